	.target	sm_90a

	.elftype	@"ET_EXEC"


//--------------------- .note.nv.tkinfo           --------------------------
	.section	.note.nv.tkinfo,"",@"SHT_NOTE"
	.sectionflags	@"SHF_NOTE_NV_TKINFO"
	.tkinfo
        /*0018*/ 	.word	0x00000002
        /*0030*/ 	.string	""
        /*0030*/ 	.string	"ptxas"
        /*0030*/ 	.string	"Cuda compilation tools, release 13.0, V13.0.88"
        /*0030*/ 	.string	"Build cuda_13.0.r13.0/compiler.36424714_0"
        /*0030*/ 	.string	"-arch sm_90a -m 64 "



//--------------------- .note.nv.cuinfo           --------------------------
	.section	.note.nv.cuinfo,"",@"SHT_NOTE"
	.sectionflags	@"SHF_NOTE_NV_CUINFO"
        /*0018*/ 	.short	0x0002
        /*001a*/ 	.short	0x005a
        /*001c*/ 	.short	0x0082
	.zero		2


//--------------------- .nv.info                  --------------------------
	.section	.nv.info,"",@"SHT_CUDA_INFO"
	.align	4


	//----- nvinfo : EIATTR_REGCOUNT
	.align		4
        /*0000*/ 	.byte	0x04, 0x2f
        /*0002*/ 	.short	(.L_12 - .L_11)
	.align		4
.L_11:
        /*0004*/ 	.word	index@(_ZN5flash25flash_bwd_dot_do_o_kernelILb1E23Flash_bwd_kernel_traitsILi64ELi128ELi128ELi8ELi4ELi4ELi4ELb0ELb0EN7cutlass6half_tE19Flash_kernel_traitsILi64ELi128ELi128ELi8ES3_EEEEvNS_16Flash_bwd_paramsE)
        /*0008*/ 	.word	0x00000024


	//----- nvinfo : EIATTR_FRAME_SIZE
	.align		4
.L_12:
        /*000c*/ 	.byte	0x04, 0x11
        /*000e*/ 	.short	(.L_14 - .L_13)
	.align		4
.L_13:
        /*0010*/ 	.word	index@(_ZN5flash25flash_bwd_dot_do_o_kernelILb1E23Flash_bwd_kernel_traitsILi64ELi128ELi128ELi8ELi4ELi4ELi4ELb0ELb0EN7cutlass6half_tE19Flash_kernel_traitsILi64ELi128ELi128ELi8ES3_EEEEvNS_16Flash_bwd_paramsE)
        /*0014*/ 	.word	0x00000000


	//----- nvinfo : EIATTR_REGCOUNT
	.align		4
.L_14:
        /*0018*/ 	.byte	0x04, 0x2f
        /*001a*/ 	.short	(.L_16 - .L_15)
	.align		4
.L_15:
        /*001c*/ 	.word	index@(_ZN5flash25flash_bwd_dot_do_o_kernelILb0E23Flash_bwd_kernel_traitsILi64ELi128ELi128ELi8ELi4ELi4ELi4ELb0ELb0EN7cutlass6half_tE19Flash_kernel_traitsILi64ELi128ELi128ELi8ES3_EEEEvNS_16Flash_bwd_paramsE)
        /*0020*/ 	.word	0x00000028


	//----- nvinfo : EIATTR_FRAME_SIZE
	.align		4
.L_16:
        /*0024*/ 	.byte	0x04, 0x11
        /*0026*/ 	.short	(.L_18 - .L_17)
	.align		4
.L_17:
        /*0028*/ 	.word	index@(_ZN5flash25flash_bwd_dot_do_o_kernelILb0E23Flash_bwd_kernel_traitsILi64ELi128ELi128ELi8ELi4ELi4ELi4ELb0ELb0EN7cutlass6half_tE19Flash_kernel_traitsILi64ELi128ELi128ELi8ES3_EEEEvNS_16Flash_bwd_paramsE)
        /*002c*/ 	.word	0x00000000


	//----- nvinfo : EIATTR_REGCOUNT
	.align		4
.L_18:
        /*0030*/ 	.byte	0x04, 0x2f
        /*0032*/ 	.short	(.L_20 - .L_19)
	.align		4
.L_19:
        /*0034*/ 	.word	index@(_ZN5flash44flash_bwd_dq_dk_dv_loop_seqk_parallel_kernelI23Flash_bwd_kernel_traitsILi64ELi128ELi128ELi8ELi4ELi4ELi4ELb0ELb0EN7cutlass6half_tE19Flash_kernel_traitsILi64ELi128ELi128ELi8ES3_EELb0ELb0ELb1ELb1ELb0ELb0ELb1EEEvNS_16Flash_bwd_paramsE)
        /*0038*/ 	.word	0x000000ff


	//----- nvinfo : EIATTR_FRAME_SIZE
	.align		4
.L_20:
        /*003c*/ 	.byte	0x04, 0x11
        /*003e*/ 	.short	(.L_22 - .L_21)
	.align		4
.L_21:
        /*0040*/ 	.word	index@(_ZN5flash44flash_bwd_dq_dk_dv_loop_seqk_parallel_kernelI23Flash_bwd_kernel_traitsILi64ELi128ELi128ELi8ELi4ELi4ELi4ELb0ELb0EN7cutlass6half_tE19Flash_kernel_traitsILi64ELi128ELi128ELi8ES3_EELb0ELb0ELb1ELb1ELb0ELb0ELb1EEEvNS_16Flash_bwd_paramsE)
        /*0044*/ 	.word	0x00000138


	//----- nvinfo : EIATTR_REGCOUNT
	.align		4
.L_22:
        /*0048*/ 	.byte	0x04, 0x2f
        /*004a*/ 	.short	(.L_24 - .L_23)
	.align		4
.L_23:
        /*004c*/ 	.word	index@(_ZN5flash44flash_bwd_dq_dk_dv_loop_seqk_parallel_kernelI23Flash_bwd_kernel_traitsILi64ELi128ELi128ELi8ELi4ELi4ELi4ELb0ELb0EN7cutlass6half_tE19Flash_kernel_traitsILi64ELi128ELi128ELi8ES3_EELb1ELb0ELb1ELb1ELb0ELb0ELb0EEEvNS_16Flash_bwd_paramsE)
        /*0050*/ 	.word	0x000000ff


	//----- nvinfo : EIATTR_FRAME_SIZE
	.align		4
.L_24:
        /*0054*/ 	.byte	0x04, 0x11
        /*0056*/ 	.short	(.L_26 - .L_25)
	.align		4
.L_25:
        /*0058*/ 	.word	index@(_ZN5flash44flash_bwd_dq_dk_dv_loop_seqk_parallel_kernelI23Flash_bwd_kernel_traitsILi64ELi128ELi128ELi8ELi4ELi4ELi4ELb0ELb0EN7cutlass6half_tE19Flash_kernel_traitsILi64ELi128ELi128ELi8ES3_EELb1ELb0ELb1ELb1ELb0ELb0ELb0EEEvNS_16Flash_bwd_paramsE)
        /*005c*/ 	.word	0x00000038


	//----- nvinfo : EIATTR_REGCOUNT
	.align		4
.L_26:
        /*0060*/ 	.byte	0x04, 0x2f
        /*0062*/ 	.short	(.L_28 - .L_27)
	.align		4
.L_27:
        /*0064*/ 	.word	index@(_ZN5flash44flash_bwd_dq_dk_dv_loop_seqk_parallel_kernelI23Flash_bwd_kernel_traitsILi64ELi128ELi128ELi8ELi4ELi4ELi4ELb0ELb0EN7cutlass6half_tE19Flash_kernel_traitsILi64ELi128ELi128ELi8ES3_EELb0ELb0ELb1ELb0ELb0ELb1ELb1EEEvNS_16Flash_bwd_paramsE)
        /*0068*/ 	.word	0x000000ff


	//----- nvinfo : EIATTR_FRAME_SIZE
	.align		4
.L_28:
        /*006c*/ 	.byte	0x04, 0x11
        /*006e*/ 	.short	(.L_30 - .L_29)
	.align		4
.L_29:
        /*0070*/ 	.word	index@(_ZN5flash44flash_bwd_dq_dk_dv_loop_seqk_parallel_kernelI23Flash_bwd_kernel_traitsILi64ELi128ELi128ELi8ELi4ELi4ELi4ELb0ELb0EN7cutlass6half_tE19Flash_kernel_traitsILi64ELi128ELi128ELi8ES3_EELb0ELb0ELb1ELb0ELb0ELb1ELb1EEEvNS_16Flash_bwd_paramsE)
        /*0074*/ 	.word	0x00000138


	//----- nvinfo : EIATTR_REGCOUNT
	.align		4
.L_30:
        /*0078*/ 	.byte	0x04, 0x2f
        /*007a*/ 	.short	(.L_32 - .L_31)
	.align		4
.L_31:
        /*007c*/ 	.word	index@(_ZN5flash44flash_bwd_dq_dk_dv_loop_seqk_parallel_kernelI23Flash_bwd_kernel_traitsILi64ELi128ELi128ELi8ELi4ELi4ELi4ELb0ELb0EN7cutlass6half_tE19Flash_kernel_traitsILi64ELi128ELi128ELi8ES3_EELb1ELb0ELb1ELb0ELb0ELb1ELb0EEEvNS_16Flash_bwd_paramsE)
        /*0080*/ 	.word	0x000000ff


	//----- nvinfo : EIATTR_FRAME_SIZE
	.align		4
.L_32:
        /*0084*/ 	.byte	0x04, 0x11
        /*0086*/ 	.short	(.L_34 - .L_33)
	.align		4
.L_33:
        /*0088*/ 	.word	index@(_ZN5flash44flash_bwd_dq_dk_dv_loop_seqk_parallel_kernelI23Flash_bwd_kernel_traitsILi64ELi128ELi128ELi8ELi4ELi4ELi4ELb0ELb0EN7cutlass6half_tE19Flash_kernel_traitsILi64ELi128ELi128ELi8ES3_EELb1ELb0ELb1ELb0ELb0ELb1ELb0EEEvNS_16Flash_bwd_paramsE)
        /*008c*/ 	.word	0x00000030


	//----- nvinfo : EIATTR_REGCOUNT
	.align		4
.L_34:
        /*0090*/ 	.byte	0x04, 0x2f
        /*0092*/ 	.short	(.L_36 - .L_35)
	.align		4
.L_35:
        /*0094*/ 	.word	index@(_ZN5flash44flash_bwd_dq_dk_dv_loop_seqk_parallel_kernelI23Flash_bwd_kernel_traitsILi64ELi128ELi128ELi8ELi4ELi4ELi4ELb0ELb0EN7cutlass6half_tE19Flash_kernel_traitsILi64ELi128ELi128ELi8ES3_EELb0ELb0ELb0ELb1ELb0ELb0ELb1EEEvNS_16Flash_bwd_paramsE)
        /*0098*/ 	.word	0x000000ff


	//----- nvinfo : EIATTR_FRAME_SIZE
	.align		4
.L_36:
        /*009c*/ 	.byte	0x04, 0x11
        /*009e*/ 	.short	(.L_38 - .L_37)
	.align		4
.L_37:
        /*00a0*/ 	.word	index@(_ZN5flash44flash_bwd_dq_dk_dv_loop_seqk_parallel_kernelI23Flash_bwd_kernel_traitsILi64ELi128ELi128ELi8ELi4ELi4ELi4ELb0ELb0EN7cutlass6half_tE19Flash_kernel_traitsILi64ELi128ELi128ELi8ES3_EELb0ELb0ELb0ELb1ELb0ELb0ELb1EEEvNS_16Flash_bwd_paramsE)
        /*00a4*/ 	.word	0x00000140


	//----- nvinfo : EIATTR_REGCOUNT
	.align		4
.L_38:
        /*00a8*/ 	.byte	0x04, 0x2f
        /*00aa*/ 	.short	(.L_40 - .L_39)
	.align		4
.L_39:
        /*00ac*/ 	.word	index@(_ZN5flash44flash_bwd_dq_dk_dv_loop_seqk_parallel_kernelI23Flash_bwd_kernel_traitsILi64ELi128ELi128ELi8ELi4ELi4ELi4ELb0ELb0EN7cutlass6half_tE19Flash_kernel_traitsILi64ELi128ELi128ELi8ES3_EELb1ELb0ELb0ELb1ELb0ELb0ELb0EEEvNS_16Flash_bwd_paramsE)
        /*00b0*/ 	.word	0x000000ff


	//----- nvinfo : EIATTR_FRAME_SIZE
	.align		4
.L_40:
        /*00b4*/ 	.byte	0x04, 0x11
        /*00b6*/ 	.short	(.L_42 - .L_41)
	.align		4
.L_41:
        /*00b8*/ 	.word	index@(_ZN5flash44flash_bwd_dq_dk_dv_loop_seqk_parallel_kernelI23Flash_bwd_kernel_traitsILi64ELi128ELi128ELi8ELi4ELi4ELi4ELb0ELb0EN7cutlass6half_tE19Flash_kernel_traitsILi64ELi128ELi128ELi8ES3_EELb1ELb0ELb0ELb1ELb0ELb0ELb0EEEvNS_16Flash_bwd_paramsE)
        /*00bc*/ 	.word	0x00000040


	//----- nvinfo : EIATTR_REGCOUNT
	.align		4
.L_42:
        /*00c0*/ 	.byte	0x04, 0x2f
        /*00c2*/ 	.short	(.L_44 - .L_43)
	.align		4
.L_43:
        /*00c4*/ 	.word	index@(_ZN5flash44flash_bwd_dq_dk_dv_loop_seqk_parallel_kernelI23Flash_bwd_kernel_traitsILi64ELi128ELi128ELi8ELi4ELi4ELi4ELb0ELb0EN7cutlass6half_tE19Flash_kernel_traitsILi64ELi128ELi128ELi8ES3_EELb0ELb0ELb0ELb0ELb1ELb1ELb1EEEvNS_16Flash_bwd_paramsE)
        /*00c8*/ 	.word	0x000000ff


	//----- nvinfo : EIATTR_FRAME_SIZE
	.align		4
.L_44:
        /*00cc*/ 	.byte	0x04, 0x11
        /*00ce*/ 	.short	(.L_46 - .L_45)
	.align		4
.L_45:
        /*00d0*/ 	.word	index@(_ZN5flash44flash_bwd_dq_dk_dv_loop_seqk_parallel_kernelI23Flash_bwd_kernel_traitsILi64ELi128ELi128ELi8ELi4ELi4ELi4ELb0ELb0EN7cutlass6half_tE19Flash_kernel_traitsILi64ELi128ELi128ELi8ES3_EELb0ELb0ELb0ELb0ELb1ELb1ELb1EEEvNS_16Flash_bwd_paramsE)
        /*00d4*/ 	.word	0x00000128


	//----- nvinfo : EIATTR_REGCOUNT
	.align		4
.L_46:
        /*00d8*/ 	.byte	0x04, 0x2f
        /*00da*/ 	.short	(.L_48 - .L_47)
	.align		4
.L_47:
        /*00dc*/ 	.word	index@(_ZN5flash44flash_bwd_dq_dk_dv_loop_seqk_parallel_kernelI23Flash_bwd_kernel_traitsILi64ELi128ELi128ELi8ELi4ELi4ELi4ELb0ELb0EN7cutlass6half_tE19Flash_kernel_traitsILi64ELi128ELi128ELi8ES3_EELb1ELb0ELb0ELb0ELb1ELb1ELb0EEEvNS_16Flash_bwd_paramsE)
        /*00e0*/ 	.word	0x000000ff


	//----- nvinfo : EIATTR_FRAME_SIZE
	.align		4
.L_48:
        /*00e4*/ 	.byte	0x04, 0x11
        /*00e6*/ 	.short	(.L_50 - .L_49)
	.align		4
.L_49:
        /*00e8*/ 	.word	index@(_ZN5flash44flash_bwd_dq_dk_dv_loop_seqk_parallel_kernelI23Flash_bwd_kernel_traitsILi64ELi128ELi128ELi8ELi4ELi4ELi4ELb0ELb0EN7cutlass6half_tE19Flash_kernel_traitsILi64ELi128ELi128ELi8ES3_EELb1ELb0ELb0ELb0ELb1ELb1ELb0EEEvNS_16Flash_bwd_paramsE)
        /*00ec*/ 	.word	0x00000050


	//----- nvinfo : EIATTR_REGCOUNT
	.align		4
.L_50:
        /*00f0*/ 	.byte	0x04, 0x2f
        /*00f2*/ 	.short	(.L_52 - .L_51)
	.align		4
.L_51:
        /*00f4*/ 	.word	index@(_ZN5flash44flash_bwd_dq_dk_dv_loop_seqk_parallel_kernelI23Flash_bwd_kernel_traitsILi64ELi128ELi128ELi8ELi4ELi4ELi4ELb0ELb0EN7cutlass6half_tE19Flash_kernel_traitsILi64ELi128ELi128ELi8ES3_EELb0ELb0ELb1ELb0ELb0ELb0ELb1EEEvNS_16Flash_bwd_paramsE)
        /*00f8*/ 	.word	0x000000ff


	//----- nvinfo : EIATTR_FRAME_SIZE
	.align		4
.L_52:
        /*00fc*/ 	.byte	0x04, 0x11
        /*00fe*/ 	.short	(.L_54 - .L_53)
	.align		4
.L_53:
        /*0100*/ 	.word	index@(_ZN5flash44flash_bwd_dq_dk_dv_loop_seqk_parallel_kernelI23Flash_bwd_kernel_traitsILi64ELi128ELi128ELi8ELi4ELi4ELi4ELb0ELb0EN7cutlass6half_tE19Flash_kernel_traitsILi64ELi128ELi128ELi8ES3_EELb0ELb0ELb1ELb0ELb0ELb0ELb1EEEvNS_16Flash_bwd_paramsE)
        /*0104*/ 	.word	0x00000138


	//----- nvinfo : EIATTR_REGCOUNT
	.align		4
.L_54:
        /*0108*/ 	.byte	0x04, 0x2f
        /*010a*/ 	.short	(.L_56 - .L_55)
	.align		4
.L_55:
        /*010c*/ 	.word	index@(_ZN5flash44flash_bwd_dq_dk_dv_loop_seqk_parallel_kernelI23Flash_bwd_kernel_traitsILi64ELi128ELi128ELi8ELi4ELi4ELi4ELb0ELb0EN7cutlass6half_tE19Flash_kernel_traitsILi64ELi128ELi128ELi8ES3_EELb1ELb0ELb1ELb0ELb0ELb0ELb0EEEvNS_16Flash_bwd_paramsE)
        /*0110*/ 	.word	0x000000ff


	//----- nvinfo : EIATTR_FRAME_SIZE
	.align		4
.L_56:
        /*0114*/ 	.byte	0x04, 0x11
        /*0116*/ 	.short	(.L_58 - .L_57)
	.align		4
.L_57:
        /*0118*/ 	.word	index@(_ZN5flash44flash_bwd_dq_dk_dv_loop_seqk_parallel_kernelI23Flash_bwd_kernel_traitsILi64ELi128ELi128ELi8ELi4ELi4ELi4ELb0ELb0EN7cutlass6half_tE19Flash_kernel_traitsILi64ELi128ELi128ELi8ES3_EELb1ELb0ELb1ELb0ELb0ELb0ELb0EEEvNS_16Flash_bwd_paramsE)
        /*011c*/ 	.word	0x00000038


	//----- nvinfo : EIATTR_REGCOUNT
	.align		4
.L_58:
        /*0120*/ 	.byte	0x04, 0x2f
        /*0122*/ 	.short	(.L_60 - .L_59)
	.align		4
.L_59:
        /*0124*/ 	.word	index@(_ZN5flash44flash_bwd_dq_dk_dv_loop_seqk_parallel_kernelI23Flash_bwd_kernel_traitsILi64ELi128ELi128ELi8ELi4ELi4ELi4ELb0ELb0EN7cutlass6half_tE19Flash_kernel_traitsILi64ELi128ELi128ELi8ES3_EELb0ELb0ELb0ELb0ELb0ELb0ELb1EEEvNS_16Flash_bwd_paramsE)
        /*0128*/ 	.word	0x000000ff


	//----- nvinfo : EIATTR_FRAME_SIZE
	.align		4
.L_60:
        /*012c*/ 	.byte	0x04, 0x11
        /*012e*/ 	.short	(.L_62 - .L_61)
	.align		4
.L_61:
        /*0130*/ 	.word	index@(_ZN5flash44flash_bwd_dq_dk_dv_loop_seqk_parallel_kernelI23Flash_bwd_kernel_traitsILi64ELi128ELi128ELi8ELi4ELi4ELi4ELb0ELb0EN7cutlass6half_tE19Flash_kernel_traitsILi64ELi128ELi128ELi8ES3_EELb0ELb0ELb0ELb0ELb0ELb0ELb1EEEvNS_16Flash_bwd_paramsE)
        /*0134*/ 	.word	0x00000140


	//----- nvinfo : EIATTR_REGCOUNT
	.align		4
.L_62:
        /*0138*/ 	.byte	0x04, 0x2f
        /*013a*/ 	.short	(.L_64 - .L_63)
	.align		4
.L_63:
        /*013c*/ 	.word	index@(_ZN5flash44flash_bwd_dq_dk_dv_loop_seqk_parallel_kernelI23Flash_bwd_kernel_traitsILi64ELi128ELi128ELi8ELi4ELi4ELi4ELb0ELb0EN7cutlass6half_tE19Flash_kernel_traitsILi64ELi128ELi128ELi8ES3_EELb1ELb0ELb0ELb0ELb0ELb0ELb0EEEvNS_16Flash_bwd_paramsE)
        /*0140*/ 	.word	0x000000ff


	//----- nvinfo : EIATTR_FRAME_SIZE
	.align		4
.L_64:
        /*0144*/ 	.byte	0x04, 0x11
        /*0146*/ 	.short	(.L_66 - .L_65)
	.align		4
.L_65:
        /*0148*/ 	.word	index@(_ZN5flash44flash_bwd_dq_dk_dv_loop_seqk_parallel_kernelI23Flash_bwd_kernel_traitsILi64ELi128ELi128ELi8ELi4ELi4ELi4ELb0ELb0EN7cutlass6half_tE19Flash_kernel_traitsILi64ELi128ELi128ELi8ES3_EELb1ELb0ELb0ELb0ELb0ELb0ELb0EEEvNS_16Flash_bwd_paramsE)
        /*014c*/ 	.word	0x00000038


	//----- nvinfo : EIATTR_REGCOUNT
	.align		4
.L_66:
        /*0150*/ 	.byte	0x04, 0x2f
        /*0152*/ 	.short	(.L_68 - .L_67)
	.align		4
.L_67:
        /*0154*/ 	.word	index@(_ZN5flash44flash_bwd_dq_dk_dv_loop_seqk_parallel_kernelI23Flash_bwd_kernel_traitsILi64ELi128ELi128ELi8ELi4ELi4ELi4ELb0ELb0EN7cutlass6half_tE19Flash_kernel_traitsILi64ELi128ELi128ELi8ES3_EELb0ELb0ELb0ELb0ELb0ELb1ELb1EEEvNS_16Flash_bwd_paramsE)
        /*0158*/ 	.word	0x000000ff


	//----- nvinfo : EIATTR_FRAME_SIZE
	.align		4
.L_68:
        /*015c*/ 	.byte	0x04, 0x11
        /*015e*/ 	.short	(.L_70 - .L_69)
	.align		4
.L_69:
        /*0160*/ 	.word	index@(_ZN5flash44flash_bwd_dq_dk_dv_loop_seqk_parallel_kernelI23Flash_bwd_kernel_traitsILi64ELi128ELi128ELi8ELi4ELi4ELi4ELb0ELb0EN7cutlass6half_tE19Flash_kernel_traitsILi64ELi128ELi128ELi8ES3_EELb0ELb0ELb0ELb0ELb0ELb1ELb1EEEvNS_16Flash_bwd_paramsE)
        /*0164*/ 	.word	0x00000138


	//----- nvinfo : EIATTR_REGCOUNT
	.align		4
.L_70:
        /*0168*/ 	.byte	0x04, 0x2f
        /*016a*/ 	.short	(.L_72 - .L_71)
	.align		4
.L_71:
        /*016c*/ 	.word	index@(_ZN5flash44flash_bwd_dq_dk_dv_loop_seqk_parallel_kernelI23Flash_bwd_kernel_traitsILi64ELi128ELi128ELi8ELi4ELi4ELi4ELb0ELb0EN7cutlass6half_tE19Flash_kernel_traitsILi64ELi128ELi128ELi8ES3_EELb1ELb0ELb0ELb0ELb0ELb1ELb0EEEvNS_16Flash_bwd_paramsE)
        /*0170*/ 	.word	0x000000ff


	//----- nvinfo : EIATTR_FRAME_SIZE
	.align		4
.L_72:
        /*0174*/ 	.byte	0x04, 0x11
        /*0176*/ 	.short	(.L_74 - .L_73)
	.align		4
.L_73:
        /*0178*/ 	.word	index@(_ZN5flash44flash_bwd_dq_dk_dv_loop_seqk_parallel_kernelI23Flash_bwd_kernel_traitsILi64ELi128ELi128ELi8ELi4ELi4ELi4ELb0ELb0EN7cutlass6half_tE19Flash_kernel_traitsILi64ELi128ELi128ELi8ES3_EELb1ELb0ELb0ELb0ELb0ELb1ELb0EEEvNS_16Flash_bwd_paramsE)
        /*017c*/ 	.word	0x00000038


	//----- nvinfo : EIATTR_REGCOUNT
	.align		4
.L_74:
        /*0180*/ 	.byte	0x04, 0x2f
        /*0182*/ 	.short	(.L_76 - .L_75)
	.align		4
.L_75:
        /*0184*/ 	.word	index@(_ZN5flash27flash_bwd_convert_dq_kernelI23Flash_bwd_kernel_traitsILi64ELi128ELi128ELi8ELi4ELi4ELi4ELb0ELb0EN7cutlass6half_tE19Flash_kernel_traitsILi64ELi128ELi128ELi8ES3_EEEEvNS_16Flash_bwd_paramsEi)
        /*0188*/ 	.word	0x00000040


	//----- nvinfo : EIATTR_FRAME_SIZE
	.align		4
.L_76:
        /*018c*/ 	.byte	0x04, 0x11
        /*018e*/ 	.short	(.L_78 - .L_77)
	.align		4
.L_77:
        /*0190*/ 	.word	index@(_ZN5flash27flash_bwd_convert_dq_kernelI23Flash_bwd_kernel_traitsILi64ELi128ELi128ELi8ELi4ELi4ELi4ELb0ELb0EN7cutlass6half_tE19Flash_kernel_traitsILi64ELi128ELi128ELi8ES3_EEEEvNS_16Flash_bwd_paramsEi)
        /*0194*/ 	.word	0x00000000


	//----- nvinfo : EIATTR_REGCOUNT
	.align		4
.L_78:
        /*0198*/ 	.byte	0x04, 0x2f
        /*019a*/ 	.short	(.L_80 - .L_79)
	.align		4
.L_79:
        /*019c*/ 	.word	index@(_ZN5flash25flash_bwd_dot_do_o_kernelILb1E23Flash_bwd_kernel_traitsILi64ELi64ELi128ELi8ELi2ELi4ELi4ELb1ELb0EN7cutlass6half_tE19Flash_kernel_traitsILi64ELi64ELi128ELi8ES3_EEEEvNS_16Flash_bwd_paramsE)
        /*01a0*/ 	.word	0x00000020


	//----- nvinfo : EIATTR_FRAME_SIZE
	.align		4
.L_80:
        /*01a4*/ 	.byte	0x04, 0x11
        /*01a6*/ 	.short	(.L_82 - .L_81)
	.align		4
.L_81:
        /*01a8*/ 	.word	index@(_ZN5flash25flash_bwd_dot_do_o_kernelILb1E23Flash_bwd_kernel_traitsILi64ELi64ELi128ELi8ELi2ELi4ELi4ELb1ELb0EN7cutlass6half_tE19Flash_kernel_traitsILi64ELi64ELi128ELi8ES3_EEEEvNS_16Flash_bwd_paramsE)
        /*01ac*/ 	.word	0x00000000


	//----- nvinfo : EIATTR_REGCOUNT
	.align		4
.L_82:
        /*01b0*/ 	.byte	0x04, 0x2f
        /*01b2*/ 	.short	(.L_84 - .L_83)
	.align		4
.L_83:
        /*01b4*/ 	.word	index@(_ZN5flash25flash_bwd_dot_do_o_kernelILb0E23Flash_bwd_kernel_traitsILi64ELi64ELi128ELi8ELi2ELi4ELi4ELb1ELb0EN7cutlass6half_tE19Flash_kernel_traitsILi64ELi64ELi128ELi8ES3_EEEEvNS_16Flash_bwd_paramsE)
        /*01b8*/ 	.word	0x00000020


	//----- nvinfo : EIATTR_FRAME_SIZE
	.align		4
.L_84:
        /*01bc*/ 	.byte	0x04, 0x11
        /*01be*/ 	.short	(.L_86 - .L_85)
	.align		4
.L_85:
        /*01c0*/ 	.word	index@(_ZN5flash25flash_bwd_dot_do_o_kernelILb0E23Flash_bwd_kernel_traitsILi64ELi64ELi128ELi8ELi2ELi4ELi4ELb1ELb0EN7cutlass6half_tE19Flash_kernel_traitsILi64ELi64ELi128ELi8ES3_EEEEvNS_16Flash_bwd_paramsE)
        /*01c4*/ 	.word	0x00000000


	//----- nvinfo : EIATTR_REGCOUNT
	.align		4
.L_86:
        /*01c8*/ 	.byte	0x04, 0x2f
        /*01ca*/ 	.short	(.L_88 - .L_87)
	.align		4
.L_87:
        /*01cc*/ 	.word	index@(_ZN5flash44flash_bwd_dq_dk_dv_loop_seqk_parallel_kernelI23Flash_bwd_kernel_traitsILi64ELi64ELi128ELi8ELi2ELi4ELi4ELb1ELb0EN7cutlass6half_tE19Flash_kernel_traitsILi64ELi64ELi128ELi8ES3_EELb0ELb0ELb1ELb1ELb0ELb0ELb1EEEvNS_16Flash_bwd_paramsE)
        /*01d0*/ 	.word	0x000000ff


	//----- nvinfo : EIATTR_FRAME_SIZE
	.align		4
.L_88:
        /*01d4*/ 	.byte	0x04, 0x11
        /*01d6*/ 	.short	(.L_90 - .L_89)
	.align		4
.L_89:
        /*01d8*/ 	.word	index@(_ZN5flash44flash_bwd_dq_dk_dv_loop_seqk_parallel_kernelI23Flash_bwd_kernel_traitsILi64ELi64ELi128ELi8ELi2ELi4ELi4ELb1ELb0EN7cutlass6half_tE19Flash_kernel_traitsILi64ELi64ELi128ELi8ES3_EELb0ELb0ELb1ELb1ELb0ELb0ELb1EEEvNS_16Flash_bwd_paramsE)
        /*01dc*/ 	.word	0x00000000


	//----- nvinfo : EIATTR_REGCOUNT
	.align		4
.L_90:
        /*01e0*/ 	.byte	0x04, 0x2f
        /*01e2*/ 	.short	(.L_92 - .L_91)
	.align		4
.L_91:
        /*01e4*/ 	.word	index@(_ZN5flash44flash_bwd_dq_dk_dv_loop_seqk_parallel_kernelI23Flash_bwd_kernel_traitsILi64ELi64ELi128ELi8ELi2ELi4ELi4ELb1ELb0EN7cutlass6half_tE19Flash_kernel_traitsILi64ELi64ELi128ELi8ES3_EELb1ELb0ELb1ELb1ELb0ELb0ELb0EEEvNS_16Flash_bwd_paramsE)
        /*01e8*/ 	.word	0x000000ff


	//----- nvinfo : EIATTR_FRAME_SIZE
	.align		4
.L_92:
        /*01ec*/ 	.byte	0x04, 0x11
        /*01ee*/ 	.short	(.L_94 - .L_93)
	.align		4
.L_93:
        /*01f0*/ 	.word	index@(_ZN5flash44flash_bwd_dq_dk_dv_loop_seqk_parallel_kernelI23Flash_bwd_kernel_traitsILi64ELi64ELi128ELi8ELi2ELi4ELi4ELb1ELb0EN7cutlass6half_tE19Flash_kernel_traitsILi64ELi64ELi128ELi8ES3_EELb1ELb0ELb1ELb1ELb0ELb0ELb0EEEvNS_16Flash_bwd_paramsE)
        /*01f4*/ 	.word	0x00000000


	//----- nvinfo : EIATTR_REGCOUNT
	.align		4
.L_94:
        /*01f8*/ 	.byte	0x04, 0x2f
        /*01fa*/ 	.short	(.L_96 - .L_95)
	.align		4
.L_95:
        /*01fc*/ 	.word	index@(_ZN5flash44flash_bwd_dq_dk_dv_loop_seqk_parallel_kernelI23Flash_bwd_kernel_traitsILi64ELi64ELi128ELi8ELi2ELi4ELi4ELb1ELb0EN7cutlass6half_tE19Flash_kernel_traitsILi64ELi64ELi128ELi8ES3_EELb0ELb0ELb1ELb0ELb0ELb1ELb1EEEvNS_16Flash_bwd_paramsE)
        /*0200*/ 	.word	0x000000ff


	//----- nvinfo : EIATTR_FRAME_SIZE
	.align		4
.L_96:
        /*0204*/ 	.byte	0x04, 0x11
        /*0206*/ 	.short	(.L_98 - .L_97)
	.align		4
.L_97:
        /*0208*/ 	.word	index@(_ZN5flash44flash_bwd_dq_dk_dv_loop_seqk_parallel_kernelI23Flash_bwd_kernel_traitsILi64ELi64ELi128ELi8ELi2ELi4ELi4ELb1ELb0EN7cutlass6half_tE19Flash_kernel_traitsILi64ELi64ELi128ELi8ES3_EELb0ELb0ELb1ELb0ELb0ELb1ELb1EEEvNS_16Flash_bwd_paramsE)
        /*020c*/ 	.word	0x00000000


	//----- nvinfo : EIATTR_REGCOUNT
	.align		4
.L_98:
        /*0210*/ 	.byte	0x04, 0x2f
        /*0212*/ 	.short	(.L_100 - .L_99)
	.align		4
.L_99:
        /*0214*/ 	.word	index@(_ZN5flash44flash_bwd_dq_dk_dv_loop_seqk_parallel_kernelI23Flash_bwd_kernel_traitsILi64ELi64ELi128ELi8ELi2ELi4ELi4ELb1ELb0EN7cutlass6half_tE19Flash_kernel_traitsILi64ELi64ELi128ELi8ES3_EELb1ELb0ELb1ELb0ELb0ELb1ELb0EEEvNS_16Flash_bwd_paramsE)
        /*0218*/ 	.word	0x000000fe


	//----- nvinfo : EIATTR_FRAME_SIZE
	.align		4
.L_100:
        /*021c*/ 	.byte	0x04, 0x11
        /*021e*/ 	.short	(.L_102 - .L_101)
	.align		4
.L_101:
        /*0220*/ 	.word	index@(_ZN5flash44flash_bwd_dq_dk_dv_loop_seqk_parallel_kernelI23Flash_bwd_kernel_traitsILi64ELi64ELi128ELi8ELi2ELi4ELi4ELb1ELb0EN7cutlass6half_tE19Flash_kernel_traitsILi64ELi64ELi128ELi8ES3_EELb1ELb0ELb1ELb0ELb0ELb1ELb0EEEvNS_16Flash_bwd_paramsE)
        /*0224*/ 	.word	0x00000000


	//----- nvinfo : EIATTR_REGCOUNT
	.align		4
.L_102:
        /*0228*/ 	.byte	0x04, 0x2f
        /*022a*/ 	.short	(.L_104 - .L_103)
	.align		4
.L_103:
        /*022c*/ 	.word	index@(_ZN5flash44flash_bwd_dq_dk_dv_loop_seqk_parallel_kernelI23Flash_bwd_kernel_traitsILi64ELi64ELi128ELi8ELi2ELi4ELi4ELb1ELb0EN7cutlass6half_tE19Flash_kernel_traitsILi64ELi64ELi128ELi8ES3_EELb0ELb0ELb0ELb1ELb0ELb0ELb1EEEvNS_16Flash_bwd_paramsE)
        /*0230*/ 	.word	0x000000ff


	//----- nvinfo : EIATTR_FRAME_SIZE
	.align		4
.L_104:
        /*0234*/ 	.byte	0x04, 0x11
        /*0236*/ 	.short	(.L_106 - .L_105)
	.align		4
.L_105:
        /*0238*/ 	.word	index@(_ZN5flash44flash_bwd_dq_dk_dv_loop_seqk_parallel_kernelI23Flash_bwd_kernel_traitsILi64ELi64ELi128ELi8ELi2ELi4ELi4ELb1ELb0EN7cutlass6half_tE19Flash_kernel_traitsILi64ELi64ELi128ELi8ES3_EELb0ELb0ELb0ELb1ELb0ELb0ELb1EEEvNS_16Flash_bwd_paramsE)
        /*023c*/ 	.word	0x00000000


	//----- nvinfo : EIATTR_REGCOUNT
	.align		4
.L_106:
        /*0240*/ 	.byte	0x04, 0x2f
        /*0242*/ 	.short	(.L_108 - .L_107)
	.align		4
.L_107:
        /*0244*/ 	.word	index@(_ZN5flash44flash_bwd_dq_dk_dv_loop_seqk_parallel_kernelI23Flash_bwd_kernel_traitsILi64ELi64ELi128ELi8ELi2ELi4ELi4ELb1ELb0EN7cutlass6half_tE19Flash_kernel_traitsILi64ELi64ELi128ELi8ES3_EELb1ELb0ELb0ELb1ELb0ELb0ELb0EEEvNS_16Flash_bwd_paramsE)
        /*0248*/ 	.word	0x000000ff


	//----- nvinfo : EIATTR_FRAME_SIZE
	.align		4
.L_108:
        /*024c*/ 	.byte	0x04, 0x11
        /*024e*/ 	.short	(.L_110 - .L_109)
	.align		4
.L_109:
        /*0250*/ 	.word	index@(_ZN5flash44flash_bwd_dq_dk_dv_loop_seqk_parallel_kernelI23Flash_bwd_kernel_traitsILi64ELi64ELi128ELi8ELi2ELi4ELi4ELb1ELb0EN7cutlass6half_tE19Flash_kernel_traitsILi64ELi64ELi128ELi8ES3_EELb1ELb0ELb0ELb1ELb0ELb0ELb0EEEvNS_16Flash_bwd_paramsE)
        /*0254*/ 	.word	0x00000000


	//----- nvinfo : EIATTR_REGCOUNT
	.align		4
.L_110:
        /*0258*/ 	.byte	0x04, 0x2f
        /*025a*/ 	.short	(.L_112 - .L_111)
	.align		4
.L_111:
        /*025c*/ 	.word	index@(_ZN5flash44flash_bwd_dq_dk_dv_loop_seqk_parallel_kernelI23Flash_bwd_kernel_traitsILi64ELi64ELi128ELi8ELi2ELi4ELi4ELb1ELb0EN7cutlass6half_tE19Flash_kernel_traitsILi64ELi64ELi128ELi8ES3_EELb0ELb0ELb0ELb0ELb1ELb1ELb1EEEvNS_16Flash_bwd_paramsE)
        /*0260*/ 	.word	0x000000fe


	//----- nvinfo : EIATTR_FRAME_SIZE
	.align		4
.L_112:
        /*0264*/ 	.byte	0x04, 0x11
        /*0266*/ 	.short	(.L_114 - .L_113)
	.align		4
.L_113:
        /*0268*/ 	.word	index@(_ZN5flash44flash_bwd_dq_dk_dv_loop_seqk_parallel_kernelI23Flash_bwd_kernel_traitsILi64ELi64ELi128ELi8ELi2ELi4ELi4ELb1ELb0EN7cutlass6half_tE19Flash_kernel_traitsILi64ELi64ELi128ELi8ES3_EELb0ELb0ELb0ELb0ELb1ELb1ELb1EEEvNS_16Flash_bwd_paramsE)
        /*026c*/ 	.word	0x00000000


	//----- nvinfo : EIATTR_REGCOUNT
	.align		4
.L_114:
        /*0270*/ 	.byte	0x04, 0x2f
        /*0272*/ 	.short	(.L_116 - .L_115)
	.align		4
.L_115:
        /*0274*/ 	.word	index@(_ZN5flash44flash_bwd_dq_dk_dv_loop_seqk_parallel_kernelI23Flash_bwd_kernel_traitsILi64ELi64ELi128ELi8ELi2ELi4ELi4ELb1ELb0EN7cutlass6half_tE19Flash_kernel_traitsILi64ELi64ELi128ELi8ES3_EELb1ELb0ELb0ELb0ELb1ELb1ELb0EEEvNS_16Flash_bwd_paramsE)
        /*0278*/ 	.word	0x000000ff


	//----- nvinfo : EIATTR_FRAME_SIZE
	.align		4
.L_116:
        /*027c*/ 	.byte	0x04, 0x11
        /*027e*/ 	.short	(.L_118 - .L_117)
	.align		4
.L_117:
        /*0280*/ 	.word	index@(_ZN5flash44flash_bwd_dq_dk_dv_loop_seqk_parallel_kernelI23Flash_bwd_kernel_traitsILi64ELi64ELi128ELi8ELi2ELi4ELi4ELb1ELb0EN7cutlass6half_tE19Flash_kernel_traitsILi64ELi64ELi128ELi8ES3_EELb1ELb0ELb0ELb0ELb1ELb1ELb0EEEvNS_16Flash_bwd_paramsE)
        /*0284*/ 	.word	0x00000000


	//----- nvinfo : EIATTR_REGCOUNT
	.align		4
.L_118:
        /*0288*/ 	.byte	0x04, 0x2f
        /*028a*/ 	.short	(.L_120 - .L_119)
	.align		4
.L_119:
        /*028c*/ 	.word	index@(_ZN5flash44flash_bwd_dq_dk_dv_loop_seqk_parallel_kernelI23Flash_bwd_kernel_traitsILi64ELi64ELi128ELi8ELi2ELi4ELi4ELb1ELb0EN7cutlass6half_tE19Flash_kernel_traitsILi64ELi64ELi128ELi8ES3_EELb0ELb0ELb1ELb0ELb0ELb0ELb1EEEvNS_16Flash_bwd_paramsE)
        /*0290*/ 	.word	0x000000ff


	//----- nvinfo : EIATTR_FRAME_SIZE
	.align		4
.L_120:
        /*0294*/ 	.byte	0x04, 0x11
        /*0296*/ 	.short	(.L_122 - .L_121)
	.align		4
.L_121:
        /*0298*/ 	.word	index@(_ZN5flash44flash_bwd_dq_dk_dv_loop_seqk_parallel_kernelI23Flash_bwd_kernel_traitsILi64ELi64ELi128ELi8ELi2ELi4ELi4ELb1ELb0EN7cutlass6half_tE19Flash_kernel_traitsILi64ELi64ELi128ELi8ES3_EELb0ELb0ELb1ELb0ELb0ELb0ELb1EEEvNS_16Flash_bwd_paramsE)
        /*029c*/ 	.word	0x00000000


	//----- nvinfo : EIATTR_REGCOUNT
	.align		4
.L_122:
        /*02a0*/ 	.byte	0x04, 0x2f
        /*02a2*/ 	.short	(.L_124 - .L_123)
	.align		4
.L_123:
        /*02a4*/ 	.word	index@(_ZN5flash44flash_bwd_dq_dk_dv_loop_seqk_parallel_kernelI23Flash_bwd_kernel_traitsILi64ELi64ELi128ELi8ELi2ELi4ELi4ELb1ELb0EN7cutlass6half_tE19Flash_kernel_traitsILi64ELi64ELi128ELi8ES3_EELb1ELb0ELb1ELb0ELb0ELb0ELb0EEEvNS_16Flash_bwd_paramsE)
        /*02a8*/ 	.word	0x000000fe


	//----- nvinfo : EIATTR_FRAME_SIZE
	.align		4
.L_124:
        /*02ac*/ 	.byte	0x04, 0x11
        /*02ae*/ 	.short	(.L_126 - .L_125)
	.align		4
.L_125:
        /*02b0*/ 	.word	index@(_ZN5flash44flash_bwd_dq_dk_dv_loop_seqk_parallel_kernelI23Flash_bwd_kernel_traitsILi64ELi64ELi128ELi8ELi2ELi4ELi4ELb1ELb0EN7cutlass6half_tE19Flash_kernel_traitsILi64ELi64ELi128ELi8ES3_EELb1ELb0ELb1ELb0ELb0ELb0ELb0EEEvNS_16Flash_bwd_paramsE)
        /*02b4*/ 	.word	0x00000000


	//----- nvinfo : EIATTR_REGCOUNT
	.align		4
.L_126:
        /*02b8*/ 	.byte	0x04, 0x2f
        /*02ba*/ 	.short	(.L_128 - .L_127)
	.align		4
.L_127:
        /*02bc*/ 	.word	index@(_ZN5flash44flash_bwd_dq_dk_dv_loop_seqk_parallel_kernelI23Flash_bwd_kernel_traitsILi64ELi64ELi128ELi8ELi2ELi4ELi4ELb1ELb0EN7cutlass6half_tE19Flash_kernel_traitsILi64ELi64ELi128ELi8ES3_EELb0ELb0ELb0ELb0ELb0ELb0ELb1EEEvNS_16Flash_bwd_paramsE)
        /*02c0*/ 	.word	0x000000ff


	//----- nvinfo : EIATTR_FRAME_SIZE
	.align		4
.L_128:
        /*02c4*/ 	.byte	0x04, 0x11
        /*02c6*/ 	.short	(.L_130 - .L_129)
	.align		4
.L_129:
        /*02c8*/ 	.word	index@(_ZN5flash44flash_bwd_dq_dk_dv_loop_seqk_parallel_kernelI23Flash_bwd_kernel_traitsILi64ELi64ELi128ELi8ELi2ELi4ELi4ELb1ELb0EN7cutlass6half_tE19Flash_kernel_traitsILi64ELi64ELi128ELi8ES3_EELb0ELb0ELb0ELb0ELb0ELb0ELb1EEEvNS_16Flash_bwd_paramsE)
        /*02cc*/ 	.word	0x00000008


	//----- nvinfo : EIATTR_REGCOUNT
	.align		4
.L_130:
        /*02d0*/ 	.byte	0x04, 0x2f
        /*02d2*/ 	.short	(.L_132 - .L_131)
	.align		4
.L_131:
        /*02d4*/ 	.word	index@(_ZN5flash44flash_bwd_dq_dk_dv_loop_seqk_parallel_kernelI23Flash_bwd_kernel_traitsILi64ELi64ELi128ELi8ELi2ELi4ELi4ELb1ELb0EN7cutlass6half_tE19Flash_kernel_traitsILi64ELi64ELi128ELi8ES3_EELb1ELb0ELb0ELb0ELb0ELb0ELb0EEEvNS_16Flash_bwd_paramsE)
        /*02d8*/ 	.word	0x000000ff


	//----- nvinfo : EIATTR_FRAME_SIZE
	.align		4
.L_132:
        /*02dc*/ 	.byte	0x04, 0x11
        /*02de*/ 	.short	(.L_134 - .L_133)
	.align		4
.L_133:
        /*02e0*/ 	.word	index@(_ZN5flash44flash_bwd_dq_dk_dv_loop_seqk_parallel_kernelI23Flash_bwd_kernel_traitsILi64ELi64ELi128ELi8ELi2ELi4ELi4ELb1ELb0EN7cutlass6half_tE19Flash_kernel_traitsILi64ELi64ELi128ELi8ES3_EELb1ELb0ELb0ELb0ELb0ELb0ELb0EEEvNS_16Flash_bwd_paramsE)
        /*02e4*/ 	.word	0x00000000


	//----- nvinfo : EIATTR_REGCOUNT
	.align		4
.L_134:
        /*02e8*/ 	.byte	0x04, 0x2f
        /*02ea*/ 	.short	(.L_136 - .L_135)
	.align		4
.L_135:
        /*02ec*/ 	.word	index@(_ZN5flash44flash_bwd_dq_dk_dv_loop_seqk_parallel_kernelI23Flash_bwd_kernel_traitsILi64ELi64ELi128ELi8ELi2ELi4ELi4ELb1ELb0EN7cutlass6half_tE19Flash_kernel_traitsILi64ELi64ELi128ELi8ES3_EELb0ELb0ELb0ELb0ELb0ELb1ELb1EEEvNS_16Flash_bwd_paramsE)
        /*02f0*/ 	.word	0x000000ff


	//----- nvinfo : EIATTR_FRAME_SIZE
	.align		4
.L_136:
        /*02f4*/ 	.byte	0x04, 0x11
        /*02f6*/ 	.short	(.L_138 - .L_137)
	.align		4
.L_137:
        /*02f8*/ 	.word	index@(_ZN5flash44flash_bwd_dq_dk_dv_loop_seqk_parallel_kernelI23Flash_bwd_kernel_traitsILi64ELi64ELi128ELi8ELi2ELi4ELi4ELb1ELb0EN7cutlass6half_tE19Flash_kernel_traitsILi64ELi64ELi128ELi8ES3_EELb0ELb0ELb0ELb0ELb0ELb1ELb1EEEvNS_16Flash_bwd_paramsE)
        /*02fc*/ 	.word	0x00000000


	//----- nvinfo : EIATTR_REGCOUNT
	.align		4
.L_138:
        /*0300*/ 	.byte	0x04, 0x2f
        /*0302*/ 	.short	(.L_140 - .L_139)
	.align		4
.L_139:
        /*0304*/ 	.word	index@(_ZN5flash44flash_bwd_dq_dk_dv_loop_seqk_parallel_kernelI23Flash_bwd_kernel_traitsILi64ELi64ELi128ELi8ELi2ELi4ELi4ELb1ELb0EN7cutlass6half_tE19Flash_kernel_traitsILi64ELi64ELi128ELi8ES3_EELb1ELb0ELb0ELb0ELb0ELb1ELb0EEEvNS_16Flash_bwd_paramsE)
        /*0308*/ 	.word	0x000000ff


	//----- nvinfo : EIATTR_FRAME_SIZE
	.align		4
.L_140:
        /*030c*/ 	.byte	0x04, 0x11
        /*030e*/ 	.short	(.L_142 - .L_141)
	.align		4
.L_141:
        /*0310*/ 	.word	index@(_ZN5flash44flash_bwd_dq_dk_dv_loop_seqk_parallel_kernelI23Flash_bwd_kernel_traitsILi64ELi64ELi128ELi8ELi2ELi4ELi4ELb1ELb0EN7cutlass6half_tE19Flash_kernel_traitsILi64ELi64ELi128ELi8ES3_EELb1ELb0ELb0ELb0ELb0ELb1ELb0EEEvNS_16Flash_bwd_paramsE)
        /*0314*/ 	.word	0x00000000


	//----- nvinfo : EIATTR_REGCOUNT
	.align		4
.L_142:
        /*0318*/ 	.byte	0x04, 0x2f
        /*031a*/ 	.short	(.L_144 - .L_143)
	.align		4
.L_143:
        /*031c*/ 	.word	index@(_ZN5flash27flash_bwd_convert_dq_kernelI23Flash_bwd_kernel_traitsILi64ELi64ELi128ELi8ELi2ELi4ELi4ELb1ELb0EN7cutlass6half_tE19Flash_kernel_traitsILi64ELi64ELi128ELi8ES3_EEEEvNS_16Flash_bwd_paramsEi)
        /*0320*/ 	.word	0x00000020


	//----- nvinfo : EIATTR_FRAME_SIZE
	.align		4
.L_144:
        /*0324*/ 	.byte	0x04, 0x11
        /*0326*/ 	.short	(.L_146 - .L_145)
	.align		4
.L_145:
        /*0328*/ 	.word	index@(_ZN5flash27flash_bwd_convert_dq_kernelI23Flash_bwd_kernel_traitsILi64ELi64ELi128ELi8ELi2ELi4ELi4ELb1ELb0EN7cutlass6half_tE19Flash_kernel_traitsILi64ELi64ELi128ELi8ES3_EEEEvNS_16Flash_bwd_paramsEi)
        /*032c*/ 	.word	0x00000000


	//----- nvinfo : EIATTR_REGCOUNT
	.align		4
.L_146:
        /*0330*/ 	.byte	0x04, 0x2f
        /*0332*/ 	.short	(.L_148 - .L_147)
	.align		4
.L_147:
        /*0334*/ 	.word	index@(_ZN5flash44flash_bwd_dq_dk_dv_loop_seqk_parallel_kernelI23Flash_bwd_kernel_traitsILi64ELi128ELi128ELi8ELi4ELi4ELi4ELb0ELb0EN7cutlass6half_tE19Flash_kernel_traitsILi64ELi128ELi128ELi8ES3_EELb0ELb0ELb1ELb1ELb0ELb0ELb0EEEvNS_16Flash_bwd_paramsE)
        /*0338*/ 	.word	0x000000ff


	//----- nvinfo : EIATTR_FRAME_SIZE
	.align		4
.L_148:
        /*033c*/ 	.byte	0x04, 0x11
        /*033e*/ 	.short	(.L_150 - .L_149)
	.align		4
.L_149:
        /*0340*/ 	.word	index@(_ZN5flash44flash_bwd_dq_dk_dv_loop_seqk_parallel_kernelI23Flash_bwd_kernel_traitsILi64ELi128ELi128ELi8ELi4ELi4ELi4ELb0ELb0EN7cutlass6half_tE19Flash_kernel_traitsILi64ELi128ELi128ELi8ES3_EELb0ELb0ELb1ELb1ELb0ELb0ELb0EEEvNS_16Flash_bwd_paramsE)
        /*0344*/ 	.word	0x00000038


	//----- nvinfo : EIATTR_REGCOUNT
	.align		4
.L_150:
        /*0348*/ 	.byte	0x04, 0x2f
        /*034a*/ 	.short	(.L_152 - .L_151)
	.align		4
.L_151:
        /*034c*/ 	.word	index@(_ZN5flash44flash_bwd_dq_dk_dv_loop_seqk_parallel_kernelI23Flash_bwd_kernel_traitsILi64ELi128ELi128ELi8ELi4ELi4ELi4ELb0ELb0EN7cutlass6half_tE19Flash_kernel_traitsILi64ELi128ELi128ELi8ES3_EELb0ELb0ELb1ELb0ELb0ELb1ELb0EEEvNS_16Flash_bwd_paramsE)
        /*0350*/ 	.word	0x000000ff


	//----- nvinfo : EIATTR_FRAME_SIZE
	.align		4
.L_152:
        /*0354*/ 	.byte	0x04, 0x11
        /*0356*/ 	.short	(.L_154 - .L_153)
	.align		4
.L_153:
        /*0358*/ 	.word	index@(_ZN5flash44flash_bwd_dq_dk_dv_loop_seqk_parallel_kernelI23Flash_bwd_kernel_traitsILi64ELi128ELi128ELi8ELi4ELi4ELi4ELb0ELb0EN7cutlass6half_tE19Flash_kernel_traitsILi64ELi128ELi128ELi8ES3_EELb0ELb0ELb1ELb0ELb0ELb1ELb0EEEvNS_16Flash_bwd_paramsE)
        /*035c*/ 	.word	0x00000038


	//----- nvinfo : EIATTR_REGCOUNT
	.align		4
.L_154:
        /*0360*/ 	.byte	0x04, 0x2f
        /*0362*/ 	.short	(.L_156 - .L_155)
	.align		4
.L_155:
        /*0364*/ 	.word	index@(_ZN5flash44flash_bwd_dq_dk_dv_loop_seqk_parallel_kernelI23Flash_bwd_kernel_traitsILi64ELi128ELi128ELi8ELi4ELi4ELi4ELb0ELb0EN7cutlass6half_tE19Flash_kernel_traitsILi64ELi128ELi128ELi8ES3_EELb0ELb0ELb0ELb1ELb0ELb0ELb0EEEvNS_16Flash_bwd_paramsE)
        /*0368*/ 	.word	0x000000ff


	//----- nvinfo : EIATTR_FRAME_SIZE
	.align		4
.L_156:
        /*036c*/ 	.byte	0x04, 0x11
        /*036e*/ 	.short	(.L_158 - .L_157)
	.align		4
.L_157:
        /*0370*/ 	.word	index@(_ZN5flash44flash_bwd_dq_dk_dv_loop_seqk_parallel_kernelI23Flash_bwd_kernel_traitsILi64ELi128ELi128ELi8ELi4ELi4ELi4ELb0ELb0EN7cutlass6half_tE19Flash_kernel_traitsILi64ELi128ELi128ELi8ES3_EELb0ELb0ELb0ELb1ELb0ELb0ELb0EEEvNS_16Flash_bwd_paramsE)
        /*0374*/ 	.word	0x00000048


	//----- nvinfo : EIATTR_REGCOUNT
	.align		4
.L_158:
        /*0378*/ 	.byte	0x04, 0x2f
        /*037a*/ 	.short	(.L_160 - .L_159)
	.align		4
.L_159:
        /*037c*/ 	.word	index@(_ZN5flash44flash_bwd_dq_dk_dv_loop_seqk_parallel_kernelI23Flash_bwd_kernel_traitsILi64ELi128ELi128ELi8ELi4ELi4ELi4ELb0ELb0EN7cutlass6half_tE19Flash_kernel_traitsILi64ELi128ELi128ELi8ES3_EELb0ELb0ELb0ELb0ELb1ELb1ELb0EEEvNS_16Flash_bwd_paramsE)
        /*0380*/ 	.word	0x000000ff


	//----- nvinfo : EIATTR_FRAME_SIZE
	.align		4
.L_160:
        /*0384*/ 	.byte	0x04, 0x11
        /*0386*/ 	.short	(.L_162 - .L_161)
	.align		4
.L_161:
        /*0388*/ 	.word	index@(_ZN5flash44flash_bwd_dq_dk_dv_loop_seqk_parallel_kernelI23Flash_bwd_kernel_traitsILi64ELi128ELi128ELi8ELi4ELi4ELi4ELb0ELb0EN7cutlass6half_tE19Flash_kernel_traitsILi64ELi128ELi128ELi8ES3_EELb0ELb0ELb0ELb0ELb1ELb1ELb0EEEvNS_16Flash_bwd_paramsE)
        /*038c*/ 	.word	0x00000040


	//----- nvinfo : EIATTR_REGCOUNT
	.align		4
.L_162:
        /*0390*/ 	.byte	0x04, 0x2f
        /*0392*/ 	.short	(.L_164 - .L_163)
	.align		4
.L_163:
        /*0394*/ 	.word	index@(_ZN5flash44flash_bwd_dq_dk_dv_loop_seqk_parallel_kernelI23Flash_bwd_kernel_traitsILi64ELi128ELi128ELi8ELi4ELi4ELi4ELb0ELb0EN7cutlass6half_tE19Flash_kernel_traitsILi64ELi128ELi128ELi8ES3_EELb0ELb0ELb1ELb0ELb0ELb0ELb0EEEvNS_16Flash_bwd_paramsE)
        /*0398*/ 	.word	0x000000ff


	//----- nvinfo : EIATTR_FRAME_SIZE
	.align		4
.L_164:
        /*039c*/ 	.byte	0x04, 0x11
        /*039e*/ 	.short	(.L_166 - .L_165)
	.align		4
.L_165:
        /*03a0*/ 	.word	index@(_ZN5flash44flash_bwd_dq_dk_dv_loop_seqk_parallel_kernelI23Flash_bwd_kernel_traitsILi64ELi128ELi128ELi8ELi4ELi4ELi4ELb0ELb0EN7cutlass6half_tE19Flash_kernel_traitsILi64ELi128ELi128ELi8ES3_EELb0ELb0ELb1ELb0ELb0ELb0ELb0EEEvNS_16Flash_bwd_paramsE)
        /*03a4*/ 	.word	0x00000038


	//----- nvinfo : EIATTR_REGCOUNT
	.align		4
.L_166:
        /*03a8*/ 	.byte	0x04, 0x2f
        /*03aa*/ 	.short	(.L_168 - .L_167)
	.align		4
.L_167:
        /*03ac*/ 	.word	index@(_ZN5flash44flash_bwd_dq_dk_dv_loop_seqk_parallel_kernelI23Flash_bwd_kernel_traitsILi64ELi128ELi128ELi8ELi4ELi4ELi4ELb0ELb0EN7cutlass6half_tE19Flash_kernel_traitsILi64ELi128ELi128ELi8ES3_EELb0ELb0ELb0ELb0ELb0ELb0ELb0EEEvNS_16Flash_bwd_paramsE)
        /*03b0*/ 	.word	0x000000ff


	//----- nvinfo : EIATTR_FRAME_SIZE
	.align		4
.L_168:
        /*03b4*/ 	.byte	0x04, 0x11
        /*03b6*/ 	.short	(.L_170 - .L_169)
	.align		4
.L_169:
        /*03b8*/ 	.word	index@(_ZN5flash44flash_bwd_dq_dk_dv_loop_seqk_parallel_kernelI23Flash_bwd_kernel_traitsILi64ELi128ELi128ELi8ELi4ELi4ELi4ELb0ELb0EN7cutlass6half_tE19Flash_kernel_traitsILi64ELi128ELi128ELi8ES3_EELb0ELb0ELb0ELb0ELb0ELb0ELb0EEEvNS_16Flash_bwd_paramsE)
        /*03bc*/ 	.word	0x00000040


	//----- nvinfo : EIATTR_REGCOUNT
	.align		4
.L_170:
        /*03c0*/ 	.byte	0x04, 0x2f
        /*03c2*/ 	.short	(.L_172 - .L_171)
	.align		4
.L_171:
        /*03c4*/ 	.word	index@(_ZN5flash44flash_bwd_dq_dk_dv_loop_seqk_parallel_kernelI23Flash_bwd_kernel_traitsILi64ELi128ELi128ELi8ELi4ELi4ELi4ELb0ELb0EN7cutlass6half_tE19Flash_kernel_traitsILi64ELi128ELi128ELi8ES3_EELb0ELb0ELb0ELb0ELb0ELb1ELb0EEEvNS_16Flash_bwd_paramsE)
        /*03c8*/ 	.word	0x000000ff


	//----- nvinfo : EIATTR_FRAME_SIZE
	.align		4
.L_172:
        /*03cc*/ 	.byte	0x04, 0x11
        /*03ce*/ 	.short	(.L_174 - .L_173)
	.align		4
.L_173:
        /*03d0*/ 	.word	index@(_ZN5flash44flash_bwd_dq_dk_dv_loop_seqk_parallel_kernelI23Flash_bwd_kernel_traitsILi64ELi128ELi128ELi8ELi4ELi4ELi4ELb0ELb0EN7cutlass6half_tE19Flash_kernel_traitsILi64ELi128ELi128ELi8ES3_EELb0ELb0ELb0ELb0ELb0ELb1ELb0EEEvNS_16Flash_bwd_paramsE)
        /*03d4*/ 	.word	0x00000038


	//----- nvinfo : EIATTR_REGCOUNT
	.align		4
.L_174:
        /*03d8*/ 	.byte	0x04, 0x2f
        /*03da*/ 	.short	(.L_176 - .L_175)
	.align		4
.L_175:
        /*03dc*/ 	.word	index@(_ZN5flash44flash_bwd_dq_dk_dv_loop_seqk_parallel_kernelI23Flash_bwd_kernel_traitsILi64ELi64ELi128ELi8ELi2ELi4ELi4ELb1ELb0EN7cutlass6half_tE19Flash_kernel_traitsILi64ELi64ELi128ELi8ES3_EELb0ELb0ELb1ELb1ELb0ELb0ELb0EEEvNS_16Flash_bwd_paramsE)
        /*03e0*/ 	.word	0x000000ff


	//----- nvinfo : EIATTR_FRAME_SIZE
	.align		4
.L_176:
        /*03e4*/ 	.byte	0x04, 0x11
        /*03e6*/ 	.short	(.L_178 - .L_177)
	.align		4
.L_177:
        /*03e8*/ 	.word	index@(_ZN5flash44flash_bwd_dq_dk_dv_loop_seqk_parallel_kernelI23Flash_bwd_kernel_traitsILi64ELi64ELi128ELi8ELi2ELi4ELi4ELb1ELb0EN7cutlass6half_tE19Flash_kernel_traitsILi64ELi64ELi128ELi8ES3_EELb0ELb0ELb1ELb1ELb0ELb0ELb0EEEvNS_16Flash_bwd_paramsE)
        /*03ec*/ 	.word	0x00000008


	//----- nvinfo : EIATTR_REGCOUNT
	.align		4
.L_178:
        /*03f0*/ 	.byte	0x04, 0x2f
        /*03f2*/ 	.short	(.L_180 - .L_179)
	.align		4
.L_179:
        /*03f4*/ 	.word	index@(_ZN5flash44flash_bwd_dq_dk_dv_loop_seqk_parallel_kernelI23Flash_bwd_kernel_traitsILi64ELi64ELi128ELi8ELi2ELi4ELi4ELb1ELb0EN7cutlass6half_tE19Flash_kernel_traitsILi64ELi64ELi128ELi8ES3_EELb0ELb0ELb1ELb0ELb0ELb1ELb0EEEvNS_16Flash_bwd_paramsE)
        /*03f8*/ 	.word	0x000000ff


	//----- nvinfo : EIATTR_FRAME_SIZE
	.align		4
.L_180:
        /*03fc*/ 	.byte	0x04, 0x11
        /*03fe*/ 	.short	(.L_182 - .L_181)
	.align		4
.L_181:
        /*0400*/ 	.word	index@(_ZN5flash44flash_bwd_dq_dk_dv_loop_seqk_parallel_kernelI23Flash_bwd_kernel_traitsILi64ELi64ELi128ELi8ELi2ELi4ELi4ELb1ELb0EN7cutlass6half_tE19Flash_kernel_traitsILi64ELi64ELi128ELi8ES3_EELb0ELb0ELb1ELb0ELb0ELb1ELb0EEEvNS_16Flash_bwd_paramsE)
        /*0404*/ 	.word	0x00000000


	//----- nvinfo : EIATTR_REGCOUNT
	.align		4
.L_182:
        /*0408*/ 	.byte	0x04, 0x2f
        /*040a*/ 	.short	(.L_184 - .L_183)
	.align		4
.L_183:
        /*040c*/ 	.word	index@(_ZN5flash44flash_bwd_dq_dk_dv_loop_seqk_parallel_kernelI23Flash_bwd_kernel_traitsILi64ELi64ELi128ELi8ELi2ELi4ELi4ELb1ELb0EN7cutlass6half_tE19Flash_kernel_traitsILi64ELi64ELi128ELi8ES3_EELb0ELb0ELb0ELb1ELb0ELb0ELb0EEEvNS_16Flash_bwd_paramsE)
        /*0410*/ 	.word	0x000000ff


	//----- nvinfo : EIATTR_FRAME_SIZE
	.align		4
.L_184:
        /*0414*/ 	.byte	0x04, 0x11
        /*0416*/ 	.short	(.L_186 - .L_185)
	.align		4
.L_185:
        /*0418*/ 	.word	index@(_ZN5flash44flash_bwd_dq_dk_dv_loop_seqk_parallel_kernelI23Flash_bwd_kernel_traitsILi64ELi64ELi128ELi8ELi2ELi4ELi4ELb1ELb0EN7cutlass6half_tE19Flash_kernel_traitsILi64ELi64ELi128ELi8ES3_EELb0ELb0ELb0ELb1ELb0ELb0ELb0EEEvNS_16Flash_bwd_paramsE)
        /*041c*/ 	.word	0x00000000


	//----- nvinfo : EIATTR_REGCOUNT
	.align		4
.L_186:
        /*0420*/ 	.byte	0x04, 0x2f
        /*0422*/ 	.short	(.L_188 - .L_187)
	.align		4
.L_187:
        /*0424*/ 	.word	index@(_ZN5flash44flash_bwd_dq_dk_dv_loop_seqk_parallel_kernelI23Flash_bwd_kernel_traitsILi64ELi64ELi128ELi8ELi2ELi4ELi4ELb1ELb0EN7cutlass6half_tE19Flash_kernel_traitsILi64ELi64ELi128ELi8ES3_EELb0ELb0ELb0ELb0ELb1ELb1ELb0EEEvNS_16Flash_bwd_paramsE)
        /*0428*/ 	.word	0x000000ff


	//----- nvinfo : EIATTR_FRAME_SIZE
	.align		4
.L_188:
        /*042c*/ 	.byte	0x04, 0x11
        /*042e*/ 	.short	(.L_190 - .L_189)
	.align		4
.L_189:
        /*0430*/ 	.word	index@(_ZN5flash44flash_bwd_dq_dk_dv_loop_seqk_parallel_kernelI23Flash_bwd_kernel_traitsILi64ELi64ELi128ELi8ELi2ELi4ELi4ELb1ELb0EN7cutlass6half_tE19Flash_kernel_traitsILi64ELi64ELi128ELi8ES3_EELb0ELb0ELb0ELb0ELb1ELb1ELb0EEEvNS_16Flash_bwd_paramsE)
        /*0434*/ 	.word	0x00000000


	//----- nvinfo : EIATTR_REGCOUNT
	.align		4
.L_190:
        /*0438*/ 	.byte	0x04, 0x2f
        /*043a*/ 	.short	(.L_192 - .L_191)
	.align		4
.L_191:
        /*043c*/ 	.word	index@(_ZN5flash44flash_bwd_dq_dk_dv_loop_seqk_parallel_kernelI23Flash_bwd_kernel_traitsILi64ELi64ELi128ELi8ELi2ELi4ELi4ELb1ELb0EN7cutlass6half_tE19Flash_kernel_traitsILi64ELi64ELi128ELi8ES3_EELb0ELb0ELb1ELb0ELb0ELb0ELb0EEEvNS_16Flash_bwd_paramsE)
        /*0440*/ 	.word	0x000000ff


	//----- nvinfo : EIATTR_FRAME_SIZE
	.align		4
.L_192:
        /*0444*/ 	.byte	0x04, 0x11
        /*0446*/ 	.short	(.L_194 - .L_193)
	.align		4
.L_193:
        /*0448*/ 	.word	index@(_ZN5flash44flash_bwd_dq_dk_dv_loop_seqk_parallel_kernelI23Flash_bwd_kernel_traitsILi64ELi64ELi128ELi8ELi2ELi4ELi4ELb1ELb0EN7cutlass6half_tE19Flash_kernel_traitsILi64ELi64ELi128ELi8ES3_EELb0ELb0ELb1ELb0ELb0ELb0ELb0EEEvNS_16Flash_bwd_paramsE)
        /*044c*/ 	.word	0x00000008


	//----- nvinfo : EIATTR_REGCOUNT
	.align		4
.L_194:
        /*0450*/ 	.byte	0x04, 0x2f
        /*0452*/ 	.short	(.L_196 - .L_195)
	.align		4
.L_195:
        /*0454*/ 	.word	index@(_ZN5flash44flash_bwd_dq_dk_dv_loop_seqk_parallel_kernelI23Flash_bwd_kernel_traitsILi64ELi64ELi128ELi8ELi2ELi4ELi4ELb1ELb0EN7cutlass6half_tE19Flash_kernel_traitsILi64ELi64ELi128ELi8ES3_EELb0ELb0ELb0ELb0ELb0ELb0ELb0EEEvNS_16Flash_bwd_paramsE)
        /*0458*/ 	.word	0x000000ff


	//----- nvinfo : EIATTR_FRAME_SIZE
	.align		4
.L_196:
        /*045c*/ 	.byte	0x04, 0x11
        /*045e*/ 	.short	(.L_198 - .L_197)
	.align		4
.L_197:
        /*0460*/ 	.word	index@(_ZN5flash44flash_bwd_dq_dk_dv_loop_seqk_parallel_kernelI23Flash_bwd_kernel_traitsILi64ELi64ELi128ELi8ELi2ELi4ELi4ELb1ELb0EN7cutlass6half_tE19Flash_kernel_traitsILi64ELi64ELi128ELi8ES3_EELb0ELb0ELb0ELb0ELb0ELb0ELb0EEEvNS_16Flash_bwd_paramsE)
        /*0464*/ 	.word	0x00000000


	//----- nvinfo : EIATTR_REGCOUNT
	.align		4
.L_198:
        /*0468*/ 	.byte	0x04, 0x2f
        /*046a*/ 	.short	(.L_200 - .L_199)
	.align		4
.L_199:
        /*046c*/ 	.word	index@(_ZN5flash44flash_bwd_dq_dk_dv_loop_seqk_parallel_kernelI23Flash_bwd_kernel_traitsILi64ELi64ELi128ELi8ELi2ELi4ELi4ELb1ELb0EN7cutlass6half_tE19Flash_kernel_traitsILi64ELi64ELi128ELi8ES3_EELb0ELb0ELb0ELb0ELb0ELb1ELb0EEEvNS_16Flash_bwd_paramsE)
        /*0470*/ 	.word	0x000000ff


	//----- nvinfo : EIATTR_FRAME_SIZE
	.align		4
.L_200:
        /*0474*/ 	.byte	0x04, 0x11
        /*0476*/ 	.short	(.L_202 - .L_201)
	.align		4
.L_201:
        /*0478*/ 	.word	index@(_ZN5flash44flash_bwd_dq_dk_dv_loop_seqk_parallel_kernelI23Flash_bwd_kernel_traitsILi64ELi64ELi128ELi8ELi2ELi4ELi4ELb1ELb0EN7cutlass6half_tE19Flash_kernel_traitsILi64ELi64ELi128ELi8ES3_EELb0ELb0ELb0ELb0ELb0ELb1ELb0EEEvNS_16Flash_bwd_paramsE)
        /*047c*/ 	.word	0x00000000


	//----- nvinfo : EIATTR_MIN_STACK_SIZE
	.align		4
.L_202:
        /*0480*/ 	.byte	0x04, 0x12
        /*0482*/ 	.short	(.L_204 - .L_203)
	.align		4
.L_203:
        /*0484*/ 	.word	index@(_ZN5flash44flash_bwd_dq_dk_dv_loop_seqk_parallel_kernelI23Flash_bwd_kernel_traitsILi64ELi64ELi128ELi8ELi2ELi4ELi4ELb1ELb0EN7cutlass6half_tE19Flash_kernel_traitsILi64ELi64ELi128ELi8ES3_EELb0ELb0ELb0ELb0ELb0ELb1ELb0EEEvNS_16Flash_bwd_paramsE)
        /*0488*/ 	.word	0x00000000


	//----- nvinfo : EIATTR_MIN_STACK_SIZE
	.align		4
.L_204:
        /*048c*/ 	.byte	0x04, 0x12
        /*048e*/ 	.short	(.L_206 - .L_205)
	.align		4
.L_205:
        /*0490*/ 	.word	index@(_ZN5flash44flash_bwd_dq_dk_dv_loop_seqk_parallel_kernelI23Flash_bwd_kernel_traitsILi64ELi64ELi128ELi8ELi2ELi4ELi4ELb1ELb0EN7cutlass6half_tE19Flash_kernel_traitsILi64ELi64ELi128ELi8ES3_EELb0ELb0ELb0ELb0ELb0ELb0ELb0EEEvNS_16Flash_bwd_paramsE)
        /*0494*/ 	.word	0x00000000


	//----- nvinfo : EIATTR_MIN_STACK_SIZE
	.align		4
.L_206:
        /*0498*/ 	.byte	0x04, 0x12
        /*049a*/ 	.short	(.L_208 - .L_207)
	.align		4
.L_207:
        /*049c*/ 	.word	index@(_ZN5flash44flash_bwd_dq_dk_dv_loop_seqk_parallel_kernelI23Flash_bwd_kernel_traitsILi64ELi64ELi128ELi8ELi2ELi4ELi4ELb1ELb0EN7cutlass6half_tE19Flash_kernel_traitsILi64ELi64ELi128ELi8ES3_EELb0ELb0ELb1ELb0ELb0ELb0ELb0EEEvNS_16Flash_bwd_paramsE)
        /*04a0*/ 	.word	0x00000008


	//----- nvinfo : EIATTR_MIN_STACK_SIZE
	.align		4
.L_208:
        /*04a4*/ 	.byte	0x04, 0x12
        /*04a6*/ 	.short	(.L_210 - .L_209)
	.align		4
.L_209:
        /*04a8*/ 	.word	index@(_ZN5flash44flash_bwd_dq_dk_dv_loop_seqk_parallel_kernelI23Flash_bwd_kernel_traitsILi64ELi64ELi128ELi8ELi2ELi4ELi4ELb1ELb0EN7cutlass6half_tE19Flash_kernel_traitsILi64ELi64ELi128ELi8ES3_EELb0ELb0ELb0ELb0ELb1ELb1ELb0EEEvNS_16Flash_bwd_paramsE)
        /*04ac*/ 	.word	0x00000000


	//----- nvinfo : EIATTR_MIN_STACK_SIZE
	.align		4
.L_210:
        /*04b0*/ 	.byte	0x04, 0x12
        /*04b2*/ 	.short	(.L_212 - .L_211)
	.align		4
.L_211:
        /*04b4*/ 	.word	index@(_ZN5flash44flash_bwd_dq_dk_dv_loop_seqk_parallel_kernelI23Flash_bwd_kernel_traitsILi64ELi64ELi128ELi8ELi2ELi4ELi4ELb1ELb0EN7cutlass6half_tE19Flash_kernel_traitsILi64ELi64ELi128ELi8ES3_EELb0ELb0ELb0ELb1ELb0ELb0ELb0EEEvNS_16Flash_bwd_paramsE)
        /*04b8*/ 	.word	0x00000000


	//----- nvinfo : EIATTR_MIN_STACK_SIZE
	.align		4
.L_212:
        /*04bc*/ 	.byte	0x04, 0x12
        /*04be*/ 	.short	(.L_214 - .L_213)
	.align		4
.L_213:
        /*04c0*/ 	.word	index@(_ZN5flash44flash_bwd_dq_dk_dv_loop_seqk_parallel_kernelI23Flash_bwd_kernel_traitsILi64ELi64ELi128ELi8ELi2ELi4ELi4ELb1ELb0EN7cutlass6half_tE19Flash_kernel_traitsILi64ELi64ELi128ELi8ES3_EELb0ELb0ELb1ELb0ELb0ELb1ELb0EEEvNS_16Flash_bwd_paramsE)
        /*04c4*/ 	.word	0x00000000


	//----- nvinfo : EIATTR_MIN_STACK_SIZE
	.align		4
.L_214:
        /*04c8*/ 	.byte	0x04, 0x12
        /*04ca*/ 	.short	(.L_216 - .L_215)
	.align		4
.L_215:
        /*04cc*/ 	.word	index@(_ZN5flash44flash_bwd_dq_dk_dv_loop_seqk_parallel_kernelI23Flash_bwd_kernel_traitsILi64ELi64ELi128ELi8ELi2ELi4ELi4ELb1ELb0EN7cutlass6half_tE19Flash_kernel_traitsILi64ELi64ELi128ELi8ES3_EELb0ELb0ELb1ELb1ELb0ELb0ELb0EEEvNS_16Flash_bwd_paramsE)
        /*04d0*/ 	.word	0x00000008


	//----- nvinfo : EIATTR_MIN_STACK_SIZE
	.align		4
.L_216:
        /*04d4*/ 	.byte	0x04, 0x12
        /*04d6*/ 	.short	(.L_218 - .L_217)
	.align		4
.L_217:
        /*04d8*/ 	.word	index@(_ZN5flash44flash_bwd_dq_dk_dv_loop_seqk_parallel_kernelI23Flash_bwd_kernel_traitsILi64ELi128ELi128ELi8ELi4ELi4ELi4ELb0ELb0EN7cutlass6half_tE19Flash_kernel_traitsILi64ELi128ELi128ELi8ES3_EELb0ELb0ELb0ELb0ELb0ELb1ELb0EEEvNS_16Flash_bwd_paramsE)
        /*04dc*/ 	.word	0x00000038


	//----- nvinfo : EIATTR_MIN_STACK_SIZE
	.align		4
.L_218:
        /*04e0*/ 	.byte	0x04, 0x12
        /*04e2*/ 	.short	(.L_220 - .L_219)
	.align		4
.L_219:
        /*04e4*/ 	.word	index@(_ZN5flash44flash_bwd_dq_dk_dv_loop_seqk_parallel_kernelI23Flash_bwd_kernel_traitsILi64ELi128ELi128ELi8ELi4ELi4ELi4ELb0ELb0EN7cutlass6half_tE19Flash_kernel_traitsILi64ELi128ELi128ELi8ES3_EELb0ELb0ELb0ELb0ELb0ELb0ELb0EEEvNS_16Flash_bwd_paramsE)
        /*04e8*/ 	.word	0x00000040


	//----- nvinfo : EIATTR_MIN_STACK_SIZE
	.align		4
.L_220:
        /*04ec*/ 	.byte	0x04, 0x12
        /*04ee*/ 	.short	(.L_222 - .L_221)
	.align		4
.L_221:
        /*04f0*/ 	.word	index@(_ZN5flash44flash_bwd_dq_dk_dv_loop_seqk_parallel_kernelI23Flash_bwd_kernel_traitsILi64ELi128ELi128ELi8ELi4ELi4ELi4ELb0ELb0EN7cutlass6half_tE19Flash_kernel_traitsILi64ELi128ELi128ELi8ES3_EELb0ELb0ELb1ELb0ELb0ELb0ELb0EEEvNS_16Flash_bwd_paramsE)
        /*04f4*/ 	.word	0x00000038


	//----- nvinfo : EIATTR_MIN_STACK_SIZE
	.align		4
.L_222:
        /*04f8*/ 	.byte	0x04, 0x12
        /*04fa*/ 	.short	(.L_224 - .L_223)
	.align		4
.L_223:
        /*04fc*/ 	.word	index@(_ZN5flash44flash_bwd_dq_dk_dv_loop_seqk_parallel_kernelI23Flash_bwd_kernel_traitsILi64ELi128ELi128ELi8ELi4ELi4ELi4ELb0ELb0EN7cutlass6half_tE19Flash_kernel_traitsILi64ELi128ELi128ELi8ES3_EELb0ELb0ELb0ELb0ELb1ELb1ELb0EEEvNS_16Flash_bwd_paramsE)
        /*0500*/ 	.word	0x00000040


	//----- nvinfo : EIATTR_MIN_STACK_SIZE
	.align		4
.L_224:
        /*0504*/ 	.byte	0x04, 0x12
        /*0506*/ 	.short	(.L_226 - .L_225)
	.align		4
.L_225:
        /*0508*/ 	.word	index@(_ZN5flash44flash_bwd_dq_dk_dv_loop_seqk_parallel_kernelI23Flash_bwd_kernel_traitsILi64ELi128ELi128ELi8ELi4ELi4ELi4ELb0ELb0EN7cutlass6half_tE19Flash_kernel_traitsILi64ELi128ELi128ELi8ES3_EELb0ELb0ELb0ELb1ELb0ELb0ELb0EEEvNS_16Flash_bwd_paramsE)
        /*050c*/ 	.word	0x00000048


	//----- nvinfo : EIATTR_MIN_STACK_SIZE
	.align		4
.L_226:
        /*0510*/ 	.byte	0x04, 0x12
        /*0512*/ 	.short	(.L_228 - .L_227)
	.align		4
.L_227:
        /*0514*/ 	.word	index@(_ZN5flash44flash_bwd_dq_dk_dv_loop_seqk_parallel_kernelI23Flash_bwd_kernel_traitsILi64ELi128ELi128ELi8ELi4ELi4ELi4ELb0ELb0EN7cutlass6half_tE19Flash_kernel_traitsILi64ELi128ELi128ELi8ES3_EELb0ELb0ELb1ELb0ELb0ELb1ELb0EEEvNS_16Flash_bwd_paramsE)
        /*0518*/ 	.word	0x00000038


	//----- nvinfo : EIATTR_MIN_STACK_SIZE
	.align		4
.L_228:
        /*051c*/ 	.byte	0x04, 0x12
        /*051e*/ 	.short	(.L_230 - .L_229)
	.align		4
.L_229:
        /*0520*/ 	.word	index@(_ZN5flash44flash_bwd_dq_dk_dv_loop_seqk_parallel_kernelI23Flash_bwd_kernel_traitsILi64ELi128ELi128ELi8ELi4ELi4ELi4ELb0ELb0EN7cutlass6half_tE19Flash_kernel_traitsILi64ELi128ELi128ELi8ES3_EELb0ELb0ELb1ELb1ELb0ELb0ELb0EEEvNS_16Flash_bwd_paramsE)
        /*0524*/ 	.word	0x00000038


	//----- nvinfo : EIATTR_MIN_STACK_SIZE
	.align		4
.L_230:
        /*0528*/ 	.byte	0x04, 0x12
        /*052a*/ 	.short	(.L_232 - .L_231)
	.align		4
.L_231:
        /*052c*/ 	.word	index@(_ZN5flash27flash_bwd_convert_dq_kernelI23Flash_bwd_kernel_traitsILi64ELi64ELi128ELi8ELi2ELi4ELi4ELb1ELb0EN7cutlass6half_tE19Flash_kernel_traitsILi64ELi64ELi128ELi8ES3_EEEEvNS_16Flash_bwd_paramsEi)
        /*0530*/ 	.word	0x00000000


	//----- nvinfo : EIATTR_MIN_STACK_SIZE
	.align		4
.L_232:
        /*0534*/ 	.byte	0x04, 0x12
        /*0536*/ 	.short	(.L_234 - .L_233)
	.align		4
.L_233:
        /*0538*/ 	.word	index@(_ZN5flash44flash_bwd_dq_dk_dv_loop_seqk_parallel_kernelI23Flash_bwd_kernel_traitsILi64ELi64ELi128ELi8ELi2ELi4ELi4ELb1ELb0EN7cutlass6half_tE19Flash_kernel_traitsILi64ELi64ELi128ELi8ES3_EELb1ELb0ELb0ELb0ELb0ELb1ELb0EEEvNS_16Flash_bwd_paramsE)
        /*053c*/ 	.word	0x00000000


	//----- nvinfo : EIATTR_MIN_STACK_SIZE
	.align		4
.L_234:
        /*0540*/ 	.byte	0x04, 0x12
        /*0542*/ 	.short	(.L_236 - .L_235)
	.align		4
.L_235:
        /*0544*/ 	.word	index@(_ZN5flash44flash_bwd_dq_dk_dv_loop_seqk_parallel_kernelI23Flash_bwd_kernel_traitsILi64ELi64ELi128ELi8ELi2ELi4ELi4ELb1ELb0EN7cutlass6half_tE19Flash_kernel_traitsILi64ELi64ELi128ELi8ES3_EELb0ELb0ELb0ELb0ELb0ELb1ELb1EEEvNS_16Flash_bwd_paramsE)
        /*0548*/ 	.word	0x00000000


	//----- nvinfo : EIATTR_MIN_STACK_SIZE
	.align		4
.L_236:
        /*054c*/ 	.byte	0x04, 0x12
        /*054e*/ 	.short	(.L_238 - .L_237)
	.align		4
.L_237:
        /*0550*/ 	.word	index@(_ZN5flash44flash_bwd_dq_dk_dv_loop_seqk_parallel_kernelI23Flash_bwd_kernel_traitsILi64ELi64ELi128ELi8ELi2ELi4ELi4ELb1ELb0EN7cutlass6half_tE19Flash_kernel_traitsILi64ELi64ELi128ELi8ES3_EELb1ELb0ELb0ELb0ELb0ELb0ELb0EEEvNS_16Flash_bwd_paramsE)
        /*0554*/ 	.word	0x00000000


	//----- nvinfo : EIATTR_MIN_STACK_SIZE
	.align		4
.L_238:
        /*0558*/ 	.byte	0x04, 0x12
        /*055a*/ 	.short	(.L_240 - .L_239)
	.align		4
.L_239:
        /*055c*/ 	.word	index@(_ZN5flash44flash_bwd_dq_dk_dv_loop_seqk_parallel_kernelI23Flash_bwd_kernel_traitsILi64ELi64ELi128ELi8ELi2ELi4ELi4ELb1ELb0EN7cutlass6half_tE19Flash_kernel_traitsILi64ELi64ELi128ELi8ES3_EELb0ELb0ELb0ELb0ELb0ELb0ELb1EEEvNS_16Flash_bwd_paramsE)
        /*0560*/ 	.word	0x00000008


	//----- nvinfo : EIATTR_MIN_STACK_SIZE
	.align		4
.L_240:
        /*0564*/ 	.byte	0x04, 0x12
        /*0566*/ 	.short	(.L_242 - .L_241)
	.align		4
.L_241:
        /*0568*/ 	.word	index@(_ZN5flash44flash_bwd_dq_dk_dv_loop_seqk_parallel_kernelI23Flash_bwd_kernel_traitsILi64ELi64ELi128ELi8ELi2ELi4ELi4ELb1ELb0EN7cutlass6half_tE19Flash_kernel_traitsILi64ELi64ELi128ELi8ES3_EELb1ELb0ELb1ELb0ELb0ELb0ELb0EEEvNS_16Flash_bwd_paramsE)
        /*056c*/ 	.word	0x00000000


	//----- nvinfo : EIATTR_MIN_STACK_SIZE
	.align		4
.L_242:
        /*0570*/ 	.byte	0x04, 0x12
        /*0572*/ 	.short	(.L_244 - .L_243)
	.align		4
.L_243:
        /*0574*/ 	.word	index@(_ZN5flash44flash_bwd_dq_dk_dv_loop_seqk_parallel_kernelI23Flash_bwd_kernel_traitsILi64ELi64ELi128ELi8ELi2ELi4ELi4ELb1ELb0EN7cutlass6half_tE19Flash_kernel_traitsILi64ELi64ELi128ELi8ES3_EELb0ELb0ELb1ELb0ELb0ELb0ELb1EEEvNS_16Flash_bwd_paramsE)
        /*0578*/ 	.word	0x00000000


	//----- nvinfo : EIATTR_MIN_STACK_SIZE
	.align		4
.L_244:
        /*057c*/ 	.byte	0x04, 0x12
        /*057e*/ 	.short	(.L_246 - .L_245)
	.align		4
.L_245:
        /*0580*/ 	.word	index@(_ZN5flash44flash_bwd_dq_dk_dv_loop_seqk_parallel_kernelI23Flash_bwd_kernel_traitsILi64ELi64ELi128ELi8ELi2ELi4ELi4ELb1ELb0EN7cutlass6half_tE19Flash_kernel_traitsILi64ELi64ELi128ELi8ES3_EELb1ELb0ELb0ELb0ELb1ELb1ELb0EEEvNS_16Flash_bwd_paramsE)
        /*0584*/ 	.word	0x00000000


	//----- nvinfo : EIATTR_MIN_STACK_SIZE
	.align		4
.L_246:
        /*0588*/ 	.byte	0x04, 0x12
        /*058a*/ 	.short	(.L_248 - .L_247)
	.align		4
.L_247:
        /*058c*/ 	.word	index@(_ZN5flash44flash_bwd_dq_dk_dv_loop_seqk_parallel_kernelI23Flash_bwd_kernel_traitsILi64ELi64ELi128ELi8ELi2ELi4ELi4ELb1ELb0EN7cutlass6half_tE19Flash_kernel_traitsILi64ELi64ELi128ELi8ES3_EELb0ELb0ELb0ELb0ELb1ELb1ELb1EEEvNS_16Flash_bwd_paramsE)
        /*0590*/ 	.word	0x00000000


	//----- nvinfo : EIATTR_MIN_STACK_SIZE
	.align		4
.L_248:
        /*0594*/ 	.byte	0x04, 0x12
        /*0596*/ 	.short	(.L_250 - .L_249)
	.align		4
.L_249:
        /*0598*/ 	.word	index@(_ZN5flash44flash_bwd_dq_dk_dv_loop_seqk_parallel_kernelI23Flash_bwd_kernel_traitsILi64ELi64ELi128ELi8ELi2ELi4ELi4ELb1ELb0EN7cutlass6half_tE19Flash_kernel_traitsILi64ELi64ELi128ELi8ES3_EELb1ELb0ELb0ELb1ELb0ELb0ELb0EEEvNS_16Flash_bwd_paramsE)
        /*059c*/ 	.word	0x00000000


	//----- nvinfo : EIATTR_MIN_STACK_SIZE
	.align		4
.L_250:
        /*05a0*/ 	.byte	0x04, 0x12
        /*05a2*/ 	.short	(.L_252 - .L_251)
	.align		4
.L_251:
        /*05a4*/ 	.word	index@(_ZN5flash44flash_bwd_dq_dk_dv_loop_seqk_parallel_kernelI23Flash_bwd_kernel_traitsILi64ELi64ELi128ELi8ELi2ELi4ELi4ELb1ELb0EN7cutlass6half_tE19Flash_kernel_traitsILi64ELi64ELi128ELi8ES3_EELb0ELb0ELb0ELb1ELb0ELb0ELb1EEEvNS_16Flash_bwd_paramsE)
        /*05a8*/ 	.word	0x00000000


	//----- nvinfo : EIATTR_MIN_STACK_SIZE
	.align		4
.L_252:
        /*05ac*/ 	.byte	0x04, 0x12
        /*05ae*/ 	.short	(.L_254 - .L_253)
	.align		4
.L_253:
        /*05b0*/ 	.word	index@(_ZN5flash44flash_bwd_dq_dk_dv_loop_seqk_parallel_kernelI23Flash_bwd_kernel_traitsILi64ELi64ELi128ELi8ELi2ELi4ELi4ELb1ELb0EN7cutlass6half_tE19Flash_kernel_traitsILi64ELi64ELi128ELi8ES3_EELb1ELb0ELb1ELb0ELb0ELb1ELb0EEEvNS_16Flash_bwd_paramsE)
        /*05b4*/ 	.word	0x00000000


	//----- nvinfo : EIATTR_MIN_STACK_SIZE
	.align		4
.L_254:
        /*05b8*/ 	.byte	0x04, 0x12
        /*05ba*/ 	.short	(.L_256 - .L_255)
	.align		4
.L_255:
        /*05bc*/ 	.word	index@(_ZN5flash44flash_bwd_dq_dk_dv_loop_seqk_parallel_kernelI23Flash_bwd_kernel_traitsILi64ELi64ELi128ELi8ELi2ELi4ELi4ELb1ELb0EN7cutlass6half_tE19Flash_kernel_traitsILi64ELi64ELi128ELi8ES3_EELb0ELb0ELb1ELb0ELb0ELb1ELb1EEEvNS_16Flash_bwd_paramsE)
        /*05c0*/ 	.word	0x00000000


	//----- nvinfo : EIATTR_MIN_STACK_SIZE
	.align		4
.L_256:
        /*05c4*/ 	.byte	0x04, 0x12
        /*05c6*/ 	.short	(.L_258 - .L_257)
	.align		4
.L_257:
        /*05c8*/ 	.word	index@(_ZN5flash44flash_bwd_dq_dk_dv_loop_seqk_parallel_kernelI23Flash_bwd_kernel_traitsILi64ELi64ELi128ELi8ELi2ELi4ELi4ELb1ELb0EN7cutlass6half_tE19Flash_kernel_traitsILi64ELi64ELi128ELi8ES3_EELb1ELb0ELb1ELb1ELb0ELb0ELb0EEEvNS_16Flash_bwd_paramsE)
        /*05cc*/ 	.word	0x00000000


	//----- nvinfo : EIATTR_MIN_STACK_SIZE
	.align		4
.L_258:
        /*05d0*/ 	.byte	0x04, 0x12
        /*05d2*/ 	.short	(.L_260 - .L_259)
	.align		4
.L_259:
        /*05d4*/ 	.word	index@(_ZN5flash44flash_bwd_dq_dk_dv_loop_seqk_parallel_kernelI23Flash_bwd_kernel_traitsILi64ELi64ELi128ELi8ELi2ELi4ELi4ELb1ELb0EN7cutlass6half_tE19Flash_kernel_traitsILi64ELi64ELi128ELi8ES3_EELb0ELb0ELb1ELb1ELb0ELb0ELb1EEEvNS_16Flash_bwd_paramsE)
        /*05d8*/ 	.word	0x00000000


	//----- nvinfo : EIATTR_MIN_STACK_SIZE
	.align		4
.L_260:
        /*05dc*/ 	.byte	0x04, 0x12
        /*05de*/ 	.short	(.L_262 - .L_261)
	.align		4
.L_261:
        /*05e0*/ 	.word	index@(_ZN5flash25flash_bwd_dot_do_o_kernelILb0E23Flash_bwd_kernel_traitsILi64ELi64ELi128ELi8ELi2ELi4ELi4ELb1ELb0EN7cutlass6half_tE19Flash_kernel_traitsILi64ELi64ELi128ELi8ES3_EEEEvNS_16Flash_bwd_paramsE)
        /*05e4*/ 	.word	0x00000000


	//----- nvinfo : EIATTR_MIN_STACK_SIZE
	.align		4
.L_262:
        /*05e8*/ 	.byte	0x04, 0x12
        /*05ea*/ 	.short	(.L_264 - .L_263)
	.align		4
.L_263:
        /*05ec*/ 	.word	index@(_ZN5flash25flash_bwd_dot_do_o_kernelILb1E23Flash_bwd_kernel_traitsILi64ELi64ELi128ELi8ELi2ELi4ELi4ELb1ELb0EN7cutlass6half_tE19Flash_kernel_traitsILi64ELi64ELi128ELi8ES3_EEEEvNS_16Flash_bwd_paramsE)
        /*05f0*/ 	.word	0x00000000


	//----- nvinfo : EIATTR_MIN_STACK_SIZE
	.align		4
.L_264:
        /*05f4*/ 	.byte	0x04, 0x12
        /*05f6*/ 	.short	(.L_266 - .L_265)
	.align		4
.L_265:
        /*05f8*/ 	.word	index@(_ZN5flash27flash_bwd_convert_dq_kernelI23Flash_bwd_kernel_traitsILi64ELi128ELi128ELi8ELi4ELi4ELi4ELb0ELb0EN7cutlass6half_tE19Flash_kernel_traitsILi64ELi128ELi128ELi8ES3_EEEEvNS_16Flash_bwd_paramsEi)
        /*05fc*/ 	.word	0x00000000


	//----- nvinfo : EIATTR_MIN_STACK_SIZE
	.align		4
.L_266:
        /*0600*/ 	.byte	0x04, 0x12
        /*0602*/ 	.short	(.L_268 - .L_267)
	.align		4
.L_267:
        /*0604*/ 	.word	index@(_ZN5flash44flash_bwd_dq_dk_dv_loop_seqk_parallel_kernelI23Flash_bwd_kernel_traitsILi64ELi128ELi128ELi8ELi4ELi4ELi4ELb0ELb0EN7cutlass6half_tE19Flash_kernel_traitsILi64ELi128ELi128ELi8ES3_EELb1ELb0ELb0ELb0ELb0ELb1ELb0EEEvNS_16Flash_bwd_paramsE)
        /*0608*/ 	.word	0x00000038


	//----- nvinfo : EIATTR_MIN_STACK_SIZE
	.align		4
.L_268:
        /*060c*/ 	.byte	0x04, 0x12
        /*060e*/ 	.short	(.L_270 - .L_269)
	.align		4
.L_269:
        /*0610*/ 	.word	index@(_ZN5flash44flash_bwd_dq_dk_dv_loop_seqk_parallel_kernelI23Flash_bwd_kernel_traitsILi64ELi128ELi128ELi8ELi4ELi4ELi4ELb0ELb0EN7cutlass6half_tE19Flash_kernel_traitsILi64ELi128ELi128ELi8ES3_EELb0ELb0ELb0ELb0ELb0ELb1ELb1EEEvNS_16Flash_bwd_paramsE)
        /*0614*/ 	.word	0x00000138


	//----- nvinfo : EIATTR_MIN_STACK_SIZE
	.align		4
.L_270:
        /*0618*/ 	.byte	0x04, 0x12
        /*061a*/ 	.short	(.L_272 - .L_271)
	.align		4
.L_271:
        /*061c*/ 	.word	index@(_ZN5flash44flash_bwd_dq_dk_dv_loop_seqk_parallel_kernelI23Flash_bwd_kernel_traitsILi64ELi128ELi128ELi8ELi4ELi4ELi4ELb0ELb0EN7cutlass6half_tE19Flash_kernel_traitsILi64ELi128ELi128ELi8ES3_EELb1ELb0ELb0ELb0ELb0ELb0ELb0EEEvNS_16Flash_bwd_paramsE)
        /*0620*/ 	.word	0x00000038


	//----- nvinfo : EIATTR_MIN_STACK_SIZE
	.align		4
.L_272:
        /*0624*/ 	.byte	0x04, 0x12
        /*0626*/ 	.short	(.L_274 - .L_273)
	.align		4
.L_273:
        /*0628*/ 	.word	index@(_ZN5flash44flash_bwd_dq_dk_dv_loop_seqk_parallel_kernelI23Flash_bwd_kernel_traitsILi64ELi128ELi128ELi8ELi4ELi4ELi4ELb0ELb0EN7cutlass6half_tE19Flash_kernel_traitsILi64ELi128ELi128ELi8ES3_EELb0ELb0ELb0ELb0ELb0ELb0ELb1EEEvNS_16Flash_bwd_paramsE)
        /*062c*/ 	.word	0x00000140


	//----- nvinfo : EIATTR_MIN_STACK_SIZE
	.align		4
.L_274:
        /*0630*/ 	.byte	0x04, 0x12
        /*0632*/ 	.short	(.L_276 - .L_275)
	.align		4
.L_275:
        /*0634*/ 	.word	index@(_ZN5flash44flash_bwd_dq_dk_dv_loop_seqk_parallel_kernelI23Flash_bwd_kernel_traitsILi64ELi128ELi128ELi8ELi4ELi4ELi4ELb0ELb0EN7cutlass6half_tE19Flash_kernel_traitsILi64ELi128ELi128ELi8ES3_EELb1ELb0ELb1ELb0ELb0ELb0ELb0EEEvNS_16Flash_bwd_paramsE)
        /*0638*/ 	.word	0x00000038


	//----- nvinfo : EIATTR_MIN_STACK_SIZE
	.align		4
.L_276:
        /*063c*/ 	.byte	0x04, 0x12
        /*063e*/ 	.short	(.L_278 - .L_277)
	.align		4
.L_277:
        /*0640*/ 	.word	index@(_ZN5flash44flash_bwd_dq_dk_dv_loop_seqk_parallel_kernelI23Flash_bwd_kernel_traitsILi64ELi128ELi128ELi8ELi4ELi4ELi4ELb0ELb0EN7cutlass6half_tE19Flash_kernel_traitsILi64ELi128ELi128ELi8ES3_EELb0ELb0ELb1ELb0ELb0ELb0ELb1EEEvNS_16Flash_bwd_paramsE)
        /*0644*/ 	.word	0x00000138


	//----- nvinfo : EIATTR_MIN_STACK_SIZE
	.align		4
.L_278:
        /*0648*/ 	.byte	0x04, 0x12
        /*064a*/ 	.short	(.L_280 - .L_279)
	.align		4
.L_279:
        /*064c*/ 	.word	index@(_ZN5flash44flash_bwd_dq_dk_dv_loop_seqk_parallel_kernelI23Flash_bwd_kernel_traitsILi64ELi128ELi128ELi8ELi4ELi4ELi4ELb0ELb0EN7cutlass6half_tE19Flash_kernel_traitsILi64ELi128ELi128ELi8ES3_EELb1ELb0ELb0ELb0ELb1ELb1ELb0EEEvNS_16Flash_bwd_paramsE)
        /*0650*/ 	.word	0x00000050


	//----- nvinfo : EIATTR_MIN_STACK_SIZE
	.align		4
.L_280:
        /*0654*/ 	.byte	0x04, 0x12
        /*0656*/ 	.short	(.L_282 - .L_281)
	.align		4
.L_281:
        /*0658*/ 	.word	index@(_ZN5flash44flash_bwd_dq_dk_dv_loop_seqk_parallel_kernelI23Flash_bwd_kernel_traitsILi64ELi128ELi128ELi8ELi4ELi4ELi4ELb0ELb0EN7cutlass6half_tE19Flash_kernel_traitsILi64ELi128ELi128ELi8ES3_EELb0ELb0ELb0ELb0ELb1ELb1ELb1EEEvNS_16Flash_bwd_paramsE)
        /*065c*/ 	.word	0x00000128


	//----- nvinfo : EIATTR_MIN_STACK_SIZE
	.align		4
.L_282:
        /*0660*/ 	.byte	0x04, 0x12
        /*0662*/ 	.short	(.L_284 - .L_283)
	.align		4
.L_283:
        /*0664*/ 	.word	index@(_ZN5flash44flash_bwd_dq_dk_dv_loop_seqk_parallel_kernelI23Flash_bwd_kernel_traitsILi64ELi128ELi128ELi8ELi4ELi4ELi4ELb0ELb0EN7cutlass6half_tE19Flash_kernel_traitsILi64ELi128ELi128ELi8ES3_EELb1ELb0ELb0ELb1ELb0ELb0ELb0EEEvNS_16Flash_bwd_paramsE)
        /*0668*/ 	.word	0x00000040


	//----- nvinfo : EIATTR_MIN_STACK_SIZE
	.align		4
.L_284:
        /*066c*/ 	.byte	0x04, 0x12
        /*066e*/ 	.short	(.L_286 - .L_285)
	.align		4
.L_285:
        /*0670*/ 	.word	index@(_ZN5flash44flash_bwd_dq_dk_dv_loop_seqk_parallel_kernelI23Flash_bwd_kernel_traitsILi64ELi128ELi128ELi8ELi4ELi4ELi4ELb0ELb0EN7cutlass6half_tE19Flash_kernel_traitsILi64ELi128ELi128ELi8ES3_EELb0ELb0ELb0ELb1ELb0ELb0ELb1EEEvNS_16Flash_bwd_paramsE)
        /*0674*/ 	.word	0x00000140


	//----- nvinfo : EIATTR_MIN_STACK_SIZE
	.align		4
.L_286:
        /*0678*/ 	.byte	0x04, 0x12
        /*067a*/ 	.short	(.L_288 - .L_287)
	.align		4
.L_287:
        /*067c*/ 	.word	index@(_ZN5flash44flash_bwd_dq_dk_dv_loop_seqk_parallel_kernelI23Flash_bwd_kernel_traitsILi64ELi128ELi128ELi8ELi4ELi4ELi4ELb0ELb0EN7cutlass6half_tE19Flash_kernel_traitsILi64ELi128ELi128ELi8ES3_EELb1ELb0ELb1ELb0ELb0ELb1ELb0EEEvNS_16Flash_bwd_paramsE)
        /*0680*/ 	.word	0x00000030


	//----- nvinfo : EIATTR_MIN_STACK_SIZE
	.align		4
.L_288:
        /*0684*/ 	.byte	0x04, 0x12
        /*0686*/ 	.short	(.L_290 - .L_289)
	.align		4
.L_289:
        /*0688*/ 	.word	index@(_ZN5flash44flash_bwd_dq_dk_dv_loop_seqk_parallel_kernelI23Flash_bwd_kernel_traitsILi64ELi128ELi128ELi8ELi4ELi4ELi4ELb0ELb0EN7cutlass6half_tE19Flash_kernel_traitsILi64ELi128ELi128ELi8ES3_EELb0ELb0ELb1ELb0ELb0ELb1ELb1EEEvNS_16Flash_bwd_paramsE)
        /*068c*/ 	.word	0x00000138


	//----- nvinfo : EIATTR_MIN_STACK_SIZE
	.align		4
.L_290:
        /*0690*/ 	.byte	0x04, 0x12
        /*0692*/ 	.short	(.L_292 - .L_291)
	.align		4
.L_291:
        /*0694*/ 	.word	index@(_ZN5flash44flash_bwd_dq_dk_dv_loop_seqk_parallel_kernelI23Flash_bwd_kernel_traitsILi64ELi128ELi128ELi8ELi4ELi4ELi4ELb0ELb0EN7cutlass6half_tE19Flash_kernel_traitsILi64ELi128ELi128ELi8ES3_EELb1ELb0ELb1ELb1ELb0ELb0ELb0EEEvNS_16Flash_bwd_paramsE)
        /*0698*/ 	.word	0x00000038


	//----- nvinfo : EIATTR_MIN_STACK_SIZE
	.align		4
.L_292:
        /*069c*/ 	.byte	0x04, 0x12
        /*069e*/ 	.short	(.L_294 - .L_293)
	.align		4
.L_293:
        /*06a0*/ 	.word	index@(_ZN5flash44flash_bwd_dq_dk_dv_loop_seqk_parallel_kernelI23Flash_bwd_kernel_traitsILi64ELi128ELi128ELi8ELi4ELi4ELi4ELb0ELb0EN7cutlass6half_tE19Flash_kernel_traitsILi64ELi128ELi128ELi8ES3_EELb0ELb0ELb1ELb1ELb0ELb0ELb1EEEvNS_16Flash_bwd_paramsE)
        /*06a4*/ 	.word	0x00000138


	//----- nvinfo : EIATTR_MIN_STACK_SIZE
	.align		4
.L_294:
        /*06a8*/ 	.byte	0x04, 0x12
        /*06aa*/ 	.short	(.L_296 - .L_295)
	.align		4
.L_295:
        /*06ac*/ 	.word	index@(_ZN5flash25flash_bwd_dot_do_o_kernelILb0E23Flash_bwd_kernel_traitsILi64ELi128ELi128ELi8ELi4ELi4ELi4ELb0ELb0EN7cutlass6half_tE19Flash_kernel_traitsILi64ELi128ELi128ELi8ES3_EEEEvNS_16Flash_bwd_paramsE)
        /*06b0*/ 	.word	0x00000000


	//----- nvinfo : EIATTR_MIN_STACK_SIZE
	.align		4
.L_296:
        /*06b4*/ 	.byte	0x04, 0x12
        /*06b6*/ 	.short	(.L_298 - .L_297)
	.align		4
.L_297:
        /*06b8*/ 	.word	index@(_ZN5flash25flash_bwd_dot_do_o_kernelILb1E23Flash_bwd_kernel_traitsILi64ELi128ELi128ELi8ELi4ELi4ELi4ELb0ELb0EN7cutlass6half_tE19Flash_kernel_traitsILi64ELi128ELi128ELi8ES3_EEEEvNS_16Flash_bwd_paramsE)
        /*06bc*/ 	.word	0x00000000
.L_298:


//--------------------- .nv.compat                --------------------------
	.section	.nv.compat,"",@"SHT_CUDA_COMPAT_INFO"
	.align	4
        /*0000*/ 	.byte	0x02, 0x09, 0x01, 0x00, 0x02, 0x02, 0x01, 0x00, 0x02, 0x05, 0x05, 0x00, 0x03, 0x07, 0x01, 0x01
        /*0010*/ 	.byte	0x02, 0x03, 0x00, 0x00, 0x02, 0x06, 0x01, 0x00, 0x04, 0x0b, 0x08, 0x00, 0x00, 0x00, 0x00, 0x00
        /*0020*/ 	.byte	0x00, 0x00, 0x00, 0x00


//--------------------- .nv.info._ZN5flash44flash_bwd_dq_dk_dv_loop_seqk_parallel_kernelI23Flash_bwd_kernel_traitsILi64ELi64ELi128ELi8ELi2ELi4ELi4ELb1ELb0EN7cutlass6half_tE19Flash_kernel_traitsILi64ELi64ELi128ELi8ES3_EELb0ELb0ELb0ELb0ELb0ELb1ELb0EEEvNS_16Flash_bwd_paramsE --------------------------
	.section	.nv.info._ZN5flash44flash_bwd_dq_dk_dv_loop_seqk_parallel_kernelI23Flash_bwd_kernel_traitsILi64ELi64ELi128ELi8ELi2ELi4ELi4ELb1ELb0EN7cutlass6half_tE19Flash_kernel_traitsILi64ELi64ELi128ELi8ES3_EELb0ELb0ELb0ELb0ELb0ELb1ELb0EEEvNS_16Flash_bwd_paramsE,"",@"SHT_CUDA_INFO"
	.sectionflags	@""
	.align	4


	//----- nvinfo : EIATTR_CUDA_API_VERSION
	.align		4
        /*0000*/ 	.byte	0x04, 0x37
        /*0002*/ 	.short	(.L_300 - .L_299)
.L_299:
        /*0004*/ 	.word	0x00000082


	//----- nvinfo : EIATTR_KPARAM_INFO
	.align		4
.L_300:
        /*0008*/ 	.byte	0x04, 0x17
        /*000a*/ 	.short	(.L_302 - .L_301)
.L_301:
        /*000c*/ 	.word	0x00000000
        /*0010*/ 	.short	0x0000
        /*0012*/ 	.short	0x0000
        /*0014*/ 	.byte	0x00, 0xf0, 0x01, 0x0a


	//----- nvinfo : EIATTR_SPARSE_MMA_MASK
	.align		4
.L_302:
        /*0018*/ 	.byte	0x03, 0x50
        /*001a*/ 	.short	0x0000


	//----- nvinfo : EIATTR_MAXREG_COUNT
	.align		4
        /*001c*/ 	.byte	0x03, 0x1b
        /*001e*/ 	.short	0x00ff


	//----- nvinfo : EIATTR_NUM_BARRIERS
	.align		4
        /*0020*/ 	.byte	0x02, 0x4c
        /*0022*/ 	.byte	0x01
	.zero		1


	//----- nvinfo : EIATTR_MERCURY_ISA_VERSION
	.align		4
        /*0024*/ 	.byte	0x03, 0x5f
        /*0026*/ 	.short	0x0101


	//----- nvinfo : EIATTR_EXIT_INSTR_OFFSETS
	.align		4
        /*0028*/ 	.byte	0x04, 0x1c
        /*002a*/ 	.short	(.L_304 - .L_303)


	//   ....[0]....
.L_303:
        /*002c*/ 	.word	0x00000080


	//   ....[1]....
        /*0030*/ 	.word	0x00007290


	//----- nvinfo : EIATTR_CRS_STACK_SIZE
	.align		4
.L_304:
        /*0034*/ 	.byte	0x04, 0x1e
        /*0036*/ 	.short	(.L_306 - .L_305)
.L_305:
        /*0038*/ 	.word	0x00000000


	//----- nvinfo : EIATTR_CBANK_PARAM_SIZE
	.align		4
.L_306:
        /*003c*/ 	.byte	0x03, 0x19
        /*003e*/ 	.short	0x0280


	//----- nvinfo : EIATTR_PARAM_CBANK
	.align		4
        /*0040*/ 	.byte	0x04, 0x0a
        /*0042*/ 	.short	(.L_308 - .L_307)
	.align		4
.L_307:
        /*0044*/ 	.word	index@(.nv.constant0._ZN5flash44flash_bwd_dq_dk_dv_loop_seqk_parallel_kernelI23Flash_bwd_kernel_traitsILi64ELi64ELi128ELi8ELi2ELi4ELi4ELb1ELb0EN7cutlass6half_tE19Flash_kernel_traitsILi64ELi64ELi128ELi8ES3_EELb0ELb0ELb0ELb0ELb0ELb1ELb0EEEvNS_16Flash_bwd_paramsE)
        /*0048*/ 	.short	0x0210
        /*004a*/ 	.short	0x0280


	//----- nvinfo : EIATTR_SW_WAR
	.align		4
.L_308:
        /*004c*/ 	.byte	0x04, 0x36
        /*004e*/ 	.short	(.L_310 - .L_309)
.L_309:
        /*0050*/ 	.word	0x00000008
.L_310:


//--------------------- .nv.info._ZN5flash44flash_bwd_dq_dk_dv_loop_seqk_parallel_kernelI23Flash_bwd_kernel_traitsILi64ELi64ELi128ELi8ELi2ELi4ELi4ELb1ELb0EN7cutlass6half_tE19Flash_kernel_traitsILi64ELi64ELi128ELi8ES3_EELb0ELb0ELb0ELb0ELb0ELb0ELb0EEEvNS_16Flash_bwd_paramsE --------------------------
	.section	.nv.info._ZN5flash44flash_bwd_dq_dk_dv_loop_seqk_parallel_kernelI23Flash_bwd_kernel_traitsILi64ELi64ELi128ELi8ELi2ELi4ELi4ELb1ELb0EN7cutlass6half_tE19Flash_kernel_traitsILi64ELi64ELi128ELi8ES3_EELb0ELb0ELb0ELb0ELb0ELb0ELb0EEEvNS_16Flash_bwd_paramsE,"",@"SHT_CUDA_INFO"
	.sectionflags	@""
	.align	4


	//----- nvinfo : EIATTR_CUDA_API_VERSION
	.align		4
        /*0000*/ 	.byte	0x04, 0x37
        /*0002*/ 	.short	(.L_312 - .L_311)
.L_311:
        /*0004*/ 	.word	0x00000082


	//----- nvinfo : EIATTR_KPARAM_INFO
	.align		4
.L_312:
        /*0008*/ 	.byte	0x04, 0x17
        /*000a*/ 	.short	(.L_314 - .L_313)
.L_313:
        /*000c*/ 	.word	0x00000000
        /*0010*/ 	.short	0x0000
        /*0012*/ 	.short	0x0000
        /*0014*/ 	.byte	0x00, 0xf0, 0x01, 0x0a


	//----- nvinfo : EIATTR_SPARSE_MMA_MASK
	.align		4
.L_314:
        /*0018*/ 	.byte	0x03, 0x50
        /*001a*/ 	.short	0x0000


	//----- nvinfo : EIATTR_MAXREG_COUNT
	.align		4
        /*001c*/ 	.byte	0x03, 0x1b
        /*001e*/ 	.short	0x00ff


	//----- nvinfo : EIATTR_NUM_BARRIERS
	.align		4
        /*0020*/ 	.byte	0x02, 0x4c
        /*0022*/ 	.byte	0x01
	.zero		1


	//----- nvinfo : EIATTR_MERCURY_ISA_VERSION
	.align		4
        /*0024*/ 	.byte	0x03, 0x5f
        /*0026*/ 	.short	0x0101


	//----- nvinfo : EIATTR_EXIT_INSTR_OFFSETS
	.align		4
        /*0028*/ 	.byte	0x04, 0x1c
        /*002a*/ 	.short	(.L_316 - .L_315)


	//   ....[0]....
.L_315:
        /*002c*/ 	.word	0x00000080


	//   ....[1]....
        /*0030*/ 	.word	0x00007bc0


	//----- nvinfo : EIATTR_CRS_STACK_SIZE
	.align		4
.L_316:
        /*0034*/ 	.byte	0x04, 0x1e
        /*0036*/ 	.short	(.L_318 - .L_317)
.L_317:
        /*0038*/ 	.word	0x00000000


	//----- nvinfo : EIATTR_CBANK_PARAM_SIZE
	.align		4
.L_318:
        /*003c*/ 	.byte	0x03, 0x19
        /*003e*/ 	.short	0x0280


	//----- nvinfo : EIATTR_PARAM_CBANK
	.align		4
        /*0040*/ 	.byte	0x04, 0x0a
        /*0042*/ 	.short	(.L_320 - .L_319)
	.align		4
.L_319:
        /*0044*/ 	.word	index@(.nv.constant0._ZN5flash44flash_bwd_dq_dk_dv_loop_seqk_parallel_kernelI23Flash_bwd_kernel_traitsILi64ELi64ELi128ELi8ELi2ELi4ELi4ELb1ELb0EN7cutlass6half_tE19Flash_kernel_traitsILi64ELi64ELi128ELi8ES3_EELb0ELb0ELb0ELb0ELb0ELb0ELb0EEEvNS_16Flash_bwd_paramsE)
        /*0048*/ 	.short	0x0210
        /*004a*/ 	.short	0x0280


	//----- nvinfo : EIATTR_SW_WAR
	.align		4
.L_320:
        /*004c*/ 	.byte	0x04, 0x36
        /*004e*/ 	.short	(.L_322 - .L_321)
.L_321:
        /*0050*/ 	.word	0x00000008
.L_322:


//--------------------- .nv.info._ZN5flash44flash_bwd_dq_dk_dv_loop_seqk_parallel_kernelI23Flash_bwd_kernel_traitsILi64ELi64ELi128ELi8ELi2ELi4ELi4ELb1ELb0EN7cutlass6half_tE19Flash_kernel_traitsILi64ELi64ELi128ELi8ES3_EELb0ELb0ELb1ELb0ELb0ELb0ELb0EEEvNS_16Flash_bwd_paramsE --------------------------
	.section	.nv.info._ZN5flash44flash_bwd_dq_dk_dv_loop_seqk_parallel_kernelI23Flash_bwd_kernel_traitsILi64ELi64ELi128ELi8ELi2ELi4ELi4ELb1ELb0EN7cutlass6half_tE19Flash_kernel_traitsILi64ELi64ELi128ELi8ES3_EELb0ELb0ELb1ELb0ELb0ELb0ELb0EEEvNS_16Flash_bwd_paramsE,"",@"SHT_CUDA_INFO"
	.sectionflags	@""
	.align	4


	//----- nvinfo : EIATTR_CUDA_API_VERSION
	.align		4
        /*0000*/ 	.byte	0x04, 0x37
        /*0002*/ 	.short	(.L_324 - .L_323)
.L_323:
        /*0004*/ 	.word	0x00000082


	//----- nvinfo : EIATTR_KPARAM_INFO
	.align		4
.L_324:
        /*0008*/ 	.byte	0x04, 0x17
        /*000a*/ 	.short	(.L_326 - .L_325)
.L_325:
        /*000c*/ 	.word	0x00000000
        /*0010*/ 	.short	0x0000
        /*0012*/ 	.short	0x0000
        /*0014*/ 	.byte	0x00, 0xf0, 0x01, 0x0a


	//----- nvinfo : EIATTR_SPARSE_MMA_MASK
	.align		4
.L_326:
        /*0018*/ 	.byte	0x03, 0x50
        /*001a*/ 	.short	0x0000


	//----- nvinfo : EIATTR_MAXREG_COUNT
	.align		4
        /*001c*/ 	.byte	0x03, 0x1b
        /*001e*/ 	.short	0x00ff


	//----- nvinfo : EIATTR_NUM_BARRIERS
	.align		4
        /*0020*/ 	.byte	0x02, 0x4c
        /*0022*/ 	.byte	0x01
	.zero		1


	//----- nvinfo : EIATTR_ANNOTATIONS
	.align		4
        /*0024*/ 	.byte	0x04, 0x55
        /*0026*/ 	.short	(.L_328 - .L_327)


	//   ....[0]....
.L_327:
        /*0028*/ 	.word	0x00000001
        /*002c*/ 	.byte	0x90, 0x07, 0x00, 0x00, 0x01, 0x00, 0x00, 0x00, 0xd0, 0x39, 0x00, 0x00


	//----- nvinfo : EIATTR_MERCURY_ISA_VERSION
	.align		4
.L_328:
        /*0038*/ 	.byte	0x03, 0x5f
        /*003a*/ 	.short	0x0101


	//----- nvinfo : EIATTR_EXIT_INSTR_OFFSETS
	.align		4
        /*003c*/ 	.byte	0x04, 0x1c
        /*003e*/ 	.short	(.L_330 - .L_329)


	//   ....[0]....
.L_329:
        /*0040*/ 	.word	0x00000090


	//   ....[1]....
        /*0044*/ 	.word	0x000081f0


	//----- nvinfo : EIATTR_CRS_STACK_SIZE
	.align		4
.L_330:
        /*0048*/ 	.byte	0x04, 0x1e
        /*004a*/ 	.short	(.L_332 - .L_331)
.L_331:
        /*004c*/ 	.word	0x00000000


	//----- nvinfo : EIATTR_CBANK_PARAM_SIZE
	.align		4
.L_332:
        /*0050*/ 	.byte	0x03, 0x19
        /*0052*/ 	.short	0x0280


	//----- nvinfo : EIATTR_PARAM_CBANK
	.align		4
        /*0054*/ 	.byte	0x04, 0x0a
        /*0056*/ 	.short	(.L_334 - .L_333)
	.align		4
.L_333:
        /*0058*/ 	.word	index@(.nv.constant0._ZN5flash44flash_bwd_dq_dk_dv_loop_seqk_parallel_kernelI23Flash_bwd_kernel_traitsILi64ELi64ELi128ELi8ELi2ELi4ELi4ELb1ELb0EN7cutlass6half_tE19Flash_kernel_traitsILi64ELi64ELi128ELi8ES3_EELb0ELb0ELb1ELb0ELb0ELb0ELb0EEEvNS_16Flash_bwd_paramsE)
        /*005c*/ 	.short	0x0210
        /*005e*/ 	.short	0x0280


	//----- nvinfo : EIATTR_SW_WAR
	.align		4
.L_334:
        /*0060*/ 	.byte	0x04, 0x36
        /*0062*/ 	.short	(.L_336 - .L_335)
.L_335:
        /*0064*/ 	.word	0x00000008
.L_336:


//--------------------- .nv.info._ZN5flash44flash_bwd_dq_dk_dv_loop_seqk_parallel_kernelI23Flash_bwd_kernel_traitsILi64ELi64ELi128ELi8ELi2ELi4ELi4ELb1ELb0EN7cutlass6half_tE19Flash_kernel_traitsILi64ELi64ELi128ELi8ES3_EELb0ELb0ELb0ELb0ELb1ELb1ELb0EEEvNS_16Flash_bwd_paramsE --------------------------
	.section	.nv.info._ZN5flash44flash_bwd_dq_dk_dv_loop_seqk_parallel_kernelI23Flash_bwd_kernel_traitsILi64ELi64ELi128ELi8ELi2ELi4ELi4ELb1ELb0EN7cutlass6half_tE19Flash_kernel_traitsILi64ELi64ELi128ELi8ES3_EELb0ELb0ELb0ELb0ELb1ELb1ELb0EEEvNS_16Flash_bwd_paramsE,"",@"SHT_CUDA_INFO"
	.sectionflags	@""
	.align	4


	//----- nvinfo : EIATTR_CUDA_API_VERSION
	.align		4
        /*0000*/ 	.byte	0x04, 0x37
        /*0002*/ 	.short	(.L_338 - .L_337)
.L_337:
        /*0004*/ 	.word	0x00000082


	//----- nvinfo : EIATTR_KPARAM_INFO
	.align		4
.L_338:
        /*0008*/ 	.byte	0x04, 0x17
        /*000a*/ 	.short	(.L_340 - .L_339)
.L_339:
        /*000c*/ 	.word	0x00000000
        /*0010*/ 	.short	0x0000
        /*0012*/ 	.short	0x0000
        /*0014*/ 	.byte	0x00, 0xf0, 0x01, 0x0a


	//----- nvinfo : EIATTR_SPARSE_MMA_MASK
	.align		4
.L_340:
        /*0018*/ 	.byte	0x03, 0x50
        /*001a*/ 	.short	0x0000


	//----- nvinfo : EIATTR_MAXREG_COUNT
	.align		4
        /*001c*/ 	.byte	0x03, 0x1b
        /*001e*/ 	.short	0x00ff


	//----- nvinfo : EIATTR_NUM_BARRIERS
	.align		4
        /*0020*/ 	.byte	0x02, 0x4c
        /*0022*/ 	.byte	0x01
	.zero		1


	//----- nvinfo : EIATTR_MERCURY_ISA_VERSION
	.align		4
        /*0024*/ 	.byte	0x03, 0x5f
        /*0026*/ 	.short	0x0101


	//----- nvinfo : EIATTR_EXIT_INSTR_OFFSETS
	.align		4
        /*0028*/ 	.byte	0x04, 0x1c
        /*002a*/ 	.short	(.L_342 - .L_341)


	//   ....[0]....
.L_341:
        /*002c*/ 	.word	0x00000090


	//   ....[1]....
        /*0030*/ 	.word	0x000051b0


	//----- nvinfo : EIATTR_CBANK_PARAM_SIZE
	.align		4
.L_342:
        /*0034*/ 	.byte	0x03, 0x19
        /*0036*/ 	.short	0x0280


	//----- nvinfo : EIATTR_PARAM_CBANK
	.align		4
        /*0038*/ 	.byte	0x04, 0x0a
        /*003a*/ 	.short	(.L_344 - .L_343)
	.align		4
.L_343:
        /*003c*/ 	.word	index@(.nv.constant0._ZN5flash44flash_bwd_dq_dk_dv_loop_seqk_parallel_kernelI23Flash_bwd_kernel_traitsILi64ELi64ELi128ELi8ELi2ELi4ELi4ELb1ELb0EN7cutlass6half_tE19Flash_kernel_traitsILi64ELi64ELi128ELi8ES3_EELb0ELb0ELb0ELb0ELb1ELb1ELb0EEEvNS_16Flash_bwd_paramsE)
        /*0040*/ 	.short	0x0210
        /*0042*/ 	.short	0x0280


	//----- nvinfo : EIATTR_SW_WAR
	.align		4
.L_344:
        /*0044*/ 	.byte	0x04, 0x36
        /*0046*/ 	.short	(.L_346 - .L_345)
.L_345:
        /*0048*/ 	.word	0x00000008
.L_346:


//--------------------- .nv.info._ZN5flash44flash_bwd_dq_dk_dv_loop_seqk_parallel_kernelI23Flash_bwd_kernel_traitsILi64ELi64ELi128ELi8ELi2ELi4ELi4ELb1ELb0EN7cutlass6half_tE19Flash_kernel_traitsILi64ELi64ELi128ELi8ES3_EELb0ELb0ELb0ELb1ELb0ELb0ELb0EEEvNS_16Flash_bwd_paramsE --------------------------
	.section	.nv.info._ZN5flash44flash_bwd_dq_dk_dv_loop_seqk_parallel_kernelI23Flash_bwd_kernel_traitsILi64ELi64ELi128ELi8ELi2ELi4ELi4ELb1ELb0EN7cutlass6half_tE19Flash_kernel_traitsILi64ELi64ELi128ELi8ES3_EELb0ELb0ELb0ELb1ELb0ELb0ELb0EEEvNS_16Flash_bwd_paramsE,"",@"SHT_CUDA_INFO"
	.sectionflags	@""
	.align	4


	//----- nvinfo : EIATTR_CUDA_API_VERSION
	.align		4
        /*0000*/ 	.byte	0x04, 0x37
        /*0002*/ 	.short	(.L_348 - .L_347)
.L_347:
        /*0004*/ 	.word	0x00000082


	//----- nvinfo : EIATTR_KPARAM_INFO
	.align		4
.L_348:
        /*0008*/ 	.byte	0x04, 0x17
        /*000a*/ 	.short	(.L_350 - .L_349)
.L_349:
        /*000c*/ 	.word	0x00000000
        /*0010*/ 	.short	0x0000
        /*0012*/ 	.short	0x0000
        /*0014*/ 	.byte	0x00, 0xf0, 0x01, 0x0a


	//----- nvinfo : EIATTR_SPARSE_MMA_MASK
	.align		4
.L_350:
        /*0018*/ 	.byte	0x03, 0x50
        /*001a*/ 	.short	0x0000


	//----- nvinfo : EIATTR_MAXREG_COUNT
	.align		4
        /*001c*/ 	.byte	0x03, 0x1b
        /*001e*/ 	.short	0x00ff


	//----- nvinfo : EIATTR_NUM_BARRIERS
	.align		4
        /*0020*/ 	.byte	0x02, 0x4c
        /*0022*/ 	.byte	0x01
	.zero		1


	//----- nvinfo : EIATTR_MERCURY_ISA_VERSION
	.align		4
        /*0024*/ 	.byte	0x03, 0x5f
        /*0026*/ 	.short	0x0101


	//----- nvinfo : EIATTR_EXIT_INSTR_OFFSETS
	.align		4
        /*0028*/ 	.byte	0x04, 0x1c
        /*002a*/ 	.short	(.L_352 - .L_351)


	//   ....[0]....
.L_351:
        /*002c*/ 	.word	0x00000080


	//   ....[1]....
        /*0030*/ 	.word	0x00008120


	//----- nvinfo : EIATTR_CRS_STACK_SIZE
	.align		4
.L_352:
        /*0034*/ 	.byte	0x04, 0x1e
        /*0036*/ 	.short	(.L_354 - .L_353)
.L_353:
        /*0038*/ 	.word	0x00000000


	//----- nvinfo : EIATTR_CBANK_PARAM_SIZE
	.align		4
.L_354:
        /*003c*/ 	.byte	0x03, 0x19
        /*003e*/ 	.short	0x0280


	//----- nvinfo : EIATTR_PARAM_CBANK
	.align		4
        /*0040*/ 	.byte	0x04, 0x0a
        /*0042*/ 	.short	(.L_356 - .L_355)
	.align		4
.L_355:
        /*0044*/ 	.word	index@(.nv.constant0._ZN5flash44flash_bwd_dq_dk_dv_loop_seqk_parallel_kernelI23Flash_bwd_kernel_traitsILi64ELi64ELi128ELi8ELi2ELi4ELi4ELb1ELb0EN7cutlass6half_tE19Flash_kernel_traitsILi64ELi64ELi128ELi8ES3_EELb0ELb0ELb0ELb1ELb0ELb0ELb0EEEvNS_16Flash_bwd_paramsE)
        /*0048*/ 	.short	0x0210
        /*004a*/ 	.short	0x0280


	//----- nvinfo : EIATTR_SW_WAR
	.align		4
.L_356:
        /*004c*/ 	.byte	0x04, 0x36
        /*004e*/ 	.short	(.L_358 - .L_357)
.L_357:
        /*0050*/ 	.word	0x00000008
.L_358:


//--------------------- .nv.info._ZN5flash44flash_bwd_dq_dk_dv_loop_seqk_parallel_kernelI23Flash_bwd_kernel_traitsILi64ELi64ELi128ELi8ELi2ELi4ELi4ELb1ELb0EN7cutlass6half_tE19Flash_kernel_traitsILi64ELi64ELi128ELi8ES3_EELb0ELb0ELb1ELb0ELb0ELb1ELb0EEEvNS_16Flash_bwd_paramsE --------------------------
	.section	.nv.info._ZN5flash44flash_bwd_dq_dk_dv_loop_seqk_parallel_kernelI23Flash_bwd_kernel_traitsILi64ELi64ELi128ELi8ELi2ELi4ELi4ELb1ELb0EN7cutlass6half_tE19Flash_kernel_traitsILi64ELi64ELi128ELi8ES3_EELb0ELb0ELb1ELb0ELb0ELb1ELb0EEEvNS_16Flash_bwd_paramsE,"",@"SHT_CUDA_INFO"
	.sectionflags	@""
	.align	4


	//----- nvinfo : EIATTR_CUDA_API_VERSION
	.align		4
        /*0000*/ 	.byte	0x04, 0x37
        /*0002*/ 	.short	(.L_360 - .L_359)
.L_359:
        /*0004*/ 	.word	0x00000082


	//----- nvinfo : EIATTR_KPARAM_INFO
	.align		4
.L_360:
        /*0008*/ 	.byte	0x04, 0x17
        /*000a*/ 	.short	(.L_362 - .L_361)
.L_361:
        /*000c*/ 	.word	0x00000000
        /*0010*/ 	.short	0x0000
        /*0012*/ 	.short	0x0000
        /*0014*/ 	.byte	0x00, 0xf0, 0x01, 0x0a


	//----- nvinfo : EIATTR_SPARSE_MMA_MASK
	.align		4
.L_362:
        /*0018*/ 	.byte	0x03, 0x50
        /*001a*/ 	.short	0x0000


	//----- nvinfo : EIATTR_MAXREG_COUNT
	.align		4
        /*001c*/ 	.byte	0x03, 0x1b
        /*001e*/ 	.short	0x00ff


	//----- nvinfo : EIATTR_NUM_BARRIERS
	.align		4
        /*0020*/ 	.byte	0x02, 0x4c
        /*0022*/ 	.byte	0x01
	.zero		1


	//----- nvinfo : EIATTR_MERCURY_ISA_VERSION
	.align		4
        /*0024*/ 	.byte	0x03, 0x5f
        /*0026*/ 	.short	0x0101


	//----- nvinfo : EIATTR_EXIT_INSTR_OFFSETS
	.align		4
        /*0028*/ 	.byte	0x04, 0x1c
        /*002a*/ 	.short	(.L_364 - .L_363)


	//   ....[0]....
.L_363:
        /*002c*/ 	.word	0x00000080


	//   ....[1]....
        /*0030*/ 	.word	0x000078d0


	//----- nvinfo : EIATTR_CRS_STACK_SIZE
	.align		4
.L_364:
        /*0034*/ 	.byte	0x04, 0x1e
        /*0036*/ 	.short	(.L_366 - .L_365)
.L_365:
        /*0038*/ 	.word	0x00000000


	//----- nvinfo : EIATTR_CBANK_PARAM_SIZE
	.align		4
.L_366:
        /*003c*/ 	.byte	0x03, 0x19
        /*003e*/ 	.short	0x0280


	//----- nvinfo : EIATTR_PARAM_CBANK
	.align		4
        /*0040*/ 	.byte	0x04, 0x0a
        /*0042*/ 	.short	(.L_368 - .L_367)
	.align		4
.L_367:
        /*0044*/ 	.word	index@(.nv.constant0._ZN5flash44flash_bwd_dq_dk_dv_loop_seqk_parallel_kernelI23Flash_bwd_kernel_traitsILi64ELi64ELi128ELi8ELi2ELi4ELi4ELb1ELb0EN7cutlass6half_tE19Flash_kernel_traitsILi64ELi64ELi128ELi8ES3_EELb0ELb0ELb1ELb0ELb0ELb1ELb0EEEvNS_16Flash_bwd_paramsE)
        /*0048*/ 	.short	0x0210
        /*004a*/ 	.short	0x0280


	//----- nvinfo : EIATTR_SW_WAR
	.align		4
.L_368:
        /*004c*/ 	.byte	0x04, 0x36
        /*004e*/ 	.short	(.L_370 - .L_369)
.L_369:
        /*0050*/ 	.word	0x00000008
.L_370:


//--------------------- .nv.info._ZN5flash44flash_bwd_dq_dk_dv_loop_seqk_parallel_kernelI23Flash_bwd_kernel_traitsILi64ELi64ELi128ELi8ELi2ELi4ELi4ELb1ELb0EN7cutlass6half_tE19Flash_kernel_traitsILi64ELi64ELi128ELi8ES3_EELb0ELb0ELb1ELb1ELb0ELb0ELb0EEEvNS_16Flash_bwd_paramsE --------------------------
	.section	.nv.info._ZN5flash44flash_bwd_dq_dk_dv_loop_seqk_parallel_kernelI23Flash_bwd_kernel_traitsILi64ELi64ELi128ELi8ELi2ELi4ELi4ELb1ELb0EN7cutlass6half_tE19Flash_kernel_traitsILi64ELi64ELi128ELi8ES3_EELb0ELb0ELb1ELb1ELb0ELb0ELb0EEEvNS_16Flash_bwd_paramsE,"",@"SHT_CUDA_INFO"
	.sectionflags	@""
	.align	4


	//----- nvinfo : EIATTR_CUDA_API_VERSION
	.align		4
        /*0000*/ 	.byte	0x04, 0x37
        /*0002*/ 	.short	(.L_372 - .L_371)
.L_371:
        /*0004*/ 	.word	0x00000082


	//----- nvinfo : EIATTR_KPARAM_INFO
	.align		4
.L_372:
        /*0008*/ 	.byte	0x04, 0x17
        /*000a*/ 	.short	(.L_374 - .L_373)
.L_373:
        /*000c*/ 	.word	0x00000000
        /*0010*/ 	.short	0x0000
        /*0012*/ 	.short	0x0000
        /*0014*/ 	.byte	0x00, 0xf0, 0x01, 0x0a


	//----- nvinfo : EIATTR_SPARSE_MMA_MASK
	.align		4
.L_374:
        /*0018*/ 	.byte	0x03, 0x50
        /*001a*/ 	.short	0x0000


	//----- nvinfo : EIATTR_MAXREG_COUNT
	.align		4
        /*001c*/ 	.byte	0x03, 0x1b
        /*001e*/ 	.short	0x00ff


	//----- nvinfo : EIATTR_NUM_BARRIERS
	.align		4
        /*0020*/ 	.byte	0x02, 0x4c
        /*0022*/ 	.byte	0x01
	.zero		1


	//----- nvinfo : EIATTR_ANNOTATIONS
	.align		4
        /*0024*/ 	.byte	0x04, 0x55
        /*0026*/ 	.short	(.L_376 - .L_375)


	//   ....[0]....
.L_375:
        /*0028*/ 	.word	0x00000001
        /*002c*/ 	.byte	0x70, 0x06, 0x00, 0x00, 0x01, 0x00, 0x00, 0x00, 0x50, 0x08, 0x00, 0x00, 0x01, 0x00, 0x00, 0x00
        /*003c*/ 	.byte	0x30, 0x39, 0x00, 0x00, 0x01, 0x00, 0x00, 0x00, 0x90, 0x75, 0x00, 0x00


	//----- nvinfo : EIATTR_MERCURY_ISA_VERSION
	.align		4
.L_376:
        /*0048*/ 	.byte	0x03, 0x5f
        /*004a*/ 	.short	0x0101


	//----- nvinfo : EIATTR_EXIT_INSTR_OFFSETS
	.align		4
        /*004c*/ 	.byte	0x04, 0x1c
        /*004e*/ 	.short	(.L_378 - .L_377)


	//   ....[0]....
.L_377:
        /*0050*/ 	.word	0x00000090


	//   ....[1]....
        /*0054*/ 	.word	0x00008880


	//----- nvinfo : EIATTR_CRS_STACK_SIZE
	.align		4
.L_378:
        /*0058*/ 	.byte	0x04, 0x1e
        /*005a*/ 	.short	(.L_380 - .L_379)
.L_379:
        /*005c*/ 	.word	0x00000000


	//----- nvinfo : EIATTR_CBANK_PARAM_SIZE
	.align		4
.L_380:
        /*0060*/ 	.byte	0x03, 0x19
        /*0062*/ 	.short	0x0280


	//----- nvinfo : EIATTR_PARAM_CBANK
	.align		4
        /*0064*/ 	.byte	0x04, 0x0a
        /*0066*/ 	.short	(.L_382 - .L_381)
	.align		4
.L_381:
        /*0068*/ 	.word	index@(.nv.constant0._ZN5flash44flash_bwd_dq_dk_dv_loop_seqk_parallel_kernelI23Flash_bwd_kernel_traitsILi64ELi64ELi128ELi8ELi2ELi4ELi4ELb1ELb0EN7cutlass6half_tE19Flash_kernel_traitsILi64ELi64ELi128ELi8ES3_EELb0ELb0ELb1ELb1ELb0ELb0ELb0EEEvNS_16Flash_bwd_paramsE)
        /*006c*/ 	.short	0x0210
        /*006e*/ 	.short	0x0280


	//----- nvinfo : EIATTR_SW_WAR
	.align		4
.L_382:
        /*0070*/ 	.byte	0x04, 0x36
        /*0072*/ 	.short	(.L_384 - .L_383)
.L_383:
        /*0074*/ 	.word	0x00000008
.L_384:


//--------------------- .nv.info._ZN5flash44flash_bwd_dq_dk_dv_loop_seqk_parallel_kernelI23Flash_bwd_kernel_traitsILi64ELi128ELi128ELi8ELi4ELi4ELi4ELb0ELb0EN7cutlass6half_tE19Flash_kernel_traitsILi64ELi128ELi128ELi8ES3_EELb0ELb0ELb0ELb0ELb0ELb1ELb0EEEvNS_16Flash_bwd_paramsE --------------------------
	.section	.nv.info._ZN5flash44flash_bwd_dq_dk_dv_loop_seqk_parallel_kernelI23Flash_bwd_kernel_traitsILi64ELi128ELi128ELi8ELi4ELi4ELi4ELb0ELb0EN7cutlass6half_tE19Flash_kernel_traitsILi64ELi128ELi128ELi8ES3_EELb0ELb0ELb0ELb0ELb0ELb1ELb0EEEvNS_16Flash_bwd_paramsE,"",@"SHT_CUDA_INFO"
	.sectionflags	@""
	.align	4


	//----- nvinfo : EIATTR_CUDA_API_VERSION
	.align		4
        /*0000*/ 	.byte	0x04, 0x37
        /*0002*/ 	.short	(.L_386 - .L_385)
.L_385:
        /*0004*/ 	.word	0x00000082


	//----- nvinfo : EIATTR_KPARAM_INFO
	.align		4
.L_386:
        /*0008*/ 	.byte	0x04, 0x17
        /*000a*/ 	.short	(.L_388 - .L_387)
.L_387:
        /*000c*/ 	.word	0x00000000
        /*0010*/ 	.short	0x0000
        /*0012*/ 	.short	0x0000
        /*0014*/ 	.byte	0x00, 0xf0, 0x01, 0x0a


	//----- nvinfo : EIATTR_SPARSE_MMA_MASK
	.align		4
.L_388:
        /*0018*/ 	.byte	0x03, 0x50
        /*001a*/ 	.short	0x0000


	//----- nvinfo : EIATTR_MAXREG_COUNT
	.align		4
        /*001c*/ 	.byte	0x03, 0x1b
        /*001e*/ 	.short	0x00ff


	//----- nvinfo : EIATTR_NUM_BARRIERS
	.align		4
        /*0020*/ 	.byte	0x02, 0x4c
        /*0022*/ 	.byte	0x01
	.zero		1


	//----- nvinfo : EIATTR_ANNOTATIONS
	.align		4
        /*0024*/ 	.byte	0x04, 0x55
        /*0026*/ 	.short	(.L_390 - .L_389)


	//   ....[0]....
.L_389:
        /*0028*/ 	.word	0x00000001
        /*002c*/ 	.byte	0x60, 0x04, 0x00, 0x00, 0x01, 0x00, 0x00, 0x00, 0x20, 0x09, 0x00, 0x00, 0x01, 0x00, 0x00, 0x00
        /* <DEDUP_REMOVED lines=12> */
        /*00fc*/ 	.byte	0x00, 0x85, 0x00, 0x00, 0x01, 0x00, 0x00, 0x00, 0x10, 0x85, 0x00, 0x00


	//----- nvinfo : EIATTR_MERCURY_ISA_VERSION
	.align		4
.L_390:
        /*0108*/ 	.byte	0x03, 0x5f
        /*010a*/ 	.short	0x0101


	//----- nvinfo : EIATTR_INT_WARP_WIDE_INSTR_OFFSETS
	.align		4
        /*010c*/ 	.byte	0x04, 0x31
        /*010e*/ 	.short	(.L_392 - .L_391)


	//   ....[0]....
.L_391:
        /*0110*/ 	.word	0x00002130


	//----- nvinfo : EIATTR_EXIT_INSTR_OFFSETS
	.align		4
.L_392:
        /*0114*/ 	.byte	0x04, 0x1c
        /*0116*/ 	.short	(.L_394 - .L_393)


	//   ....[0]....
.L_393:
        /*0118*/ 	.word	0x000000a0


	//   ....[1]....
        /*011c*/ 	.word	0x0000a590


	//----- nvinfo : EIATTR_CRS_STACK_SIZE
	.align		4
.L_394:
        /*0120*/ 	.byte	0x04, 0x1e
        /*0122*/ 	.short	(.L_396 - .L_395)
.L_395:
        /*0124*/ 	.word	0x00000000


	//----- nvinfo : EIATTR_CBANK_PARAM_SIZE
	.align		4
.L_396:
        /*0128*/ 	.byte	0x03, 0x19
        /*012a*/ 	.short	0x0280


	//----- nvinfo : EIATTR_PARAM_CBANK
	.align		4
        /*012c*/ 	.byte	0x04, 0x0a
        /*012e*/ 	.short	(.L_398 - .L_397)
	.align		4
.L_397:
        /*0130*/ 	.word	index@(.nv.constant0._ZN5flash44flash_bwd_dq_dk_dv_loop_seqk_parallel_kernelI23Flash_bwd_kernel_traitsILi64ELi128ELi128ELi8ELi4ELi4ELi4ELb0ELb0EN7cutlass6half_tE19Flash_kernel_traitsILi64ELi128ELi128ELi8ES3_EELb0ELb0ELb0ELb0ELb0ELb1ELb0EEEvNS_16Flash_bwd_paramsE)
        /*0134*/ 	.short	0x0210
        /*0136*/ 	.short	0x0280


	//----- nvinfo : EIATTR_SW_WAR
	.align		4
.L_398:
        /*0138*/ 	.byte	0x04, 0x36
        /*013a*/ 	.short	(.L_400 - .L_399)
.L_399:
        /*013c*/ 	.word	0x00000008
.L_400:


//--------------------- .nv.info._ZN5flash44flash_bwd_dq_dk_dv_loop_seqk_parallel_kernelI23Flash_bwd_kernel_traitsILi64ELi128ELi128ELi8ELi4ELi4ELi4ELb0ELb0EN7cutlass6half_tE19Flash_kernel_traitsILi64ELi128ELi128ELi8ES3_EELb0ELb0ELb0ELb0ELb0ELb0ELb0EEEvNS_16Flash_bwd_paramsE --------------------------
	.section	.nv.info._ZN5flash44flash_bwd_dq_dk_dv_loop_seqk_parallel_kernelI23Flash_bwd_kernel_traitsILi64ELi128ELi128ELi8ELi4ELi4ELi4ELb0ELb0EN7cutlass6half_tE19Flash_kernel_traitsILi64ELi128ELi128ELi8ES3_EELb0ELb0ELb0ELb0ELb0ELb0ELb0EEEvNS_16Flash_bwd_paramsE,"",@"SHT_CUDA_INFO"
	.sectionflags	@""
	.align	4


	//----- nvinfo : EIATTR_CUDA_API_VERSION
	.align		4
        /*0000*/ 	.byte	0x04, 0x37
        /*0002*/ 	.short	(.L_402 - .L_401)
.L_401:
        /*0004*/ 	.word	0x00000082


	//----- nvinfo : EIATTR_KPARAM_INFO
	.align		4
.L_402:
        /*0008*/ 	.byte	0x04, 0x17
        /*000a*/ 	.short	(.L_404 - .L_403)
.L_403:
        /*000c*/ 	.word	0x00000000
        /*0010*/ 	.short	0x0000
        /*0012*/ 	.short	0x0000
        /*0014*/ 	.byte	0x00, 0xf0, 0x01, 0x0a


	//----- nvinfo : EIATTR_SPARSE_MMA_MASK
	.align		4
.L_404:
        /*0018*/ 	.byte	0x03, 0x50
        /*001a*/ 	.short	0x0000


	//----- nvinfo : EIATTR_MAXREG_COUNT
	.align		4
        /*001c*/ 	.byte	0x03, 0x1b
        /*001e*/ 	.short	0x00ff


	//----- nvinfo : EIATTR_NUM_BARRIERS
	.align		4
        /*0020*/ 	.byte	0x02, 0x4c
        /*0022*/ 	.byte	0x01
	.zero		1


	//----- nvinfo : EIATTR_ANNOTATIONS
	.align		4
        /*0024*/ 	.byte	0x04, 0x55
        /*0026*/ 	.short	(.L_406 - .L_405)


	//   ....[0]....
.L_405:
        /* <DEDUP_REMOVED lines=16> */


	//----- nvinfo : EIATTR_MERCURY_ISA_VERSION
	.align		4
.L_406:
        /*0118*/ 	.byte	0x03, 0x5f
        /*011a*/ 	.short	0x0101


	//----- nvinfo : EIATTR_EXIT_INSTR_OFFSETS
	.align		4
        /*011c*/ 	.byte	0x04, 0x1c
        /*011e*/ 	.short	(.L_408 - .L_407)


	//   ....[0]....
.L_407:
        /*0120*/ 	.word	0x000000a0


	//   ....[1]....
        /*0124*/ 	.word	0x0000b290


	//----- nvinfo : EIATTR_CRS_STACK_SIZE
	.align		4
.L_408:
        /*0128*/ 	.byte	0x04, 0x1e
        /*012a*/ 	.short	(.L_410 - .L_409)
.L_409:
        /*012c*/ 	.word	0x00000000


	//----- nvinfo : EIATTR_CBANK_PARAM_SIZE
	.align		4
.L_410:
        /*0130*/ 	.byte	0x03, 0x19
        /*0132*/ 	.short	0x0280


	//----- nvinfo : EIATTR_PARAM_CBANK
	.align		4
        /*0134*/ 	.byte	0x04, 0x0a
        /*0136*/ 	.short	(.L_412 - .L_411)
	.align		4
.L_411:
        /*0138*/ 	.word	index@(.nv.constant0._ZN5flash44flash_bwd_dq_dk_dv_loop_seqk_parallel_kernelI23Flash_bwd_kernel_traitsILi64ELi128ELi128ELi8ELi4ELi4ELi4ELb0ELb0EN7cutlass6half_tE19Flash_kernel_traitsILi64ELi128ELi128ELi8ES3_EELb0ELb0ELb0ELb0ELb0ELb0ELb0EEEvNS_16Flash_bwd_paramsE)
        /*013c*/ 	.short	0x0210
        /*013e*/ 	.short	0x0280


	//----- nvinfo : EIATTR_SW_WAR
	.align		4
.L_412:
        /*0140*/ 	.byte	0x04, 0x36
        /*0142*/ 	.short	(.L_414 - .L_413)
.L_413:
        /*0144*/ 	.word	0x00000008
.L_414:


//--------------------- .nv.info._ZN5flash44flash_bwd_dq_dk_dv_loop_seqk_parallel_kernelI23Flash_bwd_kernel_traitsILi64ELi128ELi128ELi8ELi4ELi4ELi4ELb0ELb0EN7cutlass6half_tE19Flash_kernel_traitsILi64ELi128ELi128ELi8ES3_EELb0ELb0ELb1ELb0ELb0ELb0ELb0EEEvNS_16Flash_bwd_paramsE --------------------------
	.section	.nv.info._ZN5flash44flash_bwd_dq_dk_dv_loop_seqk_parallel_kernelI23Flash_bwd_kernel_traitsILi64ELi128ELi128ELi8ELi4ELi4ELi4ELb0ELb0EN7cutlass6half_tE19Flash_kernel_traitsILi64ELi128ELi128ELi8ES3_EELb0ELb0ELb1ELb0ELb0ELb0ELb0EEEvNS_16Flash_bwd_paramsE,"",@"SHT_CUDA_INFO"
	.sectionflags	@""
	.align	4


	//----- nvinfo : EIATTR_CUDA_API_VERSION
	.align		4
        /*0000*/ 	.byte	0x04, 0x37
        /*0002*/ 	.short	(.L_416 - .L_415)
.L_415:
        /*0004*/ 	.word	0x00000082


	//----- nvinfo : EIATTR_KPARAM_INFO
	.align		4
.L_416:
        /*0008*/ 	.byte	0x04, 0x17
        /*000a*/ 	.short	(.L_418 - .L_417)
.L_417:
        /*000c*/ 	.word	0x00000000
        /*0010*/ 	.short	0x0000
        /*0012*/ 	.short	0x0000
        /*0014*/ 	.byte	0x00, 0xf0, 0x01, 0x0a


	//----- nvinfo : EIATTR_SPARSE_MMA_MASK
	.align		4
.L_418:
        /*0018*/ 	.byte	0x03, 0x50
        /*001a*/ 	.short	0x0000


	//----- nvinfo : EIATTR_MAXREG_COUNT
	.align		4
        /*001c*/ 	.byte	0x03, 0x1b
        /*001e*/ 	.short	0x00ff


	//----- nvinfo : EIATTR_NUM_BARRIERS
	.align		4
        /*0020*/ 	.byte	0x02, 0x4c
        /*0022*/ 	.byte	0x01
	.zero		1


	//----- nvinfo : EIATTR_ANNOTATIONS
	.align		4
        /*0024*/ 	.byte	0x04, 0x55
        /*0026*/ 	.short	(.L_420 - .L_419)


	//   ....[0]....
.L_419:
        /* <DEDUP_REMOVED lines=15> */


	//----- nvinfo : EIATTR_MERCURY_ISA_VERSION
	.align		4
.L_420:
        /*0108*/ 	.byte	0x03, 0x5f
        /*010a*/ 	.short	0x0101


	//----- nvinfo : EIATTR_EXIT_INSTR_OFFSETS
	.align		4
        /*010c*/ 	.byte	0x04, 0x1c
        /*010e*/ 	.short	(.L_422 - .L_421)


	//   ....[0]....
.L_421:
        /*0110*/ 	.word	0x000000a0


	//   ....[1]....
        /*0114*/ 	.word	0x0000b950


	//----- nvinfo : EIATTR_CRS_STACK_SIZE
	.align		4
.L_422:
        /*0118*/ 	.byte	0x04, 0x1e
        /*011a*/ 	.short	(.L_424 - .L_423)
.L_423:
        /*011c*/ 	.word	0x00000000


	//----- nvinfo : EIATTR_CBANK_PARAM_SIZE
	.align		4
.L_424:
        /*0120*/ 	.byte	0x03, 0x19
        /*0122*/ 	.short	0x0280


	//----- nvinfo : EIATTR_PARAM_CBANK
	.align		4
        /*0124*/ 	.byte	0x04, 0x0a
        /*0126*/ 	.short	(.L_426 - .L_425)
	.align		4
.L_425:
        /*0128*/ 	.word	index@(.nv.constant0._ZN5flash44flash_bwd_dq_dk_dv_loop_seqk_parallel_kernelI23Flash_bwd_kernel_traitsILi64ELi128ELi128ELi8ELi4ELi4ELi4ELb0ELb0EN7cutlass6half_tE19Flash_kernel_traitsILi64ELi128ELi128ELi8ES3_EELb0ELb0ELb1ELb0ELb0ELb0ELb0EEEvNS_16Flash_bwd_paramsE)
        /*012c*/ 	.short	0x0210
        /*012e*/ 	.short	0x0280


	//----- nvinfo : EIATTR_SW_WAR
	.align		4
.L_426:
        /*0130*/ 	.byte	0x04, 0x36
        /*0132*/ 	.short	(.L_428 - .L_427)
.L_427:
        /*0134*/ 	.word	0x00000008
.L_428:


//--------------------- .nv.info._ZN5flash44flash_bwd_dq_dk_dv_loop_seqk_parallel_kernelI23Flash_bwd_kernel_traitsILi64ELi128ELi128ELi8ELi4ELi4ELi4ELb0ELb0EN7cutlass6half_tE19Flash_kernel_traitsILi64ELi128ELi128ELi8ES3_EELb0ELb0ELb0ELb0ELb1ELb1ELb0EEEvNS_16Flash_bwd_paramsE --------------------------
	.section	.nv.info._ZN5flash44flash_bwd_dq_dk_dv_loop_seqk_parallel_kernelI23Flash_bwd_kernel_traitsILi64ELi128ELi128ELi8ELi4ELi4ELi4ELb0ELb0EN7cutlass6half_tE19Flash_kernel_traitsILi64ELi128ELi128ELi8ES3_EELb0ELb0ELb0ELb0ELb1ELb1ELb0EEEvNS_16Flash_bwd_paramsE,"",@"SHT_CUDA_INFO"
	.sectionflags	@""
	.align	4


	//----- nvinfo : EIATTR_CUDA_API_VERSION
	.align		4
        /*0000*/ 	.byte	0x04, 0x37
        /*0002*/ 	.short	(.L_430 - .L_429)
.L_429:
        /*0004*/ 	.word	0x00000082


	//----- nvinfo : EIATTR_KPARAM_INFO
	.align		4
.L_430:
        /*0008*/ 	.byte	0x04, 0x17
        /*000a*/ 	.short	(.L_432 - .L_431)
.L_431:
        /*000c*/ 	.word	0x00000000
        /*0010*/ 	.short	0x0000
        /*0012*/ 	.short	0x0000
        /*0014*/ 	.byte	0x00, 0xf0, 0x01, 0x0a


	//----- nvinfo : EIATTR_SPARSE_MMA_MASK
	.align		4
.L_432:
        /*0018*/ 	.byte	0x03, 0x50
        /*001a*/ 	.short	0x0000


	//----- nvinfo : EIATTR_MAXREG_COUNT
	.align		4
        /*001c*/ 	.byte	0x03, 0x1b
        /*001e*/ 	.short	0x00ff


	//----- nvinfo : EIATTR_NUM_BARRIERS
	.align		4
        /*0020*/ 	.byte	0x02, 0x4c
        /*0022*/ 	.byte	0x01
	.zero		1


	//----- nvinfo : EIATTR_ANNOTATIONS
	.align		4
        /*0024*/ 	.byte	0x04, 0x55
        /*0026*/ 	.short	(.L_434 - .L_433)


	//   ....[0]....
.L_433:
        /* <DEDUP_REMOVED lines=17> */


	//----- nvinfo : EIATTR_MERCURY_ISA_VERSION
	.align		4
.L_434:
        /*0128*/ 	.byte	0x03, 0x5f
        /*012a*/ 	.short	0x0101


	//----- nvinfo : EIATTR_EXIT_INSTR_OFFSETS
	.align		4
        /*012c*/ 	.byte	0x04, 0x1c
        /*012e*/ 	.short	(.L_436 - .L_435)


	//   ....[0]....
.L_435:
        /*0130*/ 	.word	0x000000a0


	//   ....[1]....
        /*0134*/ 	.word	0x000073d0


	//----- nvinfo : EIATTR_CBANK_PARAM_SIZE
	.align		4
.L_436:
        /*0138*/ 	.byte	0x03, 0x19
        /*013a*/ 	.short	0x0280


	//----- nvinfo : EIATTR_PARAM_CBANK
	.align		4
        /*013c*/ 	.byte	0x04, 0x0a
        /*013e*/ 	.short	(.L_438 - .L_437)
	.align		4
.L_437:
        /*0140*/ 	.word	index@(.nv.constant0._ZN5flash44flash_bwd_dq_dk_dv_loop_seqk_parallel_kernelI23Flash_bwd_kernel_traitsILi64ELi128ELi128ELi8ELi4ELi4ELi4ELb0ELb0EN7cutlass6half_tE19Flash_kernel_traitsILi64ELi128ELi128ELi8ES3_EELb0ELb0ELb0ELb0ELb1ELb1ELb0EEEvNS_16Flash_bwd_paramsE)
        /*0144*/ 	.short	0x0210
        /*0146*/ 	.short	0x0280


	//----- nvinfo : EIATTR_SW_WAR
	.align		4
.L_438:
        /*0148*/ 	.byte	0x04, 0x36
        /*014a*/ 	.short	(.L_440 - .L_439)
.L_439:
        /*014c*/ 	.word	0x00000008
.L_440:


//--------------------- .nv.info._ZN5flash44flash_bwd_dq_dk_dv_loop_seqk_parallel_kernelI23Flash_bwd_kernel_traitsILi64ELi128ELi128ELi8ELi4ELi4ELi4ELb0ELb0EN7cutlass6half_tE19Flash_kernel_traitsILi64ELi128ELi128ELi8ES3_EELb0ELb0ELb0ELb1ELb0ELb0ELb0EEEvNS_16Flash_bwd_paramsE --------------------------
	.section	.nv.info._ZN5flash44flash_bwd_dq_dk_dv_loop_seqk_parallel_kernelI23Flash_bwd_kernel_traitsILi64ELi128ELi128ELi8ELi4ELi4ELi4ELb0ELb0EN7cutlass6half_tE19Flash_kernel_traitsILi64ELi128ELi128ELi8ES3_EELb0ELb0ELb0ELb1ELb0ELb0ELb0EEEvNS_16Flash_bwd_paramsE,"",@"SHT_CUDA_INFO"
	.sectionflags	@""
	.align	4


	//----- nvinfo : EIATTR_CUDA_API_VERSION
	.align		4
        /*0000*/ 	.byte	0x04, 0x37
        /*0002*/ 	.short	(.L_442 - .L_441)
.L_441:
        /*0004*/ 	.word	0x00000082


	//----- nvinfo : EIATTR_KPARAM_INFO
	.align		4
.L_442:
        /*0008*/ 	.byte	0x04, 0x17
        /*000a*/ 	.short	(.L_444 - .L_443)
.L_443:
        /*000c*/ 	.word	0x00000000
        /*0010*/ 	.short	0x0000
        /*0012*/ 	.short	0x0000
        /*0014*/ 	.byte	0x00, 0xf0, 0x01, 0x0a


	//----- nvinfo : EIATTR_SPARSE_MMA_MASK
	.align		4
.L_444:
        /*0018*/ 	.byte	0x03, 0x50
        /*001a*/ 	.short	0x0000


	//----- nvinfo : EIATTR_MAXREG_COUNT
	.align		4
        /*001c*/ 	.byte	0x03, 0x1b
        /*001e*/ 	.short	0x00ff


	//----- nvinfo : EIATTR_NUM_BARRIERS
	.align		4
        /*0020*/ 	.byte	0x02, 0x4c
        /*0022*/ 	.byte	0x01
	.zero		1


	//----- nvinfo : EIATTR_ANNOTATIONS
	.align		4
        /*0024*/ 	.byte	0x04, 0x55
        /*0026*/ 	.short	(.L_446 - .L_445)


	//   ....[0]....
.L_445:
        /* <DEDUP_REMOVED lines=18> */
        /*013c*/ 	.byte	0xd0, 0xb5, 0x00, 0x00


	//----- nvinfo : EIATTR_MERCURY_ISA_VERSION
	.align		4
.L_446:
        /*0140*/ 	.byte	0x03, 0x5f
        /*0142*/ 	.short	0x0101


	//----- nvinfo : EIATTR_EXIT_INSTR_OFFSETS
	.align		4
        /*0144*/ 	.byte	0x04, 0x1c
        /*0146*/ 	.short	(.L_448 - .L_447)


	//   ....[0]....
.L_447:
        /*0148*/ 	.word	0x000000a0


	//   ....[1]....
        /*014c*/ 	.word	0x0000c020


	//----- nvinfo : EIATTR_CRS_STACK_SIZE
	.align		4
.L_448:
        /*0150*/ 	.byte	0x04, 0x1e
        /*0152*/ 	.short	(.L_450 - .L_449)
.L_449:
        /*0154*/ 	.word	0x00000000


	//----- nvinfo : EIATTR_CBANK_PARAM_SIZE
	.align		4
.L_450:
        /*0158*/ 	.byte	0x03, 0x19
        /*015a*/ 	.short	0x0280


	//----- nvinfo : EIATTR_PARAM_CBANK
	.align		4
        /*015c*/ 	.byte	0x04, 0x0a
        /*015e*/ 	.short	(.L_452 - .L_451)
	.align		4
.L_451:
        /*0160*/ 	.word	index@(.nv.constant0._ZN5flash44flash_bwd_dq_dk_dv_loop_seqk_parallel_kernelI23Flash_bwd_kernel_traitsILi64ELi128ELi128ELi8ELi4ELi4ELi4ELb0ELb0EN7cutlass6half_tE19Flash_kernel_traitsILi64ELi128ELi128ELi8ES3_EELb0ELb0ELb0ELb1ELb0ELb0ELb0EEEvNS_16Flash_bwd_paramsE)
        /*0164*/ 	.short	0x0210
        /*0166*/ 	.short	0x0280


	//----- nvinfo : EIATTR_SW_WAR
	.align		4
.L_452:
        /*0168*/ 	.byte	0x04, 0x36
        /*016a*/ 	.short	(.L_454 - .L_453)
.L_453:
        /*016c*/ 	.word	0x00000008
.L_454:


//--------------------- .nv.info._ZN5flash44flash_bwd_dq_dk_dv_loop_seqk_parallel_kernelI23Flash_bwd_kernel_traitsILi64ELi128ELi128ELi8ELi4ELi4ELi4ELb0ELb0EN7cutlass6half_tE19Flash_kernel_traitsILi64ELi128ELi128ELi8ES3_EELb0ELb0ELb1ELb0ELb0ELb1ELb0EEEvNS_16Flash_bwd_paramsE --------------------------
	.section	.nv.info._ZN5flash44flash_bwd_dq_dk_dv_loop_seqk_parallel_kernelI23Flash_bwd_kernel_traitsILi64ELi128ELi128ELi8ELi4ELi4ELi4ELb0ELb0EN7cutlass6half_tE19Flash_kernel_traitsILi64ELi128ELi128ELi8ES3_EELb0ELb0ELb1ELb0ELb0ELb1ELb0EEEvNS_16Flash_bwd_paramsE,"",@"SHT_CUDA_INFO"
	.sectionflags	@""
	.align	4


	//----- nvinfo : EIATTR_CUDA_API_VERSION
	.align		4
        /*0000*/ 	.byte	0x04, 0x37
        /*0002*/ 	.short	(.L_456 - .L_455)
.L_455:
        /*0004*/ 	.word	0x00000082


	//----- nvinfo : EIATTR_KPARAM_INFO
	.align		4
.L_456:
        /*0008*/ 	.byte	0x04, 0x17
        /*000a*/ 	.short	(.L_458 - .L_457)
.L_457:
        /*000c*/ 	.word	0x00000000
        /*0010*/ 	.short	0x0000
        /*0012*/ 	.short	0x0000
        /*0014*/ 	.byte	0x00, 0xf0, 0x01, 0x0a


	//----- nvinfo : EIATTR_SPARSE_MMA_MASK
	.align		4
.L_458:
        /*0018*/ 	.byte	0x03, 0x50
        /*001a*/ 	.short	0x0000


	//----- nvinfo : EIATTR_MAXREG_COUNT
	.align		4
        /*001c*/ 	.byte	0x03, 0x1b
        /*001e*/ 	.short	0x00ff


	//----- nvinfo : EIATTR_NUM_BARRIERS
	.align		4
        /*0020*/ 	.byte	0x02, 0x4c
        /*0022*/ 	.byte	0x01
	.zero		1


	//----- nvinfo : EIATTR_ANNOTATIONS
	.align		4
        /*0024*/ 	.byte	0x04, 0x55
        /*0026*/ 	.short	(.L_460 - .L_459)


	//   ....[0]....
.L_459:
        /* <DEDUP_REMOVED lines=14> */


	//----- nvinfo : EIATTR_MERCURY_ISA_VERSION
	.align		4
.L_460:
        /*00f8*/ 	.byte	0x03, 0x5f
        /*00fa*/ 	.short	0x0101


	//----- nvinfo : EIATTR_INT_WARP_WIDE_INSTR_OFFSETS
	.align		4
        /*00fc*/ 	.byte	0x04, 0x31
        /*00fe*/ 	.short	(.L_462 - .L_461)


	//   ....[0]....
.L_461:
        /*0100*/ 	.word	0x00002d70


	//----- nvinfo : EIATTR_EXIT_INSTR_OFFSETS
	.align		4
.L_462:
        /*0104*/ 	.byte	0x04, 0x1c
        /*0106*/ 	.short	(.L_464 - .L_463)


	//   ....[0]....
.L_463:
        /*0108*/ 	.word	0x000000a0


	//   ....[1]....
        /*010c*/ 	.word	0x0000a870


	//----- nvinfo : EIATTR_CRS_STACK_SIZE
	.align		4
.L_464:
        /*0110*/ 	.byte	0x04, 0x1e
        /*0112*/ 	.short	(.L_466 - .L_465)
.L_465:
        /*0114*/ 	.word	0x00000000


	//----- nvinfo : EIATTR_CBANK_PARAM_SIZE
	.align		4
.L_466:
        /*0118*/ 	.byte	0x03, 0x19
        /*011a*/ 	.short	0x0280


	//----- nvinfo : EIATTR_PARAM_CBANK
	.align		4
        /*011c*/ 	.byte	0x04, 0x0a
        /*011e*/ 	.short	(.L_468 - .L_467)
	.align		4
.L_467:
        /*0120*/ 	.word	index@(.nv.constant0._ZN5flash44flash_bwd_dq_dk_dv_loop_seqk_parallel_kernelI23Flash_bwd_kernel_traitsILi64ELi128ELi128ELi8ELi4ELi4ELi4ELb0ELb0EN7cutlass6half_tE19Flash_kernel_traitsILi64ELi128ELi128ELi8ES3_EELb0ELb0ELb1ELb0ELb0ELb1ELb0EEEvNS_16Flash_bwd_paramsE)
        /*0124*/ 	.short	0x0210
        /*0126*/ 	.short	0x0280


	//----- nvinfo : EIATTR_SW_WAR
	.align		4
.L_468:
        /*0128*/ 	.byte	0x04, 0x36
        /*012a*/ 	.short	(.L_470 - .L_469)
.L_469:
        /*012c*/ 	.word	0x00000008
.L_470:


//--------------------- .nv.info._ZN5flash44flash_bwd_dq_dk_dv_loop_seqk_parallel_kernelI23Flash_bwd_kernel_traitsILi64ELi128ELi128ELi8ELi4ELi4ELi4ELb0ELb0EN7cutlass6half_tE19Flash_kernel_traitsILi64ELi128ELi128ELi8ES3_EELb0ELb0ELb1ELb1ELb0ELb0ELb0EEEvNS_16Flash_bwd_paramsE --------------------------
	.section	.nv.info._ZN5flash44flash_bwd_dq_dk_dv_loop_seqk_parallel_kernelI23Flash_bwd_kernel_traitsILi64ELi128ELi128ELi8ELi4ELi4ELi4ELb0ELb0EN7cutlass6half_tE19Flash_kernel_traitsILi64ELi128ELi128ELi8ES3_EELb0ELb0ELb1ELb1ELb0ELb0ELb0EEEvNS_16Flash_bwd_paramsE,"",@"SHT_CUDA_INFO"
	.sectionflags	@""
	.align	4


	//----- nvinfo : EIATTR_CUDA_API_VERSION
	.align		4
        /*0000*/ 	.byte	0x04, 0x37
        /*0002*/ 	.short	(.L_472 - .L_471)
.L_471:
        /*0004*/ 	.word	0x00000082


	//----- nvinfo : EIATTR_KPARAM_INFO
	.align		4
.L_472:
        /*0008*/ 	.byte	0x04, 0x17
        /*000a*/ 	.short	(.L_474 - .L_473)
.L_473:
        /*000c*/ 	.word	0x00000000
        /*0010*/ 	.short	0x0000
        /*0012*/ 	.short	0x0000
        /*0014*/ 	.byte	0x00, 0xf0, 0x01, 0x0a


	//----- nvinfo : EIATTR_SPARSE_MMA_MASK
	.align		4
.L_474:
        /*0018*/ 	.byte	0x03, 0x50
        /*001a*/ 	.short	0x0000


	//----- nvinfo : EIATTR_MAXREG_COUNT
	.align		4
        /*001c*/ 	.byte	0x03, 0x1b
        /*001e*/ 	.short	0x00ff


	//----- nvinfo : EIATTR_NUM_BARRIERS
	.align		4
        /*0020*/ 	.byte	0x02, 0x4c
        /*0022*/ 	.byte	0x01
	.zero		1


	//----- nvinfo : EIATTR_ANNOTATIONS
	.align		4
        /*0024*/ 	.byte	0x04, 0x55
        /*0026*/ 	.short	(.L_476 - .L_475)


	//   ....[0]....
.L_475:
        /* <DEDUP_REMOVED lines=15> */


	//----- nvinfo : EIATTR_MERCURY_ISA_VERSION
	.align		4
.L_476:
        /*0108*/ 	.byte	0x03, 0x5f
        /*010a*/ 	.short	0x0101


	//----- nvinfo : EIATTR_EXIT_INSTR_OFFSETS
	.align		4
        /*010c*/ 	.byte	0x04, 0x1c
        /*010e*/ 	.short	(.L_478 - .L_477)


	//   ....[0]....
.L_477:
        /*0110*/ 	.word	0x000000a0


	//   ....[1]....
        /*0114*/ 	.word	0x0000c760


	//----- nvinfo : EIATTR_CRS_STACK_SIZE
	.align		4
.L_478:
        /*0118*/ 	.byte	0x04, 0x1e
        /*011a*/ 	.short	(.L_480 - .L_479)
.L_479:
        /*011c*/ 	.word	0x00000000


	//----- nvinfo : EIATTR_CBANK_PARAM_SIZE
	.align		4
.L_480:
        /*0120*/ 	.byte	0x03, 0x19
        /*0122*/ 	.short	0x0280


	//----- nvinfo : EIATTR_PARAM_CBANK
	.align		4
        /*0124*/ 	.byte	0x04, 0x0a
        /*0126*/ 	.short	(.L_482 - .L_481)
	.align		4
.L_481:
        /*0128*/ 	.word	index@(.nv.constant0._ZN5flash44flash_bwd_dq_dk_dv_loop_seqk_parallel_kernelI23Flash_bwd_kernel_traitsILi64ELi128ELi128ELi8ELi4ELi4ELi4ELb0ELb0EN7cutlass6half_tE19Flash_kernel_traitsILi64ELi128ELi128ELi8ES3_EELb0ELb0ELb1ELb1ELb0ELb0ELb0EEEvNS_16Flash_bwd_paramsE)
        /*012c*/ 	.short	0x0210
        /*012e*/ 	.short	0x0280


	//----- nvinfo : EIATTR_SW_WAR
	.align		4
.L_482:
        /*0130*/ 	.byte	0x04, 0x36
        /*0132*/ 	.short	(.L_484 - .L_483)
.L_483:
        /*0134*/ 	.word	0x00000008
.L_484:


//--------------------- .nv.info._ZN5flash27flash_bwd_convert_dq_kernelI23Flash_bwd_kernel_traitsILi64ELi64ELi128ELi8ELi2ELi4ELi4ELb1ELb0EN7cutlass6half_tE19Flash_kernel_traitsILi64ELi64ELi128ELi8ES3_EEEEvNS_16Flash_bwd_paramsEi --------------------------
	.section	.nv.info._ZN5flash27flash_bwd_convert_dq_kernelI23Flash_bwd_kernel_traitsILi64ELi64ELi128ELi8ELi2ELi4ELi4ELb1ELb0EN7cutlass6half_tE19Flash_kernel_traitsILi64ELi64ELi128ELi8ES3_EEEEvNS_16Flash_bwd_paramsEi,"",@"SHT_CUDA_INFO"
	.sectionflags	@""
	.align	4


	//----- nvinfo : EIATTR_CUDA_API_VERSION
	.align		4
        /*0000*/ 	.byte	0x04, 0x37
        /*0002*/ 	.short	(.L_486 - .L_485)
.L_485:
        /*0004*/ 	.word	0x00000082


	//----- nvinfo : EIATTR_KPARAM_INFO
	.align		4
.L_486:
        /*0008*/ 	.byte	0x04, 0x17
        /*000a*/ 	.short	(.L_488 - .L_487)
.L_487:
        /*000c*/ 	.word	0x00000000
        /*0010*/ 	.short	0x0001
        /*0012*/ 	.short	0x0280
        /*0014*/ 	.byte	0x00, 0xf0, 0x11, 0x00


	//----- nvinfo : EIATTR_KPARAM_INFO
	.align		4
.L_488:
        /*0018*/ 	.byte	0x04, 0x17
        /*001a*/ 	.short	(.L_490 - .L_489)
.L_489:
        /*001c*/ 	.word	0x00000000
        /*0020*/ 	.short	0x0000
        /*0022*/ 	.short	0x0000
        /*0024*/ 	.byte	0x00, 0xf0, 0x01, 0x0a


	//----- nvinfo : EIATTR_SPARSE_MMA_MASK
	.align		4
.L_490:
        /*0028*/ 	.byte	0x03, 0x50
        /*002a*/ 	.short	0x0000


	//----- nvinfo : EIATTR_MAXREG_COUNT
	.align		4
        /*002c*/ 	.byte	0x03, 0x1b
        /*002e*/ 	.short	0x00ff


	//----- nvinfo : EIATTR_NUM_BARRIERS
	.align		4
        /*0030*/ 	.byte	0x02, 0x4c
        /*0032*/ 	.byte	0x01
	.zero		1


	//----- nvinfo : EIATTR_MERCURY_ISA_VERSION
	.align		4
        /*0034*/ 	.byte	0x03, 0x5f
        /*0036*/ 	.short	0x0101


	//----- nvinfo : EIATTR_EXIT_INSTR_OFFSETS
	.align		4
        /*0038*/ 	.byte	0x04, 0x1c
        /*003a*/ 	.short	(.L_492 - .L_491)


	//   ....[0]....
.L_491:
        /*003c*/ 	.word	0x00000160


	//   ....[1]....
        /*0040*/ 	.word	0x00001c40


	//   ....[2]....
        /*0044*/ 	.word	0x00001d00


	//----- nvinfo : EIATTR_CRS_STACK_SIZE
	.align		4
.L_492:
        /*0048*/ 	.byte	0x04, 0x1e
        /*004a*/ 	.short	(.L_494 - .L_493)
.L_493:
        /*004c*/ 	.word	0x00000000


	//----- nvinfo : EIATTR_CBANK_PARAM_SIZE
	.align		4
.L_494:
        /*0050*/ 	.byte	0x03, 0x19
        /*0052*/ 	.short	0x0284


	//----- nvinfo : EIATTR_PARAM_CBANK
	.align		4
        /*0054*/ 	.byte	0x04, 0x0a
        /*0056*/ 	.short	(.L_496 - .L_495)
	.align		4
.L_495:
        /*0058*/ 	.word	index@(.nv.constant0._ZN5flash27flash_bwd_convert_dq_kernelI23Flash_bwd_kernel_traitsILi64ELi64ELi128ELi8ELi2ELi4ELi4ELb1ELb0EN7cutlass6half_tE19Flash_kernel_traitsILi64ELi64ELi128ELi8ES3_EEEEvNS_16Flash_bwd_paramsEi)
        /*005c*/ 	.short	0x0210
        /*005e*/ 	.short	0x0284


	//----- nvinfo : EIATTR_SW_WAR
	.align		4
.L_496:
        /*0060*/ 	.byte	0x04, 0x36
        /*0062*/ 	.short	(.L_498 - .L_497)
.L_497:
        /*0064*/ 	.word	0x00000008
.L_498:


//--------------------- .nv.info._ZN5flash44flash_bwd_dq_dk_dv_loop_seqk_parallel_kernelI23Flash_bwd_kernel_traitsILi64ELi64ELi128ELi8ELi2ELi4ELi4ELb1ELb0EN7cutlass6half_tE19Flash_kernel_traitsILi64ELi64ELi128ELi8ES3_EELb1ELb0ELb0ELb0ELb0ELb1ELb0EEEvNS_16Flash_bwd_paramsE --------------------------
	.section	.nv.info._ZN5flash44flash_bwd_dq_dk_dv_loop_seqk_parallel_kernelI23Flash_bwd_kernel_traitsILi64ELi64ELi128ELi8ELi2ELi4ELi4ELb1ELb0EN7cutlass6half_tE19Flash_kernel_traitsILi64ELi64ELi128ELi8ES3_EELb1ELb0ELb0ELb0ELb0ELb1ELb0EEEvNS_16Flash_bwd_paramsE,"",@"SHT_CUDA_INFO"
	.sectionflags	@""
	.align	4


	//----- nvinfo : EIATTR_CUDA_API_VERSION
	.align		4
        /*0000*/ 	.byte	0x04, 0x37
        /*0002*/ 	.short	(.L_500 - .L_499)
.L_499:
        /*0004*/ 	.word	0x00000082


	//----- nvinfo : EIATTR_KPARAM_INFO
	.align		4
.L_500:
        /*0008*/ 	.byte	0x04, 0x17
        /*000a*/ 	.short	(.L_502 - .L_501)
.L_501:
        /*000c*/ 	.word	0x00000000
        /*0010*/ 	.short	0x0000
        /*0012*/ 	.short	0x0000
        /*0014*/ 	.byte	0x00, 0xf0, 0x01, 0x0a


	//----- nvinfo : EIATTR_SPARSE_MMA_MASK
	.align		4
.L_502:
        /*0018*/ 	.byte	0x03, 0x50
        /*001a*/ 	.short	0x0000


	//----- nvinfo : EIATTR_MAXREG_COUNT
	.align		4
        /*001c*/ 	.byte	0x03, 0x1b
        /*001e*/ 	.short	0x00ff


	//----- nvinfo : EIATTR_NUM_BARRIERS
	.align		4
        /*0020*/ 	.byte	0x02, 0x4c
        /*0022*/ 	.byte	0x01
	.zero		1


	//----- nvinfo : EIATTR_MERCURY_ISA_VERSION
	.align		4
        /*0024*/ 	.byte	0x03, 0x5f
        /*0026*/ 	.short	0x0101


	//----- nvinfo : EIATTR_EXIT_INSTR_OFFSETS
	.align		4
        /*0028*/ 	.byte	0x04, 0x1c
        /*002a*/ 	.short	(.L_504 - .L_503)


	//   ....[0]....
.L_503:
        /*002c*/ 	.word	0x00000080


	//   ....[1]....
        /*0030*/ 	.word	0x00008490


	//----- nvinfo : EIATTR_CRS_STACK_SIZE
	.align		4
.L_504:
        /*0034*/ 	.byte	0x04, 0x1e
        /*0036*/ 	.short	(.L_506 - .L_505)
.L_505:
        /*0038*/ 	.word	0x00000000


	//----- nvinfo : EIATTR_CBANK_PARAM_SIZE
	.align		4
.L_506:
        /*003c*/ 	.byte	0x03, 0x19
        /*003e*/ 	.short	0x0280


	//----- nvinfo : EIATTR_PARAM_CBANK
	.align		4
        /*0040*/ 	.byte	0x04, 0x0a
        /*0042*/ 	.short	(.L_508 - .L_507)
	.align		4
.L_507:
        /*0044*/ 	.word	index@(.nv.constant0._ZN5flash44flash_bwd_dq_dk_dv_loop_seqk_parallel_kernelI23Flash_bwd_kernel_traitsILi64ELi64ELi128ELi8ELi2ELi4ELi4ELb1ELb0EN7cutlass6half_tE19Flash_kernel_traitsILi64ELi64ELi128ELi8ES3_EELb1ELb0ELb0ELb0ELb0ELb1ELb0EEEvNS_16Flash_bwd_paramsE)
        /*0048*/ 	.short	0x0210
        /*004a*/ 	.short	0x0280


	//----- nvinfo : EIATTR_SW_WAR
	.align		4
.L_508:
        /*004c*/ 	.byte	0x04, 0x36
        /*004e*/ 	.short	(.L_510 - .L_509)
.L_509:
        /*0050*/ 	.word	0x00000008
.L_510:


//--------------------- .nv.info._ZN5flash44flash_bwd_dq_dk_dv_loop_seqk_parallel_kernelI23Flash_bwd_kernel_traitsILi64ELi64ELi128ELi8ELi2ELi4ELi4ELb1ELb0EN7cutlass6half_tE19Flash_kernel_traitsILi64ELi64ELi128ELi8ES3_EELb0ELb0ELb0ELb0ELb0ELb1ELb1EEEvNS_16Flash_bwd_paramsE --------------------------
	.section	.nv.info._ZN5flash44flash_bwd_dq_dk_dv_loop_seqk_parallel_kernelI23Flash_bwd_kernel_traitsILi64ELi64ELi128ELi8ELi2ELi4ELi4ELb1ELb0EN7cutlass6half_tE19Flash_kernel_traitsILi64ELi64ELi128ELi8ES3_EELb0ELb0ELb0ELb0ELb0ELb1ELb1EEEvNS_16Flash_bwd_paramsE,"",@"SHT_CUDA_INFO"
	.sectionflags	@""
	.align	4


	//----- nvinfo : EIATTR_CUDA_API_VERSION
	.align		4
        /*0000*/ 	.byte	0x04, 0x37
        /*0002*/ 	.short	(.L_512 - .L_511)
.L_511:
        /*0004*/ 	.word	0x00000082


	//----- nvinfo : EIATTR_KPARAM_INFO
	.align		4
.L_512:
        /*0008*/ 	.byte	0x04, 0x17
        /*000a*/ 	.short	(.L_514 - .L_513)
.L_513:
        /*000c*/ 	.word	0x00000000
        /*0010*/ 	.short	0x0000
        /*0012*/ 	.short	0x0000
        /*0014*/ 	.byte	0x00, 0xf0, 0x01, 0x0a


	//----- nvinfo : EIATTR_SPARSE_MMA_MASK
	.align		4
.L_514:
        /*0018*/ 	.byte	0x03, 0x50
        /*001a*/ 	.short	0x0000


	//----- nvinfo : EIATTR_MAXREG_COUNT
	.align		4
        /*001c*/ 	.byte	0x03, 0x1b
        /*001e*/ 	.short	0x00ff


	//----- nvinfo : EIATTR_NUM_BARRIERS
	.align		4
        /*0020*/ 	.byte	0x02, 0x4c
        /*0022*/ 	.byte	0x01
	.zero		1


	//----- nvinfo : EIATTR_MERCURY_ISA_VERSION
	.align		4
        /*0024*/ 	.byte	0x03, 0x5f
        /*0026*/ 	.short	0x0101


	//----- nvinfo : EIATTR_EXIT_INSTR_OFFSETS
	.align		4
        /*0028*/ 	.byte	0x04, 0x1c
        /*002a*/ 	.short	(.L_516 - .L_515)


	//   ....[0]....
.L_515:
        /*002c*/ 	.word	0x000000a0


	//   ....[1]....
        /*0030*/ 	.word	0x00008920


	//----- nvinfo : EIATTR_CRS_STACK_SIZE
	.align		4
.L_516:
        /*0034*/ 	.byte	0x04, 0x1e
        /*0036*/ 	.short	(.L_518 - .L_517)
.L_517:
        /*0038*/ 	.word	0x00000000


	//----- nvinfo : EIATTR_CBANK_PARAM_SIZE
	.align		4
.L_518:
        /*003c*/ 	.byte	0x03, 0x19
        /*003e*/ 	.short	0x0280


	//----- nvinfo : EIATTR_PARAM_CBANK
	.align		4
        /*0040*/ 	.byte	0x04, 0x0a
        /*0042*/ 	.short	(.L_520 - .L_519)
	.align		4
.L_519:
        /*0044*/ 	.word	index@(.nv.constant0._ZN5flash44flash_bwd_dq_dk_dv_loop_seqk_parallel_kernelI23Flash_bwd_kernel_traitsILi64ELi64ELi128ELi8ELi2ELi4ELi4ELb1ELb0EN7cutlass6half_tE19Flash_kernel_traitsILi64ELi64ELi128ELi8ES3_EELb0ELb0ELb0ELb0ELb0ELb1ELb1EEEvNS_16Flash_bwd_paramsE)
        /*0048*/ 	.short	0x0210
        /*004a*/ 	.short	0x0280


	//----- nvinfo : EIATTR_SW_WAR
	.align		4
.L_520:
        /*004c*/ 	.byte	0x04, 0x36
        /*004e*/ 	.short	(.L_522 - .L_521)
.L_521:
        /*0050*/ 	.word	0x00000008
.L_522:


//--------------------- .nv.info._ZN5flash44flash_bwd_dq_dk_dv_loop_seqk_parallel_kernelI23Flash_bwd_kernel_traitsILi64ELi64ELi128ELi8ELi2ELi4ELi4ELb1ELb0EN7cutlass6half_tE19Flash_kernel_traitsILi64ELi64ELi128ELi8ES3_EELb1ELb0ELb0ELb0ELb0ELb0ELb0EEEvNS_16Flash_bwd_paramsE --------------------------
	.section	.nv.info._ZN5flash44flash_bwd_dq_dk_dv_loop_seqk_parallel_kernelI23Flash_bwd_kernel_traitsILi64ELi64ELi128ELi8ELi2ELi4ELi4ELb1ELb0EN7cutlass6half_tE19Flash_kernel_traitsILi64ELi64ELi128ELi8ES3_EELb1ELb0ELb0ELb0ELb0ELb0ELb0EEEvNS_16Flash_bwd_paramsE,"",@"SHT_CUDA_INFO"
	.sectionflags	@""
	.align	4


	//----- nvinfo : EIATTR_CUDA_API_VERSION
	.align		4
        /*0000*/ 	.byte	0x04, 0x37
        /*0002*/ 	.short	(.L_524 - .L_523)
.L_523:
        /*0004*/ 	.word	0x00000082


	//----- nvinfo : EIATTR_KPARAM_INFO
	.align		4
.L_524:
        /*0008*/ 	.byte	0x04, 0x17
        /*000a*/ 	.short	(.L_526 - .L_525)
.L_525:
        /*000c*/ 	.word	0x00000000
        /*0010*/ 	.short	0x0000
        /*0012*/ 	.short	0x0000
        /*0014*/ 	.byte	0x00, 0xf0, 0x01, 0x0a


	//----- nvinfo : EIATTR_SPARSE_MMA_MASK
	.align		4
.L_526:
        /*0018*/ 	.byte	0x03, 0x50
        /*001a*/ 	.short	0x0000


	//----- nvinfo : EIATTR_MAXREG_COUNT
	.align		4
        /*001c*/ 	.byte	0x03, 0x1b
        /*001e*/ 	.short	0x00ff


	//----- nvinfo : EIATTR_NUM_BARRIERS
	.align		4
        /*0020*/ 	.byte	0x02, 0x4c
        /*0022*/ 	.byte	0x01
	.zero		1


	//----- nvinfo : EIATTR_MERCURY_ISA_VERSION
	.align		4
        /*0024*/ 	.byte	0x03, 0x5f
        /*0026*/ 	.short	0x0101


	//----- nvinfo : EIATTR_EXIT_INSTR_OFFSETS
	.align		4
        /*0028*/ 	.byte	0x04, 0x1c
        /*002a*/ 	.short	(.L_528 - .L_527)


	//   ....[0]....
.L_527:
        /*002c*/ 	.word	0x00000080


	//   ....[1]....
        /*0030*/ 	.word	0x00008ba0


	//----- nvinfo : EIATTR_CRS_STACK_SIZE
	.align		4
.L_528:
        /*0034*/ 	.byte	0x04, 0x1e
        /*0036*/ 	.short	(.L_530 - .L_529)
.L_529:
        /*0038*/ 	.word	0x00000000


	//----- nvinfo : EIATTR_CBANK_PARAM_SIZE
	.align		4
.L_530:
        /*003c*/ 	.byte	0x03, 0x19
        /*003e*/ 	.short	0x0280


	//----- nvinfo : EIATTR_PARAM_CBANK
	.align		4
        /*0040*/ 	.byte	0x04, 0x0a
        /*0042*/ 	.short	(.L_532 - .L_531)
	.align		4
.L_531:
        /*0044*/ 	.word	index@(.nv.constant0._ZN5flash44flash_bwd_dq_dk_dv_loop_seqk_parallel_kernelI23Flash_bwd_kernel_traitsILi64ELi64ELi128ELi8ELi2ELi4ELi4ELb1ELb0EN7cutlass6half_tE19Flash_kernel_traitsILi64ELi64ELi128ELi8ES3_EELb1ELb0ELb0ELb0ELb0ELb0ELb0EEEvNS_16Flash_bwd_paramsE)
        /*0048*/ 	.short	0x0210
        /*004a*/ 	.short	0x0280


	//----- nvinfo : EIATTR_SW_WAR
	.align		4
.L_532:
        /*004c*/ 	.byte	0x04, 0x36
        /*004e*/ 	.short	(.L_534 - .L_533)
.L_533:
        /*0050*/ 	.word	0x00000008
.L_534:


//--------------------- .nv.info._ZN5flash44flash_bwd_dq_dk_dv_loop_seqk_parallel_kernelI23Flash_bwd_kernel_traitsILi64ELi64ELi128ELi8ELi2ELi4ELi4ELb1ELb0EN7cutlass6half_tE19Flash_kernel_traitsILi64ELi64ELi128ELi8ES3_EELb0ELb0ELb0ELb0ELb0ELb0ELb1EEEvNS_16Flash_bwd_paramsE --------------------------
	.section	.nv.info._ZN5flash44flash_bwd_dq_dk_dv_loop_seqk_parallel_kernelI23Flash_bwd_kernel_traitsILi64ELi64ELi128ELi8ELi2ELi4ELi4ELb1ELb0EN7cutlass6half_tE19Flash_kernel_traitsILi64ELi64ELi128ELi8ES3_EELb0ELb0ELb0ELb0ELb0ELb0ELb1EEEvNS_16Flash_bwd_paramsE,"",@"SHT_CUDA_INFO"
	.sectionflags	@""
	.align	4


	//----- nvinfo : EIATTR_CUDA_API_VERSION
	.align		4
        /*0000*/ 	.byte	0x04, 0x37
        /*0002*/ 	.short	(.L_536 - .L_535)
.L_535:
        /*0004*/ 	.word	0x00000082


	//----- nvinfo : EIATTR_KPARAM_INFO
	.align		4
.L_536:
        /*0008*/ 	.byte	0x04, 0x17
        /*000a*/ 	.short	(.L_538 - .L_537)
.L_537:
        /*000c*/ 	.word	0x00000000
        /*0010*/ 	.short	0x0000
        /*0012*/ 	.short	0x0000
        /*0014*/ 	.byte	0x00, 0xf0, 0x01, 0x0a


	//----- nvinfo : EIATTR_SPARSE_MMA_MASK
	.align		4
.L_538:
        /*0018*/ 	.byte	0x03, 0x50
        /*001a*/ 	.short	0x0000


	//----- nvinfo : EIATTR_MAXREG_COUNT
	.align		4
        /*001c*/ 	.byte	0x03, 0x1b
        /*001e*/ 	.short	0x00ff


	//----- nvinfo : EIATTR_NUM_BARRIERS
	.align		4
        /*0020*/ 	.byte	0x02, 0x4c
        /*0022*/ 	.byte	0x01
	.zero		1


	//----- nvinfo : EIATTR_ANNOTATIONS
	.align		4
        /*0024*/ 	.byte	0x04, 0x55
        /*0026*/ 	.short	(.L_540 - .L_539)


	//   ....[0]....
.L_539:
        /*0028*/ 	.word	0x00000001
        /*002c*/ 	.byte	0xa0, 0x00, 0x00, 0x00, 0x01, 0x00, 0x00, 0x00, 0x50, 0x90, 0x00, 0x00


	//----- nvinfo : EIATTR_MERCURY_ISA_VERSION
	.align		4
.L_540:
        /*0038*/ 	.byte	0x03, 0x5f
        /*003a*/ 	.short	0x0101


	//----- nvinfo : EIATTR_EXIT_INSTR_OFFSETS
	.align		4
        /*003c*/ 	.byte	0x04, 0x1c
        /*003e*/ 	.short	(.L_542 - .L_541)


	//   ....[0]....
.L_541:
        /*0040*/ 	.word	0x000000c0


	//   ....[1]....
        /*0044*/ 	.word	0x000090d0


	//----- nvinfo : EIATTR_CRS_STACK_SIZE
	.align		4
.L_542:
        /*0048*/ 	.byte	0x04, 0x1e
        /*004a*/ 	.short	(.L_544 - .L_543)
.L_543:
        /*004c*/ 	.word	0x00000000


	//----- nvinfo : EIATTR_CBANK_PARAM_SIZE
	.align		4
.L_544:
        /*0050*/ 	.byte	0x03, 0x19
        /*0052*/ 	.short	0x0280


	//----- nvinfo : EIATTR_PARAM_CBANK
	.align		4
        /*0054*/ 	.byte	0x04, 0x0a
        /*0056*/ 	.short	(.L_546 - .L_545)
	.align		4
.L_545:
        /*0058*/ 	.word	index@(.nv.constant0._ZN5flash44flash_bwd_dq_dk_dv_loop_seqk_parallel_kernelI23Flash_bwd_kernel_traitsILi64ELi64ELi128ELi8ELi2ELi4ELi4ELb1ELb0EN7cutlass6half_tE19Flash_kernel_traitsILi64ELi64ELi128ELi8ES3_EELb0ELb0ELb0ELb0ELb0ELb0ELb1EEEvNS_16Flash_bwd_paramsE)
        /*005c*/ 	.short	0x0210
        /*005e*/ 	.short	0x0280


	//----- nvinfo : EIATTR_SW_WAR
	.align		4
.L_546:
        /*0060*/ 	.byte	0x04, 0x36
        /*0062*/ 	.short	(.L_548 - .L_547)
.L_547:
        /*0064*/ 	.word	0x00000008
.L_548:


//--------------------- .nv.info._ZN5flash44flash_bwd_dq_dk_dv_loop_seqk_parallel_kernelI23Flash_bwd_kernel_traitsILi64ELi64ELi128ELi8ELi2ELi4ELi4ELb1ELb0EN7cutlass6half_tE19Flash_kernel_traitsILi64ELi64ELi128ELi8ES3_EELb1ELb0ELb1ELb0ELb0ELb0ELb0EEEvNS_16Flash_bwd_paramsE --------------------------
	.section	.nv.info._ZN5flash44flash_bwd_dq_dk_dv_loop_seqk_parallel_kernelI23Flash_bwd_kernel_traitsILi64ELi64ELi128ELi8ELi2ELi4ELi4ELb1ELb0EN7cutlass6half_tE19Flash_kernel_traitsILi64ELi64ELi128ELi8ES3_EELb1ELb0ELb1ELb0ELb0ELb0ELb0EEEvNS_16Flash_bwd_paramsE,"",@"SHT_CUDA_INFO"
	.sectionflags	@""
	.align	4


	//----- nvinfo : EIATTR_CUDA_API_VERSION
	.align		4
        /*0000*/ 	.byte	0x04, 0x37
        /*0002*/ 	.short	(.L_550 - .L_549)
.L_549:
        /*0004*/ 	.word	0x00000082


	//----- nvinfo : EIATTR_KPARAM_INFO
	.align		4
.L_550:
        /*0008*/ 	.byte	0x04, 0x17
        /*000a*/ 	.short	(.L_552 - .L_551)
.L_551:
        /*000c*/ 	.word	0x00000000
        /*0010*/ 	.short	0x0000
        /*0012*/ 	.short	0x0000
        /*0014*/ 	.byte	0x00, 0xf0, 0x01, 0x0a


	//----- nvinfo : EIATTR_SPARSE_MMA_MASK
	.align		4
.L_552:
        /*0018*/ 	.byte	0x03, 0x50
        /*001a*/ 	.short	0x0000


	//----- nvinfo : EIATTR_MAXREG_COUNT
	.align		4
        /*001c*/ 	.byte	0x03, 0x1b
        /*001e*/ 	.short	0x00ff


	//----- nvinfo : EIATTR_NUM_BARRIERS
	.align		4
        /*0020*/ 	.byte	0x02, 0x4c
        /*0022*/ 	.byte	0x01
	.zero		1


	//----- nvinfo : EIATTR_MERCURY_ISA_VERSION
	.align		4
        /*0024*/ 	.byte	0x03, 0x5f
        /*0026*/ 	.short	0x0101


	//----- nvinfo : EIATTR_EXIT_INSTR_OFFSETS
	.align		4
        /*0028*/ 	.byte	0x04, 0x1c
        /*002a*/ 	.short	(.L_554 - .L_553)


	//   ....[0]....
.L_553:
        /*002c*/ 	.word	0x00000080


	//   ....[1]....
        /*0030*/ 	.word	0x000091d0


	//----- nvinfo : EIATTR_CRS_STACK_SIZE
	.align		4
.L_554:
        /*0034*/ 	.byte	0x04, 0x1e
        /*0036*/ 	.short	(.L_556 - .L_555)
.L_555:
        /*0038*/ 	.word	0x00000000


	//----- nvinfo : EIATTR_CBANK_PARAM_SIZE
	.align		4
.L_556:
        /*003c*/ 	.byte	0x03, 0x19
        /*003e*/ 	.short	0x0280


	//----- nvinfo : EIATTR_PARAM_CBANK
	.align		4
        /*0040*/ 	.byte	0x04, 0x0a
        /*0042*/ 	.short	(.L_558 - .L_557)
	.align		4
.L_557:
        /*0044*/ 	.word	index@(.nv.constant0._ZN5flash44flash_bwd_dq_dk_dv_loop_seqk_parallel_kernelI23Flash_bwd_kernel_traitsILi64ELi64ELi128ELi8ELi2ELi4ELi4ELb1ELb0EN7cutlass6half_tE19Flash_kernel_traitsILi64ELi64ELi128ELi8ES3_EELb1ELb0ELb1ELb0ELb0ELb0ELb0EEEvNS_16Flash_bwd_paramsE)
        /*0048*/ 	.short	0x0210
        /*004a*/ 	.short	0x0280


	//----- nvinfo : EIATTR_SW_WAR
	.align		4
.L_558:
        /*004c*/ 	.byte	0x04, 0x36
        /*004e*/ 	.short	(.L_560 - .L_559)
.L_559:
        /*0050*/ 	.word	0x00000008
.L_560:


//--------------------- .nv.info._ZN5flash44flash_bwd_dq_dk_dv_loop_seqk_parallel_kernelI23Flash_bwd_kernel_traitsILi64ELi64ELi128ELi8ELi2ELi4ELi4ELb1ELb0EN7cutlass6half_tE19Flash_kernel_traitsILi64ELi64ELi128ELi8ES3_EELb0ELb0ELb1ELb0ELb0ELb0ELb1EEEvNS_16Flash_bwd_paramsE --------------------------
	.section	.nv.info._ZN5flash44flash_bwd_dq_dk_dv_loop_seqk_parallel_kernelI23Flash_bwd_kernel_traitsILi64ELi64ELi128ELi8ELi2ELi4ELi4ELb1ELb0EN7cutlass6half_tE19Flash_kernel_traitsILi64ELi64ELi128ELi8ES3_EELb0ELb0ELb1ELb0ELb0ELb0ELb1EEEvNS_16Flash_bwd_paramsE,"",@"SHT_CUDA_INFO"
	.sectionflags	@""
	.align	4


	//----- nvinfo : EIATTR_CUDA_API_VERSION
	.align		4
        /*0000*/ 	.byte	0x04, 0x37
        /*0002*/ 	.short	(.L_562 - .L_561)
.L_561:
        /*0004*/ 	.word	0x00000082


	//----- nvinfo : EIATTR_KPARAM_INFO
	.align		4
.L_562:
        /*0008*/ 	.byte	0x04, 0x17
        /*000a*/ 	.short	(.L_564 - .L_563)
.L_563:
        /*000c*/ 	.word	0x00000000
        /*0010*/ 	.short	0x0000
        /*0012*/ 	.short	0x0000
        /*0014*/ 	.byte	0x00, 0xf0, 0x01, 0x0a


	//----- nvinfo : EIATTR_SPARSE_MMA_MASK
	.align		4
.L_564:
        /*0018*/ 	.byte	0x03, 0x50
        /*001a*/ 	.short	0x0000


	//----- nvinfo : EIATTR_MAXREG_COUNT
	.align		4
        /*001c*/ 	.byte	0x03, 0x1b
        /*001e*/ 	.short	0x00ff


	//----- nvinfo : EIATTR_NUM_BARRIERS
	.align		4
        /*0020*/ 	.byte	0x02, 0x4c
        /*0022*/ 	.byte	0x01
	.zero		1


	//----- nvinfo : EIATTR_MERCURY_ISA_VERSION
	.align		4
        /*0024*/ 	.byte	0x03, 0x5f
        /*0026*/ 	.short	0x0101


	//----- nvinfo : EIATTR_EXIT_INSTR_OFFSETS
	.align		4
        /*0028*/ 	.byte	0x04, 0x1c
        /*002a*/ 	.short	(.L_566 - .L_565)


	//   ....[0]....
.L_565:
        /*002c*/ 	.word	0x000000a0


	//   ....[1]....
        /*0030*/ 	.word	0x00009420


	//----- nvinfo : EIATTR_CRS_STACK_SIZE
	.align		4
.L_566:
        /*0034*/ 	.byte	0x04, 0x1e
        /*0036*/ 	.short	(.L_568 - .L_567)
.L_567:
        /*0038*/ 	.word	0x00000000


	//----- nvinfo : EIATTR_CBANK_PARAM_SIZE
	.align		4
.L_568:
        /*003c*/ 	.byte	0x03, 0x19
        /*003e*/ 	.short	0x0280


	//----- nvinfo : EIATTR_PARAM_CBANK
	.align		4
        /*0040*/ 	.byte	0x04, 0x0a
        /*0042*/ 	.short	(.L_570 - .L_569)
	.align		4
.L_569:
        /*0044*/ 	.word	index@(.nv.constant0._ZN5flash44flash_bwd_dq_dk_dv_loop_seqk_parallel_kernelI23Flash_bwd_kernel_traitsILi64ELi64ELi128ELi8ELi2ELi4ELi4ELb1ELb0EN7cutlass6half_tE19Flash_kernel_traitsILi64ELi64ELi128ELi8ES3_EELb0ELb0ELb1ELb0ELb0ELb0ELb1EEEvNS_16Flash_bwd_paramsE)
        /*0048*/ 	.short	0x0210
        /*004a*/ 	.short	0x0280


	//----- nvinfo : EIATTR_SW_WAR
	.align		4
.L_570:
        /*004c*/ 	.byte	0x04, 0x36
        /*004e*/ 	.short	(.L_572 - .L_571)
.L_571:
        /*0050*/ 	.word	0x00000008
.L_572:


//--------------------- .nv.info._ZN5flash44flash_bwd_dq_dk_dv_loop_seqk_parallel_kernelI23Flash_bwd_kernel_traitsILi64ELi64ELi128ELi8ELi2ELi4ELi4ELb1ELb0EN7cutlass6half_tE19Flash_kernel_traitsILi64ELi64ELi128ELi8ES3_EELb1ELb0ELb0ELb0ELb1ELb1ELb0EEEvNS_16Flash_bwd_paramsE --------------------------
	.section	.nv.info._ZN5flash44flash_bwd_dq_dk_dv_loop_seqk_parallel_kernelI23Flash_bwd_kernel_traitsILi64ELi64ELi128ELi8ELi2ELi4ELi4ELb1ELb0EN7cutlass6half_tE19Flash_kernel_traitsILi64ELi64ELi128ELi8ES3_EELb1ELb0ELb0ELb0ELb1ELb1ELb0EEEvNS_16Flash_bwd_paramsE,"",@"SHT_CUDA_INFO"
	.sectionflags	@""
	.align	4


	//----- nvinfo : EIATTR_CUDA_API_VERSION
	.align		4
        /*0000*/ 	.byte	0x04, 0x37
        /*0002*/ 	.short	(.L_574 - .L_573)
.L_573:
        /*0004*/ 	.word	0x00000082


	//----- nvinfo : EIATTR_KPARAM_INFO
	.align		4
.L_574:
        /*0008*/ 	.byte	0x04, 0x17
        /*000a*/ 	.short	(.L_576 - .L_575)
.L_575:
        /*000c*/ 	.word	0x00000000
        /*0010*/ 	.short	0x0000
        /*0012*/ 	.short	0x0000
        /*0014*/ 	.byte	0x00, 0xf0, 0x01, 0x0a


	//----- nvinfo : EIATTR_SPARSE_MMA_MASK
	.align		4
.L_576:
        /*0018*/ 	.byte	0x03, 0x50
        /*001a*/ 	.short	0x0000


	//----- nvinfo : EIATTR_MAXREG_COUNT
	.align		4
        /*001c*/ 	.byte	0x03, 0x1b
        /*001e*/ 	.short	0x00ff


	//----- nvinfo : EIATTR_NUM_BARRIERS
	.align		4
        /*0020*/ 	.byte	0x02, 0x4c
        /*0022*/ 	.byte	0x01
	.zero		1


	//----- nvinfo : EIATTR_MERCURY_ISA_VERSION
	.align		4
        /*0024*/ 	.byte	0x03, 0x5f
        /*0026*/ 	.short	0x0101


	//----- nvinfo : EIATTR_EXIT_INSTR_OFFSETS
	.align		4
        /*0028*/ 	.byte	0x04, 0x1c
        /*002a*/ 	.short	(.L_578 - .L_577)


	//   ....[0]....
.L_577:
        /*002c*/ 	.word	0x00000090


	//   ....[1]....
        /*0030*/ 	.word	0x00006490


	//----- nvinfo : EIATTR_CBANK_PARAM_SIZE
	.align		4
.L_578:
        /*0034*/ 	.byte	0x03, 0x19
        /*0036*/ 	.short	0x0280


	//----- nvinfo : EIATTR_PARAM_CBANK
	.align		4
        /*0038*/ 	.byte	0x04, 0x0a
        /*003a*/ 	.short	(.L_580 - .L_579)
	.align		4
.L_579:
        /*003c*/ 	.word	index@(.nv.constant0._ZN5flash44flash_bwd_dq_dk_dv_loop_seqk_parallel_kernelI23Flash_bwd_kernel_traitsILi64ELi64ELi128ELi8ELi2ELi4ELi4ELb1ELb0EN7cutlass6half_tE19Flash_kernel_traitsILi64ELi64ELi128ELi8ES3_EELb1ELb0ELb0ELb0ELb1ELb1ELb0EEEvNS_16Flash_bwd_paramsE)
        /*0040*/ 	.short	0x0210
        /*0042*/ 	.short	0x0280


	//----- nvinfo : EIATTR_SW_WAR
	.align		4
.L_580:
        /*0044*/ 	.byte	0x04, 0x36
        /*0046*/ 	.short	(.L_582 - .L_581)
.L_581:
        /*0048*/ 	.word	0x00000008
.L_582:


//--------------------- .nv.info._ZN5flash44flash_bwd_dq_dk_dv_loop_seqk_parallel_kernelI23Flash_bwd_kernel_traitsILi64ELi64ELi128ELi8ELi2ELi4ELi4ELb1ELb0EN7cutlass6half_tE19Flash_kernel_traitsILi64ELi64ELi128ELi8ES3_EELb0ELb0ELb0ELb0ELb1ELb1ELb1EEEvNS_16Flash_bwd_paramsE --------------------------
	.section	.nv.info._ZN5flash44flash_bwd_dq_dk_dv_loop_seqk_parallel_kernelI23Flash_bwd_kernel_traitsILi64ELi64ELi128ELi8ELi2ELi4ELi4ELb1ELb0EN7cutlass6half_tE19Flash_kernel_traitsILi64ELi64ELi128ELi8ES3_EELb0ELb0ELb0ELb0ELb1ELb1ELb1EEEvNS_16Flash_bwd_paramsE,"",@"SHT_CUDA_INFO"
	.sectionflags	@""
	.align	4


	//----- nvinfo : EIATTR_CUDA_API_VERSION
	.align		4
        /*0000*/ 	.byte	0x04, 0x37
        /*0002*/ 	.short	(.L_584 - .L_583)
.L_583:
        /*0004*/ 	.word	0x00000082


	//----- nvinfo : EIATTR_KPARAM_INFO
	.align		4
.L_584:
        /*0008*/ 	.byte	0x04, 0x17
        /*000a*/ 	.short	(.L_586 - .L_585)
.L_585:
        /*000c*/ 	.word	0x00000000
        /*0010*/ 	.short	0x0000
        /*0012*/ 	.short	0x0000
        /*0014*/ 	.byte	0x00, 0xf0, 0x01, 0x0a


	//----- nvinfo : EIATTR_SPARSE_MMA_MASK
	.align		4
.L_586:
        /*0018*/ 	.byte	0x03, 0x50
        /*001a*/ 	.short	0x0000


	//----- nvinfo : EIATTR_MAXREG_COUNT
	.align		4
        /*001c*/ 	.byte	0x03, 0x1b
        /*001e*/ 	.short	0x00ff


	//----- nvinfo : EIATTR_NUM_BARRIERS
	.align		4
        /*0020*/ 	.byte	0x02, 0x4c
        /*0022*/ 	.byte	0x01
	.zero		1


	//----- nvinfo : EIATTR_MERCURY_ISA_VERSION
	.align		4
        /*0024*/ 	.byte	0x03, 0x5f
        /*0026*/ 	.short	0x0101


	//----- nvinfo : EIATTR_EXIT_INSTR_OFFSETS
	.align		4
        /*0028*/ 	.byte	0x04, 0x1c
        /*002a*/ 	.short	(.L_588 - .L_587)


	//   ....[0]....
.L_587:
        /*002c*/ 	.word	0x00000090


	//   ....[1]....
        /*0030*/ 	.word	0x00005d60


	//----- nvinfo : EIATTR_CBANK_PARAM_SIZE
	.align		4
.L_588:
        /*0034*/ 	.byte	0x03, 0x19
        /*0036*/ 	.short	0x0280


	//----- nvinfo : EIATTR_PARAM_CBANK
	.align		4
        /*0038*/ 	.byte	0x04, 0x0a
        /*003a*/ 	.short	(.L_590 - .L_589)
	.align		4
.L_589:
        /*003c*/ 	.word	index@(.nv.constant0._ZN5flash44flash_bwd_dq_dk_dv_loop_seqk_parallel_kernelI23Flash_bwd_kernel_traitsILi64ELi64ELi128ELi8ELi2ELi4ELi4ELb1ELb0EN7cutlass6half_tE19Flash_kernel_traitsILi64ELi64ELi128ELi8ES3_EELb0ELb0ELb0ELb0ELb1ELb1ELb1EEEvNS_16Flash_bwd_paramsE)
        /*0040*/ 	.short	0x0210
        /*0042*/ 	.short	0x0280


	//----- nvinfo : EIATTR_SW_WAR
	.align		4
.L_590:
        /*0044*/ 	.byte	0x04, 0x36
        /*0046*/ 	.short	(.L_592 - .L_591)
.L_591:
        /*0048*/ 	.word	0x00000008
.L_592:


//--------------------- .nv.info._ZN5flash44flash_bwd_dq_dk_dv_loop_seqk_parallel_kernelI23Flash_bwd_kernel_traitsILi64ELi64ELi128ELi8ELi2ELi4ELi4ELb1ELb0EN7cutlass6half_tE19Flash_kernel_traitsILi64ELi64ELi128ELi8ES3_EELb1ELb0ELb0ELb1ELb0ELb0ELb0EEEvNS_16Flash_bwd_paramsE --------------------------
	.section	.nv.info._ZN5flash44flash_bwd_dq_dk_dv_loop_seqk_parallel_kernelI23Flash_bwd_kernel_traitsILi64ELi64ELi128ELi8ELi2ELi4ELi4ELb1ELb0EN7cutlass6half_tE19Flash_kernel_traitsILi64ELi64ELi128ELi8ES3_EELb1ELb0ELb0ELb1ELb0ELb0ELb0EEEvNS_16Flash_bwd_paramsE,"",@"SHT_CUDA_INFO"
	.sectionflags	@""
	.align	4


	//----- nvinfo : EIATTR_CUDA_API_VERSION
	.align		4
        /*0000*/ 	.byte	0x04, 0x37
        /*0002*/ 	.short	(.L_594 - .L_593)
.L_593:
        /*0004*/ 	.word	0x00000082


	//----- nvinfo : EIATTR_KPARAM_INFO
	.align		4
.L_594:
        /*0008*/ 	.byte	0x04, 0x17
        /*000a*/ 	.short	(.L_596 - .L_595)
.L_595:
        /*000c*/ 	.word	0x00000000
        /*0010*/ 	.short	0x0000
        /*0012*/ 	.short	0x0000
        /*0014*/ 	.byte	0x00, 0xf0, 0x01, 0x0a


	//----- nvinfo : EIATTR_SPARSE_MMA_MASK
	.align		4
.L_596:
        /*0018*/ 	.byte	0x03, 0x50
        /*001a*/ 	.short	0x0000


	//----- nvinfo : EIATTR_MAXREG_COUNT
	.align		4
        /*001c*/ 	.byte	0x03, 0x1b
        /*001e*/ 	.short	0x00ff


	//----- nvinfo : EIATTR_NUM_BARRIERS
	.align		4
        /*0020*/ 	.byte	0x02, 0x4c
        /*0022*/ 	.byte	0x01
	.zero		1


	//----- nvinfo : EIATTR_MERCURY_ISA_VERSION
	.align		4
        /*0024*/ 	.byte	0x03, 0x5f
        /*0026*/ 	.short	0x0101


	//----- nvinfo : EIATTR_EXIT_INSTR_OFFSETS
	.align		4
        /*0028*/ 	.byte	0x04, 0x1c
        /*002a*/ 	.short	(.L_598 - .L_597)


	//   ....[0]....
.L_597:
        /*002c*/ 	.word	0x00000080


	//   ....[1]....
        /*0030*/ 	.word	0x00009560


	//----- nvinfo : EIATTR_CRS_STACK_SIZE
	.align		4
.L_598:
        /*0034*/ 	.byte	0x04, 0x1e
        /*0036*/ 	.short	(.L_600 - .L_599)
.L_599:
        /*0038*/ 	.word	0x00000000


	//----- nvinfo : EIATTR_CBANK_PARAM_SIZE
	.align		4
.L_600:
        /*003c*/ 	.byte	0x03, 0x19
        /*003e*/ 	.short	0x0280


	//----- nvinfo : EIATTR_PARAM_CBANK
	.align		4
        /*0040*/ 	.byte	0x04, 0x0a
        /*0042*/ 	.short	(.L_602 - .L_601)
	.align		4
.L_601:
        /*0044*/ 	.word	index@(.nv.constant0._ZN5flash44flash_bwd_dq_dk_dv_loop_seqk_parallel_kernelI23Flash_bwd_kernel_traitsILi64ELi64ELi128ELi8ELi2ELi4ELi4ELb1ELb0EN7cutlass6half_tE19Flash_kernel_traitsILi64ELi64ELi128ELi8ES3_EELb1ELb0ELb0ELb1ELb0ELb0ELb0EEEvNS_16Flash_bwd_paramsE)
        /*0048*/ 	.short	0x0210
        /*004a*/ 	.short	0x0280


	//----- nvinfo : EIATTR_SW_WAR
	.align		4
.L_602:
        /*004c*/ 	.byte	0x04, 0x36
        /*004e*/ 	.short	(.L_604 - .L_603)
.L_603:
        /*0050*/ 	.word	0x00000008
.L_604:


//--------------------- .nv.info._ZN5flash44flash_bwd_dq_dk_dv_loop_seqk_parallel_kernelI23Flash_bwd_kernel_traitsILi64ELi64ELi128ELi8ELi2ELi4ELi4ELb1ELb0EN7cutlass6half_tE19Flash_kernel_traitsILi64ELi64ELi128ELi8ES3_EELb0ELb0ELb0ELb1ELb0ELb0ELb1EEEvNS_16Flash_bwd_paramsE --------------------------
	.section	.nv.info._ZN5flash44flash_bwd_dq_dk_dv_loop_seqk_parallel_kernelI23Flash_bwd_kernel_traitsILi64ELi64ELi128ELi8ELi2ELi4ELi4ELb1ELb0EN7cutlass6half_tE19Flash_kernel_traitsILi64ELi64ELi128ELi8ES3_EELb0ELb0ELb0ELb1ELb0ELb0ELb1EEEvNS_16Flash_bwd_paramsE,"",@"SHT_CUDA_INFO"
	.sectionflags	@""
	.align	4


	//----- nvinfo : EIATTR_CUDA_API_VERSION
	.align		4
        /*0000*/ 	.byte	0x04, 0x37
        /*0002*/ 	.short	(.L_606 - .L_605)
.L_605:
        /*0004*/ 	.word	0x00000082


	//----- nvinfo : EIATTR_KPARAM_INFO
	.align		4
.L_606:
        /*0008*/ 	.byte	0x04, 0x17
        /*000a*/ 	.short	(.L_608 - .L_607)
.L_607:
        /*000c*/ 	.word	0x00000000
        /*0010*/ 	.short	0x0000
        /*0012*/ 	.short	0x0000
        /*0014*/ 	.byte	0x00, 0xf0, 0x01, 0x0a


	//----- nvinfo : EIATTR_SPARSE_MMA_MASK
	.align		4
.L_608:
        /*0018*/ 	.byte	0x03, 0x50
        /*001a*/ 	.short	0x0000


	//----- nvinfo : EIATTR_MAXREG_COUNT
	.align		4
        /*001c*/ 	.byte	0x03, 0x1b
        /*001e*/ 	.short	0x00ff


	//----- nvinfo : EIATTR_NUM_BARRIERS
	.align		4
        /*0020*/ 	.byte	0x02, 0x4c
        /*0022*/ 	.byte	0x01
	.zero		1


	//----- nvinfo : EIATTR_MERCURY_ISA_VERSION
	.align		4
        /*0024*/ 	.byte	0x03, 0x5f
        /*0026*/ 	.short	0x0101


	//----- nvinfo : EIATTR_EXIT_INSTR_OFFSETS
	.align		4
        /*0028*/ 	.byte	0x04, 0x1c
        /*002a*/ 	.short	(.L_610 - .L_609)


	//   ....[0]....
.L_609:
        /*002c*/ 	.word	0x00000090


	//   ....[1]....
        /*0030*/ 	.word	0x00009630


	//----- nvinfo : EIATTR_CRS_STACK_SIZE
	.align		4
.L_610:
        /*0034*/ 	.byte	0x04, 0x1e
        /*0036*/ 	.short	(.L_612 - .L_611)
.L_611:
        /*0038*/ 	.word	0x00000000


	//----- nvinfo : EIATTR_CBANK_PARAM_SIZE
	.align		4
.L_612:
        /*003c*/ 	.byte	0x03, 0x19
        /*003e*/ 	.short	0x0280


	//----- nvinfo : EIATTR_PARAM_CBANK
	.align		4
        /*0040*/ 	.byte	0x04, 0x0a
        /*0042*/ 	.short	(.L_614 - .L_613)
	.align		4
.L_613:
        /*0044*/ 	.word	index@(.nv.constant0._ZN5flash44flash_bwd_dq_dk_dv_loop_seqk_parallel_kernelI23Flash_bwd_kernel_traitsILi64ELi64ELi128ELi8ELi2ELi4ELi4ELb1ELb0EN7cutlass6half_tE19Flash_kernel_traitsILi64ELi64ELi128ELi8ES3_EELb0ELb0ELb0ELb1ELb0ELb0ELb1EEEvNS_16Flash_bwd_paramsE)
        /*0048*/ 	.short	0x0210
        /*004a*/ 	.short	0x0280


	//----- nvinfo : EIATTR_SW_WAR
	.align		4
.L_614:
        /*004c*/ 	.byte	0x04, 0x36
        /*004e*/ 	.short	(.L_616 - .L_615)
.L_615:
        /*0050*/ 	.word	0x00000008
.L_616:


//--------------------- .nv.info._ZN5flash44flash_bwd_dq_dk_dv_loop_seqk_parallel_kernelI23Flash_bwd_kernel_traitsILi64ELi64ELi128ELi8ELi2ELi4ELi4ELb1ELb0EN7cutlass6half_tE19Flash_kernel_traitsILi64ELi64ELi128ELi8ES3_EELb1ELb0ELb1ELb0ELb0ELb1ELb0EEEvNS_16Flash_bwd_paramsE --------------------------
	.section	.nv.info._ZN5flash44flash_bwd_dq_dk_dv_loop_seqk_parallel_kernelI23Flash_bwd_kernel_traitsILi64ELi64ELi128ELi8ELi2ELi4ELi4ELb1ELb0EN7cutlass6half_tE19Flash_kernel_traitsILi64ELi64ELi128ELi8ES3_EELb1ELb0ELb1ELb0ELb0ELb1ELb0EEEvNS_16Flash_bwd_paramsE,"",@"SHT_CUDA_INFO"
	.sectionflags	@""
	.align	4


	//----- nvinfo : EIATTR_CUDA_API_VERSION
	.align		4
        /*0000*/ 	.byte	0x04, 0x37
        /*0002*/ 	.short	(.L_618 - .L_617)
.L_617:
        /*0004*/ 	.word	0x00000082


	//----- nvinfo : EIATTR_KPARAM_INFO
	.align		4
.L_618:
        /*0008*/ 	.byte	0x04, 0x17
        /*000a*/ 	.short	(.L_620 - .L_619)
.L_619:
        /*000c*/ 	.word	0x00000000
        /*0010*/ 	.short	0x0000
        /*0012*/ 	.short	0x0000
        /*0014*/ 	.byte	0x00, 0xf0, 0x01, 0x0a


	//----- nvinfo : EIATTR_SPARSE_MMA_MASK
	.align		4
.L_620:
        /*0018*/ 	.byte	0x03, 0x50
        /*001a*/ 	.short	0x0000


	//----- nvinfo : EIATTR_MAXREG_COUNT
	.align		4
        /*001c*/ 	.byte	0x03, 0x1b
        /*001e*/ 	.short	0x00ff


	//----- nvinfo : EIATTR_NUM_BARRIERS
	.align		4
        /*0020*/ 	.byte	0x02, 0x4c
        /*0022*/ 	.byte	0x01
	.zero		1


	//----- nvinfo : EIATTR_MERCURY_ISA_VERSION
	.align		4
        /*0024*/ 	.byte	0x03, 0x5f
        /*0026*/ 	.short	0x0101


	//----- nvinfo : EIATTR_EXIT_INSTR_OFFSETS
	.align		4
        /*0028*/ 	.byte	0x04, 0x1c
        /*002a*/ 	.short	(.L_622 - .L_621)


	//   ....[0]....
.L_621:
        /*002c*/ 	.word	0x00000080


	//   ....[1]....
        /*0030*/ 	.word	0x00008ab0


	//----- nvinfo : EIATTR_CRS_STACK_SIZE
	.align		4
.L_622:
        /*0034*/ 	.byte	0x04, 0x1e
        /*0036*/ 	.short	(.L_624 - .L_623)
.L_623:
        /*0038*/ 	.word	0x00000000


	//----- nvinfo : EIATTR_CBANK_PARAM_SIZE
	.align		4
.L_624:
        /*003c*/ 	.byte	0x03, 0x19
        /*003e*/ 	.short	0x0280


	//----- nvinfo : EIATTR_PARAM_CBANK
	.align		4
        /*0040*/ 	.byte	0x04, 0x0a
        /*0042*/ 	.short	(.L_626 - .L_625)
	.align		4
.L_625:
        /*0044*/ 	.word	index@(.nv.constant0._ZN5flash44flash_bwd_dq_dk_dv_loop_seqk_parallel_kernelI23Flash_bwd_kernel_traitsILi64ELi64ELi128ELi8ELi2ELi4ELi4ELb1ELb0EN7cutlass6half_tE19Flash_kernel_traitsILi64ELi64ELi128ELi8ES3_EELb1ELb0ELb1ELb0ELb0ELb1ELb0EEEvNS_16Flash_bwd_paramsE)
        /*0048*/ 	.short	0x0210
        /*004a*/ 	.short	0x0280


	//----- nvinfo : EIATTR_SW_WAR
	.align		4
.L_626:
        /*004c*/ 	.byte	0x04, 0x36
        /*004e*/ 	.short	(.L_628 - .L_627)
.L_627:
        /*0050*/ 	.word	0x00000008
.L_628:


//--------------------- .nv.info._ZN5flash44flash_bwd_dq_dk_dv_loop_seqk_parallel_kernelI23Flash_bwd_kernel_traitsILi64ELi64ELi128ELi8ELi2ELi4ELi4ELb1ELb0EN7cutlass6half_tE19Flash_kernel_traitsILi64ELi64ELi128ELi8ES3_EELb0ELb0ELb1ELb0ELb0ELb1ELb1EEEvNS_16Flash_bwd_paramsE --------------------------
	.section	.nv.info._ZN5flash44flash_bwd_dq_dk_dv_loop_seqk_parallel_kernelI23Flash_bwd_kernel_traitsILi64ELi64ELi128ELi8ELi2ELi4ELi4ELb1ELb0EN7cutlass6half_tE19Flash_kernel_traitsILi64ELi64ELi128ELi8ES3_EELb0ELb0ELb1ELb0ELb0ELb1ELb1EEEvNS_16Flash_bwd_paramsE,"",@"SHT_CUDA_INFO"
	.sectionflags	@""
	.align	4


	//----- nvinfo : EIATTR_CUDA_API_VERSION
	.align		4
        /*0000*/ 	.byte	0x04, 0x37
        /*0002*/ 	.short	(.L_630 - .L_629)
.L_629:
        /*0004*/ 	.word	0x00000082


	//----- nvinfo : EIATTR_KPARAM_INFO
	.align		4
.L_630:
        /*0008*/ 	.byte	0x04, 0x17
        /*000a*/ 	.short	(.L_632 - .L_631)
.L_631:
        /*000c*/ 	.word	0x00000000
        /*0010*/ 	.short	0x0000
        /*0012*/ 	.short	0x0000
        /*0014*/ 	.byte	0x00, 0xf0, 0x01, 0x0a


	//----- nvinfo : EIATTR_SPARSE_MMA_MASK
	.align		4
.L_632:
        /*0018*/ 	.byte	0x03, 0x50
        /*001a*/ 	.short	0x0000


	//----- nvinfo : EIATTR_MAXREG_COUNT
	.align		4
        /*001c*/ 	.byte	0x03, 0x1b
        /*001e*/ 	.short	0x00ff


	//----- nvinfo : EIATTR_NUM_BARRIERS
	.align		4
        /*0020*/ 	.byte	0x02, 0x4c
        /*0022*/ 	.byte	0x01
	.zero		1


	//----- nvinfo : EIATTR_MERCURY_ISA_VERSION
	.align		4
        /*0024*/ 	.byte	0x03, 0x5f
        /*0026*/ 	.short	0x0101


	//----- nvinfo : EIATTR_EXIT_INSTR_OFFSETS
	.align		4
        /*0028*/ 	.byte	0x04, 0x1c
        /*002a*/ 	.short	(.L_634 - .L_633)


	//   ....[0]....
.L_633:
        /*002c*/ 	.word	0x000000a0


	//   ....[1]....
        /*0030*/ 	.word	0x00008c60


	//----- nvinfo : EIATTR_CRS_STACK_SIZE
	.align		4
.L_634:
        /*0034*/ 	.byte	0x04, 0x1e
        /*0036*/ 	.short	(.L_636 - .L_635)
.L_635:
        /*0038*/ 	.word	0x00000000


	//----- nvinfo : EIATTR_CBANK_PARAM_SIZE
	.align		4
.L_636:
        /*003c*/ 	.byte	0x03, 0x19
        /*003e*/ 	.short	0x0280


	//----- nvinfo : EIATTR_PARAM_CBANK
	.align		4
        /*0040*/ 	.byte	0x04, 0x0a
        /*0042*/ 	.short	(.L_638 - .L_637)
	.align		4
.L_637:
        /*0044*/ 	.word	index@(.nv.constant0._ZN5flash44flash_bwd_dq_dk_dv_loop_seqk_parallel_kernelI23Flash_bwd_kernel_traitsILi64ELi64ELi128ELi8ELi2ELi4ELi4ELb1ELb0EN7cutlass6half_tE19Flash_kernel_traitsILi64ELi64ELi128ELi8ES3_EELb0ELb0ELb1ELb0ELb0ELb1ELb1EEEvNS_16Flash_bwd_paramsE)
        /*0048*/ 	.short	0x0210
        /*004a*/ 	.short	0x0280


	//----- nvinfo : EIATTR_SW_WAR
	.align		4
.L_638:
        /*004c*/ 	.byte	0x04, 0x36
        /*004e*/ 	.short	(.L_640 - .L_639)
.L_639:
        /*0050*/ 	.word	0x00000008
.L_640:


//--------------------- .nv.info._ZN5flash44flash_bwd_dq_dk_dv_loop_seqk_parallel_kernelI23Flash_bwd_kernel_traitsILi64ELi64ELi128ELi8ELi2ELi4ELi4ELb1ELb0EN7cutlass6half_tE19Flash_kernel_traitsILi64ELi64ELi128ELi8ES3_EELb1ELb0ELb1ELb1ELb0ELb0ELb0EEEvNS_16Flash_bwd_paramsE --------------------------
	.section	.nv.info._ZN5flash44flash_bwd_dq_dk_dv_loop_seqk_parallel_kernelI23Flash_bwd_kernel_traitsILi64ELi64ELi128ELi8ELi2ELi4ELi4ELb1ELb0EN7cutlass6half_tE19Flash_kernel_traitsILi64ELi64ELi128ELi8ES3_EELb1ELb0ELb1ELb1ELb0ELb0ELb0EEEvNS_16Flash_bwd_paramsE,"",@"SHT_CUDA_INFO"
	.sectionflags	@""
	.align	4


	//----- nvinfo : EIATTR_CUDA_API_VERSION
	.align		4
        /*0000*/ 	.byte	0x04, 0x37
        /*0002*/ 	.short	(.L_642 - .L_641)
.L_641:
        /*0004*/ 	.word	0x00000082


	//----- nvinfo : EIATTR_KPARAM_INFO
	.align		4
.L_642:
        /*0008*/ 	.byte	0x04, 0x17
        /*000a*/ 	.short	(.L_644 - .L_643)
.L_643:
        /*000c*/ 	.word	0x00000000
        /*0010*/ 	.short	0x0000
        /*0012*/ 	.short	0x0000
        /*0014*/ 	.byte	0x00, 0xf0, 0x01, 0x0a


	//----- nvinfo : EIATTR_SPARSE_MMA_MASK
	.align		4
.L_644:
        /*0018*/ 	.byte	0x03, 0x50
        /*001a*/ 	.short	0x0000


	//----- nvinfo : EIATTR_MAXREG_COUNT
	.align		4
        /*001c*/ 	.byte	0x03, 0x1b
        /*001e*/ 	.short	0x00ff


	//----- nvinfo : EIATTR_NUM_BARRIERS
	.align		4
        /*0020*/ 	.byte	0x02, 0x4c
        /*0022*/ 	.byte	0x01
	.zero		1


	//----- nvinfo : EIATTR_MERCURY_ISA_VERSION
	.align		4
        /*0024*/ 	.byte	0x03, 0x5f
        /*0026*/ 	.short	0x0101


	//----- nvinfo : EIATTR_EXIT_INSTR_OFFSETS
	.align		4
        /*0028*/ 	.byte	0x04, 0x1c
        /*002a*/ 	.short	(.L_646 - .L_645)


	//   ....[0]....
.L_645:
        /*002c*/ 	.word	0x00000080


	//   ....[1]....
        /*0030*/ 	.word	0x000099c0


	//----- nvinfo : EIATTR_CRS_STACK_SIZE
	.align		4
.L_646:
        /*0034*/ 	.byte	0x04, 0x1e
        /*0036*/ 	.short	(.L_648 - .L_647)
.L_647:
        /*0038*/ 	.word	0x00000000


	//----- nvinfo : EIATTR_CBANK_PARAM_SIZE
	.align		4
.L_648:
        /*003c*/ 	.byte	0x03, 0x19
        /*003e*/ 	.short	0x0280


	//----- nvinfo : EIATTR_PARAM_CBANK
	.align		4
        /*0040*/ 	.byte	0x04, 0x0a
        /*0042*/ 	.short	(.L_650 - .L_649)
	.align		4
.L_649:
        /*0044*/ 	.word	index@(.nv.constant0._ZN5flash44flash_bwd_dq_dk_dv_loop_seqk_parallel_kernelI23Flash_bwd_kernel_traitsILi64ELi64ELi128ELi8ELi2ELi4ELi4ELb1ELb0EN7cutlass6half_tE19Flash_kernel_traitsILi64ELi64ELi128ELi8ES3_EELb1ELb0ELb1ELb1ELb0ELb0ELb0EEEvNS_16Flash_bwd_paramsE)
        /*0048*/ 	.short	0x0210
        /*004a*/ 	.short	0x0280


	//----- nvinfo : EIATTR_SW_WAR
	.align		4
.L_650:
        /*004c*/ 	.byte	0x04, 0x36
        /*004e*/ 	.short	(.L_652 - .L_651)
.L_651:
        /*0050*/ 	.word	0x00000008
.L_652:


//--------------------- .nv.info._ZN5flash44flash_bwd_dq_dk_dv_loop_seqk_parallel_kernelI23Flash_bwd_kernel_traitsILi64ELi64ELi128ELi8ELi2ELi4ELi4ELb1ELb0EN7cutlass6half_tE19Flash_kernel_traitsILi64ELi64ELi128ELi8ES3_EELb0ELb0ELb1ELb1ELb0ELb0ELb1EEEvNS_16Flash_bwd_paramsE --------------------------
	.section	.nv.info._ZN5flash44flash_bwd_dq_dk_dv_loop_seqk_parallel_kernelI23Flash_bwd_kernel_traitsILi64ELi64ELi128ELi8ELi2ELi4ELi4ELb1ELb0EN7cutlass6half_tE19Flash_kernel_traitsILi64ELi64ELi128ELi8ES3_EELb0ELb0ELb1ELb1ELb0ELb0ELb1EEEvNS_16Flash_bwd_paramsE,"",@"SHT_CUDA_INFO"
	.sectionflags	@""
	.align	4


	//----- nvinfo : EIATTR_CUDA_API_VERSION
	.align		4
        /*0000*/ 	.byte	0x04, 0x37
        /*0002*/ 	.short	(.L_654 - .L_653)
.L_653:
        /*0004*/ 	.word	0x00000082


	//----- nvinfo : EIATTR_KPARAM_INFO
	.align		4
.L_654:
        /*0008*/ 	.byte	0x04, 0x17
        /*000a*/ 	.short	(.L_656 - .L_655)
.L_655:
        /*000c*/ 	.word	0x00000000
        /*0010*/ 	.short	0x0000
        /*0012*/ 	.short	0x0000
        /*0014*/ 	.byte	0x00, 0xf0, 0x01, 0x0a


	//----- nvinfo : EIATTR_SPARSE_MMA_MASK
	.align		4
.L_656:
        /*0018*/ 	.byte	0x03, 0x50
        /*001a*/ 	.short	0x0000


	//----- nvinfo : EIATTR_MAXREG_COUNT
	.align		4
        /*001c*/ 	.byte	0x03, 0x1b
        /*001e*/ 	.short	0x00ff


	//----- nvinfo : EIATTR_NUM_BARRIERS
	.align		4
        /*0020*/ 	.byte	0x02, 0x4c
        /*0022*/ 	.byte	0x01
	.zero		1


	//----- nvinfo : EIATTR_MERCURY_ISA_VERSION
	.align		4
        /*0024*/ 	.byte	0x03, 0x5f
        /*0026*/ 	.short	0x0101


	//----- nvinfo : EIATTR_EXIT_INSTR_OFFSETS
	.align		4
        /*0028*/ 	.byte	0x04, 0x1c
        /*002a*/ 	.short	(.L_658 - .L_657)


	//   ....[0]....
.L_657:
        /*002c*/ 	.word	0x000000a0


	//   ....[1]....
        /*0030*/ 	.word	0x000099d0


	//----- nvinfo : EIATTR_CRS_STACK_SIZE
	.align		4
.L_658:
        /*0034*/ 	.byte	0x04, 0x1e
        /*0036*/ 	.short	(.L_660 - .L_659)
.L_659:
        /*0038*/ 	.word	0x00000000


	//----- nvinfo : EIATTR_CBANK_PARAM_SIZE
	.align		4
.L_660:
        /*003c*/ 	.byte	0x03, 0x19
        /*003e*/ 	.short	0x0280


	//----- nvinfo : EIATTR_PARAM_CBANK
	.align		4
        /*0040*/ 	.byte	0x04, 0x0a
        /*0042*/ 	.short	(.L_662 - .L_661)
	.align		4
.L_661:
        /*0044*/ 	.word	index@(.nv.constant0._ZN5flash44flash_bwd_dq_dk_dv_loop_seqk_parallel_kernelI23Flash_bwd_kernel_traitsILi64ELi64ELi128ELi8ELi2ELi4ELi4ELb1ELb0EN7cutlass6half_tE19Flash_kernel_traitsILi64ELi64ELi128ELi8ES3_EELb0ELb0ELb1ELb1ELb0ELb0ELb1EEEvNS_16Flash_bwd_paramsE)
        /*0048*/ 	.short	0x0210
        /*004a*/ 	.short	0x0280


	//----- nvinfo : EIATTR_SW_WAR
	.align		4
.L_662:
        /*004c*/ 	.byte	0x04, 0x36
        /*004e*/ 	.short	(.L_664 - .L_663)
.L_663:
        /*0050*/ 	.word	0x00000008
.L_664:


//--------------------- .nv.info._ZN5flash25flash_bwd_dot_do_o_kernelILb0E23Flash_bwd_kernel_traitsILi64ELi64ELi128ELi8ELi2ELi4ELi4ELb1ELb0EN7cutlass6half_tE19Flash_kernel_traitsILi64ELi64ELi128ELi8ES3_EEEEvNS_16Flash_bwd_paramsE --------------------------
	.section	.nv.info._ZN5flash25flash_bwd_dot_do_o_kernelILb0E23Flash_bwd_kernel_traitsILi64ELi64ELi128ELi8ELi2ELi4ELi4ELb1ELb0EN7cutlass6half_tE19Flash_kernel_traitsILi64ELi64ELi128ELi8ES3_EEEEvNS_16Flash_bwd_paramsE,"",@"SHT_CUDA_INFO"
	.sectionflags	@""
	.align	4


	//----- nvinfo : EIATTR_CUDA_API_VERSION
	.align		4
        /*0000*/ 	.byte	0x04, 0x37
        /*0002*/ 	.short	(.L_666 - .L_665)
.L_665:
        /*0004*/ 	.word	0x00000082


	//----- nvinfo : EIATTR_KPARAM_INFO
	.align		4
.L_666:
        /*0008*/ 	.byte	0x04, 0x17
        /*000a*/ 	.short	(.L_668 - .L_667)
.L_667:
        /*000c*/ 	.word	0x00000000
        /*0010*/ 	.short	0x0000
        /*0012*/ 	.short	0x0000
        /*0014*/ 	.byte	0x00, 0xf0, 0x01, 0x0a


	//----- nvinfo : EIATTR_SPARSE_MMA_MASK
	.align		4
.L_668:
        /*0018*/ 	.byte	0x03, 0x50
        /*001a*/ 	.short	0x0000


	//----- nvinfo : EIATTR_MAXREG_COUNT
	.align		4
        /*001c*/ 	.byte	0x03, 0x1b
        /*001e*/ 	.short	0x00ff


	//----- nvinfo : EIATTR_MERCURY_ISA_VERSION
	.align		4
        /*0020*/ 	.byte	0x03, 0x5f
        /*0022*/ 	.short	0x0101


	//----- nvinfo : EIATTR_COOP_GROUP_MASK_REGIDS
	.align		4
        /*0024*/ 	.byte	0x04, 0x29
        /*0026*/ 	.short	(.L_670 - .L_669)


	//   ....[0]....
.L_669:
        /*0028*/ 	.word	0xffffffff


	//   ....[1]....
        /*002c*/ 	.word	0xffffffff


	//   ....[2]....
        /*0030*/ 	.word	0xffffffff


	//   ....[3]....
        /*0034*/ 	.word	0xffffffff


	//   ....[4]....
        /*0038*/ 	.word	0xffffffff


	//   ....[5]....
        /*003c*/ 	.word	0xffffffff


	//----- nvinfo : EIATTR_COOP_GROUP_INSTR_OFFSETS
	.align		4
.L_670:
        /*0040*/ 	.byte	0x04, 0x28
        /*0042*/ 	.short	(.L_672 - .L_671)


	//   ....[0]....
.L_671:
        /*0044*/ 	.word	0x00000bc0


	//   ....[1]....
        /*0048*/ 	.word	0x00000be0


	//   ....[2]....
        /*004c*/ 	.word	0x00000c10


	//   ....[3]....
        /*0050*/ 	.word	0x00000c20


	//   ....[4]....
        /*0054*/ 	.word	0x00000c50


	//   ....[5]....
        /*0058*/ 	.word	0x00000c60


	//----- nvinfo : EIATTR_EXIT_INSTR_OFFSETS
	.align		4
.L_672:
        /*005c*/ 	.byte	0x04, 0x1c
        /*005e*/ 	.short	(.L_674 - .L_673)


	//   ....[0]....
.L_673:
        /*0060*/ 	.word	0x00000100


	//   ....[1]....
        /*0064*/ 	.word	0x00000d40


	//   ....[2]....
        /*0068*/ 	.word	0x00000d60


	//----- nvinfo : EIATTR_CBANK_PARAM_SIZE
	.align		4
.L_674:
        /*006c*/ 	.byte	0x03, 0x19
        /*006e*/ 	.short	0x0280


	//----- nvinfo : EIATTR_PARAM_CBANK
	.align		4
        /*0070*/ 	.byte	0x04, 0x0a
        /*0072*/ 	.short	(.L_676 - .L_675)
	.align		4
.L_675:
        /*0074*/ 	.word	index@(.nv.constant0._ZN5flash25flash_bwd_dot_do_o_kernelILb0E23Flash_bwd_kernel_traitsILi64ELi64ELi128ELi8ELi2ELi4ELi4ELb1ELb0EN7cutlass6half_tE19Flash_kernel_traitsILi64ELi64ELi128ELi8ES3_EEEEvNS_16Flash_bwd_paramsE)
        /*0078*/ 	.short	0x0210
        /*007a*/ 	.short	0x0280


	//----- nvinfo : EIATTR_SW_WAR
	.align		4
.L_676:
        /*007c*/ 	.byte	0x04, 0x36
        /*007e*/ 	.short	(.L_678 - .L_677)
.L_677:
        /*0080*/ 	.word	0x00000008
.L_678:


//--------------------- .nv.info._ZN5flash25flash_bwd_dot_do_o_kernelILb1E23Flash_bwd_kernel_traitsILi64ELi64ELi128ELi8ELi2ELi4ELi4ELb1ELb0EN7cutlass6half_tE19Flash_kernel_traitsILi64ELi64ELi128ELi8ES3_EEEEvNS_16Flash_bwd_paramsE --------------------------
	.section	.nv.info._ZN5flash25flash_bwd_dot_do_o_kernelILb1E23Flash_bwd_kernel_traitsILi64ELi64ELi128ELi8ELi2ELi4ELi4ELb1ELb0EN7cutlass6half_tE19Flash_kernel_traitsILi64ELi64ELi128ELi8ES3_EEEEvNS_16Flash_bwd_paramsE,"",@"SHT_CUDA_INFO"
	.sectionflags	@""
	.align	4


	//----- nvinfo : EIATTR_CUDA_API_VERSION
	.align		4
        /*0000*/ 	.byte	0x04, 0x37
        /*0002*/ 	.short	(.L_680 - .L_679)
.L_679:
        /*0004*/ 	.word	0x00000082


	//----- nvinfo : EIATTR_KPARAM_INFO
	.align		4
.L_680:
        /*0008*/ 	.byte	0x04, 0x17
        /*000a*/ 	.short	(.L_682 - .L_681)
.L_681:
        /*000c*/ 	.word	0x00000000
        /*0010*/ 	.short	0x0000
        /*0012*/ 	.short	0x0000
        /*0014*/ 	.byte	0x00, 0xf0, 0x01, 0x0a


	//----- nvinfo : EIATTR_SPARSE_MMA_MASK
	.align		4
.L_682:
        /*0018*/ 	.byte	0x03, 0x50
        /*001a*/ 	.short	0x0000


	//----- nvinfo : EIATTR_MAXREG_COUNT
	.align		4
        /*001c*/ 	.byte	0x03, 0x1b
        /*001e*/ 	.short	0x00ff


	//----- nvinfo : EIATTR_MERCURY_ISA_VERSION
	.align		4
        /*0020*/ 	.byte	0x03, 0x5f
        /*0022*/ 	.short	0x0101


	//----- nvinfo : EIATTR_COOP_GROUP_MASK_REGIDS
	.align		4
        /*0024*/ 	.byte	0x04, 0x29
        /*0026*/ 	.short	(.L_684 - .L_683)


	//   ....[0]....
.L_683:
        /*0028*/ 	.word	0xffffffff


	//   ....[1]....
        /*002c*/ 	.word	0xffffffff


	//   ....[2]....
        /*0030*/ 	.word	0xffffffff


	//   ....[3]....
        /*0034*/ 	.word	0xffffffff


	//   ....[4]....
        /*0038*/ 	.word	0xffffffff


	//   ....[5]....
        /*003c*/ 	.word	0xffffffff


	//----- nvinfo : EIATTR_COOP_GROUP_INSTR_OFFSETS
	.align		4
.L_684:
        /*0040*/ 	.byte	0x04, 0x28
        /*0042*/ 	.short	(.L_686 - .L_685)


	//   ....[0]....
.L_685:
        /*0044*/ 	.word	0x00000e00


	//   ....[1]....
        /*0048*/ 	.word	0x00000e10


	//   ....[2]....
        /*004c*/ 	.word	0x00000e40


	//   ....[3]....
        /*0050*/ 	.word	0x00000e50


	//   ....[4]....
        /*0054*/ 	.word	0x00000ec0


	//   ....[5]....
        /*0058*/ 	.word	0x00000ee0


	//----- nvinfo : EIATTR_EXIT_INSTR_OFFSETS
	.align		4
.L_686:
        /*005c*/ 	.byte	0x04, 0x1c
        /*005e*/ 	.short	(.L_688 - .L_687)


	//   ....[0]....
.L_687:
        /*0060*/ 	.word	0x00000100


	//   ....[1]....
        /*0064*/ 	.word	0x00001090


	//----- nvinfo : EIATTR_CBANK_PARAM_SIZE
	.align		4
.L_688:
        /*0068*/ 	.byte	0x03, 0x19
        /*006a*/ 	.short	0x0280


	//----- nvinfo : EIATTR_PARAM_CBANK
	.align		4
        /*006c*/ 	.byte	0x04, 0x0a
        /*006e*/ 	.short	(.L_690 - .L_689)
	.align		4
.L_689:
        /*0070*/ 	.word	index@(.nv.constant0._ZN5flash25flash_bwd_dot_do_o_kernelILb1E23Flash_bwd_kernel_traitsILi64ELi64ELi128ELi8ELi2ELi4ELi4ELb1ELb0EN7cutlass6half_tE19Flash_kernel_traitsILi64ELi64ELi128ELi8ES3_EEEEvNS_16Flash_bwd_paramsE)
        /*0074*/ 	.short	0x0210
        /*0076*/ 	.short	0x0280


	//----- nvinfo : EIATTR_SW_WAR
	.align		4
.L_690:
        /*0078*/ 	.byte	0x04, 0x36
        /*007a*/ 	.short	(.L_692 - .L_691)
.L_691:
        /*007c*/ 	.word	0x00000008
.L_692:


//--------------------- .nv.info._ZN5flash27flash_bwd_convert_dq_kernelI23Flash_bwd_kernel_traitsILi64ELi128ELi128ELi8ELi4ELi4ELi4ELb0ELb0EN7cutlass6half_tE19Flash_kernel_traitsILi64ELi128ELi128ELi8ES3_EEEEvNS_16Flash_bwd_paramsEi --------------------------
	.section	.nv.info._ZN5flash27flash_bwd_convert_dq_kernelI23Flash_bwd_kernel_traitsILi64ELi128ELi128ELi8ELi4ELi4ELi4ELb0ELb0EN7cutlass6half_tE19Flash_kernel_traitsILi64ELi128ELi128ELi8ES3_EEEEvNS_16Flash_bwd_paramsEi,"",@"SHT_CUDA_INFO"
	.sectionflags	@""
	.align	4


	//----- nvinfo : EIATTR_CUDA_API_VERSION
	.align		4
        /*0000*/ 	.byte	0x04, 0x37
        /*0002*/ 	.short	(.L_694 - .L_693)
.L_693:
        /*0004*/ 	.word	0x00000082


	//----- nvinfo : EIATTR_KPARAM_INFO
	.align		4
.L_694:
        /*0008*/ 	.byte	0x04, 0x17
        /*000a*/ 	.short	(.L_696 - .L_695)
.L_695:
        /*000c*/ 	.word	0x00000000
        /*0010*/ 	.short	0x0001
        /*0012*/ 	.short	0x0280
        /*0014*/ 	.byte	0x00, 0xf0, 0x11, 0x00


	//----- nvinfo : EIATTR_KPARAM_INFO
	.align		4
.L_696:
        /*0018*/ 	.byte	0x04, 0x17
        /*001a*/ 	.short	(.L_698 - .L_697)
.L_697:
        /*001c*/ 	.word	0x00000000
        /*0020*/ 	.short	0x0000
        /*0022*/ 	.short	0x0000
        /*0024*/ 	.byte	0x00, 0xf0, 0x01, 0x0a


	//----- nvinfo : EIATTR_SPARSE_MMA_MASK
	.align		4
.L_698:
        /*0028*/ 	.byte	0x03, 0x50
        /*002a*/ 	.short	0x0000


	//----- nvinfo : EIATTR_MAXREG_COUNT
	.align		4
        /*002c*/ 	.byte	0x03, 0x1b
        /*002e*/ 	.short	0x00ff


	//----- nvinfo : EIATTR_NUM_BARRIERS
	.align		4
        /*0030*/ 	.byte	0x02, 0x4c
        /*0032*/ 	.byte	0x01
	.zero		1


	//----- nvinfo : EIATTR_MERCURY_ISA_VERSION
	.align		4
        /*0034*/ 	.byte	0x03, 0x5f
        /*0036*/ 	.short	0x0101


	//----- nvinfo : EIATTR_EXIT_INSTR_OFFSETS
	.align		4
        /*0038*/ 	.byte	0x04, 0x1c
        /*003a*/ 	.short	(.L_700 - .L_699)


	//   ....[0]....
.L_699:
        /*003c*/ 	.word	0x00000100


	//   ....[1]....
        /*0040*/ 	.word	0x00001a20


	//   ....[2]....
        /*0044*/ 	.word	0x00001ae0


	//----- nvinfo : EIATTR_CRS_STACK_SIZE
	.align		4
.L_700:
        /*0048*/ 	.byte	0x04, 0x1e
        /*004a*/ 	.short	(.L_702 - .L_701)
.L_701:
        /*004c*/ 	.word	0x00000000


	//----- nvinfo : EIATTR_CBANK_PARAM_SIZE
	.align		4
.L_702:
        /*0050*/ 	.byte	0x03, 0x19
        /*0052*/ 	.short	0x0284


	//----- nvinfo : EIATTR_PARAM_CBANK
	.align		4
        /*0054*/ 	.byte	0x04, 0x0a
        /*0056*/ 	.short	(.L_704 - .L_703)
	.align		4
.L_703:
        /*0058*/ 	.word	index@(.nv.constant0._ZN5flash27flash_bwd_convert_dq_kernelI23Flash_bwd_kernel_traitsILi64ELi128ELi128ELi8ELi4ELi4ELi4ELb0ELb0EN7cutlass6half_tE19Flash_kernel_traitsILi64ELi128ELi128ELi8ES3_EEEEvNS_16Flash_bwd_paramsEi)
        /*005c*/ 	.short	0x0210
        /*005e*/ 	.short	0x0284


	//----- nvinfo : EIATTR_SW_WAR
	.align		4
.L_704:
        /*0060*/ 	.byte	0x04, 0x36
        /*0062*/ 	.short	(.L_706 - .L_705)
.L_705:
        /*0064*/ 	.word	0x00000008
.L_706:


//--------------------- .nv.info._ZN5flash44flash_bwd_dq_dk_dv_loop_seqk_parallel_kernelI23Flash_bwd_kernel_traitsILi64ELi128ELi128ELi8ELi4ELi4ELi4ELb0ELb0EN7cutlass6half_tE19Flash_kernel_traitsILi64ELi128ELi128ELi8ES3_EELb1ELb0ELb0ELb0ELb0ELb1ELb0EEEvNS_16Flash_bwd_paramsE --------------------------
	.section	.nv.info._ZN5flash44flash_bwd_dq_dk_dv_loop_seqk_parallel_kernelI23Flash_bwd_kernel_traitsILi64ELi128ELi128ELi8ELi4ELi4ELi4ELb0ELb0EN7cutlass6half_tE19Flash_kernel_traitsILi64ELi128ELi128ELi8ES3_EELb1ELb0ELb0ELb0ELb0ELb1ELb0EEEvNS_16Flash_bwd_paramsE,"",@"SHT_CUDA_INFO"
	.sectionflags	@""
	.align	4


	//----- nvinfo : EIATTR_CUDA_API_VERSION
	.align		4
        /*0000*/ 	.byte	0x04, 0x37
        /*0002*/ 	.short	(.L_708 - .L_707)
.L_707:
        /*0004*/ 	.word	0x00000082


	//----- nvinfo : EIATTR_KPARAM_INFO
	.align		4
.L_708:
        /*0008*/ 	.byte	0x04, 0x17
        /*000a*/ 	.short	(.L_710 - .L_709)
.L_709:
        /*000c*/ 	.word	0x00000000
        /*0010*/ 	.short	0x0000
        /*0012*/ 	.short	0x0000
        /*0014*/ 	.byte	0x00, 0xf0, 0x01, 0x0a


	//----- nvinfo : EIATTR_SPARSE_MMA_MASK
	.align		4
.L_710:
        /*0018*/ 	.byte	0x03, 0x50
        /*001a*/ 	.short	0x0000


	//----- nvinfo : EIATTR_MAXREG_COUNT
	.align		4
        /*001c*/ 	.byte	0x03, 0x1b
        /*001e*/ 	.short	0x00ff


	//----- nvinfo : EIATTR_NUM_BARRIERS
	.align		4
        /*0020*/ 	.byte	0x02, 0x4c
        /*0022*/ 	.byte	0x01
	.zero		1


	//----- nvinfo : EIATTR_ANNOTATIONS
	.align		4
        /*0024*/ 	.byte	0x04, 0x55
        /*0026*/ 	.short	(.L_712 - .L_711)


	//   ....[0]....
.L_711:
        /* <DEDUP_REMOVED lines=15> */


	//----- nvinfo : EIATTR_MERCURY_ISA_VERSION
	.align		4
.L_712:
        /*0108*/ 	.byte	0x03, 0x5f
        /*010a*/ 	.short	0x0101


	//----- nvinfo : EIATTR_INT_WARP_WIDE_INSTR_OFFSETS
	.align		4
        /*010c*/ 	.byte	0x04, 0x31
        /*010e*/ 	.short	(.L_714 - .L_713)


	//   ....[0]....
.L_713:
        /*0110*/ 	.word	0x00002110


	//----- nvinfo : EIATTR_EXIT_INSTR_OFFSETS
	.align		4
.L_714:
        /*0114*/ 	.byte	0x04, 0x1c
        /*0116*/ 	.short	(.L_716 - .L_715)


	//   ....[0]....
.L_715:
        /*0118*/ 	.word	0x000000c0


	//   ....[1]....
        /*011c*/ 	.word	0x0000c6c0


	//----- nvinfo : EIATTR_CRS_STACK_SIZE
	.align		4
.L_716:
        /*0120*/ 	.byte	0x04, 0x1e
        /*0122*/ 	.short	(.L_718 - .L_717)
.L_717:
        /*0124*/ 	.word	0x00000000


	//----- nvinfo : EIATTR_CBANK_PARAM_SIZE
	.align		4
.L_718:
        /*0128*/ 	.byte	0x03, 0x19
        /*012a*/ 	.short	0x0280


	//----- nvinfo : EIATTR_PARAM_CBANK
	.align		4
        /*012c*/ 	.byte	0x04, 0x0a
        /*012e*/ 	.short	(.L_720 - .L_719)
	.align		4
.L_719:
        /*0130*/ 	.word	index@(.nv.constant0._ZN5flash44flash_bwd_dq_dk_dv_loop_seqk_parallel_kernelI23Flash_bwd_kernel_traitsILi64ELi128ELi128ELi8ELi4ELi4ELi4ELb0ELb0EN7cutlass6half_tE19Flash_kernel_traitsILi64ELi128ELi128ELi8ES3_EELb1ELb0ELb0ELb0ELb0ELb1ELb0EEEvNS_16Flash_bwd_paramsE)
        /*0134*/ 	.short	0x0210
        /*0136*/ 	.short	0x0280


	//----- nvinfo : EIATTR_SW_WAR
	.align		4
.L_720:
        /*0138*/ 	.byte	0x04, 0x36
        /*013a*/ 	.short	(.L_722 - .L_721)
.L_721:
        /*013c*/ 	.word	0x00000008
.L_722:


//--------------------- .nv.info._ZN5flash44flash_bwd_dq_dk_dv_loop_seqk_parallel_kernelI23Flash_bwd_kernel_traitsILi64ELi128ELi128ELi8ELi4ELi4ELi4ELb0ELb0EN7cutlass6half_tE19Flash_kernel_traitsILi64ELi128ELi128ELi8ES3_EELb0ELb0ELb0ELb0ELb0ELb1ELb1EEEvNS_16Flash_bwd_paramsE --------------------------
	.section	.nv.info._ZN5flash44flash_bwd_dq_dk_dv_loop_seqk_parallel_kernelI23Flash_bwd_kernel_traitsILi64ELi128ELi128ELi8ELi4ELi4ELi4ELb0ELb0EN7cutlass6half_tE19Flash_kernel_traitsILi64ELi128ELi128ELi8ES3_EELb0ELb0ELb0ELb0ELb0ELb1ELb1EEEvNS_16Flash_bwd_paramsE,"",@"SHT_CUDA_INFO"
	.sectionflags	@""
	.align	4


	//----- nvinfo : EIATTR_CUDA_API_VERSION
	.align		4
        /*0000*/ 	.byte	0x04, 0x37
        /*0002*/ 	.short	(.L_724 - .L_723)
.L_723:
        /*0004*/ 	.word	0x00000082


	//----- nvinfo : EIATTR_KPARAM_INFO
	.align		4
.L_724:
        /*0008*/ 	.byte	0x04, 0x17
        /*000a*/ 	.short	(.L_726 - .L_725)
.L_725:
        /*000c*/ 	.word	0x00000000
        /*0010*/ 	.short	0x0000
        /*0012*/ 	.short	0x0000
        /*0014*/ 	.byte	0x00, 0xf0, 0x01, 0x0a


	//----- nvinfo : EIATTR_SPARSE_MMA_MASK
	.align		4
.L_726:
        /*0018*/ 	.byte	0x03, 0x50
        /*001a*/ 	.short	0x0000


	//----- nvinfo : EIATTR_MAXREG_COUNT
	.align		4
        /*001c*/ 	.byte	0x03, 0x1b
        /*001e*/ 	.short	0x00ff


	//----- nvinfo : EIATTR_NUM_BARRIERS
	.align		4
        /*0020*/ 	.byte	0x02, 0x4c
        /*0022*/ 	.byte	0x01
	.zero		1


	//----- nvinfo : EIATTR_ANNOTATIONS
	.align		4
        /*0024*/ 	.byte	0x04, 0x55
        /*0026*/ 	.short	(.L_728 - .L_727)


	//   ....[0]....
.L_727:
        /* <DEDUP_REMOVED lines=91> */


	//----- nvinfo : EIATTR_MERCURY_ISA_VERSION
	.align		4
.L_728:
        /*05c8*/ 	.byte	0x03, 0x5f
        /*05ca*/ 	.short	0x0101


	//----- nvinfo : EIATTR_INT_WARP_WIDE_INSTR_OFFSETS
	.align		4
        /*05cc*/ 	.byte	0x04, 0x31
        /*05ce*/ 	.short	(.L_730 - .L_729)


	//   ....[0]....
.L_729:
        /*05d0*/ 	.word	0x00002490


	//----- nvinfo : EIATTR_EXIT_INSTR_OFFSETS
	.align		4
.L_730:
        /*05d4*/ 	.byte	0x04, 0x1c
        /*05d6*/ 	.short	(.L_732 - .L_731)


	//   ....[0]....
.L_731:
        /*05d8*/ 	.word	0x000000c0


	//   ....[1]....
        /*05dc*/ 	.word	0x0000c6c0


	//----- nvinfo : EIATTR_CRS_STACK_SIZE
	.align		4
.L_732:
        /*05e0*/ 	.byte	0x04, 0x1e
        /*05e2*/ 	.short	(.L_734 - .L_733)
.L_733:
        /*05e4*/ 	.word	0x00000000


	//----- nvinfo : EIATTR_CBANK_PARAM_SIZE
	.align		4
.L_734:
        /*05e8*/ 	.byte	0x03, 0x19
        /*05ea*/ 	.short	0x0280


	//----- nvinfo : EIATTR_PARAM_CBANK
	.align		4
        /*05ec*/ 	.byte	0x04, 0x0a
        /*05ee*/ 	.short	(.L_736 - .L_735)
	.align		4
.L_735:
        /*05f0*/ 	.word	index@(.nv.constant0._ZN5flash44flash_bwd_dq_dk_dv_loop_seqk_parallel_kernelI23Flash_bwd_kernel_traitsILi64ELi128ELi128ELi8ELi4ELi4ELi4ELb0ELb0EN7cutlass6half_tE19Flash_kernel_traitsILi64ELi128ELi128ELi8ES3_EELb0ELb0ELb0ELb0ELb0ELb1ELb1EEEvNS_16Flash_bwd_paramsE)
        /*05f4*/ 	.short	0x0210
        /*05f6*/ 	.short	0x0280


	//----- nvinfo : EIATTR_SW_WAR
	.align		4
.L_736:
        /*05f8*/ 	.byte	0x04, 0x36
        /*05fa*/ 	.short	(.L_738 - .L_737)
.L_737:
        /*05fc*/ 	.word	0x00000008
.L_738:


//--------------------- .nv.info._ZN5flash44flash_bwd_dq_dk_dv_loop_seqk_parallel_kernelI23Flash_bwd_kernel_traitsILi64ELi128ELi128ELi8ELi4ELi4ELi4ELb0ELb0EN7cutlass6half_tE19Flash_kernel_traitsILi64ELi128ELi128ELi8ES3_EELb1ELb0ELb0ELb0ELb0ELb0ELb0EEEvNS_16Flash_bwd_paramsE --------------------------
	.section	.nv.info._ZN5flash44flash_bwd_dq_dk_dv_loop_seqk_parallel_kernelI23Flash_bwd_kernel_traitsILi64ELi128ELi128ELi8ELi4ELi4ELi4ELb0ELb0EN7cutlass6half_tE19Flash_kernel_traitsILi64ELi128ELi128ELi8ES3_EELb1ELb0ELb0ELb0ELb0ELb0ELb0EEEvNS_16Flash_bwd_paramsE,"",@"SHT_CUDA_INFO"
	.sectionflags	@""
	.align	4


	//----- nvinfo : EIATTR_CUDA_API_VERSION
	.align		4
        /*0000*/ 	.byte	0x04, 0x37
        /*0002*/ 	.short	(.L_740 - .L_739)
.L_739:
        /*0004*/ 	.word	0x00000082


	//----- nvinfo : EIATTR_KPARAM_INFO
	.align		4
.L_740:
        /*0008*/ 	.byte	0x04, 0x17
        /*000a*/ 	.short	(.L_742 - .L_741)
.L_741:
        /*000c*/ 	.word	0x00000000
        /*0010*/ 	.short	0x0000
        /*0012*/ 	.short	0x0000
        /*0014*/ 	.byte	0x00, 0xf0, 0x01, 0x0a


	//----- nvinfo : EIATTR_SPARSE_MMA_MASK
	.align		4
.L_742:
        /*0018*/ 	.byte	0x03, 0x50
        /*001a*/ 	.short	0x0000


	//----- nvinfo : EIATTR_MAXREG_COUNT
	.align		4
        /*001c*/ 	.byte	0x03, 0x1b
        /*001e*/ 	.short	0x00ff


	//----- nvinfo : EIATTR_NUM_BARRIERS
	.align		4
        /*0020*/ 	.byte	0x02, 0x4c
        /*0022*/ 	.byte	0x01
	.zero		1


	//----- nvinfo : EIATTR_ANNOTATIONS
	.align		4
        /*0024*/ 	.byte	0x04, 0x55
        /*0026*/ 	.short	(.L_744 - .L_743)


	//   ....[0]....
.L_743:
        /* <DEDUP_REMOVED lines=14> */


	//----- nvinfo : EIATTR_MERCURY_ISA_VERSION
	.align		4
.L_744:
        /*00f8*/ 	.byte	0x03, 0x5f
        /*00fa*/ 	.short	0x0101


	//----- nvinfo : EIATTR_EXIT_INSTR_OFFSETS
	.align		4
        /*00fc*/ 	.byte	0x04, 0x1c
        /*00fe*/ 	.short	(.L_746 - .L_745)


	//   ....[0]....
.L_745:
        /*0100*/ 	.word	0x000000a0


	//   ....[1]....
        /*0104*/ 	.word	0x0000d2e0


	//----- nvinfo : EIATTR_CRS_STACK_SIZE
	.align		4
.L_746:
        /*0108*/ 	.byte	0x04, 0x1e
        /*010a*/ 	.short	(.L_748 - .L_747)
.L_747:
        /*010c*/ 	.word	0x00000000


	//----- nvinfo : EIATTR_CBANK_PARAM_SIZE
	.align		4
.L_748:
        /*0110*/ 	.byte	0x03, 0x19
        /*0112*/ 	.short	0x0280


	//----- nvinfo : EIATTR_PARAM_CBANK
	.align		4
        /*0114*/ 	.byte	0x04, 0x0a
        /*0116*/ 	.short	(.L_750 - .L_749)
	.align		4
.L_749:
        /*0118*/ 	.word	index@(.nv.constant0._ZN5flash44flash_bwd_dq_dk_dv_loop_seqk_parallel_kernelI23Flash_bwd_kernel_traitsILi64ELi128ELi128ELi8ELi4ELi4ELi4ELb0ELb0EN7cutlass6half_tE19Flash_kernel_traitsILi64ELi128ELi128ELi8ES3_EELb1ELb0ELb0ELb0ELb0ELb0ELb0EEEvNS_16Flash_bwd_paramsE)
        /*011c*/ 	.short	0x0210
        /*011e*/ 	.short	0x0280


	//----- nvinfo : EIATTR_SW_WAR
	.align		4
.L_750:
        /*0120*/ 	.byte	0x04, 0x36
        /*0122*/ 	.short	(.L_752 - .L_751)
.L_751:
        /*0124*/ 	.word	0x00000008
.L_752:


//--------------------- .nv.info._ZN5flash44flash_bwd_dq_dk_dv_loop_seqk_parallel_kernelI23Flash_bwd_kernel_traitsILi64ELi128ELi128ELi8ELi4ELi4ELi4ELb0ELb0EN7cutlass6half_tE19Flash_kernel_traitsILi64ELi128ELi128ELi8ES3_EELb0ELb0ELb0ELb0ELb0ELb0ELb1EEEvNS_16Flash_bwd_paramsE --------------------------
	.section	.nv.info._ZN5flash44flash_bwd_dq_dk_dv_loop_seqk_parallel_kernelI23Flash_bwd_kernel_traitsILi64ELi128ELi128ELi8ELi4ELi4ELi4ELb0ELb0EN7cutlass6half_tE19Flash_kernel_traitsILi64ELi128ELi128ELi8ES3_EELb0ELb0ELb0ELb0ELb0ELb0ELb1EEEvNS_16Flash_bwd_paramsE,"",@"SHT_CUDA_INFO"
	.sectionflags	@""
	.align	4


	//----- nvinfo : EIATTR_CUDA_API_VERSION
	.align		4
        /*0000*/ 	.byte	0x04, 0x37
        /*0002*/ 	.short	(.L_754 - .L_753)
.L_753:
        /*0004*/ 	.word	0x00000082


	//----- nvinfo : EIATTR_KPARAM_INFO
	.align		4
.L_754:
        /*0008*/ 	.byte	0x04, 0x17
        /*000a*/ 	.short	(.L_756 - .L_755)
.L_755:
        /*000c*/ 	.word	0x00000000
        /*0010*/ 	.short	0x0000
        /*0012*/ 	.short	0x0000
        /*0014*/ 	.byte	0x00, 0xf0, 0x01, 0x0a


	//----- nvinfo : EIATTR_SPARSE_MMA_MASK
	.align		4
.L_756:
        /*0018*/ 	.byte	0x03, 0x50
        /*001a*/ 	.short	0x0000


	//----- nvinfo : EIATTR_MAXREG_COUNT
	.align		4
        /*001c*/ 	.byte	0x03, 0x1b
        /*001e*/ 	.short	0x00ff


	//----- nvinfo : EIATTR_NUM_BARRIERS
	.align		4
        /*0020*/ 	.byte	0x02, 0x4c
        /*0022*/ 	.byte	0x01
	.zero		1


	//----- nvinfo : EIATTR_ANNOTATIONS
	.align		4
        /*0024*/ 	.byte	0x04, 0x55
        /*0026*/ 	.short	(.L_758 - .L_757)


	//   ....[0]....
.L_757:
        /* <DEDUP_REMOVED lines=93> */


	//----- nvinfo : EIATTR_MERCURY_ISA_VERSION
	.align		4
.L_758:
        /*05e8*/ 	.byte	0x03, 0x5f
        /*05ea*/ 	.short	0x0101


	//----- nvinfo : EIATTR_EXIT_INSTR_OFFSETS
	.align		4
        /*05ec*/ 	.byte	0x04, 0x1c
        /*05ee*/ 	.short	(.L_760 - .L_759)


	//   ....[0]....
.L_759:
        /*05f0*/ 	.word	0x000000a0


	//   ....[1]....
        /*05f4*/ 	.word	0x0000d360


	//----- nvinfo : EIATTR_CRS_STACK_SIZE
	.align		4
.L_760:
        /*05f8*/ 	.byte	0x04, 0x1e
        /*05fa*/ 	.short	(.L_762 - .L_761)
.L_761:
        /*05fc*/ 	.word	0x00000000


	//----- nvinfo : EIATTR_CBANK_PARAM_SIZE
	.align		4
.L_762:
        /*0600*/ 	.byte	0x03, 0x19
        /*0602*/ 	.short	0x0280


	//----- nvinfo : EIATTR_PARAM_CBANK
	.align		4
        /*0604*/ 	.byte	0x04, 0x0a
        /*0606*/ 	.short	(.L_764 - .L_763)
	.align		4
.L_763:
        /*0608*/ 	.word	index@(.nv.constant0._ZN5flash44flash_bwd_dq_dk_dv_loop_seqk_parallel_kernelI23Flash_bwd_kernel_traitsILi64ELi128ELi128ELi8ELi4ELi4ELi4ELb0ELb0EN7cutlass6half_tE19Flash_kernel_traitsILi64ELi128ELi128ELi8ES3_EELb0ELb0ELb0ELb0ELb0ELb0ELb1EEEvNS_16Flash_bwd_paramsE)
        /*060c*/ 	.short	0x0210
        /*060e*/ 	.short	0x0280


	//----- nvinfo : EIATTR_SW_WAR
	.align		4
.L_764:
        /*0610*/ 	.byte	0x04, 0x36
        /*0612*/ 	.short	(.L_766 - .L_765)
.L_765:
        /*0614*/ 	.word	0x00000008
.L_766:


//--------------------- .nv.info._ZN5flash44flash_bwd_dq_dk_dv_loop_seqk_parallel_kernelI23Flash_bwd_kernel_traitsILi64ELi128ELi128ELi8ELi4ELi4ELi4ELb0ELb0EN7cutlass6half_tE19Flash_kernel_traitsILi64ELi128ELi128ELi8ES3_EELb1ELb0ELb1ELb0ELb0ELb0ELb0EEEvNS_16Flash_bwd_paramsE --------------------------
	.section	.nv.info._ZN5flash44flash_bwd_dq_dk_dv_loop_seqk_parallel_kernelI23Flash_bwd_kernel_traitsILi64ELi128ELi128ELi8ELi4ELi4ELi4ELb0ELb0EN7cutlass6half_tE19Flash_kernel_traitsILi64ELi128ELi128ELi8ES3_EELb1ELb0ELb1ELb0ELb0ELb0ELb0EEEvNS_16Flash_bwd_paramsE,"",@"SHT_CUDA_INFO"
	.sectionflags	@""
	.align	4


	//----- nvinfo : EIATTR_CUDA_API_VERSION
	.align		4
        /*0000*/ 	.byte	0x04, 0x37
        /*0002*/ 	.short	(.L_768 - .L_767)
.L_767:
        /*0004*/ 	.word	0x00000082


	//----- nvinfo : EIATTR_KPARAM_INFO
	.align		4
.L_768:
        /*0008*/ 	.byte	0x04, 0x17
        /*000a*/ 	.short	(.L_770 - .L_769)
.L_769:
        /*000c*/ 	.word	0x00000000
        /*0010*/ 	.short	0x0000
        /*0012*/ 	.short	0x0000
        /*0014*/ 	.byte	0x00, 0xf0, 0x01, 0x0a


	//----- nvinfo : EIATTR_SPARSE_MMA_MASK
	.align		4
.L_770:
        /*0018*/ 	.byte	0x03, 0x50
        /*001a*/ 	.short	0x0000


	//----- nvinfo : EIATTR_MAXREG_COUNT
	.align		4
        /*001c*/ 	.byte	0x03, 0x1b
        /*001e*/ 	.short	0x00ff


	//----- nvinfo : EIATTR_NUM_BARRIERS
	.align		4
        /*0020*/ 	.byte	0x02, 0x4c
        /*0022*/ 	.byte	0x01
	.zero		1


	//----- nvinfo : EIATTR_ANNOTATIONS
	.align		4
        /*0024*/ 	.byte	0x04, 0x55
        /*0026*/ 	.short	(.L_772 - .L_771)


	//   ....[0]....
.L_771:
        /* <DEDUP_REMOVED lines=14> */


	//----- nvinfo : EIATTR_MERCURY_ISA_VERSION
	.align		4
.L_772:
        /*00f8*/ 	.byte	0x03, 0x5f
        /*00fa*/ 	.short	0x0101


	//----- nvinfo : EIATTR_EXIT_INSTR_OFFSETS
	.align		4
        /*00fc*/ 	.byte	0x04, 0x1c
        /*00fe*/ 	.short	(.L_774 - .L_773)


	//   ....[0]....
.L_773:
        /*0100*/ 	.word	0x000000a0


	//   ....[1]....
        /*0104*/ 	.word	0x0000dac0


	//----- nvinfo : EIATTR_CRS_STACK_SIZE
	.align		4
.L_774:
        /*0108*/ 	.byte	0x04, 0x1e
        /*010a*/ 	.short	(.L_776 - .L_775)
.L_775:
        /*010c*/ 	.word	0x00000000


	//----- nvinfo : EIATTR_CBANK_PARAM_SIZE
	.align		4
.L_776:
        /*0110*/ 	.byte	0x03, 0x19
        /*0112*/ 	.short	0x0280


	//----- nvinfo : EIATTR_PARAM_CBANK
	.align		4
        /*0114*/ 	.byte	0x04, 0x0a
        /*0116*/ 	.short	(.L_778 - .L_777)
	.align		4
.L_777:
        /*0118*/ 	.word	index@(.nv.constant0._ZN5flash44flash_bwd_dq_dk_dv_loop_seqk_parallel_kernelI23Flash_bwd_kernel_traitsILi64ELi128ELi128ELi8ELi4ELi4ELi4ELb0ELb0EN7cutlass6half_tE19Flash_kernel_traitsILi64ELi128ELi128ELi8ES3_EELb1ELb0ELb1ELb0ELb0ELb0ELb0EEEvNS_16Flash_bwd_paramsE)
        /*011c*/ 	.short	0x0210
        /*011e*/ 	.short	0x0280


	//----- nvinfo : EIATTR_SW_WAR
	.align		4
.L_778:
        /*0120*/ 	.byte	0x04, 0x36
        /*0122*/ 	.short	(.L_780 - .L_779)
.L_779:
        /*0124*/ 	.word	0x00000008
.L_780:


//--------------------- .nv.info._ZN5flash44flash_bwd_dq_dk_dv_loop_seqk_parallel_kernelI23Flash_bwd_kernel_traitsILi64ELi128ELi128ELi8ELi4ELi4ELi4ELb0ELb0EN7cutlass6half_tE19Flash_kernel_traitsILi64ELi128ELi128ELi8ES3_EELb0ELb0ELb1ELb0ELb0ELb0ELb1EEEvNS_16Flash_bwd_paramsE --------------------------
	.section	.nv.info._ZN5flash44flash_bwd_dq_dk_dv_loop_seqk_parallel_kernelI23Flash_bwd_kernel_traitsILi64ELi128ELi128ELi8ELi4ELi4ELi4ELb0ELb0EN7cutlass6half_tE19Flash_kernel_traitsILi64ELi128ELi128ELi8ES3_EELb0ELb0ELb1ELb0ELb0ELb0ELb1EEEvNS_16Flash_bwd_paramsE,"",@"SHT_CUDA_INFO"
	.sectionflags	@""
	.align	4


	//----- nvinfo : EIATTR_CUDA_API_VERSION
	.align		4
        /*0000*/ 	.byte	0x04, 0x37
        /*0002*/ 	.short	(.L_782 - .L_781)
.L_781:
        /*0004*/ 	.word	0x00000082


	//----- nvinfo : EIATTR_KPARAM_INFO
	.align		4
.L_782:
        /*0008*/ 	.byte	0x04, 0x17
        /*000a*/ 	.short	(.L_784 - .L_783)
.L_783:
        /*000c*/ 	.word	0x00000000
        /*0010*/ 	.short	0x0000
        /*0012*/ 	.short	0x0000
        /*0014*/ 	.byte	0x00, 0xf0, 0x01, 0x0a


	//----- nvinfo : EIATTR_SPARSE_MMA_MASK
	.align		4
.L_784:
        /*0018*/ 	.byte	0x03, 0x50
        /*001a*/ 	.short	0x0000


	//----- nvinfo : EIATTR_MAXREG_COUNT
	.align		4
        /*001c*/ 	.byte	0x03, 0x1b
        /*001e*/ 	.short	0x00ff


	//----- nvinfo : EIATTR_NUM_BARRIERS
	.align		4
        /*0020*/ 	.byte	0x02, 0x4c
        /*0022*/ 	.byte	0x01
	.zero		1


	//----- nvinfo : EIATTR_ANNOTATIONS
	.align		4
        /*0024*/ 	.byte	0x04, 0x55
        /*0026*/ 	.short	(.L_786 - .L_785)


	//   ....[0]....
.L_785:
        /* <DEDUP_REMOVED lines=85> */


	//----- nvinfo : EIATTR_MERCURY_ISA_VERSION
	.align		4
.L_786:
        /*0568*/ 	.byte	0x03, 0x5f
        /*056a*/ 	.short	0x0101


	//----- nvinfo : EIATTR_EXIT_INSTR_OFFSETS
	.align		4
        /*056c*/ 	.byte	0x04, 0x1c
        /*056e*/ 	.short	(.L_788 - .L_787)


	//   ....[0]....
.L_787:
        /*0570*/ 	.word	0x000000a0


	//   ....[1]....
        /*0574*/ 	.word	0x0000d6b0


	//----- nvinfo : EIATTR_CRS_STACK_SIZE
	.align		4
.L_788:
        /*0578*/ 	.byte	0x04, 0x1e
        /*057a*/ 	.short	(.L_790 - .L_789)
.L_789:
        /*057c*/ 	.word	0x00000000


	//----- nvinfo : EIATTR_CBANK_PARAM_SIZE
	.align		4
.L_790:
        /*0580*/ 	.byte	0x03, 0x19
        /*0582*/ 	.short	0x0280


	//----- nvinfo : EIATTR_PARAM_CBANK
	.align		4
        /*0584*/ 	.byte	0x04, 0x0a
        /*0586*/ 	.short	(.L_792 - .L_791)
	.align		4
.L_791:
        /*0588*/ 	.word	index@(.nv.constant0._ZN5flash44flash_bwd_dq_dk_dv_loop_seqk_parallel_kernelI23Flash_bwd_kernel_traitsILi64ELi128ELi128ELi8ELi4ELi4ELi4ELb0ELb0EN7cutlass6half_tE19Flash_kernel_traitsILi64ELi128ELi128ELi8ES3_EELb0ELb0ELb1ELb0ELb0ELb0ELb1EEEvNS_16Flash_bwd_paramsE)
        /*058c*/ 	.short	0x0210
        /*058e*/ 	.short	0x0280


	//----- nvinfo : EIATTR_SW_WAR
	.align		4
.L_792:
        /*0590*/ 	.byte	0x04, 0x36
        /*0592*/ 	.short	(.L_794 - .L_793)
.L_793:
        /*0594*/ 	.word	0x00000008
.L_794:


//--------------------- .nv.info._ZN5flash44flash_bwd_dq_dk_dv_loop_seqk_parallel_kernelI23Flash_bwd_kernel_traitsILi64ELi128ELi128ELi8ELi4ELi4ELi4ELb0ELb0EN7cutlass6half_tE19Flash_kernel_traitsILi64ELi128ELi128ELi8ES3_EELb1ELb0ELb0ELb0ELb1ELb1ELb0EEEvNS_16Flash_bwd_paramsE --------------------------
	.section	.nv.info._ZN5flash44flash_bwd_dq_dk_dv_loop_seqk_parallel_kernelI23Flash_bwd_kernel_traitsILi64ELi128ELi128ELi8ELi4ELi4ELi4ELb0ELb0EN7cutlass6half_tE19Flash_kernel_traitsILi64ELi128ELi128ELi8ES3_EELb1ELb0ELb0ELb0ELb1ELb1ELb0EEEvNS_16Flash_bwd_paramsE,"",@"SHT_CUDA_INFO"
	.sectionflags	@""
	.align	4


	//----- nvinfo : EIATTR_CUDA_API_VERSION
	.align		4
        /*0000*/ 	.byte	0x04, 0x37
        /*0002*/ 	.short	(.L_796 - .L_795)
.L_795:
        /*0004*/ 	.word	0x00000082


	//----- nvinfo : EIATTR_KPARAM_INFO
	.align		4
.L_796:
        /*0008*/ 	.byte	0x04, 0x17
        /*000a*/ 	.short	(.L_798 - .L_797)
.L_797:
        /*000c*/ 	.word	0x00000000
        /*0010*/ 	.short	0x0000
        /*0012*/ 	.short	0x0000
        /*0014*/ 	.byte	0x00, 0xf0, 0x01, 0x0a


	//----- nvinfo : EIATTR_SPARSE_MMA_MASK
	.align		4
.L_798:
        /*0018*/ 	.byte	0x03, 0x50
        /*001a*/ 	.short	0x0000


	//----- nvinfo : EIATTR_MAXREG_COUNT
	.align		4
        /*001c*/ 	.byte	0x03, 0x1b
        /*001e*/ 	.short	0x00ff


	//----- nvinfo : EIATTR_NUM_BARRIERS
	.align		4
        /*0020*/ 	.byte	0x02, 0x4c
        /*0022*/ 	.byte	0x01
	.zero		1


	//----- nvinfo : EIATTR_ANNOTATIONS
	.align		4
        /*0024*/ 	.byte	0x04, 0x55
        /*0026*/ 	.short	(.L_800 - .L_799)


	//   ....[0]....
.L_799:
        /* <DEDUP_REMOVED lines=21> */


	//----- nvinfo : EIATTR_MERCURY_ISA_VERSION
	.align		4
.L_800:
        /*0168*/ 	.byte	0x03, 0x5f
        /*016a*/ 	.short	0x0101


	//----- nvinfo : EIATTR_EXIT_INSTR_OFFSETS
	.align		4
        /*016c*/ 	.byte	0x04, 0x1c
        /*016e*/ 	.short	(.L_802 - .L_801)


	//   ....[0]....
.L_801:
        /*0170*/ 	.word	0x000000a0


	//   ....[1]....
        /*0174*/ 	.word	0x00009680


	//----- nvinfo : EIATTR_CBANK_PARAM_SIZE
	.align		4
.L_802:
        /*0178*/ 	.byte	0x03, 0x19
        /*017a*/ 	.short	0x0280


	//----- nvinfo : EIATTR_PARAM_CBANK
	.align		4
        /*017c*/ 	.byte	0x04, 0x0a
        /*017e*/ 	.short	(.L_804 - .L_803)
	.align		4
.L_803:
        /*0180*/ 	.word	index@(.nv.constant0._ZN5flash44flash_bwd_dq_dk_dv_loop_seqk_parallel_kernelI23Flash_bwd_kernel_traitsILi64ELi128ELi128ELi8ELi4ELi4ELi4ELb0ELb0EN7cutlass6half_tE19Flash_kernel_traitsILi64ELi128ELi128ELi8ES3_EELb1ELb0ELb0ELb0ELb1ELb1ELb0EEEvNS_16Flash_bwd_paramsE)
        /*0184*/ 	.short	0x0210
        /*0186*/ 	.short	0x0280


	//----- nvinfo : EIATTR_SW_WAR
	.align		4
.L_804:
        /*0188*/ 	.byte	0x04, 0x36
        /*018a*/ 	.short	(.L_806 - .L_805)
.L_805:
        /*018c*/ 	.word	0x00000008
.L_806:


//--------------------- .nv.info._ZN5flash44flash_bwd_dq_dk_dv_loop_seqk_parallel_kernelI23Flash_bwd_kernel_traitsILi64ELi128ELi128ELi8ELi4ELi4ELi4ELb0ELb0EN7cutlass6half_tE19Flash_kernel_traitsILi64ELi128ELi128ELi8ES3_EELb0ELb0ELb0ELb0ELb1ELb1ELb1EEEvNS_16Flash_bwd_paramsE --------------------------
	.section	.nv.info._ZN5flash44flash_bwd_dq_dk_dv_loop_seqk_parallel_kernelI23Flash_bwd_kernel_traitsILi64ELi128ELi128ELi8ELi4ELi4ELi4ELb0ELb0EN7cutlass6half_tE19Flash_kernel_traitsILi64ELi128ELi128ELi8ES3_EELb0ELb0ELb0ELb0ELb1ELb1ELb1EEEvNS_16Flash_bwd_paramsE,"",@"SHT_CUDA_INFO"
	.sectionflags	@""
	.align	4


	//----- nvinfo : EIATTR_CUDA_API_VERSION
	.align		4
        /*0000*/ 	.byte	0x04, 0x37
        /*0002*/ 	.short	(.L_808 - .L_807)
.L_807:
        /*0004*/ 	.word	0x00000082


	//----- nvinfo : EIATTR_KPARAM_INFO
	.align		4
.L_808:
        /*0008*/ 	.byte	0x04, 0x17
        /*000a*/ 	.short	(.L_810 - .L_809)
.L_809:
        /*000c*/ 	.word	0x00000000
        /*0010*/ 	.short	0x0000
        /*0012*/ 	.short	0x0000
        /*0014*/ 	.byte	0x00, 0xf0, 0x01, 0x0a


	//----- nvinfo : EIATTR_SPARSE_MMA_MASK
	.align		4
.L_810:
        /*0018*/ 	.byte	0x03, 0x50
        /*001a*/ 	.short	0x0000


	//----- nvinfo : EIATTR_MAXREG_COUNT
	.align		4
        /*001c*/ 	.byte	0x03, 0x1b
        /*001e*/ 	.short	0x00ff


	//----- nvinfo : EIATTR_NUM_BARRIERS
	.align		4
        /*0020*/ 	.byte	0x02, 0x4c
        /*0022*/ 	.byte	0x01
	.zero		1


	//----- nvinfo : EIATTR_ANNOTATIONS
	.align		4
        /*0024*/ 	.byte	0x04, 0x55
        /*0026*/ 	.short	(.L_812 - .L_811)


	//   ....[0]....
.L_811:
        /* <DEDUP_REMOVED lines=84> */


	//----- nvinfo : EIATTR_MERCURY_ISA_VERSION
	.align		4
.L_812:
        /*0550*/ 	.byte	0x03, 0x5f
        /*0552*/ 	.short	0x0101


	//----- nvinfo : EIATTR_EXIT_INSTR_OFFSETS
	.align		4
        /*0554*/ 	.byte	0x04, 0x1c
        /*0556*/ 	.short	(.L_814 - .L_813)


	//   ....[0]....
.L_813:
        /*0558*/ 	.word	0x000000a0


	//   ....[1]....
        /*055c*/ 	.word	0x000090e0


	//----- nvinfo : EIATTR_CBANK_PARAM_SIZE
	.align		4
.L_814:
        /*0560*/ 	.byte	0x03, 0x19
        /*0562*/ 	.short	0x0280


	//----- nvinfo : EIATTR_PARAM_CBANK
	.align		4
        /*0564*/ 	.byte	0x04, 0x0a
        /*0566*/ 	.short	(.L_816 - .L_815)
	.align		4
.L_815:
        /*0568*/ 	.word	index@(.nv.constant0._ZN5flash44flash_bwd_dq_dk_dv_loop_seqk_parallel_kernelI23Flash_bwd_kernel_traitsILi64ELi128ELi128ELi8ELi4ELi4ELi4ELb0ELb0EN7cutlass6half_tE19Flash_kernel_traitsILi64ELi128ELi128ELi8ES3_EELb0ELb0ELb0ELb0ELb1ELb1ELb1EEEvNS_16Flash_bwd_paramsE)
        /*056c*/ 	.short	0x0210
        /*056e*/ 	.short	0x0280


	//----- nvinfo : EIATTR_SW_WAR
	.align		4
.L_816:
        /*0570*/ 	.byte	0x04, 0x36
        /*0572*/ 	.short	(.L_818 - .L_817)
.L_817:
        /*0574*/ 	.word	0x00000008
.L_818:


//--------------------- .nv.info._ZN5flash44flash_bwd_dq_dk_dv_loop_seqk_parallel_kernelI23Flash_bwd_kernel_traitsILi64ELi128ELi128ELi8ELi4ELi4ELi4ELb0ELb0EN7cutlass6half_tE19Flash_kernel_traitsILi64ELi128ELi128ELi8ES3_EELb1ELb0ELb0ELb1ELb0ELb0ELb0EEEvNS_16Flash_bwd_paramsE --------------------------
	.section	.nv.info._ZN5flash44flash_bwd_dq_dk_dv_loop_seqk_parallel_kernelI23Flash_bwd_kernel_traitsILi64ELi128ELi128ELi8ELi4ELi4ELi4ELb0ELb0EN7cutlass6half_tE19Flash_kernel_traitsILi64ELi128ELi128ELi8ES3_EELb1ELb0ELb0ELb1ELb0ELb0ELb0EEEvNS_16Flash_bwd_paramsE,"",@"SHT_CUDA_INFO"
	.sectionflags	@""
	.align	4


	//----- nvinfo : EIATTR_CUDA_API_VERSION
	.align		4
        /*0000*/ 	.byte	0x04, 0x37
        /*0002*/ 	.short	(.L_820 - .L_819)
.L_819:
        /*0004*/ 	.word	0x00000082


	//----- nvinfo : EIATTR_KPARAM_INFO
	.align		4
.L_820:
        /*0008*/ 	.byte	0x04, 0x17
        /*000a*/ 	.short	(.L_822 - .L_821)
.L_821:
        /*000c*/ 	.word	0x00000000
        /*0010*/ 	.short	0x0000
        /*0012*/ 	.short	0x0000
        /*0014*/ 	.byte	0x00, 0xf0, 0x01, 0x0a


	//----- nvinfo : EIATTR_SPARSE_MMA_MASK
	.align		4
.L_822:
        /*0018*/ 	.byte	0x03, 0x50
        /*001a*/ 	.short	0x0000


	//----- nvinfo : EIATTR_MAXREG_COUNT
	.align		4
        /*001c*/ 	.byte	0x03, 0x1b
        /*001e*/ 	.short	0x00ff


	//----- nvinfo : EIATTR_NUM_BARRIERS
	.align		4
        /*0020*/ 	.byte	0x02, 0x4c
        /*0022*/ 	.byte	0x01
	.zero		1


	//----- nvinfo : EIATTR_ANNOTATIONS
	.align		4
        /*0024*/ 	.byte	0x04, 0x55
        /*0026*/ 	.short	(.L_824 - .L_823)


	//   ....[0]....
.L_823:
        /* <DEDUP_REMOVED lines=17> */


	//----- nvinfo : EIATTR_MERCURY_ISA_VERSION
	.align		4
.L_824:
        /*0128*/ 	.byte	0x03, 0x5f
        /*012a*/ 	.short	0x0101


	//----- nvinfo : EIATTR_EXIT_INSTR_OFFSETS
	.align		4
        /*012c*/ 	.byte	0x04, 0x1c
        /*012e*/ 	.short	(.L_826 - .L_825)


	//   ....[0]....
.L_825:
        /*0130*/ 	.word	0x000000a0


	//   ....[1]....
        /*0134*/ 	.word	0x0000e150


	//----- nvinfo : EIATTR_CRS_STACK_SIZE
	.align		4
.L_826:
        /*0138*/ 	.byte	0x04, 0x1e
        /*013a*/ 	.short	(.L_828 - .L_827)
.L_827:
        /*013c*/ 	.word	0x00000000


	//----- nvinfo : EIATTR_CBANK_PARAM_SIZE
	.align		4
.L_828:
        /*0140*/ 	.byte	0x03, 0x19
        /*0142*/ 	.short	0x0280


	//----- nvinfo : EIATTR_PARAM_CBANK
	.align		4
        /*0144*/ 	.byte	0x04, 0x0a
        /*0146*/ 	.short	(.L_830 - .L_829)
	.align		4
.L_829:
        /*0148*/ 	.word	index@(.nv.constant0._ZN5flash44flash_bwd_dq_dk_dv_loop_seqk_parallel_kernelI23Flash_bwd_kernel_traitsILi64ELi128ELi128ELi8ELi4ELi4ELi4ELb0ELb0EN7cutlass6half_tE19Flash_kernel_traitsILi64ELi128ELi128ELi8ES3_EELb1ELb0ELb0ELb1ELb0ELb0ELb0EEEvNS_16Flash_bwd_paramsE)
        /*014c*/ 	.short	0x0210
        /*014e*/ 	.short	0x0280


	//----- nvinfo : EIATTR_SW_WAR
	.align		4
.L_830:
        /*0150*/ 	.byte	0x04, 0x36
        /*0152*/ 	.short	(.L_832 - .L_831)
.L_831:
        /*0154*/ 	.word	0x00000008
.L_832:


//--------------------- .nv.info._ZN5flash44flash_bwd_dq_dk_dv_loop_seqk_parallel_kernelI23Flash_bwd_kernel_traitsILi64ELi128ELi128ELi8ELi4ELi4ELi4ELb0ELb0EN7cutlass6half_tE19Flash_kernel_traitsILi64ELi128ELi128ELi8ES3_EELb0ELb0ELb0ELb1ELb0ELb0ELb1EEEvNS_16Flash_bwd_paramsE --------------------------
	.section	.nv.info._ZN5flash44flash_bwd_dq_dk_dv_loop_seqk_parallel_kernelI23Flash_bwd_kernel_traitsILi64ELi128ELi128ELi8ELi4ELi4ELi4ELb0ELb0EN7cutlass6half_tE19Flash_kernel_traitsILi64ELi128ELi128ELi8ES3_EELb0ELb0ELb0ELb1ELb0ELb0ELb1EEEvNS_16Flash_bwd_paramsE,"",@"SHT_CUDA_INFO"
	.sectionflags	@""
	.align	4


	//----- nvinfo : EIATTR_CUDA_API_VERSION
	.align		4
        /*0000*/ 	.byte	0x04, 0x37
        /*0002*/ 	.short	(.L_834 - .L_833)
.L_833:
        /*0004*/ 	.word	0x00000082


	//----- nvinfo : EIATTR_KPARAM_INFO
	.align		4
.L_834:
        /*0008*/ 	.byte	0x04, 0x17
        /*000a*/ 	.short	(.L_836 - .L_835)
.L_835:
        /*000c*/ 	.word	0x00000000
        /*0010*/ 	.short	0x0000
        /*0012*/ 	.short	0x0000
        /*0014*/ 	.byte	0x00, 0xf0, 0x01, 0x0a


	//----- nvinfo : EIATTR_SPARSE_MMA_MASK
	.align		4
.L_836:
        /*0018*/ 	.byte	0x03, 0x50
        /*001a*/ 	.short	0x0000


	//----- nvinfo : EIATTR_MAXREG_COUNT
	.align		4
        /*001c*/ 	.byte	0x03, 0x1b
        /*001e*/ 	.short	0x00ff


	//----- nvinfo : EIATTR_NUM_BARRIERS
	.align		4
        /*0020*/ 	.byte	0x02, 0x4c
        /*0022*/ 	.byte	0x01
	.zero		1


	//----- nvinfo : EIATTR_ANNOTATIONS
	.align		4
        /*0024*/ 	.byte	0x04, 0x55
        /*0026*/ 	.short	(.L_838 - .L_837)


	//   ....[0]....
.L_837:
        /* <DEDUP_REMOVED lines=92> */


	//----- nvinfo : EIATTR_MERCURY_ISA_VERSION
	.align		4
.L_838:
        /*05d0*/ 	.byte	0x03, 0x5f
        /*05d2*/ 	.short	0x0101


	//----- nvinfo : EIATTR_EXIT_INSTR_OFFSETS
	.align		4
        /*05d4*/ 	.byte	0x04, 0x1c
        /*05d6*/ 	.short	(.L_840 - .L_839)


	//   ....[0]....
.L_839:
        /*05d8*/ 	.word	0x000000a0


	//   ....[1]....
        /*05dc*/ 	.word	0x0000dca0


	//----- nvinfo : EIATTR_CRS_STACK_SIZE
	.align		4
.L_840:
        /*05e0*/ 	.byte	0x04, 0x1e
        /*05e2*/ 	.short	(.L_842 - .L_841)
.L_841:
        /*05e4*/ 	.word	0x00000000


	//----- nvinfo : EIATTR_CBANK_PARAM_SIZE
	.align		4
.L_842:
        /*05e8*/ 	.byte	0x03, 0x19
        /*05ea*/ 	.short	0x0280


	//----- nvinfo : EIATTR_PARAM_CBANK
	.align		4
        /*05ec*/ 	.byte	0x04, 0x0a
        /*05ee*/ 	.short	(.L_844 - .L_843)
	.align		4
.L_843:
        /*05f0*/ 	.word	index@(.nv.constant0._ZN5flash44flash_bwd_dq_dk_dv_loop_seqk_parallel_kernelI23Flash_bwd_kernel_traitsILi64ELi128ELi128ELi8ELi4ELi4ELi4ELb0ELb0EN7cutlass6half_tE19Flash_kernel_traitsILi64ELi128ELi128ELi8ES3_EELb0ELb0ELb0ELb1ELb0ELb0ELb1EEEvNS_16Flash_bwd_paramsE)
        /*05f4*/ 	.short	0x0210
        /*05f6*/ 	.short	0x0280


	//----- nvinfo : EIATTR_SW_WAR
	.align		4
.L_844:
        /*05f8*/ 	.byte	0x04, 0x36
        /*05fa*/ 	.short	(.L_846 - .L_845)
.L_845:
        /*05fc*/ 	.word	0x00000008
.L_846:


//--------------------- .nv.info._ZN5flash44flash_bwd_dq_dk_dv_loop_seqk_parallel_kernelI23Flash_bwd_kernel_traitsILi64ELi128ELi128ELi8ELi4ELi4ELi4ELb0ELb0EN7cutlass6half_tE19Flash_kernel_traitsILi64ELi128ELi128ELi8ES3_EELb1ELb0ELb1ELb0ELb0ELb1ELb0EEEvNS_16Flash_bwd_paramsE --------------------------
	.section	.nv.info._ZN5flash44flash_bwd_dq_dk_dv_loop_seqk_parallel_kernelI23Flash_bwd_kernel_traitsILi64ELi128ELi128ELi8ELi4ELi4ELi4ELb0ELb0EN7cutlass6half_tE19Flash_kernel_traitsILi64ELi128ELi128ELi8ES3_EELb1ELb0ELb1ELb0ELb0ELb1ELb0EEEvNS_16Flash_bwd_paramsE,"",@"SHT_CUDA_INFO"
	.sectionflags	@""
	.align	4


	//----- nvinfo : EIATTR_CUDA_API_VERSION
	.align		4
        /*0000*/ 	.byte	0x04, 0x37
        /*0002*/ 	.short	(.L_848 - .L_847)
.L_847:
        /*0004*/ 	.word	0x00000082


	//----- nvinfo : EIATTR_KPARAM_INFO
	.align		4
.L_848:
        /*0008*/ 	.byte	0x04, 0x17
        /*000a*/ 	.short	(.L_850 - .L_849)
.L_849:
        /*000c*/ 	.word	0x00000000
        /*0010*/ 	.short	0x0000
        /*0012*/ 	.short	0x0000
        /*0014*/ 	.byte	0x00, 0xf0, 0x01, 0x0a


	//----- nvinfo : EIATTR_SPARSE_MMA_MASK
	.align		4
.L_850:
        /*0018*/ 	.byte	0x03, 0x50
        /*001a*/ 	.short	0x0000


	//----- nvinfo : EIATTR_MAXREG_COUNT
	.align		4
        /*001c*/ 	.byte	0x03, 0x1b
        /*001e*/ 	.short	0x00ff


	//----- nvinfo : EIATTR_NUM_BARRIERS
	.align		4
        /*0020*/ 	.byte	0x02, 0x4c
        /*0022*/ 	.byte	0x01
	.zero		1


	//----- nvinfo : EIATTR_ANNOTATIONS
	.align		4
        /*0024*/ 	.byte	0x04, 0x55
        /*0026*/ 	.short	(.L_852 - .L_851)


	//   ....[0]....
.L_851:
        /* <DEDUP_REMOVED lines=13> */


	//----- nvinfo : EIATTR_MERCURY_ISA_VERSION
	.align		4
.L_852:
        /*00e8*/ 	.byte	0x03, 0x5f
        /*00ea*/ 	.short	0x0101


	//----- nvinfo : EIATTR_INT_WARP_WIDE_INSTR_OFFSETS
	.align		4
        /*00ec*/ 	.byte	0x04, 0x31
        /*00ee*/ 	.short	(.L_854 - .L_853)


	//   ....[0]....
.L_853:
        /*00f0*/ 	.word	0x00002cc0


	//----- nvinfo : EIATTR_EXIT_INSTR_OFFSETS
	.align		4
.L_854:
        /*00f4*/ 	.byte	0x04, 0x1c
        /*00f6*/ 	.short	(.L_856 - .L_855)


	//   ....[0]....
.L_855:
        /*00f8*/ 	.word	0x000000c0


	//   ....[1]....
        /*00fc*/ 	.word	0x0000c990


	//----- nvinfo : EIATTR_CRS_STACK_SIZE
	.align		4
.L_856:
        /*0100*/ 	.byte	0x04, 0x1e
        /*0102*/ 	.short	(.L_858 - .L_857)
.L_857:
        /*0104*/ 	.word	0x00000000


	//----- nvinfo : EIATTR_CBANK_PARAM_SIZE
	.align		4
.L_858:
        /*0108*/ 	.byte	0x03, 0x19
        /*010a*/ 	.short	0x0280


	//----- nvinfo : EIATTR_PARAM_CBANK
	.align		4
        /*010c*/ 	.byte	0x04, 0x0a
        /*010e*/ 	.short	(.L_860 - .L_859)
	.align		4
.L_859:
        /*0110*/ 	.word	index@(.nv.constant0._ZN5flash44flash_bwd_dq_dk_dv_loop_seqk_parallel_kernelI23Flash_bwd_kernel_traitsILi64ELi128ELi128ELi8ELi4ELi4ELi4ELb0ELb0EN7cutlass6half_tE19Flash_kernel_traitsILi64ELi128ELi128ELi8ES3_EELb1ELb0ELb1ELb0ELb0ELb1ELb0EEEvNS_16Flash_bwd_paramsE)
        /*0114*/ 	.short	0x0210
        /*0116*/ 	.short	0x0280


	//----- nvinfo : EIATTR_SW_WAR
	.align		4
.L_860:
        /*0118*/ 	.byte	0x04, 0x36
        /*011a*/ 	.short	(.L_862 - .L_861)
.L_861:
        /*011c*/ 	.word	0x00000008
.L_862:


//--------------------- .nv.info._ZN5flash44flash_bwd_dq_dk_dv_loop_seqk_parallel_kernelI23Flash_bwd_kernel_traitsILi64ELi128ELi128ELi8ELi4ELi4ELi4ELb0ELb0EN7cutlass6half_tE19Flash_kernel_traitsILi64ELi128ELi128ELi8ES3_EELb0ELb0ELb1ELb0ELb0ELb1ELb1EEEvNS_16Flash_bwd_paramsE --------------------------
	.section	.nv.info._ZN5flash44flash_bwd_dq_dk_dv_loop_seqk_parallel_kernelI23Flash_bwd_kernel_traitsILi64ELi128ELi128ELi8ELi4ELi4ELi4ELb0ELb0EN7cutlass6half_tE19Flash_kernel_traitsILi64ELi128ELi128ELi8ES3_EELb0ELb0ELb1ELb0ELb0ELb1ELb1EEEvNS_16Flash_bwd_paramsE,"",@"SHT_CUDA_INFO"
	.sectionflags	@""
	.align	4


	//----- nvinfo : EIATTR_CUDA_API_VERSION
	.align		4
        /*0000*/ 	.byte	0x04, 0x37
        /*0002*/ 	.short	(.L_864 - .L_863)
.L_863:
        /*0004*/ 	.word	0x00000082


	//----- nvinfo : EIATTR_KPARAM_INFO
	.align		4
.L_864:
        /*0008*/ 	.byte	0x04, 0x17
        /*000a*/ 	.short	(.L_866 - .L_865)
.L_865:
        /*000c*/ 	.word	0x00000000
        /*0010*/ 	.short	0x0000
        /*0012*/ 	.short	0x0000
        /*0014*/ 	.byte	0x00, 0xf0, 0x01, 0x0a


	//----- nvinfo : EIATTR_SPARSE_MMA_MASK
	.align		4
.L_866:
        /*0018*/ 	.byte	0x03, 0x50
        /*001a*/ 	.short	0x0000


	//----- nvinfo : EIATTR_MAXREG_COUNT
	.align		4
        /*001c*/ 	.byte	0x03, 0x1b
        /*001e*/ 	.short	0x00ff


	//----- nvinfo : EIATTR_NUM_BARRIERS
	.align		4
        /*0020*/ 	.byte	0x02, 0x4c
        /*0022*/ 	.byte	0x01
	.zero		1


	//----- nvinfo : EIATTR_ANNOTATIONS
	.align		4
        /*0024*/ 	.byte	0x04, 0x55
        /*0026*/ 	.short	(.L_868 - .L_867)


	//   ....[0]....
.L_867:
        /* <DEDUP_REMOVED lines=85> */


	//----- nvinfo : EIATTR_MERCURY_ISA_VERSION
	.align		4
.L_868:
        /*0568*/ 	.byte	0x03, 0x5f
        /*056a*/ 	.short	0x0101


	//----- nvinfo : EIATTR_INT_WARP_WIDE_INSTR_OFFSETS
	.align		4
        /*056c*/ 	.byte	0x04, 0x31
        /*056e*/ 	.short	(.L_870 - .L_869)


	//   ....[0]....
.L_869:
        /*0570*/ 	.word	0x00002dd0


	//----- nvinfo : EIATTR_EXIT_INSTR_OFFSETS
	.align		4
.L_870:
        /*0574*/ 	.byte	0x04, 0x1c
        /*0576*/ 	.short	(.L_872 - .L_871)


	//   ....[0]....
.L_871:
        /*0578*/ 	.word	0x000000c0


	//   ....[1]....
        /*057c*/ 	.word	0x0000c990


	//----- nvinfo : EIATTR_CRS_STACK_SIZE
	.align		4
.L_872:
        /*0580*/ 	.byte	0x04, 0x1e
        /*0582*/ 	.short	(.L_874 - .L_873)
.L_873:
        /*0584*/ 	.word	0x00000000


	//----- nvinfo : EIATTR_CBANK_PARAM_SIZE
	.align		4
.L_874:
        /*0588*/ 	.byte	0x03, 0x19
        /*058a*/ 	.short	0x0280


	//----- nvinfo : EIATTR_PARAM_CBANK
	.align		4
        /*058c*/ 	.byte	0x04, 0x0a
        /*058e*/ 	.short	(.L_876 - .L_875)
	.align		4
.L_875:
        /*0590*/ 	.word	index@(.nv.constant0._ZN5flash44flash_bwd_dq_dk_dv_loop_seqk_parallel_kernelI23Flash_bwd_kernel_traitsILi64ELi128ELi128ELi8ELi4ELi4ELi4ELb0ELb0EN7cutlass6half_tE19Flash_kernel_traitsILi64ELi128ELi128ELi8ES3_EELb0ELb0ELb1ELb0ELb0ELb1ELb1EEEvNS_16Flash_bwd_paramsE)
        /*0594*/ 	.short	0x0210
        /*0596*/ 	.short	0x0280


	//----- nvinfo : EIATTR_SW_WAR
	.align		4
.L_876:
        /*0598*/ 	.byte	0x04, 0x36
        /*059a*/ 	.short	(.L_878 - .L_877)
.L_877:
        /*059c*/ 	.word	0x00000008
.L_878:


//--------------------- .nv.info._ZN5flash44flash_bwd_dq_dk_dv_loop_seqk_parallel_kernelI23Flash_bwd_kernel_traitsILi64ELi128ELi128ELi8ELi4ELi4ELi4ELb0ELb0EN7cutlass6half_tE19Flash_kernel_traitsILi64ELi128ELi128ELi8ES3_EELb1ELb0ELb1ELb1ELb0ELb0ELb0EEEvNS_16Flash_bwd_paramsE --------------------------
	.section	.nv.info._ZN5flash44flash_bwd_dq_dk_dv_loop_seqk_parallel_kernelI23Flash_bwd_kernel_traitsILi64ELi128ELi128ELi8ELi4ELi4ELi4ELb0ELb0EN7cutlass6half_tE19Flash_kernel_traitsILi64ELi128ELi128ELi8ES3_EELb1ELb0ELb1ELb1ELb0ELb0ELb0EEEvNS_16Flash_bwd_paramsE,"",@"SHT_CUDA_INFO"
	.sectionflags	@""
	.align	4


	//----- nvinfo : EIATTR_CUDA_API_VERSION
	.align		4
        /*0000*/ 	.byte	0x04, 0x37
        /*0002*/ 	.short	(.L_880 - .L_879)
.L_879:
        /*0004*/ 	.word	0x00000082


	//----- nvinfo : EIATTR_KPARAM_INFO
	.align		4
.L_880:
        /*0008*/ 	.byte	0x04, 0x17
        /*000a*/ 	.short	(.L_882 - .L_881)
.L_881:
        /*000c*/ 	.word	0x00000000
        /*0010*/ 	.short	0x0000
        /*0012*/ 	.short	0x0000
        /*0014*/ 	.byte	0x00, 0xf0, 0x01, 0x0a


	//----- nvinfo : EIATTR_SPARSE_MMA_MASK
	.align		4
.L_882:
        /*0018*/ 	.byte	0x03, 0x50
        /*001a*/ 	.short	0x0000


	//----- nvinfo : EIATTR_MAXREG_COUNT
	.align		4
        /*001c*/ 	.byte	0x03, 0x1b
        /*001e*/ 	.short	0x00ff


	//----- nvinfo : EIATTR_NUM_BARRIERS
	.align		4
        /*0020*/ 	.byte	0x02, 0x4c
        /*0022*/ 	.byte	0x01
	.zero		1


	//----- nvinfo : EIATTR_ANNOTATIONS
	.align		4
        /*0024*/ 	.byte	0x04, 0x55
        /*0026*/ 	.short	(.L_884 - .L_883)


	//   ....[0]....
.L_883:
        /* <DEDUP_REMOVED lines=15> */


	//----- nvinfo : EIATTR_MERCURY_ISA_VERSION
	.align		4
.L_884:
        /*0108*/ 	.byte	0x03, 0x5f
        /*010a*/ 	.short	0x0101


	//----- nvinfo : EIATTR_EXIT_INSTR_OFFSETS
	.align		4
        /*010c*/ 	.byte	0x04, 0x1c
        /*010e*/ 	.short	(.L_886 - .L_885)


	//   ....[0]....
.L_885:
        /*0110*/ 	.word	0x000000a0


	//   ....[1]....
        /*0114*/ 	.word	0x0000e850


	//----- nvinfo : EIATTR_CRS_STACK_SIZE
	.align		4
.L_886:
        /*0118*/ 	.byte	0x04, 0x1e
        /*011a*/ 	.short	(.L_888 - .L_887)
.L_887:
        /*011c*/ 	.word	0x00000000


	//----- nvinfo : EIATTR_CBANK_PARAM_SIZE
	.align		4
.L_888:
        /*0120*/ 	.byte	0x03, 0x19
        /*0122*/ 	.short	0x0280


	//----- nvinfo : EIATTR_PARAM_CBANK
	.align		4
        /*0124*/ 	.byte	0x04, 0x0a
        /*0126*/ 	.short	(.L_890 - .L_889)
	.align		4
.L_889:
        /*0128*/ 	.word	index@(.nv.constant0._ZN5flash44flash_bwd_dq_dk_dv_loop_seqk_parallel_kernelI23Flash_bwd_kernel_traitsILi64ELi128ELi128ELi8ELi4ELi4ELi4ELb0ELb0EN7cutlass6half_tE19Flash_kernel_traitsILi64ELi128ELi128ELi8ES3_EELb1ELb0ELb1ELb1ELb0ELb0ELb0EEEvNS_16Flash_bwd_paramsE)
        /*012c*/ 	.short	0x0210
        /*012e*/ 	.short	0x0280


	//----- nvinfo : EIATTR_SW_WAR
	.align		4
.L_890:
        /*0130*/ 	.byte	0x04, 0x36
        /*0132*/ 	.short	(.L_892 - .L_891)
.L_891:
        /*0134*/ 	.word	0x00000008
.L_892:


//--------------------- .nv.info._ZN5flash44flash_bwd_dq_dk_dv_loop_seqk_parallel_kernelI23Flash_bwd_kernel_traitsILi64ELi128ELi128ELi8ELi4ELi4ELi4ELb0ELb0EN7cutlass6half_tE19Flash_kernel_traitsILi64ELi128ELi128ELi8ES3_EELb0ELb0ELb1ELb1ELb0ELb0ELb1EEEvNS_16Flash_bwd_paramsE --------------------------
	.section	.nv.info._ZN5flash44flash_bwd_dq_dk_dv_loop_seqk_parallel_kernelI23Flash_bwd_kernel_traitsILi64ELi128ELi128ELi8ELi4ELi4ELi4ELb0ELb0EN7cutlass6half_tE19Flash_kernel_traitsILi64ELi128ELi128ELi8ES3_EELb0ELb0ELb1ELb1ELb0ELb0ELb1EEEvNS_16Flash_bwd_paramsE,"",@"SHT_CUDA_INFO"
	.sectionflags	@""
	.align	4


	//----- nvinfo : EIATTR_CUDA_API_VERSION
	.align		4
        /*0000*/ 	.byte	0x04, 0x37
        /*0002*/ 	.short	(.L_894 - .L_893)
.L_893:
        /*0004*/ 	.word	0x00000082


	//----- nvinfo : EIATTR_KPARAM_INFO
	.align		4
.L_894:
        /*0008*/ 	.byte	0x04, 0x17
        /*000a*/ 	.short	(.L_896 - .L_895)
.L_895:
        /*000c*/ 	.word	0x00000000
        /*0010*/ 	.short	0x0000
        /*0012*/ 	.short	0x0000
        /*0014*/ 	.byte	0x00, 0xf0, 0x01, 0x0a


	//----- nvinfo : EIATTR_SPARSE_MMA_MASK
	.align		4
.L_896:
        /*0018*/ 	.byte	0x03, 0x50
        /*001a*/ 	.short	0x0000


	//----- nvinfo : EIATTR_MAXREG_COUNT
	.align		4
        /*001c*/ 	.byte	0x03, 0x1b
        /*001e*/ 	.short	0x00ff


	//----- nvinfo : EIATTR_NUM_BARRIERS
	.align		4
        /*0020*/ 	.byte	0x02, 0x4c
        /*0022*/ 	.byte	0x01
	.zero		1


	//----- nvinfo : EIATTR_ANNOTATIONS
	.align		4
        /*0024*/ 	.byte	0x04, 0x55
        /*0026*/ 	.short	(.L_898 - .L_897)


	//   ....[0]....
.L_897:
        /* <DEDUP_REMOVED lines=85> */


	//----- nvinfo : EIATTR_MERCURY_ISA_VERSION
	.align		4
.L_898:
        /*0568*/ 	.byte	0x03, 0x5f
        /*056a*/ 	.short	0x0101


	//----- nvinfo : EIATTR_EXIT_INSTR_OFFSETS
	.align		4
        /*056c*/ 	.byte	0x04, 0x1c
        /*056e*/ 	.short	(.L_900 - .L_899)


	//   ....[0]....
.L_899:
        /*0570*/ 	.word	0x000000a0


	//   ....[1]....
        /*0574*/ 	.word	0x0000e020


	//----- nvinfo : EIATTR_CRS_STACK_SIZE
	.align		4
.L_900:
        /*0578*/ 	.byte	0x04, 0x1e
        /*057a*/ 	.short	(.L_902 - .L_901)
.L_901:
        /*057c*/ 	.word	0x00000000


	//----- nvinfo : EIATTR_CBANK_PARAM_SIZE
	.align		4
.L_902:
        /*0580*/ 	.byte	0x03, 0x19
        /*0582*/ 	.short	0x0280


	//----- nvinfo : EIATTR_PARAM_CBANK
	.align		4
        /*0584*/ 	.byte	0x04, 0x0a
        /*0586*/ 	.short	(.L_904 - .L_903)
	.align		4
.L_903:
        /*0588*/ 	.word	index@(.nv.constant0._ZN5flash44flash_bwd_dq_dk_dv_loop_seqk_parallel_kernelI23Flash_bwd_kernel_traitsILi64ELi128ELi128ELi8ELi4ELi4ELi4ELb0ELb0EN7cutlass6half_tE19Flash_kernel_traitsILi64ELi128ELi128ELi8ES3_EELb0ELb0ELb1ELb1ELb0ELb0ELb1EEEvNS_16Flash_bwd_paramsE)
        /*058c*/ 	.short	0x0210
        /*058e*/ 	.short	0x0280


	//----- nvinfo : EIATTR_SW_WAR
	.align		4
.L_904:
        /*0590*/ 	.byte	0x04, 0x36
        /*0592*/ 	.short	(.L_906 - .L_905)
.L_905:
        /*0594*/ 	.word	0x00000008
.L_906:


//--------------------- .nv.info._ZN5flash25flash_bwd_dot_do_o_kernelILb0E23Flash_bwd_kernel_traitsILi64ELi128ELi128ELi8ELi4ELi4ELi4ELb0ELb0EN7cutlass6half_tE19Flash_kernel_traitsILi64ELi128ELi128ELi8ES3_EEEEvNS_16Flash_bwd_paramsE --------------------------
	.section	.nv.info._ZN5flash25flash_bwd_dot_do_o_kernelILb0E23Flash_bwd_kernel_traitsILi64ELi128ELi128ELi8ELi4ELi4ELi4ELb0ELb0EN7cutlass6half_tE19Flash_kernel_traitsILi64ELi128ELi128ELi8ES3_EEEEvNS_16Flash_bwd_paramsE,"",@"SHT_CUDA_INFO"
	.sectionflags	@""
	.align	4


	//----- nvinfo : EIATTR_CUDA_API_VERSION
	.align		4
        /*0000*/ 	.byte	0x04, 0x37
        /*0002*/ 	.short	(.L_908 - .L_907)
.L_907:
        /*0004*/ 	.word	0x00000082


	//----- nvinfo : EIATTR_KPARAM_INFO
	.align		4
.L_908:
        /*0008*/ 	.byte	0x04, 0x17
        /*000a*/ 	.short	(.L_910 - .L_909)
.L_909:
        /*000c*/ 	.word	0x00000000
        /*0010*/ 	.short	0x0000
        /*0012*/ 	.short	0x0000
        /*0014*/ 	.byte	0x00, 0xf0, 0x01, 0x0a


	//----- nvinfo : EIATTR_SPARSE_MMA_MASK
	.align		4
.L_910:
        /*0018*/ 	.byte	0x03, 0x50
        /*001a*/ 	.short	0x0000


	//----- nvinfo : EIATTR_MAXREG_COUNT
	.align		4
        /*001c*/ 	.byte	0x03, 0x1b
        /*001e*/ 	.short	0x00ff


	//----- nvinfo : EIATTR_MERCURY_ISA_VERSION
	.align		4
        /*0020*/ 	.byte	0x03, 0x5f
        /*0022*/ 	.short	0x0101


	//----- nvinfo : EIATTR_COOP_GROUP_MASK_REGIDS
	.align		4
        /*0024*/ 	.byte	0x04, 0x29
        /*0026*/ 	.short	(.L_912 - .L_911)


	//   ....[0]....
.L_911:
        /*0028*/ 	.word	0xffffffff


	//   ....[1]....
        /*002c*/ 	.word	0xffffffff


	//   ....[2]....
        /*0030*/ 	.word	0xffffffff


	//   ....[3]....
        /*0034*/ 	.word	0xffffffff


	//   ....[4]....
        /*0038*/ 	.word	0xffffffff


	//   ....[5]....
        /*003c*/ 	.word	0xffffffff


	//   ....[6]....
        /*0040*/ 	.word	0xffffffff


	//   ....[7]....
        /*0044*/ 	.word	0xffffffff


	//   ....[8]....
        /*0048*/ 	.word	0xffffffff


	//   ....[9]....
        /*004c*/ 	.word	0xffffffff


	//   ....[10]....
        /*0050*/ 	.word	0xffffffff


	//   ....[11]....
        /*0054*/ 	.word	0xffffffff


	//----- nvinfo : EIATTR_COOP_GROUP_INSTR_OFFSETS
	.align		4
.L_912:
        /*0058*/ 	.byte	0x04, 0x28
        /*005a*/ 	.short	(.L_914 - .L_913)


	//   ....[0]....
.L_913:
        /*005c*/ 	.word	0x00001230


	//   ....[1]....
        /*0060*/ 	.word	0x00001250


	//   ....[2]....
        /*0064*/ 	.word	0x00001260


	//   ....[3]....
        /*0068*/ 	.word	0x00001270


	//   ....[4]....
        /*006c*/ 	.word	0x000012b0


	//   ....[5]....
        /*0070*/ 	.word	0x000012d0


	//   ....[6]....
        /*0074*/ 	.word	0x000012e0


	//   ....[7]....
        /*0078*/ 	.word	0x000012f0


	//   ....[8]....
        /*007c*/ 	.word	0x00001330


	//   ....[9]....
        /*0080*/ 	.word	0x00001350


	//   ....[10]....
        /*0084*/ 	.word	0x00001360


	//   ....[11]....
        /*0088*/ 	.word	0x00001370


	//----- nvinfo : EIATTR_EXIT_INSTR_OFFSETS
	.align		4
.L_914:
        /*008c*/ 	.byte	0x04, 0x1c
        /*008e*/ 	.short	(.L_916 - .L_915)


	//   ....[0]....
.L_915:
        /*0090*/ 	.word	0x00000100


	//   ....[1]....
        /*0094*/ 	.word	0x000014a0


	//   ....[2]....
        /*0098*/ 	.word	0x000014c0


	//----- nvinfo : EIATTR_CBANK_PARAM_SIZE
	.align		4
.L_916:
        /*009c*/ 	.byte	0x03, 0x19
        /*009e*/ 	.short	0x0280


	//----- nvinfo : EIATTR_PARAM_CBANK
	.align		4
        /*00a0*/ 	.byte	0x04, 0x0a
        /*00a2*/ 	.short	(.L_918 - .L_917)
	.align		4
.L_917:
        /*00a4*/ 	.word	index@(.nv.constant0._ZN5flash25flash_bwd_dot_do_o_kernelILb0E23Flash_bwd_kernel_traitsILi64ELi128ELi128ELi8ELi4ELi4ELi4ELb0ELb0EN7cutlass6half_tE19Flash_kernel_traitsILi64ELi128ELi128ELi8ES3_EEEEvNS_16Flash_bwd_paramsE)
        /*00a8*/ 	.short	0x0210
        /*00aa*/ 	.short	0x0280


	//----- nvinfo : EIATTR_SW_WAR
	.align		4
.L_918:
        /*00ac*/ 	.byte	0x04, 0x36
        /*00ae*/ 	.short	(.L_920 - .L_919)
.L_919:
        /*00b0*/ 	.word	0x00000008
.L_920:


//--------------------- .nv.info._ZN5flash25flash_bwd_dot_do_o_kernelILb1E23Flash_bwd_kernel_traitsILi64ELi128ELi128ELi8ELi4ELi4ELi4ELb0ELb0EN7cutlass6half_tE19Flash_kernel_traitsILi64ELi128ELi128ELi8ES3_EEEEvNS_16Flash_bwd_paramsE --------------------------
	.section	.nv.info._ZN5flash25flash_bwd_dot_do_o_kernelILb1E23Flash_bwd_kernel_traitsILi64ELi128ELi128ELi8ELi4ELi4ELi4ELb0ELb0EN7cutlass6half_tE19Flash_kernel_traitsILi64ELi128ELi128ELi8ES3_EEEEvNS_16Flash_bwd_paramsE,"",@"SHT_CUDA_INFO"
	.sectionflags	@""
	.align	4


	//----- nvinfo : EIATTR_CUDA_API_VERSION
	.align		4
        /*0000*/ 	.byte	0x04, 0x37
        /*0002*/ 	.short	(.L_922 - .L_921)
.L_921:
        /*0004*/ 	.word	0x00000082


	//----- nvinfo : EIATTR_KPARAM_INFO
	.align		4
.L_922:
        /*0008*/ 	.byte	0x04, 0x17
        /*000a*/ 	.short	(.L_924 - .L_923)
.L_923:
        /*000c*/ 	.word	0x00000000
        /*0010*/ 	.short	0x0000
        /*0012*/ 	.short	0x0000
        /*0014*/ 	.byte	0x00, 0xf0, 0x01, 0x0a


	//----- nvinfo : EIATTR_SPARSE_MMA_MASK
	.align		4
.L_924:
        /*0018*/ 	.byte	0x03, 0x50
        /*001a*/ 	.short	0x0000


	//----- nvinfo : EIATTR_MAXREG_COUNT
	.align		4
        /*001c*/ 	.byte	0x03, 0x1b
        /*001e*/ 	.short	0x00ff


	//----- nvinfo : EIATTR_MERCURY_ISA_VERSION
	.align		4
        /*0020*/ 	.byte	0x03, 0x5f
        /*0022*/ 	.short	0x0101


	//----- nvinfo : EIATTR_COOP_GROUP_MASK_REGIDS
	.align		4
        /*0024*/ 	.byte	0x04, 0x29
        /*0026*/ 	.short	(.L_926 - .L_925)


	//   ....[0]....
.L_925:
        /*0028*/ 	.word	0xffffffff


	//   ....[1]....
        /*002c*/ 	.word	0xffffffff


	//   ....[2]....
        /*0030*/ 	.word	0xffffffff


	//   ....[3]....
        /*0034*/ 	.word	0xffffffff


	//   ....[4]....
        /*0038*/ 	.word	0xffffffff


	//   ....[5]....
        /*003c*/ 	.word	0xffffffff


	//   ....[6]....
        /*0040*/ 	.word	0xffffffff


	//   ....[7]....
        /*0044*/ 	.word	0xffffffff


	//   ....[8]....
        /*0048*/ 	.word	0xffffffff


	//   ....[9]....
        /*004c*/ 	.word	0xffffffff


	//   ....[10]....
        /*0050*/ 	.word	0xffffffff


	//   ....[11]....
        /*0054*/ 	.word	0xffffffff


	//----- nvinfo : EIATTR_COOP_GROUP_INSTR_OFFSETS
	.align		4
.L_926:
        /*0058*/ 	.byte	0x04, 0x28
        /*005a*/ 	.short	(.L_928 - .L_927)


	//   ....[0]....
.L_927:
        /*005c*/ 	.word	0x000012a0


	//   ....[1]....
        /*0060*/ 	.word	0x000012c0


	//   ....[2]....
        /*0064*/ 	.word	0x000015f0


	//   ....[3]....
        /*0068*/ 	.word	0x00001600


	//   ....[4]....
        /*006c*/ 	.word	0x00001610


	//   ....[5]....
        /*0070*/ 	.word	0x00001620


	//   ....[6]....
        /*0074*/ 	.word	0x00001650


	//   ....[7]....
        /*0078*/ 	.word	0x00001670


	//   ....[8]....
        /*007c*/ 	.word	0x00001680


	//   ....[9]....
        /*0080*/ 	.word	0x000016e0


	//   ....[10]....
        /*0084*/ 	.word	0x00001720


	//   ....[11]....
        /*0088*/ 	.word	0x00001740


	//----- nvinfo : EIATTR_EXIT_INSTR_OFFSETS
	.align		4
.L_928:
        /*008c*/ 	.byte	0x04, 0x1c
        /*008e*/ 	.short	(.L_930 - .L_929)


	//   ....[0]....
.L_929:
        /*0090*/ 	.word	0x00000100


	//   ....[1]....
        /*0094*/ 	.word	0x000018e0


	//----- nvinfo : EIATTR_CBANK_PARAM_SIZE
	.align		4
.L_930:
        /*0098*/ 	.byte	0x03, 0x19
        /*009a*/ 	.short	0x0280


	//----- nvinfo : EIATTR_PARAM_CBANK
	.align		4
        /*009c*/ 	.byte	0x04, 0x0a
        /*009e*/ 	.short	(.L_932 - .L_931)
	.align		4
.L_931:
        /*00a0*/ 	.word	index@(.nv.constant0._ZN5flash25flash_bwd_dot_do_o_kernelILb1E23Flash_bwd_kernel_traitsILi64ELi128ELi128ELi8ELi4ELi4ELi4ELb0ELb0EN7cutlass6half_tE19Flash_kernel_traitsILi64ELi128ELi128ELi8ES3_EEEEvNS_16Flash_bwd_paramsE)
        /*00a4*/ 	.short	0x0210
        /*00a6*/ 	.short	0x0280


	//----- nvinfo : EIATTR_SW_WAR
	.align		4
.L_932:
        /*00a8*/ 	.byte	0x04, 0x36
        /*00aa*/ 	.short	(.L_934 - .L_933)
.L_933:
        /*00ac*/ 	.word	0x00000008
.L_934:


//--------------------- .nv.callgraph             --------------------------
	.section	.nv.callgraph,"",@"SHT_CUDA_CALLGRAPH"
	.align	4
	.sectionentsize	8
	.align		4
        /*0000*/ 	.word	0x00000000
	.align		4
        /*0004*/ 	.word	0xffffffff
	.align		4
        /*0008*/ 	.word	0x00000000
	.align		4
        /*000c*/ 	.word	0xfffffffe
	.align		4
        /*0010*/ 	.word	0x00000000
	.align		4
        /*0014*/ 	.word	0xfffffffd
	.align		4
        /*0018*/ 	.word	0x00000000
	.align		4
        /*001c*/ 	.word	0xfffffffc


//--------------------- .nv.constant4             --------------------------
	.section	.nv.constant4,"a",@progbits
	.align	8
	.align		8
.nv.constant4:
        /*0000*/ 	.dword	_ZN65_INTERNAL_66a1502c_29_flash_bwd_hdim64_fp16_sm80_cu_21e1f8cb_31534cuda3std3__45__cpo5beginE
	.align		8
        /*0008*/ 	.dword	_ZN65_INTERNAL_66a1502c_29_flash_bwd_hdim64_fp16_sm80_cu_21e1f8cb_31534cuda3std3__45__cpo3endE
	.align		8
        /*0010*/ 	.dword	_ZN65_INTERNAL_66a1502c_29_flash_bwd_hdim64_fp16_sm80_cu_21e1f8cb_31534cuda3std3__45__cpo6cbeginE
	.align		8
        /*0018*/ 	.dword	_ZN65_INTERNAL_66a1502c_29_flash_bwd_hdim64_fp16_sm80_cu_21e1f8cb_31534cuda3std3__45__cpo4cendE
	.align		8
        /*0020*/ 	.dword	_ZN65_INTERNAL_66a1502c_29_flash_bwd_hdim64_fp16_sm80_cu_21e1f8cb_31534cuda3std3__467_GLOBAL__N__66a1502c_29_flash_bwd_hdim64_fp16_sm80_cu_21e1f8cb_31536ignoreE
	.align		8
        /*0028*/ 	.dword	_ZN65_INTERNAL_66a1502c_29_flash_bwd_hdim64_fp16_sm80_cu_21e1f8cb_31534cuda3std3__419piecewise_constructE
	.align		8
        /*0030*/ 	.dword	_ZN65_INTERNAL_66a1502c_29_flash_bwd_hdim64_fp16_sm80_cu_21e1f8cb_31534cuda3std3__48in_placeE
	.align		8
        /*0038*/ 	.dword	_ZN65_INTERNAL_66a1502c_29_flash_bwd_hdim64_fp16_sm80_cu_21e1f8cb_31534cuda3std6ranges3__45__cpo4swapE
	.align		8
        /*0040*/ 	.dword	_ZN65_INTERNAL_66a1502c_29_flash_bwd_hdim64_fp16_sm80_cu_21e1f8cb_31534cuda3std6ranges3__45__cpo9iter_moveE
	.align		8
        /*0048*/ 	.dword	_ZN65_INTERNAL_66a1502c_29_flash_bwd_hdim64_fp16_sm80_cu_21e1f8cb_31534cute7productE
	.align		8
        /*0050*/ 	.dword	_ZN65_INTERNAL_66a1502c_29_flash_bwd_hdim64_fp16_sm80_cu_21e1f8cb_31534cute1_E


//--------------------- .text._ZN5flash44flash_bwd_dq_dk_dv_loop_seqk_parallel_kernelI23Flash_bwd_kernel_traitsILi64ELi64ELi128ELi8ELi2ELi4ELi4ELb1ELb0EN7cutlass6half_tE19Flash_kernel_traitsILi64ELi64ELi128ELi8ES3_EELb0ELb0ELb0ELb0ELb0ELb1ELb0EEEvNS_16Flash_bwd_paramsE --------------------------
	.section	.text._ZN5flash44flash_bwd_dq_dk_dv_loop_seqk_parallel_kernelI23Flash_bwd_kernel_traitsILi64ELi64ELi128ELi8ELi2ELi4ELi4ELb1ELb0EN7cutlass6half_tE19Flash_kernel_traitsILi64ELi64ELi128ELi8ES3_EELb0ELb0ELb0ELb0ELb0ELb1ELb0EEEvNS_16Flash_bwd_paramsE,"ax",@progbits
	.align	128
        .global         _ZN5flash44flash_bwd_dq_dk_dv_loop_seqk_parallel_kernelI23Flash_bwd_kernel_traitsILi64ELi64ELi128ELi8ELi2ELi4ELi4ELb1ELb0EN7cutlass6half_tE19Flash_kernel_traitsILi64ELi64ELi128ELi8ES3_EELb0ELb0ELb0ELb0ELb0ELb1ELb0EEEvNS_16Flash_bwd_paramsE
        .type           _ZN5flash44flash_bwd_dq_dk_dv_loop_seqk_parallel_kernelI23Flash_bwd_kernel_traitsILi64ELi64ELi128ELi8ELi2ELi4ELi4ELb1ELb0EN7cutlass6half_tE19Flash_kernel_traitsILi64ELi64ELi128ELi8ES3_EELb0ELb0ELb0ELb0ELb0ELb1ELb0EEEvNS_16Flash_bwd_paramsE,@function
        .size           _ZN5flash44flash_bwd_dq_dk_dv_loop_seqk_parallel_kernelI23Flash_bwd_kernel_traitsILi64ELi64ELi128ELi8ELi2ELi4ELi4ELb1ELb0EN7cutlass6half_tE19Flash_kernel_traitsILi64ELi64ELi128ELi8ES3_EELb0ELb0ELb0ELb0ELb0ELb1ELb0EEEvNS_16Flash_bwd_paramsE,(.L_x_2455 - _ZN5flash44flash_bwd_dq_dk_dv_loop_seqk_parallel_kernelI23Flash_bwd_kernel_traitsILi64ELi64ELi128ELi8ELi2ELi4ELi4ELb1ELb0EN7cutlass6half_tE19Flash_kernel_traitsILi64ELi64ELi128ELi8ES3_EELb0ELb0ELb0ELb0ELb0ELb1ELb0EEEvNS_16Flash_bwd_paramsE)
        .other          _ZN5flash44flash_bwd_dq_dk_dv_loop_seqk_parallel_kernelI23Flash_bwd_kernel_traitsILi64ELi64ELi128ELi8ELi2ELi4ELi4ELb1ELb0EN7cutlass6half_tE19Flash_kernel_traitsILi64ELi64ELi128ELi8ES3_EELb0ELb0ELb0ELb0ELb0ELb1ELb0EEEvNS_16Flash_bwd_paramsE,@"STO_CUDA_ENTRY STV_DEFAULT"
_ZN5flash44flash_bwd_dq_dk_dv_loop_seqk_parallel_kernelI23Flash_bwd_kernel_traitsILi64ELi64ELi128ELi8ELi2ELi4ELi4ELb1ELb0EN7cutlass6half_tE19Flash_kernel_traitsILi64ELi64ELi128ELi8ES3_EELb0ELb0ELb0ELb0ELb0ELb1ELb0EEEvNS_16Flash_bwd_paramsE:
.text._ZN5flash44flash_bwd_dq_dk_dv_loop_seqk_parallel_kernelI23Flash_bwd_kernel_traitsILi64ELi64ELi128ELi8ELi2ELi4ELi4ELb1ELb0EN7cutlass6half_tE19Flash_kernel_traitsILi64ELi64ELi128ELi8ES3_EELb0ELb0ELb0ELb0ELb0ELb1ELb0EEEvNS_16Flash_bwd_paramsE:
[----:B------:R-:W-:Y:S01]  /*0000*/  LDC R1, c[0x0][0x28] ;  /* 0x00000a00ff017b82 */ /* 0x000fe20000000800 */
[----:B------:R-:W1:Y:S01]  /*0010*/  S2R R201, SR_CTAID.X ;  /* 0x0000000000c97919 */ /* 0x000e620000002500 */
[----:B------:R-:W-:Y:S02]  /*0020*/  ULDC UR5, c[0x0][0x2c8] ;  /* 0x0000b20000057ab9 */ /* 0x000fe40000000800 */
[----:B------:R-:W-:-:S04]  /*0030*/  UIADD3 UR5, UR5, 0x7f, URZ ;  /* 0x0000007f05057890 */ /* 0x000fc8000fffe03f */
[----:B------:R-:W-:-:S04]  /*0040*/  USHF.R.S32.HI UR4, URZ, 0x1f, UR5 ;  /* 0x0000001f3f047899 */ /* 0x000fc80008011405 */
[----:B------:R-:W-:-:S04]  /*0050*/  ULEA.HI UR4, UR4, UR5, URZ, 0x7 ;  /* 0x0000000504047291 */ /* 0x000fc8000f8f383f */
[----:B------:R-:W-:-:S06]  /*0060*/  USHF.R.S32.HI UR7, URZ, 0x7, UR4 ;  /* 0x000000073f077899 */ /* 0x000fcc0008011404 */
[----:B-1----:R-:W-:-:S13]  /*0070*/  ISETP.GE.AND P0, PT, R201, UR7, PT ;  /* 0x00000007c9007c0c */ /* 0x002fda000bf06270 */
[----:B------:R-:W-:Y:S05]  /*0080*/  @P0 EXIT ;  /* 0x000000000000094d */ /* 0x000fea0003800000 */
[----:B------:R-:W1:Y:S01]  /*0090*/  S2R R8, SR_TID.X ;  /* 0x0000000000087919 */ /* 0x000e620000002100 */
[----:B------:R-:W2:Y:S01]  /*00a0*/  S2UR UR6, SR_CgaCtaId ;  /* 0x00000000000679c3 */ /* 0x000ea20000008800 */
[----:B------:R-:W-:Y:S01]  /*00b0*/  UMOV UR4, 0x400 ;  /* 0x0000040000047882 */ /* 0x000fe20000000000 */
[----:B------:R-:W-:Y:S01]  /*00c0*/  IMAD.MOV.U32 R213, RZ, RZ, 0x20 ;  /* 0x00000020ffd57424 */ /* 0x000fe200078e00ff */
[----:B------:R-:W3:Y:S01]  /*00d0*/  S2R R200, SR_CTAID.Y ;  /* 0x0000000000c87919 */ /* 0x000ee20000002600 */
[----:B------:R-:W-:Y:S01]  /*00e0*/  ULDC.64 UR14, c[0x0][0x208] ;  /* 0x00008200000e7ab9 */ /* 0x000fe20000000a00 */
[----:B------:R-:W-:Y:S01]  /*00f0*/  ULDC.64 UR12, c[0x0][0x300] ;  /* 0x0000c000000c7ab9 */ /* 0x000fe20000000a00 */
[----:B------:R-:W4:Y:S01]  /*0100*/  S2R R199, SR_CTAID.Z ;  /* 0x0000000000c77919 */ /* 0x000f220000002700 */
[----:B--2---:R-:W-:-:S04]  /*0110*/  ULEA UR6, UR6, UR4, 0x18 ;  /* 0x0000000406067291 */ /* 0x004fc8000f8ec03f */
[----:B------:R-:W-:Y:S02]  /*0120*/  UIADD3 UR4, UR6, 0x6000, URZ ;  /* 0x0000600006047890 */ /* 0x000fe4000fffe03f */
[----:B------:R-:W-:Y:S01]  /*0130*/  UIADD3 UR5, UR6, 0xa000, URZ ;  /* 0x0000a00006057890 */ /* 0x000fe2000fffe03f */
[----:B-1----:R-:W-:-:S04]  /*0140*/  SHF.R.S32.HI R11, RZ, 0x1f, R8 ;  /* 0x0000001fff0b7819 */ /* 0x002fc80000011408 */
[CC--:B------:R-:W-:Y:S02]  /*0150*/  LEA.HI R19, R11.reuse, R8.reuse, RZ, 0x4 ;  /* 0x000000080b137211 */ /* 0x0c0fe400078f20ff */
[----:B------:R-:W-:Y:S02]  /*0160*/  LEA.HI R12, R11, R8, RZ, 0x2 ;  /* 0x000000080b0c7211 */ /* 0x000fe400078f10ff */
[----:B------:R-:W-:Y:S02]  /*0170*/  SHF.R.S32.HI R2, RZ, 0x4, R19 ;  /* 0x00000004ff027819 */ /* 0x000fe40000011413 */
[--C-:B------:R-:W-:Y:S02]  /*0180*/  SHF.R.S32.HI R6, RZ, 0x2, R12.reuse ;  /* 0x00000002ff067819 */ /* 0x100fe4000001140c */
[----:B------:R-:W-:Y:S02]  /*0190*/  LEA.HI R0, R19, R2, RZ, 0x1 ;  /* 0x0000000213007211 */ /* 0x000fe400078f08ff */
[----:B------:R-:W-:-:S02]  /*01a0*/  SHF.R.S32.HI R5, RZ, 0x1f, R12 ;  /* 0x0000001fff057819 */ /* 0x000fc4000001140c */
[CC--:B------:R-:W-:Y:S02]  /*01b0*/  LEA.HI R17, R11.reuse, R8.reuse, RZ, 0x3 ;  /* 0x000000080b117211 */ /* 0x0c0fe400078f18ff */
[----:B------:R-:W-:Y:S02]  /*01c0*/  LEA.HI R7, R11, R8, RZ, 0x5 ;  /* 0x000000080b077211 */ /* 0x000fe400078f28ff */
[----:B------:R-:W-:Y:S02]  /*01d0*/  LOP3.LUT R0, R0, 0xfffffffe, RZ, 0xc0, !PT ;  /* 0xfffffffe00007812 */ /* 0x000fe400078ec0ff */
[----:B------:R-:W-:Y:S02]  /*01e0*/  LEA.HI R5, R5, R6, RZ, 0x3 ;  /* 0x0000000605057211 */ /* 0x000fe400078f18ff */
[----:B------:R-:W-:Y:S01]  /*01f0*/  LOP3.LUT R3, R17, 0xfffffff8, RZ, 0xc0, !PT ;  /* 0xfffffff811037812 */ /* 0x000fe200078ec0ff */
[----:B------:R-:W-:Y:S01]  /*0200*/  IMAD.IADD R0, R2, 0x1, -R0 ;  /* 0x0000000102007824 */ /* 0x000fe200078e0a00 */
[----:B------:R-:W-:-:S02]  /*0210*/  SHF.R.S32.HI R186, RZ, 0x5, R7 ;  /* 0x00000005ffba7819 */ /* 0x000fc40000011407 */
[----:B------:R-:W-:Y:S01]  /*0220*/  SHF.R.S32.HI R13, RZ, 0x1f, R7 ;  /* 0x0000001fff0d7819 */ /* 0x000fe20000011407 */
[----:B------:R-:W-:Y:S01]  /*0230*/  IMAD.IADD R3, R8, 0x1, -R3 ;  /* 0x0000000108037824 */ /* 0x000fe200078e0a03 */
[----:B------:R-:W-:Y:S01]  /*0240*/  LOP3.LUT R5, R5, 0xfffffff8, RZ, 0xc0, !PT ;  /* 0xfffffff805057812 */ /* 0x000fe200078ec0ff */
[----:B------:R-:W-:Y:S01]  /*0250*/  IMAD.SHL.U32 R177, R0, 0x8, RZ ;  /* 0x0000000800b17824 */ /* 0x000fe200078e00ff */
[----:B------:R-:W-:Y:S01]  /*0260*/  LEA.HI R2, R13, R186, RZ, 0x2 ;  /* 0x000000ba0d027211 */ /* 0x000fe200078f10ff */
[C---:B------:R-:W-:Y:S01]  /*0270*/  IMAD.SHL.U32 R188, R3.reuse, 0x8, RZ ;  /* 0x0000000803bc7824 */ /* 0x040fe200078e00ff */
[----:B------:R-:W-:Y:S01]  /*0280*/  SHF.R.S32.HI R187, RZ, 0x3, R17 ;  /* 0x00000003ffbb7819 */ /* 0x000fe20000011411 */
[----:B------:R-:W-:Y:S01]  /*0290*/  IMAD.IADD R5, R6, 0x1, -R5 ;  /* 0x0000000106057824 */ /* 0x000fe200078e0a05 */
[----:B------:R-:W-:Y:S01]  /*02a0*/  LOP3.LUT R13, R2, 0xfffffffc, RZ, 0xc0, !PT ;  /* 0xfffffffc020d7812 */ /* 0x000fe200078ec0ff */
[----:B------:R-:W-:Y:S01]  /*02b0*/  IMAD.SHL.U32 R6, R3, 0x40, RZ ;  /* 0x0000004003067824 */ /* 0x000fe200078e00ff */
[----:B------:R-:W-:Y:S01]  /*02c0*/  LOP3.LUT R19, R19, 0xfffffff0, RZ, 0xc0, !PT ;  /* 0xfffffff013137812 */ /* 0x000fe200078ec0ff */
[----:B------:R-:W-:Y:S01]  /*02d0*/  IMAD.SHL.U32 R15, R187, 0x40, RZ ;  /* 0x00000040bb0f7824 */ /* 0x000fe200078e00ff */
[----:B------:R-:W-:Y:S01]  /*02e0*/  LEA.HI R10, R11, R8, RZ, 0x6 ;  /* 0x000000080b0a7211 */ /* 0x000fe200078f30ff */
[----:B------:R-:W-:Y:S01]  /*02f0*/  IMAD.IADD R2, R186, 0x1, -R13 ;  /* 0x00000001ba027824 */ /* 0x000fe200078e0a0d */
[----:B------:R-:W-:Y:S01]  /*0300*/  LOP3.LUT R6, R6, 0x1c0, RZ, 0xc0, !PT ;  /* 0x000001c006067812 */ /* 0x000fe200078ec0ff */
[----:B------:R-:W-:Y:S01]  /*0310*/  IMAD.IADD R19, R8, 0x1, -R19 ;  /* 0x0000000108137824 */ /* 0x000fe200078e0a13 */
[----:B------:R-:W-:Y:S01]  /*0320*/  LOP3.LUT R15, R15, 0x1c0, RZ, 0xc0, !PT ;  /* 0x000001c00f0f7812 */ /* 0x000fe200078ec0ff */
[----:B------:R-:W-:Y:S01]  /*0330*/  IMAD.SHL.U32 R13, R0, 0x200, RZ ;  /* 0x00000200000d7824 */ /* 0x000fe200078e00ff */
[----:B------:R-:W-:-:S02]  /*0340*/  LOP3.LUT P4, RZ, R3, 0x2, RZ, 0xc0, !PT ;  /* 0x0000000203ff7812 */ /* 0x000fc4000788c0ff */
[----:B------:R-:W-:Y:S01]  /*0350*/  LOP3.LUT P3, RZ, R3, 0x4, RZ, 0xc0, !PT ;  /* 0x0000000403ff7812 */ /* 0x000fe2000786c0ff */
[----:B------:R-:W-:Y:S01]  /*0360*/  IMAD.SHL.U32 R3, R2, 0x10, RZ ;  /* 0x0000001002037824 */ /* 0x000fe200078e00ff */
[----:B------:R-:W-:Y:S02]  /*0370*/  SHF.R.S32.HI R10, RZ, 0x6, R10 ;  /* 0x00000006ff0a7819 */ /* 0x000fe4000001140a */
[----:B------:R-:W-:Y:S02]  /*0380*/  LOP3.LUT R180, R6, 0x8, R17, 0xf8, !PT ;  /* 0x0000000806b47812 */ /* 0x000fe400078ef811 */
[----:B------:R-:W-:Y:S02]  /*0390*/  SHF.R.U32.HI R175, RZ, 0x3, R6 ;  /* 0x00000003ffaf7819 */ /* 0x000fe40000011606 */
[----:B------:R-:W-:Y:S02]  /*03a0*/  SHF.R.U32.HI R9, RZ, 0x3, R15 ;  /* 0x00000003ff097819 */ /* 0x000fe4000001160f */
[----:B------:R-:W-:-:S02]  /*03b0*/  LOP3.LUT R4, R15, 0x38, R188, 0xf8, !PT ;  /* 0x000000380f047812 */ /* 0x000fc400078ef8bc */
[----:B------:R-:W-:Y:S01]  /*03c0*/  LOP3.LUT R14, R6, 0x30, R3, 0xf8, !PT ;  /* 0x00000030060e7812 */ /* 0x000fe200078ef803 */
[----:B------:R-:W-:Y:S01]  /*03d0*/  IMAD R3, R10, 0x800, R13 ;  /* 0x000008000a037824 */ /* 0x000fe200078e020d */
[----:B------:R-:W-:Y:S02]  /*03e0*/  LOP3.LUT R180, R180, R175, RZ, 0x3c, !PT ;  /* 0x000000afb4b47212 */ /* 0x000fe400078e3cff */
[----:B------:R-:W-:Y:S02]  /*03f0*/  LOP3.LUT R9, R4, R9, RZ, 0x3c, !PT ;  /* 0x0000000904097212 */ /* 0x000fe400078e3cff */
[----:B------:R-:W-:Y:S01]  /*0400*/  SHF.R.S32.HI R4, RZ, 0x1f, R19 ;  /* 0x0000001fff047819 */ /* 0x000fe20000011413 */
[----:B------:R-:W-:Y:S01]  /*0410*/  IMAD.IADD R180, R3, 0x1, R180 ;  /* 0x0000000103b47824 */ /* 0x000fe200078e02b4 */
[C---:B------:R-:W-:Y:S01]  /*0420*/  LOP3.LUT R15, R5.reuse, 0x1, RZ, 0xc0, !PT ;  /* 0x00000001050f7812 */ /* 0x040fe200078ec0ff */
[----:B------:R-:W-:Y:S01]  /*0430*/  IMAD R194, R10, 0x200, R9 ;  /* 0x000002000ac27824 */ /* 0x000fe200078e0209 */
[----:B------:R-:W-:Y:S01]  /*0440*/  LEA.HI R4, R4, R19, RZ, 0x3 ;  /* 0x0000001304047211 */ /* 0x000fe200078f18ff */
[----:B------:R-:W-:Y:S01]  /*0450*/  IMAD.SHL.U32 R10, R10, 0x20, RZ ;  /* 0x000000200a0a7824 */ /* 0x000fe200078e00ff */
[----:B------:R-:W-:Y:S01]  /*0460*/  LOP3.LUT R3, R12, 0x7ffffffc, RZ, 0xc0, !PT ;  /* 0x7ffffffc0c037812 */ /* 0x000fe200078ec0ff */
[----:B------:R-:W-:Y:S01]  /*0470*/  IMAD.SHL.U32 R9, R5, 0x40, RZ ;  /* 0x0000004005097824 */ /* 0x000fe200078e00ff */
[----:B------:R-:W-:Y:S01]  /*0480*/  LOP3.LUT R193, R7, 0xffffffe0, RZ, 0xc0, !PT ;  /* 0xffffffe007c17812 */ /* 0x000fe200078ec0ff */
[----:B------:R-:W-:Y:S01]  /*0490*/  IMAD.SHL.U32 R192, R4, 0x40, RZ ;  /* 0x0000004004c07824 */ /* 0x000fe200078e00ff */
[----:B------:R-:W-:Y:S01]  /*04a0*/  LEA.HI R12, R11, R8, RZ, 0x7 ;  /* 0x000000080b0c7211 */ /* 0x000fe200078f38ff */
[----:B------:R-:W-:Y:S01]  /*04b0*/  IMAD.IADD R11, R8, 0x1, -R3 ;  /* 0x00000001080b7824 */ /* 0x000fe200078e0a03 */
[----:B------:R-:W-:Y:S01]  /*04c0*/  LOP3.LUT R6, R4, 0xfffffff8, RZ, 0xc0, !PT ;  /* 0xfffffff804067812 */ /* 0x000fe200078ec0ff */
[C---:B------:R-:W-:Y:S01]  /*04d0*/  IMAD.IADD R193, R8.reuse, 0x1, -R193 ;  /* 0x0000000108c17824 */ /* 0x040fe200078e0ac1 */
[----:B------:R-:W-:Y:S01]  /*04e0*/  ISETP.NE.U32.AND P0, PT, R15, 0x1, PT ;  /* 0x000000010f00780c */ /* 0x000fe20003f05070 */
[----:B------:R-:W-:Y:S01]  /*04f0*/  IMAD.SHL.U32 R3, R8, 0x2, RZ ;  /* 0x0000000208037824 */ /* 0x000fe200078e00ff */
[----:B------:R-:W-:Y:S01]  /*0500*/  LEA.HI R7, R7, R186, RZ, 0x1 ;  /* 0x000000ba07077211 */ /* 0x000fe200078f08ff */
[----:B------:R-:W-:Y:S01]  /*0510*/  IMAD.IADD R6, R19, 0x1, -R6 ;  /* 0x0000000113067824 */ /* 0x000fe200078e0a06 */
[----:B------:R-:W-:-:S02]  /*0520*/  SHF.R.S32.HI R8, RZ, 0x7, R12 ;  /* 0x00000007ff087819 */ /* 0x000fc4000001140c */
[----:B------:R-:W-:Y:S01]  /*0530*/  R2P PR, R5, 0x6 ;  /* 0x0000000605007804 */ /* 0x000fe20000000000 */
[----:B------:R-:W-:Y:S01]  /*0540*/  IMAD.SHL.U32 R5, R11, 0x2, RZ ;  /* 0x000000020b057824 */ /* 0x000fe200078e00ff */
[----:B------:R-:W-:Y:S01]  /*0550*/  LOP3.LUT R7, R7, 0xfffffffe, RZ, 0xc0, !PT ;  /* 0xfffffffe07077812 */ /* 0x000fe200078ec0ff */
[----:B------:R-:W-:Y:S01]  /*0560*/  IMAD.SHL.U32 R202, R8, 0x8, RZ ;  /* 0x0000000808ca7824 */ /* 0x000fe200078e00ff */
[----:B------:R-:W-:Y:S01]  /*0570*/  LOP3.LUT R190, R10, 0x6, R3, 0xf8, !PT ;  /* 0x000000060abe7812 */ /* 0x000fe200078ef803 */
[----:B------:R-:W-:Y:S01]  /*0580*/  IMAD R8, R8, 0x1000, R5 ;  /* 0x0000100008087824 */ /* 0x000fe200078e0205 */
[----:B------:R-:W-:Y:S01]  /*0590*/  LOP3.LUT R11, R9, 0x1c0, RZ, 0xc0, !PT ;  /* 0x000001c0090b7812 */ /* 0x000fe200078ec0ff */
[----:B------:R-:W-:Y:S01]  /*05a0*/  IMAD.IADD R3, R186, 0x1, -R7 ;  /* 0x00000001ba037824 */ /* 0x000fe200078e0a07 */
[----:B------:R-:W-:Y:S01]  /*05b0*/  LOP3.LUT R202, R202, 0x8, RZ, 0xc0, !PT ;  /* 0x00000008caca7812 */ /* 0x000fe200078ec0ff */
[----:B------:R-:W-:Y:S01]  /*05c0*/  IMAD.SHL.U32 R6, R6, 0x40, RZ ;  /* 0x0000004006067824 */ /* 0x000fe200078e00ff */
[----:B------:R-:W-:Y:S01]  /*05d0*/  SHF.R.U32.HI R9, RZ, 0x3, R11 ;  /* 0x00000003ff097819 */ /* 0x000fe2000001160b */
[----:B------:R-:W-:Y:S01]  /*05e0*/  IMAD R203, R3, 0x400, R8 ;  /* 0x0000040003cb7824 */ /* 0x000fe200078e0208 */
[----:B------:R-:W-:Y:S01]  /*05f0*/  LOP3.LUT R10, R11, 0x20, R10, 0xf8, !PT ;  /* 0x000000200b0a7812 */ /* 0x000fe200078ef80a */
[----:B------:R-:W-:Y:S01]  /*0600*/  IMAD.SHL.U32 R7, R0, 0x10, RZ ;  /* 0x0000001000077824 */ /* 0x000fe200078e00ff */
[----:B------:R-:W-:Y:S01]  /*0610*/  LOP3.LUT R8, R6, 0x1c0, RZ, 0xc0, !PT ;  /* 0x000001c006087812 */ /* 0x000fe200078ec0ff */
[----:B------:R-:W-:Y:S01]  /*0620*/  IMAD R5, R2, 0x400, R5 ;  /* 0x0000040002057824 */ /* 0x000fe200078e0205 */
[----:B------:R-:W-:-:S02]  /*0630*/  SHF.R.S32.HI R6, RZ, 0x1f, R193 ;  /* 0x0000001fff067819 */ /* 0x000fc400000114c1 */
[----:B------:R-:W-:Y:S02]  /*0640*/  LOP3.LUT R7, R202, 0x10, R7, 0xf8, !PT ;  /* 0x00000010ca077812 */ /* 0x000fe400078ef807 */
[----:B------:R-:W-:Y:S02]  /*0650*/  SHF.R.U32.HI R0, RZ, 0x3, R8 ;  /* 0x00000003ff007819 */ /* 0x000fe40000011608 */
[----:B------:R-:W-:Y:S02]  /*0660*/  LEA.HI R6, R6, R193, RZ, 0x2 ;  /* 0x000000c106067211 */ /* 0x000fe400078f10ff */
[----:B------:R-:W-:Y:S02]  /*0670*/  LOP3.LUT R177, R8, 0x8, R177, 0xf8, !PT ;  /* 0x0000000808b17812 */ /* 0x000fe400078ef8b1 */
[----:B------:R-:W-:Y:S02]  /*0680*/  LOP3.LUT R192, R192, 0xfffffe00, RZ, 0xc0, !PT ;  /* 0xfffffe00c0c07812 */ /* 0x000fe400078ec0ff */
[----:B------:R-:W-:-:S02]  /*0690*/  LOP3.LUT R202, R9, R11, R202, 0x1e, !PT ;  /* 0x0000000b09ca7212 */ /* 0x000fc400078e1eca */
[----:B------:R-:W-:Y:S01]  /*06a0*/  LOP3.LUT R10, R10, R9, RZ, 0x3c, !PT ;  /* 0x000000090a0a7212 */ /* 0x000fe200078e3cff */
[----:B------:R-:W-:Y:S01]  /*06b0*/  IMAD R2, R2, 0x400, R192 ;  /* 0x0000040002027824 */ /* 0x000fe200078e02c0 */
[----:B------:R-:W-:Y:S01]  /*06c0*/  LOP3.LUT R7, R0, R7, R8, 0x1e, !PT ;  /* 0x0000000700077212 */ /* 0x000fe200078e1e08 */
[----:B------:R-:W-:Y:S01]  /*06d0*/  IMAD.IADD R202, R5, 0x1, R202 ;  /* 0x0000000105ca7824 */ /* 0x000fe200078e02ca */
[----:B------:R-:W-:Y:S01]  /*06e0*/  SHF.R.S32.HI R6, RZ, 0x2, R6 ;  /* 0x00000002ff067819 */ /* 0x000fe20000011406 */
[----:B------:R-:W-:Y:S01]  /*06f0*/  IMAD.IADD R203, R10, 0x1, R203 ;  /* 0x000000010acb7824 */ /* 0x000fe200078e02cb */
[----:B------:R-:W-:Y:S01]  /*0700*/  LOP3.LUT R177, R177, R0, RZ, 0x3c, !PT ;  /* 0x00000000b1b17212 */ /* 0x000fe200078e3cff */
[----:B------:R-:W-:Y:S01]  /*0710*/  IMAD R0, R3, 0x400, R192 ;  /* 0x0000040003007824 */ /* 0x000fe200078e02c0 */
[----:B------:R-:W-:Y:S01]  /*0720*/  LOP3.LUT R192, R7, R192, RZ, 0xfc, !PT ;  /* 0x000000c007c07212 */ /* 0x000fe200078efcff */
[----:B------:R-:W-:Y:S01]  /*0730*/  IMAD R191, R3, 0x10, R6 ;  /* 0x0000001003bf7824 */ /* 0x000fe200078e0206 */
[C---:B------:R-:W-:Y:S01]  /*0740*/  SEL R5, R213.reuse, 0xffffffe0, !P4 ;  /* 0xffffffe0d5057807 */ /* 0x040fe20006000000 */
[----:B------:R-:W-:Y:S01]  /*0750*/  IMAD.MOV.U32 R7, RZ, RZ, 0x40 ;  /* 0x00000040ff077424 */ /* 0x000fe200078e00ff */
[----:B------:R-:W-:Y:S01]  /*0760*/  LEA R202, R202, UR4, 0x1 ;  /* 0x00000004caca7c11 */ /* 0x000fe2000f8e08ff */
[----:B------:R-:W-:Y:S01]  /*0770*/  IMAD.IADD R181, R0, 0x1, R177 ;  /* 0x0000000100b57824 */ /* 0x000fe200078e02b1 */
[----:B------:R-:W-:Y:S01]  /*0780*/  SEL R213, R213, 0xffffffe0, !P1 ;  /* 0xffffffe0d5d57807 */ /* 0x000fe20004800000 */
[----:B------:R-:W-:Y:S01]  /*0790*/  IMAD.IADD R177, R177, 0x1, R2 ;  /* 0x00000001b1b17824 */ /* 0x000fe200078e0202 */
[----:B------:R-:W-:Y:S01]  /*07a0*/  SEL R7, R7, 0xffffffc0, !P3 ;  /* 0xffffffc007077807 */ /* 0x000fe20005800000 */
[----:B------:R-:W-:Y:S01]  /*07b0*/  IMAD.MOV.U32 R2, RZ, RZ, -0x10 ;  /* 0xfffffff0ff027424 */ /* 0x000fe200078e00ff */
[----:B------:R-:W-:Y:S01]  /*07c0*/  LEA R0, R180, UR5, 0x1 ;  /* 0x00000005b4007c11 */ /* 0x000fe2000f8e08ff */
[----:B------:R-:W-:Y:S01]  /*07d0*/  VIADD R196, R191, 0xffffffc0 ;  /* 0xffffffc0bfc47836 */ /* 0x000fe20000000000 */
[----:B------:R-:W-:Y:S01]  /*07e0*/  LEA R203, R203, UR6, 0x1 ;  /* 0x00000006cbcb7c11 */ /* 0x000fe2000f8e08ff */
[----:B------:R-:W-:Y:S01]  /*07f0*/  IMAD.U32 R3, RZ, RZ, UR6 ;  /* 0x00000006ff037e24 */ /* 0x000fe2000f8e00ff */
[----:B------:R-:W-:Y:S01]  /*0800*/  LOP3.LUT R14, R14, 0x8, R17, 0xf8, !PT ;  /* 0x000000080e0e7812 */ /* 0x000fe200078ef811 */
[----:B------:R-:W-:Y:S01]  /*0810*/  IMAD.SHL.U32 R172, R192, 0x2, RZ ;  /* 0x00000002c0ac7824 */ /* 0x000fe200078e00ff */
[----:B------:R-:W-:Y:S01]  /*0820*/  SEL R2, R2, 0x10, !P0 ;  /* 0x0000001002027807 */ /* 0x000fe20004000000 */
[----:B------:R-:W-:Y:S01]  /*0830*/  VIADD R204, R202, 0x40 ;  /* 0x00000040cacc7836 */ /* 0x000fe20000000000 */
[----:B------:R-:W-:Y:S01]  /*0840*/  SHF.R.S32.HI R195, RZ, 0x1f, R196 ;  /* 0x0000001fffc37819 */ /* 0x000fe200000114c4 */
[----:B------:R-:W-:Y:S01]  /*0850*/  IMAD.IADD R178, R0, 0x1, R7 ;  /* 0x0000000100b27824 */ /* 0x000fe200078e0207 */
[----:B------:R-:W-:Y:S01]  /*0860*/  LOP3.LUT R175, R13, R14, R175, 0xf6, !PT ;  /* 0x0000000e0daf7212 */ /* 0x000fe200078ef6af */
[----:B------:R-:W-:Y:S01]  /*0870*/  IMAD.IADD R207, R203, 0x1, R213 ;  /* 0x00000001cbcf7824 */ /* 0x000fe200078e02d5 */
[----:B------:R-:W-:Y:S01]  /*0880*/  SHF.L.U64.HI R195, R196, 0x2, R195 ;  /* 0x00000002c4c37819 */ /* 0x000fe200000102c3 */
[----:B------:R-:W-:Y:S01]  /*0890*/  @P2 VIADD R204, R202, 0xffffffc0 ;  /* 0xffffffc0cacc2836 */ /* 0x000fe20000000000 */
[----:B------:R-:W-:Y:S01]  /*08a0*/  IADD3 R174, R172, 0x4000, R3 ;  /* 0x00004000acae7810 */ /* 0x000fe20007ffe003 */
[----:B------:R-:W-:Y:S01]  /*08b0*/  VIADD R205, R202, 0x420 ;  /* 0x00000420cacd7836 */ /* 0x000fe20000000000 */
[----:B------:R-:W-:Y:S01]  /*08c0*/  LEA R197, R194, UR6, 0x1 ;  /* 0x00000006c2c57c11 */ /* 0x000fe2000f8e08ff */
[----:B------:R-:W-:Y:S01]  /*08d0*/  IMAD.IADD R206, R213, 0x1, R202 ;  /* 0x00000001d5ce7824 */ /* 0x000fe200078e02ca */
[----:B------:R-:W-:Y:S01]  /*08e0*/  SHF.R.S32.HI R198, RZ, 0x1f, R191 ;  /* 0x0000001fffc67819 */ /* 0x000fe200000114bf */
[----:B------:R-:W-:Y:S01]  /*08f0*/  IMAD.SHL.U32 R196, R196, 0x4, RZ ;  /* 0x00000004c4c47824 */ /* 0x000fe200078e00ff */
[----:B------:R-:W-:Y:S01]  /*0900*/  LEA R175, R175, UR6, 0x1 ;  /* 0x00000006afaf7c11 */ /* 0x000fe2000f8e08ff */
[----:B------:R-:W-:Y:S01]  /*0910*/  IMAD.IADD R179, R0, 0x1, R5 ;  /* 0x0000000100b37824 */ /* 0x000fe200078e0205 */
[----:B------:R-:W-:Y:S01]  /*0920*/  LEA R177, R177, UR5, 0x1 ;  /* 0x00000005b1b17c11 */ /* 0x000fe2000f8e08ff */
[----:B------:R-:W-:-:S02]  /*0930*/  IMAD.IADD R176, R5, 0x1, R178 ;  /* 0x0000000105b07824 */ /* 0x000fc400078e02b2 */
[----:B------:R-:W-:Y:S02]  /*0940*/  IMAD.IADD R208, R203, 0x1, R2 ;  /* 0x00000001cbd07824 */ /* 0x000fe400078e0202 */
[----:B------:R-:W-:Y:S02]  /*0950*/  @P1 VIADD R205, R202, 0x3e0 ;  /* 0x000003e0cacd1836 */ /* 0x000fe40000000000 */
[----:B------:R-:W-:Y:S02]  /*0960*/  IMAD.IADD R209, R2, 0x1, R207 ;  /* 0x0000000102d17824 */ /* 0x000fe400078e02cf */
[----:B------:R-:W-:Y:S02]  /*0970*/  VIADD R172, R172, UR4 ;  /* 0x00000004acac7c36 */ /* 0x000fe40008000000 */
[----:B---34-:R-:W-:-:S07]  /*0980*/  IMAD.IADD R213, R213, 0x1, R204 ;  /* 0x00000001d5d57824 */ /* 0x018fce00078e02cc */
.L_x_44:
[----:B-1-34-:R-:W1:Y:S01]  /*0990*/  LDC.64 R4, c[0x0][0x2f0] ;  /* 0x0000bc00ff047b82 */ /* 0x01ae620000000a00 */
[C---:B------:R-:W-:Y:S01]  /*09a0*/  IMAD.SHL.U32 R7, R200.reuse, 0x4, RZ ;  /* 0x00000004c8077824 */ /* 0x040fe200078e00ff */
[----:B------:R-:W-:Y:S01]  /*09b0*/  SHF.R.S32.HI R21, RZ, 0x1f, R200 ;  /* 0x0000001fff157819 */ /* 0x000fe200000114c8 */
[----:B------:R-:W-:Y:S01]  /*09c0*/  IMAD.MOV.U32 R23, RZ, RZ, -0x1 ;  /* 0xffffffffff177424 */ /* 0x000fe200078e00ff */
[----:B------:R-:W-:Y:S02]  /*09d0*/  ISETP.NE.U32.AND P4, PT, RZ, UR12, PT ;  /* 0x0000000cff007c0c */ /* 0x000fe4000bf85070 */
[----:B------:R-:W-:Y:S02]  /*09e0*/  SHF.L.U64.HI R0, R200, 0x2, R21 ;  /* 0x00000002c8007819 */ /* 0x000fe40000010215 */
[----:B------:R-:W2:Y:S01]  /*09f0*/  LDC.64 R2, c[0x0][0x308] ;  /* 0x0000c200ff027b82 */ /* 0x000ea20000000a00 */
[----:B------:R-:W-:Y:S02]  /*0a00*/  ISETP.NE.AND.EX P4, PT, RZ, UR13, PT, P4 ;  /* 0x0000000dff007c0c */ /* 0x000fe4000bf85340 */
[----:B-1----:R-:W-:-:S02]  /*0a10*/  ISETP.NE.U32.AND P0, PT, R4, RZ, PT ;  /* 0x000000ff0400720c */ /* 0x002fc40003f05070 */
[----:B------:R-:W-:Y:S02]  /*0a20*/  IADD3 R12, P1, R7, R4, RZ ;  /* 0x00000004070c7210 */ /* 0x000fe40007f3e0ff */
[----:B------:R-:W-:-:S03]  /*0a30*/  ISETP.NE.AND.EX P0, PT, R5, RZ, PT, P0 ;  /* 0x000000ff0500720c */ /* 0x000fc60003f05300 */
[----:B------:R-:W-:Y:S01]  /*0a40*/  IMAD.X R13, R0, 0x1, R5, P1 ;  /* 0x00000001000d7824 */ /* 0x000fe200008e0605 */
[----:B--2---:R-:W-:Y:S01]  /*0a50*/  ISETP.NE.U32.AND P3, PT, R2, RZ, PT ;  /* 0x000000ff0200720c */ /* 0x004fe20003f65070 */
[----:B------:R-:W-:Y:S02]  /*0a60*/  IMAD.MOV.U32 R225, RZ, RZ, RZ ;  /* 0x000000ffffe17224 */ /* 0x000fe400078e00ff */
[----:B------:R-:W-:Y:S01]  /*0a70*/  @P4 IADD3 R8, P2, R7, UR12, RZ ;  /* 0x0000000c07084c10 */ /* 0x000fe2000ff5e0ff */
[----:B------:R-:W1:Y:S01]  /*0a80*/  LDC.U8 R6, c[0x0][0x3c2] ;  /* 0x0000f080ff067b82 */ /* 0x000e620000000000 */
[----:B------:R-:W-:-:S04]  /*0a90*/  ISETP.NE.AND.EX P3, PT, R3, RZ, PT, P3 ;  /* 0x000000ff0300720c */ /* 0x000fc80003f65330 */
[----:B------:R-:W2:Y:S03]  /*0aa0*/  @P0 LDG.E R23, desc[UR14][R12.64] ;  /* 0x0000000e0c170981 */ /* 0x000ea6000c1e1900 */
[----:B------:R-:W3:Y:S01]  /*0ab0*/  LDC.64 R4, c[0x0][0x2f8] ;  /* 0x0000be00ff047b82 */ /* 0x000ee20000000a00 */
[----:B------:R-:W2:Y:S01]  /*0ac0*/  @P0 LDG.E R18, desc[UR14][R12.64+0x4] ;  /* 0x0000040e0c120981 */ /* 0x000ea2000c1e1900 */
[----:B------:R-:W-:-:S04]  /*0ad0*/  @P4 IADD3.X R9, R0, UR13, RZ, P2, !PT ;  /* 0x0000000d00094c10 */ /* 0x000fc800097fe4ff */
[----:B------:R-:W-:Y:S01]  /*0ae0*/  @P3 IADD3 R10, P1, R7, R2, RZ ;  /* 0x00000002070a3210 */ /* 0x000fe20007f3e0ff */
[----:B------:R-:W4:Y:S04]  /*0af0*/  @P4 LDG.E R225, desc[UR14][R8.64] ;  /* 0x0000000e08e14981 */ /* 0x000f28000c1e1900 */
[----:B------:R-:W-:Y:S02]  /*0b00*/  @P3 IMAD.X R11, R0, 0x1, R3, P1 ;  /* 0x00000001000b3824 */ /* 0x000fe400008e0603 */
[----:B------:R-:W3:Y:S03]  /*0b10*/  @!P3 LDC.64 R2, c[0x0][0x318] ;  /* 0x0000c600ff02bb82 */ /* 0x000ee60000000a00 */
[----:B------:R-:W4:Y:S01]  /*0b20*/  @P3 LDG.E R224, desc[UR14][R10.64] ;  /* 0x0000000e0ae03981 */ /* 0x000f22000c1e1900 */
[----:B-1----:R-:W-:-:S02]  /*0b30*/  ISETP.NE.AND P4, PT, R6, RZ, PT ;  /* 0x000000ff0600720c */ /* 0x002fc40003f85270 */
[----:B---3--:R-:W-:-:S04]  /*0b40*/  ISETP.EQ.U32.AND P2, PT, R4, RZ, PT ;  /* 0x000000ff0400720c */ /* 0x008fc80003f42070 */
[----:B------:R-:W-:Y:S02]  /*0b50*/  ISETP.EQ.OR.EX P2, PT, R5, RZ, !P4, P2 ;  /* 0x000000ff0500720c */ /* 0x000fe40006742720 */
[----:B------:R-:W-:Y:S01]  /*0b60*/  IADD3 R6, P1, R7, R4, RZ ;  /* 0x0000000407067210 */ /* 0x000fe20007f3e0ff */
[----:B------:R-:W-:-:S04]  /*0b70*/  IMAD.MOV.U32 R226, RZ, RZ, -0x1 ;  /* 0xffffffffffe27424 */ /* 0x000fc800078e00ff */
[----:B------:R-:W-:Y:S02]  /*0b80*/  IMAD.X R7, R0, 0x1, R5, P1 ;  /* 0x0000000100077824 */ /* 0x000fe400008e0605 */
[----:B------:R-:W1:Y:S01]  /*0b90*/  @!P3 LDC R0, c[0x0][0x2cc] ;  /* 0x0000b300ff00bb82 */ /* 0x000e620000000800 */
[----:B------:R-:W-:-:S03]  /*0ba0*/  @!P3 ISETP.NE.U32.AND P1, PT, R2, RZ, PT ;  /* 0x000000ff0200b20c */ /* 0x000fc60003f25070 */
[----:B-----5:R3:W5:Y:S01]  /*0bb0*/  @!P2 LDG.E R226, desc[UR14][R6.64] ;  /* 0x0000000e06e2a981 */ /* 0x020762000c1e1900 */
[----:B------:R-:W-:-:S03]  /*0bc0*/  ISETP.NE.U32.AND P2, PT, R4, RZ, PT ;  /* 0x000000ff0400720c */ /* 0x000fc60003f45070 */
[----:B------:R-:W2:Y:S01]  /*0bd0*/  LDC R2, c[0x0][0x2c8] ;  /* 0x0000b200ff027b82 */ /* 0x000ea20000000800 */
[----:B------:R-:W-:Y:S02]  /*0be0*/  ISETP.NE.AND.EX P2, PT, R5, RZ, PT, P2 ;  /* 0x000000ff0500720c */ /* 0x000fe40003f45320 */
[----:B------:R-:W-:-:S04]  /*0bf0*/  @!P3 ISETP.NE.AND.EX P1, PT, R3, RZ, PT, P1 ;  /* 0x000000ff0300b20c */ /* 0x000fc80003f25310 */
[----:B-1----:R-:W-:Y:S01]  /*0c00*/  @!P3 SEL R0, R0, RZ, P1 ;  /* 0x000000ff0000b207 */ /* 0x002fe20000800000 */
[----:B--2---:R-:W-:-:S06]  /*0c10*/  @P0 IMAD.IADD R18, R18, 0x1, -R23 ;  /* 0x0000000112120824 */ /* 0x004fcc00078e0a17 */
[----:B------:R-:W1:Y:S01]  /*0c20*/  @!P0 LDC R18, c[0x0][0x2c4] ;  /* 0x0000b100ff128b82 */ /* 0x000e620000000800 */
[----:B----4-:R-:W-:Y:S01]  /*0c30*/  @P3 IMAD.IADD R224, R224, 0x1, -R225 ;  /* 0x00000001e0e03824 */ /* 0x010fe200078e0ae1 */
[----:B---3--:R-:W-:Y:S06]  /*0c40*/  @!P2 BRA `(.L_x_0) ;  /* 0x00000000000ca947 */ /* 0x008fec0003800000 */
[----:B------:R-:W2:Y:S02]  /*0c50*/  @P4 LDG.E R3, desc[UR14][R6.64+0x4] ;  /* 0x0000040e06034981 */ /* 0x000ea4000c1e1900 */
[----:B--2--5:R-:W-:-:S06]  /*0c60*/  @P4 IADD3 R2, R3, -R226, RZ ;  /* 0x800000e203024210 */ /* 0x024fcc0007ffe0ff */
[----:B------:R2:W5:Y:S02]  /*0c70*/  @!P4 LDG.E R2, desc[UR14][R6.64] ;  /* 0x0000000e0602c981 */ /* 0x000564000c1e1900 */
.L_x_0:
[----:B------:R-:W-:Y:S01]  /*0c80*/  IMAD.SHL.U32 R19, R201, 0x80, RZ ;  /* 0x00000080c9137824 */ /* 0x000fe200078e00ff */
[----:B-----5:R-:W-:-:S04]  /*0c90*/  @!P3 IADD3 R224, R0, R2, -R225 ;  /* 0x0000000200e0b210 */ /* 0x020fc80007ffe8e1 */
[----:B------:R-:W-:-:S13]  /*0ca0*/  ISETP.GT.AND P1, PT, R224, R19, PT ;  /* 0x00000013e000720c */ /* 0x000fda0003f24270 */
[----:B------:R-:W-:Y:S05]  /*0cb0*/  @!P1 BRA `(.L_x_1) ;  /* 0x0000006400609947 */ /* 0x000fea0003800000 */
[----:B------:R-:W2:Y:S01]  /*0cc0*/  LDC R26, c[0x0][0x278] ;  /* 0x00009e00ff1a7b82 */ /* 0x000ea20000000800 */
[----:B-1----:R-:W-:Y:S01]  /*0cd0*/  VIADD R3, R18, 0x3f ;  /* 0x0000003f12037836 */ /* 0x002fe20000000000 */
[C---:B------:R-:W-:Y:S01]  /*0ce0*/  SHF.L.U64.HI R11, R200.reuse, 0x7, R21 ;  /* 0x00000007c80b7819 */ /* 0x040fe20000010215 */
[----:B------:R-:W-:Y:S01]  /*0cf0*/  IMAD.SHL.U32 R25, R200, 0x80, RZ ;  /* 0x00000080c8197824 */ /* 0x000fe200078e00ff */
[----:B------:R-:W-:Y:S01]  /*0d00*/  ISETP.NE.AND P2, PT, R226, -0x1, PT ;  /* 0xffffffffe200780c */ /* 0x000fe20003f45270 */
[----:B------:R-:W-:Y:S01]  /*0d10*/  ULDC UR4, c[0x0][0x2dc] ;  /* 0x0000b70000047ab9 */ /* 0x000fe20000000800 */
[----:B------:R-:W-:Y:S01]  /*0d20*/  SHF.R.S32.HI R14, RZ, 0x1f, R3 ;  /* 0x0000001fff0e7819 */ /* 0x000fe20000011403 */
[----:B------:R-:W-:Y:S01]  /*0d30*/  ULDC UR18, c[0x0][0x270] ;  /* 0x00009c0000127ab9 */ /* 0x000fe20000000800 */
[----:B------:R-:W1:Y:S01]  /*0d40*/  LDC.64 R4, c[0x0][0x228] ;  /* 0x00008a00ff047b82 */ /* 0x000e620000000a00 */
[----:B------:R-:W-:Y:S01]  /*0d50*/  SEL R25, R25, RZ, P0 ;  /* 0x000000ff19197207 */ /* 0x000fe20000000000 */
[----:B------:R-:W-:Y:S01]  /*0d60*/  UIMAD.WIDE UR8, UR4, UR18, URZ ;  /* 0x00000012040872a5 */ /* 0x000fe2000f8e023f */
[----:B------:R-:W-:Y:S01]  /*0d70*/  LEA.HI R14, R14, R3, RZ, 0x6 ;  /* 0x000000030e0e7211 */ /* 0x000fe200078f30ff */
[----:B------:R-:W3:Y:S01]  /*0d80*/  S2R R33, SR_CTAID.X ;  /* 0x0000000000217919 */ /* 0x000ee20000002500 */
[----:B------:R-:W-:-:S02]  /*0d90*/  SEL R11, R11, RZ, P0 ;  /* 0x000000ff0b0b7207 */ /* 0x000fc40000000000 */
[----:B------:R-:W-:Y:S01]  /*0da0*/  LOP3.LUT R28, R14, 0xffffffc0, RZ, 0xc0, !PT ;  /* 0xffffffc00e1c7812 */ /* 0x000fe200078ec0ff */
[----:B------:R-:W4:Y:S01]  /*0db0*/  LDC R31, c[0x0][0x2d4] ;  /* 0x0000b500ff1f7b82 */ /* 0x000f220000000800 */
[----:B------:R-:W-:Y:S01]  /*0dc0*/  ISETP.NE.AND P0, PT, R23, -0x1, PT ;  /* 0xffffffff1700780c */ /* 0x000fe20003f05270 */
[C---:B------:R-:W-:Y:S01]  /*0dd0*/  @P2 IMAD.IADD R38, R225.reuse, 0x1, R226 ;  /* 0x00000001e1262824 */ /* 0x040fe200078e02e2 */
[----:B------:R-:W-:Y:S01]  /*0de0*/  @P2 IADD3 R42, R225, R226, RZ ;  /* 0x000000e2e12a2210 */ /* 0x000fe20007ffe0ff */
[----:B------:R-:W-:Y:S01]  /*0df0*/  VIADD R28, R28, 0xffffffc0 ;  /* 0xffffffc01c1c7836 */ /* 0x000fe20000000000 */
[----:B--2---:R-:W-:-:S03]  /*0e00*/  IABS R6, R26 ;  /* 0x0000001a00067213 */ /* 0x004fc60000000000 */
[----:B------:R-:W2:Y:S01]  /*0e10*/  @P2 LDC.64 R16, c[0x0][0x250] ;  /* 0x00009400ff102b82 */ /* 0x000ea20000000a00 */
[----:B------:R-:W-:Y:S01]  /*0e20*/  IADD3 R25, P1, R28, R25, RZ ;  /* 0x000000191c197210 */ /* 0x000fe20007f3e0ff */
[----:B------:R-:W5:Y:S01]  /*0e30*/  I2F.RP R2, R6 ;  /* 0x0000000600027306 */ /* 0x000f620000209400 */
[----:B------:R-:W-:-:S03]  /*0e40*/  SHF.R.S32.HI R20, RZ, 0x1f, R28 ;  /* 0x0000001fff147819 */ /* 0x000fc6000001141c */
[----:B------:R-:W-:Y:S01]  /*0e50*/  IMAD R32, R25, UR9, RZ ;  /* 0x0000000919207c24 */ /* 0x000fe2000f8e02ff */
[----:B------:R-:W-:Y:S01]  /*0e60*/  ISETP.NE.AND P5, PT, R26, RZ, PT ;  /* 0x000000ff1a00720c */ /* 0x000fe20003fa5270 */
[-C--:B-1----:R-:W-:Y:S01]  /*0e70*/  IMAD R27, R21, R4.reuse, RZ ;  /* 0x00000004151b7224 */ /* 0x082fe200078e02ff */
[----:B------:R-:W-:Y:S01]  /*0e80*/  IADD3.X R11, R20, R11, RZ, P1, !PT ;  /* 0x0000000b140b7210 */ /* 0x000fe20000ffe4ff */
[C---:B------:R-:W-:Y:S01]  /*0e90*/  IMAD.WIDE.U32 R12, R200.reuse, R4, RZ ;  /* 0x00000004c80c7225 */ /* 0x040fe200078e00ff */
[----:B------:R-:W1:Y:S03]  /*0ea0*/  LDC R35, c[0x0][0x2c4] ;  /* 0x0000b100ff237b82 */ /* 0x000e660000000800 */
[C---:B------:R-:W-:Y:S02]  /*0eb0*/  IMAD R27, R200.reuse, R5, R27 ;  /* 0x00000005c81b7224 */ /* 0x040fe400078e021b */
[----:B------:R-:W-:Y:S01]  /*0ec0*/  IMAD R32, R11, UR8, R32 ;  /* 0x000000080b207c24 */ /* 0x000fe2000f8e0220 */
[----:B-----5:R5:W3:Y:S02]  /*0ed0*/  MUFU.RCP R8, R2 ;  /* 0x0000000200087308 */ /* 0x020ae40000001000 */
[----:B------:R-:W1:Y:S01]  /*0ee0*/  LDC.U8 R5, c[0x0][0x3d8] ;  /* 0x0000f600ff057b82 */ /* 0x000e620000000000 */
[----:B------:R-:W-:Y:S01]  /*0ef0*/  IMAD.IADD R27, R13, 0x1, R27 ;  /* 0x000000010d1b7824 */ /* 0x000fe200078e021b */
[----:B----4-:R-:W-:Y:S01]  /*0f00*/  SHF.R.S32.HI R13, RZ, 0x1f, R31 ;  /* 0x0000001fff0d7819 */ /* 0x010fe2000001141f */
[----:B------:R-:W-:-:S04]  /*0f10*/  IMAD.WIDE.U32 R40, R200, R31, RZ ;  /* 0x0000001fc8287225 */ /* 0x000fc800078e00ff */
[C---:B--2---:R-:W-:Y:S01]  /*0f20*/  @P2 IMAD R15, R38.reuse, R17, RZ ;  /* 0x00000011260f2224 */ /* 0x044fe200078e02ff */
[----:B------:R-:W2:Y:S01]  /*0f30*/  @P2 LDC.64 R10, c[0x0][0x248] ;  /* 0x00009200ff0a2b82 */ /* 0x000ea20000000a00 */
[----:B------:R-:W-:-:S04]  /*0f40*/  @P2 IMAD.WIDE.U32 R38, R38, R16, RZ ;  /* 0x0000001026262225 */ /* 0x000fc800078e00ff */
[----:B------:R-:W-:Y:S01]  /*0f50*/  IMAD R37, R40, UR9, RZ ;  /* 0x0000000928257c24 */ /* 0x000fe2000f8e02ff */
[----:B------:R-:W-:Y:S01]  /*0f60*/  @P2 IADD3 R15, R39, R15, RZ ;  /* 0x0000000f270f2210 */ /* 0x000fe20007ffe0ff */
[----:B------:R-:W-:Y:S01]  /*0f70*/  @P2 IMAD.MOV.U32 R30, RZ, RZ, R38 ;  /* 0x000000ffff1e2224 */ /* 0x000fe200078e0026 */
[----:B-----5:R-:W4:Y:S01]  /*0f80*/  LDC.64 R2, c[0x0][0x240] ;  /* 0x00009000ff027b82 */ /* 0x020f220000000a00 */
[----:B---3--:R-:W-:-:S04]  /*0f90*/  VIADD R8, R8, 0xffffffe ;  /* 0x0ffffffe08087836 */ /* 0x008fc80000000000 */
[----:B------:R-:W3:Y:S01]  /*0fa0*/  F2I.FTZ.U32.TRUNC.NTZ R9, R8 ;  /* 0x0000000800097305 */ /* 0x000ee2000021f000 */
[----:B-1----:R-:W-:Y:S02]  /*0fb0*/  ISETP.NE.AND P1, PT, R5, RZ, PT ;  /* 0x000000ff0500720c */ /* 0x002fe40003f25270 */
[----:B------:R-:W1:Y:S01]  /*0fc0*/  LDC.U8 R36, c[0x0][0x480] ;  /* 0x00012000ff247b82 */ /* 0x000e620000000000 */
[C---:B--2---:R-:W-:Y:S02]  /*0fd0*/  @P2 IMAD R22, R42.reuse, R11, RZ ;  /* 0x0000000b2a162224 */ /* 0x044fe400078e02ff */
[----:B------:R-:W-:Y:S01]  /*0fe0*/  @P2 IMAD.WIDE.U32 R42, R42, R10, RZ ;  /* 0x0000000a2a2a2225 */ /* 0x000fe200078e00ff */
[----:B---3--:R-:W-:-:S07]  /*0ff0*/  IADD3 R7, RZ, -R9, RZ ;  /* 0x80000009ff077210 */ /* 0x008fce0007ffe0ff */
[----:B------:R-:W2:Y:S01]  /*1000*/  @P1 LDC R34, c[0x0][0x2e4] ;  /* 0x0000b900ff221b82 */ /* 0x000ea20000000800 */
[----:B------:R-:W-:Y:S01]  /*1010*/  MOV R8, RZ ;  /* 0x000000ff00087202 */ /* 0x000fe20000000f00 */
[----:B------:R-:W-:Y:S01]  /*1020*/  @P2 IMAD.MOV.U32 R24, RZ, RZ, R42 ;  /* 0x000000ffff182224 */ /* 0x000fe200078e002a */
[----:B------:R-:W-:Y:S01]  /*1030*/  @P2 IADD3 R22, R43, R22, RZ ;  /* 0x000000162b162210 */ /* 0x000fe20007ffe0ff */
[----:B------:R-:W-:Y:S01]  /*1040*/  IMAD R0, R7, R6, RZ ;  /* 0x0000000607007224 */ /* 0x000fe200078e02ff */
[----:B------:R-:W-:Y:S01]  /*1050*/  IABS R7, R199 ;  /* 0x000000c700077213 */ /* 0x000fe20000000000 */
[----:B----4-:R-:W-:Y:S02]  /*1060*/  IMAD R4, R23, R3, RZ ;  /* 0x0000000317047224 */ /* 0x010fe400078e02ff */
[----:B------:R-:W-:-:S06]  /*1070*/  IMAD.HI.U32 R0, R9, R0, R8 ;  /* 0x0000000009007227 */ /* 0x000fcc00078e0008 */
[----:B------:R-:W-:-:S05]  /*1080*/  IMAD.HI.U32 R0, R0, R7, RZ ;  /* 0x0000000700007227 */ /* 0x000fca00078e00ff */
[----:B------:R-:W-:-:S05]  /*1090*/  IADD3 R8, -R0, RZ, RZ ;  /* 0x000000ff00087210 */ /* 0x000fca0007ffe1ff */
[----:B------:R-:W-:Y:S02]  /*10a0*/  IMAD R7, R6, R8, R7 ;  /* 0x0000000806077224 */ /* 0x000fe400078e0207 */
[----:B------:R-:W-:-:S03]  /*10b0*/  IMAD.WIDE.U32 R8, R23, R2, RZ ;  /* 0x0000000217087225 */ /* 0x000fc600078e00ff */
[----:B------:R-:W-:Y:S01]  /*10c0*/  ISETP.GT.U32.AND P4, PT, R6, R7, PT ;  /* 0x000000070600720c */ /* 0x000fe20003f84070 */
[----:B------:R-:W-:Y:S01]  /*10d0*/  @P0 IMAD.IADD R27, R9, 0x1, R4 ;  /* 0x00000001091b0824 */ /* 0x000fe200078e0204 */
[----:B------:R-:W-:Y:S01]  /*10e0*/  SEL R29, R12, R8, !P0 ;  /* 0x000000080c1d7207 */ /* 0x000fe20004000000 */
[----:B------:R-:W3:Y:S01]  /*10f0*/  LDC.64 R4, c[0x0][0x488] ;  /* 0x00012200ff047b82 */ /* 0x000ee20000000a00 */
[----:B------:R-:W-:Y:S01]  /*1100*/  LOP3.LUT R8, R199, R26, RZ, 0x3c, !PT ;  /* 0x0000001ac7087212 */ /* 0x000fe200078e3cff */
[----:B------:R-:W-:-:S03]  /*1110*/  IMAD R12, R13, R200, RZ ;  /* 0x000000c80d0c7224 */ /* 0x000fc600078e02ff */
[----:B------:R-:W-:Y:S01]  /*1120*/  ISETP.GE.AND P3, PT, R8, RZ, PT ;  /* 0x000000ff0800720c */ /* 0x000fe20003f66270 */
[----:B------:R-:W-:Y:S02]  /*1130*/  IMAD R13, R21, R31, R12 ;  /* 0x0000001f150d7224 */ /* 0x000fe400078e020c */
[----:B------:R-:W4:Y:S02]  /*1140*/  @P0 LDC.64 R8, c[0x0][0x420] ;  /* 0x00010800ff080b82 */ /* 0x000f240000000a00 */
[-C--:B------:R-:W-:Y:S01]  /*1150*/  @!P4 IADD3 R7, R7, -R6.reuse, RZ ;  /* 0x800000060707c210 */ /* 0x080fe20007ffe0ff */
[----:B------:R-:W-:Y:S01]  /*1160*/  IMAD.IADD R38, R41, 0x1, R13 ;  /* 0x0000000129267824 */ /* 0x000fe200078e020d */
[----:B------:R-:W-:Y:S02]  /*1170*/  @!P4 IADD3 R0, R0, 0x1, RZ ;  /* 0x000000010000c810 */ /* 0x000fe40007ffe0ff */
[----:B------:R-:W-:Y:S02]  /*1180*/  ISETP.GE.U32.AND P6, PT, R7, R6, PT ;  /* 0x000000060700720c */ /* 0x000fe40003fc6070 */
[----:B------:R-:W1:Y:S11]  /*1190*/  @!P0 LDC.64 R6, c[0x0][0x418] ;  /* 0x00010600ff068b82 */ /* 0x000e760000000a00 */
[----:B------:R-:W-:-:S05]  /*11a0*/  @P6 VIADD R0, R0, 0x1 ;  /* 0x0000000100006836 */ /* 0x000fca0000000000 */
[----:B------:R-:W-:Y:S01]  /*11b0*/  @!P3 IADD3 R0, -R0, RZ, RZ ;  /* 0x000000ff0000b210 */ /* 0x000fe20007ffe1ff */
[----:B--2---:R-:W-:Y:S06]  /*11c0*/  @P2 BRA `(.L_x_2) ;  /* 0x0000000000302947 */ /* 0x004fec0003800000 */
[----:B------:R-:W2:Y:S01]  /*11d0*/  LDC.64 R10, c[0x0][0x248] ;  /* 0x00009200ff0a7b82 */ /* 0x000ea20000000a00 */
[----:B------:R-:W-:-:S07]  /*11e0*/  SHF.R.S32.HI R39, RZ, 0x1f, R225 ;  /* 0x0000001fff277819 */ /* 0x000fce00000114e1 */
[----:B------:R-:W5:Y:S01]  /*11f0*/  LDC.64 R12, c[0x0][0x230] ;  /* 0x00008c00ff0c7b82 */ /* 0x000f620000000a00 */
[-C--:B--2---:R-:W-:Y:S02]  /*1200*/  IMAD R24, R39, R10.reuse, RZ ;  /* 0x0000000a27187224 */ /* 0x084fe400078e02ff */
[----:B------:R-:W-:-:S04]  /*1210*/  IMAD.WIDE.U32 R42, R225, R10, RZ ;  /* 0x0000000ae12a7225 */ /* 0x000fc800078e00ff */
[----:B------:R-:W-:Y:S02]  /*1220*/  IMAD R24, R225, R11, R24 ;  /* 0x0000000be1187224 */ /* 0x000fe400078e0218 */
[----:B-----5:R-:W-:-:S03]  /*1230*/  IMAD R22, R21, R12, RZ ;  /* 0x0000000c15167224 */ /* 0x020fc600078e02ff */
[----:B------:R-:W-:Y:S01]  /*1240*/  IADD3 R43, R43, R24, RZ ;  /* 0x000000182b2b7210 */ /* 0x000fe20007ffe0ff */
[C---:B------:R-:W-:Y:S02]  /*1250*/  IMAD R22, R200.reuse, R13, R22 ;  /* 0x0000000dc8167224 */ /* 0x040fe400078e0216 */
[----:B------:R-:W-:-:S05]  /*1260*/  IMAD.WIDE.U32 R12, R200, R12, R42 ;  /* 0x0000000cc80c7225 */ /* 0x000fca00078e002a */
[----:B------:R-:W-:Y:S02]  /*1270*/  IADD3 R22, R13, R22, RZ ;  /* 0x000000160d167210 */ /* 0x000fe40007ffe0ff */
[----:B------:R-:W-:Y:S02]  /*1280*/  MOV R24, R12 ;  /* 0x0000000c00187202 */ /* 0x000fe40000000f00 */
.L_x_2:
[----:B------:R-:W-:Y:S05]  /*1290*/  @P2 BRA `(.L_x_3) ;  /* 0x0000000000302947 */ /* 0x000fea0003800000 */
        /* <DEDUP_REMOVED lines=11> */
[----:B------:R-:W-:-:S07]  /*1350*/  MOV R30, R12 ;  /* 0x0000000c001e7202 */ /* 0x000fce0000000f00 */
.L_x_3:
[----:B-1----:R-:W-:Y:S01]  /*1360*/  @!P0 IMAD R21, R21, R6, RZ ;  /* 0x0000000615158224 */ /* 0x002fe200078e02ff */
[----:B------:R-:W-:Y:S01]  /*1370*/  @!P5 LOP3.LUT R0, RZ, R26, RZ, 0x33, !PT ;  /* 0x0000001aff00d212 */ /* 0x000fe200078e33ff */
[----:B------:R-:W-:Y:S01]  /*1380*/  @P1 IMAD R26, R200, R35, RZ ;  /* 0x00000023c81a1224 */ /* 0x000fe200078e02ff */
[----:B------:R-:W-:Y:S01]  /*1390*/  ISETP.NE.AND P6, PT, R36, RZ, PT ;  /* 0x000000ff2400720c */ /* 0x000fe20003fc5270 */
[----:B------:R-:W-:Y:S02]  /*13a0*/  IMAD R37, R38, UR8, R37 ;  /* 0x0000000826257c24 */ /* 0x000fe4000f8e0225 */
[----:B------:R-:W-:Y:S01]  /*13b0*/  @!P0 IMAD R7, R200, R7, R21 ;  /* 0x00000007c8078224 */ /* 0x000fe200078e0215 */
[----:B------:R-:W-:Y:S01]  /*13c0*/  @P1 SEL R26, R26, R23, !P0 ;  /* 0x000000171a1a1207 */ /* 0x000fe20004000000 */
[----:B------:R-:W-:-:S04]  /*13d0*/  IMAD.WIDE.U32 R40, R40, UR8, RZ ;  /* 0x0000000828287c25 */ /* 0x000fc8000f8e00ff */
[----:B----4-:R-:W-:Y:S01]  /*13e0*/  @P0 IMAD.WIDE.U32 R12, R23, R8, RZ ;  /* 0x00000008170c0225 */ /* 0x010fe200078e00ff */
[----:B------:R-:W-:-:S03]  /*13f0*/  IADD3 R8, R41, R37, RZ ;  /* 0x0000002529087210 */ /* 0x000fc60007ffe0ff */
[----:B------:R-:W-:-:S04]  /*1400*/  IMAD.WIDE.U32 R38, R23, UR8, RZ ;  /* 0x0000000817267c25 */ /* 0x000fc8000f8e00ff */
[C---:B------:R-:W-:Y:S02]  /*1410*/  IMAD R21, R23.reuse, UR9, RZ ;  /* 0x0000000917157c24 */ /* 0x040fe4000f8e02ff */
[----:B------:R-:W-:Y:S01]  /*1420*/  @P0 IMAD R9, R23, R9, R13 ;  /* 0x0000000917090224 */ /* 0x000fe200078e020d */
[----:B------:R-:W-:Y:S01]  /*1430*/  SEL R13, R40, R38, !P0 ;  /* 0x00000026280d7207 */ /* 0x000fe20004000000 */
[----:B------:R-:W-:Y:S01]  /*1440*/  @!P0 IMAD.WIDE.U32 R42, R200, R6, RZ ;  /* 0x00000006c82a8225 */ /* 0x000fe200078e00ff */
[----:B------:R-:W-:-:S03]  /*1450*/  @P0 IADD3 R8, R39, R21, RZ ;  /* 0x0000001527080210 */ /* 0x000fc60007ffe0ff */
[----:B------:R-:W-:Y:S01]  /*1460*/  @!P1 IMAD R6, R200, UR18, R199 ;  /* 0x00000012c8069c24 */ /* 0x000fe2000f8e02c7 */
[----:B------:R-:W-:Y:S01]  /*1470*/  @!P0 IADD3 R9, R43, R7, RZ ;  /* 0x000000072b098210 */ /* 0x000fe20007ffe0ff */
[----:B---3--:R-:W-:Y:S01]  /*1480*/  IMAD.WIDE.U32 R38, R33, R4, RZ ;  /* 0x0000000421267225 */ /* 0x008fe200078e00ff */
[----:B------:R-:W-:-:S03]  /*1490*/  @!P0 MOV R12, R42 ;  /* 0x0000002a000c8202 */ /* 0x000fc60000000f00 */
[----:B------:R-:W-:Y:S01]  /*14a0*/  @P1 IMAD R21, R199, R34, R26 ;  /* 0x00000022c7151224 */ /* 0x000fe200078e021a */
[----:B------:R-:W-:Y:S01]  /*14b0*/  SEL R4, R38, RZ, P6 ;  /* 0x000000ff26047207 */ /* 0x000fe20003000000 */
[----:B------:R-:W-:Y:S01]  /*14c0*/  @!P1 IMAD R21, R6, R35, RZ ;  /* 0x0000002306159224 */ /* 0x000fe200078e02ff */
[----:B------:R-:W-:Y:S01]  /*14d0*/  SHF.R.S32.HI R34, RZ, 0x1f, R199 ;  /* 0x0000001fff227819 */ /* 0x000fe200000114c7 */
[----:B------:R-:W-:Y:S01]  /*14e0*/  IMAD R5, R33, R5, R39 ;  /* 0x0000000521057224 */ /* 0x000fe200078e0227 */
[----:B------:R-:W-:Y:S01]  /*14f0*/  SHF.R.S32.HI R26, RZ, 0x1f, R0 ;  /* 0x0000001fff1a7819 */ /* 0x000fe20000011400 */
[----:B------:R-:W-:Y:S02]  /*1500*/  IMAD R35, R199, UR4, RZ ;  /* 0x00000004c7237c24 */ /* 0x000fe4000f8e02ff */
[----:B------:R-:W-:Y:S01]  /*1510*/  IMAD.WIDE.U32 R36, R25, UR8, RZ ;  /* 0x0000000819247c25 */ /* 0x000fe2000f8e00ff */
[----:B------:R-:W-:Y:S02]  /*1520*/  SHF.R.S32.HI R25, RZ, 0x1f, R19 ;  /* 0x0000001fff197819 */ /* 0x000fe40000011413 */
[----:B------:R-:W-:-:S02]  /*1530*/  SHF.R.S32.HI R33, RZ, 0x1f, R35 ;  /* 0x0000001fff217819 */ /* 0x000fc40000011423 */
[----:B------:R-:W-:Y:S02]  /*1540*/  SEL R5, R5, RZ, P6 ;  /* 0x000000ff05057207 */ /* 0x000fe40003000000 */
[----:B------:R-:W-:Y:S01]  /*1550*/  IADD3 R32, R37, R32, RZ ;  /* 0x0000002025207210 */ /* 0x000fe20007ffe0ff */
[----:B------:R-:W-:Y:S06]  /*1560*/  @!P1 BRA `(.L_x_4) ;  /* 0x00000000001c9947 */ /* 0x000fec0003800000 */
[----:B------:R-:W1:Y:S01]  /*1570*/  LDC R7, c[0x0][0x2c0] ;  /* 0x0000b000ff077b82 */ /* 0x000e620000000800 */
[----:B------:R-:W-:-:S05]  /*1580*/  @!P0 IMAD R23, R200, R31, RZ ;  /* 0x0000001fc8178224 */ /* 0x000fca00078e02ff */
[----:B------:R-:W-:Y:S02]  /*1590*/  LEA R23, R200, R23, 0x7 ;  /* 0x00000017c8177211 */ /* 0x000fe400078e38ff */
[----:B------:R-:W1:Y:S02]  /*15a0*/  LDC R6, c[0x0][0x2e4] ;  /* 0x0000b900ff067b82 */ /* 0x000e640000000800 */
[----:B-1----:R-:W-:-:S05]  /*15b0*/  LEA R6, R7, R6, 0x7 ;  /* 0x0000000607067211 */ /* 0x002fca00078e38ff */
[----:B------:R-:W-:Y:S01]  /*15c0*/  IMAD R31, R6, R199, R23 ;  /* 0x000000c7061f7224 */ /* 0x000fe200078e0217 */
[----:B------:R-:W-:Y:S06]  /*15d0*/  BRA `(.L_x_5) ;  /* 0x0000000000087947 */ /* 0x000fec0003800000 */
.L_x_4:
[----:B------:R-:W-:-:S04]  /*15e0*/  IMAD R6, R200, UR18, R199 ;  /* 0x00000012c8067c24 */ /* 0x000fc8000f8e02c7 */
[----:B------:R-:W-:-:S07]  /*15f0*/  IMAD R31, R6, R31, RZ ;  /* 0x0000001f061f7224 */ /* 0x000fce00078e02ff */
.L_x_5:
[----:B------:R-:W1:Y:S01]  /*1600*/  LDC.64 R6, c[0x0][0x420] ;  /* 0x00010800ff067b82 */ /* 0x000e620000000a00 */
[----:B------:R-:W-:Y:S01]  /*1610*/  UIMAD UR18, UR4, UR18, URZ ;  /* 0x00000012041272a4 */ /* 0x000fe2000f8e023f */
[----:B------:R-:W-:Y:S01]  /*1620*/  IADD3 R38, P0, R188, R12, RZ ;  /* 0x0000000cbc267210 */ /* 0x000fe20007f1e0ff */
[----:B------:R-:W-:Y:S01]  /*1630*/  ULDC.64 UR10, c[0x0][0x210] ;  /* 0x00008400000a7ab9 */ /* 0x000fe20000000a00 */
[----:B------:R-:W-:Y:S01]  /*1640*/  SHF.R.S32.HI R189, RZ, 0x1f, R188 ;  /* 0x0000001fffbd7819 */ /* 0x000fe200000114bc */
[----:B------:R-:W-:Y:S01]  /*1650*/  USHF.L.U32 UR16, UR18, 0x6, URZ ;  /* 0x0000000612107899 */ /* 0x000fe2000800063f */
[----:B------:R-:W-:Y:S01]  /*1660*/  SHF.R.S32.HI R23, RZ, 0x1f, R187 ;  /* 0x0000001fff177819 */ /* 0x000fe200000114bb */
[----:B------:R-:W-:Y:S01]  /*1670*/  ULDC.64 UR8, c[0x0][0x3e0] ;  /* 0x0000f80000087ab9 */ /* 0x000fe20000000a00 */
[----:B------:R-:W-:Y:S01]  /*1680*/  IADD3 R31, R28, R31, RZ ;  /* 0x0000001f1c1f7210 */ /* 0x000fe20007ffe0ff */
[----:B------:R-:W-:Y:S01]  /*1690*/  IMAD.X R39, R189, 0x1, R9, P0 ;  /* 0x00000001bd277824 */ /* 0x000fe200000e0609 */
[----:B------:R-:W-:Y:S01]  /*16a0*/  USHF.R.S32.HI UR4, URZ, 0x1f, UR16 ;  /* 0x0000001f3f047899 */ /* 0x000fe20008011410 */
[----:B------:R-:W-:Y:S01]  /*16b0*/  IADD3 R35, P3, P2, R36, UR16, R35 ;  /* 0x0000001024237c10 */ /* 0x000fe2000fa7e023 */
[----:B------:R-:W-:Y:S01]  /*16c0*/  BSSY B1, `(.L_x_1) ;  /* 0x00005b7000017945 */ /* 0x000fe20003800000 */
[----:B------:R-:W-:-:S02]  /*16d0*/  LEA.HI.SX32 R223, R14, 0xffffffff, 0x1a ;  /* 0xffffffff0edf7811 */ /* 0x000fc400078fd2ff */
[----:B------:R-:W-:Y:S02]  /*16e0*/  IADD3 R4, P1, P0, R4, R35, R13 ;  /* 0x0000002304047210 */ /* 0x000fe4000783e00d */
[----:B------:R-:W-:Y:S02]  /*16f0*/  IADD3 R13, P4, R187, R28, RZ ;  /* 0x0000001cbb0d7210 */ /* 0x000fe40007f9e0ff */
[----:B------:R-:W-:Y:S01]  /*1700*/  IADD3.X R32, R32, UR4, R33, P3, P2 ;  /* 0x0000000420207c10 */ /* 0x000fe20009fe4421 */
[----:B------:R-:W-:Y:S01]  /*1710*/  ULDC.64 UR4, c[0x0][0x428] ;  /* 0x00010a0000047ab9 */ /* 0x000fe20000000a00 */
[----:B------:R-:W-:Y:S01]  /*1720*/  ISETP.GE.AND P3, PT, R18, 0x1, PT ;  /* 0x000000011200780c */ /* 0x000fe20003f66270 */
[----:B------:R-:W-:Y:S01]  /*1730*/  IMAD.WIDE.U32 R36, R13, R2, R188 ;  /* 0x000000020d247225 */ /* 0x000fe200078e00bc */
[----:B------:R-:W-:Y:S02]  /*1740*/  IADD3.X R5, R5, R32, R8, P1, P0 ;  /* 0x0000002005057210 */ /* 0x000fe40000fe0408 */
[----:B------:R-:W2:Y:S01]  /*1750*/  LDC.64 R32, c[0x0][0x2b0] ;  /* 0x0000ac00ff207b82 */ /* 0x000ea20000000a00 */
[----:B-1----:R-:W-:Y:S01]  /*1760*/  IMAD R9, R20, R6, RZ ;  /* 0x0000000614097224 */ /* 0x002fe200078e02ff */
[----:B------:R-:W-:Y:S01]  /*1770*/  IADD3 R36, P1, R29, R36, RZ ;  /* 0x000000241d247210 */ /* 0x000fe20007f3e0ff */
[----:B------:R-:W-:-:S04]  /*1780*/  IMAD.WIDE.U32 R38, R28, R6, R38 ;  /* 0x000000061c267225 */ /* 0x000fc800078e0026 */
[C---:B------:R-:W-:Y:S01]  /*1790*/  IMAD R9, R28.reuse, R7, R9 ;  /* 0x000000071c097224 */ /* 0x040fe200078e0209 */
[----:B------:R-:W-:Y:S01]  /*17a0*/  IADD3 R28, R28, R21, RZ ;  /* 0x000000151c1c7210 */ /* 0x000fe20007ffe0ff */
[----:B------:R-:W-:Y:S02]  /*17b0*/  IMAD R12, R34, UR4, RZ ;  /* 0x00000004220c7c24 */ /* 0x000fe4000f8e02ff */
[----:B------:R-:W-:Y:S02]  /*17c0*/  IMAD.IADD R39, R39, 0x1, R9 ;  /* 0x0000000127277824 */ /* 0x000fe400078e0209 */
[----:B------:R-:W-:Y:S02]  /*17d0*/  IMAD.X R9, R23, 0x1, R20, P4 ;  /* 0x0000000117097824 */ /* 0x000fe400020e0614 */
[----:B------:R-:W1:Y:S01]  /*17e0*/  LDC.64 R20, c[0x0][0x478] ;  /* 0x00011e00ff147b82 */ /* 0x000e620000000a00 */
[----:B------:R-:W-:Y:S02]  /*17f0*/  IMAD R12, R199, UR5, R12 ;  /* 0x00000005c70c7c24 */ /* 0x000fe4000f8e020c */
[----:B------:R-:W-:-:S02]  /*1800*/  IMAD R8, R9, R2, RZ ;  /* 0x0000000209087224 */ /* 0x000fc400078e02ff */
[----:B------:R-:W-:Y:S02]  /*1810*/  IMAD R9, R186, UR18, R193 ;  /* 0x00000012ba097c24 */ /* 0x000fe4000f8e02c1 */
[----:B------:R-:W-:Y:S02]  /*1820*/  IMAD R8, R13, R3, R8 ;  /* 0x000000030d087224 */ /* 0x000fe400078e0208 */
[----:B------:R-:W-:Y:S01]  /*1830*/  IMAD.WIDE.U32 R38, R199, UR4, R38 ;  /* 0x00000004c7267c25 */ /* 0x000fe2000f8e0026 */
[----:B------:R-:W-:Y:S01]  /*1840*/  ULDC.64 UR4, c[0x0][0x258] ;  /* 0x0000960000047ab9 */ /* 0x000fe20000000a00 */
[----:B------:R-:W-:Y:S02]  /*1850*/  IADD3 R4, P0, R9, R4, RZ ;  /* 0x0000000409047210 */ /* 0x000fe40007f1e0ff */
[----:B------:R-:W-:Y:S01]  /*1860*/  IADD3.X R37, R27, R37, R8, P1, !PT ;  /* 0x000000251b257210 */ /* 0x000fe20000ffe408 */
[----:B------:R-:W-:Y:S01]  /*1870*/  IMAD.IADD R39, R39, 0x1, R12 ;  /* 0x0000000127277824 */ /* 0x000fe200078e020c */
[----:B------:R-:W-:Y:S01]  /*1880*/  LEA.HI.X.SX32 R227, R9, R5, 0x1, P0 ;  /* 0x0000000509e37211 */ /* 0x000fe200000f0eff */
[----:B------:R-:W-:-:S02]  /*1890*/  IMAD R34, R34, UR4, RZ ;  /* 0x0000000422227c24 */ /* 0x000fc4000f8e02ff */
[-C--:B------:R-:W-:Y:S02]  /*18a0*/  IMAD R8, R23, R6.reuse, RZ ;  /* 0x0000000617087224 */ /* 0x080fe400078e02ff */
[C---:B------:R-:W-:Y:S02]  /*18b0*/  IMAD R5, R199.reuse, UR5, R34 ;  /* 0x00000005c7057c24 */ /* 0x040fe4000f8e0222 */
[----:B------:R-:W-:Y:S01]  /*18c0*/  IMAD.WIDE.U32 R36, R199, UR4, R36 ;  /* 0x00000004c7247c25 */ /* 0x000fe2000f8e0024 */
[----:B------:R-:W-:Y:S02]  /*18d0*/  ULDC.64 UR4, c[0x0][0x400] ;  /* 0x0001000000047ab9 */ /* 0x000fe40000000a00 */
[----:B------:R-:W-:Y:S01]  /*18e0*/  LEA R232, P0, R4, UR4, 0x2 ;  /* 0x0000000404e87c11 */ /* 0x000fe2000f8010ff */
[----:B------:R-:W-:Y:S01]  /*18f0*/  IMAD R8, R187, R7, R8 ;  /* 0x00000007bb087224 */ /* 0x000fe200078e0208 */
[----:B------:R-:W-:Y:S01]  /*1900*/  IADD3 R5, R37, R5, RZ ;  /* 0x0000000525057210 */ /* 0x000fe20007ffe0ff */
[----:B------:R-:W-:Y:S01]  /*1910*/  IMAD.WIDE.U32 R38, R187, R6, R38 ;  /* 0x00000006bb267225 */ /* 0x000fe200078e0026 */
[----:B------:R-:W-:-:S02]  /*1920*/  LEA R230, P2, R36, UR10, 0x1 ;  /* 0x0000000a24e67c11 */ /* 0x000fc4000f8408ff */
[----:B------:R-:W-:Y:S01]  /*1930*/  LEA.HI.X R227, R4, UR5, R227, 0x2, P0 ;  /* 0x0000000504e37c11 */ /* 0x000fe200080f14e3 */
[----:B------:R-:W-:Y:S01]  /*1940*/  IMAD.IADD R8, R39, 0x1, R8 ;  /* 0x0000000127087824 */ /* 0x000fe200078e0208 */
[----:B------:R-:W-:Y:S01]  /*1950*/  LEA R228, P1, R38, UR8, 0x1 ;  /* 0x0000000826e47c11 */ /* 0x000fe2000f8208ff */
[----:B--2---:R-:W-:Y:S01]  /*1960*/  IMAD.WIDE R28, R28, 0x4, R32 ;  /* 0x000000041c1c7825 */ /* 0x004fe200078e0220 */
[----:B------:R-:W-:Y:S02]  /*1970*/  LEA.HI.X R231, R36, UR11, R5, 0x1, P2 ;  /* 0x0000000b24e77c11 */ /* 0x000fe400090f0c05 */
[----:B------:R-:W-:Y:S01]  /*1980*/  LEA.HI.X R229, R38, UR9, R8, 0x1, P1 ;  /* 0x0000000926e57c11 */ /* 0x000fe200088f0c08 */
[----:B-1----:R-:W-:Y:S01]  /*1990*/  IMAD.WIDE R20, R31, 0x4, R20 ;  /* 0x000000041f147825 */ /* 0x002fe200078e0214 */
[----:B------:R-:W-:Y:S07]  /*19a0*/  @!P3 BRA `(.L_x_6) ;  /* 0x0000004c005cb947 */ /* 0x000fee0003800000 */
[----:B------:R-:W-:Y:S01]  /*19b0*/  IMAD R8, R201, -0x80, R224 ;  /* 0xffffff80c9087824 */ /* 0x000fe200078e02e0 */
[----:B------:R-:W-:Y:S01]  /*19c0*/  ULDC.64 UR4, c[0x0][0x268] ;  /* 0x00009a0000047ab9 */ /* 0x000fe20000000a00 */
[----:B------:R-:W-:Y:S02]  /*19d0*/  VIADD R5, R187, 0x20 ;  /* 0x00000020bb057836 */ /* 0x000fe40000000000 */
[----:B------:R-:W-:Y:S01]  /*19e0*/  IMAD R4, R25, R16, RZ ;  /* 0x0000001019047224 */ /* 0x000fe200078e02ff */
[----:B------:R-:W-:Y:S01]  /*19f0*/  ISETP.GE.AND P5, PT, R187, R8, PT ;  /* 0x00000008bb00720c */ /* 0x000fe20003fa6270 */
[----:B------:R-:W-:Y:S01]  /*1a00*/  IMAD.WIDE.U32 R32, R19, R16, R188 ;  /* 0x0000001013207225 */ /* 0x000fe200078e00bc */
[----:B------:R-:W-:Y:S01]  /*1a10*/  ISETP.GE.AND P4, PT, R5, R8, PT ;  /* 0x000000080500720c */ /* 0x000fe20003f86270 */
[----:B------:R-:W-:Y:S02]  /*1a20*/  @P6 BAR.SYNC.DEFER_BLOCKING 0x0 ;  /* 0x0000000000006b1d */ /* 0x000fe40000010000 */
[----:B------:R-:W-:Y:S01]  /*1a30*/  VIADD R13, R187, 0x40 ;  /* 0x00000040bb0d7836 */ /* 0x000fe20000000000 */
[----:B------:R-:W-:Y:S01]  /*1a40*/  IADD3 R36, P0, R30, R32, RZ ;  /* 0x000000201e247210 */ /* 0x000fe20007f1e0ff */
[----:B------:R-:W-:-:S02]  /*1a50*/  IMAD R4, R19, R17, R4 ;  /* 0x0000001113047224 */ /* 0x000fc400078e0204 */
[----:B------:R-:W-:Y:S01]  /*1a60*/  VIADD R9, R187, 0x60 ;  /* 0x00000060bb097836 */ /* 0x000fe20000000000 */
[----:B------:R-:W-:Y:S01]  /*1a70*/  ISETP.GE.AND P2, PT, R13, R8, PT ;  /* 0x000000080d00720c */ /* 0x000fe20003f46270 */
[----:B------:R-:W-:Y:S01]  /*1a80*/  IMAD R18, R223, -0x40, R18 ;  /* 0xffffffc0df127824 */ /* 0x000fe200078e0212 */
[----:B------:R-:W-:Y:S01]  /*1a90*/  IADD3.X R37, R15, R33, R4, P0, !PT ;  /* 0x000000210f257210 */ /* 0x000fe200007fe404 */
[----:B------:R-:W-:Y:S01]  /*1aa0*/  @!P5 IMAD R38, R23, R16, RZ ;  /* 0x000000101726d224 */ /* 0x000fe200078e02ff */
[----:B------:R-:W1:Y:S01]  /*1ab0*/  @!P5 LDC.64 R14, c[0x0][0x220] ;  /* 0x00008800ff0edb82 */ /* 0x000e620000000a00 */
[----:B------:R-:W-:Y:S01]  /*1ac0*/  ISETP.GE.AND P1, PT, R9, R8, PT ;  /* 0x000000080900720c */ /* 0x000fe20003f26270 */
[----:B------:R-:W-:Y:S01]  /*1ad0*/  IMAD R9, R26, UR4, RZ ;  /* 0x000000041a097c24 */ /* 0x000fe2000f8e02ff */
[----:B------:R-:W-:Y:S01]  /*1ae0*/  @!P4 IADD3 R33, P3, R187, 0x20, RZ ;  /* 0x00000020bb21c810 */ /* 0x000fe20007f7e0ff */
[----:B------:R-:W-:Y:S01]  /*1af0*/  IMAD.WIDE.U32 R36, R0, UR4, R36 ;  /* 0x0000000400247c25 */ /* 0x000fe2000f8e0024 */
[----:B------:R-:W-:-:S03]  /*1b00*/  ISETP.GE.AND P0, PT, R5, R18, PT ;  /* 0x000000120500720c */ /* 0x000fc60003f06270 */
[----:B------:R-:W-:Y:S01]  /*1b10*/  IMAD.SHL.U32 R7, R7, 0x40, RZ ;  /* 0x0000004007077824 */ /* 0x000fe200078e00ff */
[----:B------:R-:W2:Y:S01]  /*1b20*/  @!P4 LDC.64 R12, c[0x0][0x220] ;  /* 0x00008800ff0ccb82 */ /* 0x000ea20000000a00 */
[----:B------:R-:W-:Y:S01]  /*1b30*/  IMAD R5, R0, UR5, R9 ;  /* 0x0000000500057c24 */ /* 0x000fe2000f8e0209 */
[C---:B------:R-:W-:Y:S01]  /*1b40*/  ISETP.GE.AND P6, PT, R187.reuse, R18, PT ;  /* 0x00000012bb00720c */ /* 0x040fe20003fc6270 */
[----:B------:R-:W-:Y:S01]  /*1b50*/  @!P4 IMAD.X R31, RZ, RZ, R23, P3 ;  /* 0x000000ffff1fc224 */ /* 0x000fe200018e0617 */
[----:B------:R-:W-:Y:S01]  /*1b60*/  @!P2 IADD3 R32, P3, R187, 0x40, RZ ;  /* 0x00000040bb20a810 */ /* 0x000fe20007f7e0ff */
[----:B------:R-:W-:Y:S01]  /*1b70*/  IMAD.IADD R37, R37, 0x1, R5 ;  /* 0x0000000125257824 */ /* 0x000fe200078e0205 */
[----:B------:R-:W-:Y:S01]  /*1b80*/  @P5 STS.128 [R197+0xa000], RZ ;  /* 0x00a000ffc5005388 */ /* 0x000fe20000000c00 */
[----:B------:R-:W-:Y:S01]  /*1b90*/  @!P4 IMAD R30, R31, R16, RZ ;  /* 0x000000101f1ec224 */ /* 0x000fe200078e02ff */
[----:B------:R-:W3:Y:S01]  /*1ba0*/  @!P2 LDC.64 R8, c[0x0][0x220] ;  /* 0x00008800ff08ab82 */ /* 0x000ee20000000a00 */
[----:B------:R-:W-:Y:S01]  /*1bb0*/  @!P2 IMAD.X R27, RZ, RZ, R23, P3 ;  /* 0x000000ffff1ba224 */ /* 0x000fe200018e0617 */
[----:B------:R-:W-:Y:S01]  /*1bc0*/  @!P1 IADD3 R34, P3, R187, 0x60, RZ ;  /* 0x00000060bb229810 */ /* 0x000fe20007f7e0ff */
[----:B------:R-:W-:Y:S01]  /*1bd0*/  @!P4 IMAD.MOV.U32 R42, RZ, RZ, R36 ;  /* 0x000000ffff2ac224 */ /* 0x000fe200078e0024 */
[----:B------:R-:W-:Y:S01]  /*1be0*/  ULDC.64 UR4, c[0x0][0x260] ;  /* 0x0000980000047ab9 */ /* 0x000fe20000000a00 */
[----:B------:R-:W-:-:S02]  /*1bf0*/  @!P4 IMAD.MOV.U32 R43, RZ, RZ, R37 ;  /* 0x000000ffff2bc224 */ /* 0x000fc400078e0025 */
[----:B------:R-:W-:Y:S01]  /*1c00*/  IMAD.SHL.U32 R3, R3, 0x40, RZ ;  /* 0x0000004003037824 */ /* 0x000fe200078e00ff */
[----:B------:R-:W4:Y:S01]  /*1c10*/  @!P1 LDC.64 R4, c[0x0][0x220] ;  /* 0x00008800ff049b82 */ /* 0x000f220000000a00 */
[----:B------:R-:W-:Y:S02]  /*1c20*/  @!P5 IMAD R31, R187, R17, R38 ;  /* 0x00000011bb1fd224 */ /* 0x000fe400078e0226 */
[----:B------:R-:W-:Y:S02]  /*1c30*/  IMAD.MOV.U32 R215, RZ, RZ, R28 ;  /* 0x000000ffffd77224 */ /* 0x000fe400078e001c */
[----:B------:R-:W-:Y:S02]  /*1c40*/  IMAD.MOV.U32 R214, RZ, RZ, R29 ;  /* 0x000000ffffd67224 */ /* 0x000fe400078e001d */
[----:B------:R-:W-:Y:S02]  /*1c50*/  IMAD.MOV.U32 R220, RZ, RZ, 0x7f800000 ;  /* 0x7f800000ffdc7424 */ /* 0x000fe400078e00ff */
[----:B------:R-:W-:-:S02]  /*1c60*/  IMAD.MOV.U32 R221, RZ, RZ, 0x7f800000 ;  /* 0x7f800000ffdd7424 */ /* 0x000fc400078e00ff */
[----:B------:R-:W-:Y:S02]  /*1c70*/  IMAD.MOV.U32 R218, RZ, RZ, 0x7f800000 ;  /* 0x7f800000ffda7424 */ /* 0x000fe400078e00ff */
[----:B------:R-:W-:Y:S01]  /*1c80*/  IMAD.MOV.U32 R219, RZ, RZ, 0x7f800000 ;  /* 0x7f800000ffdb7424 */ /* 0x000fe200078e00ff */
[----:B------:R-:W-:Y:S01]  /*1c90*/  USHF.L.U32 UR23, UR18, 0x4, URZ ;  /* 0x0000000412177899 */ /* 0x000fe2000800063f */
[-C--:B------:R-:W-:Y:S01]  /*1ca0*/  @!P5 IMAD.WIDE.U32 R40, R187, R16.reuse, R36 ;  /* 0x00000010bb28d225 */ /* 0x080fe200078e0024 */
[----:B------:R-:W-:Y:S02]  /*1cb0*/  USHF.L.U32 UR24, UR18, 0x3, URZ ;  /* 0x0000000312187899 */ /* 0x000fe4000800063f */
[----:B------:R-:W-:Y:S01]  /*1cc0*/  UIADD3 UR11, -UR16, URZ, URZ ;  /* 0x0000003f100b7290 */ /* 0x000fe2000fffe13f */
[----:B------:R-:W-:Y:S02]  /*1cd0*/  @!P4 IMAD R30, R33, R17, R30 ;  /* 0x00000011211ec224 */ /* 0x000fe400078e021e */
[----:B------:R-:W-:Y:S01]  /*1ce0*/  IMAD.MOV.U32 R182, RZ, RZ, 0x40 ;  /* 0x00000040ffb67424 */ /* 0x000fe200078e00ff */
[----:B------:R-:W-:Y:S01]  /*1cf0*/  SHF.L.U64.HI R211, R191, 0x2, R198 ;  /* 0x00000002bfd37819 */ /* 0x000fe200000102c6 */
[----:B------:R-:W-:Y:S01]  /*1d00*/  @!P4 IMAD.WIDE.U32 R42, R33, R16, R42 ;  /* 0x00000010212ac225 */ /* 0x000fe200078e002a */
[----:B------:R-:W-:-:S02]  /*1d10*/  CS2R R94, SRZ ;  /* 0x00000000005e7805 */ /* 0x000fc4000001ff00 */
[----:B------:R-:W-:Y:S02]  /*1d20*/  CS2R R92, SRZ ;  /* 0x00000000005c7805 */ /* 0x000fe4000001ff00 */
[----:B------:R-:W-:Y:S01]  /*1d30*/  CS2R R98, SRZ ;  /* 0x0000000000627805 */ /* 0x000fe2000001ff00 */
[----:B------:R-:W-:Y:S01]  /*1d40*/  @!P1 IMAD.X R33, RZ, RZ, R23, P3 ;  /* 0x000000ffff219224 */ /* 0x000fe200018e0617 */
[C---:B-1----:R-:W-:Y:S01]  /*1d50*/  @!P5 LEA R14, P3, R40.reuse, R14, 0x1 ;  /* 0x0000000e280ed211 */ /* 0x042fe200078608ff */
[----:B------:R-:W-:Y:S01]  /*1d60*/  @!P5 IMAD.IADD R38, R41, 0x1, R31 ;  /* 0x000000012926d824 */ /* 0x000fe200078e021f */
[----:B------:R-:W-:Y:S01]  /*1d70*/  CS2R R96, SRZ ;  /* 0x0000000000607805 */ /* 0x000fe2000001ff00 */
[----:B------:R-:W-:Y:S01]  /*1d80*/  @!P2 IMAD R27, R27, R16, RZ ;  /* 0x000000101b1ba224 */ /* 0x000fe200078e02ff */
[----:B------:R-:W-:Y:S01]  /*1d90*/  CS2R R90, SRZ ;  /* 0x00000000005a7805 */ /* 0x000fe2000001ff00 */
[----:B------:R-:W-:Y:S01]  /*1da0*/  @!P2 IMAD.MOV.U32 R44, RZ, RZ, R36 ;  /* 0x000000ffff2ca224 */ /* 0x000fe200078e0024 */
[----:B------:R-:W-:Y:S01]  /*1db0*/  @!P5 LEA.HI.X R15, R40, R15, R38, 0x1, P3 ;  /* 0x0000000f280fd211 */ /* 0x000fe200018f0c26 */
[----:B------:R-:W-:Y:S01]  /*1dc0*/  @!P2 IMAD.MOV.U32 R45, RZ, RZ, R37 ;  /* 0x000000ffff2da224 */ /* 0x000fe200078e0025 */
[----:B--2---:R-:W-:Y:S01]  /*1dd0*/  @!P4 LEA R12, P3, R42, R12, 0x1 ;  /* 0x0000000c2a0cc211 */ /* 0x004fe200078608ff */
[----:B------:R-:W-:Y:S01]  /*1de0*/  @!P4 IMAD.IADD R30, R43, 0x1, R30 ;  /* 0x000000012b1ec824 */ /* 0x000fe200078e021e */
[----:B------:R-:W-:Y:S01]  /*1df0*/  CS2R R88, SRZ ;  /* 0x0000000000587805 */ /* 0x000fe2000001ff00 */
[C---:B------:R-:W-:Y:S01]  /*1e00*/  @!P2 IMAD R27, R32.reuse, R17, R27 ;  /* 0x00000011201ba224 */ /* 0x040fe200078e021b */
[----:B------:R-:W-:Y:S01]  /*1e10*/  @!PT LDS RZ, [RZ] ;  /* 0x00000000fffff984 */ /* 0x000fe20000000800 */
[----:B------:R-:W-:Y:S01]  /*1e20*/  @!PT LDS RZ, [RZ] ;  /* 0x00000000fffff984 */ /* 0x000fe20000000800 */
[----:B------:R-:W-:Y:S01]  /*1e30*/  @!PT LDS RZ, [RZ] ;  /* 0x00000000fffff984 */ /* 0x000fe20000000800 */
[----:B------:R-:W-:Y:S01]  /*1e40*/  @!P5 LDGSTS.E.BYPASS.LTC128B.128 [R197+0xa000], desc[UR14][R14.64] ;  /* 0x0a0000000ec5dfae */ /* 0x000fe2000b901d4e */
[----:B------:R-:W-:Y:S01]  /*1e50*/  @!P2 IMAD.WIDE.U32 R44, R32, R16, R44 ;  /* 0x00000010202ca225 */ /* 0x000fe200078e002c */
[----:B------:R-:W-:-:S02]  /*1e60*/  @!P4 LEA.HI.X R13, R42, R13, R30, 0x1, P3 ;  /* 0x0000000d2a0dc211 */ /* 0x000fc400018f0c1e */
[----:B------:R-:W-:Y:S01]  /*1e70*/  CS2R R86, SRZ ;  /* 0x0000000000567805 */ /* 0x000fe2000001ff00 */
[----:B------:R-:W-:Y:S01]  /*1e80*/  @P4 STS.128 [R197+0xb000], RZ ;  /* 0x00b000ffc5004388 */ /* 0x000fe20000000c00 */
[----:B------:R-:W-:Y:S01]  /*1e90*/  @!P1 IMAD R33, R33, R16, RZ ;  /* 0x0000001021219224 */ /* 0x000fe200078e02ff */
[----:B---3--:R-:W-:Y:S01]  /*1ea0*/  @!P2 LEA R8, P3, R44, R8, 0x1 ;  /* 0x000000082c08a211 */ /* 0x008fe200078608ff */
[----:B------:R-:W-:Y:S01]  /*1eb0*/  @!P2 IMAD.IADD R27, R45, 0x1, R27 ;  /* 0x000000012d1ba824 */ /* 0x000fe200078e021b */
[----:B------:R-:W-:Y:S01]  /*1ec0*/  @!PT LDS RZ, [RZ] ;  /* 0x00000000fffff984 */ /* 0x000fe20000000800 */
[----:B------:R-:W-:Y:S01]  /*1ed0*/  @!PT LDS RZ, [RZ] ;  /* 0x00000000fffff984 */ /* 0x000fe20000000800 */
[----:B------:R-:W-:Y:S01]  /*1ee0*/  @!PT LDS RZ, [RZ] ;  /* 0x00000000fffff984 */ /* 0x000fe20000000800 */
[----:B------:R-:W-:Y:S01]  /*1ef0*/  @!P4 LDGSTS.E.BYPASS.LTC128B.128 [R197+0xb000], desc[UR14][R12.64] ;  /* 0x0b0000000cc5cfae */ /* 0x000fe2000b901d4e */
[C---:B------:R-:W-:Y:S01]  /*1f00*/  @!P1 IMAD R33, R34.reuse, R17, R33 ;  /* 0x0000001122219224 */ /* 0x040fe200078e0221 */
[----:B------:R-:W-:Y:S01]  /*1f10*/  CS2R R84, SRZ ;  /* 0x0000000000547805 */ /* 0x000fe2000001ff00 */
[----:B------:R-:W-:Y:S01]  /*1f20*/  @!P1 IMAD.WIDE.U32 R16, R34, R16, R36 ;  /* 0x0000001022109225 */ /* 0x000fe200078e0024 */
[----:B------:R-:W-:Y:S01]  /*1f30*/  @!P2 LEA.HI.X R9, R44, R9, R27, 0x1, P3 ;  /* 0x000000092c09a211 */ /* 0x000fe200018f0c1b */
[----:B------:R-:W-:Y:S01]  /*1f40*/  @P2 STS.128 [R197+0xc000], RZ ;  /* 0x00c000ffc5002388 */ /* 0x000fe20000000c00 */
[----:B------:R-:W-:Y:S01]  /*1f50*/  CS2R R78, SRZ ;  /* 0x00000000004e7805 */ /* 0x000fe2000001ff00 */
[----:B------:R-:W-:Y:S01]  /*1f60*/  @!P1 IMAD.IADD R33, R17, 0x1, R33 ;  /* 0x0000000111219824 */ /* 0x000fe200078e0221 */
[----:B----4-:R-:W-:Y:S01]  /*1f70*/  @!P1 LEA R30, P3, R16, R4, 0x1 ;  /* 0x00000004101e9211 */ /* 0x010fe200078608ff */
[----:B------:R-:W-:Y:S01]  /*1f80*/  IMAD.WIDE.U32 R34, R6, 0x40, RZ ;  /* 0x0000004006227825 */ /* 0x000fe200078e00ff */
[----:B------:R-:W-:Y:S01]  /*1f90*/  LEA.HI R4, R223, R223, RZ, 0x1 ;  /* 0x000000dfdf047211 */ /* 0x000fe200078f08ff */
[----:B------:R-:W-:Y:S01]  /*1fa0*/  @!PT LDS RZ, [RZ] ;  /* 0x00000000fffff984 */ /* 0x000fe20000000800 */
[----:B------:R-:W-:Y:S01]  /*1fb0*/  @!PT LDS RZ, [RZ] ;  /* 0x00000000fffff984 */ /* 0x000fe20000000800 */
[----:B------:R-:W-:Y:S01]  /*1fc0*/  @!PT LDS RZ, [RZ] ;  /* 0x00000000fffff984 */ /* 0x000fe20000000800 */
[----:B------:R1:W-:Y:S01]  /*1fd0*/  @!P2 LDGSTS.E.BYPASS.LTC128B.128 [R197+0xc000], desc[UR14][R8.64] ;  /* 0x0c00000008c5afae */ /* 0x0003e2000b901d4e */
[----:B------:R-:W-:Y:S01]  /*1fe0*/  @!P1 LEA.HI.X R31, R16, R5, R33, 0x1, P3 ;  /* 0x00000005101f9211 */ /* 0x000fe200018f0c21 */
[----:B------:R-:W-:Y:S01]  /*1ff0*/  IMAD.WIDE.U32 R16, R2, 0x40, RZ ;  /* 0x0000004002107825 */ /* 0x000fe200078e00ff */
[----:B------:R-:W-:Y:S01]  /*2000*/  @!P0 IADD3 R6, P3, R228, R34, RZ ;  /* 0x00000022e4068210 */ /* 0x000fe20007f7e0ff */
[----:B------:R-:W-:Y:S01]  /*2010*/  @P1 STS.128 [R197+0xd000], RZ ;  /* 0x00d000ffc5001388 */ /* 0x000fe20000000c00 */
[----:B------:R-:W-:Y:S01]  /*2020*/  LOP3.LUT R4, R4, 0xfffffffe, RZ, 0xc0, !PT ;  /* 0xfffffffe04047812 */ /* 0x000fe200078ec0ff */
[----:B------:R-:W-:Y:S01]  /*2030*/  IMAD R5, R26, UR4, RZ ;  /* 0x000000041a057c24 */ /* 0x000fe2000f8e02ff */
[----:B------:R-:W-:Y:S01]  /*2040*/  @!P0 IADD3.X R7, R229, R35, R7, P3, !PT ;  /* 0x00000023e5078210 */ /* 0x000fe20001ffe407 */
[----:B------:R-:W-:Y:S01]  /*2050*/  @!PT LDS RZ, [RZ] ;  /* 0x00000000fffff984 */ /* 0x000fe20000000800 */
[----:B------:R-:W-:Y:S01]  /*2060*/  @!PT LDS RZ, [RZ] ;  /* 0x00000000fffff984 */ /* 0x000fe20000000800 */
[----:B------:R-:W-:Y:S01]  /*2070*/  @!PT LDS RZ, [RZ] ;  /* 0x00000000fffff984 */ /* 0x000fe20000000800 */
[----:B------:R-:W-:Y:S01]  /*2080*/  @!P1 LDGSTS.E.BYPASS.LTC128B.128 [R197+0xd000], desc[UR14][R30.64] ;  /* 0x0d0000001ec59fae */ /* 0x000fe2000b901d4e */
[----:B------:R-:W-:Y:S01]  /*2090*/  @!P0 IADD3 R16, P3, R230, R16, RZ ;  /* 0x00000010e6108210 */ /* 0x000fe20007f7e0ff */
[----:B------:R-:W-:Y:S01]  /*20a0*/  IMAD.IADD R4, R223, 0x1, -R4 ;  /* 0x00000001df047824 */ /* 0x000fe200078e0a04 */
[----:B------:R-:W-:Y:S01]  /*20b0*/  CS2R R76, SRZ ;  /* 0x00000000004c7805 */ /* 0x000fe2000001ff00 */
[----:B------:R-:W0:Y:S01]  /*20c0*/  LDGDEPBAR ;  /* 0x00000000000079af */ /* 0x000e220000000000 */
[----:B------:R-:W-:Y:S01]  /*20d0*/  @!P0 IADD3.X R17, R231, R17, R3, P3, !PT ;  /* 0x00000011e7118210 */ /* 0x000fe20001ffe403 */
[----:B------:R-:W-:Y:S01]  /*20e0*/  VIADD R3, R194, 0x1000 ;  /* 0x00001000c2037836 */ /* 0x000fe20000000000 */
[----:B------:R-:W-:Y:S01]  /*20f0*/  ISETP.NE.AND P3, PT, R4, 0x1, PT ;  /* 0x000000010400780c */ /* 0x000fe20003f65270 */
[----:B------:R-:W-:Y:S01]  /*2100*/  @P6 STS.128 [R197+0x4000], RZ ;  /* 0x004000ffc5006388 */ /* 0x000fe20000000c00 */
[----:B------:R-:W-:Y:S01]  /*2110*/  IMAD R4, R25, R10, RZ ;  /* 0x0000000a19047224 */ /* 0x000fe200078e02ff */
[----:B------:R-:W-:-:S02]  /*2120*/  CS2R R82, SRZ ;  /* 0x0000000000527805 */ /* 0x000fc4000001ff00 */
[----:B------:R-:W-:Y:S01]  /*2130*/  SEL R3, R3, R194, !P3 ;  /* 0x000000c203037207 */ /* 0x000fe20005800000 */
[----:B------:R-:W-:Y:S01]  /*2140*/  @!PT LDS RZ, [RZ] ;  /* 0x00000000fffff984 */ /* 0x000fe20000000800 */
[----:B------:R-:W-:Y:S01]  /*2150*/  @!PT LDS RZ, [RZ] ;  /* 0x00000000fffff984 */ /* 0x000fe20000000800 */
[----:B------:R-:W-:Y:S01]  /*2160*/  @!PT LDS RZ, [RZ] ;  /* 0x00000000fffff984 */ /* 0x000fe20000000800 */
[----:B------:R-:W-:Y:S01]  /*2170*/  @!P6 LDGSTS.E.BYPASS.LTC128B.128 [R197+0x4000], desc[UR14][R228.64] ;  /* 0x04000000e4c5efae */ /* 0x000fe2000b901d4e */
[----:B------:R-:W-:Y:S01]  /*2180*/  IMAD.MOV.U32 R217, RZ, RZ, R20 ;  /* 0x000000ffffd97224 */ /* 0x000fe200078e0014 */
[----:B------:R-:W-:Y:S02]  /*2190*/  CS2R R80, SRZ ;  /* 0x0000000000507805 */ /* 0x000fe4000001ff00 */
[----:B------:R-:W-:Y:S01]  /*21a0*/  LEA R222, R3, UR6, 0x1 ;  /* 0x0000000603de7c11 */ /* 0x000fe2000f8e08ff */
[C---:B------:R-:W-:Y:S01]  /*21b0*/  VIADD R3, R191.reuse, 0x28 ;  /* 0x00000028bf037836 */ /* 0x040fe20000000000 */
[----:B------:R-:W-:Y:S01]  /*21c0*/  @P0 STS.128 [R197+0x5000], RZ ;  /* 0x005000ffc5000388 */ /* 0x000fe20000000c00 */
[----:B------:R-:W-:Y:S01]  /*21d0*/  IMAD.MOV.U32 R216, RZ, RZ, R21 ;  /* 0x000000ffffd87224 */ /* 0x000fe200078e0015 */
[----:B-1----:R-:W1:Y:S01]  /*21e0*/  @!P5 LDC.64 R8, c[0x0][0x218] ;  /* 0x00008600ff08db82 */ /* 0x002e620000000a00 */
[----:B------:R-:W-:Y:S01]  /*21f0*/  IMAD.SHL.U32 R210, R191, 0x4, RZ ;  /* 0x00000004bfd27824 */ /* 0x000fe200078e00ff */
[----:B------:R-:W-:Y:S01]  /*2200*/  @!PT LDS RZ, [RZ] ;  /* 0x00000000fffff984 */ /* 0x000fe20000000800 */
[----:B------:R-:W-:Y:S01]  /*2210*/  @!PT LDS RZ, [RZ] ;  /* 0x00000000fffff984 */ /* 0x000fe20000000800 */
[----:B------:R-:W-:Y:S01]  /*2220*/  @!PT LDS RZ, [RZ] ;  /* 0x00000000fffff984 */ /* 0x000fe20000000800 */
[----:B------:R2:W-:Y:S01]  /*2230*/  @!P0 LDGSTS.E.BYPASS.LTC128B.128 [R197+0x5000], desc[UR14][R6.64] ;  /* 0x0500000006c58fae */ /* 0x0005e2000b901d4e */
[----:B------:R-:W-:Y:S01]  /*2240*/  SHF.R.S32.HI R2, RZ, 0x1f, R3 ;  /* 0x0000001fff027819 */ /* 0x000fe20000011403 */
[----:B------:R-:W-:Y:S01]  /*2250*/  IMAD.MOV.U32 R212, RZ, RZ, 0x40 ;  /* 0x00000040ffd47424 */ /* 0x000fe200078e00ff */
[----:B------:R-:W-:Y:S01]  /*2260*/  CS2R R74, SRZ ;  /* 0x00000000004a7805 */ /* 0x000fe2000001ff00 */
[----:B------:R-:W-:Y:S01]  /*2270*/  @P6 STS [R222], RZ ;  /* 0x000000ffde006388 */ /* 0x000fe20000000800 */
[----:B------:R-:W-:-:S02]  /*2280*/  CS2R R72, SRZ ;  /* 0x0000000000487805 */ /* 0x000fc4000001ff00 */
[----:B------:R-:W-:Y:S02]  /*2290*/  CS2R R70, SRZ ;  /* 0x0000000000467805 */ /* 0x000fe4000001ff00 */
[----:B------:R-:W-:Y:S01]  /*22a0*/  CS2R R68, SRZ ;  /* 0x0000000000447805 */ /* 0x000fe2000001ff00 */
[----:B------:R-:W-:Y:S01]  /*22b0*/  @P6 STS [R222+0x4], RZ ;  /* 0x000004ffde006388 */ /* 0x000fe20000000800 */
[----:B------:R-:W-:Y:S02]  /*22c0*/  CS2R R62, SRZ ;  /* 0x00000000003e7805 */ /* 0x000fe4000001ff00 */
[----:B------:R-:W-:Y:S02]  /*22d0*/  CS2R R60, SRZ ;  /* 0x00000000003c7805 */ /* 0x000fe4000001ff00 */
[----:B------:R-:W-:Y:S01]  /*22e0*/  CS2R R66, SRZ ;  /* 0x0000000000427805 */ /* 0x000fe2000001ff00 */
[----:B------:R-:W-:Y:S01]  /*22f0*/  @P6 STS [R222+0x8], RZ ;  /* 0x000008ffde006388 */ /* 0x000fe20000000800 */
[----:B------:R-:W-:-:S02]  /*2300*/  CS2R R64, SRZ ;  /* 0x0000000000407805 */ /* 0x000fc4000001ff00 */
[----:B------:R-:W-:Y:S02]  /*2310*/  CS2R R58, SRZ ;  /* 0x00000000003a7805 */ /* 0x000fe4000001ff00 */
[----:B------:R-:W-:Y:S01]  /*2320*/  CS2R R56, SRZ ;  /* 0x0000000000387805 */ /* 0x000fe2000001ff00 */
[----:B------:R-:W-:Y:S01]  /*2330*/  @P6 STS [R222+0xc], RZ ;  /* 0x00000cffde006388 */ /* 0x000fe20000000800 */
[----:B------:R-:W-:Y:S02]  /*2340*/  CS2R R54, SRZ ;  /* 0x0000000000367805 */ /* 0x000fe4000001ff00 */
[----:B------:R-:W-:Y:S02]  /*2350*/  CS2R R52, SRZ ;  /* 0x0000000000347805 */ /* 0x000fe4000001ff00 */
[----:B------:R-:W-:Y:S01]  /*2360*/  CS2R R46, SRZ ;  /* 0x00000000002e7805 */ /* 0x000fe2000001ff00 */
[----:B------:R-:W-:Y:S01]  /*2370*/  @!PT LDS RZ, [RZ] ;  /* 0x00000000fffff984 */ /* 0x000fe20000000800 */
[----:B------:R-:W-:Y:S01]  /*2380*/  @!PT LDS RZ, [RZ] ;  /* 0x00000000fffff984 */ /* 0x000fe20000000800 */
[----:B------:R-:W-:Y:S01]  /*2390*/  @!PT LDS RZ, [RZ] ;  /* 0x00000000fffff984 */ /* 0x000fe20000000800 */
[----:B------:R-:W-:Y:S01]  /*23a0*/  @!P6 LDGSTS.E.BYPASS.LTC128B.128 [R222], desc[UR14][R230.64] ;  /* 0x00000000e6deefae */ /* 0x000fe2000b901d4e */
[----:B------:R-:W-:-:S02]  /*23b0*/  ISETP.GE.AND P6, PT, R3, R18, PT ;  /* 0x000000120300720c */ /* 0x000fc40003fc6270 */
[----:B------:R-:W-:Y:S02]  /*23c0*/  CS2R R50, SRZ ;  /* 0x0000000000327805 */ /* 0x000fe4000001ff00 */
[----:B------:R-:W-:Y:S01]  /*23d0*/  CS2R R48, SRZ ;  /* 0x0000000000307805 */ /* 0x000fe2000001ff00 */
[----:B------:R-:W-:Y:S01]  /*23e0*/  @P0 STS [R222+0x1000], RZ ;  /* 0x001000ffde000388 */ /* 0x000fe20000000800 */
[----:B------:R-:W-:Y:S01]  /*23f0*/  UIMAD UR22, UR18, 0x18, URZ ;  /* 0x00000018121678a4 */ /* 0x000fe2000f8e023f */
[----:B--2---:R-:W-:Y:S02]  /*2400*/  IMAD.WIDE.U32 R6, R19, R10, R188 ;  /* 0x0000000a13067225 */ /* 0x004fe400078e00bc */
[----:B------:R-:W-:Y:S01]  /*2410*/  @P0 STS [R222+0x1004], RZ ;  /* 0x001004ffde000388 */ /* 0x000fe20000000800 */
[----:B------:R-:W-:Y:S02]  /*2420*/  USHF.L.U32 UR21, UR18, 0x5, URZ ;  /* 0x0000000512157899 */ /* 0x000fe4000800063f */
[----:B------:R-:W-:Y:S01]  /*2430*/  UIMAD UR20, UR18, 0x28, URZ ;  /* 0x00000028121478a4 */ /* 0x000fe2000f8e023f */
[----:B------:R-:W-:Y:S01]  /*2440*/  @P0 STS [R222+0x1008], RZ ;  /* 0x001008ffde000388 */ /* 0x000fe20000000800 */
[----:B------:R-:W-:Y:S01]  /*2450*/  UIMAD UR19, UR18, 0x30, URZ ;  /* 0x00000030121378a4 */ /* 0x000fe2000f8e023f */
[----:B------:R-:W-:-:S02]  /*2460*/  ULDC UR10, c[0x0][0x2ec] ;  /* 0x0000bb00000a7ab9 */ /* 0x000fc40000000800 */
[----:B------:R-:W-:Y:S04]  /*2470*/  @P0 STS [R222+0x100c], RZ ;  /* 0x00100cffde000388 */ /* 0x000fe80000000800 */
[----:B------:R-:W-:Y:S01]  /*2480*/  @!PT LDS RZ, [RZ] ;  /* 0x00000000fffff984 */ /* 0x000fe20000000800 */
[----:B------:R-:W-:Y:S01]  /*2490*/  @!PT LDS RZ, [RZ] ;  /* 0x00000000fffff984 */ /* 0x000fe20000000800 */
[----:B------:R-:W-:Y:S01]  /*24a0*/  @!PT LDS RZ, [RZ] ;  /* 0x00000000fffff984 */ /* 0x000fe20000000800 */
[----:B------:R2:W-:Y:S01]  /*24b0*/  @!P0 LDGSTS.E.BYPASS.LTC128B.128 [R222+0x1000], desc[UR14][R16.64] ;  /* 0x0100000010de8fae */ /* 0x0005e2000b901d4e */
[----:B------:R-:W-:-:S03]  /*24c0*/  @!P6 LEA R12, P0, R3, R215, 0x2 ;  /* 0x000000d7030ce211 */ /* 0x000fc600078010ff */
[----:B------:R-:W-:Y:S01]  /*24d0*/  @P5 STS.128 [R197+0x6000], RZ ;  /* 0x006000ffc5005388 */ /* 0x000fe20000000c00 */
[----:B------:R-:W-:Y:S01]  /*24e0*/  @!P6 LEA.HI.X R13, R3, R214, R2, 0x2, P0 ;  /* 0x000000d6030de211 */ /* 0x000fe200000f1402 */
[----:B------:R-:W-:Y:S01]  /*24f0*/  IMAD R3, R19, R11, R4 ;  /* 0x0000000b13037224 */ /* 0x000fe200078e0204 */
[----:B------:R-:W-:Y:S01]  /*2500*/  IADD3 R24, P0, R24, R6, RZ ;  /* 0x0000000618187210 */ /* 0x000fe20007f1e0ff */
[----:B------:R-:W-:Y:S02]  /*2510*/  @!P5 IMAD R2, R23, R10, RZ ;  /* 0x0000000a1702d224 */ /* 0x000fe400078e02ff */
[----:B------:R-:W5:Y:S01]  /*2520*/  @!P6 LDG.E R219, desc[UR14][R12.64] ;  /* 0x0000000e0cdbe981 */ /* 0x000f62000c1e1900 */
[----:B------:R-:W-:Y:S01]  /*2530*/  IADD3.X R25, R22, R7, R3, P0, !PT ;  /* 0x0000000716197210 */ /* 0x000fe200007fe403 */
[C---:B------:R-:W-:Y:S01]  /*2540*/  IMAD R3, R0.reuse, UR5, R5 ;  /* 0x0000000500037c24 */ /* 0x040fe2000f8e0205 */
[----:B------:R-:W-:Y:S01]  /*2550*/  @!P4 IADD3 R27, P0, R187, 0x20, RZ ;  /* 0x00000020bb1bc810 */ /* 0x000fe20007f1e0ff */
[----:B------:R-:W3:Y:S01]  /*2560*/  @!P4 LDC.64 R6, c[0x0][0x218] ;  /* 0x00008600ff06cb82 */ /* 0x000ee20000000a00 */
[----:B------:R-:W-:-:S04]  /*2570*/  IMAD.WIDE.U32 R24, R0, UR4, R24 ;  /* 0x0000000400187c25 */ /* 0x000fc8000f8e0018 */
[----:B------:R-:W-:Y:S01]  /*2580*/  @!P4 IMAD.X R5, RZ, RZ, R23, P0 ;  /* 0x000000ffff05c224 */ /* 0x000fe200000e0617 */
[----:B------:R-:W-:Y:S01]  /*2590*/  @!P2 IADD3 R14, P0, R187, 0x40, RZ ;  /* 0x00000040bb0ea810 */ /* 0x000fe20007f1e0ff */
[----:B------:R-:W-:Y:S02]  /*25a0*/  IMAD.IADD R25, R25, 0x1, R3 ;  /* 0x0000000119197824 */ /* 0x000fe400078e0203 */
[----:B------:R-:W-:Y:S02]  /*25b0*/  @!P5 IMAD.MOV.U32 R28, RZ, RZ, R24 ;  /* 0x000000ffff1cd224 */ /* 0x000fe400078e0018 */
[----:B------:R-:W-:Y:S02]  /*25c0*/  @!P5 IMAD.MOV.U32 R29, RZ, RZ, R25 ;  /* 0x000000ffff1dd224 */ /* 0x000fe400078e0019 */
[----:B--2---:R-:W-:Y:S02]  /*25d0*/  @!P4 IMAD R16, R5, R10, RZ ;  /* 0x0000000a0510c224 */ /* 0x004fe400078e02ff */
[----:B------:R-:W2:Y:S01]  /*25e0*/  @!P2 LDC.64 R4, c[0x0][0x218] ;  /* 0x00008600ff04ab82 */ /* 0x000ea20000000a00 */
[----:B------:R-:W-:-:S02]  /*25f0*/  @!P5 IMAD R17, R187, R11, R2 ;  /* 0x0000000bbb11d224 */ /* 0x000fc400078e0202 */
[----:B------:R-:W-:Y:S01]  /*2600*/  @!P2 IMAD.X R15, RZ, RZ, R23, P0 ;  /* 0x000000ffff0fa224 */ /* 0x000fe200000e0617 */
[C---:B------:R-:W-:Y:S01]  /*2610*/  @!P1 IADD3 R0, P0, R187.reuse, 0x60, RZ ;  /* 0x00000060bb009810 */ /* 0x040fe20007f1e0ff */
[----:B------:R-:W-:-:S03]  /*2620*/  @!P5 IMAD.WIDE.U32 R28, R187, R10, R28 ;  /* 0x0000000abb1cd225 */ /* 0x000fc600078e001c */
[----:B------:R-:W4:Y:S01]  /*2630*/  @!P1 LDC.64 R2, c[0x0][0x218] ;  /* 0x00008600ff029b82 */ /* 0x000f220000000a00 */
[----:B------:R-:W-:Y:S02]  /*2640*/  @!P4 IMAD R16, R27, R11, R16 ;  /* 0x0000000b1b10c224 */ /* 0x000fe400078e0210 */
[----:B------:R-:W-:Y:S01]  /*2650*/  @!P1 IMAD.X R23, RZ, RZ, R23, P0 ;  /* 0x000000ffff179224 */ /* 0x000fe200000e0617 */
[----:B-1----:R-:W-:Y:S01]  /*2660*/  @!P5 LEA R8, P0, R28, R8, 0x1 ;  /* 0x000000081c08d211 */ /* 0x002fe200078008ff */
[----:B------:R-:W-:Y:S02]  /*2670*/  @!P5 IMAD.IADD R22, R29, 0x1, R17 ;  /* 0x000000011d16d824 */ /* 0x000fe400078e0211 */
[----:B------:R-:W-:-:S03]  /*2680*/  @!P4 IMAD.WIDE.U32 R26, R27, R10, R24 ;  /* 0x0000000a1b1ac225 */ /* 0x000fc600078e0018 */
[----:B------:R-:W-:Y:S01]  /*2690*/  @!P5 LEA.HI.X R9, R28, R9, R22, 0x1, P0 ;  /* 0x000000091c09d211 */ /* 0x000fe200000f0c16 */
[----:B------:R-:W-:Y:S01]  /*26a0*/  @!P4 IMAD.IADD R16, R27, 0x1, R16 ;  /* 0x000000011b10c824 */ /* 0x000fe200078e0210 */
[C---:B---3--:R-:W-:Y:S01]  /*26b0*/  @!P4 LEA R6, P0, R26.reuse, R6, 0x1 ;  /* 0x000000061a06c211 */ /* 0x048fe200078008ff */
[-C--:B------:R-:W-:Y:S02]  /*26c0*/  @!P2 IMAD R15, R15, R10.reuse, RZ ;  /* 0x0000000a0f0fa224 */ /* 0x080fe400078e02ff */
[----:B------:R-:W-:Y:S01]  /*26d0*/  @!P2 IMAD.MOV.U32 R28, RZ, RZ, R24 ;  /* 0x000000ffff1ca224 */ /* 0x000fe200078e0018 */
[----:B------:R-:W-:Y:S01]  /*26e0*/  @!P4 LEA.HI.X R7, R26, R7, R16, 0x1, P0 ;  /* 0x000000071a07c211 */ /* 0x000fe200000f0c10 */
[----:B------:R-:W-:Y:S01]  /*26f0*/  @!P2 IMAD.MOV.U32 R29, RZ, RZ, R25 ;  /* 0x000000ffff1da224 */ /* 0x000fe200078e0019 */
[----:B------:R-:W-:Y:S01]  /*2700*/  @!PT LDS RZ, [RZ] ;  /* 0x00000000fffff984 */ /* 0x000fe20000000800 */
[----:B------:R-:W-:Y:S01]  /*2710*/  @!PT LDS RZ, [RZ] ;  /* 0x00000000fffff984 */ /* 0x000fe20000000800 */
[----:B------:R-:W-:Y:S01]  /*2720*/  @!PT LDS RZ, [RZ] ;  /* 0x00000000fffff984 */ /* 0x000fe20000000800 */
[----:B------:R-:W-:Y:S01]  /*2730*/  @!P5 LDGSTS.E.BYPASS.LTC128B.128 [R197+0x6000], desc[UR14][R8.64] ;  /* 0x0600000008c5dfae */ /* 0x000fe2000b901d4e */
[-C--:B------:R-:W-:Y:S02]  /*2740*/  @!P1 IMAD R23, R23, R10.reuse, RZ ;  /* 0x0000000a17179224 */ /* 0x080fe400078e02ff */
[C---:B------:R-:W-:Y:S01]  /*2750*/  @!P2 IMAD R15, R14.reuse, R11, R15 ;  /* 0x0000000b0e0fa224 */ /* 0x040fe200078e020f */
[----:B------:R-:W-:Y:S01]  /*2760*/  @P4 STS.128 [R197+0x7000], RZ ;  /* 0x007000ffc5004388 */ /* 0x000fe20000000c00 */
[----:B------:R-:W-:-:S03]  /*2770*/  @!P2 IMAD.WIDE.U32 R28, R14, R10, R28 ;  /* 0x0000000a0e1ca225 */ /* 0x000fc600078e001c */
[----:B------:R-:W-:Y:S01]  /*2780*/  @!PT LDS RZ, [RZ] ;  /* 0x00000000fffff984 */ /* 0x000fe20000000800 */
[----:B------:R-:W-:Y:S01]  /*2790*/  @!PT LDS RZ, [RZ] ;  /* 0x00000000fffff984 */ /* 0x000fe20000000800 */
[----:B------:R-:W-:Y:S01]  /*27a0*/  @!PT LDS RZ, [RZ] ;  /* 0x00000000fffff984 */ /* 0x000fe20000000800 */
[----:B------:R1:W-:Y:S01]  /*27b0*/  @!P4 LDGSTS.E.BYPASS.LTC128B.128 [R197+0x7000], desc[UR14][R6.64] ;  /* 0x0700000006c5cfae */ /* 0x0003e2000b901d4e */
[----:B------:R-:W-:Y:S01]  /*27c0*/  @!P1 IMAD R23, R0, R11, R23 ;  /* 0x0000000b00179224 */ /* 0x000fe200078e0217 */
[----:B--2---:R-:W-:Y:S01]  /*27d0*/  @!P2 LEA R4, P4, R28, R4, 0x1 ;  /* 0x000000041c04a211 */ /* 0x004fe200078808ff */
[----:B------:R-:W-:Y:S01]  /*27e0*/  @!P1 IMAD.WIDE.U32 R24, R0, R10, R24 ;  /* 0x0000000a00189225 */ /* 0x000fe200078e0018 */
[----:B------:R-:W-:Y:S03]  /*27f0*/  @P2 STS.128 [R197+0x8000], RZ ;  /* 0x008000ffc5002388 */ /* 0x000fe60000000c00 */
[----:B------:R-:W-:Y:S01]  /*2800*/  @!P2 IMAD.IADD R15, R29, 0x1, R15 ;  /* 0x000000011d0fa824 */ /* 0x000fe200078e020f */
[----:B----4-:R-:W-:Y:S01]  /*2810*/  @!P1 LEA R2, P0, R24, R2, 0x1 ;  /* 0x0000000218029211 */ /* 0x010fe200078008ff */
[----:B------:R-:W-:Y:S02]  /*2820*/  @!P1 IMAD.IADD R0, R25, 0x1, R23 ;  /* 0x0000000119009824 */ /* 0x000fe400078e0217 */
[C---:B------:R-:W-:Y:S01]  /*2830*/  VIADD R11, R191.reuse, 0x8 ;  /* 0x00000008bf0b7836 */ /* 0x040fe20000000000 */
[----:B------:R-:W-:Y:S01]  /*2840*/  @!P2 LEA.HI.X R5, R28, R5, R15, 0x1, P4 ;  /* 0x000000051c05a211 */ /* 0x000fe200020f0c0f */
[C---:B------:R-:W-:Y:S01]  /*2850*/  VIADD R17, R191.reuse, 0x20 ;  /* 0x00000020bf117836 */ /* 0x040fe20000000000 */
[----:B------:R-:W-:Y:S01]  /*2860*/  @!P1 LEA.HI.X R3, R24, R3, R0, 0x1, P0 ;  /* 0x0000000318039211 */ /* 0x000fe200000f0c00 */
[----:B------:R-:W-:Y:S01]  /*2870*/  IMAD.SHL.U32 R0, R191, 0x4, RZ ;  /* 0x00000004bf007824 */ /* 0x000fe200078e00ff */
[-C--:B------:R-:W-:Y:S01]  /*2880*/  ISETP.GE.AND P5, PT, R11, R18.reuse, PT ;  /* 0x000000120b00720c */ /* 0x080fe20003fa6270 */
[----:B------:R-:W-:Y:S01]  /*2890*/  @!PT LDS RZ, [RZ] ;  /* 0x00000000fffff984 */ /* 0x000fe20000000800 */
[----:B------:R-:W-:Y:S01]  /*28a0*/  @!PT LDS RZ, [RZ] ;  /* 0x00000000fffff984 */ /* 0x000fe20000000800 */
[----:B------:R-:W-:Y:S01]  /*28b0*/  @!PT LDS RZ, [RZ] ;  /* 0x00000000fffff984 */ /* 0x000fe20000000800 */
[----:B------:R-:W-:Y:S01]  /*28c0*/  @!P2 LDGSTS.E.BYPASS.LTC128B.128 [R197+0x8000], desc[UR14][R4.64] ;  /* 0x0800000004c5afae */ /* 0x000fe2000b901d4e */
[----:B------:R-:W-:-:S02]  /*28d0*/  ISETP.GE.AND P4, PT, R17, R18, PT ;  /* 0x000000121100720c */ /* 0x000fc40003f86270 */
[C---:B------:R-:W-:Y:S01]  /*28e0*/  ISETP.GE.AND P2, PT, R191.reuse, R18, PT ;  /* 0x00000012bf00720c */ /* 0x040fe20003f46270 */
[----:B------:R-:W-:Y:S04]  /*28f0*/  @P1 STS.128 [R197+0x9000], RZ ;  /* 0x009000ffc5001388 */ /* 0x000fe80000000c00 */
[----:B------:R-:W-:Y:S01]  /*2900*/  @!PT LDS RZ, [RZ] ;  /* 0x00000000fffff984 */ /* 0x000fe20000000800 */
[----:B------:R-:W-:Y:S01]  /*2910*/  @!PT LDS RZ, [RZ] ;  /* 0x00000000fffff984 */ /* 0x000fe20000000800 */
[----:B------:R-:W-:Y:S01]  /*2920*/  @!PT LDS RZ, [RZ] ;  /* 0x00000000fffff984 */ /* 0x000fe20000000800 */
[----:B------:R2:W-:Y:S01]  /*2930*/  @!P1 LDGSTS.E.BYPASS.LTC128B.128 [R197+0x9000], desc[UR14][R2.64] ;  /* 0x0900000002c59fae */ /* 0x0005e2000b901d4e */
[----:B-1----:R-:W-:-:S03]  /*2940*/  SHF.L.U64.HI R7, R191, 0x2, R198 ;  /* 0x00000002bf077819 */ /* 0x002fc600000102c6 */
[----:B------:R-:W0:Y:S01]  /*2950*/  LDGDEPBAR ;  /* 0x00000000000079af */ /* 0x000e220000000000 */
[----:B------:R-:W-:-:S05]  /*2960*/  IADD3 R6, P0, R0, R215, RZ ;  /* 0x000000d700067210 */ /* 0x000fca0007f1e0ff */
[----:B------:R-:W-:-:S05]  /*2970*/  IMAD.X R7, R7, 0x1, R214, P0 ;  /* 0x0000000107077824 */ /* 0x000fca00000e06d6 */
[----:B------:R1:W5:Y:S04]  /*2980*/  @!P2 LDG.E R220, desc[UR14][R6.64] ;  /* 0x0000000e06dca981 */ /* 0x000368000c1e1900 */
[----:B------:R1:W5:Y:S04]  /*2990*/  @!P5 LDG.E R221, desc[UR14][R6.64+0x20] ;  /* 0x0000200e06ddd981 */ /* 0x000368000c1e1900 */
[----:B------:R1:W5:Y:S01]  /*29a0*/  @!P4 LDG.E R218, desc[UR14][R6.64+0x80] ;  /* 0x0000800e06dac981 */ /* 0x000362000c1e1900 */
[----:B--2---:R-:W2:Y:S01]  /*29b0*/  S2R R3, SR_TID.X ;  /* 0x0000000000037919 */ /* 0x004ea20000002100 */
[----:B------:R-:W-:-:S04]  /*29c0*/  DEPBAR.LE SB0, 0x1 ;  /* 0x000080400000791a */ /* 0x000fc80000000000 */
[----:B------:R-:W-:Y:S01]  /*29d0*/  BAR.SYNC.DEFER_BLOCKING 0x0 ;  /* 0x0000000000007b1d */ /* 0x000fe20000010000 */
[----:B------:R-:W-:-:S05]  /*29e0*/  UIADD3 UR17, UR23, 0x20, URZ ;  /* 0x0000002017117890 */ /* 0x000fca000fffe03f */
[----:B------:R-:W3:Y:S01]  /*29f0*/  LDSM.16.M88.4 R148, [R179] ;  /* 0x00000000b394783b */ /* 0x000ee20000000200 */
[----:B--2---:R-:W-:-:S03]  /*2a00*/  SHF.R.S32.HI R2, RZ, 0x1f, R3 ;  /* 0x0000001fff027819 */ /* 0x004fc60000011403 */
[----:B------:R-:W2:Y:S01]  /*2a10*/  LDSM.16.M88.4 R152, [R179+0x800] ;  /* 0x00080000b398783b */ /* 0x000ea20000000200 */
[----:B------:R-:W-:-:S03]  /*2a20*/  LEA.HI R2, R2, R3, RZ, 0x4 ;  /* 0x0000000302027211 */ /* 0x000fc600078f20ff */
[----:B------:R-:W4:Y:S01]  /*2a30*/  LDSM.16.M88.4 R156, [R178] ;  /* 0x00000000b29c783b */ /* 0x000f220000000200 */
[----:B------:R-:W-:-:S03]  /*2a40*/  LOP3.LUT R2, R2, 0xfffffff0, RZ, 0xc0, !PT ;  /* 0xfffffff002027812 */ /* 0x000fc600078ec0ff */
[----:B------:R-:W1:Y:S04]  /*2a50*/  LDSM.16.M88.4 R160, [R178+0x800] ;  /* 0x00080000b2a0783b */ /* 0x000e680000000200 */
[----:B------:R-:W1:Y:S01]  /*2a60*/  LDSM.16.M88.4 R164, [R176] ;  /* 0x00000000b0a4783b */ /* 0x000e620000000200 */
[----:B------:R-:W-:-:S03]  /*2a70*/  IMAD.IADD R2, R3, 0x1, -R2 ;  /* 0x0000000103027824 */ /* 0x000fc600078e0a02 */
[----:B------:R-:W1:Y:S02]  /*2a80*/  LDSM.16.M88.4 R168, [R176+0x800] ;  /* 0x00080000b0a8783b */ /* 0x000e640000000200 */
[----:B------:R-:W-:-:S04]  /*2a90*/  SHF.R.S32.HI R3, RZ, 0x1f, R2 ;  /* 0x0000001fff037819 */ /* 0x000fc80000011402 */
[----:B------:R-:W-:-:S04]  /*2aa0*/  LEA.HI R0, R3, R2, RZ, 0x3 ;  /* 0x0000000203007211 */ /* 0x000fc800078f18ff */
[----:B------:R-:W-:Y:S01]  /*2ab0*/  LOP3.LUT R3, R0, 0xfffffff8, RZ, 0xc0, !PT ;  /* 0xfffffff800037812 */ /* 0x000fe200078ec0ff */
[----:B------:R-:W-:-:S04]  /*2ac0*/  UIADD3 UR16, UR24, UR17, URZ ;  /* 0x0000001118107290 */ /* 0x000fc8000fffe03f */
[----:B------:R-:W-:Y:S01]  /*2ad0*/  IMAD.IADD R3, R2, 0x1, -R3 ;  /* 0x0000000102037824 */ /* 0x000fe200078e0a03 */
[----:B------:R-:W-:Y:S01]  /*2ae0*/  UIADD3 UR9, UR24, UR16, URZ ;  /* 0x0000001018097290 */ /* 0x000fe2000fffe03f */
[----:B------:R-:W-:Y:S02]  /*2af0*/  IMAD.MOV.U32 R2, RZ, RZ, 0x20 ;  /* 0x00000020ff027424 */ /* 0x000fe400078e00ff */
[----:B------:R-:W-:Y:S01]  /*2b00*/  VIADD R4, R181, 0x1000 ;  /* 0x00001000b5047836 */ /* 0x000fe20000000000 */
[C---:B------:R-:W-:Y:S02]  /*2b10*/  LOP3.LUT P0, RZ, R3.reuse, 0x2, RZ, 0xc0, !PT ;  /* 0x0000000203ff7812 */ /* 0x040fe4000780c0ff */
[----:B------:R-:W-:Y:S01]  /*2b20*/  LOP3.LUT P2, RZ, R3, 0x4, RZ, 0xc0, !PT ;  /* 0x0000000403ff7812 */ /* 0x000fe2000784c0ff */
[----:B------:R-:W-:Y:S01]  /*2b30*/  VIADD R3, R192, 0x1000 ;  /* 0x00001000c0037836 */ /* 0x000fe20000000000 */
[----:B------:R-:W-:Y:S01]  /*2b40*/  LEA R0, R180, UR6, 0x1 ;  /* 0x00000006b4007c11 */ /* 0x000fe2000f8e08ff */
[----:B------:R-:W-:Y:S01]  /*2b50*/  VIADD R19, R19, 0x80 ;  /* 0x0000008013137836 */ /* 0x000fe20000000000 */
[----:B------:R-:W-:Y:S01]  /*2b60*/  UIADD3 UR8, UR24, UR9, URZ ;  /* 0x0000000918087290 */ /* 0x000fe2000fffe03f */
[----:B------:R-:W-:-:S02]  /*2b70*/  SEL R2, R2, 0xffffffe0, !P0 ;  /* 0xffffffe002027807 */ /* 0x000fc40004000000 */
[----:B------:R-:W-:Y:S01]  /*2b80*/  SEL R173, R4, R181, !P3 ;  /* 0x000000b504ad7207 */ /* 0x000fe20005800000 */
[----:B------:R-:W1:Y:S01]  /*2b90*/  LDSM.16.M88.4 R140, [R0+0xa000] ;  /* 0x00a00000008c783b */ /* 0x000e620000000200 */
[----:B------:R-:W-:Y:S01]  /*2ba0*/  SEL R3, R3, R192, !P3 ;  /* 0x000000c003037207 */ /* 0x000fe20005800000 */
[----:B------:R-:W-:Y:S01]  /*2bb0*/  UIADD3 UR5, UR24, UR8, URZ ;  /* 0x0000000818057290 */ /* 0x000fe2000fffe03f */
[----:B------:R-:W-:Y:S01]  /*2bc0*/  ISETP.GE.AND P1, PT, R19, R224, PT ;  /* 0x000000e01300720c */ /* 0x000fe20003f26270 */
[----:B------:R3:W1:Y:S01]  /*2bd0*/  LDSM.16.M88.4 R144, [R0+0xa800] ;  /* 0x00a800000090783b */ /* 0x0006620000000200 */
[----:B------:R-:W-:Y:S02]  /*2be0*/  CS2R R44, SRZ ;  /* 0x00000000002c7805 */ /* 0x000fe4000001ff00 */
[----:B------:R-:W-:Y:S02]  /*2bf0*/  CS2R R42, SRZ ;  /* 0x00000000002a7805 */ /* 0x000fe4000001ff00 */
[----:B------:R-:W-:-:S02]  /*2c00*/  CS2R R40, SRZ ;  /* 0x0000000000287805 */ /* 0x000fc4000001ff00 */
[----:B------:R-:W-:Y:S02]  /*2c10*/  CS2R R38, SRZ ;  /* 0x0000000000267805 */ /* 0x000fe4000001ff00 */
[----:B------:R-:W-:Y:S02]  /*2c20*/  CS2R R36, SRZ ;  /* 0x0000000000247805 */ /* 0x000fe4000001ff00 */
[----:B------:R-:W-:Y:S02]  /*2c30*/  LEA R173, R173, UR6, 0x1 ;  /* 0x00000006adad7c11 */ /* 0x000fe4000f8e08ff */
[----:B------:R-:W-:Y:S02]  /*2c40*/  LEA R3, R3, UR6, 0x1 ;  /* 0x0000000603037c11 */ /* 0x000fe4000f8e08ff */
[----:B------:R-:W-:Y:S01]  /*2c50*/  SEL R182, R182, 0xffffffc0, !P2 ;  /* 0xffffffc0b6b67807 */ /* 0x000fe20005000000 */
[----:B------:R-:W-:Y:S02]  /*2c60*/  UIMAD UR18, UR18, 0x38, URZ ;  /* 0x00000038121278a4 */ /* 0x000fe4000f8e023f */
[----:B------:R-:W-:Y:S01]  /*2c70*/  UIADD3 UR4, UR24, UR5, URZ ;  /* 0x0000000518047290 */ /* 0x000fe2000fffe03f */
[----:B--234-:R-:W-:-:S11]  /*2c80*/  IMAD.IADD R0, R177, 0x1, R2 ;  /* 0x00000001b1007824 */ /* 0x01cfd600078e0202 */
.L_x_9:
[----:B------:R-:W0:Y:S01]  /*2c90*/  LDGDEPBAR ;  /* 0x00000000000079af */ /* 0x000e220000000000 */
[----:B------:R-:W-:Y:S01]  /*2ca0*/  LEA R185, R180, UR6, 0x1 ;  /* 0x00000006b4b97c11 */ /* 0x000fe2000f8e08ff */
[C---:B------:R-:W-:Y:S02]  /*2cb0*/  IMAD.IADD R183, R173.reuse, 0x1, R2 ;  /* 0x00000001adb77824 */ /* 0x040fe400078e0202 */
[C---:B-----5:R-:W-:Y:S01]  /*2cc0*/  FMUL.FTZ R234, R220.reuse, 1.4426950216293334961 ;  /* 0x3fb8aa3bdcea7820 */ /* 0x060fe20000410000 */
[----:B------:R-:W-:Y:S01]  /*2cd0*/  IMAD.IADD R184, R173, 0x1, R182 ;  /* 0x00000001adb87824 */ /* 0x000fe200078e02b6 */
[----:B------:R-:W-:Y:S01]  /*2ce0*/  FSETP.NEU.FTZ.AND P0, PT, R220, -INF , PT ;  /* 0xff800000dc00780b */ /* 0x000fe20003f1d000 */
[----:B------:R-:W-:Y:S01]  /*2cf0*/  FMUL.FTZ R236, R218, 1.4426950216293334961 ;  /* 0x3fb8aa3bdaec7820 */ /* 0x000fe20000410000 */
[----:B------:R-:W-:Y:S02]  /*2d00*/  IADD3 R182, R183, R182, RZ ;  /* 0x000000b6b7b67210 */ /* 0x000fe40007ffe0ff */
[----:B------:R-:W-:Y:S01]  /*2d10*/  ISETP.GE.AND P6, PT, R223, 0x1, PT ;  /* 0x00000001df00780c */ /* 0x000fe20003fc6270 */
[----:B------:R-:W-:Y:S04]  /*2d20*/  DEPBAR.LE SB0, 0x0 ;  /* 0x000080000000791a */ /* 0x000fe80000000000 */
[----:B------:R-:W-:Y:S06]  /*2d30*/  BAR.SYNC.DEFER_BLOCKING 0x0 ;  /* 0x0000000000007b1d */ /* 0x000fec0000010000 */
[----:B------:R-:W-:Y:S08]  /*2d40*/  LDSM.16.M88.4 R100, [R173] ;  /* 0x00000000ad64783b */ /* 0x000ff00000000200 */
[----:B------:R-:W1:Y:S08]  /*2d50*/  LDSM.16.M88.4 R104, [R185+0x6000] ;  /* 0x00600000b968783b */ /* 0x000e700000000200 */
[----:B------:R-:W2:Y:S08]  /*2d60*/  LDSM.16.M88.4 R108, [R173+0x1000] ;  /* 0x00100000ad6c783b */ /* 0x000eb00000000200 */
[----:B------:R-:W3:Y:S08]  /*2d70*/  LDSM.16.M88.4 R112, [R185+0x6800] ;  /* 0x00680000b970783b */ /* 0x000ef00000000200 */
[----:B------:R-:W-:Y:S08]  /*2d80*/  LDSM.16.M88.4 R116, [R183] ;  /* 0x00000000b774783b */ /* 0x000ff00000000200 */
[----:B------:R-:W4:Y:S01]  /*2d90*/  LDSM.16.M88.4 R120, [R179+-0x4000] ;  /* 0xffc00000b378783b */ /* 0x000f220000000200 */
[-C--:B-1----:R-:W-:Y:S07]  /*2da0*/  HMMA.16816.F32 R4, R100, R104.reuse, RZ ;  /* 0x000000686404723c */ /* 0x082fee00000018ff */
[----:B------:R-:W1:Y:S01]  /*2db0*/  LDSM.16.M88.4 R124, [R183+0x1000] ;  /* 0x00100000b77c783b */ /* 0x000e620000000200 */
[C---:B--2---:R-:W-:Y:S07]  /*2dc0*/  HMMA.16816.F32 R8, R108.reuse, R104, RZ ;  /* 0x000000686c08723c */ /* 0x044fee00000018ff */
[----:B------:R-:W2:Y:S01]  /*2dd0*/  LDSM.16.M88.4 R128, [R179+-0x3800] ;  /* 0xffc80000b380783b */ /* 0x000ea20000000200 */
[-C--:B------:R-:W-:Y:S07]  /*2de0*/  HMMA.16816.F32 R12, R108, R106.reuse, RZ ;  /* 0x0000006a6c0c723c */ /* 0x080fee00000018ff */
[----:B------:R-:W-:Y:S01]  /*2df0*/  LDSM.16.M88.4 R132, [R184] ;  /* 0x00000000b884783b */ /* 0x000fe20000000200 */
[C---:B------:R-:W-:Y:S07]  /*2e00*/  HMMA.16816.F32 R16, R100.reuse, R106, RZ ;  /* 0x0000006a6410723c */ /* 0x040fee00000018ff */
[----:B------:R-:W2:Y:S01]  /*2e10*/  LDSM.16.M88.4 R136, [R178+-0x4000] ;  /* 0xffc00000b288783b */ /* 0x000ea20000000200 */
[-C--:B---3--:R-:W-:Y:S06]  /*2e20*/  HMMA.16816.F32 R20, R100, R112.reuse, RZ ;  /* 0x000000706414723c */ /* 0x088fec00000018ff */
[C---:B------:R-:W-:Y:S01]  /*2e30*/  HMMA.16816.F32 R24, R108.reuse, R112, RZ ;  /* 0x000000706c18723c */ /* 0x040fe200000018ff */
[----:B------:R-:W-:Y:S05]  /*2e40*/  LDSM.16.M88.4 R104, [R178+-0x3800] ;  /* 0xffc80000b268783b */ /* 0x000fea0000000200 */
[-C--:B------:R-:W-:Y:S03]  /*2e50*/  HMMA.16816.F32 R28, R108, R114.reuse, RZ ;  /* 0x000000726c1c723c */ /* 0x080fe600000018ff */
[----:B------:R-:W-:Y:S03]  /*2e60*/  LDSM.16.M88.4 R108, [R182] ;  /* 0x00000000b66c783b */ /* 0x000fe60000000200 */
[----:B------:R-:W-:Y:S05]  /*2e70*/  HMMA.16816.F32 R32, R100, R114, RZ ;  /* 0x000000726420723c */ /* 0x000fea00000018ff */
[----:B------:R-:W3:Y:S01]  /*2e80*/  LDSM.16.M88.4 R100, [R184+0x1000] ;  /* 0x00100000b864783b */ /* 0x000ee20000000200 */
[-C--:B----4-:R-:W-:Y:S06]  /*2e90*/  HMMA.16816.F32 R4, R116, R120.reuse, R4 ;  /* 0x000000787404723c */ /* 0x090fec0000001804 */
[C---:B-1----:R-:W-:Y:S01]  /*2ea0*/  HMMA.16816.F32 R8, R124.reuse, R120, R8 ;  /* 0x000000787c08723c */ /* 0x042fe20000001808 */
[----:B------:R-:W1:Y:S05]  /*2eb0*/  LDSM.16.M88.4 R112, [R176+-0x4000] ;  /* 0xffc00000b070783b */ /* 0x000e6a0000000200 */
[-C--:B------:R-:W-:Y:S05]  /*2ec0*/  HMMA.16816.F32 R12, R124, R122.reuse, R12 ;  /* 0x0000007a7c0c723c */ /* 0x080fea000000180c */
[----:B------:R-:W-:Y:S01]  /*2ed0*/  FSEL R121, R234, RZ, P0 ;  /* 0x000000ffea797208 */ /* 0x000fe20000000000 */
[C---:B------:R-:W-:Y:S04]  /*2ee0*/  HMMA.16816.F32 R16, R116.reuse, R122, R16 ;  /* 0x0000007a7410723c */ /* 0x040fe80000001810 */
[C---:B------:R-:W-:Y:S01]  /*2ef0*/  FSETP.NEU.FTZ.AND P0, PT, R221.reuse, -INF , PT ;  /* 0xff800000dd00780b */ /* 0x040fe20003f1d000 */
[----:B------:R-:W-:Y:S01]  /*2f00*/  FMUL.FTZ R234, R221, 1.4426950216293334961 ;  /* 0x3fb8aa3bddea7820 */ /* 0x000fe20000410000 */
[-C--:B--2---:R-:W-:Y:S05]  /*2f10*/  HMMA.16816.F32 R20, R116, R128.reuse, R20 ;  /* 0x000000807414723c */ /* 0x084fea0000001814 */
[----:B------:R-:W-:Y:S01]  /*2f20*/  @P1 IMAD R123, R201, 0x80, R190 ;  /* 0x00000080c97b1824 */ /* 0x000fe200078e02be */
[C---:B------:R-:W-:Y:S04]  /*2f30*/  HMMA.16816.F32 R24, R124.reuse, R128, R24 ;  /* 0x000000807c18723c */ /* 0x040fe80000001818 */
[CC--:B------:R-:W-:Y:S01]  /*2f40*/  @P1 ISETP.GE.AND P3, PT, R123.reuse, R224.reuse, PT ;  /* 0x000000e07b00120c */ /* 0x0c0fe20003f66270 */
[----:B------:R-:W-:Y:S01]  /*2f50*/  @P1 VIADD R233, R123, 0x1 ;  /* 0x000000017be91836 */ /* 0x000fe20000000000 */
[-C--:B------:R-:W-:Y:S04]  /*2f60*/  HMMA.16816.F32 R28, R124, R130.reuse, R28 ;  /* 0x000000827c1c723c */ /* 0x080fe8000000181c */
[-C--:B------:R-:W-:Y:S01]  /*2f70*/  @P1 ISETP.GE.AND P4, PT, R233, R224.reuse, PT ;  /* 0x000000e0e900120c */ /* 0x080fe20003f86270 */
[C---:B------:R-:W-:Y:S01]  /*2f80*/  @P1 VIADD R243, R123.reuse, 0x9 ;  /* 0x000000097bf31836 */ /* 0x040fe20000000000 */
[----:B------:R-:W-:Y:S01]  /*2f90*/  HMMA.16816.F32 R32, R116, R130, R32 ;  /* 0x000000827420723c */ /* 0x000fe20000001820 */
[----:B------:R2:W4:Y:S04]  /*2fa0*/  LDSM.16.M88.4 R116, [R182+0x1000] ;  /* 0x00100000b674783b */ /* 0x0005280000000200 */
[C---:B------:R-:W-:Y:S01]  /*2fb0*/  @P1 IADD3 R241, R123.reuse, 0x8, RZ ;  /* 0x000000087bf11810 */ /* 0x040fe20007ffe0ff */
[-C--:B------:R-:W-:Y:S05]  /*2fc0*/  HMMA.16816.F32 R4, R132, R136.reuse, R4 ;  /* 0x000000888404723c */ /* 0x080fea0000001804 */
[----:B------:R-:W-:Y:S01]  /*2fd0*/  @P1 IADD3 R251, R123, 0x10, RZ ;  /* 0x000000107bfb1810 */ /* 0x000fe20007ffe0ff */
[C---:B---3--:R-:W-:Y:S05]  /*2fe0*/  HMMA.16816.F32 R8, R100.reuse, R136, R8 ;  /* 0x000000886408723c */ /* 0x048fea0000001808 */
[----:B------:R-:W-:Y:S01]  /*2ff0*/  FSEL R122, R234, RZ, P0 ;  /* 0x000000ffea7a7208 */ /* 0x000fe20000000000 */
[-C--:B------:R-:W-:Y:S03]  /*3000*/  HMMA.16816.F32 R12, R100, R138.reuse, R12 ;  /* 0x0000008a640c723c */ /* 0x080fe6000000180c */
[----:B------:R-:W-:Y:S03]  /*3010*/  FSETP.NEU.FTZ.AND P0, PT, R218, -INF , PT ;  /* 0xff800000da00780b */ /* 0x000fe60003f1d000 */
[C---:B------:R-:W-:Y:S05]  /*3020*/  HMMA.16816.F32 R16, R132.reuse, R138, R16 ;  /* 0x0000008a8410723c */ /* 0x040fea0000001810 */
[----:B--2---:R-:W-:Y:S01]  /*3030*/  SEL R182, R212, 0xffffffc0, !P2 ;  /* 0xffffffc0d4b67807 */ /* 0x004fe20005000000 */
[-C--:B------:R-:W-:Y:S05]  /*3040*/  HMMA.16816.F32 R20, R132, R104.reuse, R20 ;  /* 0x000000688414723c */ /* 0x080fea0000001814 */
[----:B------:R-:W-:Y:S01]  /*3050*/  FSEL R137, R236, RZ, P0 ;  /* 0x000000ffec897208 */ /* 0x000fe20000000000 */
[C---:B------:R-:W-:Y:S04]  /*3060*/  HMMA.16816.F32 R24, R100.reuse, R104, R24 ;  /* 0x000000686418723c */ /* 0x040fe80000001818 */
[----:B------:R-:W-:Y:S02]  /*3070*/  FSETP.NEU.FTZ.AND P0, PT, R219, -INF , PT ;  /* 0xff800000db00780b */ /* 0x000fe40003f1d000 */
[-C--:B------:R-:W-:Y:S01]  /*3080*/  HMMA.16816.F32 R28, R100, R106.reuse, R28 ;  /* 0x0000006a641c723c */ /* 0x080fe2000000181c */
[----:B------:R-:W2:Y:S05]  /*3090*/  LDSM.16.M88.4 R100, [R176+-0x3800] ;  /* 0xffc80000b064783b */ /* 0x000eaa0000000200 */
[----:B------:R-:W-:Y:S06]  /*30a0*/  HMMA.16816.F32 R32, R132, R106, R32 ;  /* 0x0000006a8420723c */ /* 0x000fec0000001820 */
[-C--:B-1----:R-:W-:Y:S06]  /*30b0*/  HMMA.16816.F32 R4, R108, R112.reuse, R4 ;  /* 0x000000706c04723c */ /* 0x082fec0000001804 */
[C---:B----4-:R-:W-:Y:S06]  /*30c0*/  HMMA.16816.F32 R8, R116.reuse, R112, R8 ;  /* 0x000000707408723c */ /* 0x050fec0000001808 */
[-C--:B------:R-:W-:Y:S06]  /*30d0*/  HMMA.16816.F32 R12, R116, R114.reuse, R12 ;  /* 0x00000072740c723c */ /* 0x080fec000000180c */
[C---:B------:R-:W-:Y:S06]  /*30e0*/  HMMA.16816.F32 R16, R108.reuse, R114, R16 ;  /* 0x000000726c10723c */ /* 0x040fec0000001810 */
[----:B------:R-:W-:Y:S02]  /*30f0*/  @P1 FSEL R4, R4, -INF , !P3 ;  /* 0xff80000004041808 */ /* 0x000fe40005800000 */
[----:B------:R-:W-:Y:S03]  /*3100*/  @P1 FSEL R6, R6, -INF , !P3 ;  /* 0xff80000006061808 */ /* 0x000fe60005800000 */
[----:B------:R-:W-:Y:S01]  /*3110*/  FFMA.FTZ R238, R4, UR10, -R121 ;  /* 0x0000000a04ee7c23 */ /* 0x000fe20008010879 */
[-C--:B--2---:R-:W-:Y:S03]  /*3120*/  HMMA.16816.F32 R20, R108, R100.reuse, R20 ;  /* 0x000000646c14723c */ /* 0x084fe60000001814 */
[----:B------:R1:W-:Y:S01]  /*3130*/  MUFU.EX2 R233, R238 ;  /* 0x000000ee00e97308 */ /* 0x0003e20000000800 */
[----:B------:R-:W-:Y:S01]  /*3140*/  @P1 FSEL R9, R9, -INF , !P4 ;  /* 0xff80000009091808 */ /* 0x000fe20006000000 */
[--C-:B------:R-:W-:Y:S01]  /*3150*/  FFMA.FTZ R235, R6, UR10, -R122.reuse ;  /* 0x0000000a06eb7c23 */ /* 0x100fe2000801087a */
[C---:B------:R-:W-:Y:S07]  /*3160*/  HMMA.16816.F32 R24, R116.reuse, R100, R24 ;  /* 0x000000647418723c */ /* 0x040fee0000001818 */
[----:B------:R-:W-:Y:S01]  /*3170*/  MUFU.EX2 R235, R235 ;  /* 0x000000eb00eb7308 */ /* 0x000fe20000000800 */
[----:B------:R-:W-:Y:S01]  /*3180*/  FFMA.FTZ R242, R9, UR10, -R137 ;  /* 0x0000000a09f27c23 */ /* 0x000fe20008010889 */
[-C--:B------:R-:W-:Y:S03]  /*3190*/  HMMA.16816.F32 R28, R116, R102.reuse, R28 ;  /* 0x00000066741c723c */ /* 0x080fe6000000181c */
[----:B------:R-:W-:Y:S03]  /*31a0*/  @P1 FSEL R7, R7, -INF , !P4 ;  /* 0xff80000007071808 */ /* 0x000fe60006000000 */
[----:B------:R-:W-:Y:S05]  /*31b0*/  HMMA.16816.F32 R32, R108, R102, R32 ;  /* 0x000000666c20723c */ /* 0x000fea0000001820 */
[----:B-1----:R-:W-:Y:S01]  /*31c0*/  FMUL.FTZ R238, R219, 1.4426950216293334961 ;  /* 0x3fb8aa3bdbee7820 */ /* 0x002fe20000410000 */
[----:B------:R-:W-:Y:S01]  /*31d0*/  @P1 FSEL R8, R8, -INF , !P3 ;  /* 0xff80000008081808 */ /* 0x000fe20005800000 */
[----:B------:R-:W-:Y:S01]  /*31e0*/  FFMA.FTZ R239, R7, UR10, -R122 ;  /* 0x0000000a07ef7c23 */ /* 0x000fe2000801087a */
[----:B------:R-:W-:Y:S02]  /*31f0*/  @P1 FSEL R10, R10, -INF , !P3 ;  /* 0xff8000000a0a1808 */ /* 0x000fe40005800000 */
[-C--:B------:R-:W-:Y:S01]  /*3200*/  @P1 ISETP.GE.AND P3, PT, R241, R224.reuse, PT ;  /* 0x000000e0f100120c */ /* 0x080fe20003f66270 */
[----:B------:R1:W-:Y:S01]  /*3210*/  MUFU.EX2 R236, R239 ;  /* 0x000000ef00ec7308 */ /* 0x0003e20000000800 */
[----:B------:R-:W-:Y:S02]  /*3220*/  FSEL R105, R238, RZ, P0 ;  /* 0x000000ffee697208 */ /* 0x000fe40000000000 */
[----:B------:R-:W-:Y:S02]  /*3230*/  IADD3 R134, P0, R210, R217, RZ ;  /* 0x000000d9d2867210 */ /* 0x000fe40007f1e0ff */
[----:B------:R-:W-:Y:S02]  /*3240*/  @P1 FSEL R5, R5, -INF , !P4 ;  /* 0xff80000005051808 */ /* 0x000fe40006000000 */
[----:B------:R-:W-:Y:S03]  /*3250*/  @P1 FSEL R12, R12, -INF , !P3 ;  /* 0xff8000000c0c1808 */ /* 0x000fe60005800000 */
[----:B------:R2:W-:Y:S01]  /*3260*/  MUFU.EX2 R238, R242 ;  /* 0x000000f200ee7308 */ /* 0x0005e20000000800 */
[----:B------:R-:W-:Y:S01]  /*3270*/  IMAD.X R135, R211, 0x1, R216, P0 ;  /* 0x00000001d3877824 */ /* 0x000fe200000e06d8 */
[-C--:B------:R-:W-:Y:S01]  /*3280*/  @P1 ISETP.GE.AND P0, PT, R251, R224.reuse, PT ;  /* 0x000000e0fb00120c */ /* 0x080fe20003f06270 */
[----:B------:R-:W-:Y:S01]  /*3290*/  @P1 VIADD R251, R123, 0x11 ;  /* 0x000000117bfb1836 */ /* 0x000fe20000000000 */
[----:B------:R-:W-:Y:S01]  /*32a0*/  @P1 FSEL R11, R11, -INF , !P4 ;  /* 0xff8000000b0b1808 */ /* 0x000fe20006000000 */
[--C-:B------:R-:W-:Y:S01]  /*32b0*/  FFMA.FTZ R237, R5, UR10, -R121.reuse ;  /* 0x0000000a05ed7c23 */ /* 0x100fe20008010879 */
[----:B------:R-:W-:Y:S01]  /*32c0*/  @P1 FSEL R14, R14, -INF , !P3 ;  /* 0xff8000000e0e1808 */ /* 0x000fe20005800000 */
[----:B------:R-:W3:Y:S01]  /*32d0*/  LDG.E R245, desc[UR14][R134.64+0x20] ;  /* 0x0000200e86f57981 */ /* 0x000ee2000c1e1900 */
[----:B------:R-:W-:Y:S02]  /*32e0*/  @P1 FSEL R16, R16, -INF , !P3 ;  /* 0xff80000010101808 */ /* 0x000fe40005800000 */
[----:B------:R4:W4:Y:S01]  /*32f0*/  MUFU.EX2 R234, R237 ;  /* 0x000000ed00ea7308 */ /* 0x0009220000000800 */
[----:B------:R-:W-:Y:S01]  /*3300*/  @P1 FSEL R18, R18, -INF , !P3 ;  /* 0xff80000012121808 */ /* 0x000fe20005800000 */
[----:B------:R-:W5:Y:S01]  /*3310*/  LDG.E R252, desc[UR14][R134.64+0x80] ;  /* 0x0000800e86fc7981 */ /* 0x000f62000c1e1900 */
[-C--:B------:R-:W-:Y:S01]  /*3320*/  @P1 ISETP.GE.AND P4, PT, R243, R224.reuse, PT ;  /* 0x000000e0f300120c */ /* 0x080fe20003f86270 */
[----:B------:R-:W-:Y:S01]  /*3330*/  FFMA.FTZ R247, R16, UR10, -R121 ;  /* 0x0000000a10f77c23 */ /* 0x000fe20008010879 */
[-C--:B------:R-:W-:Y:S01]  /*3340*/  @P1 ISETP.GE.AND P3, PT, R251, R224.reuse, PT ;  /* 0x000000e0fb00120c */ /* 0x080fe20003f66270 */
[--C-:B------:R-:W-:Y:S01]  /*3350*/  FFMA.FTZ R249, R18, UR10, -R122.reuse ;  /* 0x0000000a12f97c23 */ /* 0x100fe2000801087a */
[----:B------:R-:W5:Y:S01]  /*3360*/  LDG.E R251, desc[UR14][R134.64+0xa0] ;  /* 0x0000a00e86fb7981 */ /* 0x000f62000c1e1900 */
[----:B------:R-:W-:Y:S01]  /*3370*/  @P1 FSEL R15, R15, -INF , !P4 ;  /* 0xff8000000f0f1808 */ /* 0x000fe20006000000 */
[--C-:B-1----:R-:W-:Y:S01]  /*3380*/  FFMA.FTZ R239, R10, UR10, -R105.reuse ;  /* 0x0000000a0aef7c23 */ /* 0x102fe20008010869 */
[----:B------:R-:W-:Y:S01]  /*3390*/  MUFU.EX2 R247, R247 ;  /* 0x000000f700f77308 */ /* 0x000fe20000000800 */
[----:B--2---:R1:W2:Y:S01]  /*33a0*/  LDG.E R242, desc[UR14][R134.64] ;  /* 0x0000000e86f27981 */ /* 0x0042a2000c1e1900 */
[----:B------:R-:W-:Y:S01]  /*33b0*/  @P1 FSEL R17, R17, -INF , !P4 ;  /* 0xff80000011111808 */ /* 0x000fe20006000000 */
[--C-:B------:R-:W-:Y:S01]  /*33c0*/  FFMA.FTZ R246, R15, UR10, -R105.reuse ;  /* 0x0000000a0ff67c23 */ /* 0x100fe20008010869 */
[----:B------:R-:W-:Y:S01]  /*33d0*/  @P1 IADD3 R15, R123, 0x18, RZ ;  /* 0x000000187b0f1810 */ /* 0x000fe20007ffe0ff */
[----:B------:R-:W-:Y:S01]  /*33e0*/  FFMA.FTZ R240, R11, UR10, -R105 ;  /* 0x0000000a0bf07c23 */ /* 0x000fe20008010869 */
[----:B------:R-:W-:Y:S01]  /*33f0*/  @P1 FSEL R19, R19, -INF , !P4 ;  /* 0xff80000013131808 */ /* 0x000fe20006000000 */
[----:B------:R-:W-:Y:S03]  /*3400*/  FFMA.FTZ R248, R17, UR10, -R121 ;  /* 0x0000000a11f87c23 */ /* 0x000fe60008010879 */
[----:B------:R-:W-:Y:S01]  /*3410*/  MUFU.EX2 R249, R249 ;  /* 0x000000f900f97308 */ /* 0x000fe20000000800 */
[----:B------:R-:W-:Y:S01]  /*3420*/  @P1 FSEL R20, R20, -INF , !P0 ;  /* 0xff80000014141808 */ /* 0x000fe20004000000 */
[----:B------:R-:W-:Y:S01]  /*3430*/  FFMA.FTZ R243, R14, UR10, -R105 ;  /* 0x0000000a0ef37c23 */ /* 0x000fe20008010869 */
[----:B------:R-:W-:Y:S01]  /*3440*/  @P1 FSEL R22, R22, -INF , !P0 ;  /* 0xff80000016161808 */ /* 0x000fe20004000000 */
[--C-:B------:R-:W-:Y:S01]  /*3450*/  FFMA.FTZ R250, R19, UR10, -R122.reuse ;  /* 0x0000000a13fa7c23 */ /* 0x100fe2000801087a */
[----:B------:R-:W-:Y:S01]  /*3460*/  @P1 FSEL R24, R24, -INF , !P0 ;  /* 0xff80000018181808 */ /* 0x000fe20004000000 */
[----:B------:R-:W-:Y:S01]  /*3470*/  @P1 VIADD R123, R123, 0x19 ;  /* 0x000000197b7b1836 */ /* 0x000fe20000000000 */
[----:B------:R-:W-:Y:S03]  /*3480*/  @P1 FSEL R26, R26, -INF , !P0 ;  /* 0xff8000001a1a1808 */ /* 0x000fe60004000000 */
[----:B------:R-:W1:Y:S01]  /*3490*/  MUFU.EX2 R248, R248 ;  /* 0x000000f800f87308 */ /* 0x000e620000000800 */
[-C--:B------:R-:W-:Y:S01]  /*34a0*/  @P1 ISETP.GE.AND P0, PT, R15, R224.reuse, PT ;  /* 0x000000e00f00120c */ /* 0x080fe20003f06270 */
[----:B----4-:R-:W-:Y:S01]  /*34b0*/  FFMA.FTZ R237, R8, UR10, -R137 ;  /* 0x0000000a08ed7c23 */ /* 0x010fe20008010889 */
[----:B------:R-:W-:Y:S01]  /*34c0*/  @P1 FSEL R13, R13, -INF , !P4 ;  /* 0xff8000000d0d1808 */ /* 0x000fe20006000000 */
[--C-:B------:R-:W-:Y:S01]  /*34d0*/  FFMA.FTZ R133, R22, UR10, -R122.reuse ;  /* 0x0000000a16857c23 */ /* 0x100fe2000801087a */
[----:B------:R-:W-:Y:S01]  /*34e0*/  @P1 FSEL R34, R34, -INF , !P0 ;  /* 0xff80000022221808 */ /* 0x000fe20004000000 */
[----:B------:R-:W-:Y:S01]  /*34f0*/  FFMA.FTZ R129, R26, UR10, -R105 ;  /* 0x0000000a1a817c23 */ /* 0x000fe20008010869 */
[----:B------:R-:W-:Y:S03]  /*3500*/  @P1 FSEL R23, R23, -INF , !P3 ;  /* 0xff80000017171808 */ /* 0x000fe60005800000 */
[----:B------:R-:W4:Y:S01]  /*3510*/  MUFU.EX2 R250, R250 ;  /* 0x000000fa00fa7308 */ /* 0x000f220000000800 */
[--C-:B------:R-:W-:Y:S01]  /*3520*/  FFMA.FTZ R244, R13, UR10, -R137.reuse ;  /* 0x0000000a0df47c23 */ /* 0x100fe20008010889 */
[--C-:B------:R-:W-:Y:S01]  /*3530*/  FFMA.FTZ R14, R34, UR10, -R122.reuse ;  /* 0x0000000a220e7c23 */ /* 0x100fe2000801087a */
[----:B------:R-:W-:Y:S01]  /*3540*/  @P1 FSEL R21, R21, -INF , !P3 ;  /* 0xff80000015151808 */ /* 0x000fe20005800000 */
[--C-:B------:R-:W-:Y:S01]  /*3550*/  FFMA.FTZ R13, R23, UR10, -R122.reuse ;  /* 0x0000000a170d7c23 */ /* 0x100fe2000801087a */
[----:B------:R-:W-:Y:S01]  /*3560*/  @P1 FSEL R25, R25, -INF , !P3 ;  /* 0xff80000019191808 */ /* 0x000fe20005800000 */
[----:B------:R-:W-:Y:S01]  /*3570*/  FFMA.FTZ R241, R12, UR10, -R137 ;  /* 0x0000000a0cf17c23 */ /* 0x000fe20008010889 */
[----:B------:R-:W-:Y:S03]  /*3580*/  @P1 FSEL R27, R27, -INF , !P3 ;  /* 0xff8000001b1b1808 */ /* 0x000fe60005800000 */
[----:B------:R-:W-:Y:S01]  /*3590*/  MUFU.EX2 R239, R239 ;  /* 0x000000ef00ef7308 */ /* 0x000fe20000000800 */
[----:B------:R-:W-:Y:S01]  /*35a0*/  @P1 ISETP.GE.AND P3, PT, R123, R224, PT ;  /* 0x000000e07b00120c */ /* 0x000fe20003f66270 */
[--C-:B------:R-:W-:Y:S01]  /*35b0*/  FFMA.FTZ R139, R21, UR10, -R121.reuse ;  /* 0x0000000a158b7c23 */ /* 0x100fe20008010879 */
[----:B------:R-:W-:Y:S01]  /*35c0*/  F2FP.F16.F32.PACK_AB R26, R234, R233 ;  /* 0x000000e9ea1a723e */ /* 0x000fe200000000ff */
[----:B------:R-:W-:Y:S01]  /*35d0*/  FFMA.FTZ R138, R20, UR10, -R121 ;  /* 0x0000000a148a7c23 */ /* 0x000fe20008010879 */
[----:B------:R-:W-:Y:S01]  /*35e0*/  F2FP.F16.F32.PACK_AB R22, R236, R235 ;  /* 0x000000ebec16723e */ /* 0x000fe200000000ff */
[--C-:B-1----:R-:W-:Y:S01]  /*35f0*/  FFMA.FTZ R135, R24, UR10, -R137.reuse ;  /* 0x0000000a18877c23 */ /* 0x102fe20008010889 */
[----:B------:R-:W-:Y:S03]  /*3600*/  F2FP.F16.F32.PACK_AB R21, R248, R247 ;  /* 0x000000f7f815723e */ /* 0x000fe600000000ff */
[----:B------:R-:W1:Y:S01]  /*3610*/  MUFU.EX2 R240, R240 ;  /* 0x000000f000f07308 */ /* 0x000e620000000800 */
[----:B----4-:R-:W-:Y:S01]  /*3620*/  F2FP.F16.F32.PACK_AB R19, R250, R249 ;  /* 0x000000f9fa13723e */ /* 0x010fe200000000ff */
[----:B------:R-:W-:Y:S01]  /*3630*/  STS [R203+0xe000], R26 ;  /* 0x00e0001acb007388 */ /* 0x000fe20000000800 */
[----:B------:R-:W-:Y:S01]  /*3640*/  @P1 FSEL R35, R35, -INF , !P3 ;  /* 0xff80000023231808 */ /* 0x000fe20005800000 */
[----:B------:R-:W-:Y:S01]  /*3650*/  FFMA.FTZ R130, R25, UR10, -R137 ;  /* 0x0000000a19827c23 */ /* 0x000fe20008010889 */
[----:B------:R-:W-:Y:S01]  /*3660*/  @P1 FSEL R30, R30, -INF , !P0 ;  /* 0xff8000001e1e1808 */ /* 0x000fe20004000000 */
[----:B------:R-:W-:Y:S01]  /*3670*/  STS [R203+0xe400], R22 ;  /* 0x00e40016cb007388 */ /* 0x000fe20000000800 */
[----:B------:R-:W-:Y:S03]  /*3680*/  @P1 FSEL R32, R32, -INF , !P0 ;  /* 0xff80000020201808 */ /* 0x000fe60004000000 */
[----:B------:R1:W-:Y:S01]  /*3690*/  MUFU.EX2 R126, R14 ;  /* 0x0000000e007e7308 */ /* 0x0003e20000000800 */
[----:B------:R-:W-:Y:S01]  /*36a0*/  @P1 FSEL R33, R33, -INF , !P3 ;  /* 0xff80000021211808 */ /* 0x000fe20005800000 */
[----:B------:R-:W-:Y:S01]  /*36b0*/  STS [R208+0xe000], R21 ;  /* 0x00e00015d0007388 */ /* 0x000fe20000000800 */
[----:B------:R-:W-:Y:S01]  /*36c0*/  FFMA.FTZ R122, R35, UR10, -R122 ;  /* 0x0000000a237a7c23 */ /* 0x000fe2000801087a */
[--C-:B------:R-:W-:Y:S01]  /*36d0*/  FFMA.FTZ R185, R32, UR10, -R121.reuse ;  /* 0x0000000a20b97c23 */ /* 0x100fe20008010879 */
[----:B------:R-:W-:Y:S01]  /*36e0*/  @P1 FSEL R28, R28, -INF , !P0 ;  /* 0xff8000001c1c1808 */ /* 0x000fe20004000000 */
[----:B------:R-:W-:Y:S01]  /*36f0*/  STS [R208+0xe400], R19 ;  /* 0x00e40013d0007388 */ /* 0x000fe20000000800 */
[----:B------:R-:W-:Y:S03]  /*3700*/  FFMA.FTZ R121, R33, UR10, -R121 ;  /* 0x0000000a21797c23 */ /* 0x000fe60008010879 */
[----:B------:R4:W-:Y:S01]  /*3710*/  MUFU.EX2 R134, R13 ;  /* 0x0000000d00867308 */ /* 0x0009e20000000800 */
[----:B------:R-:W-:Y:S01]  /*3720*/  @P1 FSEL R29, R29, -INF , !P3 ;  /* 0xff8000001d1d1808 */ /* 0x000fe20005800000 */
[----:B------:R-:W-:Y:S01]  /*3730*/  FFMA.FTZ R184, R27, UR10, -R105 ;  /* 0x0000000a1bb87c23 */ /* 0x000fe20008010869 */
[----:B------:R-:W-:Y:S01]  /*3740*/  @P1 FSEL R31, R31, -INF , !P3 ;  /* 0xff8000001f1f1808 */ /* 0x000fe20005800000 */
[--C-:B------:R-:W-:Y:S02]  /*3750*/  FFMA.FTZ R131, R28, UR10, -R137.reuse ;  /* 0x0000000a1c837c23 */ /* 0x100fe40008010889 */
[----:B------:R-:W-:Y:S04]  /*3760*/  FFMA.FTZ R137, R29, UR10, -R137 ;  /* 0x0000000a1d897c23 */ /* 0x000fe80008010889 */
[----:B------:R-:W4:Y:S01]  /*3770*/  MUFU.EX2 R237, R237 ;  /* 0x000000ed00ed7308 */ /* 0x000f220000000800 */
[----:B-1----:R-:W-:Y:S05]  /*3780*/  F2FP.F16.F32.PACK_AB R14, R240, R239 ;  /* 0x000000eff00e723e */ /* 0x002fea00000000ff */
[----:B------:R1:W-:Y:S04]  /*3790*/  STS [R203+0xf400], R14 ;  /* 0x00f4000ecb007388 */ /* 0x0003e80000000800 */
[----:B------:R-:W-:Y:S01]  /*37a0*/  MUFU.EX2 R241, R241 ;  /* 0x000000f100f17308 */ /* 0x000fe20000000800 */
[--C-:B----4-:R-:W-:Y:S01]  /*37b0*/  FFMA.FTZ R13, R30, UR10, -R105.reuse ;  /* 0x0000000a1e0d7c23 */ /* 0x110fe20008010869 */
[----:B------:R-:W-:Y:S08]  /*37c0*/  FFMA.FTZ R105, R31, UR10, -R105 ;  /* 0x0000000a1f697c23 */ /* 0x000ff00008010869 */
[----:B------:R-:W4:Y:S01]  /*37d0*/  MUFU.EX2 R244, R244 ;  /* 0x000000f400f47308 */ /* 0x000f220000000800 */
[----:B------:R-:W-:Y:S05]  /*37e0*/  F2FP.F16.F32.PACK_AB R18, R238, R237 ;  /* 0x000000edee12723e */ /* 0x000fea00000000ff */
[----:B------:R1:W-:Y:S04]  /*37f0*/  STS [R203+0xf000], R18 ;  /* 0x00f00012cb007388 */ /* 0x0003e80000000800 */
[----:B------:R-:W-:Y:S10]  /*3800*/  MUFU.EX2 R243, R243 ;  /* 0x000000f300f37308 */ /* 0x000ff40000000800 */
[----:B------:R-:W1:Y:S01]  /*3810*/  MUFU.EX2 R246, R246 ;  /* 0x000000f600f67308 */ /* 0x000e620000000800 */
[----:B----4-:R-:W-:Y:S05]  /*3820*/  F2FP.F16.F32.PACK_AB R17, R244, R241 ;  /* 0x000000f1f411723e */ /* 0x010fea00000000ff */
[----:B------:R-:W-:Y:S04]  /*3830*/  STS [R208+0xf000], R17 ;  /* 0x00f00011d0007388 */ /* 0x000fe80000000800 */
[----:B------:R-:W-:Y:S10]  /*3840*/  MUFU.EX2 R138, R138 ;  /* 0x0000008a008a7308 */ /* 0x000ff40000000800 */
[----:B------:R-:W-:Y:S01]  /*3850*/  MUFU.EX2 R139, R139 ;  /* 0x0000008b008b7308 */ /* 0x000fe20000000800 */
[----:B-1----:R-:W-:Y:S05]  /*3860*/  F2FP.F16.F32.PACK_AB R15, R246, R243 ;  /* 0x000000f3f60f723e */ /* 0x002fea00000000ff */
[----:B------:R-:W-:Y:S04]  /*3870*/  STS [R208+0xf400], R15 ;  /* 0x00f4000fd0007388 */ /* 0x000fe80000000800 */
[----:B------:R-:W1:Y:S10]  /*3880*/  MUFU.EX2 R133, R133 ;  /* 0x0000008500857308 */ /* 0x000e740000000800 */
[----:B------:R1:W4:Y:S10]  /*3890*/  MUFU.EX2 R127, R122 ;  /* 0x0000007a007f7308 */ /* 0x0003340000000800 */
[----:B------:R4:W-:Y:S10]  /*38a0*/  MUFU.EX2 R132, R13 ;  /* 0x0000000d00847308 */ /* 0x0009f40000000800 */
[----:B------:R-:W-:Y:S01]  /*38b0*/  MUFU.EX2 R185, R185 ;  /* 0x000000b900b97308 */ /* 0x000fe20000000800 */
[----:B-1----:R-:W-:Y:S02]  /*38c0*/  F2FP.F16.F32.PACK_AB R122, R134, R133 ;  /* 0x00000085867a723e */ /* 0x002fe400000000ff */
[----:B----4-:R-:W-:Y:S03]  /*38d0*/  F2FP.F16.F32.PACK_AB R30, R127, R126 ;  /* 0x0000007e7f1e723e */ /* 0x010fe600000000ff */
[----:B------:R-:W-:Y:S04]  /*38e0*/  STS [R207+0xe400], R122 ;  /* 0x00e4007acf007388 */ /* 0x000fe80000000800 */
[----:B------:R-:W1:Y:S01]  /*38f0*/  MUFU.EX2 R183, R121 ;  /* 0x0000007900b77308 */ /* 0x000e620000000800 */
[----:B------:R-:W-:Y:S05]  /*3900*/  F2FP.F16.F32.PACK_AB R13, R139, R138 ;  /* 0x0000008a8b0d723e */ /* 0x000fea00000000ff */
[----:B------:R-:W-:Y:S04]  /*3910*/  STS [R207+0xe000], R13 ;  /* 0x00e0000dcf007388 */ /* 0x000fe80000000800 */
[----:B------:R-:W-:Y:S01]  /*3920*/  MUFU.EX2 R135, R135 ;  /* 0x0000008700877308 */ /* 0x000fe20000000800 */
[----:B------:R-:W-:Y:S09]  /*3930*/  STS [R209+0xe400], R30 ;  /* 0x00e4001ed1007388 */ /* 0x000ff20000000800 */
[----:B------:R-:W4:Y:S01]  /*3940*/  MUFU.EX2 R130, R130 ;  /* 0x0000008200827308 */ /* 0x000f220000000800 */
[----:B-1----:R-:W-:Y:S02]  /*3950*/  F2FP.F16.F32.PACK_AB R34, R183, R185 ;  /* 0x000000b9b722723e */ /* 0x002fe400000000ff */
[----:B------:R-:W-:Y:S03]  /*3960*/  LEA R121, R181, UR6, 0x1 ;  /* 0x00000006b5797c11 */ /* 0x000fe6000f8e08ff */
[----:B------:R-:W-:Y:S01]  /*3970*/  STS [R209+0xe000], R34 ;  /* 0x00e00022d1007388 */ /* 0x000fe20000000800 */
[----:B------:R-:W-:Y:S03]  /*3980*/  IADD3 R125, R2, R121, RZ ;  /* 0x00000079027d7210 */ /* 0x000fe60007ffe0ff */
[----:B------:R-:W-:Y:S01]  /*3990*/  MUFU.EX2 R129, R129 ;  /* 0x0000008100817308 */ /* 0x000fe20000000800 */
[----:B------:R-:W-:Y:S09]  /*39a0*/  IMAD.IADD R124, R182, 0x1, R121 ;  /* 0x00000001b67c7824 */ /* 0x000ff200078e0279 */
[----:B------:R-:W1:Y:S01]  /*39b0*/  MUFU.EX2 R184, R184 ;  /* 0x000000b800b87308 */ /* 0x000e620000000800 */
[----:B----4-:R-:W-:Y:S05]  /*39c0*/  F2FP.F16.F32.PACK_AB R14, R130, R135 ;  /* 0x00000087820e723e */ /* 0x010fea00000000ff */
[----:B------:R-:W-:Y:S04]  /*39d0*/  STS [R207+0xf000], R14 ;  /* 0x00f0000ecf007388 */ /* 0x000fe80000000800 */
[----:B------:R-:W4:Y:S10]  /*39e0*/  MUFU.EX2 R136, R105 ;  /* 0x0000006900887308 */ /* 0x000f340000000800 */
[----:B------:R-:W-:Y:S01]  /*39f0*/  MUFU.EX2 R131, R131 ;  /* 0x0000008300837308 */ /* 0x000fe20000000800 */
[----:B-1----:R-:W-:Y:S05]  /*3a00*/  F2FP.F16.F32.PACK_AB R26, R184, R129 ;  /* 0x00000081b81a723e */ /* 0x002fea00000000ff */
[----:B------:R-:W-:Y:S04]  /*3a10*/  STS [R207+0xf400], R26 ;  /* 0x00f4001acf007388 */ /* 0x000fe80000000800 */
[----:B------:R-:W1:Y:S01]  /*3a20*/  MUFU.EX2 R137, R137 ;  /* 0x0000008900897308 */ /* 0x000e620000000800 */
[----:B----4-:R-:W-:Y:S05]  /*3a30*/  F2FP.F16.F32.PACK_AB R18, R136, R132 ;  /* 0x000000848812723e */ /* 0x010fea00000000ff */
[----:B------:R-:W-:Y:S01]  /*3a40*/  STS [R209+0xf400], R18 ;  /* 0x00f40012d1007388 */ /* 0x000fe20000000800 */
[----:B-1----:R-:W-:Y:S05]  /*3a50*/  F2FP.F16.F32.PACK_AB R22, R137, R131 ;  /* 0x000000838916723e */ /* 0x002fea00000000ff */
[----:B------:R-:W-:Y:S04]  /*3a60*/  STS [R209+0xf000], R22 ;  /* 0x00f00016d1007388 */ /* 0x000fe80000000800 */
[----:B------:R-:W1:Y:S08]  /*3a70*/  LDSM.16.M88.4 R100, [R121+0x4000] ;  /* 0x004000007964783b */ /* 0x000e700000000200 */
[----:B------:R-:W4:Y:S08]  /*3a80*/  LDSM.16.M88.4 R104, [R121+0x5000] ;  /* 0x005000007968783b */ /* 0x000f300000000200 */
[----:B------:R-:W3:Y:S08]  /*3a90*/  LDSM.16.M88.4 R108, [R125+0x4000] ;  /* 0x004000007d6c783b */ /* 0x000ef00000000200 */
[----:B------:R2:W3:Y:S08]  /*3aa0*/  LDSM.16.M88.4 R112, [R125+0x5000] ;  /* 0x005000007d70783b */ /* 0x0004f00000000200 */
[----:B------:R-:W3:Y:S01]  /*3ab0*/  LDSM.16.M88.4 R116, [R124+0x4000] ;  /* 0x004000007c74783b */ /* 0x000ee20000000200 */
[-C--:B-1----:R-:W-:Y:S07]  /*3ac0*/  HMMA.16816.F32 R4, R100, R140.reuse, RZ ;  /* 0x0000008c6404723c */ /* 0x082fee00000018ff */
[----:B------:R-:W1:Y:S01]  /*3ad0*/  LDSM.16.M88.4 R120, [R124+0x5000] ;  /* 0x005000007c78783b */ /* 0x000e620000000200 */
[----:B--2---:R-:W-:Y:S01]  /*3ae0*/  IADD3 R125, R182, R125, RZ ;  /* 0x0000007db67d7210 */ /* 0x004fe20007ffe0ff */
[C---:B----4-:R-:W-:Y:S06]  /*3af0*/  HMMA.16816.F32 R8, R104.reuse, R140, RZ ;  /* 0x0000008c6808723c */ /* 0x050fec00000018ff */
[-C--:B------:R-:W-:Y:S06]  /*3b00*/  HMMA.16816.F32 R12, R104, R142.reuse, RZ ;  /* 0x0000008e680c723c */ /* 0x080fec00000018ff */
[C---:B------:R-:W-:Y:S06]  /*3b10*/  HMMA.16816.F32 R16, R100.reuse, R142, RZ ;  /* 0x0000008e6410723c */ /* 0x040fec00000018ff */
[-C--:B------:R-:W-:Y:S06]  /*3b20*/  HMMA.16816.F32 R20, R100, R144.reuse, RZ ;  /* 0x000000906414723c */ /* 0x080fec00000018ff */
[C---:B------:R-:W-:Y:S06]  /*3b30*/  HMMA.16816.F32 R24, R104.reuse, R144, RZ ;  /* 0x000000906818723c */ /* 0x040fec00000018ff */
[-C--:B------:R-:W-:Y:S01]  /*3b40*/  HMMA.16816.F32 R28, R104, R146.reuse, RZ ;  /* 0x00000092681c723c */ /* 0x080fe200000018ff */
[----:B------:R-:W-:Y:S05]  /*3b50*/  LDSM.16.M88.4 R104, [R125+0x5000] ;  /* 0x005000007d68783b */ /* 0x000fea0000000200 */
[----:B------:R-:W-:Y:S03]  /*3b60*/  HMMA.16816.F32 R32, R100, R146, RZ ;  /* 0x000000926420723c */ /* 0x000fe600000018ff */
[----:B------:R-:W2:Y:S03]  /*3b70*/  LDSM.16.M88.4 R100, [R125+0x4000] ;  /* 0x004000007d64783b */ /* 0x000ea60000000200 */
[-C--:B---3--:R-:W-:Y:S06]  /*3b80*/  HMMA.16816.F32 R4, R108, R148.reuse, R4 ;  /* 0x000000946c04723c */ /* 0x088fec0000001804 */
[C---:B------:R-:W-:Y:S06]  /*3b90*/  HMMA.16816.F32 R8, R112.reuse, R148, R8 ;  /* 0x000000947008723c */ /* 0x040fec0000001808 */
[-C--:B------:R-:W-:Y:S06]  /*3ba0*/  HMMA.16816.F32 R12, R112, R150.reuse, R12 ;  /* 0x00000096700c723c */ /* 0x080fec000000180c */
[C---:B------:R-:W-:Y:S06]  /*3bb0*/  HMMA.16816.F32 R16, R108.reuse, R150, R16 ;  /* 0x000000966c10723c */ /* 0x040fec0000001810 */
[-C--:B------:R-:W-:Y:S06]  /*3bc0*/  HMMA.16816.F32 R20, R108, R152.reuse, R20 ;  /* 0x000000986c14723c */ /* 0x080fec0000001814 */
[C---:B------:R-:W-:Y:S06]  /*3bd0*/  HMMA.16816.F32 R24, R112.reuse, R152, R24 ;  /* 0x000000987018723c */ /* 0x040fec0000001818 */
[-C--:B------:R-:W-:Y:S06]  /*3be0*/  HMMA.16816.F32 R28, R112, R154.reuse, R28 ;  /* 0x0000009a701c723c */ /* 0x080fec000000181c */
[----:B------:R-:W-:Y:S06]  /*3bf0*/  HMMA.16816.F32 R32, R108, R154, R32 ;  /* 0x0000009a6c20723c */ /* 0x000fec0000001820 */
[-C--:B------:R-:W-:Y:S06]  /*3c00*/  HMMA.16816.F32 R4, R116, R156.reuse, R4 ;  /* 0x0000009c7404723c */ /* 0x080fec0000001804 */
[C---:B-1----:R-:W-:Y:S06]  /*3c10*/  HMMA.16816.F32 R8, R120.reuse, R156, R8 ;  /* 0x0000009c7808723c */ /* 0x042fec0000001808 */
[-C--:B------:R-:W-:Y:S06]  /*3c20*/  HMMA.16816.F32 R12, R120, R158.reuse, R12 ;  /* 0x0000009e780c723c */ /* 0x080fec000000180c */
[C---:B------:R-:W-:Y:S06]  /*3c30*/  HMMA.16816.F32 R16, R116.reuse, R158, R16 ;  /* 0x0000009e7410723c */ /* 0x040fec0000001810 */
[-C--:B------:R-:W-:Y:S06]  /*3c40*/  HMMA.16816.F32 R20, R116, R160.reuse, R20 ;  /* 0x000000a07414723c */ /* 0x080fec0000001814 */
[C---:B------:R-:W-:Y:S06]  /*3c50*/  HMMA.16816.F32 R24, R120.reuse, R160, R24 ;  /* 0x000000a07818723c */ /* 0x040fec0000001818 */
[-C--:B------:R-:W-:Y:S06]  /*3c60*/  HMMA.16816.F32 R28, R120, R162.reuse, R28 ;  /* 0x000000a2781c723c */ /* 0x080fec000000181c */
[----:B------:R-:W-:Y:S06]  /*3c70*/  HMMA.16816.F32 R32, R116, R162, R32 ;  /* 0x000000a27420723c */ /* 0x000fec0000001820 */
[-C--:B--2---:R-:W-:Y:S06]  /*3c80*/  HMMA.16816.F32 R4, R100, R164.reuse, R4 ;  /* 0x000000a46404723c */ /* 0x084fec0000001804 */
[C---:B------:R-:W-:Y:S06]  /*3c90*/  HMMA.16816.F32 R8, R104.reuse, R164, R8 ;  /* 0x000000a46808723c */ /* 0x040fec0000001808 */
[-C--:B------:R-:W-:Y:S06]  /*3ca0*/  HMMA.16816.F32 R12, R104, R166.reuse, R12 ;  /* 0x000000a6680c723c */ /* 0x080fec000000180c */
[C---:B------:R-:W-:Y:S06]  /*3cb0*/  HMMA.16816.F32 R16, R100.reuse, R166, R16 ;  /* 0x000000a66410723c */ /* 0x040fec0000001810 */
[-C--:B------:R-:W-:Y:S05]  /*3cc0*/  HMMA.16816.F32 R20, R100, R168.reuse, R20 ;  /* 0x000000a86414723c */ /* 0x080fea0000001814 */
[C---:B------:R-:W-:Y:S01]  /*3cd0*/  FADD.FTZ R122, -R242.reuse, R4 ;  /* 0x00000004f27a7221 */ /* 0x040fe20000010100 */
[C---:B------:R-:W-:Y:S05]  /*3ce0*/  HMMA.16816.F32 R24, R104.reuse, R168, R24 ;  /* 0x000000a86818723c */ /* 0x040fea0000001818 */
[C---:B------:R-:W-:Y:S01]  /*3cf0*/  FADD.FTZ R121, -R242.reuse, R5 ;  /* 0x00000005f2797221 */ /* 0x040fe20000010100 */
[-C--:B------:R-:W-:Y:S05]  /*3d00*/  HMMA.16816.F32 R28, R104, R170.reuse, R28 ;  /* 0x000000aa681c723c */ /* 0x080fea000000181c */
[----:B------:R-:W-:Y:S01]  /*3d10*/  FMUL.FTZ R233, R233, R122 ;  /* 0x0000007ae9e97220 */ /* 0x000fe20000410000 */
[----:B------:R-:W-:Y:S05]  /*3d20*/  HMMA.16816.F32 R32, R100, R170, R32 ;  /* 0x000000aa6420723c */ /* 0x000fea0000001820 */
[C---:B------:R-:W-:Y:S01]  /*3d30*/  FADD.FTZ R123, -R242.reuse, R16 ;  /* 0x00000010f27b7221 */ /* 0x040fe20000010100 */
[----:B------:R-:W-:Y:S01]  /*3d40*/  FADD.FTZ R17, -R242, R17 ;  /* 0x00000011f2117221 */ /* 0x000fe20000010100 */
[----:B------:R-:W-:Y:S01]  /*3d50*/  FMUL.FTZ R234, R234, R121 ;  /* 0x00000079eaea7220 */ /* 0x000fe20000410000 */
[----:B------:R-:W-:Y:S03]  /*3d60*/  FADD.FTZ R122, -R242, R21 ;  /* 0x00000015f27a7221 */ /* 0x000fe60000010100 */
[----:B------:R-:W-:Y:S01]  /*3d70*/  FMUL.FTZ R247, R247, R123 ;  /* 0x0000007bf7f77220 */ /* 0x000fe20000410000 */
[----:B------:R-:W-:Y:S01]  /*3d80*/  F2FP.F16.F32.PACK_AB R234, R234, R233 ;  /* 0x000000e9eaea723e */ /* 0x000fe200000000ff */
[----:B------:R-:W-:Y:S01]  /*3d90*/  FMUL.FTZ R248, R248, R17 ;  /* 0x00000011f8f87220 */ /* 0x000fe20000410000 */
[----:B------:R-:W-:Y:S04]  /*3da0*/  FADD.FTZ R17, -R242, R20 ;  /* 0x00000014f2117221 */ /* 0x000fe80000010100 */
[----:B------:R-:W-:Y:S01]  /*3db0*/  FMUL.FTZ R233, R138, R17 ;  /* 0x000000118ae97220 */ /* 0x000fe20000410000 */
[----:B------:R-:W-:Y:S01]  /*3dc0*/  F2FP.F16.F32.PACK_AB R247, R248, R247 ;  /* 0x000000f7f8f7723e */ /* 0x000fe200000000ff */
[----:B------:R-:W-:Y:S01]  /*3dd0*/  FMUL.FTZ R138, R139, R122 ;  /* 0x0000007a8b8a7220 */ /* 0x000fe20000410000 */
[C---:B------:R-:W-:Y:S01]  /*3de0*/  FADD.FTZ R139, -R245.reuse, R6 ;  /* 0x00000006f58b7221 */ /* 0x040fe20000010100 */
[----:B------:R-:W-:Y:S02]  /*3df0*/  FADD.FTZ R17, -R245, R7 ;  /* 0x00000007f5117221 */ /* 0x000fe40000010100 */
[C---:B------:R-:W-:Y:S01]  /*3e00*/  FADD.FTZ R248, -R242.reuse, R32 ;  /* 0x00000020f2f87221 */ /* 0x040fe20000010100 */
[----:B------:R-:W-:Y:S01]  /*3e10*/  FADD.FTZ R242, -R242, R33 ;  /* 0x00000021f2f27221 */ /* 0x000fe20000010100 */
[----:B------:R-:W-:Y:S01]  /*3e20*/  FMUL.FTZ R235, R235, R139 ;  /* 0x0000008bebeb7220 */ /* 0x000fe20000410000 */
[----:B------:R-:W-:Y:S01]  /*3e30*/  FMUL.FTZ R236, R236, R17 ;  /* 0x00000011ecec7220 */ /* 0x000fe20000410000 */
[----:B------:R-:W-:Y:S01]  /*3e40*/  FMUL.FTZ R248, R185, R248 ;  /* 0x000000f8b9f87220 */ /* 0x000fe20000410000 */
[----:B------:R-:W-:Y:S01]  /*3e50*/  FMUL.FTZ R242, R183, R242 ;  /* 0x000000f2b7f27220 */ /* 0x000fe20000410000 */
[C---:B------:R-:W-:Y:S01]  /*3e60*/  FADD.FTZ R139, -R245.reuse, R19 ;  /* 0x00000013f58b7221 */ /* 0x040fe20000010100 */
[----:B------:R-:W-:Y:S01]  /*3e70*/  F2FP.F16.F32.PACK_AB R233, R138, R233 ;  /* 0x000000e98ae9723e */ /* 0x000fe200000000ff */
[C---:B------:R-:W-:Y:S01]  /*3e80*/  FADD.FTZ R138, -R245.reuse, R18 ;  /* 0x00000012f58a7221 */ /* 0x040fe20000010100 */
[----:B------:R-:W-:Y:S01]  /*3e90*/  F2FP.F16.F32.PACK_AB R236, R236, R235 ;  /* 0x000000ebecec723e */ /* 0x000fe200000000ff */
[----:B------:R-:W-:Y:S01]  /*3ea0*/  FMUL.FTZ R250, R250, R139 ;  /* 0x0000008bfafa7220 */ /* 0x000fe20000410000 */
[----:B------:R-:W-:Y:S01]  /*3eb0*/  F2FP.F16.F32.PACK_AB R242, R242, R248 ;  /* 0x000000f8f2f2723e */ /* 0x000fe200000000ff */
[C---:B------:R-:W-:Y:S01]  /*3ec0*/  FADD.FTZ R248, -R245.reuse, R22 ;  /* 0x00000016f5f87221 */ /* 0x040fe20000010100 */
[C---:B------:R-:W-:Y:S01]  /*3ed0*/  FADD.FTZ R235, -R245.reuse, R23 ;  /* 0x00000017f5eb7221 */ /* 0x040fe20000010100 */
[C---:B------:R-:W-:Y:S01]  /*3ee0*/  FADD.FTZ R139, -R245.reuse, R34 ;  /* 0x00000022f58b7221 */ /* 0x040fe20000010100 */
[----:B------:R-:W-:Y:S01]  /*3ef0*/  FADD.FTZ R245, -R245, R35 ;  /* 0x00000023f5f57221 */ /* 0x000fe20000010100 */
[----:B------:R-:W-:Y:S01]  /*3f00*/  FMUL.FTZ R249, R249, R138 ;  /* 0x0000008af9f97220 */ /* 0x000fe20000410000 */
[----:B------:R-:W-:Y:S01]  /*3f10*/  FMUL.FTZ R248, R133, R248 ;  /* 0x000000f885f87220 */ /* 0x000fe20000410000 */
[----:B------:R-:W-:Y:S01]  /*3f20*/  FMUL.FTZ R235, R134, R235 ;  /* 0x000000eb86eb7220 */ /* 0x000fe20000410000 */
[----:B------:R-:W-:Y:S01]  /*3f30*/  FMUL.FTZ R139, R126, R139 ;  /* 0x0000008b7e8b7220 */ /* 0x000fe20000410000 */
[----:B------:R-:W-:Y:S01]  /*3f40*/  FMUL.FTZ R245, R127, R245 ;  /* 0x000000f57ff57220 */ /* 0x000fe20000410000 */
[----:B------:R-:W-:Y:S06]  /*3f50*/  @!P6 BRA `(.L_x_7) ;  /* 0x00000000004ce947 */ /* 0x000fec0003800000 */
[----:B------:R-:W1:Y:S01]  /*3f60*/  LDC R7, c[0x0][0x240] ;  /* 0x00009000ff077b82 */ /* 0x000e620000000800 */
[----:B------:R-:W-:Y:S04]  /*3f70*/  LOP3.LUT R4, R223, 0x1, RZ, 0xc0, !PT ;  /* 0x00000001df047812 */ /* 0x000fe800078ec0ff */
[----:B------:R-:W-:Y:S01]  /*3f80*/  ISETP.NE.U32.AND P3, PT, R4, 0x1, PT ;  /* 0x000000010400780c */ /* 0x000fe20003f65070 */
[----:B------:R-:W-:Y:S02]  /*3f90*/  IMAD.MOV.U32 R4, RZ, RZ, -0x2000 ;  /* 0xffffe000ff047424 */ /* 0x000fe400078e00ff */
[----:B------:R-:W2:Y:S03]  /*3fa0*/  LDC R5, c[0x0][0x244] ;  /* 0x00009100ff057b82 */ /* 0x000ea60000000800 */
[----:B------:R-:W-:Y:S05]  /*3fb0*/  SEL R4, R4, 0x2000, !P3 ;  /* 0x0000200004047807 */ /* 0x000fea0005800000 */
[--C-:B------:R-:W-:Y:S02]  /*3fc0*/  IMAD.IADD R222, R222, 0x1, R4.reuse ;  /* 0x00000001dede7824 */ /* 0x100fe400078e0204 */
[----:B------:R-:W-:Y:S02]  /*3fd0*/  IMAD.IADD R173, R173, 0x1, R4 ;  /* 0x00000001adad7824 */ /* 0x000fe400078e0204 */
[----:B-1----:R-:W-:Y:S05]  /*3fe0*/  IMAD.U32 R17, R7, -0x40, RZ ;  /* 0xffffffc007117824 */ /* 0x002fea00078e00ff */
[C---:B------:R-:W-:Y:S04]  /*3ff0*/  LEA R230, P0, R17.reuse, R230, 0x1 ;  /* 0x000000e611e67211 */ /* 0x040fe800078008ff */
[----:B------:R-:W-:Y:S02]  /*4000*/  LEA.HI.X.SX32 R231, R17, R231, 0x1, P0 ;  /* 0x000000e711e77211 */ /* 0x000fe400000f0eff */
[C---:B------:R-:W-:Y:S03]  /*4010*/  LEA R6, P0, R7.reuse, R230, 0x6 ;  /* 0x000000e607067211 */ /* 0x040fe600078030ff */
[----:B------:R-:W-:Y:S01]  /*4020*/  @!PT LDS RZ, [RZ] ;  /* 0x00000000fffff984 */ /* 0x000fe20000000800 */
[----:B------:R-:W-:Y:S01]  /*4030*/  @!PT LDS RZ, [RZ] ;  /* 0x00000000fffff984 */ /* 0x000fe20000000800 */
[----:B------:R-:W-:Y:S01]  /*4040*/  @!PT LDS RZ, [RZ] ;  /* 0x00000000fffff984 */ /* 0x000fe20000000800 */
[----:B------:R1:W-:Y:S01]  /*4050*/  LDGSTS.E.BYPASS.LTC128B.128 [R222], desc[UR14][R230.64] ;  /* 0x00000000e6de7fae */ /* 0x0003e2000b901d4e */
[----:B--2---:R-:W-:Y:S05]  /*4060*/  LEA.HI.X R7, R7, R231, R5, 0x6, P0 ;  /* 0x000000e707077211 */ /* 0x004fea00000f3405 */
[----:B------:R1:W-:Y:S04]  /*4070*/  LDGSTS.E.BYPASS.LTC128B.128 [R222+0x1000], desc[UR14][R6.64] ;  /* 0x0100000006de7fae */ /* 0x0003e8000b901d4e */
[----:B------:R-:W0:Y:S02]  /*4080*/  LDGDEPBAR ;  /* 0x00000000000079af */ /* 0x000e240000000000 */
.L_x_7:
[C---:B-----5:R-:W-:Y:S01]  /*4090*/  FADD.FTZ R8, -R252.reuse, R8 ;  /* 0x00000008fc087221 */ /* 0x060fe20000010100 */
[C---:B------:R-:W-:Y:S01]  /*40a0*/  FADD.FTZ R9, -R252.reuse, R9 ;  /* 0x00000009fc097221 */ /* 0x040fe20000010100 */
[C---:B------:R-:W-:Y:S01]  /*40b0*/  FADD.FTZ R11, -R251.reuse, R11 ;  /* 0x0000000bfb0b7221 */ /* 0x040fe20000010100 */
[----:B------:R-:W-:Y:S01]  /*40c0*/  FADD.FTZ R10, -R251, R10 ;  /* 0x0000000afb0a7221 */ /* 0x000fe20000010100 */
[----:B------:R-:W-:Y:S01]  /*40d0*/  FADD.FTZ R12, -R252, R12 ;  /* 0x0000000cfc0c7221 */ /* 0x000fe20000010100 */
[----:B------:R-:W-:Y:S01]  /*40e0*/  FMUL.FTZ R9, R238, R9 ;  /* 0x00000009ee097220 */ /* 0x000fe20000410000 */
[----:B------:R-:W-:Y:S01]  /*40f0*/  FMUL.FTZ R11, R240, R11 ;  /* 0x0000000bf00b7220 */ /* 0x000fe20000410000 */
[----:B------:R-:W-:Y:S01]  /*4100*/  FADD.FTZ R13, -R252, R13 ;  /* 0x0000000dfc0d7221 */ /* 0x000fe20000010100 */
[----:B------:R-:W-:Y:S01]  /*4110*/  FMUL.FTZ R8, R237, R8 ;  /* 0x00000008ed087220 */ /* 0x000fe20000410000 */
[----:B------:R-:W-:Y:S01]  /*4120*/  FADD.FTZ R14, -R251, R14 ;  /* 0x0000000efb0e7221 */ /* 0x000fe20000010100 */
[----:B------:R-:W-:Y:S01]  /*4130*/  FMUL.FTZ R10, R239, R10 ;  /* 0x0000000aef0a7220 */ /* 0x000fe20000410000 */
[----:B------:R-:W-:Y:S01]  /*4140*/  FADD.FTZ R15, -R251, R15 ;  /* 0x0000000ffb0f7221 */ /* 0x000fe20000010100 */
[----:B------:R-:W-:Y:S01]  /*4150*/  F2FP.F16.F32.PACK_AB R249, R250, R249 ;  /* 0x000000f9faf9723e */ /* 0x000fe200000000ff */
[----:B------:R-:W-:Y:S01]  /*4160*/  STS [R203+0xa000], R234 ;  /* 0x00a000eacb007388 */ /* 0x000fe20000000800 */
[----:B------:R-:W-:Y:S01]  /*4170*/  FMUL.FTZ R12, R241, R12 ;  /* 0x0000000cf10c7220 */ /* 0x000fe20000410000 */
[----:B------:R-:W-:Y:S01]  /*4180*/  FMUL.FTZ R14, R243, R14 ;  /* 0x0000000ef30e7220 */ /* 0x000fe20000410000 */
[----:B------:R-:W-:Y:S01]  /*4190*/  FMUL.FTZ R13, R244, R13 ;  /* 0x0000000df40d7220 */ /* 0x000fe20000410000 */
[----:B------:R-:W-:Y:S01]  /*41a0*/  STS [R203+0xa400], R236 ;  /* 0x00a400eccb007388 */ /* 0x000fe20000000800 */
[----:B------:R-:W-:Y:S01]  /*41b0*/  FMUL.FTZ R15, R246, R15 ;  /* 0x0000000ff60f7220 */ /* 0x000fe20000410000 */
[----:B------:R-:W-:Y:S01]  /*41c0*/  F2FP.F16.F32.PACK_AB R8, R9, R8 ;  /* 0x000000080908723e */ /* 0x000fe200000000ff */
[C---:B------:R-:W-:Y:S01]  /*41d0*/  FADD.FTZ R24, -R252.reuse, R24 ;  /* 0x00000018fc187221 */ /* 0x040fe20000010100 */
[----:B------:R-:W-:Y:S01]  /*41e0*/  F2FP.F16.F32.PACK_AB R10, R11, R10 ;  /* 0x0000000a0b0a723e */ /* 0x000fe200000000ff */
[----:B------:R-:W-:Y:S01]  /*41f0*/  STS [R208+0xa000], R247 ;  /* 0x00a000f7d0007388 */ /* 0x000fe20000000800 */
[----:B------:R-:W-:Y:S01]  /*4200*/  F2FP.F16.F32.PACK_AB R13, R13, R12 ;  /* 0x0000000c0d0d723e */ /* 0x000fe200000000ff */
[C---:B------:R-:W-:Y:S01]  /*4210*/  FADD.FTZ R25, -R252.reuse, R25 ;  /* 0x00000019fc197221 */ /* 0x040fe20000010100 */
[----:B------:R-:W-:Y:S01]  /*4220*/  F2FP.F16.F32.PACK_AB R15, R15, R14 ;  /* 0x0000000e0f0f723e */ /* 0x000fe200000000ff */
[----:B------:R-:W-:Y:S01]  /*4230*/  STS [R208+0xa400], R249 ;  /* 0x00a400f9d0007388 */ /* 0x000fe20000000800 */
[C---:B------:R-:W-:Y:S01]  /*4240*/  FADD.FTZ R28, -R252.reuse, R28 ;  /* 0x0000001cfc1c7221 */ /* 0x040fe20000010100 */
[----:B------:R-:W-:Y:S01]  /*4250*/  FADD.FTZ R252, -R252, R29 ;  /* 0x0000001dfcfc7221 */ /* 0x000fe20000010100 */
[C---:B------:R-:W-:Y:S01]  /*4260*/  FADD.FTZ R26, -R251.reuse, R26 ;  /* 0x0000001afb1a7221 */ /* 0x040fe20000010100 */
[----:B------:R-:W-:Y:S01]  /*4270*/  STS [R203+0xb000], R8 ;  /* 0x00b00008cb007388 */ /* 0x000fe20000000800 */
[----:B------:R-:W-:Y:S01]  /*4280*/  FADD.FTZ R27, -R251, R27 ;  /* 0x0000001bfb1b7221 */ /* 0x000fe20000010100 */
[----:B------:R-:W-:Y:S01]  /*4290*/  F2FP.F16.F32.PACK_AB R248, R235, R248 ;  /* 0x000000f8ebf8723e */ /* 0x000fe200000000ff */
[----:B------:R-:W-:Y:S01]  /*42a0*/  FMUL.FTZ R28, R131, R28 ;  /* 0x0000001c831c7220 */ /* 0x000fe20000410000 */
[----:B------:R-:W-:Y:S01]  /*42b0*/  STS [R203+0xb400], R10 ;  /* 0x00b4000acb007388 */ /* 0x000fe20000000800 */
[----:B------:R-:W-:Y:S01]  /*42c0*/  FMUL.FTZ R137, R137, R252 ;  /* 0x000000fc89897220 */ /* 0x000fe20000410000 */
[----:B------:R-:W-:Y:S01]  /*42d0*/  FMUL.FTZ R25, R130, R25 ;  /* 0x0000001982197220 */ /* 0x000fe20000410000 */
[C---:B------:R-:W-:Y:S01]  /*42e0*/  FADD.FTZ R5, -R251.reuse, R30 ;  /* 0x0000001efb057221 */ /* 0x040fe20000010100 */
[----:B------:R-:W-:Y:S01]  /*42f0*/  STS [R208+0xb000], R13 ;  /* 0x00b0000dd0007388 */ /* 0x000fe20000000800 */
[----:B------:R-:W-:Y:S01]  /*4300*/  FADD.FTZ R31, -R251, R31 ;  /* 0x0000001ffb1f7221 */ /* 0x000fe20000010100 */
[----:B------:R-:W-:Y:S01]  /*4310*/  FMUL.FTZ R26, R129, R26 ;  /* 0x0000001a811a7220 */ /* 0x000fe20000410000 */
[----:B------:R-:W-:Y:S01]  /*4320*/  FMUL.FTZ R27, R184, R27 ;  /* 0x0000001bb81b7220 */ /* 0x000fe20000410000 */
[----:B------:R-:W-:Y:S01]  /*4330*/  STS [R208+0xb400], R15 ;  /* 0x00b4000fd0007388 */ /* 0x000fe20000000800 */
[----:B------:R-:W-:Y:S01]  /*4340*/  FMUL.FTZ R24, R135, R24 ;  /* 0x0000001887187220 */ /* 0x000fe20000410000 */
[----:B------:R-:W-:Y:S01]  /*4350*/  F2FP.F16.F32.PACK_AB R20, R245, R139 ;  /* 0x0000008bf514723e */ /* 0x000fe200000000ff */
[----:B------:R-:W-:Y:S01]  /*4360*/  FMUL.FTZ R5, R132, R5 ;  /* 0x0000000584057220 */ /* 0x000fe20000410000 */
[----:B------:R2:W-:Y:S01]  /*4370*/  STS [R207+0xa000], R233 ;  /* 0x00a000e9cf007388 */ /* 0x0005e20000000800 */
[----:B------:R-:W-:Y:S01]  /*4380*/  F2FP.F16.F32.PACK_AB R102, R137, R28 ;  /* 0x0000001c8966723e */ /* 0x000fe200000000ff */
[----:B------:R-:W-:Y:S01]  /*4390*/  FMUL.FTZ R136, R136, R31 ;  /* 0x0000001f88887220 */ /* 0x000fe20000410000 */
[----:B------:R-:W-:Y:S01]  /*43a0*/  F2FP.F16.F32.PACK_AB R24, R25, R24 ;  /* 0x000000181918723e */ /* 0x000fe200000000ff */
[----:B------:R-:W-:Y:S01]  /*43b0*/  STS [R207+0xa400], R248 ;  /* 0x00a400f8cf007388 */ /* 0x000fe20000000800 */
[----:B------:R-:W-:Y:S02]  /*43c0*/  F2FP.F16.F32.PACK_AB R28, R27, R26 ;  /* 0x0000001a1b1c723e */ /* 0x000fe400000000ff */
[----:B------:R-:W-:Y:S01]  /*43d0*/  F2FP.F16.F32.PACK_AB R136, R136, R5 ;  /* 0x000000058888723e */ /* 0x000fe200000000ff */
[----:B------:R-:W-:Y:S01]  /*43e0*/  STS [R209+0xa000], R242 ;  /* 0x00a000f2d1007388 */ /* 0x000fe20000000800 */
[C---:B------:R-:W-:Y:S02]  /*43f0*/  IADD3 R100, R174.reuse, 0x40, RZ ;  /* 0x00000040ae647810 */ /* 0x040fe40007ffe0ff */
[----:B------:R-:W-:Y:S01]  /*4400*/  @P2 IADD3 R100, R174, -0x40, RZ ;  /* 0xffffffc0ae642810 */ /* 0x000fe20007ffe0ff */
[----:B------:R-:W-:Y:S04]  /*4410*/  STS [R209+0xa400], R20 ;  /* 0x00a40014d1007388 */ /* 0x000fe80000000800 */
[----:B------:R-:W-:Y:S04]  /*4420*/  STS [R207+0xb000], R24 ;  /* 0x00b00018cf007388 */ /* 0x000fe80000000800 */
[----:B------:R-:W-:Y:S04]  /*4430*/  STS [R207+0xb400], R28 ;  /* 0x00b4001ccf007388 */ /* 0x000fe80000000800 */
[----:B------:R-:W-:Y:S01]  /*4440*/  STS [R209+0xb000], R102 ;  /* 0x00b00066d1007388 */ /* 0x000fe20000000800 */
[----:B--2---:R-:W-:Y:S03]  /*4450*/  MOV R233, R227 ;  /* 0x000000e300e97202 */ /* 0x004fe60000000f00 */
[----:B------:R-:W-:Y:S01]  /*4460*/  STS [R209+0xb400], R136 ;  /* 0x00b40088d1007388 */ /* 0x000fe20000000800 */
[----:B------:R-:W-:Y:S06]  /*4470*/  BAR.SYNC.DEFER_BLOCKING 0x0 ;  /* 0x0000000000007b1d */ /* 0x000fec0000010000 */
[----:B-1----:R-:W-:Y:S04]  /*4480*/  LDSM.16.MT88.4 R4, [R175+0xe000] ;  /* 0x00e00000af04783b */ /* 0x002fe80000004200 */
[----:B------:R-:W1:Y:S04]  /*4490*/  LDSM.16.MT88.4 R8, [R174] ;  /* 0x00000000ae08783b */ /* 0x000e680000004200 */
[----:B------:R-:W2:Y:S04]  /*44a0*/  LDSM.16.MT88.4 R12, [R175+0x10000] ;  /* 0x01000000af0c783b */ /* 0x000ea80000004200 */
[----:B------:R-:W3:Y:S04]  /*44b0*/  LDSM.16.MT88.4 R16, [R100] ;  /* 0x000000006410783b */ /* 0x000ee80000004200 */
[----:B------:R-:W-:Y:S04]  /*44c0*/  LDSM.16.MT88.4 R20, [R175+0xe800] ;  /* 0x00e80000af14783b */ /* 0x000fe80000004200 */
[----:B------:R-:W4:Y:S04]  /*44d0*/  LDSM.16.MT88.4 R24, [R174+0x800] ;  /* 0x00080000ae18783b */ /* 0x000f280000004200 */
[----:B------:R-:W4:Y:S04]  /*44e0*/  LDSM.16.MT88.4 R28, [R175+0x10800] ;  /* 0x01080000af1c783b */ /* 0x000f280000004200 */
[----:B------:R-:W4:Y:S01]  /*44f0*/  LDSM.16.MT88.4 R32, [R100+0x800] ;  /* 0x000800006420783b */ /* 0x000f220000004200 */
[-C--:B-1----:R-:W-:Y:S06]  /*4500*/  HMMA.16816.F32 R36, R4, R8.reuse, R36 ;  /* 0x000000080424723c */ /* 0x082fec0000001824 */
[C---:B--2---:R-:W-:Y:S06]  /*4510*/  HMMA.16816.F32 R40, R12.reuse, R8, R40 ;  /* 0x000000080c28723c */ /* 0x044fec0000001828 */
[-C--:B------:R-:W-:Y:S06]  /*4520*/  HMMA.16816.F32 R44, R12, R10.reuse, R44 ;  /* 0x0000000a0c2c723c */ /* 0x080fec000000182c */
[C---:B------:R-:W-:Y:S01]  /*4530*/  HMMA.16816.F32 R48, R4.reuse, R10, R48 ;  /* 0x0000000a0430723c */ /* 0x040fe20000001830 */
[----:B------:R-:W-:Y:S05]  /*4540*/  LDSM.16.MT88.4 R8, [R174+0x1000] ;  /* 0x00100000ae08783b */ /* 0x000fea0000004200 */
[-C--:B---3--:R-:W-:Y:S06]  /*4550*/  HMMA.16816.F32 R52, R4, R16.reuse, R52 ;  /* 0x000000100434723c */ /* 0x088fec0000001834 */
[C---:B------:R-:W-:Y:S06]  /*4560*/  HMMA.16816.F32 R56, R12.reuse, R16, R56 ;  /* 0x000000100c38723c */ /* 0x040fec0000001838 */
[-C--:B------:R-:W-:Y:S01]  /*4570*/  HMMA.16816.F32 R60, R12, R18.reuse, R60 ;  /* 0x000000120c3c723c */ /* 0x080fe2000000183c */
[----:B------:R-:W-:Y:S05]  /*4580*/  LDSM.16.MT88.4 R12, [R175+0x11000] ;  /* 0x01100000af0c783b */ /* 0x000fea0000004200 */
[----:B------:R-:W-:Y:S01]  /*4590*/  HMMA.16816.F32 R64, R4, R18, R64 ;  /* 0x000000120440723c */ /* 0x000fe20000001840 */
[----:B------:R-:W1:Y:S04]  /*45a0*/  LDSM.16.MT88.4 R4, [R175+0xf000] ;  /* 0x00f00000af04783b */ /* 0x000e680000004200 */
[----:B------:R-:W2:Y:S01]  /*45b0*/  LDSM.16.MT88.4 R16, [R100+0x1000] ;  /* 0x001000006410783b */ /* 0x000ea20000004200 */
[-C--:B----4-:R-:W-:Y:S06]  /*45c0*/  HMMA.16816.F32 R36, R20, R24.reuse, R36 ;  /* 0x000000181424723c */ /* 0x090fec0000001824 */
[C---:B------:R-:W-:Y:S06]  /*45d0*/  HMMA.16816.F32 R40, R28.reuse, R24, R40 ;  /* 0x000000181c28723c */ /* 0x040fec0000001828 */
[-C--:B------:R-:W-:Y:S06]  /*45e0*/  HMMA.16816.F32 R44, R28, R26.reuse, R44 ;  /* 0x0000001a1c2c723c */ /* 0x080fec000000182c */
[C---:B------:R-:W-:Y:S01]  /*45f0*/  HMMA.16816.F32 R48, R20.reuse, R26, R48 ;  /* 0x0000001a1430723c */ /* 0x040fe20000001830 */
[----:B------:R-:W-:Y:S05]  /*4600*/  LDSM.16.MT88.4 R24, [R174+0x1800] ;  /* 0x00180000ae18783b */ /* 0x000fea0000004200 */
[-C--:B------:R-:W-:Y:S06]  /*4610*/  HMMA.16816.F32 R52, R20, R32.reuse, R52 ;  /* 0x000000201434723c */ /* 0x080fec0000001834 */
[C---:B------:R-:W-:Y:S06]  /*4620*/  HMMA.16816.F32 R56, R28.reuse, R32, R56 ;  /* 0x000000201c38723c */ /* 0x040fec0000001838 */
[-C--:B------:R-:W-:Y:S01]  /*4630*/  HMMA.16816.F32 R60, R28, R34.reuse, R60 ;  /* 0x000000221c3c723c */ /* 0x080fe2000000183c */
[----:B------:R-:W-:Y:S05]  /*4640*/  LDSM.16.MT88.4 R28, [R175+0x11800] ;  /* 0x01180000af1c783b */ /* 0x000fea0000004200 */
[----:B------:R-:W-:Y:S01]  /*4650*/  HMMA.16816.F32 R64, R20, R34, R64 ;  /* 0x000000221440723c */ /* 0x000fe20000001840 */
[----:B------:R-:W3:Y:S04]  /*4660*/  LDSM.16.MT88.4 R20, [R175+0xf800] ;  /* 0x00f80000af14783b */ /* 0x000ee80000004200 */
[----:B------:R-:W4:Y:S01]  /*4670*/  LDSM.16.MT88.4 R32, [R100+0x1800] ;  /* 0x001800006420783b */ /* 0x000f220000004200 */
[-C--:B-1----:R-:W-:Y:S01]  /*4680*/  HMMA.16816.F32 R36, R4, R8.reuse, R36 ;  /* 0x000000080424723c */ /* 0x082fe20000001824 */
[----:B------:R-:W-:Y:S05]  /*4690*/  BAR.SYNC.DEFER_BLOCKING 0x0 ;  /* 0x0000000000007b1d */ /* 0x000fea0000010000 */
[C---:B------:R-:W-:Y:S06]  /*46a0*/  HMMA.16816.F32 R40, R12.reuse, R8, R40 ;  /* 0x000000080c28723c */ /* 0x040fec0000001828 */
[-C--:B------:R-:W-:Y:S06]  /*46b0*/  HMMA.16816.F32 R44, R12, R10.reuse, R44 ;  /* 0x0000000a0c2c723c */ /* 0x080fec000000182c */
[C---:B------:R-:W-:Y:S06]  /*46c0*/  HMMA.16816.F32 R48, R4.reuse, R10, R48 ;  /* 0x0000000a0430723c */ /* 0x040fec0000001830 */
[-C--:B--2---:R-:W-:Y:S06]  /*46d0*/  HMMA.16816.F32 R52, R4, R16.reuse, R52 ;  /* 0x000000100434723c */ /* 0x084fec0000001834 */
[C---:B------:R-:W-:Y:S06]  /*46e0*/  HMMA.16816.F32 R56, R12.reuse, R16, R56 ;  /* 0x000000100c38723c */ /* 0x040fec0000001838 */
[-C--:B------:R-:W-:Y:S06]  /*46f0*/  HMMA.16816.F32 R60, R12, R18.reuse, R60 ;  /* 0x000000120c3c723c */ /* 0x080fec000000183c */
[----:B------:R-:W-:Y:S06]  /*4700*/  HMMA.16816.F32 R64, R4, R18, R64 ;  /* 0x000000120440723c */ /* 0x000fec0000001840 */
[-C--:B---3--:R-:W-:Y:S06]  /*4710*/  HMMA.16816.F32 R36, R20, R24.reuse, R36 ;  /* 0x000000181424723c */ /* 0x088fec0000001824 */
[C---:B------:R-:W-:Y:S06]  /*4720*/  HMMA.16816.F32 R40, R28.reuse, R24, R40 ;  /* 0x000000181c28723c */ /* 0x040fec0000001828 */
[-C--:B------:R-:W-:Y:S06]  /*4730*/  HMMA.16816.F32 R44, R28, R26.reuse, R44 ;  /* 0x0000001a1c2c723c */ /* 0x080fec000000182c */
[C---:B------:R-:W-:Y:S06]  /*4740*/  HMMA.16816.F32 R48, R20.reuse, R26, R48 ;  /* 0x0000001a1430723c */ /* 0x040fec0000001830 */
[-C--:B----4-:R-:W-:Y:S06]  /*4750*/  HMMA.16816.F32 R52, R20, R32.reuse, R52 ;  /* 0x000000201434723c */ /* 0x090fec0000001834 */
[C---:B------:R-:W-:Y:S06]  /*4760*/  HMMA.16816.F32 R56, R28.reuse, R32, R56 ;  /* 0x000000201c38723c */ /* 0x040fec0000001838 */
[-C--:B------:R-:W-:Y:S06]  /*4770*/  HMMA.16816.F32 R60, R28, R34.reuse, R60 ;  /* 0x000000221c3c723c */ /* 0x080fec000000183c */
[----:B------:R-:W-:Y:S01]  /*4780*/  HMMA.16816.F32 R64, R20, R34, R64 ;  /* 0x000000221440723c */ /* 0x000fe20000001840 */
[----:B------:R-:W-:Y:S11]  /*4790*/  @!UPT UIADD3 URZ, URZ, URZ, URZ ;  /* 0x0000003f3f3ff290 */ /* 0x000ff6000fffe03f */
[----:B------:R-:W-:Y:S01]  /*47a0*/  @!UPT UIADD3 URZ, URZ, URZ, URZ ;  /* 0x0000003f3f3ff290 */ /* 0x000fe2000fffe03f */
[----:B------:R-:W-:Y:S11]  /*47b0*/  @!P6 BRA `(.L_x_8) ;  /* 0x000000000034e947 */ /* 0x000ff60003800000 */
[----:B------:R-:W1:Y:S08]  /*47c0*/  LDC R7, c[0x0][0x420] ;  /* 0x00010800ff077b82 */ /* 0x000e700000000800 */
[----:B------:R-:W2:Y:S01]  /*47d0*/  LDC R5, c[0x0][0x424] ;  /* 0x00010900ff057b82 */ /* 0x000ea20000000800 */
[----:B-1----:R-:W-:Y:S05]  /*47e0*/  IMAD.U32 R9, R7, -0x40, RZ ;  /* 0xffffffc007097824 */ /* 0x002fea00078e00ff */
[C---:B------:R-:W-:Y:S04]  /*47f0*/  LEA R228, P0, R9.reuse, R228, 0x1 ;  /* 0x000000e409e47211 */ /* 0x040fe800078008ff */
[----:B------:R-:W-:Y:S02]  /*4800*/  LEA.HI.X.SX32 R229, R9, R229, 0x1, P0 ;  /* 0x000000e509e57211 */ /* 0x000fe400000f0eff */
[C---:B------:R-:W-:Y:S03]  /*4810*/  LEA R10, P0, R7.reuse, R228, 0x6 ;  /* 0x000000e4070a7211 */ /* 0x040fe600078030ff */
[----:B------:R-:W-:Y:S01]  /*4820*/  @!PT LDS RZ, [RZ] ;  /* 0x00000000fffff984 */ /* 0x000fe20000000800 */
[----:B------:R-:W-:Y:S01]  /*4830*/  @!PT LDS RZ, [RZ] ;  /* 0x00000000fffff984 */ /* 0x000fe20000000800 */
[----:B------:R-:W-:Y:S01]  /*4840*/  @!PT LDS RZ, [RZ] ;  /* 0x00000000fffff984 */ /* 0x000fe20000000800 */
[----:B------:R1:W-:Y:S01]  /*4850*/  LDGSTS.E.BYPASS.LTC128B.128 [R197+0x4000], desc[UR14][R228.64] ;  /* 0x04000000e4c57fae */ /* 0x0003e2000b901d4e */
[----:B--2---:R-:W-:Y:S05]  /*4860*/  LEA.HI.X R11, R7, R229, R5, 0x6, P0 ;  /* 0x000000e5070b7211 */ /* 0x004fea00000f3405 */
[----:B------:R1:W-:Y:S04]  /*4870*/  LDGSTS.E.BYPASS.LTC128B.128 [R197+0x5000], desc[UR14][R10.64] ;  /* 0x050000000ac57fae */ /* 0x0003e8000b901d4e */
[----:B------:R-:W0:Y:S02]  /*4880*/  LDGDEPBAR ;  /* 0x00000000000079af */ /* 0x000e240000000000 */
.L_x_8:
[----:B------:R-:W-:Y:S01]  /*4890*/  LDSM.16.M88.4 R20, [R177] ;  /* 0x00000000b114783b */ /* 0x000fe20000000200 */
[--C-:B------:R-:W-:Y:S02]  /*48a0*/  IMAD.IADD R112, R172, 0x1, R182.reuse ;  /* 0x00000001ac707824 */ /* 0x100fe400078e02b6 */
[----:B------:R-:W-:Y:S01]  /*48b0*/  IMAD.IADD R114, R177, 0x1, R182 ;  /* 0x00000001b1727824 */ /* 0x000fe200078e02b6 */
[----:B-1----:R-:W1:Y:S01]  /*48c0*/  LDSM.16.MT88.4 R8, [R174+0x2000] ;  /* 0x00200000ae08783b */ /* 0x002e620000004200 */
[C---:B------:R-:W-:Y:S02]  /*48d0*/  IMAD.IADD R113, R182.reuse, 0x1, R0 ;  /* 0x00000001b6717824 */ /* 0x040fe400078e0200 */
[----:B------:R-:W-:Y:S01]  /*48e0*/  IMAD.U32 R227, RZ, RZ, UR11 ;  /* 0x0000000bffe37e24 */ /* 0x000fe2000f8e00ff */
[----:B------:R-:W2:Y:S04]  /*48f0*/  LDSM.16.MT88.4 R16, [R112] ;  /* 0x000000007010783b */ /* 0x000ea80000004200 */
[----:B------:R-:W-:Y:S04]  /*4900*/  LDSM.16.M88.4 R24, [R0] ;  /* 0x000000000018783b */ /* 0x000fe80000000200 */
[----:B------:R-:W3:Y:S04]  /*4910*/  LDSM.16.MT88.4 R28, [R174+0x2800] ;  /* 0x00280000ae1c783b */ /* 0x000ee80000004200 */
[----:B------:R-:W4:Y:S04]  /*4920*/  LDSM.16.MT88.4 R32, [R112+0x800] ;  /* 0x000800007020783b */ /* 0x000f280000004200 */
[----:B------:R-:W-:Y:S04]  /*4930*/  LDSM.16.MT88.4 R104, [R174+0x3000] ;  /* 0x00300000ae68783b */ /* 0x000fe80000004200 */
[----:B------:R-:W4:Y:S04]  /*4940*/  LDSM.16.M88.4 R100, [R114] ;  /* 0x000000007264783b */ /* 0x000f280000000200 */
[----:B------:R-:W-:Y:S01]  /*4950*/  LDSM.16.MT88.4 R108, [R174+0x3800] ;  /* 0x00380000ae6c783b */ /* 0x000fe20000004200 */
[C---:B-1----:R-:W-:Y:S06]  /*4960*/  HMMA.16816.F32 R4, R20.reuse, R8, RZ ;  /* 0x000000081404723c */ /* 0x042fec00000018ff */
[C---:B------:R-:W-:Y:S06]  /*4970*/  HMMA.16816.F32 R8, R20.reuse, R10, RZ ;  /* 0x0000000a1408723c */ /* 0x040fec00000018ff */
[C---:B--2---:R-:W-:Y:S06]  /*4980*/  HMMA.16816.F32 R12, R20.reuse, R16, RZ ;  /* 0x00000010140c723c */ /* 0x044fec00000018ff */
[----:B------:R-:W-:Y:S01]  /*4990*/  HMMA.16816.F32 R16, R20, R18, RZ ;  /* 0x000000121410723c */ /* 0x000fe200000018ff */
[----:B------:R-:W1:Y:S05]  /*49a0*/  LDSM.16.MT88.4 R20, [R112+0x1000] ;  /* 0x001000007014783b */ /* 0x000e6a0000004200 */
[C---:B---3--:R-:W-:Y:S06]  /*49b0*/  HMMA.16816.F32 R4, R24.reuse, R28, R4 ;  /* 0x0000001c1804723c */ /* 0x048fec0000001804 */
[C---:B------:R-:W-:Y:S01]  /*49c0*/  HMMA.16816.F32 R8, R24.reuse, R30, R8 ;  /* 0x0000001e1808723c */ /* 0x040fe20000001808 */
[----:B------:R-:W2:Y:S05]  /*49d0*/  LDSM.16.M88.4 R28, [R113] ;  /* 0x00000000711c783b */ /* 0x000eaa0000000200 */
[C---:B----4-:R-:W-:Y:S06]  /*49e0*/  HMMA.16816.F32 R12, R24.reuse, R32, R12 ;  /* 0x00000020180c723c */ /* 0x050fec000000180c */
[----:B------:R-:W-:Y:S01]  /*49f0*/  HMMA.16816.F32 R16, R24, R34, R16 ;  /* 0x000000221810723c */ /* 0x000fe20000001810 */
[----:B------:R-:W3:Y:S04]  /*4a00*/  LDSM.16.MT88.4 R24, [R112+0x1800] ;  /* 0x001800007018783b */ /* 0x000ee80000004200 */
[----:B------:R-:W-:Y:S01]  /*4a10*/  LDSM.16.M88.4 R32, [R177+0x2000] ;  /* 0x00200000b120783b */ /* 0x000fe20000000200 */
[C---:B------:R-:W-:Y:S06]  /*4a20*/  HMMA.16816.F32 R4, R100.reuse, R104, R4 ;  /* 0x000000686404723c */ /* 0x040fec0000001804 */
[C---:B------:R-:W-:Y:S01]  /*4a30*/  HMMA.16816.F32 R8, R100.reuse, R106, R8 ;  /* 0x0000006a6408723c */ /* 0x040fe20000001808 */
[----:B------:R-:W4:Y:S05]  /*4a40*/  LDSM.16.MT88.4 R104, [R174+0x4000] ;  /* 0x00400000ae68783b */ /* 0x000f2a0000004200 */
[C---:B-1----:R-:W-:Y:S06]  /*4a50*/  HMMA.16816.F32 R12, R100.reuse, R20, R12 ;  /* 0x00000014640c723c */ /* 0x042fec000000180c */
[----:B------:R-:W-:Y:S01]  /*4a60*/  HMMA.16816.F32 R16, R100, R22, R16 ;  /* 0x000000166410723c */ /* 0x000fe20000001810 */
[----:B------:R-:W1:Y:S04]  /*4a70*/  LDSM.16.MT88.4 R20, [R112+0x2000] ;  /* 0x002000007014783b */ /* 0x000e680000004200 */
[----:B------:R-:W-:Y:S01]  /*4a80*/  LDSM.16.M88.4 R100, [R0+0x2000] ;  /* 0x002000000064783b */ /* 0x000fe20000000200 */
[C---:B--2---:R-:W-:Y:S06]  /*4a90*/  HMMA.16816.F32 R4, R28.reuse, R108, R4 ;  /* 0x0000006c1c04723c */ /* 0x044fec0000001804 */
[C---:B------:R-:W-:Y:S01]  /*4aa0*/  HMMA.16816.F32 R8, R28.reuse, R110, R8 ;  /* 0x0000006e1c08723c */ /* 0x040fe20000001808 */
[----:B------:R-:W2:Y:S05]  /*4ab0*/  LDSM.16.MT88.4 R108, [R174+0x4800] ;  /* 0x00480000ae6c783b */ /* 0x000eaa0000004200 */
[C---:B---3--:R-:W-:Y:S06]  /*4ac0*/  HMMA.16816.F32 R12, R28.reuse, R24, R12 ;  /* 0x000000181c0c723c */ /* 0x048fec000000180c */
[----:B------:R-:W-:Y:S01]  /*4ad0*/  HMMA.16816.F32 R16, R28, R26, R16 ;  /* 0x0000001a1c10723c */ /* 0x000fe20000001810 */
[----:B------:R-:W3:Y:S04]  /*4ae0*/  LDSM.16.MT88.4 R24, [R112+0x2800] ;  /* 0x002800007018783b */ /* 0x000ee80000004200 */
[----:B------:R-:W-:Y:S01]  /*4af0*/  LDSM.16.M88.4 R28, [R114+0x2000] ;  /* 0x00200000721c783b */ /* 0x000fe20000000200 */
[C---:B----4-:R-:W-:Y:S06]  /*4b00*/  HMMA.16816.F32 R4, R32.reuse, R104, R4 ;  /* 0x000000682004723c */ /* 0x050fec0000001804 */
        /* <DEDUP_REMOVED lines=11> */
[----:B------:R-:W3:Y:S05]  /*4bc0*/  LDSM.16.MT88.4 R24, [R112+0x3800] ;  /* 0x003800007018783b */ /* 0x000eea0000004200 */
[C---:B----4-:R-:W-:Y:S01]  /*4bd0*/  HMMA.16816.F32 R4, R28.reuse, R104, R4 ;  /* 0x000000681c04723c */ /* 0x050fe20000001804 */
[----:B------:R-:W-:Y:S04]  /*4be0*/  IMAD.U32 R101, RZ, RZ, UR22 ;  /* 0x00000016ff657e24 */ /* 0x000fe8000f8e00ff */
[----:B------:R-:W-:Y:S01]  /*4bf0*/  IMAD.U32 R103, RZ, RZ, UR23 ;  /* 0x00000017ff677e24 */ /* 0x000fe2000f8e00ff */
[C---:B------:R-:W-:Y:S01]  /*4c00*/  HMMA.16816.F32 R8, R28.reuse, R106, R8 ;  /* 0x0000006a1c08723c */ /* 0x040fe20000001808 */
[----:B------:R-:W-:Y:S04]  /*4c10*/  IMAD.U32 R105, RZ, RZ, UR24 ;  /* 0x00000018ff697e24 */ /* 0x000fe8000f8e00ff */
[----:B------:R-:W-:Y:S01]  /*4c20*/  IMAD.IADD R104, R182, 0x1, R3 ;  /* 0x00000001b6687824 */ /* 0x000fe200078e0203 */
[C---:B-1----:R-:W-:Y:S01]  /*4c30*/  HMMA.16816.F32 R12, R28.reuse, R20, R12 ;  /* 0x000000141c0c723c */ /* 0x042fe2000000180c */
[----:B------:R-:W-:Y:S05]  /*4c40*/  IMAD.U32 R107, RZ, RZ, UR17 ;  /* 0x00000011ff6b7e24 */ /* 0x000fea000f8e00ff */
[----:B------:R-:W-:Y:S01]  /*4c50*/  HMMA.16816.F32 R16, R28, R22, R16 ;  /* 0x000000161c10723c */ /* 0x000fe20000001810 */
[----:B------:R-:W-:Y:S05]  /*4c60*/  LDSM.16.MT88.4 R20, [R175+0xc000] ;  /* 0x00c00000af14783b */ /* 0x000fea0000004200 */
[C---:B--2---:R-:W-:Y:S01]  /*4c70*/  HMMA.16816.F32 R4, R32.reuse, R108, R4 ;  /* 0x0000006c2004723c */ /* 0x044fe20000001804 */
[----:B------:R-:W-:Y:S04]  /*4c80*/  IMAD.U32 R31, RZ, RZ, UR11 ;  /* 0x0000000bff1f7e24 */ /* 0x000fe8000f8e00ff */
[----:B------:R-:W-:Y:S01]  /*4c90*/  @P6 IADD3 R28, P3, R215, R196, RZ ;  /* 0x000000c4d71c6210 */ /* 0x000fe20007f7e0ff */
[C---:B------:R-:W-:Y:S05]  /*4ca0*/  HMMA.16816.F32 R8, R32.reuse, R110, R8 ;  /* 0x0000006e2008723c */ /* 0x040fea0000001808 */
[----:B------:R-:W-:Y:S01]  /*4cb0*/  LEA R232, P0, R31, R232, 0x2 ;  /* 0x000000e81fe87211 */ /* 0x000fe200078010ff */
[C---:B---3--:R-:W-:Y:S01]  /*4cc0*/  HMMA.16816.F32 R12, R32.reuse, R24, R12 ;  /* 0x00000018200c723c */ /* 0x048fe2000000180c */
[----:B------:R-:W-:Y:S04]  /*4cd0*/  IMAD.U32 R31, RZ, RZ, UR23 ;  /* 0x00000017ff1f7e24 */ /* 0x000fe8000f8e00ff */
[----:B------:R-:W-:Y:S01]  /*4ce0*/  LEA.HI.X.SX32 R227, R227, R233, 0x2, P0 ;  /* 0x000000e9e3e37211 */ /* 0x000fe200000f16ff */
[----:B------:R-:W-:Y:S01]  /*4cf0*/  HMMA.16816.F32 R16, R32, R26, R16 ;  /* 0x0000001a2010723c */ /* 0x000fe20000001810 */
[----:B------:R-:W-:Y:S04]  /*4d00*/  IMAD.U32 R25, RZ, RZ, UR24 ;  /* 0x00000018ff197e24 */ /* 0x000fe8000f8e00ff */
[----:B------:R-:W-:Y:S01]  /*4d10*/  @P6 IMAD.X R29, R214, 0x1, R195, P3 ;  /* 0x00000001d61d6824 */ /* 0x000fe200018e06c3 */
[-C--:B------:R-:W-:Y:S01]  /*4d20*/  LEA R100, P4, R25, R232.reuse, 0x2 ;  /* 0x000000e819647211 */ /* 0x080fe200078810ff */
[----:B------:R-:W-:Y:S01]  /*4d30*/  IMAD.MOV.U32 R233, RZ, RZ, R227 ;  /* 0x000000ffffe97224 */ /* 0x000fe200078e00e3 */
[-C--:B------:R-:W-:Y:S02]  /*4d40*/  LEA R24, P0, R101, R232.reuse, 0x2 ;  /* 0x000000e865187211 */ /* 0x080fe400078010ff */
[----:B------:R-:W5:Y:S01]  /*4d50*/  @P6 LDG.E R220, desc[UR14][R28.64] ;  /* 0x0000000e1cdc6981 */ /* 0x000f62000c1e1900 */
[-C--:B------:R-:W-:Y:S01]  /*4d60*/  LEA R30, P3, R103, R232.reuse, 0x2 ;  /* 0x000000e8671e7211 */ /* 0x080fe200078610ff */
[----:B------:R-:W-:Y:S01]  /*4d70*/  IMAD.U32 R25, RZ, RZ, UR22 ;  /* 0x00000016ff197e24 */ /* 0x000fe2000f8e00ff */
[-C--:B------:R-:W-:Y:S01]  /*4d80*/  LEA.HI.X.SX32 R101, R105, R233.reuse, 0x2, P4 ;  /* 0x000000e969657211 */ /* 0x080fe200020f16ff */
[----:B------:R-:W5:Y:S01]  /*4d90*/  @P6 LDG.E R221, desc[UR14][R28.64+0x20] ;  /* 0x0000200e1cdd6981 */ /* 0x000f62000c1e1900 */
[-C--:B------:R-:W-:Y:S01]  /*4da0*/  LEA.HI.X.SX32 R31, R31, R233.reuse, 0x2, P3 ;  /* 0x000000e91f1f7211 */ /* 0x080fe200018f16ff */
[----:B------:R-:W-:Y:S01]  /*4db0*/  IMAD.U32 R27, RZ, RZ, UR21 ;  /* 0x00000015ff1b7e24 */ /* 0x000fe2000f8e00ff */
[-C--:B------:R-:W-:Y:S01]  /*4dc0*/  LEA.HI.X.SX32 R25, R25, R233.reuse, 0x2, P0 ;  /* 0x000000e919197211 */ /* 0x080fe200000f16ff */
[----:B------:R-:W5:Y:S01]  /*4dd0*/  @P6 LDG.E R218, desc[UR14][R28.64+0x80] ;  /* 0x0000800e1cda6981 */ /* 0x000f62000c1e1900 */
[----:B------:R-:W-:Y:S02]  /*4de0*/  IMAD.U32 R33, RZ, RZ, UR19 ;  /* 0x00000013ff217e24 */ /* 0x000fe4000f8e00ff */
[----:B------:R-:W-:Y:S01]  /*4df0*/  IMAD.U32 R103, RZ, RZ, UR20 ;  /* 0x00000014ff677e24 */ /* 0x000fe2000f8e00ff */
[----:B------:R1:W5:Y:S01]  /*4e00*/  @P6 LDG.E R219, desc[UR14][R28.64+0xa0] ;  /* 0x0000a00e1cdb6981 */ /* 0x000362000c1e1900 */
[----:B------:R-:W-:Y:S01]  /*4e10*/  IMAD.U32 R105, RZ, RZ, UR21 ;  /* 0x00000015ff697e24 */ /* 0x000fe2000f8e00ff */
[-C--:B------:R-:W-:Y:S01]  /*4e20*/  LEA R32, P0, R27, R232.reuse, 0x2 ;  /* 0x000000e81b207211 */ /* 0x080fe200078010ff */
[----:B------:R-:W-:Y:S01]  /*4e30*/  IMAD.U32 R35, RZ, RZ, UR20 ;  /* 0x00000014ff237e24 */ /* 0x000fe2000f8e00ff */
[----:B------:R-:W-:Y:S01]  /*4e40*/  REDG.E.ADD.F32.FTZ.RN.STRONG.GPU desc[UR14][R232.64], R4 ;  /* 0x00000004e80079a6 */ /* 0x000fe2000c10f38e */
[-C--:B------:R-:W-:Y:S02]  /*4e50*/  LEA R108, P3, R33, R232.reuse, 0x2 ;  /* 0x000000e8216c7211 */ /* 0x080fe400078610ff */
[-C--:B------:R-:W-:Y:S01]  /*4e60*/  LEA.HI.X.SX32 R33, R105, R233.reuse, 0x2, P0 ;  /* 0x000000e969217211 */ /* 0x080fe200000f16ff */
[----:B------:R2:W-:Y:S01]  /*4e70*/  REDG.E.ADD.F32.FTZ.RN.STRONG.GPU desc[UR14][R100.64], R5 ;  /* 0x00000005640079a6 */ /* 0x0005e2000c10f38e */
[----:B------:R-:W-:Y:S01]  /*4e80*/  MOV R27, UR19 ;  /* 0x00000013001b7c02 */ /* 0x000fe20008000f00 */
[----:B------:R-:W-:Y:S02]  /*4e90*/  IMAD.U32 R105, RZ, RZ, UR16 ;  /* 0x00000010ff697e24 */ /* 0x000fe4000f8e00ff */
[----:B------:R3:W-:Y:S01]  /*4ea0*/  REDG.E.ADD.F32.FTZ.RN.STRONG.GPU desc[UR14][R30.64], R6 ;  /* 0x000000061e0079a6 */ /* 0x0007e2000c10f38e */
[-C--:B------:R-:W-:Y:S01]  /*4eb0*/  LEA.HI.X.SX32 R109, R27, R233.reuse, 0x2, P3 ;  /* 0x000000e91b6d7211 */ /* 0x080fe200018f16ff */
[----:B------:R-:W-:Y:S02]  /*4ec0*/  IMAD.U32 R27, RZ, RZ, UR5 ;  /* 0x00000005ff1b7e24 */ /* 0x000fe4000f8e00ff */
[----:B------:R4:W-:Y:S04]  /*4ed0*/  REDG.E.ADD.F32.FTZ.RN.STRONG.GPU desc[UR14][R24.64], R7 ;  /* 0x00000007180079a6 */ /* 0x0009e8000c10f38e */
[----:B------:R4:W-:Y:S01]  /*4ee0*/  REDG.E.ADD.F32.FTZ.RN.STRONG.GPU desc[UR14][R32.64], R8 ;  /* 0x00000008200079a6 */ /* 0x0009e2000c10f38e */
[----:B-1----:R-:W-:Y:S01]  /*4ef0*/  IMAD.U32 R29, RZ, RZ, UR18 ;  /* 0x00000012ff1d7e24 */ /* 0x002fe2000f8e00ff */
[-C--:B------:R-:W-:Y:S01]  /*4f00*/  LEA R28, P4, R103, R232.reuse, 0x2 ;  /* 0x000000e8671c7211 */ /* 0x080fe200078810ff */
[----:B------:R-:W-:Y:S02]  /*4f10*/  IMAD.U32 R103, RZ, RZ, UR16 ;  /* 0x00000010ff677e24 */ /* 0x000fe4000f8e00ff */
[----:B--2---:R-:W-:Y:S01]  /*4f20*/  IMAD.U32 R5, RZ, RZ, UR18 ;  /* 0x00000012ff057e24 */ /* 0x004fe2000f8e00ff */
[-C--:B---3--:R-:W-:Y:S01]  /*4f30*/  LEA R6, P0, R29, R232.reuse, 0x2 ;  /* 0x000000e81d067211 */ /* 0x088fe200078010ff */
[----:B------:R-:W-:Y:S01]  /*4f40*/  IMAD.U32 R31, RZ, RZ, UR8 ;  /* 0x00000008ff1f7e24 */ /* 0x000fe2000f8e00ff */
[-C--:B------:R-:W-:Y:S01]  /*4f50*/  LEA.HI.X.SX32 R29, R35, R233.reuse, 0x2, P4 ;  /* 0x000000e9231d7211 */ /* 0x080fe200020f16ff */
[----:B------:R-:W-:Y:S01]  /*4f60*/  IMAD.U32 R35, RZ, RZ, UR9 ;  /* 0x00000009ff237e24 */ /* 0x000fe2000f8e00ff */
[-C--:B----4-:R-:W-:Y:S01]  /*4f70*/  LEA.HI.X.SX32 R7, R5, R233.reuse, 0x2, P0 ;  /* 0x000000e905077211 */ /* 0x090fe200000f16ff */
[----:B------:R-:W-:Y:S01]  /*4f80*/  IMAD.U32 R5, RZ, RZ, UR17 ;  /* 0x00000011ff057e24 */ /* 0x000fe2000f8e00ff */
[-C--:B------:R-:W-:Y:S01]  /*4f90*/  LEA R102, P4, R31, R232.reuse, 0x2 ;  /* 0x000000e81f667211 */ /* 0x080fe200078810ff */
[----:B------:R1:W-:Y:S01]  /*4fa0*/  REDG.E.ADD.F32.FTZ.RN.STRONG.GPU desc[UR14][R28.64], R9 ;  /* 0x000000091c0079a6 */ /* 0x0003e2000c10f38e */
[-C--:B------:R-:W-:Y:S01]  /*4fb0*/  LEA R34, P0, R105, R232.reuse, 0x2 ;  /* 0x000000e869227211 */ /* 0x080fe200078010ff */
[----:B------:R-:W-:Y:S01]  /*4fc0*/  IMAD.U32 R25, RZ, RZ, UR4 ;  /* 0x00000004ff197e24 */ /* 0x000fe2000f8e00ff */
[-C--:B------:R-:W-:Y:S01]  /*4fd0*/  LEA R30, P3, R5, R232.reuse, 0x2 ;  /* 0x000000e8051e7211 */ /* 0x080fe200078610ff */
[----:B------:R2:W-:Y:S01]  /*4fe0*/  REDG.E.ADD.F32.FTZ.RN.STRONG.GPU desc[UR14][R108.64], R10 ;  /* 0x0000000a6c0079a6 */ /* 0x0005e2000c10f38e */
[-C--:B------:R-:W-:Y:S02]  /*4ff0*/  LEA R32, P5, R35, R232.reuse, 0x2 ;  /* 0x000000e823207211 */ /* 0x080fe400078a10ff */
[-C--:B------:R-:W-:Y:S01]  /*5000*/  LEA.HI.X.SX32 R31, R107, R233.reuse, 0x2, P3 ;  /* 0x000000e96b1f7211 */ /* 0x080fe200018f16ff */
[----:B------:R3:W-:Y:S01]  /*5010*/  REDG.E.ADD.F32.FTZ.RN.STRONG.GPU desc[UR14][R6.64], R11 ;  /* 0x0000000b060079a6 */ /* 0x0007e2000c10f38e */
[-C--:B------:R-:W-:Y:S02]  /*5020*/  LEA.HI.X.SX32 R35, R103, R233.reuse, 0x2, P0 ;  /* 0x000000e967237211 */ /* 0x080fe400000f16ff */
[----:B------:R-:W-:Y:S01]  /*5030*/  MOV R33, UR9 ;  /* 0x0000000900217c02 */ /* 0x000fe20008000f00 */
[----:B------:R-:W-:Y:S01]  /*5040*/  REDG.E.ADD.F32.FTZ.RN.STRONG.GPU desc[UR14][R232.64+0x80], R12 ;  /* 0x0000800ce80079a6 */ /* 0x000fe2000c10f38e */
[-C--:B------:R-:W-:Y:S02]  /*5050*/  LEA R106, P3, R27, R232.reuse, 0x2 ;  /* 0x000000e81b6a7211 */ /* 0x080fe400078610ff */
[-C--:B------:R-:W-:Y:S01]  /*5060*/  LEA.HI.X.SX32 R33, R33, R233.reuse, 0x2, P5 ;  /* 0x000000e921217211 */ /* 0x080fe200028f16ff */
[----:B------:R-:W-:Y:S01]  /*5070*/  REDG.E.ADD.F32.FTZ.RN.STRONG.GPU desc[UR14][R100.64+0x80], R13 ;  /* 0x0000800d640079a6 */ /* 0x000fe2000c10f38e */
[----:B------:R-:W-:Y:S03]  /*5080*/  ISETP.GT.AND P5, PT, R223, RZ, PT ;  /* 0x000000ffdf00720c */ /* 0x000fe60003fa4270 */
[----:B------:R-:W-:Y:S04]  /*5090*/  REDG.E.ADD.F32.FTZ.RN.STRONG.GPU desc[UR14][R30.64], R14 ;  /* 0x0000000e1e0079a6 */ /* 0x000fe8000c10f38e */
[----:B------:R-:W-:Y:S01]  /*50a0*/  REDG.E.ADD.F32.FTZ.RN.STRONG.GPU desc[UR14][R34.64], R15 ;  /* 0x0000000f220079a6 */ /* 0x000fe2000c10f38e */
[----:B-1----:R-:W-:Y:S03]  /*50b0*/  IMAD.U32 R29, RZ, RZ, UR8 ;  /* 0x00000008ff1d7e24 */ /* 0x002fe6000f8e00ff */
[----:B------:R-:W-:Y:S01]  /*50c0*/  REDG.E.ADD.F32.FTZ.RN.STRONG.GPU desc[UR14][R32.64], R16 ;  /* 0x00000010200079a6 */ /* 0x000fe2000c10f38e */
[----:B------:R-:W-:Y:S01]  /*50d0*/  IMAD.U32 R9, RZ, RZ, UR5 ;  /* 0x00000005ff097e24 */ /* 0x000fe2000f8e00ff */
[----:B--2---:R-:W-:Y:S02]  /*50e0*/  LEA R108, P0, R25, R232, 0x2 ;  /* 0x000000e8196c7211 */ /* 0x004fe400078010ff */
[----:B------:R-:W-:Y:S01]  /*50f0*/  LDSM.16.MT88.4 R12, [R3+0x800] ;  /* 0x00080000030c783b */ /* 0x000fe20000004200 */
[-C--:B------:R-:W-:Y:S01]  /*5100*/  LEA.HI.X.SX32 R103, R29, R233.reuse, 0x2, P4 ;  /* 0x000000e91d677211 */ /* 0x080fe200020f16ff */
[----:B---3--:R-:W-:Y:S01]  /*5110*/  IMAD.U32 R7, RZ, RZ, UR4 ;  /* 0x00000004ff077e24 */ /* 0x008fe2000f8e00ff */
[-C--:B------:R-:W-:Y:S01]  /*5120*/  LEA.HI.X.SX32 R107, R9, R233.reuse, 0x2, P3 ;  /* 0x000000e9096b7211 */ /* 0x080fe200018f16ff */
[----:B------:R-:W-:Y:S01]  /*5130*/  LDSM.16.MT88.4 R24, [R104] ;  /* 0x000000006818783b */ /* 0x000fe20000004200 */
[----:B------:R-:W-:Y:S02]  /*5140*/  @P6 IADD3 R217, P3, R217, -0x100, RZ ;  /* 0xffffff00d9d96810 */ /* 0x000fe40007f7e0ff */
[----:B------:R-:W-:Y:S01]  /*5150*/  LEA.HI.X.SX32 R109, R7, R233, 0x2, P0 ;  /* 0x000000e9076d7211 */ /* 0x000fe200000f16ff */
[----:B------:R-:W-:Y:S01]  /*5160*/  REDG.E.ADD.F32.FTZ.RN.STRONG.GPU desc[UR14][R102.64], R17 ;  /* 0x00000011660079a6 */ /* 0x000fe2000c10f38e */
[----:B------:R-:W-:Y:S02]  /*5170*/  @P6 IADD3 R215, P4, R215, -0x100, RZ ;  /* 0xffffff00d7d76810 */ /* 0x000fe40007f9e0ff */
[----:B------:R-:W-:Y:S01]  /*5180*/  @P6 IADD3.X R216, R216, -0x1, RZ, P3, !PT ;  /* 0xffffffffd8d86810 */ /* 0x000fe20001ffe4ff */
[----:B------:R-:W-:Y:S01]  /*5190*/  REDG.E.ADD.F32.FTZ.RN.STRONG.GPU desc[UR14][R106.64], R18 ;  /* 0x000000126a0079a6 */ /* 0x000fe2000c10f38e */
[----:B------:R-:W-:Y:S03]  /*51a0*/  @P6 IADD3.X R214, R214, -0x1, RZ, P4, !PT ;  /* 0xffffffffd6d66810 */ /* 0x000fe600027fe4ff */
[----:B------:R-:W-:Y:S04]  /*51b0*/  REDG.E.ADD.F32.FTZ.RN.STRONG.GPU desc[UR14][R108.64], R19 ;  /* 0x000000136c0079a6 */ /* 0x000fe8000c10f38e */
[----:B------:R-:W-:Y:S04]  /*51c0*/  LDSM.16.MT88.4 R4, [R175+0xa000] ;  /* 0x00a00000af04783b */ /* 0x000fe80000004200 */
[----:B------:R-:W1:Y:S04]  /*51d0*/  LDSM.16.MT88.4 R8, [R3] ;  /* 0x000000000308783b */ /* 0x000e680000004200 */
[----:B------:R-:W2:Y:S04]  /*51e0*/  LDSM.16.MT88.4 R28, [R175+0xa800] ;  /* 0x00a80000af1c783b */ /* 0x000ea80000004200 */
[----:B------:R-:W3:Y:S04]  /*51f0*/  LDSM.16.MT88.4 R32, [R175+0xc800] ;  /* 0x00c80000af20783b */ /* 0x000ee80000004200 */
[----:B------:R-:W4:Y:S04]  /*5200*/  LDSM.16.MT88.4 R100, [R104+0x800] ;  /* 0x000800006864783b */ /* 0x000f280000004200 */
[----:B------:R-:W-:Y:S01]  /*5210*/  LDSM.16.MT88.4 R16, [R3+0x1000] ;  /* 0x001000000310783b */ /* 0x000fe20000004200 */
[-C--:B-1----:R-:W-:Y:S06]  /*5220*/  HMMA.16816.F32 R68, R4, R8.reuse, R68 ;  /* 0x000000080444723c */ /* 0x082fec0000001844 */
[C---:B------:R-:W-:Y:S06]  /*5230*/  HMMA.16816.F32 R72, R20.reuse, R8, R72 ;  /* 0x000000081448723c */ /* 0x040fec0000001848 */
[-C--:B------:R-:W-:Y:S06]  /*5240*/  HMMA.16816.F32 R76, R20, R10.reuse, R76 ;  /* 0x0000000a144c723c */ /* 0x080fec000000184c */
[C---:B------:R-:W-:Y:S01]  /*5250*/  HMMA.16816.F32 R80, R4.reuse, R10, R80 ;  /* 0x0000000a0450723c */ /* 0x040fe20000001850 */
[----:B------:R-:W1:Y:S05]  /*5260*/  LDSM.16.MT88.4 R8, [R175+0xb000] ;  /* 0x00b00000af08783b */ /* 0x000e6a0000004200 */
[-C--:B------:R-:W-:Y:S06]  /*5270*/  HMMA.16816.F32 R84, R4, R24.reuse, R84 ;  /* 0x000000180454723c */ /* 0x080fec0000001854 */
[C---:B------:R-:W-:Y:S06]  /*5280*/  HMMA.16816.F32 R88, R20.reuse, R24, R88 ;  /* 0x000000181458723c */ /* 0x040fec0000001858 */
[-C--:B------:R-:W-:Y:S01]  /*5290*/  HMMA.16816.F32 R92, R20, R26.reuse, R92 ;  /* 0x0000001a145c723c */ /* 0x080fe2000000185c */
[----:B------:R-:W1:Y:S05]  /*52a0*/  LDSM.16.MT88.4 R20, [R175+0xd000] ;  /* 0x00d00000af14783b */ /* 0x000e6a0000004200 */
[----:B------:R-:W-:Y:S01]  /*52b0*/  HMMA.16816.F32 R96, R4, R26, R96 ;  /* 0x0000001a0460723c */ /* 0x000fe20000001860 */
[----:B------:R-:W1:Y:S04]  /*52c0*/  LDSM.16.MT88.4 R4, [R104+0x1000] ;  /* 0x001000006804783b */ /* 0x000e680000004200 */
[----:B------:R-:W-:Y:S01]  /*52d0*/  LDSM.16.MT88.4 R24, [R3+0x1800] ;  /* 0x001800000318783b */ /* 0x000fe20000004200 */
[-C--:B--2---:R-:W-:Y:S06]  /*52e0*/  HMMA.16816.F32 R68, R28, R12.reuse, R68 ;  /* 0x0000000c1c44723c */ /* 0x084fec0000001844 */
[C---:B---3--:R-:W-:Y:S06]  /*52f0*/  HMMA.16816.F32 R72, R32.reuse, R12, R72 ;  /* 0x0000000c2048723c */ /* 0x048fec0000001848 */
[-C--:B------:R-:W-:Y:S06]  /*5300*/  HMMA.16816.F32 R76, R32, R14.reuse, R76 ;  /* 0x0000000e204c723c */ /* 0x080fec000000184c */
[C---:B------:R-:W-:Y:S01]  /*5310*/  HMMA.16816.F32 R80, R28.reuse, R14, R80 ;  /* 0x0000000e1c50723c */ /* 0x040fe20000001850 */
[----:B------:R-:W2:Y:S05]  /*5320*/  LDSM.16.MT88.4 R12, [R175+0xb800] ;  /* 0x00b80000af0c783b */ /* 0x000eaa0000004200 */
[-C--:B----4-:R-:W-:Y:S06]  /*5330*/  HMMA.16816.F32 R84, R28, R100.reuse, R84 ;  /* 0x000000641c54723c */ /* 0x090fec0000001854 */
[C---:B------:R-:W-:Y:S06]  /*5340*/  HMMA.16816.F32 R88, R32.reuse, R100, R88 ;  /* 0x000000642058723c */ /* 0x040fec0000001858 */
[-C--:B------:R-:W-:Y:S01]  /*5350*/  HMMA.16816.F32 R92, R32, R102.reuse, R92 ;  /* 0x00000066205c723c */ /* 0x080fe2000000185c */
[----:B------:R-:W3:Y:S05]  /*5360*/  LDSM.16.MT88.4 R32, [R175+0xd800] ;  /* 0x00d80000af20783b */ /* 0x000eea0000004200 */
[----:B------:R-:W-:Y:S01]  /*5370*/  HMMA.16816.F32 R96, R28, R102, R96 ;  /* 0x000000661c60723c */ /* 0x000fe20000001860 */
[----:B------:R-:W4:Y:S05]  /*5380*/  LDSM.16.MT88.4 R28, [R104+0x1800] ;  /* 0x00180000681c783b */ /* 0x000f2a0000004200 */
[-C--:B-1----:R-:W-:Y:S06]  /*5390*/  HMMA.16816.F32 R68, R8, R16.reuse, R68 ;  /* 0x000000100844723c */ /* 0x082fec0000001844 */
[C---:B------:R-:W-:Y:S06]  /*53a0*/  HMMA.16816.F32 R72, R20.reuse, R16, R72 ;  /* 0x000000101448723c */ /* 0x040fec0000001848 */
[-C--:B------:R-:W-:Y:S06]  /*53b0*/  HMMA.16816.F32 R76, R20, R18.reuse, R76 ;  /* 0x00000012144c723c */ /* 0x080fec000000184c */
[C---:B------:R-:W-:Y:S06]  /*53c0*/  HMMA.16816.F32 R80, R8.reuse, R18, R80 ;  /* 0x000000120850723c */ /* 0x040fec0000001850 */
[-C--:B------:R-:W-:Y:S06]  /*53d0*/  HMMA.16816.F32 R84, R8, R4.reuse, R84 ;  /* 0x000000040854723c */ /* 0x080fec0000001854 */
[C---:B------:R-:W-:Y:S06]  /*53e0*/  HMMA.16816.F32 R88, R20.reuse, R4, R88 ;  /* 0x000000041458723c */ /* 0x040fec0000001858 */
[-C--:B------:R-:W-:Y:S05]  /*53f0*/  HMMA.16816.F32 R92, R20, R6.reuse, R92 ;  /* 0x00000006145c723c */ /* 0x080fea000000185c */
[----:B------:R-:W-:Y:S01]  /*5400*/  LOP3.LUT R4, R223, 0x1, RZ, 0xc0, !PT ;  /* 0x00000001df047812 */ /* 0x000fe200078ec0ff */
[----:B------:R-:W-:Y:S04]  /*5410*/  HMMA.16816.F32 R96, R8, R6, R96 ;  /* 0x000000060860723c */ /* 0x000fe80000001860 */
[----:B------:R-:W-:Y:S01]  /*5420*/  ISETP.NE.U32.AND P0, PT, R4, 0x1, PT ;  /* 0x000000010400780c */ /* 0x000fe20003f05070 */
[----:B------:R-:W-:Y:S01]  /*5430*/  VIADD R4, R3, 0xffffe000 ;  /* 0xffffe00003047836 */ /* 0x000fe20000000000 */
[-C--:B--2---:R-:W-:Y:S05]  /*5440*/  HMMA.16816.F32 R68, R12, R24.reuse, R68 ;  /* 0x000000180c44723c */ /* 0x084fea0000001844 */
[----:B------:R-:W-:Y:S01]  /*5450*/  VIADD R223, R223, 0xffffffff ;  /* 0xffffffffdfdf7836 */ /* 0x000fe20000000000 */
[C---:B---3--:R-:W-:Y:S05]  /*5460*/  HMMA.16816.F32 R72, R32.reuse, R24, R72 ;  /* 0x000000182048723c */ /* 0x048fea0000001848 */
[----:B------:R-:W-:Y:S01]  /*5470*/  @P0 VIADD R4, R3, 0x2000 ;  /* 0x0000200003040836 */ /* 0x000fe20000000000 */
[-C--:B------:R-:W-:Y:S05]  /*5480*/  HMMA.16816.F32 R76, R32, R26.reuse, R76 ;  /* 0x0000001a204c723c */ /* 0x080fea000000184c */
[----:B------:R-:W-:Y:S01]  /*5490*/  IMAD.MOV.U32 R3, RZ, RZ, R4 ;  /* 0x000000ffff037224 */ /* 0x000fe200078e0004 */
[C---:B------:R-:W-:Y:S06]  /*54a0*/  HMMA.16816.F32 R80, R12.reuse, R26, R80 ;  /* 0x0000001a0c50723c */ /* 0x040fec0000001850 */
[-C--:B----4-:R-:W-:Y:S06]  /*54b0*/  HMMA.16816.F32 R84, R12, R28.reuse, R84 ;  /* 0x0000001c0c54723c */ /* 0x090fec0000001854 */
[C---:B------:R-:W-:Y:S06]  /*54c0*/  HMMA.16816.F32 R88, R32.reuse, R28, R88 ;  /* 0x0000001c2058723c */ /* 0x040fec0000001858 */
[-C--:B------:R-:W-:Y:S06]  /*54d0*/  HMMA.16816.F32 R92, R32, R30.reuse, R92 ;  /* 0x0000001e205c723c */ /* 0x080fec000000185c */
[----:B------:R-:W-:Y:S01]  /*54e0*/  HMMA.16816.F32 R96, R12, R30, R96 ;  /* 0x0000001e0c60723c */ /* 0x000fe20000001860 */
[----:B------:R-:W-:Y:S11]  /*54f0*/  @!UPT UIADD3 URZ, URZ, URZ, URZ ;  /* 0x0000003f3f3ff290 */ /* 0x000ff6000fffe03f */
[----:B------:R-:W-:Y:S01]  /*5500*/  @!UPT UIADD3 URZ, URZ, URZ, URZ ;  /* 0x0000003f3f3ff290 */ /* 0x000fe2000fffe03f */
[----:B------:R-:W-:Y:S11]  /*5510*/  @P5 BRA `(.L_x_9) ;  /* 0xffffffd400dc5947 */ /* 0x000ff6000383ffff */
[----:B------:R-:W-:Y:S01]  /*5520*/  BAR.SYNC.DEFER_BLOCKING 0x0 ;  /* 0x0000000000007b1d */ /* 0x000fe20000010000 */
[----:B------:R-:W-:Y:S02]  /*5530*/  ISETP.NE.AND P0, PT, R226, -0x1, PT ;  /* 0xffffffffe200780c */ /* 0x000fe40003f05270 */
[----:B------:R-:W-:Y:S02]  /*5540*/  F2FP.F16.F32.PACK_AB R37, R37, R36 ;  /* 0x000000242525723e */ /* 0x000fe400000000ff */
[----:B------:R-:W-:Y:S01]  /*5550*/  F2FP.F16.F32.PACK_AB R39, R39, R38 ;  /* 0x000000262727723e */ /* 0x000fe200000000ff */
[----:B------:R-:W-:Y:S01]  /*5560*/  ULDC UR4, c[0x0][0x390] ;  /* 0x0000e40000047ab9 */ /* 0x000fe20000000800 */
[----:B------:R-:W-:Y:S01]  /*5570*/  F2FP.F16.F32.PACK_AB R49, R49, R48 ;  /* 0x000000303131723e */ /* 0x000fe200000000ff */
[----:B------:R-:W-:Y:S01]  /*5580*/  FMUL.FTZ R68, R68, UR4 ;  /* 0x0000000444447c20 */ /* 0x000fe20008410000 */
        /* <DEDUP_REMOVED lines=19> */
[----:B------:R-:W-:Y:S01]  /*56c0*/  F2FP.F16.F32.PACK_AB R69, R69, R68 ;  /* 0x000000444545723e */ /* 0x000fe200000000ff */
[----:B------:R-:W-:Y:S01]  /*56d0*/  FMUL.FTZ R96, R96, UR4 ;  /* 0x0000000460607c20 */ /* 0x000fe20008410000 */
[----:B------:R-:W-:Y:S01]  /*56e0*/  F2FP.F16.F32.PACK_AB R71, R71, R70 ;  /* 0x000000464747723e */ /* 0x000fe200000000ff */
[----:B------:R-:W-:Y:S01]  /*56f0*/  FMUL.FTZ R97, R97, UR4 ;  /* 0x0000000461617c20 */ /* 0x000fe20008410000 */
[----:B------:R-:W-:Y:S01]  /*5700*/  FMUL.FTZ R98, R98, UR4 ;  /* 0x0000000462627c20 */ /* 0x000fe20008410000 */
[----:B------:R-:W-:Y:S01]  /*5710*/  FMUL.FTZ R99, R99, UR4 ;  /* 0x0000000463637c20 */ /* 0x000fe20008410000 */
[----:B------:R-:W-:Y:S01]  /*5720*/  F2FP.F16.F32.PACK_AB R81, R81, R80 ;  /* 0x000000505151723e */ /* 0x000fe200000000ff */
[----:B------:R-:W-:Y:S01]  /*5730*/  FMUL.FTZ R88, R88, UR4 ;  /* 0x0000000458587c20 */ /* 0x000fe20008410000 */
        /* <DEDUP_REMOVED lines=9> */
[----:B------:R1:W-:Y:S01]  /*57d0*/  STS [R202], R69 ;  /* 0x00000045ca007388 */ /* 0x0003e20000000800 */
[----:B------:R-:W-:Y:S01]  /*57e0*/  F2FP.F16.F32.PACK_AB R75, R75, R74 ;  /* 0x0000004a4b4b723e */ /* 0x000fe200000000ff */
[----:B------:R-:W2:Y:S01]  /*57f0*/  @P0 LDC.64 R4, c[0x0][0x450] ;  /* 0x00011400ff040b82 */ /* 0x000ea20000000a00 */
[----:B------:R-:W-:Y:S01]  /*5800*/  F2FP.F16.F32.PACK_AB R77, R77, R76 ;  /* 0x0000004c4d4d723e */ /* 0x000fe200000000ff */
[----:B------:R1:W-:Y:S01]  /*5810*/  STS [R202+0x400], R71 ;  /* 0x00040047ca007388 */ /* 0x0003e20000000800 */
[----:B------:R-:W-:-:S02]  /*5820*/  F2FP.F16.F32.PACK_AB R79, R79, R78 ;  /* 0x0000004e4f4f723e */ /* 0x000fc400000000ff */
[----:B------:R-:W-:Y:S01]  /*5830*/  F2FP.F16.F32.PACK_AB R85, R85, R84 ;  /* 0x000000545555723e */ /* 0x000fe200000000ff */
[----:B------:R1:W-:Y:S01]  /*5840*/  STS [R206], R81 ;  /* 0x00000051ce007388 */ /* 0x0003e20000000800 */
[----:B------:R-:W-:Y:S01]  /*5850*/  F2FP.F16.F32.PACK_AB R87, R87, R86 ;  /* 0x000000565757723e */ /* 0x000fe200000000ff */
[----:B------:R-:W3:Y:S01]  /*5860*/  @P0 LDC.64 R2, c[0x0][0x458] ;  /* 0x00011600ff020b82 */ /* 0x000ee20000000a00 */
[----:B------:R-:W-:Y:S01]  /*5870*/  F2FP.F16.F32.PACK_AB R96, R97, R96 ;  /* 0x000000606160723e */ /* 0x000fe200000000ff */
[----:B------:R1:W-:Y:S01]  /*5880*/  STS [R205], R82 ;  /* 0x00000052cd007388 */ /* 0x0003e20000000800 */
[----:B------:R-:W-:Y:S02]  /*5890*/  F2FP.F16.F32.PACK_AB R98, R99, R98 ;  /* 0x000000626362723e */ /* 0x000fe400000000ff */
[----:B------:R-:W-:Y:S01]  /*58a0*/  F2FP.F16.F32.PACK_AB R89, R89, R88 ;  /* 0x000000585959723e */ /* 0x000fe200000000ff */
[----:B------:R1:W-:Y:S01]  /*58b0*/  STS [R202+0x2000], R73 ;  /* 0x00200049ca007388 */ /* 0x0003e20000000800 */
[----:B------:R-:W-:-:S02]  /*58c0*/  F2FP.F16.F32.PACK_AB R91, R91, R90 ;  /* 0x0000005a5b5b723e */ /* 0x000fc400000000ff */
[----:B------:R-:W-:Y:S01]  /*58d0*/  F2FP.F16.F32.PACK_AB R92, R93, R92 ;  /* 0x0000005c5d5c723e */ /* 0x000fe200000000ff */
[----:B------:R1:W-:Y:S01]  /*58e0*/  STS [R202+0x2400], R75 ;  /* 0x0024004bca007388 */ /* 0x0003e20000000800 */
[----:B------:R-:W-:Y:S02]  /*58f0*/  F2FP.F16.F32.PACK_AB R94, R95, R94 ;  /* 0x0000005e5f5e723e */ /* 0x000fe400000000ff */
[----:B------:R-:W-:Y:S01]  /*5900*/  F2FP.F16.F32.PACK_AB R50, R51, R50 ;  /* 0x000000323332723e */ /* 0x000fe200000000ff */
[----:B------:R1:W-:Y:S01]  /*5910*/  STS [R206+0x2000], R77 ;  /* 0x0020004dce007388 */ /* 0x0003e20000000800 */
[----:B------:R-:W-:Y:S02]  /*5920*/  F2FP.F16.F32.PACK_AB R41, R41, R40 ;  /* 0x000000282929723e */ /* 0x000fe400000000ff */
[----:B------:R-:W-:Y:S01]  /*5930*/  F2FP.F16.F32.PACK_AB R43, R43, R42 ;  /* 0x0000002a2b2b723e */ /* 0x000fe200000000ff */
[----:B------:R1:W-:Y:S01]  /*5940*/  STS [R206+0x2400], R79 ;  /* 0x0024004fce007388 */ /* 0x0003e20000000800 */
[----:B------:R-:W-:-:S02]  /*5950*/  F2FP.F16.F32.PACK_AB R45, R45, R44 ;  /* 0x0000002c2d2d723e */ /* 0x000fc400000000ff */
[----:B------:R-:W-:Y:S01]  /*5960*/  F2FP.F16.F32.PACK_AB R47, R47, R46 ;  /* 0x0000002e2f2f723e */ /* 0x000fe200000000ff */
[----:B------:R1:W-:Y:S01]  /*5970*/  STS [R204], R85 ;  /* 0x00000055cc007388 */ /* 0x0003e20000000800 */
[----:B------:R-:W-:Y:S02]  /*5980*/  F2FP.F16.F32.PACK_AB R53, R53, R52 ;  /* 0x000000343535723e */ /* 0x000fe400000000ff */
[----:B------:R-:W-:Y:S01]  /*5990*/  F2FP.F16.F32.PACK_AB R55, R55, R54 ;  /* 0x000000363737723e */ /* 0x000fe200000000ff */
[----:B------:R1:W-:Y:S01]  /*59a0*/  STS [R204+0x400], R87 ;  /* 0x00040057cc007388 */ /* 0x0003e20000000800 */
[----:B------:R-:W-:Y:S02]  /*59b0*/  F2FP.F16.F32.PACK_AB R64, R65, R64 ;  /* 0x000000404140723e */ /* 0x000fe400000000ff */
[----:B------:R-:W-:Y:S01]  /*59c0*/  F2FP.F16.F32.PACK_AB R66, R67, R66 ;  /* 0x000000424342723e */ /* 0x000fe200000000ff */
[----:B------:R1:W-:Y:S01]  /*59d0*/  STS [R213], R96 ;  /* 0x00000060d5007388 */ /* 0x0003e20000000800 */
[----:B------:R-:W-:-:S02]  /*59e0*/  F2FP.F16.F32.PACK_AB R57, R57, R56 ;  /* 0x000000383939723e */ /* 0x000fc400000000ff */
[----:B------:R-:W-:Y:S01]  /*59f0*/  F2FP.F16.F32.PACK_AB R59, R59, R58 ;  /* 0x0000003a3b3b723e */ /* 0x000fe200000000ff */
[----:B------:R1:W-:Y:S01]  /*5a00*/  STS [R213+0x400], R98 ;  /* 0x00040062d5007388 */ /* 0x0003e20000000800 */
[CC--:B------:R-:W-:Y:S02]  /*5a10*/  @P0 IADD3 R26, R225.reuse, R226.reuse, RZ ;  /* 0x000000e2e11a0210 */ /* 0x0c0fe40007ffe0ff */
[----:B------:R-:W-:Y:S01]  /*5a20*/  @P0 IADD3 R30, R225, R226, RZ ;  /* 0x000000e2e11e0210 */ /* 0x000fe20007ffe0ff */
[----:B------:R1:W-:Y:S01]  /*5a30*/  STS [R204+0x2000], R89 ;  /* 0x00200059cc007388 */ /* 0x0003e20000000800 */
[----:B------:R-:W-:Y:S01]  /*5a40*/  F2FP.F16.F32.PACK_AB R60, R61, R60 ;  /* 0x0000003c3d3c723e */ /* 0x000fe200000000ff */
[----:B--2---:R-:W-:Y:S01]  /*5a50*/  @P0 IMAD R24, R26, R5, RZ ;  /* 0x000000051a180224 */ /* 0x004fe200078e02ff */
[----:B------:R-:W-:Y:S01]  /*5a60*/  F2FP.F16.F32.PACK_AB R62, R63, R62 ;  /* 0x0000003e3f3e723e */ /* 0x000fe200000000ff */
[----:B------:R1:W-:Y:S01]  /*5a70*/  STS [R204+0x2400], R91 ;  /* 0x0024005bcc007388 */ /* 0x0003e20000000800 */
[----:B---3--:R-:W-:Y:S01]  /*5a80*/  @P0 IMAD R0, R30, R3, RZ ;  /* 0x000000031e000224 */ /* 0x008fe200078e02ff */
[----:B------:R-:W-:Y:S01]  /*5a90*/  SHF.R.S32.HI R9, RZ, 0x1f, R200 ;  /* 0x0000001fff097819 */ /* 0x000fe200000114c8 */
[----:B------:R-:W-:Y:S01]  /*5aa0*/  @P0 IMAD.WIDE.U32 R26, R26, R4, RZ ;  /* 0x000000041a1a0225 */ /* 0x000fe200078e00ff */
[----:B------:R1:W-:Y:S03]  /*5ab0*/  STS [R213+0x2000], R92 ;  /* 0x0020005cd5007388 */ /* 0x0003e60000000800 */
[----:B------:R-:W-:Y:S01]  /*5ac0*/  @P0 IMAD.WIDE.U32 R30, R30, R2, RZ ;  /* 0x000000021e1e0225 */ /* 0x000fe200078e00ff */
[----:B------:R1:W-:Y:S01]  /*5ad0*/  STS [R213+0x2400], R94 ;  /* 0x0024005ed5007388 */ /* 0x0003e20000000800 */
[----:B------:R-:W-:-:S03]  /*5ae0*/  @P0 IADD3 R24, R27, R24, RZ ;  /* 0x000000181b180210 */ /* 0x000fc60007ffe0ff */
[----:B------:R1:W-:Y:S01]  /*5af0*/  STS [R202+0x4000], R37 ;  /* 0x00400025ca007388 */ /* 0x0003e20000000800 */
[----:B------:R-:W-:-:S03]  /*5b00*/  @P0 IADD3 R0, R31, R0, RZ ;  /* 0x000000001f000210 */ /* 0x000fc60007ffe0ff */
[----:B------:R1:W-:Y:S04]  /*5b10*/  STS [R202+0x4400], R39 ;  /* 0x00440027ca007388 */ /* 0x0003e80000000800 */
        /* <DEDUP_REMOVED lines=11> */
[----:B------:R1:W-:Y:S01]  /*5bd0*/  STS [R204+0x6400], R59 ;  /* 0x0064003bcc007388 */ /* 0x0003e20000000800 */
[----:B------:R-:W-:Y:S05]  /*5be0*/  @P0 BRA `(.L_x_10) ;  /* 0x00000000002c0947 */ /* 0x000fea0003800000 */
[----:B------:R-:W2:Y:S01]  /*5bf0*/  LDC.64 R4, c[0x0][0x450] ;  /* 0x00011400ff047b82 */ /* 0x000ea20000000a00 */
[----:B------:R-:W-:-:S07]  /*5c00*/  SHF.R.S32.HI R11, RZ, 0x1f, R225 ;  /* 0x0000001fff0b7819 */ /* 0x000fce00000114e1 */
[----:B------:R-:W3:Y:S01]  /*5c10*/  LDC.64 R6, c[0x0][0x438] ;  /* 0x00010e00ff067b82 */ /* 0x000ee20000000a00 */
[-C--:B--2---:R-:W-:Y:S02]  /*5c20*/  IMAD R10, R11, R4.reuse, RZ ;  /* 0x000000040b0a7224 */ /* 0x084fe400078e02ff */
[----:B------:R-:W-:-:S04]  /*5c30*/  IMAD.WIDE.U32 R12, R225, R4, RZ ;  /* 0x00000004e10c7225 */ /* 0x000fc800078e00ff */
[----:B------:R-:W-:Y:S02]  /*5c40*/  IMAD R10, R225, R5, R10 ;  /* 0x00000005e10a7224 */ /* 0x000fe400078e020a */
[----:B---3--:R-:W-:-:S03]  /*5c50*/  IMAD R8, R9, R6, RZ ;  /* 0x0000000609087224 */ /* 0x008fc600078e02ff */
[----:B------:R-:W-:Y:S01]  /*5c60*/  IADD3 R13, R13, R10, RZ ;  /* 0x0000000a0d0d7210 */ /* 0x000fe20007ffe0ff */
[C---:B------:R-:W-:Y:S02]  /*5c70*/  IMAD R7, R200.reuse, R7, R8 ;  /* 0x00000007c8077224 */ /* 0x040fe400078e0208 */
[----:B------:R-:W-:-:S05]  /*5c80*/  IMAD.WIDE.U32 R26, R200, R6, R12 ;  /* 0x00000006c81a7225 */ /* 0x000fca00078e000c */
[----:B------:R-:W-:Y:S02]  /*5c90*/  IADD3 R24, R27, R7, RZ ;  /* 0x000000071b187210 */ /* 0x000fe40007ffe0ff */
.L_x_10:
        /* <DEDUP_REMOVED lines=11> */
[----:B------:R-:W-:-:S07]  /*5d50*/  IADD3 R0, R31, R7, RZ ;  /* 0x000000071f007210 */ /* 0x000fce0007ffe0ff */
.L_x_11:
[----:B------:R2:W-:Y:S01]  /*5d60*/  STS [R213+0x6000], R60 ;  /* 0x0060003cd5007388 */ /* 0x0005e20000000800 */
[C---:B------:R-:W-:Y:S01]  /*5d70*/  IMAD.SHL.U32 R6, R201.reuse, 0x80, RZ ;  /* 0x00000080c9067824 */ /* 0x040fe200078e00ff */
[----:B------:R-:W-:Y:S01]  /*5d80*/  SHF.R.S32.HI R35, RZ, 0x1f, R188 ;  /* 0x0000001fff237819 */ /* 0x000fe200000114bc */
[----:B------:R-:W-:Y:S01]  /*5d90*/  IMAD R224, R201, -0x80, R224 ;  /* 0xffffff80c9e07824 */ /* 0x000fe200078e02e0 */
[----:B------:R2:W-:Y:S01]  /*5da0*/  STS [R213+0x6400], R62 ;  /* 0x0064003ed5007388 */ /* 0x0005e20000000800 */
[----:B------:R-:W-:Y:S01]  /*5db0*/  MOV R34, R188 ;  /* 0x000000bc00227202 */ /* 0x000fe20000000f00 */
[C---:B------:R-:W-:Y:S01]  /*5dc0*/  VIADD R27, R187.reuse, 0x20 ;  /* 0x00000020bb1b7836 */ /* 0x040fe20000000000 */
[----:B------:R-:W-:Y:S01]  /*5dd0*/  SHF.R.S32.HI R7, RZ, 0x1f, R6 ;  /* 0x0000001fff077819 */ /* 0x000fe20000011406 */
[----:B------:R-:W-:Y:S01]  /*5de0*/  BAR.SYNC.DEFER_BLOCKING 0x0 ;  /* 0x0000000000007b1d */ /* 0x000fe20000010000 */
[----:B------:R-:W-:Y:S01]  /*5df0*/  ISETP.GE.AND P4, PT, R187, R224, PT ;  /* 0x000000e0bb00720c */ /* 0x000fe20003f86270 */
[----:B------:R-:W-:Y:S01]  /*5e00*/  IMAD.WIDE.U32 R32, R6, R4, R34 ;  /* 0x0000000406207225 */ /* 0x000fe200078e0022 */
[----:B------:R-:W-:-:S02]  /*5e10*/  SHF.R.S32.HI R28, RZ, 0x1f, R199 ;  /* 0x0000001fff1c7819 */ /* 0x000fc400000114c7 */
[----:B------:R-:W-:Y:S01]  /*5e20*/  ISETP.GE.AND P3, PT, R27, R224, PT ;  /* 0x000000e01b00720c */ /* 0x000fe20003f66270 */
[----:B------:R-:W-:Y:S01]  /*5e30*/  IMAD R25, R7, R4, RZ ;  /* 0x0000000407197224 */ /* 0x000fe200078e02ff */
[----:B------:R-:W-:Y:S01]  /*5e40*/  IADD3 R36, P0, R26, R32, RZ ;  /* 0x000000201a247210 */ /* 0x000fe20007f1e0ff */
[----:B------:R-:W-:Y:S01]  /*5e50*/  ULDC.64 UR4, c[0x0][0x468] ;  /* 0x00011a0000047ab9 */ /* 0x000fe20000000a00 */
[C---:B------:R-:W-:Y:S01]  /*5e60*/  VIADD R29, R187.reuse, 0x40 ;  /* 0x00000040bb1d7836 */ /* 0x040fe20000000000 */
[----:B------:R-:W-:Y:S01]  /*5e70*/  IADD3 R27, R187, 0x60, RZ ;  /* 0x00000060bb1b7810 */ /* 0x000fe20007ffe0ff */
[----:B------:R-:W-:Y:S01]  /*5e80*/  IMAD R25, R6, R5, R25 ;  /* 0x0000000506197224 */ /* 0x000fe200078e0219 */
[----:B------:R-:W-:Y:S02]  /*5e90*/  BSSY B0, `(.L_x_12) ;  /* 0x0000019000007945 */ /* 0x000fe40003800000 */
[-C--:B------:R-:W-:Y:S02]  /*5ea0*/  ISETP.GE.AND P2, PT, R29, R224.reuse, PT ;  /* 0x000000e01d00720c */ /* 0x080fe40003f46270 */
[----:B-1----:R-:W-:Y:S01]  /*5eb0*/  IADD3.X R37, R24, R33, R25, P0, !PT ;  /* 0x0000002118257210 */ /* 0x002fe200007fe419 */
[----:B------:R-:W-:Y:S01]  /*5ec0*/  IMAD R24, R28, UR4, RZ ;  /* 0x000000041c187c24 */ /* 0x000fe2000f8e02ff */
[----:B------:R-:W-:-:S02]  /*5ed0*/  ISETP.GE.AND P1, PT, R27, R224, PT ;  /* 0x000000e01b00720c */ /* 0x000fc40003f26270 */
[----:B------:R-:W-:Y:S01]  /*5ee0*/  SHF.R.S32.HI R29, RZ, 0x1f, R187 ;  /* 0x0000001fff1d7819 */ /* 0x000fe200000114bb */
[C---:B------:R-:W-:Y:S02]  /*5ef0*/  IMAD R31, R199.reuse, UR5, R24 ;  /* 0x00000005c71f7c24 */ /* 0x040fe4000f8e0218 */
[----:B------:R-:W-:Y:S01]  /*5f00*/  IMAD.WIDE.U32 R36, R199, UR4, R36 ;  /* 0x00000004c7247c25 */ /* 0x000fe2000f8e0024 */
[----:B------:R2:W1:Y:S03]  /*5f10*/  LDS.128 R20, [R197+0x7000] ;  /* 0x00700000c5147984 */ /* 0x0004660000000c00 */
[----:B------:R-:W-:Y:S01]  /*5f20*/  IMAD.IADD R31, R37, 0x1, R31 ;  /* 0x00000001251f7824 */ /* 0x000fe200078e021f */
[----:B------:R2:W3:Y:S04]  /*5f30*/  LDS.128 R16, [R197+0xb000] ;  /* 0x00b00000c5107984 */ /* 0x0004e80000000c00 */
[----:B------:R2:W4:Y:S04]  /*5f40*/  LDS.128 R12, [R197+0xc000] ;  /* 0x00c00000c50c7984 */ /* 0x0005280000000c00 */
[----:B------:R2:W1:Y:S01]  /*5f50*/  LDS.128 R8, [R197+0xd000] ;  /* 0x00d00000c5087984 */ /* 0x0004620000000c00 */
[----:B------:R-:W-:Y:S05]  /*5f60*/  @P4 BRA `(.L_x_13) ;  /* 0x00000000002c4947 */ /* 0x000fea0003800000 */
[----:B------:R-:W2:Y:S01]  /*5f70*/  LDS.128 R24, [R197+0x6000] ;  /* 0x00600000c5187984 */ /* 0x000ea20000000c00 */
[----:B------:R-:W-:Y:S01]  /*5f80*/  MOV R38, R36 ;  /* 0x0000002400267202 */ /* 0x000fe20000000f00 */
[-C--:B------:R-:W-:Y:S01]  /*5f90*/  IMAD R32, R29, R4.reuse, RZ ;  /* 0x000000041d207224 */ /* 0x080fe200078e02ff */
[----:B------:R-:W-:Y:S01]  /*5fa0*/  MOV R39, R31 ;  /* 0x0000001f00277202 */ /* 0x000fe20000000f00 */
[----:B------:R-:W-:Y:S02]  /*5fb0*/  ULDC.64 UR4, c[0x0][0x3f0] ;  /* 0x0000fc0000047ab9 */ /* 0x000fe40000000a00 */
[C---:B------:R-:W-:Y:S02]  /*5fc0*/  IMAD R32, R187.reuse, R5, R32 ;  /* 0x00000005bb207224 */ /* 0x040fe400078e0220 */
[----:B------:R-:W-:-:S05]  /*5fd0*/  IMAD.WIDE.U32 R38, R187, R4, R38 ;  /* 0x00000004bb267225 */ /* 0x000fca00078e0026 */
[----:B------:R-:W-:Y:S02]  /*5fe0*/  IADD3 R32, R39, R32, RZ ;  /* 0x0000002027207210 */ /* 0x000fe40007ffe0ff */
[----:B------:R-:W-:-:S04]  /*5ff0*/  LEA R40, P0, R38, UR4, 0x1 ;  /* 0x0000000426287c11 */ /* 0x000fc8000f8008ff */
[----:B------:R-:W-:-:S05]  /*6000*/  LEA.HI.X R41, R38, UR5, R32, 0x1, P0 ;  /* 0x0000000526297c11 */ /* 0x000fca00080f0c20 */
[----:B--2---:R2:W-:Y:S04]  /*6010*/  STG.E.128 desc[UR14][R40.64], R24 ;  /* 0x0000001828007986 */ /* 0x0045e8000c101d0e */
.L_x_13:
[----:B------:R-:W-:Y:S05]  /*6020*/  BSYNC B0 ;  /* 0x0000000000007941 */ /* 0x000fea0003800000 */
.L_x_12:
[----:B------:R-:W-:Y:S04]  /*6030*/  BSSY B0, `(.L_x_14) ;  /* 0x000000e000007945 */ /* 0x000fe80003800000 */
[----:B------:R-:W-:Y:S05]  /*6040*/  @P3 BRA `(.L_x_15) ;  /* 0x0000000000303947 */ /* 0x000fea0003800000 */
[----:B--2---:R-:W-:Y:S01]  /*6050*/  IADD3 R24, P0, R187, 0x20, RZ ;  /* 0x00000020bb187810 */ /* 0x004fe20007f1e0ff */
[----:B------:R-:W-:Y:S01]  /*6060*/  IMAD.MOV.U32 R26, RZ, RZ, R36 ;  /* 0x000000ffff1a7224 */ /* 0x000fe200078e0024 */
[----:B------:R-:W-:Y:S01]  /*6070*/  MOV R27, R31 ;  /* 0x0000001f001b7202 */ /* 0x000fe20000000f00 */
[----:B------:R-:W-:Y:S02]  /*6080*/  ULDC.64 UR4, c[0x0][0x3f0] ;  /* 0x0000fc0000047ab9 */ /* 0x000fe40000000a00 */
[----:B------:R-:W-:Y:S02]  /*6090*/  IMAD.X R25, RZ, RZ, R29, P0 ;  /* 0x000000ffff197224 */ /* 0x000fe400000e061d */
[----:B------:R-:W-:-:S04]  /*60a0*/  IMAD.WIDE.U32 R26, R24, R4, R26 ;  /* 0x00000004181a7225 */ /* 0x000fc800078e001a */
[----:B------:R-:W-:-:S04]  /*60b0*/  IMAD R25, R25, R4, RZ ;  /* 0x0000000419197224 */ /* 0x000fc800078e02ff */
[----:B------:R-:W-:Y:S01]  /*60c0*/  IMAD R25, R24, R5, R25 ;  /* 0x0000000518197224 */ /* 0x000fe200078e0219 */
[----:B------:R-:W-:-:S04]  /*60d0*/  LEA R24, P0, R26, UR4, 0x1 ;  /* 0x000000041a187c11 */ /* 0x000fc8000f8008ff */
[----:B------:R-:W-:-:S04]  /*60e0*/  IADD3 R25, R27, R25, RZ ;  /* 0x000000191b197210 */ /* 0x000fc80007ffe0ff */
[----:B------:R-:W-:-:S05]  /*60f0*/  LEA.HI.X R25, R26, UR5, R25, 0x1, P0 ;  /* 0x000000051a197c11 */ /* 0x000fca00080f0c19 */
[----:B-1----:R1:W-:Y:S02]  /*6100*/  STG.E.128 desc[UR14][R24.64], R20 ;  /* 0x0000001418007986 */ /* 0x0023e4000c101d0e */
.L_x_15:
[----:B------:R-:W-:Y:S05]  /*6110*/  BSYNC B0 ;  /* 0x0000000000007941 */ /* 0x000fea0003800000 */
.L_x_14:
[----:B-1----:R1:W1:Y:S01]  /*6120*/  LDS.128 R20, [R197+0x8000] ;  /* 0x00800000c5147984 */ /* 0x0022620000000c00 */
        /* <DEDUP_REMOVED lines=14> */
.L_x_17:
[----:B------:R-:W-:Y:S05]  /*6210*/  BSYNC B0 ;  /* 0x0000000000007941 */ /* 0x000fea0003800000 */
.L_x_16:
        /* <DEDUP_REMOVED lines=9> */
[----:B------:R-:W-:Y:S01]  /*62b0*/  IMAD R25, R25, R4, RZ ;  /* 0x0000000419197224 */ /* 0x000fe200078e02ff */
[----:B------:R-:W-:-:S03]  /*62c0*/  LEA R4, P0, R26, UR4, 0x1 ;  /* 0x000000041a047c11 */ /* 0x000fc6000f8008ff */
[----:B------:R-:W-:-:S05]  /*62d0*/  IMAD R25, R24, R5, R25 ;  /* 0x0000000518197224 */ /* 0x000fca00078e0219 */
[----:B------:R-:W-:-:S04]  /*62e0*/  IADD3 R25, R27, R25, RZ ;  /* 0x000000191b197210 */ /* 0x000fc80007ffe0ff */
[----:B------:R-:W-:-:S05]  /*62f0*/  LEA.HI.X R5, R26, UR5, R25, 0x1, P0 ;  /* 0x000000051a057c11 */ /* 0x000fca00080f0c19 */
[----:B-1----:R1:W-:Y:S02]  /*6300*/  STG.E.128 desc[UR14][R4.64], R20 ;  /* 0x0000001404007986 */ /* 0x0023e4000c101d0e */
.L_x_19:
[----:B------:R-:W-:Y:S05]  /*6310*/  BSYNC B0 ;  /* 0x0000000000007941 */ /* 0x000fea0003800000 */
.L_x_18:
[-C--:B-1----:R-:W-:Y:S01]  /*6320*/  IMAD R21, R7, R2.reuse, RZ ;  /* 0x0000000207157224 */ /* 0x082fe200078e02ff */
[----:B------:R-:W-:Y:S01]  /*6330*/  ULDC.64 UR4, c[0x0][0x470] ;  /* 0x00011c0000047ab9 */ /* 0x000fe20000000a00 */
[C---:B------:R-:W-:Y:S01]  /*6340*/  IMAD.WIDE.U32 R34, R6.reuse, R2, R34 ;  /* 0x0000000206227225 */ /* 0x040fe200078e0022 */
[----:B------:R-:W-:Y:S03]  /*6350*/  BSSY B0, `(.L_x_20) ;  /* 0x0000013000007945 */ /* 0x000fe60003800000 */
[----:B------:R-:W-:Y:S01]  /*6360*/  IMAD R21, R6, R3, R21 ;  /* 0x0000000306157224 */ /* 0x000fe200078e0215 */
[----:B------:R-:W-:Y:S01]  /*6370*/  IADD3 R22, P0, R30, R34, RZ ;  /* 0x000000221e167210 */ /* 0x000fe20007f1e0ff */
[----:B------:R1:W1:Y:S01]  /*6380*/  LDS.128 R4, [R197+0xa000] ;  /* 0x00a00000c5047984 */ /* 0x0002620000000c00 */
[----:B------:R-:W-:Y:S02]  /*6390*/  IMAD R28, R28, UR4, RZ ;  /* 0x000000041c1c7c24 */ /* 0x000fe4000f8e02ff */
[----:B------:R-:W-:-:S02]  /*63a0*/  IADD3.X R23, R0, R35, R21, P0, !PT ;  /* 0x0000002300177210 */ /* 0x000fc400007fe415 */
[C---:B------:R-:W-:Y:S02]  /*63b0*/  IMAD R21, R199.reuse, UR5, R28 ;  /* 0x00000005c7157c24 */ /* 0x040fe4000f8e021c */
[----:B------:R-:W-:-:S05]  /*63c0*/  IMAD.WIDE.U32 R22, R199, UR4, R22 ;  /* 0x00000004c7167c25 */ /* 0x000fca000f8e0016 */
[----:B------:R-:W-:Y:S01]  /*63d0*/  IADD3 R21, R23, R21, RZ ;  /* 0x0000001517157210 */ /* 0x000fe20007ffe0ff */
[----:B------:R-:W-:Y:S06]  /*63e0*/  @P4 BRA `(.L_x_21) ;  /* 0x0000000000244947 */ /* 0x000fec0003800000 */
[----:B------:R-:W-:Y:S01]  /*63f0*/  MOV R20, R22 ;  /* 0x0000001600147202 */ /* 0x000fe20000000f00 */
[----:B------:R-:W-:Y:S01]  /*6400*/  IMAD R0, R29, R2, RZ ;  /* 0x000000021d007224 */ /* 0x000fe200078e02ff */
[----:B------:R-:W-:-:S03]  /*6410*/  ULDC.64 UR4, c[0x0][0x3f8] ;  /* 0x0000fe0000047ab9 */ /* 0x000fc60000000a00 */
[----:B--2---:R-:W-:-:S04]  /*6420*/  IMAD.WIDE.U32 R24, R187, R2, R20 ;  /* 0x00000002bb187225 */ /* 0x004fc800078e0014 */
[----:B------:R-:W-:Y:S01]  /*6430*/  IMAD R0, R187, R3, R0 ;  /* 0x00000003bb007224 */ /* 0x000fe200078e0200 */
[----:B------:R-:W-:-:S04]  /*6440*/  LEA R26, P0, R24, UR4, 0x1 ;  /* 0x00000004181a7c11 */ /* 0x000fc8000f8008ff */
[----:B------:R-:W-:-:S04]  /*6450*/  IADD3 R0, R25, R0, RZ ;  /* 0x0000000019007210 */ /* 0x000fc80007ffe0ff */
[----:B------:R-:W-:-:S05]  /*6460*/  LEA.HI.X R27, R24, UR5, R0, 0x1, P0 ;  /* 0x00000005181b7c11 */ /* 0x000fca00080f0c00 */
[----:B-1----:R1:W-:Y:S02]  /*6470*/  STG.E.128 desc[UR14][R26.64], R4 ;  /* 0x000000041a007986 */ /* 0x0023e4000c101d0e */
.L_x_21:
[----:B------:R-:W-:Y:S05]  /*6480*/  BSYNC B0 ;  /* 0x0000000000007941 */ /* 0x000fea0003800000 */
.L_x_20:
[----:B------:R-:W-:Y:S04]  /*6490*/  BSSY B0, `(.L_x_22) ;  /* 0x000000d000007945 */ /* 0x000fe80003800000 */
[----:B------:R-:W-:Y:S05]  /*64a0*/  @P3 BRA `(.L_x_23) ;  /* 0x00000000002c3947 */ /* 0x000fea0003800000 */
[----:B------:R-:W-:Y:S01]  /*64b0*/  IADD3 R0, P0, R187, 0x20, RZ ;  /* 0x00000020bb007810 */ /* 0x000fe20007f1e0ff */
[----:B------:R-:W-:Y:S01]  /*64c0*/  ULDC.64 UR4, c[0x0][0x3f8] ;  /* 0x0000fe0000047ab9 */ /* 0x000fe20000000a00 */
[----:B------:R-:W-:Y:S02]  /*64d0*/  MOV R20, R22 ;  /* 0x0000001600147202 */ /* 0x000fe40000000f00 */
[----:B-1----:R-:W-:-:S03]  /*64e0*/  IADD3.X R5, RZ, R29, RZ, P0, !PT ;  /* 0x0000001dff057210 */ /* 0x002fc600007fe4ff */
[----:B------:R-:W-:-:S04]  /*64f0*/  IMAD.WIDE.U32 R6, R0, R2, R20 ;  /* 0x0000000200067225 */ /* 0x000fc800078e0014 */
[----:B------:R-:W-:Y:S01]  /*6500*/  IMAD R5, R5, R2, RZ ;  /* 0x0000000205057224 */ /* 0x000fe200078e02ff */
[----:B------:R-:W-:-:S03]  /*6510*/  LEA R4, P0, R6, UR4, 0x1 ;  /* 0x0000000406047c11 */ /* 0x000fc6000f8008ff */
[----:B------:R-:W-:-:S05]  /*6520*/  IMAD R5, R0, R3, R5 ;  /* 0x0000000300057224 */ /* 0x000fca00078e0205 */
[----:B------:R-:W-:-:S04]  /*6530*/  IADD3 R5, R7, R5, RZ ;  /* 0x0000000507057210 */ /* 0x000fc80007ffe0ff */
[----:B------:R-:W-:-:S05]  /*6540*/  LEA.HI.X R5, R6, UR5, R5, 0x1, P0 ;  /* 0x0000000506057c11 */ /* 0x000fca00080f0c05 */
[----:B---3--:R1:W-:Y:S02]  /*6550*/  STG.E.128 desc[UR14][R4.64], R16 ;  /* 0x0000001004007986 */ /* 0x0083e4000c101d0e */
.L_x_23:
[----:B------:R-:W-:Y:S05]  /*6560*/  BSYNC B0 ;  /* 0x0000000000007941 */ /* 0x000fea0003800000 */
.L_x_22:
        /* <DEDUP_REMOVED lines=12> */
[----:B----4-:R1:W-:Y:S02]  /*6630*/  STG.E.128 desc[UR14][R4.64], R12 ;  /* 0x0000000c04007986 */ /* 0x0103e4000c101d0e */
.L_x_25:
[----:B------:R-:W-:Y:S05]  /*6640*/  BSYNC B0 ;  /* 0x0000000000007941 */ /* 0x000fea0003800000 */
.L_x_24:
[----:B------:R-:W-:Y:S05]  /*6650*/  @P1 BRA `(.L_x_26) ;  /* 0x0000000800f41947 */ /* 0x000fea0003800000 */
[----:B------:R-:W-:Y:S01]  /*6660*/  IADD3 R0, P0, R187, 0x60, RZ ;  /* 0x00000060bb007810 */ /* 0x000fe20007f1e0ff */
[----:B------:R-:W-:Y:S01]  /*6670*/  ULDC.64 UR4, c[0x0][0x3f8] ;  /* 0x0000fe0000047ab9 */ /* 0x000fe20000000a00 */
[----:B------:R-:W-:Y:S02]  /*6680*/  MOV R20, R22 ;  /* 0x0000001600147202 */ /* 0x000fe40000000f00 */
[----:B------:R-:W-:-:S03]  /*6690*/  IADD3.X R29, RZ, R29, RZ, P0, !PT ;  /* 0x0000001dff1d7210 */ /* 0x000fc600007fe4ff */
[----:B-1----:R-:W-:-:S04]  /*66a0*/  IMAD.WIDE.U32 R4, R0, R2, R20 ;  /* 0x0000000200047225 */ /* 0x002fc800078e0014 */
[----:B------:R-:W-:Y:S01]  /*66b0*/  IMAD R29, R29, R2, RZ ;  /* 0x000000021d1d7224 */ /* 0x000fe200078e02ff */
[----:B------:R-:W-:-:S03]  /*66c0*/  LEA R2, P0, R4, UR4, 0x1 ;  /* 0x0000000404027c11 */ /* 0x000fc6000f8008ff */
[----:B------:R-:W-:-:S05]  /*66d0*/  IMAD R29, R0, R3, R29 ;  /* 0x00000003001d7224 */ /* 0x000fca00078e021d */
[----:B------:R-:W-:-:S04]  /*66e0*/  IADD3 R29, R5, R29, RZ ;  /* 0x0000001d051d7210 */ /* 0x000fc80007ffe0ff */
[----:B------:R-:W-:-:S05]  /*66f0*/  LEA.HI.X R3, R4, UR5, R29, 0x1, P0 ;  /* 0x0000000504037c11 */ /* 0x000fca00080f0c1d */
[----:B------:R1:W-:Y:S01]  /*6700*/  STG.E.128 desc[UR14][R2.64], R8 ;  /* 0x0000000802007986 */ /* 0x0003e2000c101d0e */
[----:B------:R-:W-:Y:S05]  /*6710*/  BRA `(.L_x_26) ;  /* 0x0000000800c47947 */ /* 0x000fea0003800000 */
.L_x_6:
[----:B------:R-:W-:Y:S01]  /*6720*/  ISETP.NE.AND P0, PT, R226, -0x1, PT ;  /* 0xffffffffe200780c */ /* 0x000fe20003f05270 */
[C---:B------:R-:W-:Y:S02]  /*6730*/  IMAD.SHL.U32 R9, R201.reuse, 0x80, RZ ;  /* 0x00000080c9097824 */ /* 0x040fe400078e00ff */
[----:B------:R-:W-:-:S03]  /*6740*/  IMAD R224, R201, -0x80, R224 ;  /* 0xffffff80c9e07824 */ /* 0x000fc600078e02e0 */
[----:B------:R-:W-:-:S07]  /*6750*/  SHF.R.S32.HI R11, RZ, 0x1f, R9 ;  /* 0x0000001fff0b7819 */ /* 0x000fce0000011409 */
[----:B------:R-:W1:Y:S01]  /*6760*/  @P0 LDC.64 R4, c[0x0][0x450] ;  /* 0x00011400ff040b82 */ /* 0x000e620000000a00 */
[CC--:B------:R-:W-:Y:S02]  /*6770*/  @P0 IADD3 R12, R225.reuse, R226.reuse, RZ ;  /* 0x000000e2e10c0210 */ /* 0x0c0fe40007ffe0ff */
[----:B------:R-:W-:-:S05]  /*6780*/  @P0 IADD3 R6, R225, R226, RZ ;  /* 0x000000e2e1060210 */ /* 0x000fca0007ffe0ff */
[----:B------:R-:W2:Y:S01]  /*6790*/  @P0 LDC.64 R2, c[0x0][0x458] ;  /* 0x00011600ff020b82 */ /* 0x000ea20000000a00 */
[C---:B-1----:R-:W-:Y:S02]  /*67a0*/  @P0 IMAD R10, R12.reuse, R5, RZ ;  /* 0x000000050c0a0224 */ /* 0x042fe400078e02ff */
[----:B------:R-:W-:-:S05]  /*67b0*/  @P0 IMAD.WIDE.U32 R12, R12, R4, RZ ;  /* 0x000000040c0c0225 */ /* 0x000fca00078e00ff */
[----:B------:R-:W-:Y:S01]  /*67c0*/  @P0 IADD3 R10, R13, R10, RZ ;  /* 0x0000000a0d0a0210 */ /* 0x000fe20007ffe0ff */
[C---:B--2---:R-:W-:Y:S01]  /*67d0*/  @P0 IMAD R0, R6.reuse, R3, RZ ;  /* 0x0000000306000224 */ /* 0x044fe200078e02ff */
[----:B------:R-:W-:Y:S01]  /*67e0*/  SHF.R.S32.HI R13, RZ, 0x1f, R200 ;  /* 0x0000001fff0d7819 */ /* 0x000fe200000114c8 */
[----:B------:R-:W-:-:S04]  /*67f0*/  @P0 IMAD.WIDE.U32 R6, R6, R2, RZ ;  /* 0x0000000206060225 */ /* 0x000fc800078e00ff */
[----:B------:R-:W-:Y:S01]  /*6800*/  @P0 IMAD.MOV.U32 R8, RZ, RZ, R6 ;  /* 0x000000ffff080224 */ /* 0x000fe200078e0006 */
[----:B------:R-:W-:Y:S01]  /*6810*/  @P0 IADD3 R0, R7, R0, RZ ;  /* 0x0000000007000210 */ /* 0x000fe20007ffe0ff */
[----:B------:R-:W-:Y:S06]  /*6820*/  @P0 BRA `(.L_x_27) ;  /* 0x0000000000300947 */ /* 0x000fec0003800000 */
[----:B------:R-:W1:Y:S01]  /*6830*/  LDC.64 R4, c[0x0][0x450] ;  /* 0x00011400ff047b82 */ /* 0x000e620000000a00 */
[----:B------:R-:W-:-:S07]  /*6840*/  SHF.R.S32.HI R15, RZ, 0x1f, R225 ;  /* 0x0000001fff0f7819 */ /* 0x000fce00000114e1 */
[----:B------:R-:W2:Y:S01]  /*6850*/  LDC.64 R6, c[0x0][0x438] ;  /* 0x00010e00ff067b82 */ /* 0x000ea20000000a00 */
[-C--:B-1----:R-:W-:Y:S02]  /*6860*/  IMAD R12, R15, R4.reuse, RZ ;  /* 0x000000040f0c7224 */ /* 0x082fe400078e02ff */
[----:B------:R-:W-:-:S04]  /*6870*/  IMAD.WIDE.U32 R14, R225, R4, RZ ;  /* 0x00000004e10e7225 */ /* 0x000fc800078e00ff */
[----:B------:R-:W-:Y:S02]  /*6880*/  IMAD R12, R225, R5, R12 ;  /* 0x00000005e10c7224 */ /* 0x000fe400078e020c */
[----:B--2---:R-:W-:-:S03]  /*6890*/  IMAD R10, R13, R6, RZ ;  /* 0x000000060d0a7224 */ /* 0x004fc600078e02ff */
[----:B------:R-:W-:Y:S01]  /*68a0*/  IADD3 R15, R15, R12, RZ ;  /* 0x0000000c0f0f7210 */ /* 0x000fe20007ffe0ff */
[C---:B------:R-:W-:Y:S02]  /*68b0*/  IMAD R10, R200.reuse, R7, R10 ;  /* 0x00000007c80a7224 */ /* 0x040fe400078e020a */
[----:B------:R-:W-:-:S05]  /*68c0*/  IMAD.WIDE.U32 R6, R200, R6, R14 ;  /* 0x00000006c8067225 */ /* 0x000fca00078e000e */
[----:B------:R-:W-:Y:S02]  /*68d0*/  IADD3 R10, R7, R10, RZ ;  /* 0x0000000a070a7210 */ /* 0x000fe40007ffe0ff */
[----:B------:R-:W-:Y:S02]  /*68e0*/  MOV R12, R6 ;  /* 0x00000006000c7202 */ /* 0x000fe40000000f00 */
.L_x_27:
[----:B------:R-:W-:Y:S05]  /*68f0*/  @P0 BRA `(.L_x_28) ;  /* 0x0000000000300947 */ /* 0x000fea0003800000 */
        /* <DEDUP_REMOVED lines=11> */
[----:B------:R-:W-:-:S07]  /*69b0*/  MOV R8, R14 ;  /* 0x0000000e00087202 */ /* 0x000fce0000000f00 */
.L_x_28:
[C---:B------:R-:W-:Y:S01]  /*69c0*/  VIADD R7, R187.reuse, 0x20 ;  /* 0x00000020bb077836 */ /* 0x040fe20000000000 */
[----:B------:R-:W-:Y:S01]  /*69d0*/  ISETP.GE.AND P4, PT, R187, R224, PT ;  /* 0x000000e0bb00720c */ /* 0x000fe20003f86270 */
[-C--:B------:R-:W-:Y:S01]  /*69e0*/  IMAD R14, R11, R4.reuse, RZ ;  /* 0x000000040b0e7224 */ /* 0x080fe200078e02ff */
[----:B------:R-:W-:Y:S01]  /*69f0*/  SHF.R.S32.HI R6, RZ, 0x1f, R199 ;  /* 0x0000001fff067819 */ /* 0x000fe200000114c7 */
[----:B------:R-:W-:Y:S01]  /*6a00*/  IMAD.WIDE.U32 R16, R9, R4, R188 ;  /* 0x0000000409107225 */ /* 0x000fe200078e00bc */
[----:B------:R-:W-:Y:S01]  /*6a10*/  ISETP.GE.AND P3, PT, R7, R224, PT ;  /* 0x000000e00700720c */ /* 0x000fe20003f66270 */
[----:B------:R-:W-:Y:S01]  /*6a20*/  ULDC.64 UR4, c[0x0][0x468] ;  /* 0x00011a0000047ab9 */ /* 0x000fe20000000a00 */
[----:B------:R-:W-:Y:S01]  /*6a30*/  IADD3 R13, R187, 0x60, RZ ;  /* 0x00000060bb0d7810 */ /* 0x000fe20007ffe0ff */
[----:B------:R-:W-:Y:S01]  /*6a40*/  IMAD R7, R9, R5, R14 ;  /* 0x0000000509077224 */ /* 0x000fe200078e020e */
[----:B------:R-:W-:Y:S01]  /*6a50*/  IADD3 R16, P0, R12, R16, RZ ;  /* 0x000000100c107210 */ /* 0x000fe20007f1e0ff */
[----:B------:R-:W-:Y:S01]  /*6a60*/  VIADD R15, R187, 0x40 ;  /* 0x00000040bb0f7836 */ /* 0x000fe20000000000 */
[----:B------:R-:W-:Y:S01]  /*6a70*/  BSSY B0, `(.L_x_29) ;  /* 0x0000013000007945 */ /* 0x000fe20003800000 */
[----:B------:R-:W-:-:S02]  /*6a80*/  ISETP.GE.AND P1, PT, R13, R224, PT ;  /* 0x000000e00d00720c */ /* 0x000fc40003f26270 */
[----:B------:R-:W-:Y:S01]  /*6a90*/  IADD3.X R17, R10, R17, R7, P0, !PT ;  /* 0x000000110a117210 */ /* 0x000fe200007fe407 */
[----:B------:R-:W-:Y:S01]  /*6aa0*/  IMAD R10, R6, UR4, RZ ;  /* 0x00000004060a7c24 */ /* 0x000fe2000f8e02ff */
[----:B------:R-:W-:Y:S02]  /*6ab0*/  ISETP.GE.AND P2, PT, R15, R224, PT ;  /* 0x000000e00f00720c */ /* 0x000fe40003f46270 */
[----:B------:R-:W-:Y:S01]  /*6ac0*/  SHF.R.S32.HI R7, RZ, 0x1f, R187 ;  /* 0x0000001fff077819 */ /* 0x000fe200000114bb */
[C---:B------:R-:W-:Y:S02]  /*6ad0*/  IMAD R15, R199.reuse, UR5, R10 ;  /* 0x00000005c70f7c24 */ /* 0x040fe4000f8e020a */
[----:B------:R-:W-:-:S04]  /*6ae0*/  IMAD.WIDE.U32 R16, R199, UR4, R16 ;  /* 0x00000004c7107c25 */ /* 0x000fc8000f8e0010 */
[----:B------:R-:W-:Y:S01]  /*6af0*/  IMAD.IADD R15, R15, 0x1, R17 ;  /* 0x000000010f0f7824 */ /* 0x000fe200078e0211 */
[----:B------:R-:W-:Y:S06]  /*6b00*/  @P4 BRA `(.L_x_30) ;  /* 0x0000000000244947 */ /* 0x000fec0003800000 */
[----:B------:R-:W-:Y:S01]  /*6b10*/  MOV R14, R16 ;  /* 0x00000010000e7202 */ /* 0x000fe20000000f00 */
[----:B------:R-:W-:Y:S01]  /*6b20*/  IMAD R10, R7, R4, RZ ;  /* 0x00000004070a7224 */ /* 0x000fe200078e02ff */
[----:B------:R-:W-:-:S03]  /*6b30*/  ULDC.64 UR4, c[0x0][0x3f0] ;  /* 0x0000fc0000047ab9 */ /* 0x000fc60000000a00 */
[----:B------:R-:W-:-:S04]  /*6b40*/  IMAD.WIDE.U32 R12, R187, R4, R14 ;  /* 0x00000004bb0c7225 */ /* 0x000fc800078e000e */
[----:B------:R-:W-:Y:S01]  /*6b50*/  IMAD R10, R187, R5, R10 ;  /* 0x00000005bb0a7224 */ /* 0x000fe200078e020a */
[----:B------:R-:W-:-:S04]  /*6b60*/  LEA R18, P0, R12, UR4, 0x1 ;  /* 0x000000040c127c11 */ /* 0x000fc8000f8008ff */
[----:B------:R-:W-:-:S04]  /*6b70*/  IADD3 R10, R10, R13, RZ ;  /* 0x0000000d0a0a7210 */ /* 0x000fc80007ffe0ff */
[----:B------:R-:W-:-:S05]  /*6b80*/  LEA.HI.X R19, R12, UR5, R10, 0x1, P0 ;  /* 0x000000050c137c11 */ /* 0x000fca00080f0c0a */
[----:B------:R1:W-:Y:S02]  /*6b90*/  STG.E.128 desc[UR14][R18.64], RZ ;  /* 0x000000ff12007986 */ /* 0x0003e4000c101d0e */
.L_x_30:
[----:B------:R-:W-:Y:S05]  /*6ba0*/  BSYNC B0 ;  /* 0x0000000000007941 */ /* 0x000fea0003800000 */
.L_x_29:
[----:B------:R-:W-:Y:S04]  /*6bb0*/  BSSY B0, `(.L_x_31) ;  /* 0x000000d000007945 */ /* 0x000fe80003800000 */
[----:B------:R-:W-:Y:S05]  /*6bc0*/  @P3 BRA `(.L_x_32) ;  /* 0x00000000002c3947 */ /* 0x000fea0003800000 */
[----:B------:R-:W-:Y:S01]  /*6bd0*/  IADD3 R13, P0, R187, 0x20, RZ ;  /* 0x00000020bb0d7810 */ /* 0x000fe20007f1e0ff */
[----:B------:R-:W-:Y:S01]  /*6be0*/  ULDC.64 UR4, c[0x0][0x3f0] ;  /* 0x0000fc0000047ab9 */ /* 0x000fe20000000a00 */
[----:B------:R-:W-:Y:S02]  /*6bf0*/  MOV R14, R16 ;  /* 0x00000010000e7202 */ /* 0x000fe40000000f00 */
[----:B-1----:R-:W-:-:S05]  /*6c00*/  IADD3.X R19, RZ, R7, RZ, P0, !PT ;  /* 0x00000007ff137210 */ /* 0x002fca00007fe4ff */
[-C--:B------:R-:W-:Y:S02]  /*6c10*/  IMAD R10, R19, R4.reuse, RZ ;  /* 0x00000004130a7224 */ /* 0x080fe400078e02ff */
[----:B------:R-:W-:-:S04]  /*6c20*/  IMAD.WIDE.U32 R18, R13, R4, R14 ;  /* 0x000000040d127225 */ /* 0x000fc800078e000e */
[----:B------:R-:W-:Y:S01]  /*6c30*/  IMAD R10, R13, R5, R10 ;  /* 0x000000050d0a7224 */ /* 0x000fe200078e020a */
[----:B------:R-:W-:-:S04]  /*6c40*/  LEA R12, P0, R18, UR4, 0x1 ;  /* 0x00000004120c7c11 */ /* 0x000fc8000f8008ff */
[----:B------:R-:W-:-:S04]  /*6c50*/  IADD3 R13, R10, R19, RZ ;  /* 0x000000130a0d7210 */ /* 0x000fc80007ffe0ff */
[----:B------:R-:W-:-:S05]  /*6c60*/  LEA.HI.X R13, R18, UR5, R13, 0x1, P0 ;  /* 0x00000005120d7c11 */ /* 0x000fca00080f0c0d */
[----:B------:R2:W-:Y:S02]  /*6c70*/  STG.E.128 desc[UR14][R12.64], RZ ;  /* 0x000000ff0c007986 */ /* 0x0005e4000c101d0e */
.L_x_32:
[----:B------:R-:W-:Y:S05]  /*6c80*/  BSYNC B0 ;  /* 0x0000000000007941 */ /* 0x000fea0003800000 */
.L_x_31:
[----:B------:R-:W-:Y:S04]  /*6c90*/  BSSY B0, `(.L_x_33) ;  /* 0x000000d000007945 */ /* 0x000fe80003800000 */
[----:B------:R-:W-:Y:S05]  /*6ca0*/  @P2 BRA `(.L_x_34) ;  /* 0x00000000002c2947 */ /* 0x000fea0003800000 */
[----:B--2---:R-:W-:Y:S01]  /*6cb0*/  IADD3 R13, P0, R187, 0x40, RZ ;  /* 0x00000040bb0d7810 */ /* 0x004fe20007f1e0ff */
        /* <DEDUP_REMOVED lines=10> */
.L_x_34:
[----:B------:R-:W-:Y:S05]  /*6d60*/  BSYNC B0 ;  /* 0x0000000000007941 */ /* 0x000fea0003800000 */
.L_x_33:
[----:B------:R-:W-:Y:S04]  /*6d70*/  BSSY B0, `(.L_x_35) ;  /* 0x000000d000007945 */ /* 0x000fe80003800000 */
[----:B------:R-:W-:Y:S05]  /*6d80*/  @P1 BRA `(.L_x_36) ;  /* 0x00000000002c1947 */ /* 0x000fea0003800000 */
[----:B--23--:R-:W-:Y:S01]  /*6d90*/  IADD3 R13, P0, R187, 0x60, RZ ;  /* 0x00000060bb0d7810 */ /* 0x00cfe20007f1e0ff */
[----:B------:R-:W-:Y:S01]  /*6da0*/  ULDC.64 UR4, c[0x0][0x3f0] ;  /* 0x0000fc0000047ab9 */ /* 0x000fe20000000a00 */
[----:B------:R-:W-:Y:S02]  /*6db0*/  MOV R14, R16 ;  /* 0x00000010000e7202 */ /* 0x000fe40000000f00 */
[----:B------:R-:W-:-:S03]  /*6dc0*/  IADD3.X R17, RZ, R7, RZ, P0, !PT ;  /* 0x00000007ff117210 */ /* 0x000fc600007fe4ff */
[----:B------:R-:W-:-:S04]  /*6dd0*/  IMAD.WIDE.U32 R14, R13, R4, R14 ;  /* 0x000000040d0e7225 */ /* 0x000fc800078e000e */
[----:B------:R-:W-:Y:S01]  /*6de0*/  IMAD R10, R17, R4, RZ ;  /* 0x00000004110a7224 */ /* 0x000fe200078e02ff */
[----:B------:R-:W-:-:S03]  /*6df0*/  LEA R4, P0, R14, UR4, 0x1 ;  /* 0x000000040e047c11 */ /* 0x000fc6000f8008ff */
[----:B------:R-:W-:-:S05]  /*6e00*/  IMAD R5, R13, R5, R10 ;  /* 0x000000050d057224 */ /* 0x000fca00078e020a */
[----:B------:R-:W-:-:S04]  /*6e10*/  IADD3 R5, R5, R15, RZ ;  /* 0x0000000f05057210 */ /* 0x000fc80007ffe0ff */
[----:B------:R-:W-:-:S05]  /*6e20*/  LEA.HI.X R5, R14, UR5, R5, 0x1, P0 ;  /* 0x000000050e057c11 */ /* 0x000fca00080f0c05 */
[----:B------:R4:W-:Y:S02]  /*6e30*/  STG.E.128 desc[UR14][R4.64], RZ ;  /* 0x000000ff04007986 */ /* 0x0009e4000c101d0e */
.L_x_36:
[----:B------:R-:W-:Y:S05]  /*6e40*/  BSYNC B0 ;  /* 0x0000000000007941 */ /* 0x000fea0003800000 */
.L_x_35:
[-C--:B--23--:R-:W-:Y:S01]  /*6e50*/  IMAD.WIDE.U32 R12, R9, R2.reuse, R188 ;  /* 0x00000002090c7225 */ /* 0x08cfe200078e00bc */
[----:B------:R-:W-:Y:S01]  /*6e60*/  ULDC.64 UR4, c[0x0][0x470] ;  /* 0x00011c0000047ab9 */ /* 0x000fe20000000a00 */
[----:B------:R-:W-:Y:S02]  /*6e70*/  BSSY B0, `(.L_x_37) ;  /* 0x0000013000007945 */ /* 0x000fe40003800000 */
[----:B----4-:R-:W-:Y:S01]  /*6e80*/  IMAD R4, R11, R2, RZ ;  /* 0x000000020b047224 */ /* 0x010fe200078e02ff */
[----:B------:R-:W-:Y:S01]  /*6e90*/  IADD3 R10, P0, R8, R12, RZ ;  /* 0x0000000c080a7210 */ /* 0x000fe20007f1e0ff */
[----:B------:R-:W-:Y:S02]  /*6ea0*/  IMAD R6, R6, UR4, RZ ;  /* 0x0000000406067c24 */ /* 0x000fe4000f8e02ff */
[----:B------:R-:W-:-:S05]  /*6eb0*/  IMAD R9, R9, R3, R4 ;  /* 0x0000000309097224 */ /* 0x000fca00078e0204 */
[----:B------:R-:W-:Y:S01]  /*6ec0*/  IADD3.X R11, R0, R13, R9, P0, !PT ;  /* 0x0000000d000b7210 */ /* 0x000fe200007fe409 */
[C---:B------:R-:W-:Y:S02]  /*6ed0*/  IMAD R9, R199.reuse, UR5, R6 ;  /* 0x00000005c7097c24 */ /* 0x040fe4000f8e0206 */
[----:B------:R-:W-:-:S05]  /*6ee0*/  IMAD.WIDE.U32 R10, R199, UR4, R10 ;  /* 0x00000004c70a7c25 */ /* 0x000fca000f8e000a */
[----:B------:R-:W-:Y:S01]  /*6ef0*/  IADD3 R9, R9, R11, RZ ;  /* 0x0000000b09097210 */ /* 0x000fe20007ffe0ff */
        /* <DEDUP_REMOVED lines=10> */
.L_x_38:
[----:B------:R-:W-:Y:S05]  /*6fa0*/  BSYNC B0 ;  /* 0x0000000000007941 */ /* 0x000fea0003800000 */
.L_x_37:
[----:B------:R-:W-:Y:S04]  /*6fb0*/  BSSY B0, `(.L_x_39) ;  /* 0x000000d000007945 */ /* 0x000fe80003800000 */
[----:B------:R-:W-:Y:S05]  /*6fc0*/  @P3 BRA `(.L_x_40) ;  /* 0x00000000002c3947 */ /* 0x000fea0003800000 */
[----:B------:R-:W-:Y:S01]  /*6fd0*/  IADD3 R5, P0, R187, 0x20, RZ ;  /* 0x00000020bb057810 */ /* 0x000fe20007f1e0ff */
[----:B------:R-:W-:Y:S01]  /*6fe0*/  ULDC.64 UR4, c[0x0][0x3f8] ;  /* 0x0000fe0000047ab9 */ /* 0x000fe20000000a00 */
[----:B------:R-:W-:Y:S02]  /*6ff0*/  MOV R8, R10 ;  /* 0x0000000a00087202 */ /* 0x000fe40000000f00 */
[----:B--2---:R-:W-:-:S05]  /*7000*/  IADD3.X R13, RZ, R7, RZ, P0, !PT ;  /* 0x00000007ff0d7210 */ /* 0x004fca00007fe4ff */
[-C--:B------:R-:W-:Y:S02]  /*7010*/  IMAD R0, R13, R2.reuse, RZ ;  /* 0x000000020d007224 */ /* 0x080fe400078e02ff */
[----:B------:R-:W-:-:S04]  /*7020*/  IMAD.WIDE.U32 R12, R5, R2, R8 ;  /* 0x00000002050c7225 */ /* 0x000fc800078e0008 */
[----:B------:R-:W-:Y:S01]  /*7030*/  IMAD R0, R5, R3, R0 ;  /* 0x0000000305007224 */ /* 0x000fe200078e0200 */
[----:B------:R-:W-:-:S04]  /*7040*/  LEA R4, P0, R12, UR4, 0x1 ;  /* 0x000000040c047c11 */ /* 0x000fc8000f8008ff */
[----:B------:R-:W-:-:S04]  /*7050*/  IADD3 R5, R0, R13, RZ ;  /* 0x0000000d00057210 */ /* 0x000fc80007ffe0ff */
[----:B------:R-:W-:-:S05]  /*7060*/  LEA.HI.X R5, R12, UR5, R5, 0x1, P0 ;  /* 0x000000050c057c11 */ /* 0x000fca00080f0c05 */
[----:B------:R3:W-:Y:S02]  /*7070*/  STG.E.128 desc[UR14][R4.64], RZ ;  /* 0x000000ff04007986 */ /* 0x0007e4000c101d0e */
.L_x_40:
[----:B------:R-:W-:Y:S05]  /*7080*/  BSYNC B0 ;  /* 0x0000000000007941 */ /* 0x000fea0003800000 */
.L_x_39:
[----:B------:R-:W-:Y:S04]  /*7090*/  BSSY B0, `(.L_x_41) ;  /* 0x000000d000007945 */ /* 0x000fe80003800000 */
[----:B------:R-:W-:Y:S05]  /*70a0*/  @P2 BRA `(.L_x_42) ;  /* 0x00000000002c2947 */ /* 0x000fea0003800000 */
[----:B---3--:R-:W-:Y:S01]  /*70b0*/  IADD3 R5, P0, R187, 0x40, RZ ;  /* 0x00000040bb057810 */ /* 0x008fe20007f1e0ff */
        /* <DEDUP_REMOVED lines=10> */
.L_x_42:
[----:B------:R-:W-:Y:S05]  /*7160*/  BSYNC B0 ;  /* 0x0000000000007941 */ /* 0x000fea0003800000 */
.L_x_41:
[----:B------:R-:W-:Y:S05]  /*7170*/  @P1 BRA `(.L_x_26) ;  /* 0x00000000002c1947 */ /* 0x000fea0003800000 */
[----:B------:R-:W-:Y:S01]  /*7180*/  IADD3 R0, P0, R187, 0x60, RZ ;  /* 0x00000060bb007810 */ /* 0x000fe20007f1e0ff */
[----:B------:R-:W-:Y:S01]  /*7190*/  ULDC.64 UR4, c[0x0][0x3f8] ;  /* 0x0000fe0000047ab9 */ /* 0x000fe20000000a00 */
[----:B------:R-:W-:Y:S02]  /*71a0*/  MOV R8, R10 ;  /* 0x0000000a00087202 */ /* 0x000fe40000000f00 */
[----:B------:R-:W-:-:S03]  /*71b0*/  IADD3.X R7, RZ, R7, RZ, P0, !PT ;  /* 0x00000007ff077210 */ /* 0x000fc600007fe4ff */
[----:B------:R-:W-:-:S04]  /*71c0*/  IMAD.WIDE.U32 R8, R0, R2, R8 ;  /* 0x0000000200087225 */ /* 0x000fc800078e0008 */
[----:B---34-:R-:W-:Y:S01]  /*71d0*/  IMAD R4, R7, R2, RZ ;  /* 0x0000000207047224 */ /* 0x018fe200078e02ff */
[----:B------:R-:W-:-:S03]  /*71e0*/  LEA R2, P0, R8, UR4, 0x1 ;  /* 0x0000000408027c11 */ /* 0x000fc6000f8008ff */
[----:B------:R-:W-:-:S05]  /*71f0*/  IMAD R3, R0, R3, R4 ;  /* 0x0000000300037224 */ /* 0x000fca00078e0204 */
[----:B------:R-:W-:-:S04]  /*7200*/  IADD3 R3, R3, R9, RZ ;  /* 0x0000000903037210 */ /* 0x000fc80007ffe0ff */
[----:B------:R-:W-:-:S05]  /*7210*/  LEA.HI.X R3, R8, UR5, R3, 0x1, P0 ;  /* 0x0000000508037c11 */ /* 0x000fca00080f0c03 */
[----:B------:R3:W-:Y:S02]  /*7220*/  STG.E.128 desc[UR14][R2.64], RZ ;  /* 0x000000ff02007986 */ /* 0x0007e4000c101d0e */
.L_x_26:
[----:B------:R-:W-:Y:S05]  /*7230*/  BSYNC B1 ;  /* 0x0000000000017941 */ /* 0x000fea0003800000 */
.L_x_1:
[----:B------:R-:W2:Y:S02]  /*7240*/  LDC R0, c[0x0][0xc] ;  /* 0x00000300ff007b82 */ /* 0x000ea40000000800 */
[----:B--2---:R-:W-:-:S04]  /*7250*/  IADD3 R201, R0, R201, RZ ;  /* 0x000000c900c97210 */ /* 0x004fc80007ffe0ff */
[----:B------:R-:W-:-:S13]  /*7260*/  ISETP.GE.AND P0, PT, R201, UR7, PT ;  /* 0x00000007c9007c0c */ /* 0x000fda000bf06270 */
[----:B------:R-:W-:Y:S05]  /*7270*/  @P0 BRA `(.L_x_43) ;  /* 0x0000000000040947 */ /* 0x000fea0003800000 */
[----:B------:R-:W-:Y:S05]  /*7280*/  BRA `(.L_x_44) ;  /* 0xffffff9400c07947 */ /* 0x000fea000383ffff */
.L_x_43:
[----:B------:R-:W-:Y:S05]  /*7290*/  EXIT ;  /* 0x000000000000794d */ /* 0x000fea0003800000 */
.L_x_45:
[----:B------:R-:W-:-:S00]  /*72a0*/  BRA `(.L_x_45) ;  /* 0xfffffffc00fc7947 */ /* 0x000fc0000383ffff */
[----:B------:R-:W-:-:S00]  /*72b0*/  NOP ;  /* 0x0000000000007918 */ /* 0x000fc00000000000 */
        /* <DEDUP_REMOVED lines=12> */
.L_x_2455:


//--------------------- .text._ZN5flash44flash_bwd_dq_dk_dv_loop_seqk_parallel_kernelI23Flash_bwd_kernel_traitsILi64ELi64ELi128ELi8ELi2ELi4ELi4ELb1ELb0EN7cutlass6half_tE19Flash_kernel_traitsILi64ELi64ELi128ELi8ES3_EELb0ELb0ELb0ELb0ELb0ELb0ELb0EEEvNS_16Flash_bwd_paramsE --------------------------
	.section	.text._ZN5flash44flash_bwd_dq_dk_dv_loop_seqk_parallel_kernelI23Flash_bwd_kernel_traitsILi64ELi64ELi128ELi8ELi2ELi4ELi4ELb1ELb0EN7cutlass6half_tE19Flash_kernel_traitsILi64ELi64ELi128ELi8ES3_EELb0ELb0ELb0ELb0ELb0ELb0ELb0EEEvNS_16Flash_bwd_paramsE,"ax",@progbits
	.align	128
        .global         _ZN5flash44flash_bwd_dq_dk_dv_loop_seqk_parallel_kernelI23Flash_bwd_kernel_traitsILi64ELi64ELi128ELi8ELi2ELi4ELi4ELb1ELb0EN7cutlass6half_tE19Flash_kernel_traitsILi64ELi64ELi128ELi8ES3_EELb0ELb0ELb0ELb0ELb0ELb0ELb0EEEvNS_16Flash_bwd_paramsE
        .type           _ZN5flash44flash_bwd_dq_dk_dv_loop_seqk_parallel_kernelI23Flash_bwd_kernel_traitsILi64ELi64ELi128ELi8ELi2ELi4ELi4ELb1ELb0EN7cutlass6half_tE19Flash_kernel_traitsILi64ELi64ELi128ELi8ES3_EELb0ELb0ELb0ELb0ELb0ELb0ELb0EEEvNS_16Flash_bwd_paramsE,@function
        .size           _ZN5flash44flash_bwd_dq_dk_dv_loop_seqk_parallel_kernelI23Flash_bwd_kernel_traitsILi64ELi64ELi128ELi8ELi2ELi4ELi4ELb1ELb0EN7cutlass6half_tE19Flash_kernel_traitsILi64ELi64ELi128ELi8ES3_EELb0ELb0ELb0ELb0ELb0ELb0ELb0EEEvNS_16Flash_bwd_paramsE,(.L_x_2456 - _ZN5flash44flash_bwd_dq_dk_dv_loop_seqk_parallel_kernelI23Flash_bwd_kernel_traitsILi64ELi64ELi128ELi8ELi2ELi4ELi4ELb1ELb0EN7cutlass6half_tE19Flash_kernel_traitsILi64ELi64ELi128ELi8ES3_EELb0ELb0ELb0ELb0ELb0ELb0ELb0EEEvNS_16Flash_bwd_paramsE)
        .other          _ZN5flash44flash_bwd_dq_dk_dv_loop_seqk_parallel_kernelI23Flash_bwd_kernel_traitsILi64ELi64ELi128ELi8ELi2ELi4ELi4ELb1ELb0EN7cutlass6half_tE19Flash_kernel_traitsILi64ELi64ELi128ELi8ES3_EELb0ELb0ELb0ELb0ELb0ELb0ELb0EEEvNS_16Flash_bwd_paramsE,@"STO_CUDA_ENTRY STV_DEFAULT"
_ZN5flash44flash_bwd_dq_dk_dv_loop_seqk_parallel_kernelI23Flash_bwd_kernel_traitsILi64ELi64ELi128ELi8ELi2ELi4ELi4ELb1ELb0EN7cutlass6half_tE19Flash_kernel_traitsILi64ELi64ELi128ELi8ES3_EELb0ELb0ELb0ELb0ELb0ELb0ELb0EEEvNS_16Flash_bwd_paramsE:
.text._ZN5flash44flash_bwd_dq_dk_dv_loop_seqk_parallel_kernelI23Flash_bwd_kernel_traitsILi64ELi64ELi128ELi8ELi2ELi4ELi4ELb1ELb0EN7cutlass6half_tE19Flash_kernel_traitsILi64ELi64ELi128ELi8ES3_EELb0ELb0ELb0ELb0ELb0ELb0ELb0EEEvNS_16Flash_bwd_paramsE:
        /* <DEDUP_REMOVED lines=14> */
[----:B------:R-:W-:Y:S01]  /*00e0*/  IMAD.MOV.U32 R178, RZ, RZ, 0x40 ;  /* 0x00000040ffb27424 */ /* 0x000fe200078e00ff */
[----:B------:R-:W-:Y:S01]  /*00f0*/  ULDC.64 UR16, c[0x0][0x208] ;  /* 0x0000820000107ab9 */ /* 0x000fe20000000a00 */
[----:B------:R-:W-:Y:S01]  /*0100*/  IMAD.MOV.U32 R206, RZ, RZ, -0x10 ;  /* 0xfffffff0ffce7424 */ /* 0x000fe200078e00ff */
[----:B------:R-:W4:Y:S01]  /*0110*/  S2R R196, SR_CTAID.Z ;  /* 0x0000000000c47919 */ /* 0x000f220000002700 */
[----:B------:R-:W-:Y:S01]  /*0120*/  ULDC.64 UR12, c[0x0][0x300] ;  /* 0x0000c000000c7ab9 */ /* 0x000fe20000000a00 */
[----:B--2---:R-:W-:-:S04]  /*0130*/  ULEA UR6, UR6, UR4, 0x18 ;  /* 0x0000000406067291 */ /* 0x004fc8000f8ec03f */
[----:B------:R-:W-:Y:S02]  /*0140*/  UIADD3 UR4, UR6, 0x6000, URZ ;  /* 0x0000600006047890 */ /* 0x000fe4000fffe03f */
[----:B------:R-:W-:Y:S01]  /*0150*/  UIADD3 UR5, UR6, 0xa000, URZ ;  /* 0x0000a00006057890 */ /* 0x000fe2000fffe03f */
[----:B-1----:R-:W-:Y:S01]  /*0160*/  SHF.R.S32.HI R10, RZ, 0x1f, R7 ;  /* 0x0000001fff0a7819 */ /* 0x002fe20000011407 */
[----:B------:R-:W-:Y:S02]  /*0170*/  IMAD.SHL.U32 R185, R7, 0x2, RZ ;  /* 0x0000000207b97824 */ /* 0x000fe400078e00ff */
[----:B------:R-:W-:Y:S01]  /*0180*/  IMAD.U32 R174, RZ, RZ, UR6 ;  /* 0x00000006ffae7e24 */ /* 0x000fe2000f8e00ff */
[CC--:B------:R-:W-:Y:S02]  /*0190*/  LEA.HI R16, R10.reuse, R7.reuse, RZ, 0x4 ;  /* 0x000000070a107211 */ /* 0x0c0fe400078f20ff */
[----:B------:R-:W-:Y:S02]  /*01a0*/  LEA.HI R8, R10, R7, RZ, 0x5 ;  /* 0x000000070a087211 */ /* 0x000fe400078f28ff */
[----:B------:R-:W-:-:S02]  /*01b0*/  SHF.R.S32.HI R0, RZ, 0x4, R16 ;  /* 0x00000004ff007819 */ /* 0x000fc40000011410 */
[-C--:B------:R-:W-:Y:S02]  /*01c0*/  LEA.HI R15, R10, R7.reuse, RZ, 0x3 ;  /* 0x000000070a0f7211 */ /* 0x080fe400078f18ff */
[----:B------:R-:W-:Y:S02]  /*01d0*/  LEA.HI R3, R16, R0, RZ, 0x1 ;  /* 0x0000000010037211 */ /* 0x000fe400078f08ff */
[--C-:B------:R-:W-:Y:S02]  /*01e0*/  SHF.R.S32.HI R183, RZ, 0x5, R8.reuse ;  /* 0x00000005ffb77819 */ /* 0x100fe40000011408 */
[----:B------:R-:W-:Y:S02]  /*01f0*/  LOP3.LUT R3, R3, 0xfffffffe, RZ, 0xc0, !PT ;  /* 0xfffffffe03037812 */ /* 0x000fe400078ec0ff */
[----:B------:R-:W-:Y:S02]  /*0200*/  LOP3.LUT R2, R15, 0xfffffff8, RZ, 0xc0, !PT ;  /* 0xfffffff80f027812 */ /* 0x000fe400078ec0ff */
[----:B------:R-:W-:Y:S01]  /*0210*/  LEA.HI R11, R10, R7, RZ, 0x2 ;  /* 0x000000070a0b7211 */ /* 0x000fe200078f10ff */
[----:B------:R-:W-:Y:S01]  /*0220*/  IMAD.IADD R3, R0, 0x1, -R3 ;  /* 0x0000000100037824 */ /* 0x000fe200078e0a03 */
[----:B------:R-:W-:Y:S01]  /*0230*/  SHF.R.S32.HI R0, RZ, 0x1f, R8 ;  /* 0x0000001fff007819 */ /* 0x000fe20000011408 */
[----:B------:R-:W-:Y:S01]  /*0240*/  IMAD.IADD R2, R7, 0x1, -R2 ;  /* 0x0000000107027824 */ /* 0x000fe200078e0a02 */
[----:B------:R-:W-:Y:S01]  /*0250*/  SHF.R.S32.HI R184, RZ, 0x3, R15 ;  /* 0x00000003ffb87819 */ /* 0x000fe2000001140f */
[----:B------:R-:W-:Y:S01]  /*0260*/  IMAD.SHL.U32 R12, R3, 0x200, RZ ;  /* 0x00000200030c7824 */ /* 0x000fe200078e00ff */
[----:B------:R-:W-:Y:S01]  /*0270*/  LEA.HI R0, R0, R183, RZ, 0x2 ;  /* 0x000000b700007211 */ /* 0x000fe200078f10ff */
[C---:B------:R-:W-:Y:S01]  /*0280*/  IMAD.SHL.U32 R186, R2.reuse, 0x8, RZ ;  /* 0x0000000802ba7824 */ /* 0x040fe200078e00ff */
[C---:B------:R-:W-:Y:S01]  /*0290*/  LOP3.LUT P4, RZ, R2.reuse, 0x2, RZ, 0xc0, !PT ;  /* 0x0000000202ff7812 */ /* 0x040fe2000788c0ff */
[----:B------:R-:W-:Y:S01]  /*02a0*/  IMAD.SHL.U32 R175, R2, 0x40, RZ ;  /* 0x0000004002af7824 */ /* 0x000fe200078e00ff */
[----:B------:R-:W-:Y:S01]  /*02b0*/  LOP3.LUT R0, R0, 0xfffffffc, RZ, 0xc0, !PT ;  /* 0xfffffffc00007812 */ /* 0x000fe200078ec0ff */
[----:B------:R-:W-:Y:S01]  /*02c0*/  IMAD.SHL.U32 R4, R184, 0x40, RZ ;  /* 0x00000040b8047824 */ /* 0x000fe200078e00ff */
[----:B------:R-:W-:-:S02]  /*02d0*/  LOP3.LUT P3, RZ, R2, 0x4, RZ, 0xc0, !PT ;  /* 0x0000000402ff7812 */ /* 0x000fc4000786c0ff */
[----:B------:R-:W-:Y:S01]  /*02e0*/  LOP3.LUT R175, R175, 0x1c0, RZ, 0xc0, !PT ;  /* 0x000001c0afaf7812 */ /* 0x000fe200078ec0ff */
[----:B------:R-:W-:Y:S01]  /*02f0*/  IMAD.IADD R2, R183, 0x1, -R0 ;  /* 0x00000001b7027824 */ /* 0x000fe200078e0a00 */
[----:B------:R-:W-:Y:S02]  /*0300*/  LEA.HI R9, R10, R7, RZ, 0x6 ;  /* 0x000000070a097211 */ /* 0x000fe400078f30ff */
[--C-:B------:R-:W-:Y:S01]  /*0310*/  SHF.R.S32.HI R5, RZ, 0x2, R11.reuse ;  /* 0x00000002ff057819 */ /* 0x100fe2000001140b */
[----:B------:R-:W-:Y:S01]  /*0320*/  IMAD.SHL.U32 R13, R2, 0x10, RZ ;  /* 0x00000010020d7824 */ /* 0x000fe200078e00ff */
[----:B------:R-:W-:Y:S02]  /*0330*/  SHF.R.S32.HI R6, RZ, 0x1f, R11 ;  /* 0x0000001fff067819 */ /* 0x000fe4000001140b */
[C---:B------:R-:W-:Y:S02]  /*0340*/  LOP3.LUT R180, R175.reuse, 0x8, R15, 0xf8, !PT ;  /* 0x00000008afb47812 */ /* 0x040fe400078ef80f */
[----:B------:R-:W-:-:S02]  /*0350*/  LOP3.LUT R13, R175, 0x30, R13, 0xf8, !PT ;  /* 0x00000030af0d7812 */ /* 0x000fc400078ef80d */
[----:B------:R-:W-:Y:S02]  /*0360*/  SHF.R.S32.HI R9, RZ, 0x6, R9 ;  /* 0x00000006ff097819 */ /* 0x000fe40000011409 */
[----:B------:R-:W-:Y:S02]  /*0370*/  SHF.R.U32.HI R175, RZ, 0x3, R175 ;  /* 0x00000003ffaf7819 */ /* 0x000fe400000116af */
[----:B------:R-:W-:Y:S01]  /*0380*/  LEA.HI R6, R6, R5, RZ, 0x3 ;  /* 0x0000000506067211 */ /* 0x000fe200078f18ff */
[----:B------:R-:W-:Y:S01]  /*0390*/  IMAD R0, R9, 0x800, R12 ;  /* 0x0000080009007824 */ /* 0x000fe200078e020c */
[----:B------:R-:W-:Y:S02]  /*03a0*/  LOP3.LUT R180, R180, R175, RZ, 0x3c, !PT ;  /* 0x000000afb4b47212 */ /* 0x000fe400078e3cff */
[----:B------:R-:W-:Y:S02]  /*03b0*/  LOP3.LUT R4, R4, 0x1c0, RZ, 0xc0, !PT ;  /* 0x000001c004047812 */ /* 0x000fe400078ec0ff */
[----:B------:R-:W-:Y:S01]  /*03c0*/  LOP3.LUT R16, R16, 0xfffffff0, RZ, 0xc0, !PT ;  /* 0xfffffff010107812 */ /* 0x000fe200078ec0ff */
[----:B------:R-:W-:Y:S01]  /*03d0*/  IMAD.IADD R180, R0, 0x1, R180 ;  /* 0x0000000100b47824 */ /* 0x000fe200078e02b4 */
[----:B------:R-:W-:-:S02]  /*03e0*/  LOP3.LUT R6, R6, 0xfffffff8, RZ, 0xc0, !PT ;  /* 0xfffffff806067812 */ /* 0x000fc400078ec0ff */
[----:B------:R-:W-:Y:S01]  /*03f0*/  SHF.R.U32.HI R191, RZ, 0x3, R4 ;  /* 0x00000003ffbf7819 */ /* 0x000fe20000011604 */
[----:B------:R-:W-:Y:S01]  /*0400*/  IMAD.IADD R16, R7, 0x1, -R16 ;  /* 0x0000000107107824 */ /* 0x000fe200078e0a10 */
[----:B------:R-:W-:Y:S01]  /*0410*/  LOP3.LUT R4, R4, 0x38, R186, 0xf8, !PT ;  /* 0x0000003804047812 */ /* 0x000fe200078ef8ba */
[----:B------:R-:W-:Y:S01]  /*0420*/  IMAD.IADD R6, R5, 0x1, -R6 ;  /* 0x0000000105067824 */ /* 0x000fe200078e0a06 */
[----:B------:R-:W-:Y:S02]  /*0430*/  LOP3.LUT R190, R8, 0xffffffe0, RZ, 0xc0, !PT ;  /* 0xffffffe008be7812 */ /* 0x000fe400078ec0ff */
[----:B------:R-:W-:Y:S02]  /*0440*/  LOP3.LUT R0, R11, 0x7ffffffc, RZ, 0xc0, !PT ;  /* 0x7ffffffc0b007812 */ /* 0x000fe400078ec0ff */
[----:B------:R-:W-:Y:S01]  /*0450*/  LEA.HI R10, R10, R7, RZ, 0x7 ;  /* 0x000000070a0a7211 */ /* 0x000fe200078f38ff */
[C---:B------:R-:W-:Y:S01]  /*0460*/  IMAD.IADD R190, R7.reuse, 0x1, -R190 ;  /* 0x0000000107be7824 */ /* 0x040fe200078e0abe */
[----:B------:R-:W-:Y:S01]  /*0470*/  LOP3.LUT R191, R4, R191, RZ, 0x3c, !PT ;  /* 0x000000bf04bf7212 */ /* 0x000fe200078e3cff */
[----:B------:R-:W-:Y:S01]  /*0480*/  IMAD.IADD R0, R7, 0x1, -R0 ;  /* 0x0000000107007824 */ /* 0x000fe200078e0a00 */
[----:B------:R-:W-:-:S02]  /*0490*/  SHF.R.S32.HI R4, RZ, 0x1f, R16 ;  /* 0x0000001fff047819 */ /* 0x000fc40000011410 */
[----:B------:R-:W-:Y:S01]  /*04a0*/  SHF.R.S32.HI R7, RZ, 0x7, R10 ;  /* 0x00000007ff077819 */ /* 0x000fe2000001140a */
[C---:B------:R-:W-:Y:S01]  /*04b0*/  IMAD.SHL.U32 R10, R6.reuse, 0x40, RZ ;  /* 0x00000040060a7824 */ /* 0x040fe200078e00ff */
[----:B------:R-:W-:Y:S01]  /*04c0*/  LOP3.LUT R14, R6, 0x1, RZ, 0xc0, !PT ;  /* 0x00000001060e7812 */ /* 0x000fe200078ec0ff */
[C---:B------:R-:W-:Y:S01]  /*04d0*/  IMAD R191, R9.reuse, 0x200, R191 ;  /* 0x0000020009bf7824 */ /* 0x040fe200078e02bf */
[----:B------:R-:W-:Y:S01]  /*04e0*/  LEA.HI R181, R8, R183, RZ, 0x1 ;  /* 0x000000b708b57211 */ /* 0x000fe200078f08ff */
[----:B------:R-:W-:Y:S01]  /*04f0*/  IMAD.SHL.U32 R9, R9, 0x20, RZ ;  /* 0x0000002009097824 */ /* 0x000fe200078e00ff */
[----:B------:R-:W-:Y:S01]  /*0500*/  LEA.HI R4, R4, R16, RZ, 0x3 ;  /* 0x0000001004047211 */ /* 0x000fe200078f18ff */
[----:B------:R-:W-:Y:S01]  /*0510*/  IMAD.SHL.U32 R199, R7, 0x8, RZ ;  /* 0x0000000807c77824 */ /* 0x000fe200078e00ff */
[----:B------:R-:W-:Y:S01]  /*0520*/  ISETP.NE.U32.AND P0, PT, R14, 0x1, PT ;  /* 0x000000010e00780c */ /* 0x000fe20003f05070 */
[----:B------:R-:W-:Y:S01]  /*0530*/  IMAD.SHL.U32 R0, R0, 0x2, RZ ;  /* 0x0000000200007824 */ /* 0x000fe200078e00ff */
[----:B------:R-:W-:Y:S01]  /*0540*/  LOP3.LUT R181, R181, 0xfffffffe, RZ, 0xc0, !PT ;  /* 0xfffffffeb5b57812 */ /* 0x000fe200078ec0ff */
[----:B------:R-:W-:Y:S01]  /*0550*/  IMAD.SHL.U32 R189, R4, 0x40, RZ ;  /* 0x0000004004bd7824 */ /* 0x000fe200078e00ff */
[----:B------:R-:W-:Y:S01]  /*0560*/  LOP3.LUT R10, R10, 0x1c0, RZ, 0xc0, !PT ;  /* 0x000001c00a0a7812 */ /* 0x000fe200078ec0ff */
[----:B------:R-:W-:Y:S01]  /*0570*/  IMAD R7, R7, 0x1000, R0 ;  /* 0x0000100007077824 */ /* 0x000fe200078e0200 */
[----:B------:R-:W-:Y:S01]  /*0580*/  LOP3.LUT R5, R4, 0xfffffff8, RZ, 0xc0, !PT ;  /* 0xfffffff804057812 */ /* 0x000fe200078ec0ff */
[----:B------:R-:W-:Y:S01]  /*0590*/  IMAD.IADD R181, R183, 0x1, -R181 ;  /* 0x00000001b7b57824 */ /* 0x000fe200078e0ab5 */
[----:B------:R-:W-:Y:S01]  /*05a0*/  R2P PR, R6, 0x6 ;  /* 0x0000000606007804 */ /* 0x000fe20000000000 */
[----:B------:R-:W-:Y:S01]  /*05b0*/  IMAD.SHL.U32 R6, R3, 0x10, RZ ;  /* 0x0000001003067824 */ /* 0x000fe200078e00ff */
[----:B------:R-:W-:Y:S01]  /*05c0*/  LOP3.LUT R185, R9, 0x6, R185, 0xf8, !PT ;  /* 0x0000000609b97812 */ /* 0x000fe200078ef8b9 */
[----:B------:R-:W-:Y:S01]  /*05d0*/  IMAD.IADD R5, R16, 0x1, -R5 ;  /* 0x0000000110057824 */ /* 0x000fe200078e0a05 */
[----:B------:R-:W-:Y:S01]  /*05e0*/  SHF.R.U32.HI R8, RZ, 0x3, R10 ;  /* 0x00000003ff087819 */ /* 0x000fe2000001160a */
[----:B------:R-:W-:Y:S01]  /*05f0*/  IMAD R7, R181, 0x400, R7 ;  /* 0x00000400b5077824 */ /* 0x000fe200078e0207 */
[----:B------:R-:W-:Y:S01]  /*0600*/  LOP3.LUT R9, R10, 0x20, R9, 0xf8, !PT ;  /* 0x000000200a097812 */ /* 0x000fe200078ef809 */
[----:B------:R-:W-:Y:S01]  /*0610*/  IMAD.SHL.U32 R5, R5, 0x40, RZ ;  /* 0x0000004005057824 */ /* 0x000fe200078e00ff */
[----:B------:R-:W-:Y:S01]  /*0620*/  LOP3.LUT R199, R199, 0x8, RZ, 0xc0, !PT ;  /* 0x00000008c7c77812 */ /* 0x000fe200078ec0ff */
[----:B------:R-:W-:Y:S01]  /*0630*/  IMAD R0, R2, 0x400, R0 ;  /* 0x0000040002007824 */ /* 0x000fe200078e0200 */
[----:B------:R-:W-:-:S02]  /*0640*/  LOP3.LUT R9, R9, R8, RZ, 0x3c, !PT ;  /* 0x0000000809097212 */ /* 0x000fc400078e3cff */
[----:B------:R-:W-:Y:S02]  /*0650*/  LOP3.LUT R6, R199, 0x10, R6, 0xf8, !PT ;  /* 0x00000010c7067812 */ /* 0x000fe400078ef806 */
[----:B------:R-:W-:Y:S01]  /*0660*/  LOP3.LUT R199, R8, R10, R199, 0x1e, !PT ;  /* 0x0000000a08c77212 */ /* 0x000fe200078e1ec7 */
[----:B------:R-:W-:Y:S01]  /*0670*/  IMAD.IADD R200, R9, 0x1, R7 ;  /* 0x0000000109c87824 */ /* 0x000fe200078e0207 */
[----:B------:R-:W-:Y:S01]  /*0680*/  SHF.R.S32.HI R8, RZ, 0x1f, R190 ;  /* 0x0000001fff087819 */ /* 0x000fe200000114be */
[----:B------:R-:W-:Y:S01]  /*0690*/  IMAD.SHL.U32 R7, R3, 0x8, RZ ;  /* 0x0000000803077824 */ /* 0x000fe200078e00ff */
[----:B------:R-:W-:Y:S01]  /*06a0*/  LOP3.LUT R5, R5, 0x1c0, RZ, 0xc0, !PT ;  /* 0x000001c005057812 */ /* 0x000fe200078ec0ff */
[----:B------:R-:W-:Y:S01]  /*06b0*/  IMAD.IADD R199, R0, 0x1, R199 ;  /* 0x0000000100c77824 */ /* 0x000fe200078e02c7 */
[----:B------:R-:W-:Y:S02]  /*06c0*/  LEA.HI R3, R8, R190, RZ, 0x2 ;  /* 0x000000be08037211 */ /* 0x000fe400078f10ff */
[----:B------:R-:W-:-:S02]  /*06d0*/  SHF.R.U32.HI R176, RZ, 0x3, R5 ;  /* 0x00000003ffb07819 */ /* 0x000fc40000011605 */
[----:B------:R-:W-:Y:S02]  /*06e0*/  SHF.R.S32.HI R3, RZ, 0x2, R3 ;  /* 0x00000002ff037819 */ /* 0x000fe40000011403 */
[----:B------:R-:W-:Y:S02]  /*06f0*/  LOP3.LUT R189, R189, 0xfffffe00, RZ, 0xc0, !PT ;  /* 0xfffffe00bdbd7812 */ /* 0x000fe400078ec0ff */
[----:B------:R-:W-:Y:S01]  /*0700*/  LOP3.LUT R4, R5, 0x8, R7, 0xf8, !PT ;  /* 0x0000000805047812 */ /* 0x000fe200078ef807 */
[C---:B------:R-:W-:Y:S01]  /*0710*/  IMAD R188, R181.reuse, 0x10, R3 ;  /* 0x00000010b5bc7824 */ /* 0x040fe200078e0203 */
[----:B------:R-:W-:Y:S01]  /*0720*/  LOP3.LUT R6, R176, R6, R5, 0x1e, !PT ;  /* 0x00000006b0067212 */ /* 0x000fe200078e1e05 */
[--C-:B------:R-:W-:Y:S01]  /*0730*/  IMAD R181, R181, 0x400, R189.reuse ;  /* 0x00000400b5b57824 */ /* 0x100fe200078e02bd */
[----:B------:R-:W-:Y:S01]  /*0740*/  LOP3.LUT R176, R4, R176, RZ, 0x3c, !PT ;  /* 0x000000b004b07212 */ /* 0x000fe200078e3cff */
[----:B------:R-:W-:Y:S01]  /*0750*/  IMAD R2, R2, 0x400, R189 ;  /* 0x0000040002027824 */ /* 0x000fe200078e02bd */
[----:B------:R-:W-:Y:S01]  /*0760*/  LOP3.LUT R189, R6, R189, RZ, 0xfc, !PT ;  /* 0x000000bd06bd7212 */ /* 0x000fe200078efcff */
[----:B------:R-:W-:Y:S01]  /*0770*/  VIADD R193, R188, 0xffffffc0 ;  /* 0xffffffc0bcc17836 */ /* 0x000fe20000000000 */
[----:B------:R-:W-:Y:S01]  /*0780*/  SEL R177, R211, 0xffffffe0, !P4 ;  /* 0xffffffe0d3b17807 */ /* 0x000fe20006000000 */
[----:B------:R-:W-:Y:S01]  /*0790*/  IMAD.IADD R181, R181, 0x1, R176 ;  /* 0x00000001b5b57824 */ /* 0x000fe200078e02b0 */
[----:B------:R-:W-:Y:S01]  /*07a0*/  LEA R199, R199, UR4, 0x1 ;  /* 0x00000004c7c77c11 */ /* 0x000fe2000f8e08ff */
[----:B------:R-:W-:Y:S01]  /*07b0*/  IMAD.SHL.U32 R173, R189, 0x2, RZ ;  /* 0x00000002bdad7824 */ /* 0x000fe200078e00ff */
[----:B------:R-:W-:Y:S01]  /*07c0*/  SEL R178, R178, 0xffffffc0, !P3 ;  /* 0xffffffc0b2b27807 */ /* 0x000fe20005800000 */
[----:B------:R-:W-:Y:S01]  /*07d0*/  IMAD.IADD R176, R176, 0x1, R2 ;  /* 0x00000001b0b07824 */ /* 0x000fe200078e0202 */
[----:B------:R-:W-:Y:S01]  /*07e0*/  SEL R211, R211, 0xffffffe0, !P1 ;  /* 0xffffffe0d3d37807 */ /* 0x000fe20004800000 */
[C---:B------:R-:W-:Y:S01]  /*07f0*/  VIADD R201, R199.reuse, 0x40 ;  /* 0x00000040c7c97836 */ /* 0x040fe20000000000 */
[----:B------:R-:W-:Y:S01]  /*0800*/  LEA R179, R180, UR5, 0x1 ;  /* 0x00000005b4b37c11 */ /* 0x000fe2000f8e08ff */
[C---:B------:R-:W-:Y:S01]  /*0810*/  @P2 VIADD R201, R199.reuse, 0xffffffc0 ;  /* 0xffffffc0c7c92836 */ /* 0x040fe20000000000 */
[----:B------:R-:W-:Y:S01]  /*0820*/  LEA R200, R200, UR6, 0x1 ;  /* 0x00000006c8c87c11 */ /* 0x000fe2000f8e08ff */
[----:B------:R-:W-:Y:S01]  /*0830*/  VIADD R202, R199, 0x420 ;  /* 0x00000420c7ca7836 */ /* 0x000fe20000000000 */
[----:B------:R-:W-:Y:S01]  /*0840*/  LOP3.LUT R13, R13, 0x8, R15, 0xf8, !PT ;  /* 0x000000080d0d7812 */ /* 0x000fe200078ef80f */
[C---:B------:R-:W-:Y:S01]  /*0850*/  IMAD.IADD R178, R179.reuse, 0x1, R178 ;  /* 0x00000001b3b27824 */ /* 0x040fe200078e02b2 */
[----:B------:R-:W-:Y:S01]  /*0860*/  SEL R206, R206, 0x10, !P0 ;  /* 0x00000010cece7807 */ /* 0x000fe20004000000 */
[----:B------:R-:W-:Y:S01]  /*0870*/  IMAD.IADD R204, R200, 0x1, R211 ;  /* 0x00000001c8cc7824 */ /* 0x000fe200078e02d3 */
[----:B------:R-:W-:Y:S01]  /*0880*/  SHF.R.S32.HI R192, RZ, 0x1f, R193 ;  /* 0x0000001fffc07819 */ /* 0x000fe200000114c1 */
[----:B------:R-:W-:Y:S01]  /*0890*/  IMAD.IADD R179, R179, 0x1, R177 ;  /* 0x00000001b3b37824 */ /* 0x000fe200078e02b1 */
[----:B------:R-:W-:Y:S01]  /*08a0*/  LOP3.LUT R175, R12, R13, R175, 0xf6, !PT ;  /* 0x0000000d0caf7212 */ /* 0x000fe200078ef6af */
[----:B------:R-:W-:Y:S01]  /*08b0*/  IMAD.IADD R205, R200, 0x1, R206 ;  /* 0x00000001c8cd7824 */ /* 0x000fe200078e02ce */
[----:B------:R-:W-:Y:S01]  /*08c0*/  SHF.L.U64.HI R192, R193, 0x2, R192 ;  /* 0x00000002c1c07819 */ /* 0x000fe200000102c0 */
[----:B------:R-:W-:Y:S01]  /*08d0*/  IMAD.IADD R203, R211, 0x1, R199 ;  /* 0x00000001d3cb7824 */ /* 0x000fe200078e02c7 */
[----:B------:R-:W-:Y:S01]  /*08e0*/  IADD3 R174, R173, 0x4000, R174 ;  /* 0x00004000adae7810 */ /* 0x000fe20007ffe0ae */
[----:B------:R-:W-:Y:S01]  /*08f0*/  IMAD.SHL.U32 R193, R193, 0x4, RZ ;  /* 0x00000004c1c17824 */ /* 0x000fe200078e00ff */
[----:B------:R-:W-:Y:S01]  /*0900*/  LEA R195, R191, UR6, 0x1 ;  /* 0x00000006bfc37c11 */ /* 0x000fe2000f8e08ff */
[----:B------:R-:W-:Y:S01]  /*0910*/  IMAD.IADD R177, R177, 0x1, R178 ;  /* 0x00000001b1b17824 */ /* 0x000fe200078e02b2 */
[----:B------:R-:W-:Y:S01]  /*0920*/  SHF.R.S32.HI R194, RZ, 0x1f, R188 ;  /* 0x0000001fffc27819 */ /* 0x000fe200000114bc */
[----:B------:R-:W-:Y:S01]  /*0930*/  @P1 VIADD R202, R199, 0x3e0 ;  /* 0x000003e0c7ca1836 */ /* 0x000fe20000000000 */
[----:B------:R-:W-:Y:S01]  /*0940*/  LEA R175, R175, UR6, 0x1 ;  /* 0x00000006afaf7c11 */ /* 0x000fe2000f8e08ff */
[----:B------:R-:W-:Y:S01]  /*0950*/  IMAD.IADD R206, R206, 0x1, R204 ;  /* 0x00000001cece7824 */ /* 0x000fe200078e02cc */
[----:B------:R-:W-:Y:S01]  /*0960*/  LEA R176, R176, UR5, 0x1 ;  /* 0x00000005b0b07c11 */ /* 0x000fe2000f8e08ff */
[----:B------:R-:W-:-:S02]  /*0970*/  VIADD R173, R173, UR4 ;  /* 0x00000004adad7c36 */ /* 0x000fc40008000000 */
[----:B---34-:R-:W-:-:S07]  /*0980*/  IMAD.IADD R211, R211, 0x1, R201 ;  /* 0x00000001d3d37824 */ /* 0x018fce00078e02c9 */
.L_x_114:
[----:B-1----:R-:W1:Y:S01]  /*0990*/  LDC.64 R4, c[0x0][0x2f0] ;  /* 0x0000bc00ff047b82 */ /* 0x002e620000000a00 */
[----:B--2---:R-:W-:Y:S01]  /*09a0*/  IMAD.SHL.U32 R6, R197, 0x4, RZ ;  /* 0x00000004c5067824 */ /* 0x004fe200078e00ff */
[----:B------:R-:W-:Y:S01]  /*09b0*/  SHF.R.S32.HI R16, RZ, 0x1f, R197 ;  /* 0x0000001fff107819 */ /* 0x000fe200000114c5 */
[----:B------:R-:W-:-:S03]  /*09c0*/  IMAD.MOV.U32 R19, RZ, RZ, -0x1 ;  /* 0xffffffffff137424 */ /* 0x000fc600078e00ff */
[----:B------:R-:W-:Y:S02]  /*09d0*/  SHF.L.U64.HI R0, R197, 0x2, R16 ;  /* 0x00000002c5007819 */ /* 0x000fe40000010210 */
[----:B------:R-:W2:Y:S01]  /*09e0*/  LDC.64 R2, c[0x0][0x308] ;  /* 0x0000c200ff027b82 */ /* 0x000ea20000000a00 */
[----:B-1----:R-:W-:-:S04]  /*09f0*/  ISETP.NE.U32.AND P0, PT, R4, RZ, PT ;  /* 0x000000ff0400720c */ /* 0x002fc80003f05070 */
[----:B------:R-:W-:Y:S02]  /*0a00*/  ISETP.NE.AND.EX P4, PT, R5, RZ, PT, P0 ;  /* 0x000000ff0500720c */ /* 0x000fe40003f85300 */
[----:B------:R-:W-:Y:S02]  /*0a10*/  IADD3 R4, P0, R6, R4, RZ ;  /* 0x0000000406047210 */ /* 0x000fe40007f1e0ff */
[----:B--2---:R-:W-:-:S03]  /*0a20*/  ISETP.NE.U32.AND P2, PT, R2, RZ, PT ;  /* 0x000000ff0200720c */ /* 0x004fc60003f45070 */
[----:B------:R-:W-:Y:S01]  /*0a30*/  IMAD.X R5, R0, 0x1, R5, P0 ;  /* 0x0000000100057824 */ /* 0x000fe200000e0605 */
[----:B------:R-:W-:-:S04]  /*0a40*/  ISETP.NE.U32.AND P0, PT, RZ, UR12, PT ;  /* 0x0000000cff007c0c */ /* 0x000fc8000bf05070 */
[----:B------:R-:W-:Y:S01]  /*0a50*/  ISETP.NE.AND.EX P1, PT, RZ, UR13, PT, P0 ;  /* 0x0000000dff007c0c */ /* 0x000fe2000bf25300 */
[----:B------:R-:W2:Y:S01]  /*0a60*/  @P4 LDG.E R19, desc[UR16][R4.64] ;  /* 0x0000001004134981 */ /* 0x000ea2000c1e1900 */
[----:B------:R-:W-:-:S03]  /*0a70*/  ISETP.NE.AND.EX P0, PT, R3, RZ, PT, P2 ;  /* 0x000000ff0300720c */ /* 0x000fc60003f05320 */
[----:B------:R1:W2:Y:S01]  /*0a80*/  @P4 LDG.E R18, desc[UR16][R4.64+0x4] ;  /* 0x0000041004124981 */ /* 0x0002a2000c1e1900 */
[----:B------:R-:W-:-:S07]  /*0a90*/  IMAD.MOV.U32 R223, RZ, RZ, RZ ;  /* 0x000000ffffdf7224 */ /* 0x000fce00078e00ff */
[C---:B------:R-:W-:Y:S02]  /*0aa0*/  @P1 IADD3 R8, P3, R6.reuse, UR12, RZ ;  /* 0x0000000c06081c10 */ /* 0x040fe4000ff7e0ff */
[----:B------:R-:W-:Y:S02]  /*0ab0*/  @P0 IADD3 R2, P2, R6, R2, RZ ;  /* 0x0000000206020210 */ /* 0x000fe40007f5e0ff */
[----:B------:R-:W-:-:S03]  /*0ac0*/  @P1 IADD3.X R9, R0, UR13, RZ, P3, !PT ;  /* 0x0000000d00091c10 */ /* 0x000fc60009ffe4ff */
[----:B------:R-:W-:Y:S02]  /*0ad0*/  @P0 IMAD.X R3, R0, 0x1, R3, P2 ;  /* 0x0000000100030824 */ /* 0x000fe400010e0603 */
[----:B------:R-:W3:Y:S04]  /*0ae0*/  @P1 LDG.E R223, desc[UR16][R8.64] ;  /* 0x0000001008df1981 */ /* 0x000ee8000c1e1900 */
[----:B----4-:R4:W3:Y:S01]  /*0af0*/  @P0 LDG.E R222, desc[UR16][R2.64] ;  /* 0x0000001002de0981 */ /* 0x0108e2000c1e1900 */
[----:B------:R-:W4:Y:S08]  /*0b00*/  LDC.U8 R7, c[0x0][0x3c2] ;  /* 0x0000f080ff077b82 */ /* 0x000f300000000000 */
[----:B-1----:R-:W1:Y:S08]  /*0b10*/  LDC.64 R4, c[0x0][0x2f8] ;  /* 0x0000be00ff047b82 */ /* 0x002e700000000a00 */
[----:B------:R-:W1:Y:S01]  /*0b20*/  @!P0 LDC.64 R2, c[0x0][0x318] ;  /* 0x0000c600ff028b82 */ /* 0x000e620000000a00 */
[----:B----4-:R-:W-:-:S02]  /*0b30*/  ISETP.NE.AND P3, PT, R7, RZ, PT ;  /* 0x000000ff0700720c */ /* 0x010fc40003f65270 */
[----:B-1----:R-:W-:-:S04]  /*0b40*/  ISETP.EQ.U32.AND P1, PT, R4, RZ, PT ;  /* 0x000000ff0400720c */ /* 0x002fc80003f22070 */
[----:B------:R-:W-:Y:S02]  /*0b50*/  ISETP.EQ.OR.EX P2, PT, R5, RZ, !P3, P1 ;  /* 0x000000ff0500720c */ /* 0x000fe40005f42710 */
[----:B------:R-:W-:Y:S01]  /*0b60*/  IADD3 R6, P1, R6, R4, RZ ;  /* 0x0000000406067210 */ /* 0x000fe20007f3e0ff */
[----:B------:R-:W-:-:S04]  /*0b70*/  IMAD.MOV.U32 R224, RZ, RZ, -0x1 ;  /* 0xffffffffffe07424 */ /* 0x000fc800078e00ff */
[----:B------:R-:W-:Y:S02]  /*0b80*/  IMAD.X R7, R0, 0x1, R5, P1 ;  /* 0x0000000100077824 */ /* 0x000fe400008e0605 */
[----:B------:R-:W1:Y:S01]  /*0b90*/  @!P0 LDC R0, c[0x0][0x2cc] ;  /* 0x0000b300ff008b82 */ /* 0x000e620000000800 */
[----:B------:R-:W-:-:S03]  /*0ba0*/  @!P0 ISETP.NE.U32.AND P1, PT, R2, RZ, PT ;  /* 0x000000ff0200820c */ /* 0x000fc60003f25070 */
[----:B-----5:R4:W5:Y:S01]  /*0bb0*/  @!P2 LDG.E R224, desc[UR16][R6.64] ;  /* 0x0000001006e0a981 */ /* 0x020962000c1e1900 */
[----:B------:R-:W-:Y:S02]  /*0bc0*/  ISETP.NE.U32.AND P2, PT, R4, RZ, PT ;  /* 0x000000ff0400720c */ /* 0x000fe40003f45070 */
[----:B------:R-:W-:Y:S02]  /*0bd0*/  @!P0 ISETP.NE.AND.EX P1, PT, R3, RZ, PT, P1 ;  /* 0x000000ff0300820c */ /* 0x000fe40003f25310 */
[----:B------:R-:W2:Y:S01]  /*0be0*/  LDC R3, c[0x0][0x2c8] ;  /* 0x0000b200ff037b82 */ /* 0x000ea20000000800 */
[----:B------:R-:W-:Y:S02]  /*0bf0*/  ISETP.NE.AND.EX P2, PT, R5, RZ, PT, P2 ;  /* 0x000000ff0500720c */ /* 0x000fe40003f45320 */
[----:B-1----:R-:W-:Y:S01]  /*0c00*/  @!P0 SEL R2, R0, RZ, P1 ;  /* 0x000000ff00028207 */ /* 0x002fe20000800000 */
[----:B--2---:R-:W-:-:S06]  /*0c10*/  @P4 IMAD.IADD R18, R18, 0x1, -R19 ;  /* 0x0000000112124824 */ /* 0x004fcc00078e0a13 */
[----:B------:R-:W1:Y:S01]  /*0c20*/  @!P4 LDC R18, c[0x0][0x2c4] ;  /* 0x0000b100ff12cb82 */ /* 0x000e620000000800 */
[----:B---3--:R-:W-:-:S03]  /*0c30*/  @P0 IMAD.IADD R222, R222, 0x1, -R223 ;  /* 0x00000001dede0824 */ /* 0x008fc600078e0adf */
[----:B----4-:R-:W-:Y:S05]  /*0c40*/  @!P2 BRA `(.L_x_46) ;  /* 0x00000000000ca947 */ /* 0x010fea0003800000 */
[----:B------:R-:W2:Y:S02]  /*0c50*/  @P3 LDG.E R3, desc[UR16][R6.64+0x4] ;  /* 0x0000041006033981 */ /* 0x000ea4000c1e1900 */
[----:B--2--5:R-:W-:-:S06]  /*0c60*/  @P3 IADD3 R3, R3, -R224, RZ ;  /* 0x800000e003033210 */ /* 0x024fcc0007ffe0ff */
[----:B------:R2:W5:Y:S02]  /*0c70*/  @!P3 LDG.E R3, desc[UR16][R6.64] ;  /* 0x000000100603b981 */ /* 0x000564000c1e1900 */
.L_x_46:
[----:B------:R-:W-:Y:S01]  /*0c80*/  IMAD.SHL.U32 R0, R198, 0x80, RZ ;  /* 0x00000080c6007824 */ /* 0x000fe200078e00ff */
[----:B-----5:R-:W-:-:S04]  /*0c90*/  @!P0 IADD3 R222, R2, R3, -R223 ;  /* 0x0000000302de8210 */ /* 0x020fc80007ffe8df */
[----:B------:R-:W-:-:S13]  /*0ca0*/  ISETP.GT.AND P0, PT, R222, R0, PT ;  /* 0x00000000de00720c */ /* 0x000fda0003f04270 */
[----:B------:R-:W-:Y:S05]  /*0cb0*/  @!P0 BRA `(.L_x_47) ;  /* 0x0000006c00ac8947 */ /* 0x000fea0003800000 */
[----:B------:R-:W3:Y:S01]  /*0cc0*/  LDC R25, c[0x0][0x278] ;  /* 0x00009e00ff197b82 */ /* 0x000ee20000000800 */
[----:B-1----:R-:W-:Y:S01]  /*0cd0*/  VIADD R4, R18, 0x3f ;  /* 0x0000003f12047836 */ /* 0x002fe20000000000 */
[----:B------:R-:W-:Y:S01]  /*0ce0*/  IABS R10, R196 ;  /* 0x000000c4000a7213 */ /* 0x000fe20000000000 */
        /* <DEDUP_REMOVED lines=9> */
[----:B------:R-:W4:Y:S01]  /*0d80*/  S2R R31, SR_CTAID.X ;  /* 0x00000000001f7919 */ /* 0x000f220000002500 */
[----:B------:R-:W-:-:S02]  /*0d90*/  ISETP.NE.AND P0, PT, R19, -0x1, PT ;  /* 0xffffffff1300780c */ /* 0x000fc40003f05270 */
[----:B------:R-:W-:Y:S01]  /*0da0*/  LOP3.LUT R22, R20, 0xffffffc0, RZ, 0xc0, !PT ;  /* 0xffffffc014167812 */ /* 0x000fe200078ec0ff */
[----:B------:R-:W5:Y:S01]  /*0db0*/  LDC.U8 R9, c[0x0][0x3d8] ;  /* 0x0000f600ff097b82 */ /* 0x000f620000000000 */
[----:B------:R-:W-:-:S03]  /*0dc0*/  @P1 IMAD.IADD R42, R223, 0x1, R224 ;  /* 0x00000001df2a1824 */ /* 0x000fc600078e02e0 */
[----:B------:R-:W-:Y:S01]  /*0dd0*/  VIADD R22, R22, 0xffffffc0 ;  /* 0xffffffc016167836 */ /* 0x000fe20000000000 */
[----:B---3--:R-:W-:-:S03]  /*0de0*/  IABS R8, R25 ;  /* 0x0000001900087213 */ /* 0x008fc60000000000 */
[----:B------:R-:W3:Y:S01]  /*0df0*/  LDC.64 R4, c[0x0][0x240] ;  /* 0x00009000ff047b82 */ /* 0x000ee20000000a00 */
[----:B------:R-:W-:Y:S01]  /*0e00*/  IADD3 R30, P2, R22, R30, RZ ;  /* 0x0000001e161e7210 */ /* 0x000fe20007f5e0ff */
[----:B--2---:R-:W2:Y:S01]  /*0e10*/  I2F.RP R6, R8 ;  /* 0x0000000800067306 */ /* 0x004ea20000209400 */
[----:B------:R-:W-:-:S03]  /*0e20*/  SHF.R.S32.HI R21, RZ, 0x1f, R22 ;  /* 0x0000001fff157819 */ /* 0x000fc60000011416 */
[----:B------:R-:W-:Y:S01]  /*0e30*/  IMAD R36, R30, UR9, RZ ;  /* 0x000000091e247c24 */ /* 0x000fe2000f8e02ff */
[----:B------:R-:W-:Y:S01]  /*0e40*/  ISETP.NE.AND P6, PT, R25, RZ, PT ;  /* 0x000000ff1900720c */ /* 0x000fe20003fc5270 */
[-C--:B-1----:R-:W-:Y:S01]  /*0e50*/  IMAD R23, R16, R2.reuse, RZ ;  /* 0x0000000210177224 */ /* 0x082fe200078e02ff */
[----:B------:R-:W1:Y:S01]  /*0e60*/  LDC R35, c[0x0][0x2d4] ;  /* 0x0000b500ff237b82 */ /* 0x000e620000000800 */
[----:B------:R-:W-:-:S04]  /*0e70*/  IMAD.WIDE.U32 R14, R197, R2, RZ ;  /* 0x00000002c50e7225 */ /* 0x000fc800078e00ff */
[C---:B------:R-:W-:Y:S01]  /*0e80*/  IMAD R23, R197.reuse, R3, R23 ;  /* 0x00000003c5177224 */ /* 0x040fe200078e0217 */
[----:B------:R-:W-:Y:S02]  /*0e90*/  SHF.L.U64.HI R3, R197, 0x7, R16 ;  /* 0x00000007c5037819 */ /* 0x000fe40000010210 */
[----:B------:R-:W4:Y:S01]  /*0ea0*/  LDC R33, c[0x0][0x2c4] ;  /* 0x0000b100ff217b82 */ /* 0x000f220000000800 */
[----:B--2---:R-:W2:Y:S01]  /*0eb0*/  MUFU.RCP R6, R6 ;  /* 0x0000000600067308 */ /* 0x004ea20000001000 */
[----:B------:R-:W-:Y:S01]  /*0ec0*/  SEL R3, R3, RZ, P4 ;  /* 0x000000ff03037207 */ /* 0x000fe20002000000 */
[----:B------:R-:W-:-:S03]  /*0ed0*/  IMAD.IADD R23, R15, 0x1, R23 ;  /* 0x000000010f177824 */ /* 0x000fc600078e0217 */
[----:B------:R-:W-:Y:S01]  /*0ee0*/  IADD3.X R2, R21, R3, RZ, P2, !PT ;  /* 0x0000000315027210 */ /* 0x000fe200017fe4ff */
[----:B---3--:R-:W-:Y:S01]  /*0ef0*/  IMAD.WIDE.U32 R12, R19, R4, RZ ;  /* 0x00000004130c7225 */ /* 0x008fe200078e00ff */
[----:B-----5:R-:W-:Y:S01]  /*0f00*/  ISETP.NE.AND P2, PT, R9, RZ, PT ;  /* 0x000000ff0900720c */ /* 0x020fe20003f45270 */
[----:B------:R-:W3:Y:S02]  /*0f10*/  LDC.U8 R34, c[0x0][0x480] ;  /* 0x00012000ff227b82 */ /* 0x000ee40000000000 */
[----:B------:R-:W-:Y:S01]  /*0f20*/  IMAD R36, R2, UR8, R36 ;  /* 0x0000000802247c24 */ /* 0x000fe2000f8e0224 */
[----:B------:R-:W-:Y:S01]  /*0f30*/  SEL R24, R14, R12, !P0 ;  /* 0x0000000c0e187207 */ /* 0x000fe20004000000 */
[----:B------:R-:W-:Y:S01]  /*0f40*/  IMAD R11, R19, R5, RZ ;  /* 0x00000005130b7224 */ /* 0x000fe200078e02ff */
[----:B------:R-:W-:Y:S02]  /*0f50*/  LOP3.LUT R12, R196, R25, RZ, 0x3c, !PT ;  /* 0x00000019c40c7212 */ /* 0x000fe400078e3cff */
[----:B-1----:R-:W-:Y:S01]  /*0f60*/  SHF.R.S32.HI R38, RZ, 0x1f, R35 ;  /* 0x0000001fff267819 */ /* 0x002fe20000011423 */
[----:B------:R-:W1:Y:S01]  /*0f70*/  @P1 LDC.64 R2, c[0x0][0x248] ;  /* 0x00009200ff021b82 */ /* 0x000e620000000a00 */
[----:B--2---:R-:W-:Y:S01]  /*0f80*/  VIADD R6, R6, 0xffffffe ;  /* 0x0ffffffe06067836 */ /* 0x004fe20000000000 */
[----:B------:R-:W-:Y:S01]  /*0f90*/  ISETP.GE.AND P4, PT, R12, RZ, PT ;  /* 0x000000ff0c00720c */ /* 0x000fe20003f86270 */
[----:B------:R-:W-:Y:S01]  /*0fa0*/  @P0 IMAD.IADD R23, R13, 0x1, R11 ;  /* 0x000000010d170824 */ /* 0x000fe200078e020b */
[----:B------:R-:W-:Y:S01]  /*0fb0*/  @P1 IADD3 R14, R223, R224, RZ ;  /* 0x000000e0df0e1210 */ /* 0x000fe20007ffe0ff */
[----:B------:R-:W2:Y:S01]  /*0fc0*/  F2I.FTZ.U32.TRUNC.NTZ R7, R6 ;  /* 0x0000000600077305 */ /* 0x000ea2000021f000 */
[----:B------:R-:W-:-:S02]  /*0fd0*/  IMAD R38, R38, R197, RZ ;  /* 0x000000c526267224 */ /* 0x000fc400078e02ff */
[----:B------:R-:W3:Y:S01]  /*0fe0*/  @P0 LDC.64 R12, c[0x0][0x420] ;  /* 0x00010800ff0c0b82 */ /* 0x000ee20000000a00 */
[----:B------:R-:W-:-:S04]  /*0ff0*/  IMAD.WIDE.U32 R40, R197, R35, RZ ;  /* 0x00000023c5287225 */ /* 0x000fc800078e00ff */
[----:B------:R-:W-:Y:S02]  /*1000*/  IMAD R38, R16, R35, R38 ;  /* 0x0000002310267224 */ /* 0x000fe400078e0226 */
[----:B------:R-:W-:Y:S01]  /*1010*/  IMAD R37, R40, UR9, RZ ;  /* 0x0000000928257c24 */ /* 0x000fe2000f8e02ff */
[----:B------:R-:W3:Y:S01]  /*1020*/  @P2 LDC R32, c[0x0][0x2e4] ;  /* 0x0000b900ff202b82 */ /* 0x000ee20000000800 */
[----:B------:R-:W-:Y:S01]  /*1030*/  IMAD.IADD R38, R41, 0x1, R38 ;  /* 0x0000000129267824 */ /* 0x000fe200078e0226 */
[----:B--2---:R-:W-:Y:S02]  /*1040*/  IADD3 R17, RZ, -R7, RZ ;  /* 0x80000007ff117210 */ /* 0x004fe40007ffe0ff */
[----:B------:R-:W-:Y:S01]  /*1050*/  MOV R6, RZ ;  /* 0x000000ff00067202 */ /* 0x000fe20000000f00 */
[----:B-1----:R-:W-:Y:S02]  /*1060*/  @P1 IMAD R26, R14, R3, RZ ;  /* 0x000000030e1a1224 */ /* 0x002fe400078e02ff */
[----:B------:R-:W-:-:S02]  /*1070*/  IMAD R17, R17, R8, RZ ;  /* 0x0000000811117224 */ /* 0x000fc400078e02ff */
[----:B------:R-:W-:-:S04]  /*1080*/  @P1 IMAD.WIDE.U32 R14, R14, R2, RZ ;  /* 0x000000020e0e1225 */ /* 0x000fc800078e00ff */
[----:B------:R-:W-:Y:S01]  /*1090*/  IMAD.HI.U32 R17, R7, R17, R6 ;  /* 0x0000001107117227 */ /* 0x000fe200078e0006 */
[----:B------:R-:W-:-:S03]  /*10a0*/  @P1 IADD3 R26, R15, R26, RZ ;  /* 0x0000001a0f1a1210 */ /* 0x000fc60007ffe0ff */
[----:B------:R-:W-:Y:S02]  /*10b0*/  @P1 IMAD.MOV.U32 R27, RZ, RZ, R14 ;  /* 0x000000ffff1b1224 */ /* 0x000fe400078e000e */
[----:B------:R-:W-:-:S05]  /*10c0*/  IMAD.HI.U32 R17, R17, R10, RZ ;  /* 0x0000000a11117227 */ /* 0x000fca00078e00ff */
[----:B------:R-:W-:-:S05]  /*10d0*/  IADD3 R6, -R17, RZ, RZ ;  /* 0x000000ff11067210 */ /* 0x000fca0007ffe1ff */
[C---:B------:R-:W-:Y:S02]  /*10e0*/  IMAD R10, R8.reuse, R6, R10 ;  /* 0x00000006080a7224 */ /* 0x040fe400078e020a */
[----:B------:R-:W1:Y:S03]  /*10f0*/  @P1 LDC.64 R6, c[0x0][0x250] ;  /* 0x00009400ff061b82 */ /* 0x000e660000000a00 */
[----:B------:R-:W-:-:S13]  /*1100*/  ISETP.GT.U32.AND P3, PT, R8, R10, PT ;  /* 0x0000000a0800720c */ /* 0x000fda0003f64070 */
[-C--:B------:R-:W-:Y:S02]  /*1110*/  @!P3 IADD3 R10, R10, -R8.reuse, RZ ;  /* 0x800000080a0ab210 */ /* 0x080fe40007ffe0ff */
[----:B------:R-:W-:Y:S02]  /*1120*/  @!P3 IADD3 R17, R17, 0x1, RZ ;  /* 0x000000011111b810 */ /* 0x000fe40007ffe0ff */
[----:B------:R-:W-:Y:S02]  /*1130*/  ISETP.GE.U32.AND P5, PT, R10, R8, PT ;  /* 0x000000080a00720c */ /* 0x000fe40003fa6070 */
[----:B------:R-:W2:Y:S01]  /*1140*/  LDC.64 R8, c[0x0][0x488] ;  /* 0x00012200ff087b82 */ /* 0x000ea20000000a00 */
[C---:B-1----:R-:W-:Y:S02]  /*1150*/  @P1 IMAD R28, R42.reuse, R7, RZ ;  /* 0x000000072a1c1224 */ /* 0x042fe400078e02ff */
[----:B------:R-:W-:-:S05]  /*1160*/  @P1 IMAD.WIDE.U32 R42, R42, R6, RZ ;  /* 0x000000062a2a1225 */ /* 0x000fca00078e00ff */
[----:B------:R-:W1:Y:S01]  /*1170*/  @!P0 LDC.64 R10, c[0x0][0x418] ;  /* 0x00010600ff0a8b82 */ /* 0x000e620000000a00 */
[----:B------:R-:W-:Y:S01]  /*1180*/  @P1 IADD3 R28, R43, R28, RZ ;  /* 0x0000001c2b1c1210 */ /* 0x000fe20007ffe0ff */
[----:B------:R-:W-:Y:S02]  /*1190*/  @P1 IMAD.MOV.U32 R29, RZ, RZ, R42 ;  /* 0x000000ffff1d1224 */ /* 0x000fe400078e002a */
[----:B------:R-:W-:-:S05]  /*11a0*/  @P5 VIADD R17, R17, 0x1 ;  /* 0x0000000111115836 */ /* 0x000fca0000000000 */
[----:B------:R-:W-:Y:S01]  /*11b0*/  @!P4 IADD3 R17, -R17, RZ, RZ ;  /* 0x000000ff1111c210 */ /* 0x000fe20007ffe1ff */
[----:B---34-:R-:W-:Y:S06]  /*11c0*/  @P1 BRA `(.L_x_48) ;  /* 0x0000000000301947 */ /* 0x018fec0003800000 */
[----:B------:R-:W3:Y:S01]  /*11d0*/  LDC.64 R2, c[0x0][0x248] ;  /* 0x00009200ff027b82 */ /* 0x000ee20000000a00 */
[----:B------:R-:W-:-:S07]  /*11e0*/  SHF.R.S32.HI R27, RZ, 0x1f, R223 ;  /* 0x0000001fff1b7819 */ /* 0x000fce00000114df */
[----:B------:R-:W4:Y:S01]  /*11f0*/  LDC.64 R14, c[0x0][0x230] ;  /* 0x00008c00ff0e7b82 */ /* 0x000f220000000a00 */
[-C--:B---3--:R-:W-:Y:S02]  /*1200*/  IMAD R27, R27, R2.reuse, RZ ;  /* 0x000000021b1b7224 */ /* 0x088fe400078e02ff */
[----:B------:R-:W-:-:S04]  /*1210*/  IMAD.WIDE.U32 R42, R223, R2, RZ ;  /* 0x00000002df2a7225 */ /* 0x000fc800078e00ff */
[----:B------:R-:W-:Y:S02]  /*1220*/  IMAD R27, R223, R3, R27 ;  /* 0x00000003df1b7224 */ /* 0x000fe400078e021b */
[----:B----4-:R-:W-:-:S03]  /*1230*/  IMAD R26, R16, R14, RZ ;  /* 0x0000000e101a7224 */ /* 0x010fc600078e02ff */
[----:B------:R-:W-:Y:S01]  /*1240*/  IADD3 R43, R43, R27, RZ ;  /* 0x0000001b2b2b7210 */ /* 0x000fe20007ffe0ff */
[C---:B------:R-:W-:Y:S02]  /*1250*/  IMAD R26, R197.reuse, R15, R26 ;  /* 0x0000000fc51a7224 */ /* 0x040fe400078e021a */
[----:B------:R-:W-:-:S05]  /*1260*/  IMAD.WIDE.U32 R14, R197, R14, R42 ;  /* 0x0000000ec50e7225 */ /* 0x000fca00078e002a */
[----:B------:R-:W-:Y:S02]  /*1270*/  IADD3 R26, R15, R26, RZ ;  /* 0x0000001a0f1a7210 */ /* 0x000fe40007ffe0ff */
[----:B------:R-:W-:Y:S02]  /*1280*/  MOV R27, R14 ;  /* 0x0000000e001b7202 */ /* 0x000fe40000000f00 */
.L_x_48:
[----:B------:R-:W-:Y:S05]  /*1290*/  @P1 BRA `(.L_x_49) ;  /* 0x0000000000301947 */ /* 0x000fea0003800000 */
        /* <DEDUP_REMOVED lines=11> */
[----:B------:R-:W-:-:S07]  /*1350*/  MOV R29, R14 ;  /* 0x0000000e001d7202 */ /* 0x000fce0000000f00 */
.L_x_49:
[----:B------:R-:W-:Y:S01]  /*1360*/  @P0 IMAD.WIDE.U32 R14, R19, R12, RZ ;  /* 0x0000000c130e0225 */ /* 0x000fe200078e00ff */
[----:B------:R-:W-:Y:S02]  /*1370*/  ISETP.NE.AND P5, PT, R34, RZ, PT ;  /* 0x000000ff2200720c */ /* 0x000fe40003fa5270 */
[----:B------:R-:W-:Y:S01]  /*1380*/  @!P6 LOP3.LUT R17, RZ, R25, RZ, 0x33, !PT ;  /* 0x00000019ff11e212 */ /* 0x000fe200078e33ff */
[----:B------:R-:W-:Y:S02]  /*1390*/  IMAD R37, R38, UR8, R37 ;  /* 0x0000000826257c24 */ /* 0x000fe4000f8e0225 */
[----:B------:R-:W-:-:S04]  /*13a0*/  IMAD.WIDE.U32 R40, R40, UR8, RZ ;  /* 0x0000000828287c25 */ /* 0x000fc8000f8e00ff */
[----:B------:R-:W-:Y:S01]  /*13b0*/  @P0 IMAD R13, R19, R13, R15 ;  /* 0x0000000d130d0224 */ /* 0x000fe200078e020f */
[----:B------:R-:W-:Y:S01]  /*13c0*/  IADD3 R37, R41, R37, RZ ;  /* 0x0000002529257210 */ /* 0x000fe20007ffe0ff */
[----:B------:R-:W-:-:S04]  /*13d0*/  IMAD.WIDE.U32 R38, R19, UR8, RZ ;  /* 0x0000000813267c25 */ /* 0x000fc8000f8e00ff */
[----:B------:R-:W-:Y:S02]  /*13e0*/  IMAD R12, R19, UR9, RZ ;  /* 0x00000009130c7c24 */ /* 0x000fe4000f8e02ff */
[----:B------:R-:W-:Y:S02]  /*13f0*/  @P2 IMAD R15, R197, R33, RZ ;  /* 0x00000021c50f2224 */ /* 0x000fe400078e02ff */
[----:B-1----:R-:W-:Y:S01]  /*1400*/  @!P0 IMAD R16, R16, R10, RZ ;  /* 0x0000000a10108224 */ /* 0x002fe200078e02ff */
[----:B------:R-:W-:Y:S01]  /*1410*/  @P0 IADD3 R37, R39, R12, RZ ;  /* 0x0000000c27250210 */ /* 0x000fe20007ffe0ff */
[----:B------:R-:W-:Y:S01]  /*1420*/  @!P0 IMAD.WIDE.U32 R42, R197, R10, RZ ;  /* 0x0000000ac52a8225 */ /* 0x000fe200078e00ff */
[----:B------:R-:W-:Y:S02]  /*1430*/  SEL R10, R40, R38, !P0 ;  /* 0x00000026280a7207 */ /* 0x000fe40004000000 */
[----:B------:R-:W-:Y:S01]  /*1440*/  @P2 SEL R15, R15, R19, !P0 ;  /* 0x000000130f0f2207 */ /* 0x000fe20004000000 */
[----:B------:R-:W-:Y:S01]  /*1450*/  @!P0 IMAD R11, R197, R11, R16 ;  /* 0x0000000bc50b8224 */ /* 0x000fe200078e0210 */
[----:B------:R-:W-:Y:S01]  /*1460*/  @!P0 MOV R14, R42 ;  /* 0x0000002a000e8202 */ /* 0x000fe20000000f00 */
[----:B--2---:R-:W-:Y:S01]  /*1470*/  IMAD.WIDE.U32 R38, R31, R8, RZ ;  /* 0x000000081f267225 */ /* 0x004fe200078e00ff */
[----:B------:R-:W-:-:S02]  /*1480*/  SHF.R.S32.HI R12, RZ, 0x1f, R0 ;  /* 0x0000001fff0c7819 */ /* 0x000fc40000011400 */
[----:B------:R-:W-:Y:S01]  /*1490*/  @!P0 IADD3 R13, R43, R11, RZ ;  /* 0x0000000b2b0d8210 */ /* 0x000fe20007ffe0ff */
[----:B------:R-:W-:Y:S01]  /*14a0*/  @P2 IMAD R15, R196, R32, R15 ;  /* 0x00000020c40f2224 */ /* 0x000fe200078e020f */
[----:B------:R-:W-:Y:S01]  /*14b0*/  SEL R25, R38, RZ, P5 ;  /* 0x000000ff26197207 */ /* 0x000fe20002800000 */
[----:B------:R-:W-:Y:S01]  /*14c0*/  IMAD R9, R31, R9, R39 ;  /* 0x000000091f097224 */ /* 0x000fe200078e0227 */
[--C-:B------:R-:W-:Y:S01]  /*14d0*/  SHF.R.S32.HI R31, RZ, 0x1f, R196.reuse ;  /* 0x0000001fff1f7819 */ /* 0x100fe200000114c4 */
[----:B------:R-:W-:Y:S02]  /*14e0*/  @!P2 IMAD R11, R197, UR14, R196 ;  /* 0x0000000ec50bac24 */ /* 0x000fe4000f8e02c4 */
[----:B------:R-:W-:Y:S01]  /*14f0*/  IMAD R32, R196, UR4, RZ ;  /* 0x00000004c4207c24 */ /* 0x000fe2000f8e02ff */
[----:B------:R-:W-:Y:S01]  /*1500*/  SEL R16, R9, RZ, P5 ;  /* 0x000000ff09107207 */ /* 0x000fe20002800000 */
[----:B------:R-:W-:-:S03]  /*1510*/  IMAD.WIDE.U32 R38, R30, UR8, RZ ;  /* 0x000000081e267c25 */ /* 0x000fc6000f8e00ff */
[----:B------:R-:W-:Y:S01]  /*1520*/  SHF.R.S32.HI R30, RZ, 0x1f, R32 ;  /* 0x0000001fff1e7819 */ /* 0x000fe20000011420 */
[----:B------:R-:W-:Y:S01]  /*1530*/  @!P2 IMAD R15, R11, R33, RZ ;  /* 0x000000210b0fa224 */ /* 0x000fe200078e02ff */
[----:B------:R-:W-:Y:S02]  /*1540*/  IADD3 R36, R39, R36, RZ ;  /* 0x0000002427247210 */ /* 0x000fe40007ffe0ff */
[----:B------:R-:W-:Y:S01]  /*1550*/  SHF.R.S32.HI R11, RZ, 0x1f, R17 ;  /* 0x0000001fff0b7819 */ /* 0x000fe20000011411 */
        /* <DEDUP_REMOVED lines=8> */
.L_x_50:
[----:B------:R-:W-:-:S04]  /*15e0*/  IMAD R8, R197, UR14, R196 ;  /* 0x0000000ec5087c24 */ /* 0x000fc8000f8e02c4 */
[----:B------:R-:W-:-:S07]  /*15f0*/  IMAD R35, R8, R35, RZ ;  /* 0x0000002308237224 */ /* 0x000fce00078e02ff */
.L_x_51:
[----:B------:R-:W1:Y:S01]  /*1600*/  LDC.64 R8, c[0x0][0x420] ;  /* 0x00010800ff087b82 */ /* 0x000e620000000a00 */
[----:B------:R-:W-:Y:S01]  /*1610*/  UIMAD UR14, UR4, UR14, URZ ;  /* 0x0000000e040e72a4 */ /* 0x000fe2000f8e023f */
[----:B------:R-:W-:Y:S01]  /*1620*/  IADD3 R40, P0, R186, R14, RZ ;  /* 0x0000000eba287210 */ /* 0x000fe20007f1e0ff */
[----:B------:R-:W-:Y:S01]  /*1630*/  ULDC.64 UR10, c[0x0][0x210] ;  /* 0x00008400000a7ab9 */ /* 0x000fe20000000a00 */
[----:B------:R-:W-:Y:S01]  /*1640*/  SHF.R.S32.HI R187, RZ, 0x1f, R186 ;  /* 0x0000001fffbb7819 */ /* 0x000fe200000114ba */
[----:B------:R-:W-:Y:S01]  /*1650*/  USHF.L.U32 UR15, UR14, 0x6, URZ ;  /* 0x000000060e0f7899 */ /* 0x000fe2000800063f */
[----:B------:R-:W-:Y:S01]  /*1660*/  IADD3 R14, P4, R184, R22, RZ ;  /* 0x00000016b80e7210 */ /* 0x000fe20007f9e0ff */
[----:B------:R-:W-:Y:S01]  /*1670*/  IMAD R19, R183, UR14, R190 ;  /* 0x0000000eb7137c24 */ /* 0x000fe2000f8e02be */
[----:B------:R-:W-:Y:S01]  /*1680*/  IADD3 R35, R22, R35, RZ ;  /* 0x0000002316237210 */ /* 0x000fe20007ffe0ff */
[----:B------:R-:W-:Y:S01]  /*1690*/  IMAD.X R41, R187, 0x1, R13, P0 ;  /* 0x00000001bb297824 */ /* 0x000fe200000e060d */
[----:B------:R-:W-:Y:S01]  /*16a0*/  USHF.R.S32.HI UR4, URZ, 0x1f, UR15 ;  /* 0x0000001f3f047899 */ /* 0x000fe2000801140f */
[----:B------:R-:W-:Y:S01]  /*16b0*/  IADD3 R32, P3, P2, R38, UR15, R32 ;  /* 0x0000000f26207c10 */ /* 0x000fe2000fa7e020 */
[----:B------:R-:W-:Y:S01]  /*16c0*/  IMAD.WIDE.U32 R38, R14, R4, R186 ;  /* 0x000000040e267225 */ /* 0x000fe200078e00ba */
[----:B------:R-:W-:Y:S01]  /*16d0*/  IADD3 R15, R22, R15, RZ ;  /* 0x0000000f160f7210 */ /* 0x000fe20007ffe0ff */
[----:B------:R-:W-:Y:S01]  /*16e0*/  ULDC.64 UR8, c[0x0][0x3e0] ;  /* 0x0000f80000087ab9 */ /* 0x000fe20000000a00 */
[----:B------:R-:W-:Y:S01]  /*16f0*/  IADD3 R25, P1, P0, R25, R32, R10 ;  /* 0x0000002019197210 */ /* 0x000fe2000783e00a */
[----:B------:R-:W-:Y:S01]  /*1700*/  BSSY B1, `(.L_x_47) ;  /* 0x0000646000017945 */ /* 0x000fe20003800000 */
[----:B------:R-:W-:Y:S01]  /*1710*/  SHF.R.S32.HI R10, RZ, 0x1f, R184 ;  /* 0x0000001fff0a7819 */ /* 0x000fe200000114b8 */
[----:B------:R-:W2:Y:S01]  /*1720*/  LDC.64 R32, c[0x0][0x478] ;  /* 0x00011e00ff207b82 */ /* 0x000ea20000000a00 */
[----:B------:R-:W-:Y:S01]  /*1730*/  IADD3.X R30, R36, UR4, R30, P3, P2 ;  /* 0x00000004241e7c10 */ /* 0x000fe20009fe441e */
[----:B------:R-:W-:Y:S01]  /*1740*/  ULDC.64 UR4, c[0x0][0x428] ;  /* 0x00010a0000047ab9 */ /* 0x000fe20000000a00 */
[----:B------:R-:W-:-:S02]  /*1750*/  ISETP.GE.AND P3, PT, R18, 0x1, PT ;  /* 0x000000011200780c */ /* 0x000fc40003f66270 */
[----:B------:R-:W-:Y:S01]  /*1760*/  IADD3.X R16, R16, R30, R37, P1, P0 ;  /* 0x0000001e10107210 */ /* 0x000fe20000fe0425 */
[-C--:B-1----:R-:W-:Y:S01]  /*1770*/  IMAD R13, R21, R8.reuse, RZ ;  /* 0x00000008150d7224 */ /* 0x082fe200078e02ff */
[C---:B------:R-:W-:Y:S01]  /*1780*/  IADD3 R25, P0, R19.reuse, R25, RZ ;  /* 0x0000001913197210 */ /* 0x040fe20007f1e0ff */
[----:B------:R-:W-:Y:S01]  /*1790*/  IMAD.WIDE.U32 R40, R22, R8, R40 ;  /* 0x0000000816287225 */ /* 0x000fe200078e0028 */
[----:B------:R-:W1:Y:S01]  /*17a0*/  LDC.64 R36, c[0x0][0x2b0] ;  /* 0x0000ac00ff247b82 */ /* 0x000e620000000a00 */
[----:B------:R-:W-:Y:S02]  /*17b0*/  LEA.HI.SX32 R20, R20, 0xffffffff, 0x1a ;  /* 0xffffffff14147811 */ /* 0x000fe400078fd2ff */
[----:B------:R-:W-:Y:S01]  /*17c0*/  IMAD R13, R22, R9, R13 ;  /* 0x00000009160d7224 */ /* 0x000fe200078e020d */
[----:B------:R-:W-:Y:S01]  /*17d0*/  IADD3 R22, P1, R24, R38, RZ ;  /* 0x0000002618167210 */ /* 0x000fe20007f3e0ff */
[----:B------:R-:W-:Y:S01]  /*17e0*/  IMAD.X R21, R10, 0x1, R21, P4 ;  /* 0x000000010a157824 */ /* 0x000fe200020e0615 */
[----:B------:R-:W-:Y:S01]  /*17f0*/  LEA.HI.X.SX32 R16, R19, R16, 0x1, P0 ;  /* 0x0000001013107211 */ /* 0x000fe200000f0eff */
[----:B------:R-:W-:-:S02]  /*1800*/  IMAD.IADD R41, R41, 0x1, R13 ;  /* 0x0000000129297824 */ /* 0x000fc400078e020d */
[----:B------:R-:W-:Y:S02]  /*1810*/  IMAD R13, R21, R4, RZ ;  /* 0x00000004150d7224 */ /* 0x000fe400078e02ff */
[----:B------:R-:W-:Y:S02]  /*1820*/  IMAD R21, R31, UR4, RZ ;  /* 0x000000041f157c24 */ /* 0x000fe4000f8e02ff */
[----:B------:R-:W-:Y:S02]  /*1830*/  IMAD R13, R14, R5, R13 ;  /* 0x000000050e0d7224 */ /* 0x000fe400078e020d */
[C---:B------:R-:W-:Y:S02]  /*1840*/  IMAD R14, R196.reuse, UR5, R21 ;  /* 0x00000005c40e7c24 */ /* 0x040fe4000f8e0215 */
[----:B------:R-:W-:Y:S01]  /*1850*/  IMAD.WIDE.U32 R40, R196, UR4, R40 ;  /* 0x00000004c4287c25 */ /* 0x000fe2000f8e0028 */
[----:B------:R-:W-:Y:S01]  /*1860*/  ULDC.64 UR4, c[0x0][0x258] ;  /* 0x0000960000047ab9 */ /* 0x000fe20000000a00 */
[----:B------:R-:W-:-:S02]  /*1870*/  IADD3.X R23, R23, R39, R13, P1, !PT ;  /* 0x0000002717177210 */ /* 0x000fc40000ffe40d */
[----:B------:R-:W-:Y:S02]  /*1880*/  IMAD.IADD R41, R41, 0x1, R14 ;  /* 0x0000000129297824 */ /* 0x000fe400078e020e */
[----:B------:R-:W-:Y:S02]  /*1890*/  IMAD R31, R31, UR4, RZ ;  /* 0x000000041f1f7c24 */ /* 0x000fe4000f8e02ff */
[-C--:B------:R-:W-:Y:S02]  /*18a0*/  IMAD R13, R10, R8.reuse, RZ ;  /* 0x000000080a0d7224 */ /* 0x080fe400078e02ff */
[C---:B------:R-:W-:Y:S02]  /*18b0*/  IMAD R31, R196.reuse, UR5, R31 ;  /* 0x00000005c41f7c24 */ /* 0x040fe4000f8e021f */
[----:B------:R-:W-:Y:S01]  /*18c0*/  IMAD.WIDE.U32 R22, R196, UR4, R22 ;  /* 0x00000004c4167c25 */ /* 0x000fe2000f8e0016 */
[----:B------:R-:W-:Y:S02]  /*18d0*/  ULDC.64 UR4, c[0x0][0x400] ;  /* 0x0001000000047ab9 */ /* 0x000fe40000000a00 */
[----:B------:R-:W-:Y:S01]  /*18e0*/  LEA R232, P0, R25, UR4, 0x2 ;  /* 0x0000000419e87c11 */ /* 0x000fe2000f8010ff */
[C---:B------:R-:W-:Y:S01]  /*18f0*/  IMAD R13, R184.reuse, R9, R13 ;  /* 0x00000009b80d7224 */ /* 0x040fe200078e020d */
[----:B------:R-:W-:Y:S01]  /*1900*/  IADD3 R31, R23, R31, RZ ;  /* 0x0000001f171f7210 */ /* 0x000fe20007ffe0ff */
[----:B------:R-:W-:Y:S01]  /*1910*/  IMAD.WIDE.U32 R40, R184, R8, R40 ;  /* 0x00000008b8287225 */ /* 0x000fe200078e0028 */
[----:B------:R-:W-:-:S02]  /*1920*/  LEA R230, P2, R22, UR10, 0x1 ;  /* 0x0000000a16e67c11 */ /* 0x000fc4000f8408ff */
[----:B------:R-:W-:Y:S01]  /*1930*/  LEA.HI.X R227, R25, UR5, R16, 0x2, P0 ;  /* 0x0000000519e37c11 */ /* 0x000fe200080f1410 */
[----:B------:R-:W-:Y:S01]  /*1940*/  IMAD.IADD R13, R41, 0x1, R13 ;  /* 0x00000001290d7824 */ /* 0x000fe200078e020d */
[----:B------:R-:W-:Y:S01]  /*1950*/  LEA R228, P1, R40, UR8, 0x1 ;  /* 0x0000000828e47c11 */ /* 0x000fe2000f8208ff */
[----:B-1----:R-:W-:Y:S01]  /*1960*/  IMAD.WIDE R36, R15, 0x4, R36 ;  /* 0x000000040f247825 */ /* 0x002fe200078e0224 */
[----:B------:R-:W-:Y:S02]  /*1970*/  LEA.HI.X R231, R22, UR11, R31, 0x1, P2 ;  /* 0x0000000b16e77c11 */ /* 0x000fe400090f0c1f */
[----:B------:R-:W-:Y:S01]  /*1980*/  LEA.HI.X R229, R40, UR9, R13, 0x1, P1 ;  /* 0x0000000928e57c11 */ /* 0x000fe200088f0c0d */
[----:B--2---:R-:W-:Y:S01]  /*1990*/  IMAD.WIDE R32, R35, 0x4, R32 ;  /* 0x0000000423207825 */ /* 0x004fe200078e0220 */
[----:B------:R-:W-:Y:S07]  /*19a0*/  @!P3 BRA `(.L_x_52) ;  /* 0x000000540088b947 */ /* 0x000fee0003800000 */
[----:B------:R-:W-:Y:S01]  /*19b0*/  @P5 BAR.SYNC.DEFER_BLOCKING 0x0 ;  /* 0x0000000000005b1d */ /* 0x000fe20000010000 */
[----:B------:R-:W-:Y:S01]  /*19c0*/  IMAD R13, R198, -0x80, R222 ;  /* 0xffffff80c60d7824 */ /* 0x000fe200078e02de */
[----:B------:R-:W-:Y:S01]  /*19d0*/  MOV R221, R20 ;  /* 0x0000001400dd7202 */ /* 0x000fe20000000f00 */
[C---:B------:R-:W-:Y:S01]  /*19e0*/  VIADD R14, R184.reuse, 0x40 ;  /* 0x00000040b80e7836 */ /* 0x040fe20000000000 */
[----:B------:R-:W-:Y:S01]  /*19f0*/  IADD3 R16, R184, 0x60, RZ ;  /* 0x00000060b8107810 */ /* 0x000fe20007ffe0ff */
[-C--:B------:R-:W-:Y:S01]  /*1a00*/  IMAD.WIDE.U32 R20, R0, R6.reuse, R186 ;  /* 0x0000000600147225 */ /* 0x080fe200078e00ba */
[-C--:B------:R-:W-:Y:S01]  /*1a10*/  ISETP.GE.AND P3, PT, R184, R13.reuse, PT ;  /* 0x0000000db800720c */ /* 0x080fe20003f66270 */
[----:B------:R-:W-:Y:S01]  /*1a20*/  ULDC.64 UR4, c[0x0][0x268] ;  /* 0x00009a0000047ab9 */ /* 0x000fe20000000a00 */
[-C--:B------:R-:W-:Y:S01]  /*1a30*/  ISETP.GE.AND P6, PT, R14, R13.reuse, PT ;  /* 0x0000000d0e00720c */ /* 0x080fe20003fc6270 */
[----:B------:R-:W-:Y:S01]  /*1a40*/  IMAD R15, R12, R6, RZ ;  /* 0x000000060c0f7224 */ /* 0x000fe200078e02ff */
[----:B------:R-:W-:Y:S01]  /*1a50*/  IADD3 R20, P0, R29, R20, RZ ;  /* 0x000000141d147210 */ /* 0x000fe20007f1e0ff */
[----:B------:R-:W-:Y:S01]  /*1a60*/  VIADD R14, R184, 0x20 ;  /* 0x00000020b80e7836 */ /* 0x000fe20000000000 */
[----:B------:R-:W-:Y:S01]  /*1a70*/  ISETP.GE.AND P1, PT, R16, R13, PT ;  /* 0x0000000d1000720c */ /* 0x000fe20003f26270 */
[----:B------:R-:W-:Y:S01]  /*1a80*/  IMAD R15, R0, R7, R15 ;  /* 0x00000007000f7224 */ /* 0x000fe200078e020f */
[----:B------:R-:W-:Y:S01]  /*1a90*/  BSSY B0, `(.L_x_53) ;  /* 0x0000025000007945 */ /* 0x000fe20003800000 */
[----:B------:R-:W-:Y:S01]  /*1aa0*/  IMAD R18, R221, -0x40, R18 ;  /* 0xffffffc0dd127824 */ /* 0x000fe200078e0212 */
[----:B------:R-:W-:Y:S01]  /*1ab0*/  ISETP.GE.AND P4, PT, R14, R13, PT ;  /* 0x0000000d0e00720c */ /* 0x000fe20003f86270 */
[----:B------:R-:W-:Y:S01]  /*1ac0*/  IMAD.WIDE.U32 R22, R0, R2, R186 ;  /* 0x0000000200167225 */ /* 0x000fe200078e00ba */
[----:B------:R-:W-:-:S02]  /*1ad0*/  IADD3.X R21, R28, R21, R15, P0, !PT ;  /* 0x000000151c157210 */ /* 0x000fc400007fe40f */
[----:B------:R-:W-:Y:S01]  /*1ae0*/  ISETP.GE.AND P2, PT, R14, R18, PT ;  /* 0x000000120e00720c */ /* 0x000fe20003f46270 */
[----:B------:R-:W-:Y:S01]  /*1af0*/  IMAD R12, R12, R2, RZ ;  /* 0x000000020c0c7224 */ /* 0x000fe200078e02ff */
[----:B------:R-:W-:Y:S01]  /*1b00*/  IADD3 R22, P0, R27, R22, RZ ;  /* 0x000000161b167210 */ /* 0x000fe20007f1e0ff */
[----:B------:R-:W-:Y:S01]  /*1b10*/  IMAD R14, R11, UR4, RZ ;  /* 0x000000040b0e7c24 */ /* 0x000fe2000f8e02ff */
[----:B------:R1:W-:Y:S01]  /*1b20*/  @P3 STS.128 [R195+0xa000], RZ ;  /* 0x00a000ffc3003388 */ /* 0x0003e20000000c00 */
[----:B------:R-:W-:Y:S01]  /*1b30*/  IMAD R12, R0, R3, R12 ;  /* 0x00000003000c7224 */ /* 0x000fe200078e020c */
[----:B------:R-:W-:Y:S01]  /*1b40*/  LEA.HI R15, R221, R221, RZ, 0x1 ;  /* 0x000000dddd0f7211 */ /* 0x000fe200078f08ff */
[C---:B------:R-:W-:Y:S01]  /*1b50*/  IMAD R14, R17.reuse, UR5, R14 ;  /* 0x00000005110e7c24 */ /* 0x040fe2000f8e020e */
[----:B------:R-:W-:Y:S01]  /*1b60*/  P2R R13, PR, RZ, 0x2 ;  /* 0x00000002ff0d7803 */ /* 0x000fe20000000000 */
[----:B------:R-:W-:Y:S01]  /*1b70*/  IMAD.WIDE.U32 R20, R17, UR4, R20 ;  /* 0x0000000411147c25 */ /* 0x000fe2000f8e0014 */
[----:B------:R-:W-:-:S02]  /*1b80*/  ISETP.GE.AND P1, PT, R184, R18, PT ;  /* 0x00000012b800720c */ /* 0x000fc40003f26270 */
[----:B------:R-:W-:Y:S01]  /*1b90*/  IADD3.X R23, R26, R23, R12, P0, !PT ;  /* 0x000000171a177210 */ /* 0x000fe200007fe40c */
[----:B------:R-:W-:Y:S01]  /*1ba0*/  IMAD.IADD R14, R21, 0x1, R14 ;  /* 0x00000001150e7824 */ /* 0x000fe200078e020e */
[----:B------:R-:W-:Y:S01]  /*1bb0*/  LOP3.LUT R15, R15, 0xfffffffe, RZ, 0xc0, !PT ;  /* 0xfffffffe0f0f7812 */ /* 0x000fe200078ec0ff */
[----:B------:R-:W-:Y:S08]  /*1bc0*/  @P3 BRA `(.L_x_54) ;  /* 0x0000000000443947 */ /* 0x000ff00003800000 */
[----:B------:R-:W-:Y:S02]  /*1bd0*/  ULDC UR4, c[0x0][0x2d0] ;  /* 0x0000b40000047ab9 */ /* 0x000fe40000000800 */
[----:B------:R-:W-:-:S13]  /*1be0*/  ISETP.GE.AND P0, PT, R186, UR4, PT ;  /* 0x00000004ba007c0c */ /* 0x000fda000bf06270 */
[----:B------:R2:W-:Y:S01]  /*1bf0*/  @P0 STS.128 [R195+0xa000], RZ ;  /* 0x00a000ffc3000388 */ /* 0x0005e20000000c00 */
[----:B------:R-:W-:Y:S05]  /*1c00*/  @P0 BRA `(.L_x_54) ;  /* 0x0000000000340947 */ /* 0x000fea0003800000 */
[----:B------:R-:W-:Y:S01]  /*1c10*/  MOV R24, R20 ;  /* 0x0000001400187202 */ /* 0x000fe20000000f00 */
[----:B------:R-:W-:Y:S01]  /*1c20*/  IMAD R12, R10, R6, RZ ;  /* 0x000000060a0c7224 */ /* 0x000fe200078e02ff */
[----:B------:R-:W-:Y:S01]  /*1c30*/  MOV R25, R14 ;  /* 0x0000000e00197202 */ /* 0x000fe20000000f00 */
[----:B------:R-:W-:Y:S02]  /*1c40*/  ULDC.64 UR4, c[0x0][0x220] ;  /* 0x0000880000047ab9 */ /* 0x000fe40000000a00 */
[C---:B------:R-:W-:Y:S02]  /*1c50*/  IMAD R12, R184.reuse, R7, R12 ;  /* 0x00000007b80c7224 */ /* 0x040fe400078e020c */
[----:B------:R-:W-:-:S05]  /*1c60*/  IMAD.WIDE.U32 R24, R184, R6, R24 ;  /* 0x00000006b8187225 */ /* 0x000fca00078e0018 */
[----:B------:R-:W-:Y:S02]  /*1c70*/  IADD3 R12, R25, R12, RZ ;  /* 0x0000000c190c7210 */ /* 0x000fe40007ffe0ff */
[----:B------:R-:W-:-:S04]  /*1c80*/  LEA R26, P0, R24, UR4, 0x1 ;  /* 0x00000004181a7c11 */ /* 0x000fc8000f8008ff */
[----:B------:R-:W-:-:S05]  /*1c90*/  LEA.HI.X R27, R24, UR5, R12, 0x1, P0 ;  /* 0x00000005181b7c11 */ /* 0x000fca00080f0c0c */
[----:B------:R-:W-:Y:S01]  /*1ca0*/  @!PT LDS RZ, [RZ] ;  /* 0x00000000fffff984 */ /* 0x000fe20000000800 */
[----:B------:R-:W-:Y:S01]  /*1cb0*/  @!PT LDS RZ, [RZ] ;  /* 0x00000000fffff984 */ /* 0x000fe20000000800 */
[----:B------:R-:W-:Y:S01]  /*1cc0*/  @!PT LDS RZ, [RZ] ;  /* 0x00000000fffff984 */ /* 0x000fe20000000800 */
[----:B------:R3:W-:Y:S04]  /*1cd0*/  LDGSTS.E.BYPASS.LTC128B.128 [R195+0xa000], desc[UR16][R26.64] ;  /* 0x0a0000001ac37fae */ /* 0x0007e8000b901d50 */
.L_x_54:
[----:B------:R-:W-:Y:S05]  /*1ce0*/  BSYNC B0 ;  /* 0x0000000000007941 */ /* 0x000fea0003800000 */
.L_x_53:
[----:B------:R4:W-:Y:S01]  /*1cf0*/  @P4 STS.128 [R195+0xb000], RZ ;  /* 0x00b000ffc3004388 */ /* 0x0009e20000000c00 */
[----:B------:R-:W-:Y:S04]  /*1d00*/  BSSY B0, `(.L_x_55) ;  /* 0x0000015000007945 */ /* 0x000fe80003800000 */
[----:B------:R-:W-:Y:S05]  /*1d10*/  @P4 BRA `(.L_x_56) ;  /* 0x00000000004c4947 */ /* 0x000fea0003800000 */
[----:B------:R-:W-:Y:S02]  /*1d20*/  ULDC UR4, c[0x0][0x2d0] ;  /* 0x0000b40000047ab9 */ /* 0x000fe40000000800 */
[----:B------:R-:W-:-:S13]  /*1d30*/  ISETP.GE.AND P0, PT, R186, UR4, PT ;  /* 0x00000004ba007c0c */ /* 0x000fda000bf06270 */
[----:B------:R1:W-:Y:S01]  /*1d40*/  @P0 STS.128 [R195+0xb000], RZ ;  /* 0x00b000ffc3000388 */ /* 0x0003e20000000c00 */
[----:B------:R-:W-:Y:S05]  /*1d50*/  @P0 BRA `(.L_x_56) ;  /* 0x00000000003c0947 */ /* 0x000fea0003800000 */
[----:B------:R-:W-:Y:S01]  /*1d60*/  IADD3 R16, P0, R184, 0x20, RZ ;  /* 0x00000020b8107810 */ /* 0x000fe20007f1e0ff */
[----:B------:R-:W-:Y:S01]  /*1d70*/  IMAD.MOV.U32 R24, RZ, RZ, R20 ;  /* 0x000000ffff187224 */ /* 0x000fe200078e0014 */
[----:B------:R-:W-:Y:S01]  /*1d80*/  MOV R25, R14 ;  /* 0x0000000e00197202 */ /* 0x000fe20000000f00 */
[----:B------:R-:W-:Y:S02]  /*1d90*/  ULDC.64 UR4, c[0x0][0x220] ;  /* 0x0000880000047ab9 */ /* 0x000fe40000000a00 */
[----:B------:R-:W-:Y:S02]  /*1da0*/  IMAD.X R12, RZ, RZ, R10, P0 ;  /* 0x000000ffff0c7224 */ /* 0x000fe400000e060a */
[----:B------:R-:W-:-:S04]  /*1db0*/  IMAD.WIDE.U32 R24, R16, R6, R24 ;  /* 0x0000000610187225 */ /* 0x000fc800078e0018 */
[----:B------:R-:W-:Y:S01]  /*1dc0*/  IMAD R12, R12, R6, RZ ;  /* 0x000000060c0c7224 */ /* 0x000fe200078e02ff */
[----:B---3--:R-:W-:-:S03]  /*1dd0*/  LEA R26, P0, R24, UR4, 0x1 ;  /* 0x00000004181a7c11 */ /* 0x008fc6000f8008ff */
[----:B------:R-:W-:-:S05]  /*1de0*/  IMAD R12, R16, R7, R12 ;  /* 0x00000007100c7224 */ /* 0x000fca00078e020c */
[----:B------:R-:W-:-:S04]  /*1df0*/  IADD3 R12, R25, R12, RZ ;  /* 0x0000000c190c7210 */ /* 0x000fc80007ffe0ff */
[----:B------:R-:W-:-:S05]  /*1e00*/  LEA.HI.X R27, R24, UR5, R12, 0x1, P0 ;  /* 0x00000005181b7c11 */ /* 0x000fca00080f0c0c */
[----:B------:R-:W-:Y:S01]  /*1e10*/  @!PT LDS RZ, [RZ] ;  /* 0x00000000fffff984 */ /* 0x000fe20000000800 */
[----:B------:R-:W-:Y:S01]  /*1e20*/  @!PT LDS RZ, [RZ] ;  /* 0x00000000fffff984 */ /* 0x000fe20000000800 */
[----:B------:R-:W-:Y:S01]  /*1e30*/  @!PT LDS RZ, [RZ] ;  /* 0x00000000fffff984 */ /* 0x000fe20000000800 */
[----:B------:R3:W-:Y:S02]  /*1e40*/  LDGSTS.E.BYPASS.LTC128B.128 [R195+0xb000], desc[UR16][R26.64] ;  /* 0x0b0000001ac37fae */ /* 0x0007e4000b901d50 */
.L_x_56:
[----:B------:R-:W-:Y:S05]  /*1e50*/  BSYNC B0 ;  /* 0x0000000000007941 */ /* 0x000fea0003800000 */
.L_x_55:
        /* <DEDUP_REMOVED lines=22> */
.L_x_58:
[----:B------:R-:W-:Y:S05]  /*1fc0*/  BSYNC B0 ;  /* 0x0000000000007941 */ /* 0x000fea0003800000 */
.L_x_57:
[----:B------:R-:W-:Y:S01]  /*1fd0*/  ISETP.NE.AND P0, PT, R13, RZ, PT ;  /* 0x000000ff0d00720c */ /* 0x000fe20003f05270 */
[----:B------:R-:W-:-:S12]  /*1fe0*/  BSSY B0, `(.L_x_59) ;  /* 0x0000015000007945 */ /* 0x000fd80003800000 */
[----:B------:R1:W-:Y:S01]  /*1ff0*/  @P0 STS.128 [R195+0xd000], RZ ;  /* 0x00d000ffc3000388 */ /* 0x0003e20000000c00 */
[----:B------:R-:W-:Y:S05]  /*2000*/  @P0 BRA `(.L_x_60) ;  /* 0x0000000000480947 */ /* 0x000fea0003800000 */
[----:B------:R-:W-:Y:S02]  /*2010*/  ULDC UR4, c[0x0][0x2d0] ;  /* 0x0000b40000047ab9 */ /* 0x000fe40000000800 */
[----:B------:R-:W-:-:S13]  /*2020*/  ISETP.GE.AND P0, PT, R186, UR4, PT ;  /* 0x00000004ba007c0c */ /* 0x000fda000bf06270 */
[----:B------:R1:W-:Y:S01]  /*2030*/  @P0 STS.128 [R195+0xd000], RZ ;  /* 0x00d000ffc3000388 */ /* 0x0003e20000000c00 */
[----:B------:R-:W-:Y:S05]  /*2040*/  @P0 BRA `(.L_x_60) ;  /* 0x0000000000380947 */ /* 0x000fea0003800000 */
[----:B------:R-:W-:Y:S01]  /*2050*/  IADD3 R16, P0, R184, 0x60, RZ ;  /* 0x00000060b8107810 */ /* 0x000fe20007f1e0ff */
[----:B------:R-:W-:Y:S01]  /*2060*/  ULDC.64 UR4, c[0x0][0x220] ;  /* 0x0000880000047ab9 */ /* 0x000fe20000000a00 */
[----:B------:R-:W-:Y:S02]  /*2070*/  MOV R21, R14 ;  /* 0x0000000e00157202 */ /* 0x000fe40000000f00 */
[----:B------:R-:W-:Y:S01]  /*2080*/  IADD3.X R12, RZ, R10, RZ, P0, !PT ;  /* 0x0000000aff0c7210 */ /* 0x000fe200007fe4ff */
[----:B------:R-:W-:-:S04]  /*2090*/  IMAD.WIDE.U32 R20, R16, R6, R20 ;  /* 0x0000000610147225 */ /* 0x000fc800078e0014 */
[----:B------:R-:W-:Y:S01]  /*20a0*/  IMAD R12, R12, R6, RZ ;  /* 0x000000060c0c7224 */ /* 0x000fe200078e02ff */
[----:B------:R-:W-:-:S03]  /*20b0*/  LEA R6, P0, R20, UR4, 0x1 ;  /* 0x0000000414067c11 */ /* 0x000fc6000f8008ff */
[----:B------:R-:W-:-:S05]  /*20c0*/  IMAD R12, R16, R7, R12 ;  /* 0x00000007100c7224 */ /* 0x000fca00078e020c */
[----:B------:R-:W-:-:S04]  /*20d0*/  IADD3 R12, R21, R12, RZ ;  /* 0x0000000c150c7210 */ /* 0x000fc80007ffe0ff */
[----:B------:R-:W-:-:S05]  /*20e0*/  LEA.HI.X R7, R20, UR5, R12, 0x1, P0 ;  /* 0x0000000514077c11 */ /* 0x000fca00080f0c0c */
[----:B------:R-:W-:Y:S01]  /*20f0*/  @!PT LDS RZ, [RZ] ;  /* 0x00000000fffff984 */ /* 0x000fe20000000800 */
[----:B------:R-:W-:Y:S01]  /*2100*/  @!PT LDS RZ, [RZ] ;  /* 0x00000000fffff984 */ /* 0x000fe20000000800 */
[----:B------:R-:W-:Y:S01]  /*2110*/  @!PT LDS RZ, [RZ] ;  /* 0x00000000fffff984 */ /* 0x000fe20000000800 */
[----:B------:R1:W-:Y:S02]  /*2120*/  LDGSTS.E.BYPASS.LTC128B.128 [R195+0xd000], desc[UR16][R6.64] ;  /* 0x0d00000006c37fae */ /* 0x0003e4000b901d50 */
.L_x_60:
[----:B------:R-:W-:Y:S05]  /*2130*/  BSYNC B0 ;  /* 0x0000000000007941 */ /* 0x000fea0003800000 */
.L_x_59:
[----:B------:R-:W0:Y:S01]  /*2140*/  LDGDEPBAR ;  /* 0x00000000000079af */ /* 0x000e220000000000 */
[----:B------:R-:W-:Y:S01]  /*2150*/  BSSY B0, `(.L_x_61) ;  /* 0x000000c000007945 */ /* 0x000fe20003800000 */
[----:B------:R-:W-:Y:S02]  /*2160*/  IADD3 R15, R221, -R15, RZ ;  /* 0x8000000fdd0f7210 */ /* 0x000fe40007ffe0ff */
[----:B------:R1:W-:Y:S01]  /*2170*/  @P1 STS.128 [R195+0x4000], RZ ;  /* 0x004000ffc3001388 */ /* 0x0003e20000000c00 */
[----:B------:R-:W-:Y:S05]  /*2180*/  @P1 BRA `(.L_x_62) ;  /* 0x0000000000201947 */ /* 0x000fea0003800000 */
[----:B------:R-:W-:Y:S02]  /*2190*/  ULDC UR4, c[0x0][0x2d0] ;  /* 0x0000b40000047ab9 */ /* 0x000fe40000000800 */
[----:B------:R-:W-:-:S13]  /*21a0*/  ISETP.GE.AND P0, PT, R186, UR4, PT ;  /* 0x00000004ba007c0c */ /* 0x000fda000bf06270 */
[----:B------:R1:W-:Y:S01]  /*21b0*/  @P0 STS.128 [R195+0x4000], RZ ;  /* 0x004000ffc3000388 */ /* 0x0003e20000000c00 */
[----:B------:R-:W-:Y:S05]  /*21c0*/  @P0 BRA `(.L_x_62) ;  /* 0x0000000000100947 */ /* 0x000fea0003800000 */
[----:B------:R-:W-:Y:S01]  /*21d0*/  @!PT LDS RZ, [RZ] ;  /* 0x00000000fffff984 */ /* 0x000fe20000000800 */
[----:B------:R-:W-:Y:S01]  /*21e0*/  @!PT LDS RZ, [RZ] ;  /* 0x00000000fffff984 */ /* 0x000fe20000000800 */
[----:B------:R-:W-:Y:S01]  /*21f0*/  @!PT LDS RZ, [RZ] ;  /* 0x00000000fffff984 */ /* 0x000fe20000000800 */
[----:B------:R1:W-:Y:S02]  /*2200*/  LDGSTS.E.BYPASS.LTC128B.128 [R195+0x4000], desc[UR16][R228.64] ;  /* 0x04000000e4c37fae */ /* 0x0003e4000b901d50 */
.L_x_62:
[----:B------:R-:W-:Y:S05]  /*2210*/  BSYNC B0 ;  /* 0x0000000000007941 */ /* 0x000fea0003800000 */
.L_x_61:
[----:B------:R2:W-:Y:S01]  /*2220*/  @P2 STS.128 [R195+0x5000], RZ ;  /* 0x005000ffc3002388 */ /* 0x0005e20000000c00 */
[----:B-1----:R-:W-:Y:S01]  /*2230*/  VIADD R7, R191, 0x1000 ;  /* 0x00001000bf077836 */ /* 0x002fe20000000000 */
[----:B------:R-:W-:Y:S01]  /*2240*/  ISETP.NE.AND P0, PT, R15, 0x1, PT ;  /* 0x000000010f00780c */ /* 0x000fe20003f05270 */
[----:B------:R-:W-:Y:S03]  /*2250*/  BSSY B0, `(.L_x_63) ;  /* 0x000000f000007945 */ /* 0x000fe60003800000 */
[----:B------:R-:W-:Y:S02]  /*2260*/  SEL R7, R7, R191, !P0 ;  /* 0x000000bf07077207 */ /* 0x000fe40004000000 */
[----:B------:R-:W-:Y:S02]  /*2270*/  P2R R6, PR, RZ, 0x1 ;  /* 0x00000001ff067803 */ /* 0x000fe40000000000 */
[----:B------:R-:W-:Y:S01]  /*2280*/  LEA R220, R7, UR6, 0x1 ;  /* 0x0000000607dc7c11 */ /* 0x000fe2000f8e08ff */
[----:B------:R-:W-:Y:S06]  /*2290*/  @P2 BRA `(.L_x_64) ;  /* 0x0000000000282947 */ /* 0x000fec0003800000 */
[----:B------:R-:W-:Y:S02]  /*22a0*/  ULDC UR4, c[0x0][0x2d0] ;  /* 0x0000b40000047ab9 */ /* 0x000fe40000000800 */
[----:B------:R-:W-:-:S13]  /*22b0*/  ISETP.GE.AND P0, PT, R186, UR4, PT ;  /* 0x00000004ba007c0c */ /* 0x000fda000bf06270 */
[----:B------:R1:W-:Y:S01]  /*22c0*/  @P0 STS.128 [R195+0x5000], RZ ;  /* 0x005000ffc3000388 */ /* 0x0003e20000000c00 */
[----:B------:R-:W-:Y:S05]  /*22d0*/  @P0 BRA `(.L_x_64) ;  /* 0x0000000000180947 */ /* 0x000fea0003800000 */
[----:B------:R-:W-:-:S04]  /*22e0*/  LEA R14, P0, R8, R228, 0x6 ;  /* 0x000000e4080e7211 */ /* 0x000fc800078030ff */
[----:B------:R-:W-:-:S05]  /*22f0*/  LEA.HI.X R15, R8, R229, R9, 0x6, P0 ;  /* 0x000000e5080f7211 */ /* 0x000fca00000f3409 */
[----:B------:R-:W-:Y:S01]  /*2300*/  @!PT LDS RZ, [RZ] ;  /* 0x00000000fffff984 */ /* 0x000fe20000000800 */
[----:B------:R-:W-:Y:S01]  /*2310*/  @!PT LDS RZ, [RZ] ;  /* 0x00000000fffff984 */ /* 0x000fe20000000800 */
[----:B------:R-:W-:Y:S01]  /*2320*/  @!PT LDS RZ, [RZ] ;  /* 0x00000000fffff984 */ /* 0x000fe20000000800 */
[----:B------:R1:W-:Y:S04]  /*2330*/  LDGSTS.E.BYPASS.LTC128B.128 [R195+0x5000], desc[UR16][R14.64] ;  /* 0x050000000ec37fae */ /* 0x0003e8000b901d50 */
.L_x_64:
[----:B------:R-:W-:Y:S05]  /*2340*/  BSYNC B0 ;  /* 0x0000000000007941 */ /* 0x000fea0003800000 */
.L_x_63:
[----:B------:R1:W-:Y:S01]  /*2350*/  @P1 STS [R220], RZ ;  /* 0x000000ffdc001388 */ /* 0x0003e20000000800 */
[----:B------:R-:W-:Y:S01]  /*2360*/  BSSY B0, `(.L_x_65) ;  /* 0x0000011000007945 */ /* 0x000fe20003800000 */
[----:B------:R-:W-:Y:S02]  /*2370*/  IADD3 R7, R188, 0x28, RZ ;  /* 0x00000028bc077810 */ /* 0x000fe40007ffe0ff */
[----:B------:R1:W-:Y:S04]  /*2380*/  @P1 STS [R220+0x4], RZ ;  /* 0x000004ffdc001388 */ /* 0x0003e80000000800 */
[----:B------:R1:W-:Y:S04]  /*2390*/  @P1 STS [R220+0x8], RZ ;  /* 0x000008ffdc001388 */ /* 0x0003e80000000800 */
[----:B------:R1:W-:Y:S01]  /*23a0*/  @P1 STS [R220+0xc], RZ ;  /* 0x00000cffdc001388 */ /* 0x0003e20000000800 */
[----:B------:R-:W-:Y:S05]  /*23b0*/  @P1 BRA `(.L_x_66) ;  /* 0x00000000002c1947 */ /* 0x000fea0003800000 */
[----:B------:R-:W-:Y:S02]  /*23c0*/  ULDC UR4, c[0x0][0x2d0] ;  /* 0x0000b40000047ab9 */ /* 0x000fe40000000800 */
[----:B------:R-:W-:-:S13]  /*23d0*/  ISETP.GE.AND P0, PT, R186, UR4, PT ;  /* 0x00000004ba007c0c */ /* 0x000fda000bf06270 */
[----:B------:R1:W-:Y:S04]  /*23e0*/  @P0 STS [R220], RZ ;  /* 0x000000ffdc000388 */ /* 0x0003e80000000800 */
[----:B------:R1:W-:Y:S04]  /*23f0*/  @P0 STS [R220+0x4], RZ ;  /* 0x000004ffdc000388 */ /* 0x0003e80000000800 */
[----:B------:R1:W-:Y:S04]  /*2400*/  @P0 STS [R220+0x8], RZ ;  /* 0x000008ffdc000388 */ /* 0x0003e80000000800 */
[----:B------:R1:W-:Y:S01]  /*2410*/  @P0 STS [R220+0xc], RZ ;  /* 0x00000cffdc000388 */ /* 0x0003e20000000800 */
[----:B------:R-:W-:Y:S05]  /*2420*/  @P0 BRA `(.L_x_66) ;  /* 0x0000000000100947 */ /* 0x000fea0003800000 */
[----:B------:R-:W-:Y:S01]  /*2430*/  @!PT LDS RZ, [RZ] ;  /* 0x00000000fffff984 */ /* 0x000fe20000000800 */
[----:B------:R-:W-:Y:S01]  /*2440*/  @!PT LDS RZ, [RZ] ;  /* 0x00000000fffff984 */ /* 0x000fe20000000800 */
[----:B------:R-:W-:Y:S01]  /*2450*/  @!PT LDS RZ, [RZ] ;  /* 0x00000000fffff984 */ /* 0x000fe20000000800 */
[----:B------:R1:W-:Y:S02]  /*2460*/  LDGSTS.E.BYPASS.LTC128B.128 [R220], desc[UR16][R230.64] ;  /* 0x00000000e6dc7fae */ /* 0x0003e4000b901d50 */
.L_x_66:
[----:B------:R-:W-:Y:S05]  /*2470*/  BSYNC B0 ;  /* 0x0000000000007941 */ /* 0x000fea0003800000 */
.L_x_65:
[----:B------:R2:W-:Y:S01]  /*2480*/  @P2 STS [R220+0x1000], RZ ;  /* 0x001000ffdc002388 */ /* 0x0005e20000000800 */
[C---:B------:R-:W-:Y:S01]  /*2490*/  ISETP.GE.AND P5, PT, R7.reuse, R18, PT ;  /* 0x000000120700720c */ /* 0x040fe20003fa6270 */
[----:B------:R-:W-:Y:S01]  /*24a0*/  IMAD.MOV.U32 R213, RZ, RZ, R36 ;  /* 0x000000ffffd57224 */ /* 0x000fe200078e0024 */
[----:B------:R-:W-:Y:S01]  /*24b0*/  SHF.R.S32.HI R8, RZ, 0x1f, R7 ;  /* 0x0000001fff087819 */ /* 0x000fe20000011407 */
[----:B------:R2:W-:Y:S01]  /*24c0*/  @P2 STS [R220+0x1004], RZ ;  /* 0x001004ffdc002388 */ /* 0x0005e20000000800 */
[----:B------:R-:W-:Y:S01]  /*24d0*/  IMAD.MOV.U32 R212, RZ, RZ, R37 ;  /* 0x000000ffffd47224 */ /* 0x000fe200078e0025 */
[----:B------:R-:W-:Y:S02]  /*24e0*/  BSSY B0, `(.L_x_67) ;  /* 0x0000013000007945 */ /* 0x000fe40003800000 */
[----:B------:R2:W-:Y:S04]  /*24f0*/  @P2 STS [R220+0x1008], RZ ;  /* 0x001008ffdc002388 */ /* 0x0005e80000000800 */
[----:B------:R2:W-:Y:S02]  /*2500*/  @P2 STS [R220+0x100c], RZ ;  /* 0x00100cffdc002388 */ /* 0x0005e40000000800 */
[----:B-1----:R-:W-:-:S04]  /*2510*/  @!P5 LEA R14, P0, R7, R213, 0x2 ;  /* 0x000000d5070ed211 */ /* 0x002fc800078010ff */
[----:B------:R-:W-:Y:S01]  /*2520*/  @!P5 LEA.HI.X R15, R7, R212, R8, 0x2, P0 ;  /* 0x000000d4070fd211 */ /* 0x000fe200000f1408 */
[----:B------:R-:W-:Y:S08]  /*2530*/  @P2 BRA `(.L_x_68) ;  /* 0x0000000000342947 */ /* 0x000ff00003800000 */
[----:B------:R-:W-:Y:S02]  /*2540*/  ULDC UR4, c[0x0][0x2d0] ;  /* 0x0000b40000047ab9 */ /* 0x000fe40000000800 */
[----:B------:R-:W-:-:S13]  /*2550*/  ISETP.GE.AND P0, PT, R186, UR4, PT ;  /* 0x00000004ba007c0c */ /* 0x000fda000bf06270 */
[----:B------:R1:W-:Y:S04]  /*2560*/  @P0 STS [R220+0x1000], RZ ;  /* 0x001000ffdc000388 */ /* 0x0003e80000000800 */
[----:B------:R1:W-:Y:S04]  /*2570*/  @P0 STS [R220+0x1004], RZ ;  /* 0x001004ffdc000388 */ /* 0x0003e80000000800 */
[----:B------:R1:W-:Y:S04]  /*2580*/  @P0 STS [R220+0x1008], RZ ;  /* 0x001008ffdc000388 */ /* 0x0003e80000000800 */
[----:B------:R1:W-:Y:S01]  /*2590*/  @P0 STS [R220+0x100c], RZ ;  /* 0x00100cffdc000388 */ /* 0x0003e20000000800 */
[----:B------:R-:W-:Y:S05]  /*25a0*/  @P0 BRA `(.L_x_68) ;  /* 0x0000000000180947 */ /* 0x000fea0003800000 */
[----:B------:R-:W-:-:S04]  /*25b0*/  LEA R8, P0, R4, R230, 0x6 ;  /* 0x000000e604087211 */ /* 0x000fc800078030ff */
[----:B------:R-:W-:-:S05]  /*25c0*/  LEA.HI.X R9, R4, R231, R5, 0x6, P0 ;  /* 0x000000e704097211 */ /* 0x000fca00000f3405 */
[----:B------:R-:W-:Y:S01]  /*25d0*/  @!PT LDS RZ, [RZ] ;  /* 0x00000000fffff984 */ /* 0x000fe20000000800 */
[----:B------:R-:W-:Y:S01]  /*25e0*/  @!PT LDS RZ, [RZ] ;  /* 0x00000000fffff984 */ /* 0x000fe20000000800 */
[----:B------:R-:W-:Y:S01]  /*25f0*/  @!PT LDS RZ, [RZ] ;  /* 0x00000000fffff984 */ /* 0x000fe20000000800 */
[----:B------:R1:W-:Y:S04]  /*2600*/  LDGSTS.E.BYPASS.LTC128B.128 [R220+0x1000], desc[UR16][R8.64] ;  /* 0x0100000008dc7fae */ /* 0x0003e8000b901d50 */
.L_x_68:
[----:B------:R-:W-:Y:S05]  /*2610*/  BSYNC B0 ;  /* 0x0000000000007941 */ /* 0x000fea0003800000 */
.L_x_67:
[----:B------:R2:W-:Y:S01]  /*2620*/  @P3 STS.128 [R195+0x6000], RZ ;  /* 0x006000ffc3003388 */ /* 0x0005e20000000c00 */
[C---:B------:R-:W-:Y:S01]  /*2630*/  VIADD R5, R188.reuse, 0x8 ;  /* 0x00000008bc057836 */ /* 0x040fe20000000000 */
[----:B------:R-:W-:Y:S01]  /*2640*/  ULDC.64 UR4, c[0x0][0x260] ;  /* 0x0000980000047ab9 */ /* 0x000fe20000000a00 */
[C---:B-1----:R-:W-:Y:S01]  /*2650*/  VIADD R8, R188.reuse, 0x20 ;  /* 0x00000020bc087836 */ /* 0x042fe20000000000 */
[----:B------:R-:W-:Y:S01]  /*2660*/  BSSY B0, `(.L_x_69) ;  /* 0x000001d000007945 */ /* 0x000fe20003800000 */
[----:B------:R-:W-:Y:S01]  /*2670*/  IMAD R4, R11, UR4, RZ ;  /* 0x000000040b047c24 */ /* 0x000fe2000f8e02ff */
[-C--:B------:R-:W-:Y:S01]  /*2680*/  ISETP.GE.AND P0, PT, R5, R18.reuse, PT ;  /* 0x000000120500720c */ /* 0x080fe20003f06270 */
[C---:B------:R-:W-:Y:S01]  /*2690*/  IMAD.WIDE.U32 R22, R17.reuse, UR4, R22 ;  /* 0x0000000411167c25 */ /* 0x040fe2000f8e0016 */
[----:B------:R-:W-:Y:S02]  /*26a0*/  SHF.L.U32 R7, R188, 0x2, RZ ;  /* 0x00000002bc077819 */ /* 0x000fe400000006ff */
[----:B------:R-:W-:Y:S01]  /*26b0*/  P2R R9, PR, RZ, 0x1 ;  /* 0x00000001ff097803 */ /* 0x000fe20000000000 */
[----:B------:R-:W-:Y:S01]  /*26c0*/  IMAD R4, R17, UR5, R4 ;  /* 0x0000000511047c24 */ /* 0x000fe2000f8e0204 */
[----:B------:R-:W-:-:S02]  /*26d0*/  ISETP.GE.AND P0, PT, R8, R18, PT ;  /* 0x000000120800720c */ /* 0x000fc40003f06270 */
[----:B------:R-:W-:Y:S01]  /*26e0*/  SHF.L.U64.HI R5, R188, 0x2, R194 ;  /* 0x00000002bc057819 */ /* 0x000fe200000102c2 */
[----:B------:R-:W-:Y:S01]  /*26f0*/  IMAD.IADD R4, R23, 0x1, R4 ;  /* 0x0000000117047824 */ /* 0x000fe200078e0204 */
[----:B------:R-:W-:Y:S01]  /*2700*/  P2R R8, PR, RZ, 0x1 ;  /* 0x00000001ff087803 */ /* 0x000fe20000000000 */
        /* <DEDUP_REMOVED lines=18> */
.L_x_70:
[----:B------:R-:W-:Y:S05]  /*2830*/  BSYNC B0 ;  /* 0x0000000000007941 */ /* 0x000fea0003800000 */
.L_x_69:
[----:B------:R1:W-:Y:S01]  /*2840*/  @P4 STS.128 [R195+0x7000], RZ ;  /* 0x007000ffc3004388 */ /* 0x0003e20000000c00 */
[----:B------:R-:W-:Y:S01]  /*2850*/  BSSY B0, `(.L_x_71) ;  /* 0x0000016000007945 */ /* 0x000fe20003800000 */
[----:B------:R-:W-:-:S03]  /*2860*/  ISETP.GE.AND P2, PT, R188, R18, PT ;  /* 0x00000012bc00720c */ /* 0x000fc60003f46270 */
[----:B------:R-:W-:Y:S10]  /*2870*/  @P4 BRA `(.L_x_72) ;  /* 0x00000000004c4947 */ /* 0x000ff40003800000 */
        /* <DEDUP_REMOVED lines=19> */
.L_x_72:
[----:B------:R-:W-:Y:S05]  /*29b0*/  BSYNC B0 ;  /* 0x0000000000007941 */ /* 0x000fea0003800000 */
.L_x_71:
[----:B------:R1:W-:Y:S01]  /*29c0*/  @P6 STS.128 [R195+0x8000], RZ ;  /* 0x008000ffc3006388 */ /* 0x0003e20000000c00 */
[----:B------:R-:W-:Y:S01]  /*29d0*/  BSSY B0, `(.L_x_73) ;  /* 0x0000016000007945 */ /* 0x000fe20003800000 */
[----:B------:R-:W-:-:S03]  /*29e0*/  IADD3 R12, P1, R7, R213, RZ ;  /* 0x000000d5070c7210 */ /* 0x000fc60007f3e0ff */
        /* <DEDUP_REMOVED lines=12> */
[----:B-1----:R-:W-:-:S03]  /*2ab0*/  LEA R18, P0, R16, UR4, 0x1 ;  /* 0x0000000410127c11 */ /* 0x002fc6000f8008ff */
[----:B------:R-:W-:-:S05]  /*2ac0*/  IMAD R7, R11, R3, R7 ;  /* 0x000000030b077224 */ /* 0x000fca00078e0207 */
[----:B------:R-:W-:-:S04]  /*2ad0*/  IADD3 R7, R17, R7, RZ ;  /* 0x0000000711077210 */ /* 0x000fc80007ffe0ff */
[----:B------:R-:W-:-:S05]  /*2ae0*/  LEA.HI.X R19, R16, UR5, R7, 0x1, P0 ;  /* 0x0000000510137c11 */ /* 0x000fca00080f0c07 */
[----:B------:R-:W-:Y:S01]  /*2af0*/  @!PT LDS RZ, [RZ] ;  /* 0x00000000fffff984 */ /* 0x000fe20000000800 */
[----:B------:R-:W-:Y:S01]  /*2b00*/  @!PT LDS RZ, [RZ] ;  /* 0x00000000fffff984 */ /* 0x000fe20000000800 */
[----:B------:R-:W-:Y:S01]  /*2b10*/  @!PT LDS RZ, [RZ] ;  /* 0x00000000fffff984 */ /* 0x000fe20000000800 */
[----:B------:R1:W-:Y:S02]  /*2b20*/  LDGSTS.E.BYPASS.LTC128B.128 [R195+0x8000], desc[UR16][R18.64] ;  /* 0x0800000012c37fae */ /* 0x0003e4000b901d50 */
.L_x_74:
[----:B------:R-:W-:Y:S05]  /*2b30*/  BSYNC B0 ;  /* 0x0000000000007941 */ /* 0x000fea0003800000 */
.L_x_73:
        /* <DEDUP_REMOVED lines=23> */
.L_x_76:
[----:B------:R-:W-:Y:S05]  /*2cb0*/  BSYNC B0 ;  /* 0x0000000000007941 */ /* 0x000fea0003800000 */
.L_x_75:
[----:B------:R-:W0:Y:S01]  /*2cc0*/  LDGDEPBAR ;  /* 0x00000000000079af */ /* 0x000e220000000000 */
[----:B------:R-:W-:Y:S01]  /*2cd0*/  ISETP.NE.AND P3, PT, R9, RZ, PT ;  /* 0x000000ff0900720c */ /* 0x000fe20003f65270 */
[----:B------:R-:W-:Y:S01]  /*2ce0*/  IMAD.MOV.U32 R217, RZ, RZ, 0x7f800000 ;  /* 0x7f800000ffd97424 */ /* 0x000fe200078e00ff */
[----:B------:R-:W-:Y:S01]  /*2cf0*/  ISETP.NE.AND P0, PT, R8, RZ, PT ;  /* 0x000000ff0800720c */ /* 0x000fe20003f05270 */
[----:B-1----:R-:W1:Y:S01]  /*2d00*/  S2R R3, SR_TID.X ;  /* 0x0000000000037919 */ /* 0x002e620000002100 */
[----:B------:R-:W-:Y:S02]  /*2d10*/  IMAD.MOV.U32 R218, RZ, RZ, 0x7f800000 ;  /* 0x7f800000ffda7424 */ /* 0x000fe400078e00ff */
[----:B------:R-:W-:Y:S01]  /*2d20*/  IMAD.MOV.U32 R219, RZ, RZ, 0x7f800000 ;  /* 0x7f800000ffdb7424 */ /* 0x000fe200078e00ff */
[----:B------:R1:W5:Y:S01]  /*2d30*/  @!P5 LDG.E R217, desc[UR16][R14.64] ;  /* 0x000000100ed9d981 */ /* 0x000362000c1e1900 */
[----:B------:R-:W-:Y:S02]  /*2d40*/  IMAD.MOV.U32 R216, RZ, RZ, 0x7f800000 ;  /* 0x7f800000ffd87424 */ /* 0x000fe400078e00ff */
[----:B------:R-:W-:Y:S01]  /*2d50*/  IMAD.X R13, R5, 0x1, R212, P1 ;  /* 0x00000001050d7824 */ /* 0x000fe200008e06d4 */
[----:B------:R-:W-:Y:S01]  /*2d60*/  LEA R144, R180, UR6, 0x1 ;  /* 0x00000006b4907c11 */ /* 0x000fe2000f8e08ff */
[----:B------:R-:W-:Y:S01]  /*2d70*/  USHF.L.U32 UR21, UR14, 0x4, URZ ;  /* 0x000000040e157899 */ /* 0x000fe2000800063f */
[----:B------:R-:W-:Y:S01]  /*2d80*/  VIADD R0, R0, 0x80 ;  /* 0x0000008000007836 */ /* 0x000fe20000000000 */
[----:B------:R-:W-:Y:S01]  /*2d90*/  USHF.L.U32 UR22, UR14, 0x3, URZ ;  /* 0x000000030e167899 */ /* 0x000fe2000800063f */
[----:B------:R2:W5:Y:S01]  /*2da0*/  @!P2 LDG.E R218, desc[UR16][R12.64] ;  /* 0x000000100cdaa981 */ /* 0x000562000c1e1900 */
[----:B------:R-:W-:Y:S01]  /*2db0*/  VIADD R172, R181, 0x1000 ;  /* 0x00001000b5ac7836 */ /* 0x000fe20000000000 */
[----:B------:R-:W-:Y:S01]  /*2dc0*/  LOP3.LUT R225, R225, 0xfffffffe, RZ, 0xc0, !PT ;  /* 0xfffffffee1e17812 */ /* 0x000fe200078ec0ff */
[----:B------:R-:W-:Y:S01]  /*2dd0*/  IMAD.MOV.U32 R128, RZ, RZ, 0x40 ;  /* 0x00000040ff807424 */ /* 0x000fe200078e00ff */
[----:B------:R2:W5:Y:S01]  /*2de0*/  @!P3 LDG.E R219, desc[UR16][R12.64+0x20] ;  /* 0x000020100cdbb981 */ /* 0x000562000c1e1900 */
[----:B------:R-:W-:Y:S01]  /*2df0*/  IMAD.MOV.U32 R215, RZ, RZ, R32 ;  /* 0x000000ffffd77224 */ /* 0x000fe200078e0020 */
[----:B------:R-:W-:Y:S01]  /*2e00*/  SHF.L.U64.HI R208, R188, 0x2, R194 ;  /* 0x00000002bcd07819 */ /* 0x000fe200000102c2 */
[----:B------:R-:W-:Y:S01]  /*2e10*/  IMAD.MOV.U32 R214, RZ, RZ, R33 ;  /* 0x000000ffffd67224 */ /* 0x000fe200078e0021 */
[----:B------:R2:W5:Y:S01]  /*2e20*/  @!P0 LDG.E R216, desc[UR16][R12.64+0x80] ;  /* 0x000080100cd88981 */ /* 0x000562000c1e1900 */
[----:B------:R-:W-:-:S04]  /*2e30*/  DEPBAR.LE SB0, 0x1 ;  /* 0x000080400000791a */ /* 0x000fc80000000000 */
[----:B------:R-:W-:Y:S01]  /*2e40*/  BAR.SYNC.DEFER_BLOCKING 0x0 ;  /* 0x0000000000007b1d */ /* 0x000fe20000010000 */
[----:B------:R-:W-:Y:S01]  /*2e50*/  IMAD.SHL.U32 R207, R188, 0x4, RZ ;  /* 0x00000004bccf7824 */ /* 0x000fe200078e00ff */
[----:B------:R-:W-:Y:S01]  /*2e60*/  CS2R R94, SRZ ;  /* 0x00000000005e7805 */ /* 0x000fe2000001ff00 */
[----:B------:R-:W-:Y:S01]  /*2e70*/  IMAD.MOV.U32 R210, RZ, RZ, 0x40 ;  /* 0x00000040ffd27424 */ /* 0x000fe200078e00ff */
[----:B------:R-:W-:Y:S02]  /*2e80*/  CS2R R92, SRZ ;  /* 0x00000000005c7805 */ /* 0x000fe4000001ff00 */
[----:B------:R-:W-:Y:S02]  /*2e90*/  CS2R R98, SRZ ;  /* 0x0000000000627805 */ /* 0x000fe4000001ff00 */
[----:B------:R-:W-:Y:S02]  /*2ea0*/  CS2R R96, SRZ ;  /* 0x0000000000607805 */ /* 0x000fe4000001ff00 */
[----:B-1----:R-:W-:Y:S01]  /*2eb0*/  SHF.R.S32.HI R2, RZ, 0x1f, R3 ;  /* 0x0000001fff027819 */ /* 0x002fe20000011403 */
[----:B------:R-:W-:Y:S01]  /*2ec0*/  UIADD3 UR11, UR21, 0x20, URZ ;  /* 0x00000020150b7890 */ /* 0x000fe2000fffe03f */
[----:B------:R-:W-:-:S02]  /*2ed0*/  ISETP.GE.AND P1, PT, R0, R222, PT ;  /* 0x000000de0000720c */ /* 0x000fc40003f26270 */
[----:B------:R-:W-:Y:S02]  /*2ee0*/  CS2R R90, SRZ ;  /* 0x00000000005a7805 */ /* 0x000fe4000001ff00 */
[----:B------:R-:W-:Y:S02]  /*2ef0*/  LEA.HI R2, R2, R3, RZ, 0x4 ;  /* 0x0000000302027211 */ /* 0x000fe400078f20ff */
[----:B------:R-:W-:Y:S02]  /*2f00*/  CS2R R88, SRZ ;  /* 0x0000000000587805 */ /* 0x000fe4000001ff00 */
[----:B------:R-:W-:Y:S02]  /*2f10*/  ISETP.NE.AND P3, PT, R6, RZ, PT ;  /* 0x000000ff0600720c */ /* 0x000fe40003f65270 */
[----:B------:R-:W-:Y:S02]  /*2f20*/  CS2R R86, SRZ ;  /* 0x0000000000567805 */ /* 0x000fe4000001ff00 */
[----:B------:R-:W-:-:S02]  /*2f30*/  LOP3.LUT R2, R2, 0xfffffff0, RZ, 0xc0, !PT ;  /* 0xfffffff002027812 */ /* 0x000fc400078ec0ff */
[----:B------:R-:W-:Y:S02]  /*2f40*/  CS2R R84, SRZ ;  /* 0x0000000000547805 */ /* 0x000fe4000001ff00 */
[----:B------:R-:W-:Y:S02]  /*2f50*/  CS2R R78, SRZ ;  /* 0x00000000004e7805 */ /* 0x000fe4000001ff00 */
[----:B------:R-:W-:Y:S02]  /*2f60*/  CS2R R76, SRZ ;  /* 0x00000000004c7805 */ /* 0x000fe4000001ff00 */
[----:B------:R-:W-:Y:S01]  /*2f70*/  CS2R R82, SRZ ;  /* 0x0000000000527805 */ /* 0x000fe2000001ff00 */
[----:B------:R-:W-:Y:S01]  /*2f80*/  IMAD.IADD R2, R3, 0x1, -R2 ;  /* 0x0000000103027824 */ /* 0x000fe200078e0a02 */
[----:B------:R-:W-:Y:S02]  /*2f90*/  CS2R R80, SRZ ;  /* 0x0000000000507805 */ /* 0x000fe4000001ff00 */
[----:B------:R-:W-:-:S02]  /*2fa0*/  CS2R R74, SRZ ;  /* 0x00000000004a7805 */ /* 0x000fc4000001ff00 */
[----:B------:R-:W-:Y:S01]  /*2fb0*/  CS2R R72, SRZ ;  /* 0x0000000000487805 */ /* 0x000fe2000001ff00 */
[----:B------:R2:W1:Y:S01]  /*2fc0*/  LDSM.16.M88.4 R140, [R144+0xa000] ;  /* 0x00a00000908c783b */ /* 0x0004620000000200 */
[----:B------:R-:W-:Y:S02]  /*2fd0*/  CS2R R70, SRZ ;  /* 0x0000000000467805 */ /* 0x000fe4000001ff00 */
[----:B------:R-:W-:Y:S02]  /*2fe0*/  CS2R R68, SRZ ;  /* 0x0000000000447805 */ /* 0x000fe4000001ff00 */
[----:B------:R-:W-:Y:S01]  /*2ff0*/  CS2R R62, SRZ ;  /* 0x00000000003e7805 */ /* 0x000fe2000001ff00 */
[----:B------:R-:W1:Y:S01]  /*3000*/  LDSM.16.M88.4 R144, [R144+0xa800] ;  /* 0x00a800009090783b */ /* 0x000e620000000200 */
[----:B------:R-:W-:Y:S02]  /*3010*/  CS2R R60, SRZ ;  /* 0x00000000003c7805 */ /* 0x000fe4000001ff00 */
[----:B------:R-:W-:-:S02]  /*3020*/  CS2R R66, SRZ ;  /* 0x0000000000427805 */ /* 0x000fc4000001ff00 */
[----:B------:R-:W-:Y:S01]  /*3030*/  CS2R R64, SRZ ;  /* 0x0000000000407805 */ /* 0x000fe2000001ff00 */
[----:B------:R2:W1:Y:S01]  /*3040*/  LDSM.16.M88.4 R148, [R179] ;  /* 0x00000000b394783b */ /* 0x0004620000000200 */
[----:B------:R-:W-:Y:S02]  /*3050*/  CS2R R58, SRZ ;  /* 0x00000000003a7805 */ /* 0x000fe4000001ff00 */
[----:B------:R-:W-:Y:S02]  /*3060*/  CS2R R56, SRZ ;  /* 0x0000000000387805 */ /* 0x000fe4000001ff00 */
[----:B------:R-:W-:Y:S01]  /*3070*/  CS2R R54, SRZ ;  /* 0x0000000000367805 */ /* 0x000fe2000001ff00 */
[----:B------:R2:W1:Y:S01]  /*3080*/  LDSM.16.M88.4 R152, [R179+0x800] ;  /* 0x00080000b398783b */ /* 0x0004620000000200 */
        /* <DEDUP_REMOVED lines=12> */
[----:B------:R-:W-:Y:S01]  /*3150*/  IMAD.MOV.U32 R226, RZ, RZ, R220 ;  /* 0x000000ffffe27224 */ /* 0x000fe200078e00dc */
[----:B------:R-:W-:Y:S02]  /*3160*/  UIADD3 UR10, -UR15, URZ, URZ ;  /* 0x0000003f0f0a7290 */ /* 0x000fe4000fffe13f */
[----:B------:R2:W1:Y:S01]  /*3170*/  LDSM.16.M88.4 R168, [R177+0x800] ;  /* 0x00080000b1a8783b */ /* 0x0004620000000200 */
[----:B------:R-:W-:Y:S01]  /*3180*/  SHF.R.S32.HI R209, RZ, 0x1f, R2 ;  /* 0x0000001fffd17819 */ /* 0x000fe20000011402 */
[----:B------:R-:W-:Y:S02]  /*3190*/  UIMAD UR20, UR14, 0x18, URZ ;  /* 0x000000180e1478a4 */ /* 0x000fe4000f8e023f */
[----:B------:R-:W-:Y:S01]  /*31a0*/  USHF.L.U32 UR19, UR14, 0x5, URZ ;  /* 0x000000050e137899 */ /* 0x000fe2000800063f */
[----:B------:R-:W-:Y:S01]  /*31b0*/  LEA.HI R209, R209, R2, RZ, 0x3 ;  /* 0x00000002d1d17211 */ /* 0x000fe200078f18ff */
[----:B------:R-:W-:-:S02]  /*31c0*/  UIMAD UR18, UR14, 0x28, URZ ;  /* 0x000000280e1278a4 */ /* 0x000fc4000f8e023f */
[----:B------:R-:W-:Y:S01]  /*31d0*/  UIMAD UR25, UR14, 0x38, URZ ;  /* 0x000000380e1978a4 */ /* 0x000fe2000f8e023f */
[----:B------:R-:W-:Y:S01]  /*31e0*/  LOP3.LUT R209, R209, 0xfffffff8, RZ, 0xc0, !PT ;  /* 0xfffffff8d1d17812 */ /* 0x000fe200078ec0ff */
[----:B------:R-:W-:Y:S01]  /*31f0*/  ULDC UR23, c[0x0][0x2d0] ;  /* 0x0000b40000177ab9 */ /* 0x000fe20000000800 */
[----:B------:R-:W-:-:S03]  /*3200*/  ULDC UR24, c[0x0][0x2ec] ;  /* 0x0000bb0000187ab9 */ /* 0x000fc60000000800 */
[----:B------:R-:W-:Y:S01]  /*3210*/  IMAD.IADD R209, R2, 0x1, -R209 ;  /* 0x0000000102d17824 */ /* 0x000fe200078e0ad1 */
[----:B------:R-:W-:Y:S01]  /*3220*/  UIADD3 UR9, UR22, UR11, URZ ;  /* 0x0000000b16097290 */ /* 0x000fe2000fffe03f */
[----:B------:R-:W-:-:S03]  /*3230*/  VIADD R0, R189, 0x1000 ;  /* 0x00001000bd007836 */ /* 0x000fc60000000000 */
[C---:B------:R-:W-:Y:S01]  /*3240*/  LOP3.LUT P2, RZ, R209.reuse, 0x4, RZ, 0xc0, !PT ;  /* 0x00000004d1ff7812 */ /* 0x040fe2000784c0ff */
[----:B------:R-:W-:Y:S01]  /*3250*/  IMAD.MOV.U32 R2, RZ, RZ, 0x20 ;  /* 0x00000020ff027424 */ /* 0x000fe200078e00ff */
[----:B------:R-:W-:Y:S01]  /*3260*/  LOP3.LUT P0, RZ, R209, 0x2, RZ, 0xc0, !PT ;  /* 0x00000002d1ff7812 */ /* 0x000fe2000780c0ff */
[----:B------:R-:W-:Y:S01]  /*3270*/  UIADD3 UR8, UR22, UR9, URZ ;  /* 0x0000000916087290 */ /* 0x000fe2000fffe03f */
[----:B------:R-:W-:Y:S02]  /*3280*/  SEL R0, R0, R189, !P3 ;  /* 0x000000bd00007207 */ /* 0x000fe40005800000 */
[----:B------:R-:W-:Y:S01]  /*3290*/  SEL R2, R2, 0xffffffe0, !P0 ;  /* 0xffffffe002027807 */ /* 0x000fe20004000000 */
[----:B------:R-:W-:Y:S01]  /*32a0*/  UIADD3 UR5, UR22, UR8, URZ ;  /* 0x0000000816057290 */ /* 0x000fe2000fffe03f */
[----:B------:R-:W-:Y:S02]  /*32b0*/  SEL R172, R172, R181, !P3 ;  /* 0x000000b5acac7207 */ /* 0x000fe40005800000 */
[----:B------:R-:W-:Y:S01]  /*32c0*/  LEA R3, R0, UR6, 0x1 ;  /* 0x0000000600037c11 */ /* 0x000fe2000f8e08ff */
[----:B------:R-:W-:Y:S01]  /*32d0*/  UIADD3 UR4, UR22, UR5, URZ ;  /* 0x0000000516047290 */ /* 0x000fe2000fffe03f */
[----:B------:R-:W-:Y:S01]  /*32e0*/  LEA R172, R172, UR6, 0x1 ;  /* 0x00000006acac7c11 */ /* 0x000fe2000f8e08ff */
[----:B------:R-:W-:Y:S01]  /*32f0*/  IMAD.IADD R0, R176, 0x1, R2 ;  /* 0x00000001b0007824 */ /* 0x000fe200078e0202 */
[----:B------:R-:W-:-:S02]  /*3300*/  @P2 LOP3.LUT R225, R225, 0x1, RZ, 0xfc, !PT ;  /* 0x00000001e1e12812 */ /* 0x000fc400078efcff */
[----:B------:R-:W-:Y:S01]  /*3310*/  SEL R128, R128, 0xffffffc0, !P2 ;  /* 0xffffffc080807807 */ /* 0x000fe20005000000 */
[----:B------:R-:W-:Y:S02]  /*3320*/  UIMAD UR15, UR14, 0x30, URZ ;  /* 0x000000300e0f78a4 */ /* 0x000fe4000f8e023f */
[----:B--2---:R-:W-:-:S12]  /*3330*/  UIADD3 UR14, UR22, UR4, URZ ;  /* 0x00000004160e7290 */ /* 0x004fd8000fffe03f */
.L_x_79:
[----:B------:R-:W0:Y:S01]  /*3340*/  LDGDEPBAR ;  /* 0x00000000000079af */ /* 0x000e220000000000 */
[----:B------:R-:W-:Y:S01]  /*3350*/  LEA R100, R180, UR6, 0x1 ;  /* 0x00000006b4647c11 */ /* 0x000fe2000f8e08ff */
[----:B------:R-:W-:Y:S01]  /*3360*/  IMAD.IADD R182, R172, 0x1, R2 ;  /* 0x00000001acb67824 */ /* 0x000fe200078e0202 */
[----:B-----5:R-:W-:Y:S01]  /*3370*/  FSETP.NEU.FTZ.AND P2, PT, R218, -INF , PT ;  /* 0xff800000da00780b */ /* 0x020fe20003f5d000 */
[--C-:B------:R-:W-:Y:S01]  /*3380*/  IMAD.IADD R129, R172, 0x1, R128.reuse ;  /* 0x00000001ac817824 */ /* 0x100fe200078e0280 */
[----:B------:R-:W-:Y:S02]  /*3390*/  FSETP.NEU.FTZ.AND P3, PT, R219, -INF , PT ;  /* 0xff800000db00780b */ /* 0x000fe40003f7d000 */
[----:B------:R-:W-:Y:S01]  /*33a0*/  LOP3.LUT P4, RZ, R209, 0x4, RZ, 0xc0, !PT ;  /* 0x00000004d1ff7812 */ /* 0x000fe2000788c0ff */
[----:B------:R-:W-:Y:S04]  /*33b0*/  DEPBAR.LE SB0, 0x0 ;  /* 0x000080000000791a */ /* 0x000fe80000000000 */
[----:B------:R-:W-:Y:S06]  /*33c0*/  BAR.SYNC.DEFER_BLOCKING 0x0 ;  /* 0x0000000000007b1d */ /* 0x000fec0000010000 */
[----:B------:R-:W-:Y:S08]  /*33d0*/  LDSM.16.M88.4 R32, [R172] ;  /* 0x00000000ac20783b */ /* 0x000ff00000000200 */
[----:B------:R-:W2:Y:S08]  /*33e0*/  LDSM.16.M88.4 R16, [R100+0x6000] ;  /* 0x006000006410783b */ /* 0x000eb00000000200 */
[----:B------:R-:W1:Y:S08]  /*33f0*/  LDSM.16.M88.4 R28, [R172+0x1000] ;  /* 0x00100000ac1c783b */ /* 0x000e700000000200 */
[----:B------:R-:W3:Y:S08]  /*3400*/  LDSM.16.M88.4 R100, [R100+0x6800] ;  /* 0x006800006464783b */ /* 0x000ef00000000200 */
[----:B------:R-:W-:Y:S08]  /*3410*/  LDSM.16.M88.4 R104, [R182] ;  /* 0x00000000b668783b */ /* 0x000ff00000000200 */
[----:B------:R-:W4:Y:S01]  /*3420*/  LDSM.16.M88.4 R108, [R179+-0x4000] ;  /* 0xffc00000b36c783b */ /* 0x000f220000000200 */
[-C--:B--2---:R-:W-:Y:S07]  /*3430*/  HMMA.16816.F32 R4, R32, R16.reuse, RZ ;  /* 0x000000102004723c */ /* 0x084fee00000018ff */
[----:B------:R2:W4:Y:S01]  /*3440*/  LDSM.16.M88.4 R112, [R182+0x1000] ;  /* 0x00100000b670783b */ /* 0x0005220000000200 */
[C---:B-1----:R-:W-:Y:S07]  /*3450*/  HMMA.16816.F32 R8, R28.reuse, R16, RZ ;  /* 0x000000101c08723c */ /* 0x042fee00000018ff */
[----:B------:R-:W1:Y:S01]  /*3460*/  LDSM.16.M88.4 R116, [R179+-0x3800] ;  /* 0xffc80000b374783b */ /* 0x000e620000000200 */
[-C--:B------:R-:W-:Y:S07]  /*3470*/  HMMA.16816.F32 R12, R28, R18.reuse, RZ ;  /* 0x000000121c0c723c */ /* 0x080fee00000018ff */
[----:B------:R-:W-:Y:S01]  /*3480*/  LDSM.16.M88.4 R120, [R129] ;  /* 0x000000008178783b */ /* 0x000fe20000000200 */
[C---:B------:R-:W-:Y:S07]  /*3490*/  HMMA.16816.F32 R16, R32.reuse, R18, RZ ;  /* 0x000000122010723c */ /* 0x040fee00000018ff */
[----:B------:R-:W1:Y:S01]  /*34a0*/  LDSM.16.M88.4 R124, [R178+-0x4000] ;  /* 0xffc00000b27c783b */ /* 0x000e620000000200 */
[-C--:B---3--:R-:W-:Y:S03]  /*34b0*/  HMMA.16816.F32 R20, R32, R100.reuse, RZ ;  /* 0x000000642014723c */ /* 0x088fe600000018ff */
[----:B--2---:R-:W-:Y:S03]  /*34c0*/  IMAD.IADD R182, R182, 0x1, R128 ;  /* 0x00000001b6b67824 */ /* 0x004fe600078e0280 */
[C---:B------:R-:W-:Y:S02]  /*34d0*/  HMMA.16816.F32 R24, R28.reuse, R100, RZ ;  /* 0x000000641c18723c */ /* 0x040fe400000018ff */
[----:B------:R-:W-:Y:S04]  /*34e0*/  LDSM.16.M88.4 R132, [R182] ;  /* 0x00000000b684783b */ /* 0x000fe80000000200 */
[-C--:B------:R-:W-:Y:S04]  /*34f0*/  HMMA.16816.F32 R28, R28, R102.reuse, RZ ;  /* 0x000000661c1c723c */ /* 0x080fe800000018ff */
[----:B------:R-:W-:Y:S02]  /*3500*/  LDSM.16.M88.4 R136, [R177+-0x4000] ;  /* 0xffc00000b188783b */ /* 0x000fe40000000200 */
[----:B------:R-:W-:Y:S06]  /*3510*/  HMMA.16816.F32 R32, R32, R102, RZ ;  /* 0x000000662020723c */ /* 0x000fec00000018ff */
[----:B------:R-:W2:Y:S01]  /*3520*/  LDSM.16.M88.4 R100, [R129+0x1000] ;  /* 0x001000008164783b */ /* 0x000ea20000000200 */
[-C--:B----4-:R-:W-:Y:S06]  /*3530*/  HMMA.16816.F32 R4, R104, R108.reuse, R4 ;  /* 0x0000006c6804723c */ /* 0x090fec0000001804 */
[C---:B------:R-:W-:Y:S01]  /*3540*/  HMMA.16816.F32 R8, R112.reuse, R108, R8 ;  /* 0x0000006c7008723c */ /* 0x040fe20000001808 */
[----:B------:R-:W3:Y:S05]  /*3550*/  LDSM.16.M88.4 R128, [R178+-0x3800] ;  /* 0xffc80000b280783b */ /* 0x000eea0000000200 */
[-C--:B------:R-:W-:Y:S06]  /*3560*/  HMMA.16816.F32 R12, R112, R110.reuse, R12 ;  /* 0x0000006e700c723c */ /* 0x080fec000000180c */
[C---:B------:R-:W-:Y:S06]  /*3570*/  HMMA.16816.F32 R16, R104.reuse, R110, R16 ;  /* 0x0000006e6810723c */ /* 0x040fec0000001810 */
[-C--:B-1----:R-:W-:Y:S06]  /*3580*/  HMMA.16816.F32 R20, R104, R116.reuse, R20 ;  /* 0x000000746814723c */ /* 0x082fec0000001814 */
[C---:B------:R-:W-:Y:S06]  /*3590*/  HMMA.16816.F32 R24, R112.reuse, R116, R24 ;  /* 0x000000747018723c */ /* 0x040fec0000001818 */
[-C--:B------:R-:W-:Y:S06]  /*35a0*/  HMMA.16816.F32 R28, R112, R118.reuse, R28 ;  /* 0x00000076701c723c */ /* 0x080fec000000181c */
[----:B------:R-:W-:Y:S01]  /*35b0*/  HMMA.16816.F32 R32, R104, R118, R32 ;  /* 0x000000766820723c */ /* 0x000fe20000001820 */
[----:B------:R-:W1:Y:S04]  /*35c0*/  LDSM.16.M88.4 R104, [R182+0x1000] ;  /* 0x00100000b668783b */ /* 0x000e680000000200 */
[----:B------:R-:W-:Y:S01]  /*35d0*/  LEA R112, R181, UR6, 0x1 ;  /* 0x00000006b5707c11 */ /* 0x000fe2000f8e08ff */
[-C--:B------:R-:W-:Y:S05]  /*35e0*/  HMMA.16816.F32 R4, R120, R124.reuse, R4 ;  /* 0x0000007c7804723c */ /* 0x080fea0000001804 */
[----:B------:R-:W-:Y:S01]  /*35f0*/  IADD3 R116, R2, R112, RZ ;  /* 0x0000007002747210 */ /* 0x000fe20007ffe0ff */
[C---:B--2---:R-:W-:Y:S06]  /*3600*/  HMMA.16816.F32 R8, R100.reuse, R124, R8 ;  /* 0x0000007c6408723c */ /* 0x044fec0000001808 */
[-C--:B------:R-:W-:Y:S06]  /*3610*/  HMMA.16816.F32 R12, R100, R126.reuse, R12 ;  /* 0x0000007e640c723c */ /* 0x080fec000000180c */
[C---:B------:R-:W-:Y:S06]  /*3620*/  HMMA.16816.F32 R16, R120.reuse, R126, R16 ;  /* 0x0000007e7810723c */ /* 0x040fec0000001810 */
[-C--:B---3--:R-:W-:Y:S06]  /*3630*/  HMMA.16816.F32 R20, R120, R128.reuse, R20 ;  /* 0x000000807814723c */ /* 0x088fec0000001814 */
[C---:B------:R-:W-:Y:S06]  /*3640*/  HMMA.16816.F32 R24, R100.reuse, R128, R24 ;  /* 0x000000806418723c */ /* 0x040fec0000001818 */
[-C--:B------:R-:W-:Y:S05]  /*3650*/  HMMA.16816.F32 R28, R100, R130.reuse, R28 ;  /* 0x00000082641c723c */ /* 0x080fea000000181c */
[----:B------:R-:W-:Y:S01]  /*3660*/  SEL R128, R210, 0xffffffc0, !P4 ;  /* 0xffffffc0d2807807 */ /* 0x000fe20006000000 */
[----:B------:R-:W-:Y:S05]  /*3670*/  HMMA.16816.F32 R32, R120, R130, R32 ;  /* 0x000000827820723c */ /* 0x000fea0000001820 */
[----:B------:R-:W-:Y:S01]  /*3680*/  @P1 LEA R102, R198, R185, 0x7 ;  /* 0x000000b9c6661211 */ /* 0x000fe200078e38ff */
[-C--:B------:R-:W-:Y:S05]  /*3690*/  HMMA.16816.F32 R4, R132, R136.reuse, R4 ;  /* 0x000000888404723c */ /* 0x080fea0000001804 */
[----:B------:R-:W-:Y:S01]  /*36a0*/  FMUL.FTZ R100, R218, 1.4426950216293334961 ;  /* 0x3fb8aa3bda647820 */ /* 0x000fe20000410000 */
[C---:B-1----:R-:W-:Y:S04]  /*36b0*/  HMMA.16816.F32 R8, R104.reuse, R136, R8 ;  /* 0x000000886808723c */ /* 0x042fe80000001808 */
[CC--:B------:R-:W-:Y:S01]  /*36c0*/  @P1 ISETP.GE.AND P0, PT, R102.reuse, R222.reuse, PT ;  /* 0x000000de6600120c */ /* 0x0c0fe20003f06270 */
[----:B------:R-:W-:Y:S01]  /*36d0*/  @P1 VIADD R101, R102, 0x1 ;  /* 0x0000000166651836 */ /* 0x000fe20000000000 */
[----:B------:R-:W-:Y:S01]  /*36e0*/  FSEL R100, R100, RZ, P2 ;  /* 0x000000ff64647208 */ /* 0x000fe20001000000 */
[----:B------:R-:W-:Y:S01]  /*36f0*/  FMUL.FTZ R103, R216, 1.4426950216293334961 ;  /* 0x3fb8aa3bd8677820 */ /* 0x000fe20000410000 */
[-C--:B------:R-:W-:Y:S03]  /*3700*/  HMMA.16816.F32 R12, R104, R138.reuse, R12 ;  /* 0x0000008a680c723c */ /* 0x080fe6000000180c */
[----:B------:R-:W-:Y:S01]  /*3710*/  @P1 ISETP.GE.AND P2, PT, R101, R222, PT ;  /* 0x000000de6500120c */ /* 0x000fe20003f46270 */
[----:B------:R-:W-:Y:S01]  /*3720*/  FMUL.FTZ R101, R219, 1.4426950216293334961 ;  /* 0x3fb8aa3bdb657820 */ /* 0x000fe20000410000 */
[----:B------:R-:W-:Y:S01]  /*3730*/  IADD3 R120, R128, R116, RZ ;  /* 0x0000007480787210 */ /* 0x000fe20007ffe0ff */
[C---:B------:R-:W-:Y:S05]  /*3740*/  HMMA.16816.F32 R16, R132.reuse, R138, R16 ;  /* 0x0000008a8410723c */ /* 0x040fea0000001810 */
[----:B------:R-:W-:Y:S02]  /*3750*/  @P1 FSEL R4, R4, -INF , !P0 ;  /* 0xff80000004041808 */ /* 0x000fe40004000000 */
[----:B------:R-:W-:Y:S02]  /*3760*/  FSEL R101, R101, RZ, P3 ;  /* 0x000000ff65657208 */ /* 0x000fe40001800000 */
[----:B------:R-:W-:Y:S02]  /*3770*/  FSETP.NEU.FTZ.AND P3, PT, R216, -INF , PT ;  /* 0xff800000d800780b */ /* 0x000fe40003f7d000 */
[----:B------:R-:W-:Y:S01]  /*3780*/  @P1 FSEL R8, R8, -INF , !P0 ;  /* 0xff80000008081808 */ /* 0x000fe20004000000 */
[--C-:B------:R-:W-:Y:S01]  /*3790*/  FFMA.FTZ R124, R4, UR24, -R100.reuse ;  /* 0x00000018047c7c23 */ /* 0x100fe20008010864 */
[----:B------:R-:W-:Y:S01]  /*37a0*/  FSEL R103, R103, RZ, P3 ;  /* 0x000000ff67677208 */ /* 0x000fe20001800000 */
[----:B------:R-:W-:Y:S01]  /*37b0*/  FMUL.FTZ R4, R217, 1.4426950216293334961 ;  /* 0x3fb8aa3bd9047820 */ /* 0x000fe20000410000 */
[----:B------:R-:W-:Y:S02]  /*37c0*/  @P1 FSEL R5, R5, -INF , !P2 ;  /* 0xff80000005051808 */ /* 0x000fe40005000000 */
[----:B------:R-:W-:Y:S01]  /*37d0*/  @P1 FSEL R6, R6, -INF , !P0 ;  /* 0xff80000006061808 */ /* 0x000fe20004000000 */
[----:B------:R-:W-:Y:S01]  /*37e0*/  MUFU.EX2 R124, R124 ;  /* 0x0000007c007c7308 */ /* 0x000fe20000000800 */
[----:B------:R-:W-:Y:S01]  /*37f0*/  @P1 FSEL R7, R7, -INF , !P2 ;  /* 0xff80000007071808 */ /* 0x000fe20005000000 */
[----:B------:R-:W-:Y:S01]  /*3800*/  FFMA.FTZ R129, R8, UR24, -R103 ;  /* 0x0000001808817c23 */ /* 0x000fe20008010867 */
[----:B------:R-:W-:Y:S01]  /*3810*/  FSETP.NEU.FTZ.AND P3, PT, R217, -INF , PT ;  /* 0xff800000d900780b */ /* 0x000fe20003f7d000 */
[----:B------:R-:W-:Y:S01]  /*3820*/  FFMA.FTZ R125, R5, UR24, -R100 ;  /* 0x00000018057d7c23 */ /* 0x000fe20008010864 */
[--C-:B------:R-:W-:Y:S01]  /*3830*/  FFMA.FTZ R126, R6, UR24, -R101.reuse ;  /* 0x00000018067e7c23 */ /* 0x100fe20008010865 */
[----:B------:R-:W-:Y:S01]  /*3840*/  FFMA.FTZ R127, R7, UR24, -R101 ;  /* 0x00000018077f7c23 */ /* 0x000fe20008010865 */
[----:B------:R-:W-:Y:S03]  /*3850*/  FSEL R8, R4, RZ, P3 ;  /* 0x000000ff04087208 */ /* 0x000fe60001800000 */
[----:B------:R-:W-:Y:S01]  /*3860*/  MUFU.EX2 R129, R129 ;  /* 0x0000008100817308 */ /* 0x000fe20000000800 */
[----:B------:R-:W1:Y:S01]  /*3870*/  LDSM.16.M88.4 R4, [R177+-0x3800] ;  /* 0xffc80000b104783b */ /* 0x000e620000000200 */
[----:B------:R-:W-:Y:S02]  /*3880*/  @P1 FSEL R9, R9, -INF , !P2 ;  /* 0xff80000009091808 */ /* 0x000fe40005000000 */
[----:B------:R-:W-:Y:S02]  /*3890*/  @P1 FSEL R11, R11, -INF , !P2 ;  /* 0xff8000000b0b1808 */ /* 0x000fe40005000000 */
[----:B------:R-:W-:Y:S01]  /*38a0*/  @P1 FSEL R10, R10, -INF , !P0 ;  /* 0xff8000000a0a1808 */ /* 0x000fe20004000000 */
[--C-:B------:R-:W-:Y:S03]  /*38b0*/  FFMA.FTZ R130, R9, UR24, -R103.reuse ;  /* 0x0000001809827c23 */ /* 0x100fe60008010867 */
[----:B------:R-:W-:Y:S01]  /*38c0*/  MUFU.EX2 R125, R125 ;  /* 0x0000007d007d7308 */ /* 0x000fe20000000800 */
[----:B------:R-:W-:Y:S02]  /*38d0*/  @P1 VIADD R9, R102, 0x8 ;  /* 0x0000000866091836 */ /* 0x000fe40000000000 */
[--C-:B------:R-:W-:Y:S01]  /*38e0*/  FFMA.FTZ R136, R11, UR24, -R8.reuse ;  /* 0x000000180b887c23 */ /* 0x100fe20008010808 */
[----:B------:R-:W-:Y:S01]  /*38f0*/  FFMA.FTZ R131, R10, UR24, -R8 ;  /* 0x000000180a837c23 */ /* 0x000fe20008010808 */
[C---:B------:R-:W-:Y:S02]  /*3900*/  @P1 IADD3 R10, R102.reuse, 0x9, RZ ;  /* 0x00000009660a1810 */ /* 0x040fe40007ffe0ff */
[-C--:B------:R-:W-:Y:S01]  /*3910*/  @P1 ISETP.GE.AND P0, PT, R9, R222.reuse, PT ;  /* 0x000000de0900120c */ /* 0x080fe20003f06270 */
[----:B------:R-:W-:Y:S02]  /*3920*/  @P1 VIADD R9, R102, 0x10 ;  /* 0x0000001066091836 */ /* 0x000fe40000000000 */
[----:B------:R-:W-:Y:S01]  /*3930*/  MUFU.EX2 R126, R126 ;  /* 0x0000007e007e7308 */ /* 0x000fe20000000800 */
[-C--:B------:R-:W-:Y:S02]  /*3940*/  @P1 ISETP.GE.AND P2, PT, R10, R222.reuse, PT ;  /* 0x000000de0a00120c */ /* 0x080fe40003f46270 */
[----:B------:R-:W-:Y:S02]  /*3950*/  @P1 FSEL R12, R12, -INF , !P0 ;  /* 0xff8000000c0c1808 */ /* 0x000fe40004000000 */
[----:B------:R-:W-:Y:S02]  /*3960*/  @P1 FSEL R14, R14, -INF , !P0 ;  /* 0xff8000000e0e1808 */ /* 0x000fe40004000000 */
[----:B------:R-:W-:Y:S03]  /*3970*/  @P1 FSEL R16, R16, -INF , !P0 ;  /* 0xff80000010101808 */ /* 0x000fe60004000000 */
[----:B------:R-:W2:Y:S01]  /*3980*/  MUFU.EX2 R127, R127 ;  /* 0x0000007f007f7308 */ /* 0x000ea20000000800 */
[----:B------:R-:W-:Y:S01]  /*3990*/  @P1 FSEL R18, R18, -INF , !P0 ;  /* 0xff80000012121808 */ /* 0x000fe20004000000 */
[----:B------:R-:W-:Y:S01]  /*39a0*/  FFMA.FTZ R137, R12, UR24, -R103 ;  /* 0x000000180c897c23 */ /* 0x000fe20008010867 */
[-C--:B------:R-:W-:Y:S01]  /*39b0*/  @P1 ISETP.GE.AND P0, PT, R9, R222.reuse, PT ;  /* 0x000000de0900120c */ /* 0x080fe20003f06270 */
[--C-:B------:R-:W-:Y:S01]  /*39c0*/  FFMA.FTZ R235, R16, UR24, -R100.reuse ;  /* 0x0000001810eb7c23 */ /* 0x100fe20008010864 */
[----:B------:R-:W-:Y:S01]  /*39d0*/  @P1 FSEL R17, R17, -INF , !P2 ;  /* 0xff80000011111808 */ /* 0x000fe20005000000 */
[--C-:B------:R-:W-:Y:S01]  /*39e0*/  FFMA.FTZ R237, R18, UR24, -R101.reuse ;  /* 0x0000001812ed7c23 */ /* 0x100fe20008010865 */
[----:B------:R-:W-:Y:S03]  /*39f0*/  IADD3 R10, P3, R207, R215, RZ ;  /* 0x000000d7cf0a7210 */ /* 0x000fe60007f7e0ff */
[----:B------:R-:W-:Y:S01]  /*3a00*/  MUFU.EX2 R130, R130 ;  /* 0x0000008200827308 */ /* 0x000fe20000000800 */
[----:B------:R-:W-:Y:S01]  /*3a10*/  @P1 IADD3 R9, R102, 0x11, RZ ;  /* 0x0000001166091810 */ /* 0x000fe20007ffe0ff */
[----:B------:R-:W-:Y:S01]  /*3a20*/  FFMA.FTZ R236, R17, UR24, -R100 ;  /* 0x0000001811ec7c23 */ /* 0x000fe20008010864 */
[----:B------:R-:W-:Y:S01]  /*3a30*/  FFMA.FTZ R182, R14, UR24, -R8 ;  /* 0x000000180eb67c23 */ /* 0x000fe20008010808 */
[----:B------:R-:W-:Y:S01]  /*3a40*/  IMAD.X R11, R208, 0x1, R214, P3 ;  /* 0x00000001d00b7824 */ /* 0x000fe200018e06d6 */
[----:B------:R-:W-:Y:S02]  /*3a50*/  @P1 FSEL R19, R19, -INF , !P2 ;  /* 0xff80000013131808 */ /* 0x000fe40005000000 */
[----:B------:R-:W-:Y:S03]  /*3a60*/  @P1 FSEL R13, R13, -INF , !P2 ;  /* 0xff8000000d0d1808 */ /* 0x000fe60005000000 */
[----:B------:R-:W-:Y:S01]  /*3a70*/  MUFU.EX2 R235, R235 ;  /* 0x000000eb00eb7308 */ /* 0x000fe20000000800 */
[-C--:B-1----:R-:W-:Y:S01]  /*3a80*/  HMMA.16816.F32 R20, R132, R4.reuse, R20 ;  /* 0x000000048414723c */ /* 0x082fe20000001814 */
[----:B------:R-:W3:Y:S02]  /*3a90*/  LDG.E R138, desc[UR16][R10.64] ;  /* 0x000000100a8a7981 */ /* 0x000ee4000c1e1900 */
[----:B------:R-:W-:Y:S01]  /*3aa0*/  FFMA.FTZ R238, R19, UR24, -R101 ;  /* 0x0000001813ee7c23 */ /* 0x000fe20008010865 */
[----:B------:R-:W-:Y:S01]  /*3ab0*/  FFMA.FTZ R139, R13, UR24, -R103 ;  /* 0x000000180d8b7c23 */ /* 0x000fe20008010867 */
[----:B------:R-:W4:Y:S01]  /*3ac0*/  LDG.E R234, desc[UR16][R10.64+0x20] ;  /* 0x000020100aea7981 */ /* 0x000f22000c1e1900 */
[C---:B------:R-:W-:Y:S03]  /*3ad0*/  HMMA.16816.F32 R24, R104.reuse, R4, R24 ;  /* 0x000000046818723c */ /* 0x040fe60000001818 */
[----:B------:R-:W-:Y:S01]  /*3ae0*/  MUFU.EX2 R236, R236 ;  /* 0x000000ec00ec7308 */ /* 0x000fe20000000800 */
[----:B------:R-:W5:Y:S01]  /*3af0*/  LDG.E R240, desc[UR16][R10.64+0x80] ;  /* 0x000080100af07981 */ /* 0x000f62000c1e1900 */
[----:B------:R-:W-:Y:S01]  /*3b00*/  @P1 FSEL R15, R15, -INF , !P2 ;  /* 0xff8000000f0f1808 */ /* 0x000fe20005000000 */
[-C--:B------:R-:W-:Y:S02]  /*3b10*/  HMMA.16816.F32 R28, R104, R6.reuse, R28 ;  /* 0x00000006681c723c */ /* 0x080fe4000000181c */
[----:B------:R1:W5:Y:S05]  /*3b20*/  LDG.E R239, desc[UR16][R10.64+0xa0] ;  /* 0x0000a0100aef7981 */ /* 0x00036a000c1e1900 */
[----:B------:R-:W-:Y:S01]  /*3b30*/  MUFU.EX2 R237, R237 ;  /* 0x000000ed00ed7308 */ /* 0x000fe20000000800 */
[----:B------:R-:W-:Y:S03]  /*3b40*/  @P1 ISETP.GE.AND P2, PT, R9, R222, PT ;  /* 0x000000de0900120c */ /* 0x000fe60003f46270 */
[----:B------:R-:W-:Y:S01]  /*3b50*/  @P1 VIADD R4, R102, 0x18 ;  /* 0x0000001866041836 */ /* 0x000fe20000000000 */
[----:B------:R-:W-:Y:S04]  /*3b60*/  HMMA.16816.F32 R32, R132, R6, R32 ;  /* 0x000000068420723c */ /* 0x000fe80000001820 */
[----:B--2---:R-:W-:Y:S01]  /*3b70*/  F2FP.F16.F32.PACK_AB R5, R127, R126 ;  /* 0x0000007e7f05723e */ /* 0x004fe200000000ff */
[----:B------:R-:W2:Y:S01]  /*3b80*/  MUFU.EX2 R238, R238 ;  /* 0x000000ee00ee7308 */ /* 0x000ea20000000800 */
[----:B------:R-:W-:Y:S01]  /*3b90*/  @P1 FSEL R20, R20, -INF , !P0 ;  /* 0xff80000014141808 */ /* 0x000fe20004000000 */
[----:B------:R-:W-:Y:S02]  /*3ba0*/  @P1 VIADD R102, R102, 0x19 ;  /* 0x0000001966661836 */ /* 0x000fe40000000000 */
[----:B------:R1:W-:Y:S02]  /*3bb0*/  STS [R200+0xe400], R5 ;  /* 0x00e40005c8007388 */ /* 0x0003e40000000800 */
[----:B------:R-:W-:Y:S01]  /*3bc0*/  @P1 FSEL R22, R22, -INF , !P0 ;  /* 0xff80000016161808 */ /* 0x000fe20004000000 */
[----:B------:R-:W-:Y:S01]  /*3bd0*/  FFMA.FTZ R233, R15, UR24, -R8 ;  /* 0x000000180fe97c23 */ /* 0x000fe20008010808 */
[----:B------:R-:W-:Y:S02]  /*3be0*/  @P1 FSEL R24, R24, -INF , !P0 ;  /* 0xff80000018181808 */ /* 0x000fe40004000000 */
[----:B------:R-:W-:Y:S01]  /*3bf0*/  MUFU.EX2 R131, R131 ;  /* 0x0000008300837308 */ /* 0x000fe20000000800 */
[----:B------:R-:W-:Y:S01]  /*3c00*/  @P1 FSEL R26, R26, -INF , !P0 ;  /* 0xff8000001a1a1808 */ /* 0x000fe20004000000 */
[----:B------:R-:W-:Y:S01]  /*3c10*/  FFMA.FTZ R241, R20, UR24, -R100 ;  /* 0x0000001814f17c23 */ /* 0x000fe20008010864 */
[----:B------:R-:W-:Y:S01]  /*3c20*/  @P1 ISETP.GE.AND P0, PT, R4, R222, PT ;  /* 0x000000de0400120c */ /* 0x000fe20003f06270 */
[--C-:B------:R-:W-:Y:S01]  /*3c30*/  FFMA.FTZ R243, R22, UR24, -R101.reuse ;  /* 0x0000001816f37c23 */ /* 0x100fe20008010865 */
[----:B------:R-:W-:Y:S01]  /*3c40*/  F2FP.F16.F32.PACK_AB R4, R125, R124 ;  /* 0x0000007c7d04723e */ /* 0x000fe200000000ff */
[----:B------:R-:W-:Y:S01]  /*3c50*/  FFMA.FTZ R133, R26, UR24, -R8 ;  /* 0x000000181a857c23 */ /* 0x000fe20008010808 */
[----:B------:R-:W-:Y:S03]  /*3c60*/  @P1 FSEL R21, R21, -INF , !P2 ;  /* 0xff80000015151808 */ /* 0x000fe60005000000 */
[----:B------:R-:W1:Y:S01]  /*3c70*/  MUFU.EX2 R136, R136 ;  /* 0x0000008800887308 */ /* 0x000e620000000800 */
[----:B------:R-:W-:Y:S01]  /*3c80*/  @P1 FSEL R23, R23, -INF , !P2 ;  /* 0xff80000017171808 */ /* 0x000fe20005000000 */
[----:B------:R1:W-:Y:S01]  /*3c90*/  STS [R200+0xe000], R4 ;  /* 0x00e00004c8007388 */ /* 0x0003e20000000800 */
[----:B------:R-:W-:Y:S01]  /*3ca0*/  @P1 FSEL R25, R25, -INF , !P2 ;  /* 0xff80000019191808 */ /* 0x000fe20005000000 */
[----:B------:R-:W-:Y:S01]  /*3cb0*/  FFMA.FTZ R242, R21, UR24, -R100 ;  /* 0x0000001815f27c23 */ /* 0x000fe20008010864 */
[----:B------:R-:W-:Y:S01]  /*3cc0*/  @P1 FSEL R27, R27, -INF , !P2 ;  /* 0xff8000001b1b1808 */ /* 0x000fe20005000000 */
[----:B------:R-:W-:Y:S01]  /*3cd0*/  FFMA.FTZ R244, R23, UR24, -R101 ;  /* 0x0000001817f47c23 */ /* 0x000fe20008010865 */
[----:B------:R-:W-:Y:S03]  /*3ce0*/  @P1 ISETP.GE.AND P2, PT, R102, R222, PT ;  /* 0x000000de6600120c */ /* 0x000fe60003f46270 */
[----:B------:R-:W-:Y:S01]  /*3cf0*/  MUFU.EX2 R137, R137 ;  /* 0x0000008900897308 */ /* 0x000fe20000000800 */
[----:B--2---:R-:W-:Y:S01]  /*3d00*/  F2FP.F16.F32.PACK_AB R7, R238, R237 ;  /* 0x000000edee07723e */ /* 0x004fe200000000ff */
[--C-:B------:R-:W-:Y:S01]  /*3d10*/  FFMA.FTZ R134, R27, UR24, -R8.reuse ;  /* 0x000000181b867c23 */ /* 0x100fe20008010808 */
[----:B------:R-:W-:Y:S01]  /*3d20*/  @P1 FSEL R30, R30, -INF , !P0 ;  /* 0xff8000001e1e1808 */ /* 0x000fe20004000000 */
[--C-:B------:R-:W-:Y:S01]  /*3d30*/  FFMA.FTZ R245, R24, UR24, -R103.reuse ;  /* 0x0000001818f57c23 */ /* 0x100fe20008010867 */
[----:B------:R-:W-:Y:S01]  /*3d40*/  @P1 FSEL R31, R31, -INF , !P2 ;  /* 0xff8000001f1f1808 */ /* 0x000fe20005000000 */
[----:B------:R-:W-:Y:S01]  /*3d50*/  STS [R205+0xe400], R7 ;  /* 0x00e40007cd007388 */ /* 0x000fe20000000800 */
[----:B------:R-:W-:Y:S03]  /*3d60*/  F2FP.F16.F32.PACK_AB R6, R130, R129 ;  /* 0x000000818206723e */ /* 0x000fe600000000ff */
[----:B------:R-:W2:Y:S01]  /*3d70*/  MUFU.EX2 R139, R139 ;  /* 0x0000008b008b7308 */ /* 0x000ea20000000800 */
[----:B-1----:R-:W-:Y:S01]  /*3d80*/  F2FP.F16.F32.PACK_AB R5, R136, R131 ;  /* 0x000000838805723e */ /* 0x002fe200000000ff */
[--C-:B------:R-:W-:Y:S01]  /*3d90*/  FFMA.FTZ R251, R30, UR24, -R8.reuse ;  /* 0x000000181efb7c23 */ /* 0x100fe20008010808 */
[----:B------:R-:W-:Y:S01]  /*3da0*/  FFMA.FTZ R8, R31, UR24, -R8 ;  /* 0x000000181f087c23 */ /* 0x000fe20008010808 */
[----:B------:R-:W-:Y:S01]  /*3db0*/  @P1 FSEL R32, R32, -INF , !P0 ;  /* 0xff80000020201808 */ /* 0x000fe20004000000 */
[----:B------:R-:W-:Y:S01]  /*3dc0*/  FFMA.FTZ R25, R25, UR24, -R103 ;  /* 0x0000001819197c23 */ /* 0x000fe20008010867 */
[----:B------:R-:W-:Y:S02]  /*3dd0*/  @P1 FSEL R34, R34, -INF , !P0 ;  /* 0xff80000022221808 */ /* 0x000fe40004000000 */
[----:B------:R-:W-:Y:S02]  /*3de0*/  @P1 FSEL R33, R33, -INF , !P2 ;  /* 0xff80000021211808 */ /* 0x000fe40005000000 */
[----:B------:R-:W-:Y:S01]  /*3df0*/  MUFU.EX2 R182, R182 ;  /* 0x000000b600b67308 */ /* 0x000fe20000000800 */
[----:B------:R-:W-:Y:S01]  /*3e00*/  @P1 FSEL R35, R35, -INF , !P2 ;  /* 0xff80000023231808 */ /* 0x000fe20005000000 */
[--C-:B------:R-:W-:Y:S01]  /*3e10*/  FFMA.FTZ R247, R32, UR24, -R100.reuse ;  /* 0x0000001820f77c23 */ /* 0x100fe20008010864 */
[----:B------:R-:W-:Y:S01]  /*3e20*/  F2FP.F16.F32.PACK_AB R4, R236, R235 ;  /* 0x000000ebec04723e */ /* 0x000fe200000000ff */
[--C-:B------:R-:W-:Y:S01]  /*3e30*/  FFMA.FTZ R249, R34, UR24, -R101.reuse ;  /* 0x0000001822f97c23 */ /* 0x100fe20008010865 */
[----:B------:R-:W-:Y:S01]  /*3e40*/  FFMA.FTZ R100, R33, UR24, -R100 ;  /* 0x0000001821647c23 */ /* 0x000fe20008010864 */
[----:B------:R-:W-:Y:S01]  /*3e50*/  FFMA.FTZ R101, R35, UR24, -R101 ;  /* 0x0000001823657c23 */ /* 0x000fe20008010865 */
[----:B------:R-:W-:Y:S01]  /*3e60*/  @P1 FSEL R28, R28, -INF , !P0 ;  /* 0xff8000001c1c1808 */ /* 0x000fe20004000000 */
[----:B------:R2:W-:Y:S02]  /*3e70*/  STS [R205+0xe000], R4 ;  /* 0x00e00004cd007388 */ /* 0x0005e40000000800 */
[----:B------:R-:W1:Y:S01]  /*3e80*/  MUFU.EX2 R233, R233 ;  /* 0x000000e900e97308 */ /* 0x000e620000000800 */
[----:B------:R-:W-:Y:S01]  /*3e90*/  @P1 FSEL R29, R29, -INF , !P2 ;  /* 0xff8000001d1d1808 */ /* 0x000fe20005000000 */
[----:B------:R1:W-:Y:S01]  /*3ea0*/  STS [R200+0xf000], R6 ;  /* 0x00f00006c8007388 */ /* 0x0003e20000000800 */
[--C-:B------:R-:W-:Y:S01]  /*3eb0*/  FFMA.FTZ R135, R28, UR24, -R103.reuse ;  /* 0x000000181c877c23 */ /* 0x100fe20008010867 */
[----:B------:R-:W-:Y:S02]  /*3ec0*/  ISETP.GE.AND P2, PT, R221, 0x1, PT ;  /* 0x00000001dd00780c */ /* 0x000fe40003f46270 */
[----:B------:R-:W-:Y:S01]  /*3ed0*/  FFMA.FTZ R103, R29, UR24, -R103 ;  /* 0x000000181d677c23 */ /* 0x000fe20008010867 */
[----:B------:R1:W-:Y:S03]  /*3ee0*/  STS [R200+0xf400], R5 ;  /* 0x00f40005c8007388 */ /* 0x0003e60000000800 */
[----:B------:R1:W-:Y:S10]  /*3ef0*/  MUFU.EX2 R252, R8 ;  /* 0x0000000800fc7308 */ /* 0x0003f40000000800 */
[----:B------:R-:W-:Y:S01]  /*3f00*/  MUFU.EX2 R241, R241 ;  /* 0x000000f100f17308 */ /* 0x000fe20000000800 */
[----:B--2---:R-:W-:Y:S09]  /*3f10*/  F2FP.F16.F32.PACK_AB R4, R139, R137 ;  /* 0x000000898b04723e */ /* 0x004ff200000000ff */
[----:B------:R-:W2:Y:S01]  /*3f20*/  MUFU.EX2 R242, R242 ;  /* 0x000000f200f27308 */ /* 0x000ea20000000800 */
[----:B-1----:R-:W-:Y:S01]  /*3f30*/  F2FP.F16.F32.PACK_AB R8, R233, R182 ;  /* 0x000000b6e908723e */ /* 0x002fe200000000ff */
[----:B------:R1:W-:Y:S08]  /*3f40*/  STS [R205+0xf000], R4 ;  /* 0x00f00004cd007388 */ /* 0x0003f00000000800 */
[----:B------:R-:W-:Y:S01]  /*3f50*/  MUFU.EX2 R243, R243 ;  /* 0x000000f300f37308 */ /* 0x000fe20000000800 */
[----:B------:R-:W-:Y:S09]  /*3f60*/  STS [R205+0xf400], R8 ;  /* 0x00f40008cd007388 */ /* 0x000ff20000000800 */
[----:B------:R-:W1:Y:S01]  /*3f70*/  MUFU.EX2 R244, R244 ;  /* 0x000000f400f47308 */ /* 0x000e620000000800 */
[----:B--2---:R-:W-:Y:S05]  /*3f80*/  F2FP.F16.F32.PACK_AB R7, R242, R241 ;  /* 0x000000f1f207723e */ /* 0x004fea00000000ff */
[----:B------:R2:W-:Y:S04]  /*3f90*/  STS [R204+0xe000], R7 ;  /* 0x00e00007cc007388 */ /* 0x0005e80000000800 */
[----:B------:R-:W-:Y:S10]  /*3fa0*/  MUFU.EX2 R248, R100 ;  /* 0x0000006400f87308 */ /* 0x000ff40000000800 */
[----:B------:R-:W-:Y:S01]  /*3fb0*/  MUFU.EX2 R250, R101 ;  /* 0x0000006500fa7308 */ /* 0x000fe20000000800 */
[----:B-1----:R-:W-:Y:S05]  /*3fc0*/  F2FP.F16.F32.PACK_AB R6, R244, R243 ;  /* 0x000000f3f406723e */ /* 0x002fea00000000ff */
[----:B------:R1:W-:Y:S04]  /*3fd0*/  STS [R204+0xe400], R6 ;  /* 0x00e40006cc007388 */ /* 0x0003e80000000800 */
[----:B------:R-:W2:Y:S10]  /*3fe0*/  MUFU.EX2 R247, R247 ;  /* 0x000000f700f77308 */ /* 0x000eb40000000800 */
[----:B------:R-:W1:Y:S10]  /*3ff0*/  MUFU.EX2 R249, R249 ;  /* 0x000000f900f97308 */ /* 0x000e740000000800 */
[----:B------:R-:W-:Y:S01]  /*4000*/  MUFU.EX2 R245, R245 ;  /* 0x000000f500f57308 */ /* 0x000fe20000000800 */
[----:B--2---:R-:W-:Y:S05]  /*4010*/  F2FP.F16.F32.PACK_AB R5, R248, R247 ;  /* 0x000000f7f805723e */ /* 0x004fea00000000ff */
[----:B------:R2:W-:Y:S04]  /*4020*/  STS [R206+0xe000], R5 ;  /* 0x00e00005ce007388 */ /* 0x0005e80000000800 */
[----:B------:R-:W2:Y:S01]  /*4030*/  MUFU.EX2 R132, R25 ;  /* 0x0000001900847308 */ /* 0x000ea20000000800 */
[----:B-1----:R-:W-:Y:S05]  /*4040*/  F2FP.F16.F32.PACK_AB R4, R250, R249 ;  /* 0x000000f9fa04723e */ /* 0x002fea00000000ff */
[----:B------:R1:W-:Y:S04]  /*4050*/  STS [R206+0xe400], R4 ;  /* 0x00e40004ce007388 */ /* 0x0003e80000000800 */
[----:B------:R-:W-:Y:S10]  /*4060*/  MUFU.EX2 R133, R133 ;  /* 0x0000008500857308 */ /* 0x000ff40000000800 */
[----:B------:R-:W1:Y:S01]  /*4070*/  MUFU.EX2 R134, R134 ;  /* 0x0000008600867308 */ /* 0x000e620000000800 */
[----:B--2---:R-:W-:Y:S05]  /*4080*/  F2FP.F16.F32.PACK_AB R7, R132, R245 ;  /* 0x000000f58407723e */ /* 0x004fea00000000ff */
[----:B------:R-:W-:Y:S04]  /*4090*/  STS [R204+0xf000], R7 ;  /* 0x00f00007cc007388 */ /* 0x000fe80000000800 */
[----:B------:R-:W-:Y:S10]  /*40a0*/  MUFU.EX2 R246, R103 ;  /* 0x0000006700f67308 */ /* 0x000ff40000000800 */
[----:B------:R-:W2:Y:S01]  /*40b0*/  MUFU.EX2 R135, R135 ;  /* 0x0000008700877308 */ /* 0x000ea20000000800 */
[----:B-1----:R-:W-:Y:S05]  /*40c0*/  F2FP.F16.F32.PACK_AB R6, R134, R133 ;  /* 0x000000858606723e */ /* 0x002fea00000000ff */
[----:B------:R-:W-:Y:S04]  /*40d0*/  STS [R204+0xf400], R6 ;  /* 0x00f40006cc007388 */ /* 0x000fe80000000800 */
[----:B------:R-:W1:Y:S01]  /*40e0*/  MUFU.EX2 R251, R251 ;  /* 0x000000fb00fb7308 */ /* 0x000e620000000800 */
[----:B--2---:R-:W-:Y:S05]  /*40f0*/  F2FP.F16.F32.PACK_AB R5, R246, R135 ;  /* 0x00000087f605723e */ /* 0x004fea00000000ff */
[----:B------:R-:W-:Y:S01]  /*4100*/  STS [R206+0xf000], R5 ;  /* 0x00f00005ce007388 */ /* 0x000fe20000000800 */
[----:B-1----:R-:W-:Y:S05]  /*4110*/  F2FP.F16.F32.PACK_AB R4, R252, R251 ;  /* 0x000000fbfc04723e */ /* 0x002fea00000000ff */
[----:B------:R-:W-:Y:S04]  /*4120*/  STS [R206+0xf400], R4 ;  /* 0x00f40004ce007388 */ /* 0x000fe80000000800 */
[----:B------:R-:W1:Y:S08]  /*4130*/  LDSM.16.M88.4 R32, [R112+0x4000] ;  /* 0x004000007020783b */ /* 0x000e700000000200 */
[----:B------:R2:W3:Y:S08]  /*4140*/  LDSM.16.M88.4 R28, [R112+0x5000] ;  /* 0x00500000701c783b */ /* 0x0004f00000000200 */
[----:B------:R-:W4:Y:S08]  /*4150*/  LDSM.16.M88.4 R100, [R116+0x4000] ;  /* 0x004000007464783b */ /* 0x000f300000000200 */
[----:B------:R-:W4:Y:S01]  /*4160*/  LDSM.16.M88.4 R104, [R116+0x5000] ;  /* 0x005000007468783b */ /* 0x000f220000000200 */
[----:B--2---:R-:W-:Y:S07]  /*4170*/  IMAD.IADD R112, R128, 0x1, R112 ;  /* 0x0000000180707824 */ /* 0x004fee00078e0270 */
[----:B------:R-:W-:Y:S01]  /*4180*/  LDSM.16.M88.4 R116, [R120+0x4000] ;  /* 0x004000007874783b */ /* 0x000fe20000000200 */
[-C--:B-1----:R-:W-:Y:S07]  /*4190*/  HMMA.16816.F32 R4, R32, R140.reuse, RZ ;  /* 0x0000008c2004723c */ /* 0x082fee00000018ff */
[----:B------:R-:W1:Y:S01]  /*41a0*/  LDSM.16.M88.4 R108, [R112+0x4000] ;  /* 0x00400000706c783b */ /* 0x000e620000000200 */
[C---:B---3--:R-:W-:Y:S07]  /*41b0*/  HMMA.16816.F32 R8, R28.reuse, R140, RZ ;  /* 0x0000008c1c08723c */ /* 0x048fee00000018ff */
[----:B------:R-:W2:Y:S01]  /*41c0*/  LDSM.16.M88.4 R112, [R112+0x5000] ;  /* 0x005000007070783b */ /* 0x000ea20000000200 */
[-C--:B------:R-:W-:Y:S07]  /*41d0*/  HMMA.16816.F32 R12, R28, R142.reuse, RZ ;  /* 0x0000008e1c0c723c */ /* 0x080fee00000018ff */
[----:B------:R-:W3:Y:S01]  /*41e0*/  LDSM.16.M88.4 R120, [R120+0x5000] ;  /* 0x005000007878783b */ /* 0x000ee20000000200 */
[C---:B------:R-:W-:Y:S06]  /*41f0*/  HMMA.16816.F32 R16, R32.reuse, R142, RZ ;  /* 0x0000008e2010723c */ /* 0x040fec00000018ff */
[-C--:B------:R-:W-:Y:S06]  /*4200*/  HMMA.16816.F32 R20, R32, R144.reuse, RZ ;  /* 0x000000902014723c */ /* 0x080fec00000018ff */
[C---:B------:R-:W-:Y:S06]  /*4210*/  HMMA.16816.F32 R24, R28.reuse, R144, RZ ;  /* 0x000000901c18723c */ /* 0x040fec00000018ff */
[-C--:B------:R-:W-:Y:S06]  /*4220*/  HMMA.16816.F32 R28, R28, R146.reuse, RZ ;  /* 0x000000921c1c723c */ /* 0x080fec00000018ff */
[----:B------:R-:W-:Y:S06]  /*4230*/  HMMA.16816.F32 R32, R32, R146, RZ ;  /* 0x000000922020723c */ /* 0x000fec00000018ff */
[-C--:B----4-:R-:W-:Y:S06]  /*4240*/  HMMA.16816.F32 R4, R100, R148.reuse, R4 ;  /* 0x000000946404723c */ /* 0x090fec0000001804 */
[C---:B------:R-:W-:Y:S06]  /*4250*/  HMMA.16816.F32 R8, R104.reuse, R148, R8 ;  /* 0x000000946808723c */ /* 0x040fec0000001808 */
[-C--:B------:R-:W-:Y:S06]  /*4260*/  HMMA.16816.F32 R12, R104, R150.reuse, R12 ;  /* 0x00000096680c723c */ /* 0x080fec000000180c */
[C---:B------:R-:W-:Y:S06]  /*4270*/  HMMA.16816.F32 R16, R100.reuse, R150, R16 ;  /* 0x000000966410723c */ /* 0x040fec0000001810 */
[-C--:B------:R-:W-:Y:S06]  /*4280*/  HMMA.16816.F32 R20, R100, R152.reuse, R20 ;  /* 0x000000986414723c */ /* 0x080fec0000001814 */
[C---:B------:R-:W-:Y:S06]  /*4290*/  HMMA.16816.F32 R24, R104.reuse, R152, R24 ;  /* 0x000000986818723c */ /* 0x040fec0000001818 */
[-C--:B------:R-:W-:Y:S06]  /*42a0*/  HMMA.16816.F32 R28, R104, R154.reuse, R28 ;  /* 0x0000009a681c723c */ /* 0x080fec000000181c */
[----:B------:R-:W-:Y:S06]  /*42b0*/  HMMA.16816.F32 R32, R100, R154, R32 ;  /* 0x0000009a6420723c */ /* 0x000fec0000001820 */
[-C--:B-1----:R-:W-:Y:S06]  /*42c0*/  HMMA.16816.F32 R4, R108, R156.reuse, R4 ;  /* 0x0000009c6c04723c */ /* 0x082fec0000001804 */
[C---:B--2---:R-:W-:Y:S06]  /*42d0*/  HMMA.16816.F32 R8, R112.reuse, R156, R8 ;  /* 0x0000009c7008723c */ /* 0x044fec0000001808 */
[-C--:B------:R-:W-:Y:S06]  /*42e0*/  HMMA.16816.F32 R12, R112, R158.reuse, R12 ;  /* 0x0000009e700c723c */ /* 0x080fec000000180c */
[C---:B------:R-:W-:Y:S06]  /*42f0*/  HMMA.16816.F32 R16, R108.reuse, R158, R16 ;  /* 0x0000009e6c10723c */ /* 0x040fec0000001810 */
[-C--:B------:R-:W-:Y:S06]  /*4300*/  HMMA.16816.F32 R20, R108, R160.reuse, R20 ;  /* 0x000000a06c14723c */ /* 0x080fec0000001814 */
[C---:B------:R-:W-:Y:S06]  /*4310*/  HMMA.16816.F32 R24, R112.reuse, R160, R24 ;  /* 0x000000a07018723c */ /* 0x040fec0000001818 */
[-C--:B------:R-:W-:Y:S06]  /*4320*/  HMMA.16816.F32 R28, R112, R162.reuse, R28 ;  /* 0x000000a2701c723c */ /* 0x080fec000000181c */
[----:B------:R-:W-:Y:S06]  /*4330*/  HMMA.16816.F32 R32, R108, R162, R32 ;  /* 0x000000a26c20723c */ /* 0x000fec0000001820 */
[-C--:B------:R-:W-:Y:S06]  /*4340*/  HMMA.16816.F32 R4, R116, R164.reuse, R4 ;  /* 0x000000a47404723c */ /* 0x080fec0000001804 */
[C---:B---3--:R-:W-:Y:S06]  /*4350*/  HMMA.16816.F32 R8, R120.reuse, R164, R8 ;  /* 0x000000a47808723c */ /* 0x048fec0000001808 */
[-C--:B------:R-:W-:Y:S06]  /*4360*/  HMMA.16816.F32 R12, R120, R166.reuse, R12 ;  /* 0x000000a6780c723c */ /* 0x080fec000000180c */
[C---:B------:R-:W-:Y:S06]  /*4370*/  HMMA.16816.F32 R16, R116.reuse, R166, R16 ;  /* 0x000000a67410723c */ /* 0x040fec0000001810 */
[-C--:B------:R-:W-:Y:S05]  /*4380*/  HMMA.16816.F32 R20, R116, R168.reuse, R20 ;  /* 0x000000a87414723c */ /* 0x080fea0000001814 */
[C---:B------:R-:W-:Y:S01]  /*4390*/  FADD.FTZ R4, -R138.reuse, R4 ;  /* 0x000000048a047221 */ /* 0x040fe20000010100 */
[C---:B------:R-:W-:Y:S05]  /*43a0*/  HMMA.16816.F32 R24, R120.reuse, R168, R24 ;  /* 0x000000a87818723c */ /* 0x040fea0000001818 */
[----:B------:R-:W-:Y:S01]  /*43b0*/  FADD.FTZ R5, -R138, R5 ;  /* 0x000000058a057221 */ /* 0x000fe20000010100 */
[-C--:B------:R-:W-:Y:S05]  /*43c0*/  HMMA.16816.F32 R28, R120, R170.reuse, R28 ;  /* 0x000000aa781c723c */ /* 0x080fea000000181c */
[----:B------:R-:W-:Y:S01]  /*43d0*/  FADD.FTZ R6, -R234, R6 ;  /* 0x00000006ea067221 */ /* 0x000fe20000010100 */
[----:B------:R-:W-:Y:S05]  /*43e0*/  HMMA.16816.F32 R32, R116, R170, R32 ;  /* 0x000000aa7420723c */ /* 0x000fea0000001820 */
[C---:B------:R-:W-:Y:S01]  /*43f0*/  FADD.FTZ R16, -R138.reuse, R16 ;  /* 0x000000108a107221 */ /* 0x040fe20000010100 */
[C---:B------:R-:W-:Y:S01]  /*4400*/  FADD.FTZ R17, -R138.reuse, R17 ;  /* 0x000000118a117221 */ /* 0x040fe20000010100 */
[C---:B------:R-:W-:Y:S01]  /*4410*/  FADD.FTZ R20, -R138.reuse, R20 ;  /* 0x000000148a147221 */ /* 0x040fe20000010100 */
[----:B------:R-:W-:Y:S03]  /*4420*/  FADD.FTZ R21, -R138, R21 ;  /* 0x000000158a157221 */ /* 0x000fe60000010100 */
[----:B------:R-:W-:Y:S01]  /*4430*/  FADD.FTZ R7, -R234, R7 ;  /* 0x00000007ea077221 */ /* 0x000fe20000010100 */
[----:B------:R-:W-:Y:S01]  /*4440*/  FMUL.FTZ R4, R124, R4 ;  /* 0x000000047c047220 */ /* 0x000fe20000410000 */
[----:B------:R-:W-:Y:S01]  /*4450*/  FMUL.FTZ R5, R125, R5 ;  /* 0x000000057d057220 */ /* 0x000fe20000410000 */
[----:B------:R-:W-:Y:S01]  /*4460*/  FMUL.FTZ R16, R235, R16 ;  /* 0x00000010eb107220 */ /* 0x000fe20000410000 */
[----:B------:R-:W-:Y:S01]  /*4470*/  FMUL.FTZ R17, R236, R17 ;  /* 0x00000011ec117220 */ /* 0x000fe20000410000 */
[----:B------:R-:W-:Y:S01]  /*4480*/  FMUL.FTZ R20, R241, R20 ;  /* 0x00000014f1147220 */ /* 0x000fe20000410000 */
[----:B------:R-:W-:Y:S01]  /*4490*/  FMUL.FTZ R21, R242, R21 ;  /* 0x00000015f2157220 */ /* 0x000fe20000410000 */
[----:B------:R-:W-:Y:S01]  /*44a0*/  F2FP.F16.F32.PACK_AB R4, R5, R4 ;  /* 0x000000040504723e */ /* 0x000fe200000000ff */
[----:B------:R-:W-:Y:S01]  /*44b0*/  FMUL.FTZ R6, R126, R6 ;  /* 0x000000067e067220 */ /* 0x000fe20000410000 */
[----:B------:R-:W-:Y:S01]  /*44c0*/  FMUL.FTZ R7, R127, R7 ;  /* 0x000000077f077220 */ /* 0x000fe20000410000 */
[C---:B------:R-:W-:Y:S01]  /*44d0*/  FADD.FTZ R18, -R234.reuse, R18 ;  /* 0x00000012ea127221 */ /* 0x040fe20000010100 */
[C---:B------:R-:W-:Y:S01]  /*44e0*/  FADD.FTZ R19, -R234.reuse, R19 ;  /* 0x00000013ea137221 */ /* 0x040fe20000010100 */
[----:B------:R-:W-:Y:S01]  /*44f0*/  FADD.FTZ R22, -R234, R22 ;  /* 0x00000016ea167221 */ /* 0x000fe20000010100 */
[C---:B------:R-:W-:Y:S01]  /*4500*/  FADD.FTZ R32, -R138.reuse, R32 ;  /* 0x000000208a207221 */ /* 0x040fe20000010100 */
[----:B------:R-:W-:Y:S01]  /*4510*/  FADD.FTZ R33, -R138, R33 ;  /* 0x000000218a217221 */ /* 0x000fe20000010100 */
[C---:B------:R-:W-:Y:S01]  /*4520*/  FADD.FTZ R23, -R234.reuse, R23 ;  /* 0x00000017ea177221 */ /* 0x040fe20000010100 */
[----:B------:R-:W-:Y:S01]  /*4530*/  FADD.FTZ R34, -R234, R34 ;  /* 0x00000022ea227221 */ /* 0x000fe20000010100 */
[----:B------:R-:W-:Y:S01]  /*4540*/  FMUL.FTZ R32, R247, R32 ;  /* 0x00000020f7207220 */ /* 0x000fe20000410000 */
[----:B------:R-:W-:Y:S01]  /*4550*/  FMUL.FTZ R33, R248, R33 ;  /* 0x00000021f8217220 */ /* 0x000fe20000410000 */
[----:B------:R-:W-:Y:S01]  /*4560*/  F2FP.F16.F32.PACK_AB R16, R17, R16 ;  /* 0x000000101110723e */ /* 0x000fe200000000ff */
[----:B------:R-:W-:Y:S01]  /*4570*/  FADD.FTZ R35, -R234, R35 ;  /* 0x00000023ea237221 */ /* 0x000fe20000010100 */
[----:B------:R-:W-:Y:S01]  /*4580*/  F2FP.F16.F32.PACK_AB R20, R21, R20 ;  /* 0x000000141514723e */ /* 0x000fe200000000ff */
[----:B------:R-:W-:Y:S01]  /*4590*/  FMUL.FTZ R18, R237, R18 ;  /* 0x00000012ed127220 */ /* 0x000fe20000410000 */
[----:B------:R-:W-:Y:S01]  /*45a0*/  F2FP.F16.F32.PACK_AB R32, R33, R32 ;  /* 0x000000202120723e */ /* 0x000fe200000000ff */
[----:B------:R-:W-:Y:S01]  /*45b0*/  FMUL.FTZ R19, R238, R19 ;  /* 0x00000013ee137220 */ /* 0x000fe20000410000 */
[----:B------:R-:W-:Y:S01]  /*45c0*/  F2FP.F16.F32.PACK_AB R6, R7, R6 ;  /* 0x000000060706723e */ /* 0x000fe200000000ff */
[----:B------:R-:W-:Y:S01]  /*45d0*/  FMUL.FTZ R22, R243, R22 ;  /* 0x00000016f3167220 */ /* 0x000fe20000410000 */
[----:B------:R-:W-:Y:S01]  /*45e0*/  FMUL.FTZ R23, R244, R23 ;  /* 0x00000017f4177220 */ /* 0x000fe20000410000 */
[----:B------:R-:W-:Y:S01]  /*45f0*/  FMUL.FTZ R34, R249, R34 ;  /* 0x00000022f9227220 */ /* 0x000fe20000410000 */
[----:B------:R-:W-:Y:S01]  /*4600*/  FMUL.FTZ R35, R250, R35 ;  /* 0x00000023fa237220 */ /* 0x000fe20000410000 */
[----:B------:R-:W-:Y:S06]  /*4610*/  @!P2 BRA `(.L_x_77) ;  /* 0x000000000080a947 */ /* 0x000fec0003800000 */
[----:B------:R-:W1:Y:S01]  /*4620*/  LDC R7, c[0x0][0x240] ;  /* 0x00009000ff077b82 */ /* 0x000e620000000800 */
[----:B------:R-:W-:Y:S01]  /*4630*/  ISETP.GE.AND P0, PT, R186, UR23, PT ;  /* 0x00000017ba007c0c */ /* 0x000fe2000bf06270 */
[----:B------:R-:W-:Y:S01]  /*4640*/  IMAD.MOV.U32 R21, RZ, RZ, -0x2000 ;  /* 0xffffe000ff157424 */ /* 0x000fe200078e00ff */
[----:B------:R-:W-:Y:S04]  /*4650*/  LOP3.LUT R17, R221, 0x1, RZ, 0xc0, !PT ;  /* 0x00000001dd117812 */ /* 0x000fe800078ec0ff */
[----:B------:R-:W-:Y:S04]  /*4660*/  ISETP.NE.U32.AND P3, PT, R17, 0x1, PT ;  /* 0x000000011100780c */ /* 0x000fe80003f65070 */
[----:B------:R-:W-:Y:S03]  /*4670*/  SEL R21, R21, 0x2000, !P3 ;  /* 0x0000200015157807 */ /* 0x000fe60005800000 */
[----:B------:R-:W2:Y:S02]  /*4680*/  @!P0 LDC R5, c[0x0][0x244] ;  /* 0x00009100ff058b82 */ /* 0x000ea40000000800 */
[--C-:B------:R-:W-:Y:S02]  /*4690*/  IMAD.IADD R220, R220, 0x1, R21.reuse ;  /* 0x00000001dcdc7824 */ /* 0x100fe400078e0215 */
[--C-:B------:R-:W-:Y:S02]  /*46a0*/  IMAD.IADD R226, R226, 0x1, R21.reuse ;  /* 0x00000001e2e27824 */ /* 0x100fe400078e0215 */
[----:B------:R-:W-:Y:S01]  /*46b0*/  IMAD.IADD R172, R172, 0x1, R21 ;  /* 0x00000001acac7824 */ /* 0x000fe200078e0215 */
[----:B------:R3:W-:Y:S04]  /*46c0*/  @P0 STS [R220], RZ ;  /* 0x000000ffdc000388 */ /* 0x0007e80000000800 */
[----:B------:R3:W-:Y:S04]  /*46d0*/  @P0 STS [R220+0x4], RZ ;  /* 0x000004ffdc000388 */ /* 0x0007e80000000800 */
[----:B------:R3:W-:Y:S04]  /*46e0*/  @P0 STS [R220+0x8], RZ ;  /* 0x000008ffdc000388 */ /* 0x0007e80000000800 */
[----:B------:R3:W-:Y:S01]  /*46f0*/  @P0 STS [R220+0xc], RZ ;  /* 0x00000cffdc000388 */ /* 0x0007e20000000800 */
[----:B-1----:R-:W-:Y:S05]  /*4700*/  IMAD.U32 R17, R7, -0x40, RZ ;  /* 0xffffffc007117824 */ /* 0x002fea00078e00ff */
[C---:B------:R-:W-:Y:S04]  /*4710*/  LEA R230, P3, R17.reuse, R230, 0x1 ;  /* 0x000000e611e67211 */ /* 0x040fe800078608ff */
[----:B------:R-:W-:Y:S02]  /*4720*/  LEA.HI.X.SX32 R231, R17, R231, 0x1, P3 ;  /* 0x000000e711e77211 */ /* 0x000fe400018f0eff */
[C---:B------:R-:W-:Y:S03]  /*4730*/  @!P0 LEA R100, P3, R7.reuse, R230, 0x6 ;  /* 0x000000e607648211 */ /* 0x040fe600078630ff */
[----:B------:R-:W-:Y:S01]  /*4740*/  @!PT LDS RZ, [RZ] ;  /* 0x00000000fffff984 */ /* 0x000fe20000000800 */
[----:B------:R-:W-:Y:S01]  /*4750*/  @!PT LDS RZ, [RZ] ;  /* 0x00000000fffff984 */ /* 0x000fe20000000800 */
[----:B------:R-:W-:Y:S01]  /*4760*/  @!PT LDS RZ, [RZ] ;  /* 0x00000000fffff984 */ /* 0x000fe20000000800 */
[----:B------:R3:W-:Y:S01]  /*4770*/  @!P0 LDGSTS.E.BYPASS.LTC128B.128 [R226], desc[UR16][R230.64] ;  /* 0x00000000e6e28fae */ /* 0x0007e2000b901d50 */
[----:B--2---:R-:W-:Y:S03]  /*4780*/  @!P0 LEA.HI.X R101, R7, R231, R5, 0x6, P3 ;  /* 0x000000e707658211 */ /* 0x004fe600018f3405 */
[----:B------:R3:W-:Y:S04]  /*4790*/  @P0 STS [R220+0x1000], RZ ;  /* 0x001000ffdc000388 */ /* 0x0007e80000000800 */
[----:B------:R3:W-:Y:S04]  /*47a0*/  @P0 STS [R220+0x1004], RZ ;  /* 0x001004ffdc000388 */ /* 0x0007e80000000800 */
[----:B------:R3:W-:Y:S04]  /*47b0*/  @P0 STS [R220+0x1008], RZ ;  /* 0x001008ffdc000388 */ /* 0x0007e80000000800 */
[----:B------:R3:W-:Y:S04]  /*47c0*/  @P0 STS [R220+0x100c], RZ ;  /* 0x00100cffdc000388 */ /* 0x0007e80000000800 */
[----:B------:R-:W-:Y:S01]  /*47d0*/  @!PT LDS RZ, [RZ] ;  /* 0x00000000fffff984 */ /* 0x000fe20000000800 */
[----:B------:R-:W-:Y:S01]  /*47e0*/  @!PT LDS RZ, [RZ] ;  /* 0x00000000fffff984 */ /* 0x000fe20000000800 */
[----:B------:R-:W-:Y:S01]  /*47f0*/  @!PT LDS RZ, [RZ] ;  /* 0x00000000fffff984 */ /* 0x000fe20000000800 */
[----:B------:R3:W-:Y:S04]  /*4800*/  @!P0 LDGSTS.E.BYPASS.LTC128B.128 [R226+0x1000], desc[UR16][R100.64] ;  /* 0x0100000064e28fae */ /* 0x0007e8000b901d50 */
[----:B------:R-:W0:Y:S02]  /*4810*/  LDGDEPBAR ;  /* 0x00000000000079af */ /* 0x000e240000000000 */
.L_x_77:
[C---:B-----5:R-:W-:Y:S01]  /*4820*/  FADD.FTZ R9, -R240.reuse, R9 ;  /* 0x00000009f0097221 */ /* 0x060fe20000010100 */
[C---:B------:R-:W-:Y:S01]  /*4830*/  FADD.FTZ R11, -R239.reuse, R11 ;  /* 0x0000000bef0b7221 */ /* 0x040fe20000010100 */
[----:B------:R-:W-:Y:S01]  /*4840*/  FADD.FTZ R8, -R240, R8 ;  /* 0x00000008f0087221 */ /* 0x000fe20000010100 */
[----:B------:R-:W-:Y:S01]  /*4850*/  FADD.FTZ R10, -R239, R10 ;  /* 0x0000000aef0a7221 */ /* 0x000fe20000010100 */
[----:B------:R-:W-:Y:S01]  /*4860*/  FMUL.FTZ R9, R130, R9 ;  /* 0x0000000982097220 */ /* 0x000fe20000410000 */
[----:B------:R-:W-:Y:S01]  /*4870*/  FMUL.FTZ R11, R136, R11 ;  /* 0x0000000b880b7220 */ /* 0x000fe20000410000 */
[C---:B------:R-:W-:Y:S01]  /*4880*/  FADD.FTZ R13, -R240.reuse, R13 ;  /* 0x0000000df00d7221 */ /* 0x040fe20000010100 */
[----:B------:R-:W-:Y:S01]  /*4890*/  FMUL.FTZ R8, R129, R8 ;  /* 0x0000000881087220 */ /* 0x000fe20000410000 */
[----:B------:R-:W-:Y:S01]  /*48a0*/  FADD.FTZ R15, -R239, R15 ;  /* 0x0000000fef0f7221 */ /* 0x000fe20000010100 */
[----:B------:R-:W-:Y:S01]  /*48b0*/  FMUL.FTZ R10, R131, R10 ;  /* 0x0000000a830a7220 */ /* 0x000fe20000410000 */
[----:B------:R-:W-:Y:S01]  /*48c0*/  FADD.FTZ R12, -R240, R12 ;  /* 0x0000000cf00c7221 */ /* 0x000fe20000010100 */
        /* <DEDUP_REMOVED lines=13> */
[----:B------:R-:W-:Y:S01]  /*49a0*/  FADD.FTZ R27, -R239, R27 ;  /* 0x0000001bef1b7221 */ /* 0x000fe20000010100 */
[----:B------:R-:W-:Y:S01]  /*49b0*/  F2FP.F16.F32.PACK_AB R14, R15, R14 ;  /* 0x0000000e0f0e723e */ /* 0x000fe200000000ff */
[----:B------:R-:W-:Y:S01]  /*49c0*/  STS [R205+0xa400], R18 ;  /* 0x00a40012cd007388 */ /* 0x000fe20000000800 */
[----:B------:R-:W-:Y:S01]  /*49d0*/  FADD.FTZ R24, -R240, R24 ;  /* 0x00000018f0187221 */ /* 0x000fe20000010100 */
[----:B------:R-:W-:Y:S01]  /*49e0*/  FADD.FTZ R26, -R239, R26 ;  /* 0x0000001aef1a7221 */ /* 0x000fe20000010100 */
[----:B------:R-:W-:Y:S01]  /*49f0*/  F2FP.F16.F32.PACK_AB R22, R23, R22 ;  /* 0x000000161716723e */ /* 0x000fe200000000ff */
[----:B------:R-:W-:Y:S01]  /*4a00*/  STS [R200+0xb000], R8 ;  /* 0x00b00008c8007388 */ /* 0x000fe20000000800 */
[----:B------:R-:W-:Y:S01]  /*4a10*/  FMUL.FTZ R25, R132, R25 ;  /* 0x0000001984197220 */ /* 0x000fe20000410000 */
[----:B------:R-:W-:Y:S01]  /*4a20*/  FMUL.FTZ R27, R134, R27 ;  /* 0x0000001b861b7220 */ /* 0x000fe20000410000 */
[C---:B------:R-:W-:Y:S01]  /*4a30*/  FADD.FTZ R29, -R240.reuse, R29 ;  /* 0x0000001df01d7221 */ /* 0x040fe20000010100 */
[----:B------:R-:W-:Y:S01]  /*4a40*/  STS [R200+0xb400], R10 ;  /* 0x00b4000ac8007388 */ /* 0x000fe20000000800 */
[----:B------:R-:W-:Y:S01]  /*4a50*/  FMUL.FTZ R24, R245, R24 ;  /* 0x00000018f5187220 */ /* 0x000fe20000410000 */
[----:B------:R-:W-:Y:S01]  /*4a60*/  FADD.FTZ R31, -R239, R31 ;  /* 0x0000001fef1f7221 */ /* 0x000fe20000010100 */
[----:B------:R-:W-:Y:S01]  /*4a70*/  FMUL.FTZ R26, R133, R26 ;  /* 0x0000001a851a7220 */ /* 0x000fe20000410000 */
[----:B------:R-:W-:Y:S01]  /*4a80*/  STS [R205+0xb000], R12 ;  /* 0x00b0000ccd007388 */ /* 0x000fe20000000800 */
        /* <DEDUP_REMOVED lines=9> */
[----:B------:R-:W-:Y:S02]  /*4b20*/  F2FP.F16.F32.PACK_AB R24, R25, R24 ;  /* 0x000000181918723e */ /* 0x000fe400000000ff */
[----:B------:R-:W-:Y:S01]  /*4b30*/  STS [R204+0xa400], R22 ;  /* 0x00a40016cc007388 */ /* 0x000fe20000000800 */
[----:B------:R-:W-:Y:S02]  /*4b40*/  F2FP.F16.F32.PACK_AB R26, R27, R26 ;  /* 0x0000001a1b1a723e */ /* 0x000fe400000000ff */
[----:B------:R-:W-:Y:S01]  /*4b50*/  F2FP.F16.F32.PACK_AB R28, R29, R28 ;  /* 0x0000001c1d1c723e */ /* 0x000fe200000000ff */
[----:B------:R-:W-:Y:S01]  /*4b60*/  STS [R206+0xa000], R32 ;  /* 0x00a00020ce007388 */ /* 0x000fe20000000800 */
[----:B------:R-:W-:Y:S02]  /*4b70*/  F2FP.F16.F32.PACK_AB R30, R31, R30 ;  /* 0x0000001e1f1e723e */ /* 0x000fe400000000ff */
[C---:B---3--:R-:W-:Y:S01]  /*4b80*/  IADD3 R100, R174.reuse, 0x40, RZ ;  /* 0x00000040ae647810 */ /* 0x048fe20007ffe0ff */
[----:B------:R-:W-:Y:S01]  /*4b90*/  STS [R206+0xa400], R34 ;  /* 0x00a40022ce007388 */ /* 0x000fe20000000800 */
[----:B------:R-:W-:Y:S02]  /*4ba0*/  @P4 IADD3 R100, R174, -0x40, RZ ;  /* 0xffffffc0ae644810 */ /* 0x000fe40007ffe0ff */
[----:B------:R-:W-:Y:S01]  /*4bb0*/  MOV R233, R227 ;  /* 0x000000e300e97202 */ /* 0x000fe20000000f00 */
[----:B------:R-:W-:Y:S04]  /*4bc0*/  STS [R204+0xb000], R24 ;  /* 0x00b00018cc007388 */ /* 0x000fe80000000800 */
[----:B------:R-:W-:Y:S04]  /*4bd0*/  STS [R204+0xb400], R26 ;  /* 0x00b4001acc007388 */ /* 0x000fe80000000800 */
[----:B------:R-:W-:Y:S04]  /*4be0*/  STS [R206+0xb000], R28 ;  /* 0x00b0001cce007388 */ /* 0x000fe80000000800 */
[----:B------:R-:W-:Y:S01]  /*4bf0*/  STS [R206+0xb400], R30 ;  /* 0x00b4001ece007388 */ /* 0x000fe20000000800 */
[----:B------:R-:W-:Y:S06]  /*4c00*/  BAR.SYNC.DEFER_BLOCKING 0x0 ;  /* 0x0000000000007b1d */ /* 0x000fec0000010000 */
[----:B------:R-:W-:Y:S04]  /*4c10*/  LDSM.16.MT88.4 R4, [R175+0xe000] ;  /* 0x00e00000af04783b */ /* 0x000fe80000004200 */
        /* <DEDUP_REMOVED lines=51> */
[----:B------:R-:W1:Y:S01]  /*4f50*/  LDC R5, c[0x0][0x420] ;  /* 0x00010800ff057b82 */ /* 0x000e620000000800 */
[----:B------:R-:W-:Y:S11]  /*4f60*/  ISETP.GE.AND P0, PT, R186, UR23, PT ;  /* 0x00000017ba007c0c */ /* 0x000ff6000bf06270 */
[----:B------:R-:W-:Y:S02]  /*4f70*/  @!UPT UIADD3 URZ, URZ, URZ, URZ ;  /* 0x0000003f3f3ff290 */ /* 0x000fe4000fffe03f */
[----:B------:R2:W-:Y:S01]  /*4f80*/  @P0 STS.128 [R195+0x4000], RZ ;  /* 0x004000ffc3000388 */ /* 0x0005e20000000c00 */
[----:B------:R-:W3:Y:S01]  /*4f90*/  @!P0 LDC R4, c[0x0][0x424] ;  /* 0x00010900ff048b82 */ /* 0x000ee20000000800 */
[C---:B-1----:R-:W-:Y:S05]  /*4fa0*/  IMAD.U32 R6, R5.reuse, -0x40, RZ ;  /* 0xffffffc005067824 */ /* 0x042fea00078e00ff */
[C---:B------:R-:W-:Y:S04]  /*4fb0*/  LEA R228, P3, R6.reuse, R228, 0x1 ;  /* 0x000000e406e47211 */ /* 0x040fe800078608ff */
[----:B------:R-:W-:Y:S02]  /*4fc0*/  LEA.HI.X.SX32 R229, R6, R229, 0x1, P3 ;  /* 0x000000e506e57211 */ /* 0x000fe400018f0eff */
[C---:B------:R-:W-:Y:S03]  /*4fd0*/  @!P0 LEA R6, P3, R5.reuse, R228, 0x6 ;  /* 0x000000e405068211 */ /* 0x040fe600078630ff */
[----:B------:R-:W-:Y:S01]  /*4fe0*/  @!PT LDS RZ, [RZ] ;  /* 0x00000000fffff984 */ /* 0x000fe20000000800 */
[----:B------:R-:W-:Y:S01]  /*4ff0*/  @!PT LDS RZ, [RZ] ;  /* 0x00000000fffff984 */ /* 0x000fe20000000800 */
[----:B------:R-:W-:Y:S01]  /*5000*/  @!PT LDS RZ, [RZ] ;  /* 0x00000000fffff984 */ /* 0x000fe20000000800 */
[----:B------:R2:W-:Y:S01]  /*5010*/  @!P0 LDGSTS.E.BYPASS.LTC128B.128 [R195+0x4000], desc[UR16][R228.64] ;  /* 0x04000000e4c38fae */ /* 0x0005e2000b901d50 */
[----:B---3--:R-:W-:Y:S03]  /*5020*/  @!P0 LEA.HI.X R7, R5, R229, R4, 0x6, P3 ;  /* 0x000000e505078211 */ /* 0x008fe600018f3404 */
[----:B------:R2:W-:Y:S04]  /*5030*/  @P0 STS.128 [R195+0x5000], RZ ;  /* 0x005000ffc3000388 */ /* 0x0005e80000000c00 */
[----:B------:R-:W-:Y:S01]  /*5040*/  @!PT LDS RZ, [RZ] ;  /* 0x00000000fffff984 */ /* 0x000fe20000000800 */
[----:B------:R-:W-:Y:S01]  /*5050*/  @!PT LDS RZ, [RZ] ;  /* 0x00000000fffff984 */ /* 0x000fe20000000800 */
[----:B------:R-:W-:Y:S01]  /*5060*/  @!PT LDS RZ, [RZ] ;  /* 0x00000000fffff984 */ /* 0x000fe20000000800 */
[----:B------:R2:W-:Y:S04]  /*5070*/  @!P0 LDGSTS.E.BYPASS.LTC128B.128 [R195+0x5000], desc[UR16][R6.64] ;  /* 0x0500000006c38fae */ /* 0x0005e8000b901d50 */
[----:B------:R-:W0:Y:S02]  /*5080*/  LDGDEPBAR ;  /* 0x00000000000079af */ /* 0x000e240000000000 */
.L_x_78:
[----:B------:R-:W-:Y:S01]  /*5090*/  LDSM.16.M88.4 R16, [R176] ;  /* 0x00000000b010783b */ /* 0x000fe20000000200 */
[--C-:B------:R-:W-:Y:S02]  /*50a0*/  IMAD.IADD R112, R173, 0x1, R128.reuse ;  /* 0x00000001ad707824 */ /* 0x100fe400078e0280 */
[----:B------:R-:W-:Y:S01]  /*50b0*/  IMAD.IADD R114, R176, 0x1, R128 ;  /* 0x00000001b0727824 */ /* 0x000fe200078e0280 */
[----:B------:R-:W2:Y:S01]  /*50c0*/  LDSM.16.MT88.4 R8, [R174+0x2000] ;  /* 0x00200000ae08783b */ /* 0x000ea20000004200 */
[C---:B------:R-:W-:Y:S02]  /*50d0*/  IMAD.IADD R113, R128.reuse, 0x1, R0 ;  /* 0x0000000180717824 */ /* 0x040fe400078e0200 */
[----:B------:R-:W-:Y:S01]  /*50e0*/  IMAD.U32 R227, RZ, RZ, UR10 ;  /* 0x0000000affe37e24 */ /* 0x000fe2000f8e00ff */
[----:B------:R-:W1:Y:S04]  /*50f0*/  LDSM.16.MT88.4 R20, [R112] ;  /* 0x000000007014783b */ /* 0x000e680000004200 */
[----:B------:R-:W-:Y:S04]  /*5100*/  LDSM.16.M88.4 R24, [R0] ;  /* 0x000000000018783b */ /* 0x000fe80000000200 */
[----:B------:R-:W3:Y:S04]  /*5110*/  LDSM.16.MT88.4 R28, [R174+0x2800] ;  /* 0x00280000ae1c783b */ /* 0x000ee80000004200 */
[----:B------:R-:W4:Y:S04]  /*5120*/  LDSM.16.MT88.4 R32, [R112+0x800] ;  /* 0x000800007020783b */ /* 0x000f280000004200 */
[----:B------:R-:W-:Y:S04]  /*5130*/  LDSM.16.MT88.4 R104, [R174+0x3000] ;  /* 0x00300000ae68783b */ /* 0x000fe80000004200 */
[----:B------:R-:W4:Y:S04]  /*5140*/  LDSM.16.M88.4 R100, [R114] ;  /* 0x000000007264783b */ /* 0x000f280000000200 */
[----:B------:R-:W-:Y:S01]  /*5150*/  LDSM.16.MT88.4 R108, [R174+0x3800] ;  /* 0x00380000ae6c783b */ /* 0x000fe20000004200 */
[C---:B--2---:R-:W-:Y:S06]  /*5160*/  HMMA.16816.F32 R4, R16.reuse, R8, RZ ;  /* 0x000000081004723c */ /* 0x044fec00000018ff */
[C---:B------:R-:W-:Y:S06]  /*5170*/  HMMA.16816.F32 R8, R16.reuse, R10, RZ ;  /* 0x0000000a1008723c */ /* 0x040fec00000018ff */
[C---:B-1----:R-:W-:Y:S06]  /*5180*/  HMMA.16816.F32 R12, R16.reuse, R20, RZ ;  /* 0x00000014100c723c */ /* 0x042fec00000018ff */
        /* <DEDUP_REMOVED lines=36> */
[----:B------:R-:W-:Y:S01]  /*53d0*/  LDSM.16.MT88.4 R100, [R175+0xd000] ;  /* 0x00d00000af64783b */ /* 0x000fe20000004200 */
[C---:B----4-:R-:W-:Y:S06]  /*53e0*/  HMMA.16816.F32 R4, R28.reuse, R104, R4 ;  /* 0x000000681c04723c */ /* 0x050fec0000001804 */
[C---:B------:R-:W-:Y:S05]  /*53f0*/  HMMA.16816.F32 R8, R28.reuse, R106, R8 ;  /* 0x0000006a1c08723c */ /* 0x040fea0000001808 */
[----:B------:R-:W-:Y:S01]  /*5400*/  IMAD.IADD R104, R128, 0x1, R3 ;  /* 0x0000000180687824 */ /* 0x000fe200078e0203 */
[C---:B-1----:R-:W-:Y:S06]  /*5410*/  HMMA.16816.F32 R12, R28.reuse, R20, R12 ;  /* 0x000000141c0c723c */ /* 0x042fec000000180c */
[----:B------:R-:W-:Y:S01]  /*5420*/  HMMA.16816.F32 R16, R28, R22, R16 ;  /* 0x000000161c10723c */ /* 0x000fe20000001810 */
[----:B------:R-:W-:Y:S04]  /*5430*/  IMAD.U32 R21, RZ, RZ, UR10 ;  /* 0x0000000aff157e24 */ /* 0x000fe8000f8e00ff */
[----:B------:R-:W-:Y:S01]  /*5440*/  @P2 IADD3 R20, P3, R213, R193, RZ ;  /* 0x000000c1d5142210 */ /* 0x000fe20007f7e0ff */
[C---:B--2---:R-:W-:Y:S01]  /*5450*/  HMMA.16816.F32 R4, R32.reuse, R108, R4 ;  /* 0x0000006c2004723c */ /* 0x044fe20000001804 */
[----:B------:R-:W-:Y:S04]  /*5460*/  IMAD.U32 R28, RZ, RZ, UR22 ;  /* 0x00000016ff1c7e24 */ /* 0x000fe8000f8e00ff */
[----:B------:R-:W-:Y:S01]  /*5470*/  LEA R232, P0, R21, R232, 0x2 ;  /* 0x000000e815e87211 */ /* 0x000fe200078010ff */
[C---:B------:R-:W-:Y:S01]  /*5480*/  HMMA.16816.F32 R8, R32.reuse, R110, R8 ;  /* 0x0000006e2008723c */ /* 0x040fe20000001808 */
[----:B------:R-:W-:Y:S04]  /*5490*/  IMAD.U32 R23, RZ, RZ, UR21 ;  /* 0x00000015ff177e24 */ /* 0x000fe8000f8e00ff */
[----:B------:R-:W-:Y:S01]  /*54a0*/  @P2 IMAD.X R21, R212, 0x1, R192, P3 ;  /* 0x00000001d4152824 */ /* 0x000fe200018e06c0 */
[C---:B---3--:R-:W-:Y:S01]  /*54b0*/  HMMA.16816.F32 R12, R32.reuse, R24, R12 ;  /* 0x00000018200c723c */ /* 0x048fe2000000180c */
[----:B------:R-:W-:Y:S03]  /*54c0*/  IMAD.U32 R22, RZ, RZ, UR20 ;  /* 0x00000014ff167e24 */ /* 0x000fe6000f8e00ff */
[----:B------:R-:W5:Y:S01]  /*54d0*/  @P2 LDG.E R218, desc[UR16][R20.64] ;  /* 0x0000001014da2981 */ /* 0x000f62000c1e1900 */
[----:B------:R-:W-:Y:S01]  /*54e0*/  LEA.HI.X.SX32 R227, R227, R233, 0x2, P0 ;  /* 0x000000e9e3e37211 */ /* 0x000fe200000f16ff */
[----:B------:R-:W-:Y:S01]  /*54f0*/  HMMA.16816.F32 R16, R32, R26, R16 ;  /* 0x0000001a2010723c */ /* 0x000fe20000001810 */
[----:B------:R-:W-:Y:S01]  /*5500*/  IMAD.U32 R24, RZ, RZ, UR22 ;  /* 0x00000016ff187e24 */ /* 0x000fe2000f8e00ff */
[----:B------:R-:W5:Y:S03]  /*5510*/  @P2 LDG.E R219, desc[UR16][R20.64+0x20] ;  /* 0x0000201014db2981 */ /* 0x000f66000c1e1900 */
[----:B------:R-:W-:Y:S01]  /*5520*/  IMAD.MOV.U32 R233, RZ, RZ, R227 ;  /* 0x000000ffffe97224 */ /* 0x000fe200078e00e3 */
[----:B------:R-:W5:Y:S01]  /*5530*/  @P2 LDG.E R216, desc[UR16][R20.64+0x80] ;  /* 0x0000801014d82981 */ /* 0x000f62000c1e1900 */
[-C--:B------:R-:W-:Y:S03]  /*5540*/  LEA R28, P4, R28, R232.reuse, 0x2 ;  /* 0x000000e81c1c7211 */ /* 0x080fe600078810ff */
[----:B------:R1:W5:Y:S01]  /*5550*/  @P2 LDG.E R217, desc[UR16][R20.64+0xa0] ;  /* 0x0000a01014d92981 */ /* 0x000362000c1e1900 */
[-C--:B------:R-:W-:Y:S02]  /*5560*/  LEA R30, P3, R23, R232.reuse, 0x2 ;  /* 0x000000e8171e7211 */ /* 0x080fe400078610ff */
[-C--:B------:R-:W-:Y:S01]  /*5570*/  LEA.HI.X.SX32 R29, R24, R233.reuse, 0x2, P4 ;  /* 0x000000e9181d7211 */ /* 0x080fe200020f16ff */
[----:B------:R2:W-:Y:S01]  /*5580*/  REDG.E.ADD.F32.FTZ.RN.STRONG.GPU desc[UR16][R232.64], R4 ;  /* 0x00000004e80079a6 */ /* 0x0005e2000c10f390 */
[-C--:B------:R-:W-:Y:S03]  /*5590*/  LEA R22, P0, R22, R232.reuse, 0x2 ;  /* 0x000000e816167211 */ /* 0x080fe600078010ff */
[----:B------:R3:W-:Y:S04]  /*55a0*/  REDG.E.ADD.F32.FTZ.RN.STRONG.GPU desc[UR16][R28.64], R5 ;  /* 0x000000051c0079a6 */ /* 0x0007e8000c10f390 */
[----:B------:R-:W-:Y:S01]  /*55b0*/  LDSM.16.MT88.4 R32, [R175+0xc800] ;  /* 0x00c80000af20783b */ /* 0x000fe20000004200 */
[----:B-1----:R-:W-:Y:S02]  /*55c0*/  IMAD.U32 R21, RZ, RZ, UR21 ;  /* 0x00000015ff157e24 */ /* 0x002fe4000f8e00ff */
[----:B------:R-:W-:Y:S03]  /*55d0*/  IMAD.U32 R20, RZ, RZ, UR20 ;  /* 0x00000014ff147e24 */ /* 0x000fe6000f8e00ff */
[-C--:B------:R-:W-:Y:S01]  /*55e0*/  LEA.HI.X.SX32 R31, R21, R233.reuse, 0x2, P3 ;  /* 0x000000e9151f7211 */ /* 0x080fe200018f16ff */
[----:B--2---:R-:W-:Y:S01]  /*55f0*/  IMAD.U32 R4, RZ, RZ, UR19 ;  /* 0x00000013ff047e24 */ /* 0x004fe2000f8e00ff */
[-C--:B------:R-:W-:Y:S01]  /*5600*/  LEA.HI.X.SX32 R23, R20, R233.reuse, 0x2, P0 ;  /* 0x000000e914177211 */ /* 0x080fe200000f16ff */
[----:B------:R-:W-:Y:S02]  /*5610*/  IMAD.U32 R20, RZ, RZ, UR18 ;  /* 0x00000012ff147e24 */ /* 0x000fe4000f8e00ff */
[----:B------:R1:W-:Y:S01]  /*5620*/  REDG.E.ADD.F32.FTZ.RN.STRONG.GPU desc[UR16][R30.64], R6 ;  /* 0x000000061e0079a6 */ /* 0x0003e2000c10f390 */
[----:B------:R-:W-:Y:S02]  /*5630*/  IMAD.U32 R21, RZ, RZ, UR19 ;  /* 0x00000013ff157e24 */ /* 0x000fe4000f8e00ff */
[-C--:B------:R-:W-:Y:S01]  /*5640*/  LEA R20, P4, R20, R232.reuse, 0x2 ;  /* 0x000000e814147211 */ /* 0x080fe200078810ff */
[----:B------:R2:W-:Y:S01]  /*5650*/  REDG.E.ADD.F32.FTZ.RN.STRONG.GPU desc[UR16][R22.64], R7 ;  /* 0x00000007160079a6 */ /* 0x0005e2000c10f390 */
[----:B---3--:R-:W-:Y:S02]  /*5660*/  IMAD.U32 R5, RZ, RZ, UR25 ;  /* 0x00000019ff057e24 */ /* 0x008fe4000f8e00ff */
[----:B-1----:R-:W-:Y:S01]  /*5670*/  IMAD.U32 R6, RZ, RZ, UR15 ;  /* 0x0000000fff067e24 */ /* 0x002fe2000f8e00ff */
[-C--:B--2---:R-:W-:Y:S01]  /*5680*/  LEA R22, P0, R4, R232.reuse, 0x2 ;  /* 0x000000e804167211 */ /* 0x084fe200078010ff */
[----:B------:R-:W-:Y:S03]  /*5690*/  IMAD.U32 R7, RZ, RZ, UR18 ;  /* 0x00000012ff077e24 */ /* 0x000fe6000f8e00ff */
[-C--:B------:R-:W-:Y:S01]  /*56a0*/  LEA R24, P3, R6, R232.reuse, 0x2 ;  /* 0x000000e806187211 */ /* 0x080fe200078610ff */
[----:B------:R-:W-:Y:S01]  /*56b0*/  IMAD.U32 R6, RZ, RZ, UR25 ;  /* 0x00000019ff067e24 */ /* 0x000fe2000f8e00ff */
[-C--:B------:R-:W-:Y:S02]  /*56c0*/  LEA.HI.X.SX32 R23, R21, R233.reuse, 0x2, P0 ;  /* 0x000000e915177211 */ /* 0x080fe400000f16ff */
[-C--:B------:R-:W-:Y:S01]  /*56d0*/  LEA.HI.X.SX32 R21, R7, R233.reuse, 0x2, P4 ;  /* 0x000000e907157211 */ /* 0x080fe200020f16ff */
[----:B------:R-:W-:Y:S01]  /*56e0*/  IMAD.U32 R7, RZ, RZ, UR4 ;  /* 0x00000004ff077e24 */ /* 0x000fe2000f8e00ff */
[----:B------:R-:W-:Y:S01]  /*56f0*/  MOV R4, UR15 ;  /* 0x0000000f00047c02 */ /* 0x000fe20008000f00 */
[----:B------:R1:W-:Y:S01]  /*5700*/  REDG.E.ADD.F32.FTZ.RN.STRONG.GPU desc[UR16][R22.64], R8 ;  /* 0x00000008160079a6 */ /* 0x0003e2000c10f390 */
[-C--:B------:R-:W-:Y:S01]  /*5710*/  LEA R26, P0, R5, R232.reuse, 0x2 ;  /* 0x000000e8051a7211 */ /* 0x080fe200078010ff */
[----:B------:R-:W-:Y:S01]  /*5720*/  IMAD.U32 R5, RZ, RZ, UR14 ;  /* 0x0000000eff057e24 */ /* 0x000fe2000f8e00ff */
[-C--:B------:R-:W-:Y:S01]  /*5730*/  LEA.HI.X.SX32 R25, R4, R233.reuse, 0x2, P3 ;  /* 0x000000e904197211 */ /* 0x080fe200018f16ff */
[----:B------:R2:W-:Y:S01]  /*5740*/  REDG.E.ADD.F32.FTZ.RN.STRONG.GPU desc[UR16][R20.64], R9 ;  /* 0x00000009140079a6 */ /* 0x0005e2000c10f390 */
[-C--:B------:R-:W-:Y:S01]  /*5750*/  LEA.HI.X.SX32 R27, R6, R233.reuse, 0x2, P0 ;  /* 0x000000e9061b7211 */ /* 0x080fe200000f16ff */
[----:B------:R-:W-:Y:S02]  /*5760*/  IMAD.U32 R4, RZ, RZ, UR11 ;  /* 0x0000000bff047e24 */ /* 0x000fe4000f8e00ff */
[----:B------:R3:W-:Y:S01]  /*5770*/  REDG.E.ADD.F32.FTZ.RN.STRONG.GPU desc[UR16][R24.64], R10 ;  /* 0x0000000a180079a6 */ /* 0x0007e2000c10f390 */
[----:B------:R-:W-:Y:S03]  /*5780*/  IMAD.U32 R6, RZ, RZ, UR14 ;  /* 0x0000000eff067e24 */ /* 0x000fe6000f8e00ff */
[----:B------:R4:W-:Y:S04]  /*5790*/  REDG.E.ADD.F32.FTZ.RN.STRONG.GPU desc[UR16][R26.64], R11 ;  /* 0x0000000b1a0079a6 */ /* 0x0009e8000c10f390 */
[----:B------:R-:W-:Y:S04]  /*57a0*/  REDG.E.ADD.F32.FTZ.RN.STRONG.GPU desc[UR16][R232.64+0x80], R12 ;  /* 0x0000800ce80079a6 */ /* 0x000fe8000c10f390 */
[----:B------:R-:W-:Y:S04]  /*57b0*/  REDG.E.ADD.F32.FTZ.RN.STRONG.GPU desc[UR16][R28.64+0x80], R13 ;  /* 0x0000800d1c0079a6 */ /* 0x000fe8000c10f390 */
[----:B------:R-:W-:Y:S01]  /*57c0*/  LDSM.16.MT88.4 R28, [R175+0xa800] ;  /* 0x00a80000af1c783b */ /* 0x000fe20000004200 */
[----:B-1----:R-:W-:Y:S02]  /*57d0*/  IMAD.U32 R22, RZ, RZ, UR9 ;  /* 0x00000009ff167e24 */ /* 0x002fe4000f8e00ff */
[----:B------:R-:W-:Y:S02]  /*57e0*/  IMAD.U32 R23, RZ, RZ, UR11 ;  /* 0x0000000bff177e24 */ /* 0x000fe4000f8e00ff */
[----:B--2---:R-:W-:Y:S01]  /*57f0*/  IMAD.U32 R20, RZ, RZ, UR8 ;  /* 0x00000008ff147e24 */ /* 0x004fe2000f8e00ff */
[-C--:B------:R-:W-:Y:S01]  /*5800*/  LEA R22, P4, R22, R232.reuse, 0x2 ;  /* 0x000000e816167211 */ /* 0x080fe200078810ff */
[----:B------:R-:W-:Y:S01]  /*5810*/  IMAD.U32 R21, RZ, RZ, UR9 ;  /* 0x00000009ff157e24 */ /* 0x000fe2000f8e00ff */
[-C--:B---3--:R-:W-:Y:S01]  /*5820*/  LEA R24, P0, R4, R232.reuse, 0x2 ;  /* 0x000000e804187211 */ /* 0x088fe200078010ff */
[----:B------:R-:W-:Y:S01]  /*5830*/  IMAD.U32 R10, RZ, RZ, UR5 ;  /* 0x00000005ff0a7e24 */ /* 0x000fe2000f8e00ff */
[-C--:B------:R-:W-:Y:S01]  /*5840*/  LEA R20, P6, R20, R232.reuse, 0x2 ;  /* 0x000000e814147211 */ /* 0x080fe200078c10ff */
[----:B------:R-:W-:Y:S01]  /*5850*/  IMAD.U32 R8, RZ, RZ, UR4 ;  /* 0x00000004ff087e24 */ /* 0x000fe2000f8e00ff */
[-C--:B------:R-:W-:Y:S01]  /*5860*/  LEA.HI.X.SX32 R25, R23, R233.reuse, 0x2, P0 ;  /* 0x000000e917197211 */ /* 0x080fe200000f16ff */
[----:B------:R-:W-:Y:S01]  /*5870*/  IMAD.U32 R9, RZ, RZ, UR5 ;  /* 0x00000005ff097e24 */ /* 0x000fe2000f8e00ff */
[-C--:B------:R-:W-:Y:S02]  /*5880*/  LEA.HI.X.SX32 R23, R21, R233.reuse, 0x2, P4 ;  /* 0x000000e915177211 */ /* 0x080fe400020f16ff */
[----:B----4-:R-:W-:Y:S01]  /*5890*/  MOV R11, UR8 ;  /* 0x00000008000b7c02 */ /* 0x010fe20008000f00 */
[----:B------:R-:W-:Y:S01]  /*58a0*/  REDG.E.ADD.F32.FTZ.RN.STRONG.GPU desc[UR16][R24.64], R14 ;  /* 0x0000000e180079a6 */ /* 0x000fe2000c10f390 */
[-C--:B------:R-:W-:Y:S02]  /*58b0*/  LEA R10, P5, R10, R232.reuse, 0x2 ;  /* 0x000000e80a0a7211 */ /* 0x080fe400078a10ff */
[-C--:B------:R-:W-:Y:S01]  /*58c0*/  LEA.HI.X.SX32 R21, R11, R233.reuse, 0x2, P6 ;  /* 0x000000e90b157211 */ /* 0x080fe200030f16ff */
[----:B------:R-:W-:Y:S01]  /*58d0*/  REDG.E.ADD.F32.FTZ.RN.STRONG.GPU desc[UR16][R22.64], R15 ;  /* 0x0000000f160079a6 */ /* 0x000fe2000c10f390 */
[-C--:B------:R-:W-:Y:S02]  /*58e0*/  LEA R8, P3, R8, R232.reuse, 0x2 ;  /* 0x000000e808087211 */ /* 0x080fe400078610ff */
[-C--:B------:R-:W-:Y:S01]  /*58f0*/  LEA.HI.X.SX32 R11, R9, R233.reuse, 0x2, P5 ;  /* 0x000000e9090b7211 */ /* 0x080fe200028f16ff */
[----:B------:R-:W-:Y:S01]  /*5900*/  REDG.E.ADD.F32.FTZ.RN.STRONG.GPU desc[UR16][R20.64], R16 ;  /* 0x00000010140079a6 */ /* 0x000fe2000c10f390 */
[----:B------:R-:W-:Y:S02]  /*5910*/  LEA R6, P0, R6, R232, 0x2 ;  /* 0x000000e806067211 */ /* 0x000fe400078010ff */
[-C--:B------:R-:W-:Y:S01]  /*5920*/  LEA.HI.X.SX32 R9, R7, R233.reuse, 0x2, P3 ;  /* 0x000000e907097211 */ /* 0x080fe200018f16ff */
[----:B------:R-:W-:Y:S01]  /*5930*/  REDG.E.ADD.F32.FTZ.RN.STRONG.GPU desc[UR16][R10.64], R17 ;  /* 0x000000110a0079a6 */ /* 0x000fe2000c10f390 */
[----:B------:R-:W-:Y:S02]  /*5940*/  LEA.HI.X.SX32 R7, R5, R233, 0x2, P0 ;  /* 0x000000e905077211 */ /* 0x000fe400000f16ff */
[----:B------:R-:W-:Y:S01]  /*5950*/  ISETP.GT.AND P5, PT, R221, RZ, PT ;  /* 0x000000ffdd00720c */ /* 0x000fe20003fa4270 */
[----:B------:R-:W-:Y:S01]  /*5960*/  REDG.E.ADD.F32.FTZ.RN.STRONG.GPU desc[UR16][R8.64], R18 ;  /* 0x00000012080079a6 */ /* 0x000fe2000c10f390 */
[----:B------:R-:W-:Y:S02]  /*5970*/  @P2 IADD3 R215, P3, R215, -0x100, RZ ;  /* 0xffffff00d7d72810 */ /* 0x000fe40007f7e0ff */
[----:B------:R-:W-:Y:S01]  /*5980*/  @P2 IADD3 R213, P4, R213, -0x100, RZ ;  /* 0xffffff00d5d52810 */ /* 0x000fe20007f9e0ff */
[----:B------:R-:W-:Y:S01]  /*5990*/  REDG.E.ADD.F32.FTZ.RN.STRONG.GPU desc[UR16][R6.64], R19 ;  /* 0x00000013060079a6 */ /* 0x000fe2000c10f390 */
[----:B------:R-:W-:Y:S02]  /*59a0*/  @P2 IADD3.X R214, R214, -0x1, RZ, P3, !PT ;  /* 0xffffffffd6d62810 */ /* 0x000fe40001ffe4ff */
[----:B------:R-:W-:Y:S01]  /*59b0*/  @P2 IADD3.X R212, R212, -0x1, RZ, P4, !PT ;  /* 0xffffffffd4d42810 */ /* 0x000fe200027fe4ff */
[----:B------:R-:W-:Y:S04]  /*59c0*/  LDSM.16.MT88.4 R4, [R175+0xa000] ;  /* 0x00a00000af04783b */ /* 0x000fe80000004200 */
[----:B------:R-:W1:Y:S04]  /*59d0*/  LDSM.16.MT88.4 R8, [R3] ;  /* 0x000000000308783b */ /* 0x000e680000004200 */
[----:B------:R-:W2:Y:S04]  /*59e0*/  LDSM.16.MT88.4 R20, [R175+0xc000] ;  /* 0x00c00000af14783b */ /* 0x000ea80000004200 */
[----:B------:R-:W3:Y:S04]  /*59f0*/  LDSM.16.MT88.4 R24, [R104] ;  /* 0x000000006818783b */ /* 0x000ee80000004200 */
        /* <DEDUP_REMOVED lines=10> */
[----:B------:R-:W1:Y:S05]  /*5aa0*/  LDSM.16.MT88.4 R20, [R3+0x1000] ;  /* 0x001000000314783b */ /* 0x000e6a0000004200 */
[----:B------:R-:W-:Y:S01]  /*5ab0*/  HMMA.16816.F32 R96, R4, R26, R96 ;  /* 0x0000001a0460723c */ /* 0x000fe20000001860 */
[----:B------:R-:W2:Y:S04]  /*5ac0*/  LDSM.16.MT88.4 R4, [R104+0x1000] ;  /* 0x001000006804783b */ /* 0x000ea80000004200 */
[----:B------:R-:W-:Y:S01]  /*5ad0*/  LDSM.16.MT88.4 R24, [R3+0x1800] ;  /* 0x001800000318783b */ /* 0x000fe20000004200 */
[-C--:B----4-:R-:W-:Y:S06]  /*5ae0*/  HMMA.16816.F32 R68, R28, R12.reuse, R68 ;  /* 0x0000000c1c44723c */ /* 0x090fec0000001844 */
[C---:B------:R-:W-:Y:S06]  /*5af0*/  HMMA.16816.F32 R72, R32.reuse, R12, R72 ;  /* 0x0000000c2048723c */ /* 0x040fec0000001848 */
[-C--:B------:R-:W-:Y:S06]  /*5b00*/  HMMA.16816.F32 R76, R32, R14.reuse, R76 ;  /* 0x0000000e204c723c */ /* 0x080fec000000184c */
[C---:B------:R-:W-:Y:S01]  /*5b10*/  HMMA.16816.F32 R80, R28.reuse, R14, R80 ;  /* 0x0000000e1c50723c */ /* 0x040fe20000001850 */
[----:B------:R-:W3:Y:S05]  /*5b20*/  LDSM.16.MT88.4 R12, [R175+0xb800] ;  /* 0x00b80000af0c783b */ /* 0x000eea0000004200 */
[-C--:B------:R-:W-:Y:S06]  /*5b30*/  HMMA.16816.F32 R84, R28, R16.reuse, R84 ;  /* 0x000000101c54723c */ /* 0x080fec0000001854 */
[C---:B------:R-:W-:Y:S06]  /*5b40*/  HMMA.16816.F32 R88, R32.reuse, R16, R88 ;  /* 0x000000102058723c */ /* 0x040fec0000001858 */
[-C--:B------:R-:W-:Y:S01]  /*5b50*/  HMMA.16816.F32 R92, R32, R18.reuse, R92 ;  /* 0x00000012205c723c */ /* 0x080fe2000000185c */
[----:B------:R-:W4:Y:S05]  /*5b60*/  LDSM.16.MT88.4 R32, [R175+0xd800] ;  /* 0x00d80000af20783b */ /* 0x000f2a0000004200 */
[----:B------:R-:W-:Y:S01]  /*5b70*/  HMMA.16816.F32 R96, R28, R18, R96 ;  /* 0x000000121c60723c */ /* 0x000fe20000001860 */
[----:B------:R-:W4:Y:S05]  /*5b80*/  LDSM.16.MT88.4 R16, [R104+0x1800] ;  /* 0x001800006810783b */ /* 0x000f2a0000004200 */
[-C--:B-1----:R-:W-:Y:S06]  /*5b90*/  HMMA.16816.F32 R68, R8, R20.reuse, R68 ;  /* 0x000000140844723c */ /* 0x082fec0000001844 */
[C---:B------:R-:W-:Y:S06]  /*5ba0*/  HMMA.16816.F32 R72, R100.reuse, R20, R72 ;  /* 0x000000146448723c */ /* 0x040fec0000001848 */
[-C--:B------:R-:W-:Y:S06]  /*5bb0*/  HMMA.16816.F32 R76, R100, R22.reuse, R76 ;  /* 0x00000016644c723c */ /* 0x080fec000000184c */
[C---:B------:R-:W-:Y:S06]  /*5bc0*/  HMMA.16816.F32 R80, R8.reuse, R22, R80 ;  /* 0x000000160850723c */ /* 0x040fec0000001850 */
[-C--:B--2---:R-:W-:Y:S06]  /*5bd0*/  HMMA.16816.F32 R84, R8, R4.reuse, R84 ;  /* 0x000000040854723c */ /* 0x084fec0000001854 */
[C---:B------:R-:W-:Y:S06]  /*5be0*/  HMMA.16816.F32 R88, R100.reuse, R4, R88 ;  /* 0x000000046458723c */ /* 0x040fec0000001858 */
[-C--:B------:R-:W-:Y:S05]  /*5bf0*/  HMMA.16816.F32 R92, R100, R6.reuse, R92 ;  /* 0x00000006645c723c */ /* 0x080fea000000185c */
[----:B------:R-:W-:Y:S01]  /*5c00*/  LOP3.LUT R4, R221, 0x1, RZ, 0xc0, !PT ;  /* 0x00000001dd047812 */ /* 0x000fe200078ec0ff */
[----:B------:R-:W-:Y:S04]  /*5c10*/  HMMA.16816.F32 R96, R8, R6, R96 ;  /* 0x000000060860723c */ /* 0x000fe80000001860 */
[----:B------:R-:W-:Y:S01]  /*5c20*/  ISETP.NE.U32.AND P0, PT, R4, 0x1, PT ;  /* 0x000000010400780c */ /* 0x000fe20003f05070 */
[----:B------:R-:W-:Y:S01]  /*5c30*/  VIADD R4, R3, 0xffffe000 ;  /* 0xffffe00003047836 */ /* 0x000fe20000000000 */
[-C--:B---3--:R-:W-:Y:S05]  /*5c40*/  HMMA.16816.F32 R68, R12, R24.reuse, R68 ;  /* 0x000000180c44723c */ /* 0x088fea0000001844 */
[----:B------:R-:W-:Y:S01]  /*5c50*/  VIADD R221, R221, 0xffffffff ;  /* 0xffffffffdddd7836 */ /* 0x000fe20000000000 */
[C---:B----4-:R-:W-:Y:S05]  /*5c60*/  HMMA.16816.F32 R72, R32.reuse, R24, R72 ;  /* 0x000000182048723c */ /* 0x050fea0000001848 */
[----:B------:R-:W-:Y:S01]  /*5c70*/  @P0 VIADD R4, R3, 0x2000 ;  /* 0x0000200003040836 */ /* 0x000fe20000000000 */
[-C--:B------:R-:W-:Y:S05]  /*5c80*/  HMMA.16816.F32 R76, R32, R26.reuse, R76 ;  /* 0x0000001a204c723c */ /* 0x080fea000000184c */
[----:B------:R-:W-:Y:S01]  /*5c90*/  IMAD.MOV.U32 R3, RZ, RZ, R4 ;  /* 0x000000ffff037224 */ /* 0x000fe200078e0004 */
[C---:B------:R-:W-:Y:S06]  /*5ca0*/  HMMA.16816.F32 R80, R12.reuse, R26, R80 ;  /* 0x0000001a0c50723c */ /* 0x040fec0000001850 */
[-C--:B------:R-:W-:Y:S06]  /*5cb0*/  HMMA.16816.F32 R84, R12, R16.reuse, R84 ;  /* 0x000000100c54723c */ /* 0x080fec0000001854 */
        /* <DEDUP_REMOVED lines=85> */
[----:B------:R-:W-:Y:S02]  /*6210*/  F2FP.F16.F32.PACK_AB R60, R61, R60 ;  /* 0x0000003c3d3c723e */ /* 0x000fe400000000ff */
[----:B------:R-:W-:Y:S01]  /*6220*/  F2FP.F16.F32.PACK_AB R62, R63, R62 ;  /* 0x0000003e3f3e723e */ /* 0x000fe200000000ff */
[----:B------:R1:W-:Y:S01]  /*6230*/  STS [R201+0x2000], R88 ;  /* 0x00200058c9007388 */ /* 0x0003e20000000800 */
[CC--:B------:R-:W-:Y:S02]  /*6240*/  @P0 IADD3 R8, R223.reuse, R224.reuse, RZ ;  /* 0x000000e0df080210 */ /* 0x0c0fe40007ffe0ff */
[----:B------:R-:W-:Y:S01]  /*6250*/  @P0 IADD3 R6, R223, R224, RZ ;  /* 0x000000e0df060210 */ /* 0x000fe20007ffe0ff */
[----:B------:R1:W-:Y:S01]  /*6260*/  STS [R201+0x2400], R90 ;  /* 0x0024005ac9007388 */ /* 0x0003e20000000800 */
[----:B------:R-:W-:Y:S01]  /*6270*/  SHF.L.U32 R28, R198, 0x7, RZ ;  /* 0x00000007c61c7819 */ /* 0x000fe200000006ff */
[----:B--2---:R-:W-:-:S02]  /*6280*/  @P0 IMAD R24, R8, R3, RZ ;  /* 0x0000000308180224 */ /* 0x004fc400078e02ff */
[----:B------:R1:W-:Y:S01]  /*6290*/  STS [R211+0x2000], R92 ;  /* 0x0020005cd3007388 */ /* 0x0003e20000000800 */
[----:B------:R-:W-:-:S03]  /*62a0*/  @P0 IMAD.WIDE.U32 R8, R8, R2, RZ ;  /* 0x0000000208080225 */ /* 0x000fc600078e00ff */
[----:B------:R1:W-:Y:S01]  /*62b0*/  STS [R211+0x2400], R94 ;  /* 0x0024005ed3007388 */ /* 0x0003e20000000800 */
[C---:B---3--:R-:W-:Y:S01]  /*62c0*/  @P0 IMAD R0, R6.reuse, R5, RZ ;  /* 0x0000000506000224 */ /* 0x048fe200078e02ff */
[----:B------:R-:W-:Y:S01]  /*62d0*/  @P0 MOV R25, R8 ;  /* 0x0000000800190202 */ /* 0x000fe20000000f00 */
[----:B------:R-:W-:Y:S01]  /*62e0*/  @P0 IMAD.WIDE.U32 R6, R6, R4, RZ ;  /* 0x0000000406060225 */ /* 0x000fe200078e00ff */
[----:B------:R1:W-:Y:S01]  /*62f0*/  STS [R199+0x4000], R36 ;  /* 0x00400024c7007388 */ /* 0x0003e20000000800 */
[----:B------:R-:W-:Y:S02]  /*6300*/  SHF.R.S32.HI R8, RZ, 0x1f, R197 ;  /* 0x0000001fff087819 */ /* 0x000fe400000114c5 */
[----:B------:R-:W-:Y:S01]  /*6310*/  @P0 IMAD.IADD R24, R9, 0x1, R24 ;  /* 0x0000000109180824 */ /* 0x000fe200078e0218 */
[----:B------:R1:W-:Y:S01]  /*6320*/  STS [R199+0x4400], R38 ;  /* 0x00440026c7007388 */ /* 0x0003e20000000800 */
[----:B------:R-:W-:Y:S01]  /*6330*/  @P0 IMAD.IADD R0, R7, 0x1, R0 ;  /* 0x0000000107000824 */ /* 0x000fe200078e0200 */
[----:B------:R-:W-:-:S02]  /*6340*/  @P0 MOV R29, R6 ;  /* 0x00000006001d0202 */ /* 0x000fc40000000f00 */
        /* <DEDUP_REMOVED lines=23> */
[----:B------:R-:W-:Y:S01]  /*64c0*/  IMAD R7, R197, R7, R9 ;  /* 0x00000007c5077224 */ /* 0x000fe200078e0209 */
[----:B------:R-:W-:-:S05]  /*64d0*/  MOV R10, R12 ;  /* 0x0000000c000a7202 */ /* 0x000fca0000000f00 */
[----:B------:R-:W-:-:S05]  /*64e0*/  IMAD.WIDE.U32 R10, R197, R6, R10 ;  /* 0x00000006c50a7225 */ /* 0x000fca00078e000a */
[----:B------:R-:W-:Y:S02]  /*64f0*/  IADD3 R24, R11, R7, RZ ;  /* 0x000000070b187210 */ /* 0x000fe40007ffe0ff */
[----:B------:R-:W-:Y:S02]  /*6500*/  MOV R25, R10 ;  /* 0x0000000a00197202 */ /* 0x000fe40000000f00 */
.L_x_80:
        /* <DEDUP_REMOVED lines=12> */
[----:B------:R-:W-:-:S07]  /*65d0*/  MOV R29, R10 ;  /* 0x0000000a001d7202 */ /* 0x000fce0000000f00 */
.L_x_81:
[----:B------:R-:W-:Y:S01]  /*65e0*/  BAR.SYNC.DEFER_BLOCKING 0x0 ;  /* 0x0000000000007b1d */ /* 0x000fe20000010000 */
[--C-:B------:R-:W-:Y:S01]  /*65f0*/  SHF.R.S32.HI R35, RZ, 0x1f, R186.reuse ;  /* 0x0000001fff237819 */ /* 0x100fe200000114ba */
[----:B------:R-:W-:Y:S01]  /*6600*/  IMAD.MOV.U32 R34, RZ, RZ, R186 ;  /* 0x000000ffff227224 */ /* 0x000fe200078e00ba */
[----:B------:R-:W-:Y:S01]  /*6610*/  SHF.R.S32.HI R30, RZ, 0x1f, R28 ;  /* 0x0000001fff1e7819 */ /* 0x000fe2000001141c */
[----:B------:R-:W-:Y:S02]  /*6620*/  IMAD R222, R198, -0x80, R222 ;  /* 0xffffff80c6de7824 */ /* 0x000fe400078e02de */
[-C--:B------:R-:W-:Y:S01]  /*6630*/  IMAD.WIDE.U32 R26, R28, R2.reuse, R34 ;  /* 0x000000021c1a7225 */ /* 0x080fe200078e0022 */
[----:B------:R-:W-:Y:S01]  /*6640*/  ULDC UR4, c[0x0][0x2d0] ;  /* 0x0000b40000047ab9 */ /* 0x000fe20000000800 */
[----:B------:R-:W-:Y:S02]  /*6650*/  BSSY B0, `(.L_x_82) ;  /* 0x0000024000007945 */ /* 0x000fe40003800000 */
[----:B------:R-:W-:Y:S01]  /*6660*/  IMAD R6, R30, R2, RZ ;  /* 0x000000021e067224 */ /* 0x000fe200078e02ff */
[----:B-1----:R-:W-:Y:S01]  /*6670*/  IADD3 R36, P0, R25, R26, RZ ;  /* 0x0000001a19247210 */ /* 0x002fe20007f1e0ff */
[----:B------:R-:W-:-:S02]  /*6680*/  VIADD R7, R184, 0x60 ;  /* 0x00000060b8077836 */ /* 0x000fc40000000000 */
[----:B------:R-:W-:Y:S02]  /*6690*/  IMAD R6, R28, R3, R6 ;  /* 0x000000031c067224 */ /* 0x000fe400078e0206 */
[----:B------:R-:W-:-:S03]  /*66a0*/  VIADD R25, R184, 0x20 ;  /* 0x00000020b8197836 */ /* 0x000fc60000000000 */
[----:B------:R-:W-:Y:S02]  /*66b0*/  IADD3.X R37, R24, R27, R6, P0, !PT ;  /* 0x0000001b18257210 */ /* 0x000fe400007fe406 */
[----:B------:R-:W-:Y:S01]  /*66c0*/  ISETP.GE.AND P0, PT, R186, UR4, PT ;  /* 0x00000004ba007c0c */ /* 0x000fe2000bf06270 */
[----:B------:R-:W-:Y:S01]  /*66d0*/  ULDC.64 UR4, c[0x0][0x468] ;  /* 0x00011a0000047ab9 */ /* 0x000fe20000000a00 */
[----:B------:R-:W-:Y:S01]  /*66e0*/  SHF.R.S32.HI R6, RZ, 0x1f, R196 ;  /* 0x0000001fff067819 */ /* 0x000fe200000114c4 */
[----:B------:R1:W2:Y:S01]  /*66f0*/  LDS.128 R20, [R195+0x7000] ;  /* 0x00700000c3147984 */ /* 0x0002a20000000c00 */
[-C--:B------:R-:W-:Y:S01]  /*6700*/  ISETP.GE.OR P1, PT, R184, R222.reuse, P0 ;  /* 0x000000deb800720c */ /* 0x080fe20000726670 */
[----:B------:R-:W-:Y:S01]  /*6710*/  IMAD.WIDE.U32 R36, R196, UR4, R36 ;  /* 0x00000004c4247c25 */ /* 0x000fe2000f8e0024 */
[----:B------:R-:W-:Y:S01]  /*6720*/  IADD3 R24, R184, 0x40, RZ ;  /* 0x00000040b8187810 */ /* 0x000fe20007ffe0ff */
[----:B------:R1:W3:Y:S01]  /*6730*/  LDS.128 R16, [R195+0xb000] ;  /* 0x00b00000c3107984 */ /* 0x0002e20000000c00 */
[-C--:B------:R-:W-:Y:S01]  /*6740*/  ISETP.GE.OR P4, PT, R7, R222.reuse, P0 ;  /* 0x000000de0700720c */ /* 0x080fe20000786670 */
[----:B------:R-:W-:Y:S01]  /*6750*/  IMAD R31, R6, UR4, RZ ;  /* 0x00000004061f7c24 */ /* 0x000fe2000f8e02ff */
[-C--:B------:R-:W-:Y:S01]  /*6760*/  ISETP.GE.OR P2, PT, R25, R222.reuse, P0 ;  /* 0x000000de1900720c */ /* 0x080fe20000746670 */
[----:B------:R1:W4:Y:S01]  /*6770*/  LDS.128 R12, [R195+0xc000] ;  /* 0x00c00000c30c7984 */ /* 0x0003220000000c00 */
[----:B------:R-:W-:Y:S01]  /*6780*/  ISETP.GE.OR P3, PT, R24, R222, P0 ;  /* 0x000000de1800720c */ /* 0x000fe20000766670 */
[----:B------:R-:W-:Y:S01]  /*6790*/  IMAD R31, R196, UR5, R31 ;  /* 0x00000005c41f7c24 */ /* 0x000fe2000f8e021f */
[----:B------:R-:W-:Y:S01]  /*67a0*/  SHF.R.S32.HI R7, RZ, 0x1f, R184 ;  /* 0x0000001fff077819 */ /* 0x000fe200000114b8 */
[----:B------:R1:W1:Y:S03]  /*67b0*/  LDS.128 R8, [R195+0xd000] ;  /* 0x00d00000c3087984 */ /* 0x0002660000000c00 */
[----:B------:R-:W-:Y:S01]  /*67c0*/  IADD3 R31, R37, R31, RZ ;  /* 0x0000001f251f7210 */ /* 0x000fe20007ffe0ff */
[----:B------:R-:W-:Y:S06]  /*67d0*/  @P1 BRA `(.L_x_83) ;  /* 0x00000000002c1947 */ /* 0x000fec0003800000 */
        /* <DEDUP_REMOVED lines=11> */
.L_x_83:
[----:B------:R-:W-:Y:S05]  /*6890*/  BSYNC B0 ;  /* 0x0000000000007941 */ /* 0x000fea0003800000 */
.L_x_82:
        /* <DEDUP_REMOVED lines=13> */
[----:B------:R2:W-:Y:S02]  /*6970*/  STG.E.128 desc[UR16][R32.64], R20 ;  /* 0x0000001420007986 */ /* 0x0005e4000c101d10 */
.L_x_85:
[----:B------:R-:W-:Y:S05]  /*6980*/  BSYNC B0 ;  /* 0x0000000000007941 */ /* 0x000fea0003800000 */
.L_x_84:
[----:B--2---:R2:W1:Y:S01]  /*6990*/  LDS.128 R20, [R195+0x8000] ;  /* 0x00800000c3147984 */ /* 0x0044620000000c00 */
[----:B------:R-:W-:Y:S04]  /*69a0*/  BSSY B0, `(.L_x_86) ;  /* 0x000000e000007945 */ /* 0x000fe80003800000 */
        /* <DEDUP_REMOVED lines=13> */
.L_x_87:
[----:B------:R-:W-:Y:S05]  /*6a80*/  BSYNC B0 ;  /* 0x0000000000007941 */ /* 0x000fea0003800000 */
.L_x_86:
[----:B-1----:R1:W1:Y:S01]  /*6a90*/  LDS.128 R20, [R195+0x9000] ;  /* 0x00900000c3147984 */ /* 0x0022620000000c00 */
        /* <DEDUP_REMOVED lines=14> */
.L_x_89:
[----:B------:R-:W-:Y:S05]  /*6b80*/  BSYNC B0 ;  /* 0x0000000000007941 */ /* 0x000fea0003800000 */
.L_x_88:
[----:B-1----:R1:W1:Y:S01]  /*6b90*/  LDS.128 R20, [R195+0xa000] ;  /* 0x00a00000c3147984 */ /* 0x0022620000000c00 */
[-C--:B------:R-:W-:Y:S01]  /*6ba0*/  IMAD.WIDE.U32 R34, R28, R4.reuse, R34 ;  /* 0x000000041c227225 */ /* 0x080fe200078e0022 */
[----:B------:R-:W-:Y:S01]  /*6bb0*/  ULDC.64 UR4, c[0x0][0x470] ;  /* 0x00011c0000047ab9 */ /* 0x000fe20000000a00 */
[----:B------:R-:W-:Y:S02]  /*6bc0*/  BSSY B0, `(.L_x_90) ;  /* 0x0000014000007945 */ /* 0x000fe40003800000 */
[----:B------:R-:W-:Y:S01]  /*6bd0*/  IMAD R30, R30, R4, RZ ;  /* 0x000000041e1e7224 */ /* 0x000fe200078e02ff */
[----:B------:R-:W-:-:S03]  /*6be0*/  IADD3 R24, P0, R29, R34, RZ ;  /* 0x000000221d187210 */ /* 0x000fc60007f1e0ff */
[----:B------:R-:W-:-:S05]  /*6bf0*/  IMAD R28, R28, R5, R30 ;  /* 0x000000051c1c7224 */ /* 0x000fca00078e021e */
[----:B------:R-:W-:Y:S01]  /*6c00*/  IADD3.X R25, R0, R35, R28, P0, !PT ;  /* 0x0000002300197210 */ /* 0x000fe200007fe41c */
[----:B------:R-:W-:-:S04]  /*6c10*/  IMAD R0, R6, UR4, RZ ;  /* 0x0000000406007c24 */ /* 0x000fc8000f8e02ff */
[C---:B------:R-:W-:Y:S02]  /*6c20*/  IMAD R0, R196.reuse, UR5, R0 ;  /* 0x00000005c4007c24 */ /* 0x040fe4000f8e0200 */
[----:B------:R-:W-:-:S05]  /*6c30*/  IMAD.WIDE.U32 R24, R196, UR4, R24 ;  /* 0x00000004c4187c25 */ /* 0x000fca000f8e0018 */
[----:B------:R-:W-:Y:S01]  /*6c40*/  IADD3 R0, R25, R0, RZ ;  /* 0x0000000019007210 */ /* 0x000fe20007ffe0ff */
[----:B------:R-:W-:Y:S06]  /*6c50*/  @P1 BRA `(.L_x_91) ;  /* 0x0000000000281947 */ /* 0x000fec0003800000 */
        /* <DEDUP_REMOVED lines=9> */
[----:B-1----:R1:W-:Y:S04]  /*6cf0*/  STG.E.128 desc[UR16][R28.64], R20 ;  /* 0x000000141c007986 */ /* 0x0023e8000c101d10 */
.L_x_91:
[----:B------:R-:W-:Y:S05]  /*6d00*/  BSYNC B0 ;  /* 0x0000000000007941 */ /* 0x000fea0003800000 */
.L_x_90:
[----:B------:R-:W-:Y:S04]  /*6d10*/  BSSY B0, `(.L_x_92) ;  /* 0x000000e000007945 */ /* 0x000fe80003800000 */
[----:B------:R-:W-:Y:S05]  /*6d20*/  @P2 BRA `(.L_x_93) ;  /* 0x0000000000302947 */ /* 0x000fea0003800000 */
[----:B------:R-:W-:Y:S01]  /*6d30*/  IADD3 R3, P0, R184, 0x20, RZ ;  /* 0x00000020b8037810 */ /* 0x000fe20007f1e0ff */
[----:B-1----:R-:W-:Y:S01]  /*6d40*/  IMAD.MOV.U32 R20, RZ, RZ, R24 ;  /* 0x000000ffff147224 */ /* 0x002fe200078e0018 */
        /* <DEDUP_REMOVED lines=9> */
[----:B---3--:R1:W-:Y:S02]  /*6de0*/  STG.E.128 desc[UR16][R22.64], R16 ;  /* 0x0000001016007986 */ /* 0x0083e4000c101d10 */
.L_x_93:
[----:B------:R-:W-:Y:S05]  /*6df0*/  BSYNC B0 ;  /* 0x0000000000007941 */ /* 0x000fea0003800000 */
.L_x_92:
[----:B------:R-:W-:Y:S04]  /*6e00*/  BSSY B0, `(.L_x_94) ;  /* 0x000000e000007945 */ /* 0x000fe80003800000 */
[----:B------:R-:W-:Y:S05]  /*6e10*/  @P3 BRA `(.L_x_95) ;  /* 0x0000000000303947 */ /* 0x000fea0003800000 */
[----:B------:R-:W-:Y:S01]  /*6e20*/  IADD3 R3, P0, R184, 0x40, RZ ;  /* 0x00000040b8037810 */ /* 0x000fe20007f1e0ff */
[----:B-1-3--:R-:W-:Y:S01]  /*6e30*/  IMAD.MOV.U32 R16, RZ, RZ, R24 ;  /* 0x000000ffff107224 */ /* 0x00afe200078e0018 */
        /* <DEDUP_REMOVED lines=9> */
[----:B----4-:R1:W-:Y:S02]  /*6ed0*/  STG.E.128 desc[UR16][R18.64], R12 ;  /* 0x0000000c12007986 */ /* 0x0103e4000c101d10 */
.L_x_95:
[----:B------:R-:W-:Y:S05]  /*6ee0*/  BSYNC B0 ;  /* 0x0000000000007941 */ /* 0x000fea0003800000 */
.L_x_94:
[----:B------:R-:W-:Y:S05]  /*6ef0*/  @P4 BRA `(.L_x_96) ;  /* 0x0000000c00184947 */ /* 0x000fea0003800000 */
[----:B------:R-:W-:Y:S01]  /*6f00*/  IADD3 R2, P0, R184, 0x60, RZ ;  /* 0x00000060b8027810 */ /* 0x000fe20007f1e0ff */
[----:B-1--4-:R-:W-:Y:S01]  /*6f10*/  IMAD.MOV.U32 R12, RZ, RZ, R24 ;  /* 0x000000ffff0c7224 */ /* 0x012fe200078e0018 */
        /* <DEDUP_REMOVED lines=9> */
[----:B------:R1:W-:Y:S01]  /*6fb0*/  STG.E.128 desc[UR16][R2.64], R8 ;  /* 0x0000000802007986 */ /* 0x0003e2000c101d10 */
[----:B------:R-:W-:Y:S05]  /*6fc0*/  BRA `(.L_x_96) ;  /* 0x0000000800e47947 */ /* 0x000fea0003800000 */
.L_x_52:
[----:B------:R-:W-:Y:S01]  /*6fd0*/  ISETP.NE.AND P0, PT, R224, -0x1, PT ;  /* 0xffffffffe000780c */ /* 0x000fe20003f05270 */
[----:B------:R-:W-:Y:S01]  /*6fe0*/  IMAD.SHL.U32 R8, R198, 0x80, RZ ;  /* 0x00000080c6087824 */ /* 0x000fe200078e00ff */
[----:B------:R-:W-:-:S04]  /*6ff0*/  SHF.R.S32.HI R9, RZ, 0x1f, R197 ;  /* 0x0000001fff097819 */ /* 0x000fc800000114c5 */
[----:B------:R-:W-:-:S07]  /*7000*/  SHF.R.S32.HI R0, RZ, 0x1f, R8 ;  /* 0x0000001fff007819 */ /* 0x000fce0000011408 */
[----:B------:R-:W1:Y:S01]  /*7010*/  @P0 LDC.64 R4, c[0x0][0x450] ;  /* 0x00011400ff040b82 */ /* 0x000e620000000a00 */
[CC--:B------:R-:W-:Y:S02]  /*7020*/  @P0 IADD3 R14, R223.reuse, R224.reuse, RZ ;  /* 0x000000e0df0e0210 */ /* 0x0c0fe40007ffe0ff */
[----:B------:R-:W-:-:S05]  /*7030*/  @P0 IADD3 R6, R223, R224, RZ ;  /* 0x000000e0df060210 */ /* 0x000fca0007ffe0ff */
[----:B------:R-:W2:Y:S01]  /*7040*/  @P0 LDC.64 R2, c[0x0][0x458] ;  /* 0x00011600ff020b82 */ /* 0x000ea20000000a00 */
[C---:B-1----:R-:W-:Y:S02]  /*7050*/  @P0 IMAD R10, R14.reuse, R5, RZ ;  /* 0x000000050e0a0224 */ /* 0x042fe400078e02ff */
[----:B------:R-:W-:-:S04]  /*7060*/  @P0 IMAD.WIDE.U32 R14, R14, R4, RZ ;  /* 0x000000040e0e0225 */ /* 0x000fc800078e00ff */
[----:B------:R-:W-:Y:S01]  /*7070*/  @P0 IMAD.MOV.U32 R11, RZ, RZ, R14 ;  /* 0x000000ffff0b0224 */ /* 0x000fe200078e000e */
[----:B------:R-:W-:Y:S01]  /*7080*/  @P0 IADD3 R10, R15, R10, RZ ;  /* 0x0000000a0f0a0210 */ /* 0x000fe20007ffe0ff */
[C---:B--2---:R-:W-:Y:S02]  /*7090*/  @P0 IMAD R12, R6.reuse, R3, RZ ;  /* 0x00000003060c0224 */ /* 0x044fe400078e02ff */
        /* <DEDUP_REMOVED lines=16> */
.L_x_97:
        /* <DEDUP_REMOVED lines=9> */
[----:B------:R-:W-:Y:S01]  /*7230*/  IMAD R7, R197, R7, R9 ;  /* 0x00000007c5077224 */ /* 0x000fe200078e0209 */
[----:B------:R-:W-:-:S05]  /*7240*/  MOV R12, R14 ;  /* 0x0000000e000c7202 */ /* 0x000fca0000000f00 */
[----:B------:R-:W-:-:S05]  /*7250*/  IMAD.WIDE.U32 R14, R197, R6, R12 ;  /* 0x00000006c50e7225 */ /* 0x000fca00078e000c */
[----:B------:R-:W-:Y:S02]  /*7260*/  IADD3 R12, R15, R7, RZ ;  /* 0x000000070f0c7210 */ /* 0x000fe40007ffe0ff */
[----:B------:R-:W-:-:S07]  /*7270*/  MOV R13, R14 ;  /* 0x0000000e000d7202 */ /* 0x000fce0000000f00 */
.L_x_98:
[-C--:B------:R-:W-:Y:S01]  /*7280*/  IMAD R6, R0, R4.reuse, RZ ;  /* 0x0000000400067224 */ /* 0x080fe200078e02ff */
[----:B------:R-:W-:Y:S01]  /*7290*/  ULDC UR4, c[0x0][0x2d0] ;  /* 0x0000b40000047ab9 */ /* 0x000fe20000000800 */
[C---:B------:R-:W-:Y:S01]  /*72a0*/  IMAD.WIDE.U32 R14, R8.reuse, R4, R186 ;  /* 0x00000004080e7225 */ /* 0x040fe200078e00ba */
[----:B------:R-:W-:Y:S01]  /*72b0*/  SHF.R.S32.HI R7, RZ, 0x1f, R196 ;  /* 0x0000001fff077819 */ /* 0x000fe200000114c4 */
[----:B------:R-:W-:Y:S02]  /*72c0*/  BSSY B0, `(.L_x_99) ;  /* 0x000001d000007945 */ /* 0x000fe40003800000 */
[----:B------:R-:W-:Y:S01]  /*72d0*/  IMAD R6, R8, R5, R6 ;  /* 0x0000000508067224 */ /* 0x000fe200078e0206 */
[----:B------:R-:W-:Y:S01]  /*72e0*/  IADD3 R14, P0, R11, R14, RZ ;  /* 0x0000000e0b0e7210 */ /* 0x000fe20007f1e0ff */
[----:B------:R-:W-:Y:S02]  /*72f0*/  IMAD R222, R198, -0x80, R222 ;  /* 0xffffff80c6de7824 */ /* 0x000fe400078e02de */
[----:B------:R-:W-:Y:S01]  /*7300*/  VIADD R9, R184, 0x40 ;  /* 0x00000040b8097836 */ /* 0x000fe20000000000 */
[----:B------:R-:W-:Y:S01]  /*7310*/  IADD3.X R15, R10, R15, R6, P0, !PT ;  /* 0x0000000f0a0f7210 */ /* 0x000fe200007fe406 */
[----:B------:R-:W-:Y:S01]  /*7320*/  VIADD R10, R184, 0x20 ;  /* 0x00000020b80a7836 */ /* 0x000fe20000000000 */
[----:B------:R-:W-:Y:S01]  /*7330*/  ISETP.GE.AND P0, PT, R186, UR4, PT ;  /* 0x00000004ba007c0c */ /* 0x000fe2000bf06270 */
[----:B------:R-:W-:Y:S01]  /*7340*/  ULDC.64 UR4, c[0x0][0x468] ;  /* 0x00011a0000047ab9 */ /* 0x000fe20000000a00 */
[C---:B------:R-:W-:Y:S01]  /*7350*/  IADD3 R6, R184.reuse, 0x60, RZ ;  /* 0x00000060b8067810 */ /* 0x040fe20007ffe0ff */
[----:B------:R-:W-:Y:S01]  /*7360*/  IMAD R11, R7, UR4, RZ ;  /* 0x00000004070b7c24 */ /* 0x000fe2000f8e02ff */
[-C--:B------:R-:W-:Y:S01]  /*7370*/  ISETP.GE.OR P1, PT, R184, R222.reuse, P0 ;  /* 0x000000deb800720c */ /* 0x080fe20000726670 */
[----:B------:R-:W-:Y:S01]  /*7380*/  IMAD.WIDE.U32 R14, R196, UR4, R14 ;  /* 0x00000004c40e7c25 */ /* 0x000fe2000f8e000e */
[----:B------:R-:W-:-:S02]  /*7390*/  ISETP.GE.OR P4, PT, R6, R222, P0 ;  /* 0x000000de0600720c */ /* 0x000fc40000786670 */
[-C--:B------:R-:W-:Y:S01]  /*73a0*/  ISETP.GE.OR P2, PT, R10, R222.reuse, P0 ;  /* 0x000000de0a00720c */ /* 0x080fe20000746670 */
[----:B------:R-:W-:Y:S01]  /*73b0*/  IMAD R11, R196, UR5, R11 ;  /* 0x00000005c40b7c24 */ /* 0x000fe2000f8e020b */
[----:B------:R-:W-:Y:S02]  /*73c0*/  ISETP.GE.OR P3, PT, R9, R222, P0 ;  /* 0x000000de0900720c */ /* 0x000fe40000766670 */
[----:B------:R-:W-:Y:S01]  /*73d0*/  SHF.R.S32.HI R6, RZ, 0x1f, R184 ;  /* 0x0000001fff067819 */ /* 0x000fe200000114b8 */
[----:B------:R-:W-:-:S04]  /*73e0*/  IMAD.IADD R11, R11, 0x1, R15 ;  /* 0x000000010b0b7824 */ /* 0x000fc800078e020f */
        /* <DEDUP_REMOVED lines=10> */
.L_x_100:
[----:B------:R-:W-:Y:S05]  /*7490*/  BSYNC B0 ;  /* 0x0000000000007941 */ /* 0x000fea0003800000 */
.L_x_99:
        /* <DEDUP_REMOVED lines=13> */
[----:B------:R2:W-:Y:S02]  /*7570*/  STG.E.128 desc[UR16][R18.64], RZ ;  /* 0x000000ff12007986 */ /* 0x0005e4000c101d10 */
.L_x_102:
[----:B------:R-:W-:Y:S05]  /*7580*/  BSYNC B0 ;  /* 0x0000000000007941 */ /* 0x000fea0003800000 */
.L_x_101:
        /* <DEDUP_REMOVED lines=9> */
[----:B-12---:R-:W-:-:S03]  /*7620*/  LEA R18, P0, R16, UR4, 0x1 ;  /* 0x0000000410127c11 */ /* 0x006fc6000f8008ff */
[----:B------:R-:W-:-:S05]  /*7630*/  IMAD R9, R10, R5, R9 ;  /* 0x000000050a097224 */ /* 0x000fca00078e0209 */
[----:B------:R-:W-:-:S04]  /*7640*/  IADD3 R9, R9, R17, RZ ;  /* 0x0000001109097210 */ /* 0x000fc80007ffe0ff */
[----:B------:R-:W-:-:S05]  /*7650*/  LEA.HI.X R19, R16, UR5, R9, 0x1, P0 ;  /* 0x0000000510137c11 */ /* 0x000fca00080f0c09 */
[----:B------:R3:W-:Y:S02]  /*7660*/  STG.E.128 desc[UR16][R18.64], RZ ;  /* 0x000000ff12007986 */ /* 0x0007e4000c101d10 */
.L_x_104:
[----:B------:R-:W-:Y:S05]  /*7670*/  BSYNC B0 ;  /* 0x0000000000007941 */ /* 0x000fea0003800000 */
.L_x_103:
[----:B------:R-:W-:Y:S04]  /*7680*/  BSSY B0, `(.L_x_105) ;  /* 0x000000d000007945 */ /* 0x000fe80003800000 */
        /* <DEDUP_REMOVED lines=11> */
[----:B------:R4:W-:Y:S02]  /*7740*/  STG.E.128 desc[UR16][R4.64], RZ ;  /* 0x000000ff04007986 */ /* 0x0009e4000c101d10 */
.L_x_106:
[----:B------:R-:W-:Y:S05]  /*7750*/  BSYNC B0 ;  /* 0x0000000000007941 */ /* 0x000fea0003800000 */
.L_x_105:
[-C--:B----4-:R-:W-:Y:S01]  /*7760*/  IMAD.WIDE.U32 R4, R8, R2.reuse, R186 ;  /* 0x0000000208047225 */ /* 0x090fe200078e00ba */
[----:B------:R-:W-:Y:S01]  /*7770*/  ULDC.64 UR4, c[0x0][0x470] ;  /* 0x00011c0000047ab9 */ /* 0x000fe20000000a00 */
[----:B------:R-:W-:Y:S02]  /*7780*/  BSSY B0, `(.L_x_107) ;  /* 0x0000013000007945 */ /* 0x000fe40003800000 */
[----:B------:R-:W-:Y:S02]  /*7790*/  IMAD R0, R0, R2, RZ ;  /* 0x0000000200007224 */ /* 0x000fe400078e02ff */
[----:B------:R-:W-:Y:S02]  /*77a0*/  IMAD R7, R7, UR4, RZ ;  /* 0x0000000407077c24 */ /* 0x000fe4000f8e02ff */
[----:B------:R-:W-:Y:S01]  /*77b0*/  IMAD R0, R8, R3, R0 ;  /* 0x0000000308007224 */ /* 0x000fe200078e0200 */
[----:B------:R-:W-:-:S04]  /*77c0*/  IADD3 R8, P0, R13, R4, RZ ;  /* 0x000000040d087210 */ /* 0x000fc80007f1e0ff */
        /* <DEDUP_REMOVED lines=14> */
.L_x_108:
[----:B------:R-:W-:Y:S05]  /*78b0*/  BSYNC B0 ;  /* 0x0000000000007941 */ /* 0x000fea0003800000 */
.L_x_107:
        /* <DEDUP_REMOVED lines=9> */
[----:B----4-:R-:W-:-:S03]  /*7950*/  LEA R12, P0, R10, UR4, 0x1 ;  /* 0x000000040a0c7c11 */ /* 0x010fc6000f8008ff */
[----:B------:R-:W-:-:S05]  /*7960*/  IMAD R0, R4, R3, R0 ;  /* 0x0000000304007224 */ /* 0x000fca00078e0200 */
[----:B------:R-:W-:-:S04]  /*7970*/  IADD3 R0, R0, R11, RZ ;  /* 0x0000000b00007210 */ /* 0x000fc80007ffe0ff */
[----:B------:R-:W-:-:S05]  /*7980*/  LEA.HI.X R13, R10, UR5, R0, 0x1, P0 ;  /* 0x000000050a0d7c11 */ /* 0x000fca00080f0c00 */
[----:B------:R4:W-:Y:S02]  /*7990*/  STG.E.128 desc[UR16][R12.64], RZ ;  /* 0x000000ff0c007986 */ /* 0x0009e4000c101d10 */
.L_x_110:
[----:B------:R-:W-:Y:S05]  /*79a0*/  BSYNC B0 ;  /* 0x0000000000007941 */ /* 0x000fea0003800000 */
.L_x_109:
        /* <DEDUP_REMOVED lines=14> */
.L_x_112:
[----:B------:R-:W-:Y:S05]  /*7a90*/  BSYNC B0 ;  /* 0x0000000000007941 */ /* 0x000fea0003800000 */
.L_x_111:
        /* <DEDUP_REMOVED lines=12> */
.L_x_96:
[----:B------:R-:W-:Y:S05]  /*7b60*/  BSYNC B1 ;  /* 0x0000000000017941 */ /* 0x000fea0003800000 */
.L_x_47:
[----:B------:R-:W3:Y:S02]  /*7b70*/  LDC R0, c[0x0][0xc] ;  /* 0x00000300ff007b82 */ /* 0x000ee40000000800 */
[----:B---3--:R-:W-:-:S04]  /*7b80*/  IADD3 R198, R0, R198, RZ ;  /* 0x000000c600c67210 */ /* 0x008fc80007ffe0ff */
[----:B------:R-:W-:-:S13]  /*7b90*/  ISETP.GE.AND P0, PT, R198, UR7, PT ;  /* 0x00000007c6007c0c */ /* 0x000fda000bf06270 */
[----:B------:R-:W-:Y:S05]  /*7ba0*/  @P0 BRA `(.L_x_113) ;  /* 0x0000000000040947 */ /* 0x000fea0003800000 */
[----:B------:R-:W-:Y:S05]  /*7bb0*/  BRA `(.L_x_114) ;  /* 0xffffff8c00747947 */ /* 0x000fea000383ffff */
.L_x_113:
[----:B------:R-:W-:Y:S05]  /*7bc0*/  EXIT ;  /* 0x000000000000794d */ /* 0x000fea0003800000 */
.L_x_115:
        /* <DEDUP_REMOVED lines=11> */
.L_x_2456:


//--------------------- .text._ZN5flash44flash_bwd_dq_dk_dv_loop_seqk_parallel_kernelI23Flash_bwd_kernel_traitsILi64ELi64ELi128ELi8ELi2ELi4ELi4ELb1ELb0EN7cutlass6half_tE19Flash_kernel_traitsILi64ELi64ELi128ELi8ES3_EELb0ELb0ELb1ELb0ELb0ELb0ELb0EEEvNS_16Flash_bwd_paramsE --------------------------
	.section	.text._ZN5flash44flash_bwd_dq_dk_dv_loop_seqk_parallel_kernelI23Flash_bwd_kernel_traitsILi64ELi64ELi128ELi8ELi2ELi4ELi4ELb1ELb0EN7cutlass6half_tE19Flash_kernel_traitsILi64ELi64ELi128ELi8ES3_EELb0ELb0ELb1ELb0ELb0ELb0ELb0EEEvNS_16Flash_bwd_paramsE,"ax",@progbits
	.align	128
        .global         _ZN5flash44flash_bwd_dq_dk_dv_loop_seqk_parallel_kernelI23Flash_bwd_kernel_traitsILi64ELi64ELi128ELi8ELi2ELi4ELi4ELb1ELb0EN7cutlass6half_tE19Flash_kernel_traitsILi64ELi64ELi128ELi8ES3_EELb0ELb0ELb1ELb0ELb0ELb0ELb0EEEvNS_16Flash_bwd_paramsE
        .type           _ZN5flash44flash_bwd_dq_dk_dv_loop_seqk_parallel_kernelI23Flash_bwd_kernel_traitsILi64ELi64ELi128ELi8ELi2ELi4ELi4ELb1ELb0EN7cutlass6half_tE19Flash_kernel_traitsILi64ELi64ELi128ELi8ES3_EELb0ELb0ELb1ELb0ELb0ELb0ELb0EEEvNS_16Flash_bwd_paramsE,@function
        .size           _ZN5flash44flash_bwd_dq_dk_dv_loop_seqk_parallel_kernelI23Flash_bwd_kernel_traitsILi64ELi64ELi128ELi8ELi2ELi4ELi4ELb1ELb0EN7cutlass6half_tE19Flash_kernel_traitsILi64ELi64ELi128ELi8ES3_EELb0ELb0ELb1ELb0ELb0ELb0ELb0EEEvNS_16Flash_bwd_paramsE,(.L_x_2457 - _ZN5flash44flash_bwd_dq_dk_dv_loop_seqk_parallel_kernelI23Flash_bwd_kernel_traitsILi64ELi64ELi128ELi8ELi2ELi4ELi4ELb1ELb0EN7cutlass6half_tE19Flash_kernel_traitsILi64ELi64ELi128ELi8ES3_EELb0ELb0ELb1ELb0ELb0ELb0ELb0EEEvNS_16Flash_bwd_paramsE)
        .other          _ZN5flash44flash_bwd_dq_dk_dv_loop_seqk_parallel_kernelI23Flash_bwd_kernel_traitsILi64ELi64ELi128ELi8ELi2ELi4ELi4ELb1ELb0EN7cutlass6half_tE19Flash_kernel_traitsILi64ELi64ELi128ELi8ES3_EELb0ELb0ELb1ELb0ELb0ELb0ELb0EEEvNS_16Flash_bwd_paramsE,@"STO_CUDA_ENTRY STV_DEFAULT"
_ZN5flash44flash_bwd_dq_dk_dv_loop_seqk_parallel_kernelI23Flash_bwd_kernel_traitsILi64ELi64ELi128ELi8ELi2ELi4ELi4ELb1ELb0EN7cutlass6half_tE19Flash_kernel_traitsILi64ELi64ELi128ELi8ES3_EELb0ELb0ELb1ELb0ELb0ELb0ELb0EEEvNS_16Flash_bwd_paramsE:
.text._ZN5flash44flash_bwd_dq_dk_dv_loop_seqk_parallel_kernelI23Flash_bwd_kernel_traitsILi64ELi64ELi128ELi8ELi2ELi4ELi4ELb1ELb0EN7cutlass6half_tE19Flash_kernel_traitsILi64ELi64ELi128ELi8ES3_EELb0ELb0ELb1ELb0ELb0ELb0ELb0EEEvNS_16Flash_bwd_paramsE:
[----:B------:R-:W1:Y:S01]  /*0000*/  LDC R1, c[0x0][0x28] ;  /* 0x00000a00ff017b82 */ /* 0x000e620000000800 */
[----:B------:R-:W2:Y:S01]  /*0010*/  S2R R233, SR_CTAID.X ;  /* 0x0000000000e97919 */ /* 0x000ea20000002500 */
[----:B------:R-:W-:Y:S01]  /*0020*/  ULDC UR5, c[0x0][0x2c8] ;  /* 0x0000b20000057ab9 */ /* 0x000fe20000000800 */
[----:B-1----:R-:W-:Y:S01]  /*0030*/  IADD3 R1, R1, -0x8, RZ ;  /* 0xfffffff801017810 */ /* 0x002fe20007ffe0ff */
[----:B------:R-:W-:-:S04]  /*0040*/  UIADD3 UR5, UR5, 0x7f, URZ ;  /* 0x0000007f05057890 */ /* 0x000fc8000fffe03f */
[----:B------:R-:W-:-:S04]  /*0050*/  USHF.R.S32.HI UR4, URZ, 0x1f, UR5 ;  /* 0x0000001f3f047899 */ /* 0x000fc80008011405 */
[----:B------:R-:W-:-:S04]  /*0060*/  ULEA.HI UR4, UR4, UR5, URZ, 0x7 ;  /* 0x0000000504047291 */ /* 0x000fc8000f8f383f */
[----:B------:R-:W-:-:S06]  /*0070*/  USHF.R.S32.HI UR11, URZ, 0x7, UR4 ;  /* 0x000000073f0b7899 */ /* 0x000fcc0008011404 */
[----:B--2---:R-:W-:-:S13]  /*0080*/  ISETP.GE.AND P0, PT, R233, UR11, PT ;  /* 0x0000000be9007c0c */ /* 0x004fda000bf06270 */
[----:B------:R-:W-:Y:S05]  /*0090*/  @P0 EXIT ;  /* 0x000000000000094d */ /* 0x000fea0003800000 */
[----:B------:R-:W1:Y:S01]  /*00a0*/  S2R R10, SR_TID.X ;  /* 0x00000000000a7919 */ /* 0x000e620000002100 */
[----:B------:R-:W-:Y:S01]  /*00b0*/  MOV R0, 0x400 ;  /* 0x0000040000007802 */ /* 0x000fe20000000f00 */
[----:B------:R-:W-:Y:S01]  /*00c0*/  IMAD.MOV.U32 R247, RZ, RZ, 0x20 ;  /* 0x00000020fff77424 */ /* 0x000fe200078e00ff */
[----:B------:R-:W-:Y:S01]  /*00d0*/  ULDC.64 UR12, c[0x0][0x208] ;  /* 0x00008200000c7ab9 */ /* 0x000fe20000000a00 */
[----:B------:R-:W2:Y:S01]  /*00e0*/  S2R R177, SR_CgaCtaId ;  /* 0x0000000000b17919 */ /* 0x000ea20000008800 */
[----:B------:R-:W-:Y:S01]  /*00f0*/  IMAD.MOV.U32 R170, RZ, RZ, 0x40 ;  /* 0x00000040ffaa7424 */ /* 0x000fe200078e00ff */
[----:B------:R-:W-:Y:S01]  /*0100*/  ULDC.64 UR8, c[0x0][0x300] ;  /* 0x0000c00000087ab9 */ /* 0x000fe20000000a00 */
[----:B------:R-:W-:Y:S01]  /*0110*/  IMAD.MOV.U32 R194, RZ, RZ, -0x10 ;  /* 0xfffffff0ffc27424 */ /* 0x000fe200078e00ff */
[----:B------:R-:W3:Y:S01]  /*0120*/  S2R R251, SR_CTAID.Y ;  /* 0x0000000000fb7919 */ /* 0x000ee20000002600 */
[----:B-1----:R-:W-:Y:S01]  /*0130*/  SHF.R.S32.HI R11, RZ, 0x1f, R10 ;  /* 0x0000001fff0b7819 */ /* 0x002fe2000001140a */
[----:B------:R-:W-:-:S03]  /*0140*/  IMAD.SHL.U32 R243, R10, 0x2, RZ ;  /* 0x000000020af37824 */ /* 0x000fc600078e00ff */
[----:B------:R-:W-:Y:S02]  /*0150*/  LEA.HI R4, R11, R10, RZ, 0x5 ;  /* 0x0000000a0b047211 */ /* 0x000fe400078f28ff */
[----:B--2---:R-:W-:Y:S02]  /*0160*/  LEA R177, R177, R0, 0x18 ;  /* 0x00000000b1b17211 */ /* 0x004fe400078ec0ff */
[--C-:B------:R-:W-:Y:S02]  /*0170*/  SHF.R.S32.HI R6, RZ, 0x5, R4.reuse ;  /* 0x00000005ff067819 */ /* 0x100fe40000011404 */
[----:B------:R-:W-:Y:S01]  /*0180*/  SHF.R.S32.HI R0, RZ, 0x1f, R4 ;  /* 0x0000001fff007819 */ /* 0x000fe20000011404 */
[----:B------:R-:W-:Y:S01]  /*0190*/  VIADD R176, R177, 0x6000 ;  /* 0x00006000b1b07836 */ /* 0x000fe20000000000 */
[----:B------:R-:W-:Y:S02]  /*01a0*/  LEA.HI R9, R11, R10, RZ, 0x4 ;  /* 0x0000000a0b097211 */ /* 0x000fe400078f20ff */
[----:B------:R-:W-:-:S02]  /*01b0*/  LEA.HI R2, R4, R6, RZ, 0x1 ;  /* 0x0000000604027211 */ /* 0x000fc400078f08ff */
[----:B------:R-:W-:Y:S02]  /*01c0*/  LEA.HI R0, R0, R6, RZ, 0x2 ;  /* 0x0000000600007211 */ /* 0x000fe400078f10ff */
[----:B------:R-:W-:Y:S02]  /*01d0*/  LEA.HI R17, R11, R10, RZ, 0x2 ;  /* 0x0000000a0b117211 */ /* 0x000fe400078f10ff */
[----:B------:R-:W-:Y:S02]  /*01e0*/  SHF.R.S32.HI R7, RZ, 0x4, R9 ;  /* 0x00000004ff077819 */ /* 0x000fe40000011409 */
[----:B------:R-:W-:Y:S02]  /*01f0*/  LOP3.LUT R2, R2, 0xfffffffe, RZ, 0xc0, !PT ;  /* 0xfffffffe02027812 */ /* 0x000fe400078ec0ff */
[----:B------:R-:W-:Y:S02]  /*0200*/  LOP3.LUT R0, R0, 0xfffffffc, RZ, 0xc0, !PT ;  /* 0xfffffffc00007812 */ /* 0x000fe400078ec0ff */
[--C-:B------:R-:W-:Y:S01]  /*0210*/  SHF.R.S32.HI R8, RZ, 0x2, R17.reuse ;  /* 0x00000002ff087819 */ /* 0x100fe20000011411 */
[C---:B------:R-:W-:Y:S01]  /*0220*/  IMAD.IADD R15, R6.reuse, 0x1, -R2 ;  /* 0x00000001060f7824 */ /* 0x040fe200078e0a02 */
[----:B------:R-:W-:Y:S01]  /*0230*/  SHF.R.S32.HI R3, RZ, 0x1f, R17 ;  /* 0x0000001fff037819 */ /* 0x000fe20000011411 */
[----:B------:R-:W-:Y:S01]  /*0240*/  IMAD.IADD R14, R6, 0x1, -R0 ;  /* 0x00000001060e7824 */ /* 0x000fe200078e0a00 */
[----:B------:R-:W-:-:S02]  /*0250*/  LEA.HI R5, R9, R7, RZ, 0x1 ;  /* 0x0000000709057211 */ /* 0x000fc400078f08ff */
[----:B------:R-:W-:Y:S02]  /*0260*/  LEA.HI R3, R3, R8, RZ, 0x3 ;  /* 0x0000000803037211 */ /* 0x000fe400078f18ff */
[----:B------:R-:W-:Y:S02]  /*0270*/  LOP3.LUT R2, R4, 0xffffffe0, RZ, 0xc0, !PT ;  /* 0xffffffe004027812 */ /* 0x000fe400078ec0ff */
[----:B------:R-:W-:Y:S02]  /*0280*/  LOP3.LUT R0, R5, 0xfffffffe, RZ, 0xc0, !PT ;  /* 0xfffffffe05007812 */ /* 0x000fe400078ec0ff */
[----:B------:R-:W-:Y:S01]  /*0290*/  LEA.HI R16, R11, R10, RZ, 0x3 ;  /* 0x0000000a0b107211 */ /* 0x000fe200078f18ff */
[----:B------:R-:W-:Y:S01]  /*02a0*/  IMAD.IADD R2, R10, 0x1, -R2 ;  /* 0x000000010a027824 */ /* 0x000fe200078e0a02 */
[----:B------:R-:W-:Y:S01]  /*02b0*/  LOP3.LUT R3, R3, 0xfffffff8, RZ, 0xc0, !PT ;  /* 0xfffffff803037812 */ /* 0x000fe200078ec0ff */
[----:B------:R-:W-:Y:S01]  /*02c0*/  IMAD.IADD R12, R7, 0x1, -R0 ;  /* 0x00000001070c7824 */ /* 0x000fe200078e0a00 */
[----:B------:R-:W-:-:S02]  /*02d0*/  SHF.R.S32.HI R220, RZ, 0x3, R16 ;  /* 0x00000003ffdc7819 */ /* 0x000fc40000011410 */
[----:B------:R-:W-:Y:S01]  /*02e0*/  LOP3.LUT R0, R16, 0xfffffff8, RZ, 0xc0, !PT ;  /* 0xfffffff810007812 */ /* 0x000fe200078ec0ff */
[----:B------:R-:W-:Y:S01]  /*02f0*/  IMAD.IADD R8, R8, 0x1, -R3 ;  /* 0x0000000108087824 */ /* 0x000fe200078e0a03 */
[----:B------:R-:W-:Y:S01]  /*0300*/  SHF.R.S32.HI R5, RZ, 0x1f, R2 ;  /* 0x0000001fff057819 */ /* 0x000fe20000011402 */
[----:B------:R-:W-:Y:S01]  /*0310*/  IMAD.SHL.U32 R4, R220, 0x40, RZ ;  /* 0x00000040dc047824 */ /* 0x000fe200078e00ff */
[----:B------:R-:W-:Y:S01]  /*0320*/  LOP3.LUT R3, R9, 0xfffffff0, RZ, 0xc0, !PT ;  /* 0xfffffff009037812 */ /* 0x000fe200078ec0ff */
[C---:B------:R-:W-:Y:S01]  /*0330*/  IMAD.IADD R0, R10.reuse, 0x1, -R0 ;  /* 0x000000010a007824 */ /* 0x040fe200078e0a00 */
[----:B------:R-:W-:Y:S02]  /*0340*/  LEA.HI R238, R5, R2, RZ, 0x2 ;  /* 0x0000000205ee7211 */ /* 0x000fe400078f10ff */
[----:B------:R-:W-:Y:S01]  /*0350*/  LEA.HI R6, R11, R10, RZ, 0x6 ;  /* 0x0000000a0b067211 */ /* 0x000fe200078f30ff */
[----:B------:R-:W-:Y:S01]  /*0360*/  IMAD.IADD R2, R10, 0x1, -R3 ;  /* 0x000000010a027824 */ /* 0x000fe200078e0a03 */
[----:B------:R-:W-:Y:S01]  /*0370*/  LOP3.LUT R3, R4, 0x1c0, RZ, 0xc0, !PT ;  /* 0x000001c004037812 */ /* 0x000fe200078ec0ff */
[C---:B------:R-:W-:Y:S01]  /*0380*/  IMAD.SHL.U32 R210, R0.reuse, 0x8, RZ ;  /* 0x0000000800d27824 */ /* 0x040fe200078e00ff */
[----:B------:R-:W-:-:S02]  /*0390*/  LOP3.LUT P4, RZ, R0, 0x2, RZ, 0xc0, !PT ;  /* 0x0000000200ff7812 */ /* 0x000fc4000788c0ff */
[----:B------:R-:W-:Y:S02]  /*03a0*/  SHF.R.U32.HI R4, RZ, 0x3, R3 ;  /* 0x00000003ff047819 */ /* 0x000fe40000011603 */
[C---:B------:R-:W-:Y:S01]  /*03b0*/  LOP3.LUT P3, RZ, R0.reuse, 0x4, RZ, 0xc0, !PT ;  /* 0x0000000400ff7812 */ /* 0x040fe2000786c0ff */
[----:B------:R-:W-:Y:S01]  /*03c0*/  IMAD.SHL.U32 R0, R0, 0x40, RZ ;  /* 0x0000004000007824 */ /* 0x000fe200078e00ff */
[----:B------:R-:W-:Y:S02]  /*03d0*/  LOP3.LUT R3, R3, 0x38, R210, 0xf8, !PT ;  /* 0x0000003803037812 */ /* 0x000fe400078ef8d2 */
[----:B------:R-:W-:Y:S02]  /*03e0*/  SHF.R.S32.HI R5, RZ, 0x1f, R2 ;  /* 0x0000001fff057819 */ /* 0x000fe40000011402 */
[----:B------:R-:W-:Y:S01]  /*03f0*/  LOP3.LUT R240, R3, R4, RZ, 0x3c, !PT ;  /* 0x0000000403f07212 */ /* 0x000fe200078e3cff */
[----:B------:R-:W-:Y:S01]  /*0400*/  IMAD.SHL.U32 R3, R14, 0x10, RZ ;  /* 0x000000100e037824 */ /* 0x000fe200078e00ff */
[----:B------:R-:W-:-:S02]  /*0410*/  LOP3.LUT R0, R0, 0x1c0, RZ, 0xc0, !PT ;  /* 0x000001c000007812 */ /* 0x000fc400078ec0ff */
[----:B------:R-:W-:Y:S02]  /*0420*/  LEA.HI R13, R5, R2, RZ, 0x3 ;  /* 0x00000002050d7211 */ /* 0x000fe400078f18ff */
[----:B------:R-:W-:Y:S02]  /*0430*/  SHF.R.S32.HI R4, RZ, 0x6, R6 ;  /* 0x00000006ff047819 */ /* 0x000fe40000011406 */
[----:B------:R-:W-:Y:S02]  /*0440*/  LOP3.LUT R178, R0, 0x8, R16, 0xf8, !PT ;  /* 0x0000000800b27812 */ /* 0x000fe400078ef810 */
[----:B------:R-:W-:Y:S01]  /*0450*/  LOP3.LUT R6, R13, 0xfffffff8, RZ, 0xc0, !PT ;  /* 0xfffffff80d067812 */ /* 0x000fe200078ec0ff */
[----:B------:R-:W-:Y:S01]  /*0460*/  IMAD R240, R4, 0x200, R240 ;  /* 0x0000020004f07824 */ /* 0x000fe200078e02f0 */
[----:B------:R-:W-:Y:S01]  /*0470*/  LOP3.LUT R7, R0, 0x30, R3, 0xf8, !PT ;  /* 0x0000003000077812 */ /* 0x000fe200078ef803 */
[----:B------:R-:W-:Y:S01]  /*0480*/  IMAD.SHL.U32 R3, R12, 0x200, RZ ;  /* 0x000002000c037824 */ /* 0x000fe200078e00ff */
[----:B------:R-:W-:Y:S01]  /*0490*/  LOP3.LUT R5, R8, 0x1, RZ, 0xc0, !PT ;  /* 0x0000000108057812 */ /* 0x000fe200078ec0ff */
[----:B------:R-:W-:Y:S01]  /*04a0*/  IMAD.IADD R9, R2, 0x1, -R6 ;  /* 0x0000000102097824 */ /* 0x000fe200078e0a06 */
[----:B------:R-:W-:Y:S01]  /*04b0*/  SHF.R.U32.HI R0, RZ, 0x3, R0 ;  /* 0x00000003ff007819 */ /* 0x000fe20000011600 */
[C---:B------:R-:W-:Y:S01]  /*04c0*/  IMAD R2, R4.reuse, 0x800, R3 ;  /* 0x0000080004027824 */ /* 0x040fe200078e0203 */
[----:B------:R-:W-:Y:S01]  /*04d0*/  ISETP.NE.U32.AND P0, PT, R5, 0x1, PT ;  /* 0x000000010500780c */ /* 0x000fe20003f05070 */
[----:B------:R-:W-:Y:S01]  /*04e0*/  IMAD.SHL.U32 R4, R4, 0x20, RZ ;  /* 0x0000002004047824 */ /* 0x000fe200078e00ff */
[----:B------:R-:W-:-:S02]  /*04f0*/  LOP3.LUT R178, R178, R0, RZ, 0x3c, !PT ;  /* 0x00000000b2b27212 */ /* 0x000fc400078e3cff */
[----:B------:R-:W-:Y:S02]  /*0500*/  LOP3.LUT R5, R7, 0x8, R16, 0xf8, !PT ;  /* 0x0000000807057812 */ /* 0x000fe400078ef810 */
[----:B------:R-:W-:Y:S01]  /*0510*/  LOP3.LUT R6, R17, 0x7ffffffc, RZ, 0xc0, !PT ;  /* 0x7ffffffc11067812 */ /* 0x000fe200078ec0ff */
[----:B------:R-:W-:Y:S01]  /*0520*/  IMAD.IADD R178, R2, 0x1, R178 ;  /* 0x0000000102b27824 */ /* 0x000fe200078e02b2 */
[----:B------:R-:W-:Y:S02]  /*0530*/  LEA.HI R7, R11, R10, RZ, 0x7 ;  /* 0x0000000a0b077211 */ /* 0x000fe400078f38ff */
[----:B------:R-:W-:Y:S01]  /*0540*/  LOP3.LUT R3, R3, R5, R0, 0xf6, !PT ;  /* 0x0000000503037212 */ /* 0x000fe200078ef600 */
[----:B------:R-:W-:Y:S01]  /*0550*/  IMAD.IADD R0, R10, 0x1, -R6 ;  /* 0x000000010a007824 */ /* 0x000fe200078e0a06 */
[----:B------:R-:W-:Y:S01]  /*0560*/  SHF.R.S32.HI R2, RZ, 0x7, R7 ;  /* 0x00000007ff027819 */ /* 0x000fe20000011407 */
[C---:B------:R-:W-:Y:S01]  /*0570*/  IMAD.SHL.U32 R6, R8.reuse, 0x40, RZ ;  /* 0x0000004008067824 */ /* 0x040fe200078e00ff */
[----:B------:R-:W-:Y:S01]  /*0580*/  R2P PR, R8, 0x6 ;  /* 0x0000000608007804 */ /* 0x000fe20000000000 */
[----:B------:R-:W-:Y:S01]  /*0590*/  IMAD.SHL.U32 R10, R0, 0x2, RZ ;  /* 0x00000002000a7824 */ /* 0x000fe200078e00ff */
[----:B------:R-:W-:Y:S01]  /*05a0*/  LOP3.LUT R243, R4, 0x6, R243, 0xf8, !PT ;  /* 0x0000000604f37812 */ /* 0x000fe200078ef8f3 */
[----:B------:R-:W-:Y:S01]  /*05b0*/  IMAD.SHL.U32 R5, R2, 0x8, RZ ;  /* 0x0000000802057824 */ /* 0x000fe200078e00ff */
[----:B------:R-:W-:Y:S01]  /*05c0*/  LOP3.LUT R0, R6, 0x1c0, RZ, 0xc0, !PT ;  /* 0x000001c006007812 */ /* 0x000fe200078ec0ff */
[----:B------:R-:W-:Y:S01]  /*05d0*/  IMAD R6, R2, 0x1000, R10 ;  /* 0x0000100002067824 */ /* 0x000fe200078e020a */
[----:B------:R-:W-:Y:S01]  /*05e0*/  SHF.R.S32.HI R238, RZ, 0x2, R238 ;  /* 0x00000002ffee7819 */ /* 0x000fe200000114ee */
[----:B------:R-:W-:Y:S01]  /*05f0*/  IMAD.SHL.U32 R2, R12, 0x10, RZ ;  /* 0x000000100c027824 */ /* 0x000fe200078e00ff */
[----:B------:R-:W-:Y:S01]  /*0600*/  LOP3.LUT R5, R5, 0x8, RZ, 0xc0, !PT ;  /* 0x0000000805057812 */ /* 0x000fe200078ec0ff */
[----:B------:R-:W-:Y:S01]  /*0610*/  IMAD.SHL.U32 R8, R9, 0x40, RZ ;  /* 0x0000004009087824 */ /* 0x000fe200078e00ff */
[----:B------:R-:W-:Y:S01]  /*0620*/  LOP3.LUT R7, R0, 0x20, R4, 0xf8, !PT ;  /* 0x0000002000077812 */ /* 0x000fe200078ef804 */
[C---:B------:R-:W-:Y:S01]  /*0630*/  IMAD R9, R15.reuse, 0x400, R6 ;  /* 0x000004000f097824 */ /* 0x040fe200078e0206 */
[----:B------:R-:W-:Y:S01]  /*0640*/  SHF.R.U32.HI R4, RZ, 0x3, R0 ;  /* 0x00000003ff047819 */ /* 0x000fe20000011600 */
[----:B------:R-:W-:Y:S01]  /*0650*/  IMAD R238, R15, 0x10, R238 ;  /* 0x000000100fee7824 */ /* 0x000fe200078e02ee */
[----:B------:R-:W-:Y:S01]  /*0660*/  LOP3.LUT R11, R5, 0x10, R2, 0xf8, !PT ;  /* 0x00000010050b7812 */ /* 0x000fe200078ef802 */
[----:B------:R-:W-:Y:S01]  /*0670*/  IMAD R3, R3, 0x2, R177 ;  /* 0x0000000203037824 */ /* 0x000fe200078e02b1 */
[----:B------:R-:W-:-:S02]  /*0680*/  LOP3.LUT R2, R8, 0x1c0, RZ, 0xc0, !PT ;  /* 0x000001c008027812 */ /* 0x000fc400078ec0ff */
[----:B------:R-:W-:Y:S02]  /*0690*/  LOP3.LUT R6, R7, R4, RZ, 0x3c, !PT ;  /* 0x0000000407067212 */ /* 0x000fe400078e3cff */
[----:B------:R-:W-:Y:S01]  /*06a0*/  LOP3.LUT R8, R4, R0, R5, 0x1e, !PT ;  /* 0x0000000004087212 */ /* 0x000fe200078e1e05 */
[----:B------:R-:W-:Y:S01]  /*06b0*/  IMAD.SHL.U32 R4, R13, 0x40, RZ ;  /* 0x000000400d047824 */ /* 0x000fe200078e00ff */
[--C-:B------:R-:W-:Y:S01]  /*06c0*/  SHF.R.U32.HI R0, RZ, 0x3, R2.reuse ;  /* 0x00000003ff007819 */ /* 0x100fe20000011602 */
[----:B------:R-:W-:Y:S01]  /*06d0*/  IMAD.SHL.U32 R5, R12, 0x8, RZ ;  /* 0x000000080c057824 */ /* 0x000fe200078e00ff */
[----:B------:R-:W-:Y:S01]  /*06e0*/  SEL R171, R247, 0xffffffe0, !P4 ;  /* 0xffffffe0f7ab7807 */ /* 0x000fe20006000000 */
[----:B------:R-:W-:Y:S01]  /*06f0*/  IMAD.IADD R9, R6, 0x1, R9 ;  /* 0x0000000106097824 */ /* 0x000fe200078e0209 */
[----:B------:R-:W-:Y:S02]  /*0700*/  LOP3.LUT R7, R0, R11, R2, 0x1e, !PT ;  /* 0x0000000b00077212 */ /* 0x000fe400078e1e02 */
[----:B------:R-:W-:Y:S01]  /*0710*/  LOP3.LUT R4, R4, 0xfffffe00, RZ, 0xc0, !PT ;  /* 0xfffffe0004047812 */ /* 0x000fe200078ec0ff */
[----:B------:R-:W-:Y:S01]  /*0720*/  IMAD R193, R9, 0x2, R177 ;  /* 0x0000000209c17824 */ /* 0x000fe200078e02b1 */
[----:B------:R-:W-:-:S02]  /*0730*/  LOP3.LUT R5, R2, 0x8, R5, 0xf8, !PT ;  /* 0x0000000802057812 */ /* 0x000fc400078ef805 */
[----:B------:R-:W-:Y:S01]  /*0740*/  LOP3.LUT R18, R7, R4, RZ, 0xfc, !PT ;  /* 0x0000000407127212 */ /* 0x000fe200078efcff */
[----:B------:R-:W-:Y:S01]  /*0750*/  IMAD R2, R15, 0x400, R4 ;  /* 0x000004000f027824 */ /* 0x000fe200078e0204 */
[----:B------:R-:W-:Y:S01]  /*0760*/  LOP3.LUT R0, R5, R0, RZ, 0x3c, !PT ;  /* 0x0000000005007212 */ /* 0x000fe200078e3cff */
[----:B------:R-:W-:Y:S01]  /*0770*/  IMAD R5, R14, 0x400, R10 ;  /* 0x000004000e057824 */ /* 0x000fe200078e020a */
[----:B------:R-:W-:Y:S01]  /*0780*/  SEL R170, R170, 0xffffffc0, !P3 ;  /* 0xffffffc0aaaa7807 */ /* 0x000fe20005800000 */
[----:B------:R1:W-:Y:S01]  /*0790*/  STL [R1], R18 ;  /* 0x0000001201007387 */ /* 0x0003e20000100800 */
[----:B------:R-:W-:Y:S01]  /*07a0*/  IMAD R6, R14, 0x400, R4 ;  /* 0x000004000e067824 */ /* 0x000fe200078e0204 */
[----:B------:R-:W-:Y:S01]  /*07b0*/  SEL R247, R247, 0xffffffe0, !P1 ;  /* 0xffffffe0f7f77807 */ /* 0x000fe20004800000 */
[----:B------:R-:W-:Y:S01]  /*07c0*/  IMAD.IADD R175, R2, 0x1, R0 ;  /* 0x0000000102af7824 */ /* 0x000fe200078e0200 */
[----:B------:R-:W-:Y:S01]  /*07d0*/  SEL R194, R194, 0x10, !P0 ;  /* 0x00000010c2c27807 */ /* 0x000fe20004000000 */
[----:B------:R-:W-:-:S02]  /*07e0*/  IMAD.IADD R5, R5, 0x1, R8 ;  /* 0x0000000105057824 */ /* 0x000fc400078e0208 */
[----:B------:R-:W-:Y:S01]  /*07f0*/  IMAD.IADD R0, R0, 0x1, R6 ;  /* 0x0000000100007824 */ /* 0x000fe200078e0206 */
[----:B------:R-:W-:Y:S01]  /*0800*/  SHF.R.S32.HI R6, RZ, 0x1f, R238 ;  /* 0x0000001fff067819 */ /* 0x000fe200000114ee */
[----:B------:R-:W-:Y:S02]  /*0810*/  VIADD R2, R177, 0xa000 ;  /* 0x0000a000b1027836 */ /* 0x000fe40000000000 */
[----:B------:R-:W-:Y:S02]  /*0820*/  VIADD R4, R238, 0xffffffc0 ;  /* 0xffffffc0ee047836 */ /* 0x000fe40000000000 */
[----:B------:R-:W-:Y:S02]  /*0830*/  IMAD R169, R0, 0x2, R2 ;  /* 0x0000000200a97824 */ /* 0x000fe400078e0202 */
[----:B------:R-:W-:Y:S01]  /*0840*/  IMAD R245, R5, 0x2, R176 ;  /* 0x0000000205f57824 */ /* 0x000fe200078e02b0 */
[----:B------:R-:W-:Y:S01]  /*0850*/  SHF.R.S32.HI R242, RZ, 0x1f, R4 ;  /* 0x0000001ffff27819 */ /* 0x000fe20000011404 */
[----:B------:R-:W-:-:S02]  /*0860*/  IMAD R0, R178, 0x2, R2 ;  /* 0x00000002b2007824 */ /* 0x000fc400078e0202 */
[----:B------:R-:W-:Y:S01]  /*0870*/  VIADD R246, R245, 0x40 ;  /* 0x00000040f5f67836 */ /* 0x000fe20000000000 */
[----:B------:R-:W-:Y:S01]  /*0880*/  SHF.L.U64.HI R242, R4, 0x2, R242 ;  /* 0x0000000204f27819 */ /* 0x000fe200000102f2 */
[----:B------:R-:W-:Y:S02]  /*0890*/  IMAD.SHL.U32 R164, R18, 0x2, RZ ;  /* 0x0000000212a47824 */ /* 0x000fe400078e00ff */
[C---:B------:R-:W-:Y:S02]  /*08a0*/  IMAD.IADD R170, R0.reuse, 0x1, R170 ;  /* 0x0000000100aa7824 */ /* 0x040fe400078e02aa */
[----:B------:R-:W-:Y:S02]  /*08b0*/  IMAD.IADD R192, R193, 0x1, R247 ;  /* 0x00000001c1c07824 */ /* 0x000fe400078e02f7 */
[----:B------:R-:W-:Y:S02]  /*08c0*/  @P2 VIADD R246, R245, 0xffffffc0 ;  /* 0xffffffc0f5f62836 */ /* 0x000fe40000000000 */
[----:B------:R-:W-:-:S02]  /*08d0*/  IMAD.IADD R172, R0, 0x1, R171 ;  /* 0x0000000100ac7824 */ /* 0x000fc400078e02ab */
[----:B------:R-:W-:Y:S02]  /*08e0*/  VIADD R252, R245, 0x420 ;  /* 0x00000420f5fc7836 */ /* 0x000fe40000000000 */
[----:B------:R-:W-:Y:S02]  /*08f0*/  IMAD.IADD R195, R193, 0x1, R194 ;  /* 0x00000001c1c37824 */ /* 0x000fe400078e02c2 */
[----:B------:R-:W-:Y:S02]  /*0900*/  IMAD.IADD R248, R247, 0x1, R245 ;  /* 0x00000001f7f87824 */ /* 0x000fe400078e02f5 */
[----:B------:R-:W-:Y:S01]  /*0910*/  IMAD.IADD R176, R176, 0x1, R164 ;  /* 0x00000001b0b07824 */ /* 0x000fe200078e02a4 */
[----:B------:R-:W-:Y:S01]  /*0920*/  IADD3 R164, R164, 0x4000, R177 ;  /* 0x00004000a4a47810 */ /* 0x000fe20007ffe0b1 */
[----:B------:R-:W-:Y:S02]  /*0930*/  IMAD.SHL.U32 R241, R4, 0x4, RZ ;  /* 0x0000000404f17824 */ /* 0x000fe400078e00ff */
[----:B------:R-:W-:-:S02]  /*0940*/  IMAD.IADD R171, R171, 0x1, R170 ;  /* 0x00000001abab7824 */ /* 0x000fc400078e02aa */
[----:B------:R-:W-:Y:S02]  /*0950*/  @P1 VIADD R252, R245, 0x3e0 ;  /* 0x000003e0f5fc1836 */ /* 0x000fe40000000000 */
[----:B------:R-:W-:Y:S02]  /*0960*/  IMAD.IADD R194, R194, 0x1, R192 ;  /* 0x00000001c2c27824 */ /* 0x000fe400078e02c0 */
[----:B-1-3--:R-:W-:-:S07]  /*0970*/  IMAD.IADD R247, R247, 0x1, R246 ;  /* 0x00000001f7f77824 */ /* 0x00afce00078e02f6 */
.L_x_186:
[----:B-1-3--:R-:W1:Y:S01]  /*0980*/  LDC.64 R4, c[0x0][0x2f0] ;  /* 0x0000bc00ff047b82 */ /* 0x00ae620000000a00 */
[----:B------:R-:W-:Y:S01]  /*0990*/  IMAD.SHL.U32 R14, R251, 0x4, RZ ;  /* 0x00000004fb0e7824 */ /* 0x000fe200078e00ff */
[----:B------:R-:W-:Y:S01]  /*09a0*/  SHF.R.S32.HI R40, RZ, 0x1f, R251 ;  /* 0x0000001fff287819 */ /* 0x000fe200000114fb */
[----:B------:R-:W-:-:S03]  /*09b0*/  IMAD.MOV.U32 R0, RZ, RZ, -0x1 ;  /* 0xffffffffff007424 */ /* 0x000fc600078e00ff */
[----:B------:R-:W-:Y:S02]  /*09c0*/  SHF.L.U64.HI R13, R251, 0x2, R40 ;  /* 0x00000002fb0d7819 */ /* 0x000fe40000010228 */
[----:B------:R-:W2:Y:S08]  /*09d0*/  LDC.64 R10, c[0x0][0x308] ;  /* 0x0000c200ff0a7b82 */ /* 0x000eb00000000a00 */
[----:B------:R-:W3:Y:S01]  /*09e0*/  LDC.U8 R15, c[0x0][0x3c2] ;  /* 0x0000f080ff0f7b82 */ /* 0x000ee20000000000 */
[----:B-1----:R-:W-:-:S07]  /*09f0*/  ISETP.NE.U32.AND P0, PT, R4, RZ, PT ;  /* 0x000000ff0400720c */ /* 0x002fce0003f05070 */
[----:B------:R-:W1:Y:S01]  /*0a00*/  LDC.64 R6, c[0x0][0x2f8] ;  /* 0x0000be00ff067b82 */ /* 0x000e620000000a00 */
        /* <DEDUP_REMOVED lines=8> */
[----:B----4-:R4:W2:Y:S01]  /*0a90*/  @P5 LDG.E R12, desc[UR12][R4.64+0x4] ;  /* 0x0000040c040c5981 */ /* 0x0108a2000c1e1900 */
[----:B------:R-:W-:-:S07]  /*0aa0*/  IMAD.MOV.U32 R232, RZ, RZ, RZ ;  /* 0x000000ffffe87224 */ /* 0x000fce00078e00ff */
[----:B------:R-:W-:-:S04]  /*0ab0*/  @P1 IADD3 R8, P3, R14, UR8, RZ ;  /* 0x000000080e081c10 */ /* 0x000fc8000ff7e0ff */
[----:B------:R-:W-:-:S05]  /*0ac0*/  @P1 IADD3.X R9, R13, UR9, RZ, P3, !PT ;  /* 0x000000090d091c10 */ /* 0x000fca0009ffe4ff */
[----:B------:R1:W2:Y:S01]  /*0ad0*/  @P1 LDG.E R232, desc[UR12][R8.64] ;  /* 0x0000000c08e81981 */ /* 0x0002a2000c1e1900 */
[----:B----4-:R-:W-:Y:S02]  /*0ae0*/  @P0 IADD3 R4, P2, R14, R10, RZ ;  /* 0x0000000a0e040210 */ /* 0x010fe40007f5e0ff */
[----:B---3--:R-:W-:Y:S01]  /*0af0*/  ISETP.NE.AND P3, PT, R15, RZ, PT ;  /* 0x000000ff0f00720c */ /* 0x008fe20003f65270 */
[----:B------:R-:W-:Y:S01]  /*0b00*/  IMAD.MOV.U32 R244, RZ, RZ, -0x1 ;  /* 0xfffffffffff47424 */ /* 0x000fe200078e00ff */
[----:B-1----:R-:W-:Y:S01]  /*0b10*/  ISETP.EQ.U32.AND P1, PT, R6, RZ, PT ;  /* 0x000000ff0600720c */ /* 0x002fe20003f22070 */
[----:B------:R-:W-:Y:S01]  /*0b20*/  @P0 IMAD.X R5, R13, 0x1, R11, P2 ;  /* 0x000000010d050824 */ /* 0x000fe200010e060b */
[----:B------:R-:W1:Y:S04]  /*0b30*/  @!P0 LDC R10, c[0x0][0x2cc] ;  /* 0x0000b300ff0a8b82 */ /* 0x000e680000000800 */
[----:B------:R3:W4:Y:S01]  /*0b40*/  @P0 LDG.E R2, desc[UR12][R4.64] ;  /* 0x0000000c04020981 */ /* 0x000722000c1e1900 */
[----:B------:R-:W-:-:S03]  /*0b50*/  ISETP.EQ.OR.EX P2, PT, R7, RZ, !P3, P1 ;  /* 0x000000ff0700720c */ /* 0x000fc60005f42710 */
[----:B------:R-:W1:Y:S01]  /*0b60*/  @!P0 LDC.64 R8, c[0x0][0x318] ;  /* 0x0000c600ff088b82 */ /* 0x000e620000000a00 */
[----:B---3--:R-:W-:-:S05]  /*0b70*/  IADD3 R4, P1, R14, R6, RZ ;  /* 0x000000060e047210 */ /* 0x008fca0007f3e0ff */
[----:B------:R-:W-:-:S05]  /*0b80*/  IMAD.X R5, R13, 0x1, R7, P1 ;  /* 0x000000010d057824 */ /* 0x000fca00008e0607 */
[----:B-----5:R3:W5:Y:S01]  /*0b90*/  @!P2 LDG.E R244, desc[UR12][R4.64] ;  /* 0x0000000c04f4a981 */ /* 0x020762000c1e1900 */
[----:B------:R-:W-:-:S04]  /*0ba0*/  ISETP.NE.U32.AND P2, PT, R6, RZ, PT ;  /* 0x000000ff0600720c */ /* 0x000fc80003f45070 */
[----:B------:R-:W-:Y:S02]  /*0bb0*/  ISETP.NE.AND.EX P2, PT, R7, RZ, PT, P2 ;  /* 0x000000ff0700720c */ /* 0x000fe40003f45320 */
[----:B-1----:R-:W-:-:S04]  /*0bc0*/  @!P0 ISETP.NE.U32.AND P1, PT, R8, RZ, PT ;  /* 0x000000ff0800820c */ /* 0x002fc80003f25070 */
[----:B------:R-:W-:-:S04]  /*0bd0*/  @!P0 ISETP.NE.AND.EX P1, PT, R9, RZ, PT, P1 ;  /* 0x000000ff0900820c */ /* 0x000fc80003f25310 */
[----:B------:R-:W-:Y:S01]  /*0be0*/  @!P0 SEL R6, R10, RZ, P1 ;  /* 0x000000ff0a068207 */ /* 0x000fe20000800000 */
[----:B--2---:R-:W-:-:S06]  /*0bf0*/  @P5 IMAD.IADD R212, R12, 0x1, -R0 ;  /* 0x000000010cd45824 */ /* 0x004fcc00078e0a00 */
[----:B------:R-:W1:Y:S01]  /*0c00*/  @!P5 LDC R212, c[0x0][0x2c4] ;  /* 0x0000b100ffd4db82 */ /* 0x000e620000000800 */
[----:B----4-:R-:W-:-:S07]  /*0c10*/  @P0 IMAD.IADD R186, R2, 0x1, -R232 ;  /* 0x0000000102ba0824 */ /* 0x010fce00078e0ae8 */
[----:B------:R-:W2:Y:S01]  /*0c20*/  LDC R2, c[0x0][0x2c8] ;  /* 0x0000b200ff027b82 */ /* 0x000ea20000000800 */
[----:B---3--:R-:W-:Y:S05]  /*0c30*/  @!P2 BRA `(.L_x_116) ;  /* 0x00000000000ca947 */ /* 0x008fea0003800000 */
[----:B--2---:R-:W2:Y:S02]  /*0c40*/  @P3 LDG.E R2, desc[UR12][R4.64+0x4] ;  /* 0x0000040c04023981 */ /* 0x004ea4000c1e1900 */
[----:B--2--5:R-:W-:-:S06]  /*0c50*/  @P3 IADD3 R2, R2, -R244, RZ ;  /* 0x800000f402023210 */ /* 0x024fcc0007ffe0ff */
[----:B------:R3:W5:Y:S02]  /*0c60*/  @!P3 LDG.E R2, desc[UR12][R4.64] ;  /* 0x0000000c0402b981 */ /* 0x000764000c1e1900 */
.L_x_116:
[----:B------:R-:W-:Y:S01]  /*0c70*/  IMAD.SHL.U32 R219, R233, 0x80, RZ ;  /* 0x00000080e9db7824 */ /* 0x000fe200078e00ff */
[----:B--2--5:R-:W-:-:S04]  /*0c80*/  @!P0 IADD3 R186, R6, R2, -R232 ;  /* 0x0000000206ba8210 */ /* 0x024fc80007ffe8e8 */
[----:B------:R-:W-:-:S13]  /*0c90*/  ISETP.GT.AND P0, PT, R186, R219, PT ;  /* 0x000000dbba00720c */ /* 0x000fda0003f04270 */
[----:B------:R-:W-:Y:S05]  /*0ca0*/  @!P0 BRA `(.L_x_117) ;  /* 0x00000074003c8947 */ /* 0x000fea0003800000 */
[----:B------:R-:W2:Y:S01]  /*0cb0*/  LDC R18, c[0x0][0x278] ;  /* 0x00009e00ff127b82 */ /* 0x000ea20000000800 */
[----:B------:R-:W4:Y:S01]  /*0cc0*/  S2R R43, SR_CTAID.Z ;  /* 0x00000000002b7919 */ /* 0x000f220000002700 */
[----:B------:R-:W-:Y:S02]  /*0cd0*/  ISETP.NE.AND P0, PT, R244, -0x1, PT ;  /* 0xfffffffff400780c */ /* 0x000fe40003f05270 */
[----:B------:R-:W-:Y:S01]  /*0ce0*/  ISETP.NE.AND P1, PT, R0, -0x1, PT ;  /* 0xffffffff0000780c */ /* 0x000fe20003f25270 */
[----:B------:R-:W5:Y:S03]  /*0cf0*/  S2R R35, SR_CTAID.X ;  /* 0x0000000000237919 */ /* 0x000f660000002500 */
[----:B------:R-:W1:Y:S08]  /*0d00*/  LDC.64 R8, c[0x0][0x228] ;  /* 0x00008a00ff087b82 */ /* 0x000e700000000a00 */
[----:B------:R-:W5:Y:S01]  /*0d10*/  LDC.64 R32, c[0x0][0x240] ;  /* 0x00009000ff207b82 */ /* 0x000f620000000a00 */
[----:B--2---:R-:W-:-:S07]  /*0d20*/  IABS R15, R18 ;  /* 0x00000012000f7213 */ /* 0x004fce0000000000 */
[----:B------:R-:W2:Y:S01]  /*0d30*/  LDC R10, c[0x0][0x394] ;  /* 0x0000e500ff0a7b82 */ /* 0x000ea20000000800 */
[----:B---3--:R-:W3:Y:S01]  /*0d40*/  I2F.RP R4, R15 ;  /* 0x0000000f00047306 */ /* 0x008ee20000209400 */
[----:B-1----:R-:W-:Y:S01]  /*0d50*/  IMAD R11, R40, R8, RZ ;  /* 0x00000008280b7224 */ /* 0x002fe200078e02ff */
[----:B----4-:R-:W-:-:S05]  /*0d60*/  IABS R7, R43 ;  /* 0x0000002b00077213 */ /* 0x010fca0000000000 */
[----:B------:R-:W1:Y:S01]  /*0d70*/  LDC R42, c[0x0][0x2d4] ;  /* 0x0000b500ff2a7b82 */ /* 0x000e620000000800 */
[----:B------:R-:W-:Y:S01]  /*0d80*/  SHF.R.S32.HI R41, RZ, 0x1f, R43 ;  /* 0x0000001fff297819 */ /* 0x000fe2000001142b */
[C---:B------:R-:W-:Y:S02]  /*0d90*/  IMAD R11, R251.reuse, R9, R11 ;  /* 0x00000009fb0b7224 */ /* 0x040fe400078e020b */
[----:B------:R-:W-:-:S04]  /*0da0*/  IMAD.WIDE.U32 R8, R251, R8, RZ ;  /* 0x00000008fb087225 */ /* 0x000fc800078e00ff */
[----:B------:R-:W4:Y:S01]  /*0db0*/  LDC R39, c[0x0][0x2dc] ;  /* 0x0000b700ff277b82 */ /* 0x000f220000000800 */
[----:B---3--:R-:W3:Y:S01]  /*0dc0*/  MUFU.RCP R4, R4 ;  /* 0x0000000400047308 */ /* 0x008ee20000001000 */
[----:B------:R-:W-:Y:S01]  /*0dd0*/  IMAD.IADD R29, R9, 0x1, R11 ;  /* 0x00000001091d7824 */ /* 0x000fe200078e020b */
[----:B------:R-:W-:-:S04]  /*0de0*/  LOP3.LUT R9, R43, R18, RZ, 0x3c, !PT ;  /* 0x000000122b097212 */ /* 0x000fc800078e3cff */
[----:B------:R-:W-:Y:S01]  /*0df0*/  ISETP.GE.AND P4, PT, R9, RZ, PT ;  /* 0x000000ff0900720c */ /* 0x000fe20003f86270 */
[----:B------:R-:W4:Y:S08]  /*0e00*/  LDC R226, c[0x0][0x270] ;  /* 0x00009c00ffe27b82 */ /* 0x000f300000000800 */
[----:B------:R-:W5:Y:S01]  /*0e10*/  LDC.U8 R19, c[0x0][0x3d8] ;  /* 0x0000f600ff137b82 */ /* 0x000f620000000000 */
[----:B-1----:R-:W-:-:S02]  /*0e20*/  SHF.R.S32.HI R16, RZ, 0x1f, R42 ;  /* 0x0000001fff107819 */ /* 0x002fc4000001142a */
[----:B---3--:R-:W-:-:S04]  /*0e30*/  IADD3 R4, R4, 0xffffffe, RZ ;  /* 0x0ffffffe04047810 */ /* 0x008fc80007ffe0ff */
[----:B------:R-:W1:Y:S01]  /*0e40*/  F2I.FTZ.U32.TRUNC.NTZ R5, R4 ;  /* 0x0000000400057305 */ /* 0x000e62000021f000 */
[----:B------:R-:W3:Y:S01]  /*0e50*/  @P0 LDC.64 R12, c[0x0][0x250] ;  /* 0x00009400ff0c0b82 */ /* 0x000ee20000000a00 */
[----:B----4-:R-:W-:-:S07]  /*0e60*/  IMAD.WIDE R26, R39, R226, RZ ;  /* 0x000000e2271a7225 */ /* 0x010fce00078e02ff */
[----:B------:R-:W4:Y:S01]  /*0e70*/  @P1 LDC.64 R20, c[0x0][0x420] ;  /* 0x00010800ff141b82 */ /* 0x000f220000000a00 */
[----:B-1----:R-:W-:Y:S01]  /*0e80*/  IADD3 R2, RZ, -R5, RZ ;  /* 0x80000005ff027210 */ /* 0x002fe20007ffe0ff */
[----:B------:R-:W-:Y:S01]  /*0e90*/  IMAD.MOV.U32 R4, RZ, RZ, RZ ;  /* 0x000000ffff047224 */ /* 0x000fe200078e00ff */
[----:B-----5:R-:W-:-:S05]  /*0ea0*/  ISETP.NE.AND P2, PT, R19, RZ, PT ;  /* 0x000000ff1300720c */ /* 0x020fca0003f45270 */
[----:B------:R-:W1:Y:S01]  /*0eb0*/  LDC R30, c[0x0][0x2c4] ;  /* 0x0000b100ff1e7b82 */ /* 0x000e620000000800 */
[----:B------:R-:W-:-:S04]  /*0ec0*/  IMAD R2, R2, R15, RZ ;  /* 0x0000000f02027224 */ /* 0x000fc800078e02ff */
[----:B------:R-:W-:Y:S01]  /*0ed0*/  IMAD.HI.U32 R2, R5, R2, R4 ;  /* 0x0000000205027227 */ /* 0x000fe200078e0004 */
[----:B------:R-:W-:Y:S02]  /*0ee0*/  IADD3 R4, R212, 0x3f, RZ ;  /* 0x0000003fd4047810 */ /* 0x000fe40007ffe0ff */
[----:B------:R-:W5:Y:S02]  /*0ef0*/  LDC.U8 R36, c[0x0][0x480] ;  /* 0x00012000ff247b82 */ /* 0x000f640000000000 */
[----:B------:R-:W-:Y:S01]  /*0f00*/  SHF.R.S32.HI R6, RZ, 0x1f, R4 ;  /* 0x0000001fff067819 */ /* 0x000fe20000011404 */
[----:B------:R-:W-:-:S03]  /*0f10*/  IMAD.HI.U32 R2, R2, R7, RZ ;  /* 0x0000000702027227 */ /* 0x000fc600078e00ff */
[----:B------:R-:W-:Y:S01]  /*0f20*/  LEA.HI R14, R6, R4, RZ, 0x6 ;  /* 0x00000004060e7211 */ /* 0x000fe200078f30ff */
[----:B------:R-:W-:Y:S01]  /*0f30*/  IMAD.MOV R5, RZ, RZ, -R2 ;  /* 0x000000ffff057224 */ /* 0x000fe200078e0a02 */
[----:B------:R-:W5:Y:S03]  /*0f40*/  @P2 LDC R28, c[0x0][0x2e4] ;  /* 0x0000b900ff1c2b82 */ /* 0x000f660000000800 */
[----:B------:R-:W-:Y:S01]  /*0f50*/  IMAD R4, R15, R5, R7 ;  /* 0x000000050f047224 */ /* 0x000fe200078e0207 */
[----:B------:R-:W-:Y:S01]  /*0f60*/  IADD3 R5, R212, 0x80, R219 ;  /* 0x00000080d4057810 */ /* 0x000fe20007ffe0db */
[----:B------:R-:W-:-:S03]  /*0f70*/  IMAD.WIDE.U32 R6, R0, R32, RZ ;  /* 0x0000002000067225 */ /* 0x000fc600078e00ff */
[----:B------:R-:W-:Y:S02]  /*0f80*/  ISETP.GT.U32.AND P3, PT, R15, R4, PT ;  /* 0x000000040f00720c */ /* 0x000fe40003f64070 */
[----:B--2---:R-:W-:Y:S02]  /*0f90*/  IADD3 R5, R5, R10, -R186 ;  /* 0x0000000a05057210 */ /* 0x004fe40007ffe8ba */
[----:B------:R-:W-:Y:S01]  /*0fa0*/  SEL R37, R8, R6, !P1 ;  /* 0x0000000608257207 */ /* 0x000fe20004800000 */
[----:B------:R-:W-:Y:S01]  /*0fb0*/  IMAD R8, R16, R251, RZ ;  /* 0x000000fb10087224 */ /* 0x000fe200078e02ff */
[----:B------:R-:W-:Y:S01]  /*0fc0*/  IADD3 R5, R5, 0x3f, RZ ;  /* 0x0000003f05057810 */ /* 0x000fe20007ffe0ff */
[----:B------:R-:W-:-:S03]  /*0fd0*/  IMAD.WIDE.U32 R16, R251, R42, RZ ;  /* 0x0000002afb107225 */ /* 0x000fc600078e00ff */
[----:B------:R-:W-:Y:S01]  /*0fe0*/  SHF.R.S32.HI R10, RZ, 0x1f, R5 ;  /* 0x0000001fff0a7819 */ /* 0x000fe20000011405 */
[----:B------:R-:W-:Y:S02]  /*0ff0*/  IMAD R6, R0, R33, RZ ;  /* 0x0000002100067224 */ /* 0x000fe400078e02ff */
[----:B------:R-:W-:Y:S01]  /*1000*/  @!P3 IADD3 R4, R4, -R15, RZ ;  /* 0x8000000f0404b210 */ /* 0x000fe20007ffe0ff */
[----:B------:R-:W-:Y:S01]  /*1010*/  @!P3 VIADD R2, R2, 0x1 ;  /* 0x000000010202b836 */ /* 0x000fe20000000000 */
[----:B------:R-:W-:Y:S02]  /*1020*/  LEA.HI R5, R10, R5, RZ, 0x6 ;  /* 0x000000050a057211 */ /* 0x000fe400078f30ff */
[----:B------:R-:W-:Y:S01]  /*1030*/  ISETP.GE.U32.AND P6, PT, R4, R15, PT ;  /* 0x0000000f0400720c */ /* 0x000fe20003fc6070 */
[----:B------:R-:W-:Y:S01]  /*1040*/  IMAD R4, R40, R42, R8 ;  /* 0x0000002a28047224 */ /* 0x000fe200078e0208 */
[----:B------:R-:W-:Y:S01]  /*1050*/  SHF.R.S32.HI R8, RZ, 0x6, R14 ;  /* 0x00000006ff087819 */ /* 0x000fe2000001140e */
[----:B------:R-:W-:Y:S01]  /*1060*/  IMAD R14, R27, R16, RZ ;  /* 0x000000101b0e7224 */ /* 0x000fe200078e02ff */
[----:B------:R-:W-:Y:S01]  /*1070*/  ISETP.NE.AND P3, PT, R18, RZ, PT ;  /* 0x000000ff1200720c */ /* 0x000fe20003f65270 */
[----:B------:R-:W-:Y:S01]  /*1080*/  IMAD.IADD R4, R17, 0x1, R4 ;  /* 0x0000000111047824 */ /* 0x000fe200078e0204 */
[----:B------:R-:W2:Y:S01]  /*1090*/  @!P1 LDC.64 R10, c[0x0][0x418] ;  /* 0x00010600ff0a9b82 */ /* 0x000ea20000000a00 */
[----:B------:R-:W-:-:S02]  /*10a0*/  SHF.R.S32.HI R5, RZ, 0x6, R5 ;  /* 0x00000006ff057819 */ /* 0x000fc40000011405 */
[----:B------:R-:W-:Y:S01]  /*10b0*/  IMAD R14, R26, R4, R14 ;  /* 0x000000041a0e7224 */ /* 0x000fe200078e020e */
[----:B------:R-:W-:Y:S02]  /*10c0*/  @P0 IADD3 R4, R232, R244, RZ ;  /* 0x000000f4e8040210 */ /* 0x000fe40007ffe0ff */
[----:B------:R-:W-:Y:S01]  /*10d0*/  @P1 IADD3 R29, R7, R6, RZ ;  /* 0x00000006071d1210 */ /* 0x000fe20007ffe0ff */
[----:B------:R-:W-:Y:S01]  /*10e0*/  @P6 VIADD R2, R2, 0x1 ;  /* 0x0000000102026836 */ /* 0x000fe20000000000 */
[----:B------:R-:W-:Y:S01]  /*10f0*/  VIMNMX R187, R8, R5, PT ;  /* 0x0000000508bb7248 */ /* 0x000fe20003fe0100 */
[C---:B---3--:R-:W-:Y:S02]  /*1100*/  @P0 IMAD R15, R4.reuse, R13, RZ ;  /* 0x0000000d040f0224 */ /* 0x048fe400078e02ff */
[----:B------:R-:W-:Y:S01]  /*1110*/  @P0 IMAD.WIDE.U32 R8, R4, R12, RZ ;  /* 0x0000000c04080225 */ /* 0x000fe200078e00ff */
[----:B------:R-:W-:-:S03]  /*1120*/  MOV R22, R2 ;  /* 0x0000000200167202 */ /* 0x000fc60000000f00 */
[C---:B------:R-:W-:Y:S01]  /*1130*/  IMAD.WIDE.U32 R6, R26.reuse, R16, RZ ;  /* 0x000000101a067225 */ /* 0x040fe200078e00ff */
[----:B------:R-:W-:Y:S01]  /*1140*/  @P0 MOV R31, R8 ;  /* 0x00000008001f0202 */ /* 0x000fe20000000f00 */
[----:B------:R-:W3:Y:S01]  /*1150*/  LDC.64 R16, c[0x0][0x488] ;  /* 0x00012200ff107b82 */ /* 0x000ee20000000a00 */
[----:B------:R-:W-:Y:S01]  /*1160*/  LEA R8, R187, 0xffffffc0, 0x6 ;  /* 0xffffffc0bb087811 */ /* 0x000fe200078e30ff */
[-C--:B------:R-:W-:Y:S01]  /*1170*/  IMAD R2, R27, R0.reuse, RZ ;  /* 0x000000001b027224 */ /* 0x080fe200078e02ff */
[----:B------:R-:W-:Y:S01]  /*1180*/  @P0 IADD3 R34, R9, R15, RZ ;  /* 0x0000000f09220210 */ /* 0x000fe20007ffe0ff */
[----:B------:R-:W-:-:S04]  /*1190*/  IMAD.WIDE.U32 R4, R26, R0, RZ ;  /* 0x000000001a047225 */ /* 0x000fc800078e00ff */
[----:B------:R-:W-:Y:S01]  /*11a0*/  @!P4 IMAD.MOV R22, RZ, RZ, -R22 ;  /* 0x000000ffff16c224 */ /* 0x000fe200078e0a16 */
[----:B------:R-:W-:Y:S01]  /*11b0*/  @!P3 LOP3.LUT R22, RZ, R18, RZ, 0x33, !PT ;  /* 0x00000012ff16b212 */ /* 0x000fe200078e33ff */
[----:B------:R-:W-:Y:S01]  /*11c0*/  IMAD.IADD R24, R7, 0x1, R14 ;  /* 0x0000000107187824 */ /* 0x000fe200078e020e */
[----:B------:R-:W3:Y:S01]  /*11d0*/  @P0 LDC.64 R18, c[0x0][0x248] ;  /* 0x00009200ff120b82 */ /* 0x000ee20000000a00 */
[----:B------:R-:W-:Y:S01]  /*11e0*/  @P1 IMAD.IADD R24, R5, 0x1, R2 ;  /* 0x0000000105181824 */ /* 0x000fe200078e0202 */
[C---:B------:R-:W-:Y:S01]  /*11f0*/  SHF.L.U32 R2, R251.reuse, 0x7, RZ ;  /* 0x00000007fb027819 */ /* 0x040fe200000006ff */
[C---:B-1----:R-:W-:Y:S01]  /*1200*/  @P2 IMAD R9, R251.reuse, R30, RZ ;  /* 0x0000001efb092224 */ /* 0x042fe200078e02ff */
[----:B------:R-:W-:Y:S02]  /*1210*/  SHF.L.U64.HI R5, R251, 0x7, R40 ;  /* 0x00000007fb057819 */ /* 0x000fe40000010228 */
[----:B------:R-:W-:Y:S02]  /*1220*/  SEL R2, R2, RZ, P5 ;  /* 0x000000ff02027207 */ /* 0x000fe40002800000 */
[----:B------:R-:W-:Y:S01]  /*1230*/  SEL R25, R6, R4, !P1 ;  /* 0x0000000406197207 */ /* 0x000fe20004800000 */
[----:B----4-:R-:W-:Y:S01]  /*1240*/  @P1 IMAD.WIDE.U32 R6, R0, R20, RZ ;  /* 0x0000001400061225 */ /* 0x010fe200078e00ff */
[----:B------:R-:W-:-:S02]  /*1250*/  SEL R5, R5, RZ, P5 ;  /* 0x000000ff05057207 */ /* 0x000fc40002800000 */
[----:B------:R-:W-:Y:S01]  /*1260*/  IADD3 R2, P3, R8, R2, RZ ;  /* 0x0000000208027210 */ /* 0x000fe20007f7e0ff */
[----:B--2---:R-:W-:Y:S01]  /*1270*/  @!P1 IMAD R4, R40, R10, RZ ;  /* 0x0000000a28049224 */ /* 0x004fe200078e02ff */
[----:B------:R-:W-:Y:S01]  /*1280*/  SHF.R.S32.HI R20, RZ, 0x1f, R8 ;  /* 0x0000001fff147819 */ /* 0x000fe20000011408 */
[----:B------:R-:W-:Y:S01]  /*1290*/  @P1 IMAD R23, R0, R21, R7 ;  /* 0x0000001500171224 */ /* 0x000fe200078e0207 */
[----:B------:R-:W-:Y:S01]  /*12a0*/  @P2 SEL R9, R9, R0, !P1 ;  /* 0x0000000009092207 */ /* 0x000fe20004800000 */
[----:B------:R-:W-:Y:S01]  /*12b0*/  @!P1 IMAD R11, R251, R11, R4 ;  /* 0x0000000bfb0b9224 */ /* 0x000fe200078e0204 */
[----:B-----5:R-:W-:Y:S01]  /*12c0*/  ISETP.NE.AND P5, PT, R36, RZ, PT ;  /* 0x000000ff2400720c */ /* 0x020fe20003fa5270 */
[----:B------:R-:W-:Y:S02]  /*12d0*/  IMAD.X R7, R20, 0x1, R5, P3 ;  /* 0x0000000114077824 */ /* 0x000fe400018e0605 */
[----:B------:R-:W-:Y:S01]  /*12e0*/  IMAD R21, R27, R2, RZ ;  /* 0x000000021b157224 */ /* 0x000fe200078e02ff */
[----:B------:R-:W-:Y:S01]  /*12f0*/  SHF.R.S32.HI R27, RZ, 0x1f, R219 ;  /* 0x0000001fff1b7819 */ /* 0x000fe200000114db */
[----:B------:R-:W-:-:S04]  /*1300*/  @!P1 IMAD.WIDE.U32 R4, R251, R10, RZ ;  /* 0x0000000afb049225 */ /* 0x000fc800078e00ff */
[----:B------:R-:W-:-:S04]  /*1310*/  IMAD.WIDE.U32 R14, R26, R2, RZ ;  /* 0x000000021a0e7225 */ /* 0x000fc800078e00ff */
[----:B------:R-:W-:Y:S01]  /*1320*/  IMAD R10, R26, R7, R21 ;  /* 0x000000071a0a7224 */ /* 0x000fe200078e0215 */
[----:B------:R-:W-:Y:S01]  /*1330*/  @P1 MOV R21, R6 ;  /* 0x0000000600151202 */ /* 0x000fe20000000f00 */
[----:B------:R-:W-:Y:S01]  /*1340*/  @!P2 IMAD R2, R251, R226, R43 ;  /* 0x000000e2fb02a224 */ /* 0x000fe200078e022b */
[----:B------:R-:W-:Y:S01]  /*1350*/  @!P1 MOV R21, R4 ;  /* 0x0000000400159202 */ /* 0x000fe20000000f00 */
[----:B------:R-:W-:Y:S02]  /*1360*/  @!P1 IMAD.IADD R23, R5, 0x1, R11 ;  /* 0x0000000105179824 */ /* 0x000fe400078e020b */
[----:B------:R-:W-:Y:S02]  /*1370*/  @P0 IMAD.IADD R6, R232, 0x1, R244 ;  /* 0x00000001e8060824 */ /* 0x000fe400078e02f4 */
[----:B---3--:R-:W-:-:S04]  /*1380*/  IMAD.WIDE.U32 R4, R35, R16, RZ ;  /* 0x0000001023047225 */ /* 0x008fc800078e00ff */
[----:B------:R-:W-:Y:S01]  /*1390*/  @P2 IMAD R11, R43, R28, R9 ;  /* 0x0000001c2b0b2224 */ /* 0x000fe200078e0209 */
[----:B------:R-:W-:Y:S01]  /*13a0*/  SEL R9, R4, RZ, P5 ;  /* 0x000000ff04097207 */ /* 0x000fe20002800000 */
[----:B------:R-:W-:Y:S02]  /*13b0*/  @!P2 IMAD R11, R2, R30, RZ ;  /* 0x0000001e020ba224 */ /* 0x000fe400078e02ff */
[C---:B------:R-:W-:Y:S02]  /*13c0*/  @P0 IMAD R2, R6.reuse, R19, RZ ;  /* 0x0000001306020224 */ /* 0x040fe400078e02ff */
[----:B------:R-:W-:Y:S02]  /*13d0*/  IMAD R5, R35, R17, R5 ;  /* 0x0000001123057224 */ /* 0x000fe400078e0205 */
[----:B------:R-:W-:Y:S02]  /*13e0*/  IMAD R36, R43, R39, RZ ;  /* 0x000000272b247224 */ /* 0x000fe400078e02ff */
[----:B------:R-:W-:Y:S01]  /*13f0*/  @P0 IMAD.WIDE.U32 R6, R6, R18, RZ ;  /* 0x0000001206060225 */ /* 0x000fe200078e00ff */
[----:B------:R-:W-:-:S02]  /*1400*/  SEL R28, R5, RZ, P5 ;  /* 0x000000ff051c7207 */ /* 0x000fc40002800000 */
[----:B------:R-:W-:Y:S01]  /*1410*/  SHF.R.S32.HI R38, RZ, 0x1f, R36 ;  /* 0x0000001fff267819 */ /* 0x000fe20000011424 */
        /* <DEDUP_REMOVED lines=15> */
.L_x_118:
        /* <DEDUP_REMOVED lines=13> */
.L_x_119:
[----:B------:R-:W-:Y:S02]  /*15e0*/  IADD3 R5, R15, R10, RZ ;  /* 0x0000000a0f057210 */ /* 0x000fe40007ffe0ff */
[----:B------:R-:W-:Y:S01]  /*15f0*/  SHF.R.S32.HI R35, RZ, 0x1f, R22 ;  /* 0x0000001fff237819 */ /* 0x000fe20000011416 */
[----:B------:R-:W-:Y:S05]  /*1600*/  @!P2 BRA `(.L_x_120) ;  /* 0x00000000001ca947 */ /* 0x000fea0003800000 */
[----:B------:R-:W1:Y:S01]  /*1610*/  LDC R4, c[0x0][0x2c0] ;  /* 0x0000b000ff047b82 */ /* 0x000e620000000800 */
[----:B------:R-:W-:-:S05]  /*1620*/  @!P1 IMAD R0, R251, R42, RZ ;  /* 0x0000002afb009224 */ /* 0x000fca00078e02ff */
[----:B------:R-:W-:Y:S02]  /*1630*/  LEA R0, R251, R0, 0x7 ;  /* 0x00000000fb007211 */ /* 0x000fe400078e38ff */
[----:B------:R-:W1:Y:S02]  /*1640*/  LDC R2, c[0x0][0x2e4] ;  /* 0x0000b900ff027b82 */ /* 0x000e640000000800 */
[----:B-1----:R-:W-:-:S05]  /*1650*/  LEA R2, R4, R2, 0x7 ;  /* 0x0000000204027211 */ /* 0x002fca00078e38ff */
[----:B------:R-:W-:Y:S01]  /*1660*/  IMAD R2, R2, R43, R0 ;  /* 0x0000002b02027224 */ /* 0x000fe200078e0200 */
[----:B------:R-:W-:Y:S06]  /*1670*/  BRA `(.L_x_121) ;  /* 0x0000000000087947 */ /* 0x000fec0003800000 */
.L_x_120:
[----:B------:R-:W-:-:S04]  /*1680*/  IMAD R2, R251, R226, R43 ;  /* 0x000000e2fb027224 */ /* 0x000fc800078e022b */
[----:B------:R-:W-:-:S07]  /*1690*/  IMAD R2, R2, R42, RZ ;  /* 0x0000002a02027224 */ /* 0x000fce00078e02ff */
.L_x_121:
[----:B------:R-:W1:Y:S01]  /*16a0*/  S2R R42, SR_TID.X ;  /* 0x00000000002a7919 */ /* 0x000e620000002100 */
[----:B------:R-:W-:Y:S01]  /*16b0*/  IMAD R226, R39, R226, RZ ;  /* 0x000000e227e27224 */ /* 0x000fe200078e02ff */
[----:B------:R-:W2:Y:S01]  /*16c0*/  LDC.64 R16, c[0x0][0x420] ;  /* 0x00010800ff107b82 */ /* 0x000ea20000000a00 */
[----:B------:R-:W-:Y:S01]  /*16d0*/  IADD3 R0, P3, R220, R8, RZ ;  /* 0x00000008dc007210 */ /* 0x000fe20007f7e0ff */
[----:B------:R-:W-:Y:S01]  /*16e0*/  ULDC.64 UR4, c[0x0][0x258] ;  /* 0x0000960000047ab9 */ /* 0x000fe20000000a00 */
[----:B------:R-:W-:Y:S01]  /*16f0*/  IMAD.SHL.U32 R225, R226, 0x40, RZ ;  /* 0x00000040e2e17824 */ /* 0x000fe200078e00ff */
[----:B------:R-:W-:Y:S01]  /*1700*/  SHF.R.S32.HI R211, RZ, 0x1f, R210 ;  /* 0x0000001fffd37819 */ /* 0x000fe200000114d2 */
[----:B------:R-:W-:Y:S01]  /*1710*/  ULDC UR10, c[0x0][0x398] ;  /* 0x0000e600000a7ab9 */ /* 0x000fe20000000800 */
[----:B------:R-:W-:Y:S01]  /*1720*/  ULDC.64 UR6, c[0x0][0x3e0] ;  /* 0x0000f80000067ab9 */ /* 0x000fe20000000a00 */
[----:B------:R-:W-:Y:S01]  /*1730*/  BSSY B1, `(.L_x_117) ;  /* 0x00006a6000017945 */ /* 0x000fe20003800000 */
[----:B------:R-:W-:-:S02]  /*1740*/  IADD3 R6, P2, P1, R14, R225, R36 ;  /* 0x000000e10e067210 */ /* 0x000fc4000795e024 */
[----:B------:R-:W-:Y:S02]  /*1750*/  SHF.R.S32.HI R36, RZ, 0x1f, R220 ;  /* 0x0000001fff247819 */ /* 0x000fe400000114dc */
[----:B------:R-:W-:-:S04]  /*1760*/  SHF.R.S32.HI R4, RZ, 0x1f, R225 ;  /* 0x0000001fff047819 */ /* 0x000fc800000114e1 */
[----:B------:R-:W-:Y:S01]  /*1770*/  IADD3.X R10, R5, R4, R38, P2, P1 ;  /* 0x00000004050a7210 */ /* 0x000fe200017e2426 */
[----:B------:R-:W-:Y:S01]  /*1780*/  IMAD.X R5, R36, 0x1, R20, P3 ;  /* 0x0000000124057824 */ /* 0x000fe200018e0614 */
[----:B------:R-:W-:Y:S01]  /*1790*/  IADD3 R4, P1, R210, R21, RZ ;  /* 0x00000015d2047210 */ /* 0x000fe20007f3e0ff */
[----:B------:R-:W3:Y:S01]  /*17a0*/  LDC.64 R38, c[0x0][0x478] ;  /* 0x00011e00ff267b82 */ /* 0x000ee20000000a00 */
[----:B------:R-:W-:Y:S01]  /*17b0*/  IADD3 R15, P3, P2, R9, R6, R25 ;  /* 0x00000006090f7210 */ /* 0x000fe20007a7e019 */
[C---:B------:R-:W-:Y:S01]  /*17c0*/  IMAD.IADD R25, R8.reuse, 0x1, R2 ;  /* 0x0000000108197824 */ /* 0x040fe200078e0202 */
[----:B------:R-:W-:Y:S01]  /*17d0*/  IADD3 R21, R8, R11, RZ ;  /* 0x0000000b08157210 */ /* 0x000fe20007ffe0ff */
[----:B------:R-:W-:Y:S01]  /*17e0*/  IMAD R2, R5, R32, RZ ;  /* 0x0000002005027224 */ /* 0x000fe200078e02ff */
[----:B------:R-:W-:Y:S01]  /*17f0*/  IADD3.X R14, R28, R10, R24, P3, P2 ;  /* 0x0000000a1c0e7210 */ /* 0x000fe20001fe4418 */
[----:B------:R-:W-:Y:S02]  /*1800*/  IMAD.X R5, R211, 0x1, R23, P1 ;  /* 0x00000001d3057824 */ /* 0x000fe400008e0617 */
[----:B------:R-:W-:-:S02]  /*1810*/  IMAD R9, R0, R33, R2 ;  /* 0x0000002100097224 */ /* 0x000fc400078e0202 */
[----:B------:R-:W-:Y:S01]  /*1820*/  IMAD.WIDE.U32 R6, R0, R32, R210 ;  /* 0x0000002000067225 */ /* 0x000fe200078e00d2 */
[----:B-1----:R-:W-:-:S03]  /*1830*/  SHF.R.S32.HI R23, RZ, 0x1f, R42 ;  /* 0x0000001fff177819 */ /* 0x002fc6000001142a */
[----:B--2---:R-:W-:Y:S01]  /*1840*/  IMAD R0, R20, R16, RZ ;  /* 0x0000001014007224 */ /* 0x004fe200078e02ff */
[----:B------:R-:W-:Y:S01]  /*1850*/  LEA.HI R11, R23, R42, RZ, 0x5 ;  /* 0x0000002a170b7211 */ /* 0x000fe200078f28ff */
[----:B------:R-:W-:Y:S01]  /*1860*/  IMAD.WIDE.U32 R4, R8, R16, R4 ;  /* 0x0000001008047225 */ /* 0x000fe200078e0004 */
[----:B------:R-:W-:-:S03]  /*1870*/  IADD3 R6, P1, R37, R6, RZ ;  /* 0x0000000625067210 */ /* 0x000fc60007f3e0ff */
[----:B------:R-:W-:Y:S01]  /*1880*/  IMAD R2, R8, R17, R0 ;  /* 0x0000001108027224 */ /* 0x000fe200078e0200 */
[----:B------:R-:W-:Y:S02]  /*1890*/  LOP3.LUT R0, R11, 0xffffffe0, RZ, 0xc0, !PT ;  /* 0xffffffe00b007812 */ /* 0x000fe400078ec0ff */
[----:B------:R-:W-:Y:S01]  /*18a0*/  SHF.R.S32.HI R8, RZ, 0x5, R11 ;  /* 0x00000005ff087819 */ /* 0x000fe2000001140b */
[----:B------:R-:W-:Y:S01]  /*18b0*/  IMAD R11, R41, UR4, RZ ;  /* 0x00000004290b7c24 */ /* 0x000fe2000f8e02ff */
[----:B------:R-:W-:Y:S01]  /*18c0*/  IADD3.X R7, R29, R7, R9, P1, !PT ;  /* 0x000000071d077210 */ /* 0x000fe20000ffe409 */
[----:B------:R-:W-:Y:S01]  /*18d0*/  IMAD.IADD R0, R42, 0x1, -R0 ;  /* 0x000000012a007824 */ /* 0x000fe200078e0a00 */
[----:B------:R-:W1:Y:S01]  /*18e0*/  LDC.64 R28, c[0x0][0x2b0] ;  /* 0x0000ac00ff1c7b82 */ /* 0x000e620000000a00 */
[C---:B------:R-:W-:Y:S02]  /*18f0*/  IMAD R11, R43.reuse, UR5, R11 ;  /* 0x000000052b0b7c24 */ /* 0x040fe4000f8e020b */
[----:B------:R-:W-:Y:S01]  /*1900*/  IMAD R8, R8, R226, R0 ;  /* 0x000000e208087224 */ /* 0x000fe200078e0200 */
[----:B------:R-:W-:Y:S01]  /*1910*/  IADD3 R0, -R186, R212, R219 ;  /* 0x000000d4ba007210 */ /* 0x000fe20007ffe1db */
[----:B------:R-:W-:Y:S01]  /*1920*/  IMAD.WIDE.U32 R6, R43, UR4, R6 ;  /* 0x000000042b067c25 */ /* 0x000fe2000f8e0006 */
[----:B------:R-:W-:-:S03]  /*1930*/  ULDC.64 UR4, c[0x0][0x428] ;  /* 0x00010a0000047ab9 */ /* 0x000fc60000000a00 */
[----:B------:R-:W-:Y:S01]  /*1940*/  VIADD R0, R0, -UR10 ;  /* 0x8000000a00007c36 */ /* 0x000fe20008000000 */
[----:B------:R-:W-:Y:S01]  /*1950*/  IADD3 R11, R7, R11, RZ ;  /* 0x0000000b070b7210 */ /* 0x000fe20007ffe0ff */
[----:B------:R-:W-:Y:S01]  /*1960*/  IMAD.IADD R5, R5, 0x1, R2 ;  /* 0x0000000105057824 */ /* 0x000fe200078e0202 */
[C---:B------:R-:W-:Y:S01]  /*1970*/  IADD3 R2, P1, R8.reuse, R15, RZ ;  /* 0x0000000f08027210 */ /* 0x040fe20007f3e0ff */
[----:B------:R-:W-:Y:S01]  /*1980*/  IMAD R9, R41, UR4, RZ ;  /* 0x0000000429097c24 */ /* 0x000fe2000f8e02ff */
[----:B------:R-:W-:Y:S01]  /*1990*/  SHF.R.S32.HI R10, RZ, 0x1f, R0 ;  /* 0x0000001fff0a7819 */ /* 0x000fe20000011400 */
[C---:B------:R-:W-:Y:S01]  /*19a0*/  IMAD.WIDE.U32 R4, R43.reuse, UR4, R4 ;  /* 0x000000042b047c25 */ /* 0x040fe2000f8e0004 */
[----:B------:R-:W-:Y:S02]  /*19b0*/  LEA.HI.X.SX32 R8, R8, R14, 0x1, P1 ;  /* 0x0000000e08087211 */ /* 0x000fe400008f0eff */
[----:B------:R-:W-:Y:S01]  /*19c0*/  LEA.HI R7, R10, R0, RZ, 0x6 ;  /* 0x000000000a077211 */ /* 0x000fe200078f30ff */
[----:B------:R-:W-:Y:S01]  /*19d0*/  IMAD R9, R43, UR5, R9 ;  /* 0x000000052b097c24 */ /* 0x000fe2000f8e0209 */
[----:B------:R-:W-:Y:S01]  /*19e0*/  ULDC.64 UR4, c[0x0][0x210] ;  /* 0x0000840000047ab9 */ /* 0x000fe20000000a00 */
[----:B------:R-:W-:Y:S01]  /*19f0*/  IMAD R0, R36, R16, RZ ;  /* 0x0000001024007224 */ /* 0x000fe200078e02ff */
[----:B------:R-:W-:Y:S01]  /*1a00*/  LEA R190, P2, R6, UR4, 0x1 ;  /* 0x0000000406be7c11 */ /* 0x000fe2000f8408ff */
[----:B------:R-:W-:-:S02]  /*1a10*/  IMAD.IADD R5, R5, 0x1, R9 ;  /* 0x0000000105057824 */ /* 0x000fc400078e0209 */
[----:B------:R-:W-:Y:S01]  /*1a20*/  IMAD R0, R220, R17, R0 ;  /* 0x00000011dc007224 */ /* 0x000fe200078e0200 */
[----:B------:R-:W-:Y:S01]  /*1a30*/  LEA.HI.X R191, R6, UR5, R11, 0x1, P2 ;  /* 0x0000000506bf7c11 */ /* 0x000fe200090f0c0b */
[----:B------:R-:W-:Y:S01]  /*1a40*/  ULDC.64 UR4, c[0x0][0x400] ;  /* 0x0001000000047ab9 */ /* 0x000fe20000000a00 */
[----:B------:R-:W-:Y:S01]  /*1a50*/  SHF.R.S32.HI R6, RZ, 0x6, R7 ;  /* 0x00000006ff067819 */ /* 0x000fe20000011407 */
[----:B------:R-:W-:Y:S01]  /*1a60*/  IMAD.WIDE.U32 R4, R220, R16, R4 ;  /* 0x00000010dc047225 */ /* 0x000fe200078e0004 */
[C---:B------:R-:W-:Y:S02]  /*1a70*/  LEA R185, P1, R2.reuse, UR4, 0x2 ;  /* 0x0000000402b97c11 */ /* 0x040fe4000f8210ff */
[----:B------:R-:W-:Y:S01]  /*1a80*/  VIMNMX R231, RZ, R6, !PT ;  /* 0x00000006ffe77248 */ /* 0x000fe20007fe0100 */
[----:B------:R-:W-:Y:S01]  /*1a90*/  IMAD.IADD R0, R5, 0x1, R0 ;  /* 0x0000000105007824 */ /* 0x000fe200078e0200 */
[----:B------:R-:W-:Y:S01]  /*1aa0*/  LEA.HI.X R184, R2, UR5, R8, 0x2, P1 ;  /* 0x0000000502b87c11 */ /* 0x000fe200088f1408 */
[----:B-1----:R-:W-:Y:S01]  /*1ab0*/  IMAD.WIDE R10, R21, 0x4, R28 ;  /* 0x00000004150a7825 */ /* 0x002fe200078e021c */
[----:B------:R-:W-:-:S02]  /*1ac0*/  ISETP.GT.AND P1, PT, R187, R231, PT ;  /* 0x000000e7bb00720c */ /* 0x000fc40003f24270 */
[C---:B------:R-:W-:Y:S01]  /*1ad0*/  LEA R188, P2, R4.reuse, UR6, 0x1 ;  /* 0x0000000604bc7c11 */ /* 0x040fe2000f8408ff */
[----:B---3--:R-:W-:Y:S01]  /*1ae0*/  IMAD.WIDE R6, R25, 0x4, R38 ;  /* 0x0000000419067825 */ /* 0x008fe200078e0226 */
[----:B------:R-:W-:Y:S02]  /*1af0*/  MOV R214, R10 ;  /* 0x0000000a00d67202 */ /* 0x000fe40000000f00 */
[----:B------:R-:W-:Y:S01]  /*1b00*/  LEA.HI.X R189, R4, UR7, R0, 0x1, P2 ;  /* 0x0000000704bd7c11 */ /* 0x000fe200090f0c00 */
[----:B------:R-:W-:Y:S01]  /*1b10*/  IMAD.MOV.U32 R213, RZ, RZ, R11 ;  /* 0x000000ffffd57224 */ /* 0x000fe200078e000b */
[----:B------:R-:W-:Y:S01]  /*1b20*/  MOV R215, R7 ;  /* 0x0000000700d77202 */ /* 0x000fe20000000f00 */
[----:B------:R-:W-:Y:S02]  /*1b30*/  IMAD.MOV.U32 R216, RZ, RZ, R6 ;  /* 0x000000ffffd87224 */ /* 0x000fe400078e0006 */
[----:B------:R-:W-:Y:S02]  /*1b40*/  VIADD R187, R187, 0xffffffff ;  /* 0xffffffffbbbb7836 */ /* 0x000fe40000000000 */
[----:B------:R-:W-:Y:S05]  /*1b50*/  @P1 BRA `(.L_x_122) ;  /* 0x0000000800d81947 */ /* 0x000fea0003800000 */
        /* <DEDUP_REMOVED lines=8> */
[----:B------:R-:W-:Y:S01]  /*1be0*/  @P0 MOV R14, R6 ;  /* 0x00000006000e0202 */ /* 0x000fe20000000f00 */
[----:B------:R-:W-:-:S05]  /*1bf0*/  @P0 IMAD.WIDE.U32 R8, R8, R4, RZ ;  /* 0x0000000408080225 */ /* 0x000fca00078e00ff */
[----:B------:R-:W-:Y:S02]  /*1c00*/  @P0 IADD3 R10, R9, R0, RZ ;  /* 0x00000000090a0210 */ /* 0x000fe40007ffe0ff */
[----:B------:R-:W-:Y:S01]  /*1c10*/  @P0 MOV R2, R8 ;  /* 0x0000000800020202 */ /* 0x000fe20000000f00 */
        /* <DEDUP_REMOVED lines=13> */
.L_x_123:
        /* <DEDUP_REMOVED lines=13> */
.L_x_124:
[-C--:B------:R-:W-:Y:S01]  /*1dc0*/  IMAD R0, R27, R4.reuse, RZ ;  /* 0x000000041b007224 */ /* 0x080fe200078e02ff */
[----:B------:R-:W-:Y:S01]  /*1dd0*/  ULDC UR4, c[0x0][0x2d0] ;  /* 0x0000b40000047ab9 */ /* 0x000fe20000000800 */
[C---:B------:R-:W-:Y:S01]  /*1de0*/  IMAD.WIDE.U32 R6, R219.reuse, R4, R210 ;  /* 0x00000004db067225 */ /* 0x040fe200078e00d2 */
[----:B------:R-:W-:Y:S03]  /*1df0*/  BSSY B0, `(.L_x_125) ;  /* 0x000001d000007945 */ /* 0x000fe60003800000 */
        /* <DEDUP_REMOVED lines=9> */
[----:B------:R-:W-:Y:S01]  /*1e90*/  IMAD.WIDE.U32 R6, R43, UR4, R6 ;  /* 0x000000042b067c25 */ /* 0x000fe2000f8e0006 */
[----:B------:R-:W-:-:S02]  /*1ea0*/  ISETP.GE.OR P1, PT, R220, R0, P0 ;  /* 0x00000000dc00720c */ /* 0x000fc40000726670 */
[-C--:B------:R-:W-:Y:S01]  /*1eb0*/  ISETP.GE.OR P2, PT, R2, R0.reuse, P0 ;  /* 0x000000000200720c */ /* 0x080fe20000746670 */
[----:B------:R-:W-:Y:S01]  /*1ec0*/  IMAD R2, R41, UR4, RZ ;  /* 0x0000000429027c24 */ /* 0x000fe2000f8e02ff */
[-C--:B------:R-:W-:Y:S02]  /*1ed0*/  ISETP.GE.OR P3, PT, R9, R0.reuse, P0 ;  /* 0x000000000900720c */ /* 0x080fe40000766670 */
[----:B------:R-:W-:Y:S01]  /*1ee0*/  ISETP.GE.OR P4, PT, R8, R0, P0 ;  /* 0x000000000800720c */ /* 0x000fe20000786670 */
[----:B------:R-:W-:-:S05]  /*1ef0*/  IMAD R0, R43, UR5, R2 ;  /* 0x000000052b007c24 */ /* 0x000fca000f8e0202 */
        /* <DEDUP_REMOVED lines=11> */
[----:B------:R1:W-:Y:S04]  /*1fb0*/  STG.E.128 desc[UR12][R10.64], RZ ;  /* 0x000000ff0a007986 */ /* 0x0003e8000c101d0c */
.L_x_126:
[----:B------:R-:W-:Y:S05]  /*1fc0*/  BSYNC B0 ;  /* 0x0000000000007941 */ /* 0x000fea0003800000 */
.L_x_125:
[----:B------:R-:W-:Y:S04]  /*1fd0*/  BSSY B0, `(.L_x_127) ;  /* 0x000000e000007945 */ /* 0x000fe80003800000 */
[----:B------:R-:W-:Y:S05]  /*1fe0*/  @P2 BRA `(.L_x_128) ;  /* 0x0000000000302947 */ /* 0x000fea0003800000 */
[----:B------:R-:W-:Y:S01]  /*1ff0*/  IADD3 R2, P0, R220, 0x20, RZ ;  /* 0x00000020dc027810 */ /* 0x000fe20007f1e0ff */
[----:B------:R-:W-:Y:S01]  /*2000*/  ULDC.64 UR4, c[0x0][0x3f0] ;  /* 0x0000fc0000047ab9 */ /* 0x000fe20000000a00 */
[----:B------:R-:W-:-:S03]  /*2010*/  MOV R9, R0 ;  /* 0x0000000000097202 */ /* 0x000fc60000000f00 */
[----:B------:R-:W-:-:S04]  /*2020*/  IMAD.X R8, RZ, RZ, R36, P0 ;  /* 0x000000ffff087224 */ /* 0x000fc800000e0624 */
[----:B-1----:R-:W-:Y:S02]  /*2030*/  IMAD R10, R8, R4, RZ ;  /* 0x00000004080a7224 */ /* 0x002fe400078e02ff */
[----:B------:R-:W-:-:S04]  /*2040*/  IMAD.MOV.U32 R8, RZ, RZ, R6 ;  /* 0x000000ffff087224 */ /* 0x000fc800078e0006 */
[----:B------:R-:W-:-:S04]  /*2050*/  IMAD.WIDE.U32 R8, R2, R4, R8 ;  /* 0x0000000402087225 */ /* 0x000fc800078e0008 */
[----:B------:R-:W-:Y:S01]  /*2060*/  IMAD R2, R2, R5, R10 ;  /* 0x0000000502027224 */ /* 0x000fe200078e020a */
[----:B------:R-:W-:-:S04]  /*2070*/  LEA R10, P0, R8, UR4, 0x1 ;  /* 0x00000004080a7c11 */ /* 0x000fc8000f8008ff */
[----:B------:R-:W-:-:S04]  /*2080*/  IADD3 R2, R9, R2, RZ ;  /* 0x0000000209027210 */ /* 0x000fc80007ffe0ff */
[----:B------:R-:W-:-:S05]  /*2090*/  LEA.HI.X R11, R8, UR5, R2, 0x1, P0 ;  /* 0x00000005080b7c11 */ /* 0x000fca00080f0c02 */
[----:B------:R2:W-:Y:S02]  /*20a0*/  STG.E.128 desc[UR12][R10.64], RZ ;  /* 0x000000ff0a007986 */ /* 0x0005e4000c101d0c */
.L_x_128:
[----:B------:R-:W-:Y:S05]  /*20b0*/  BSYNC B0 ;  /* 0x0000000000007941 */ /* 0x000fea0003800000 */
.L_x_127:
[----:B------:R-:W-:Y:S04]  /*20c0*/  BSSY B0, `(.L_x_129) ;  /* 0x000000e000007945 */ /* 0x000fe80003800000 */
[----:B------:R-:W-:Y:S05]  /*20d0*/  @P3 BRA `(.L_x_130) ;  /* 0x0000000000303947 */ /* 0x000fea0003800000 */
[----:B------:R-:W-:Y:S01]  /*20e0*/  IADD3 R2, P0, R220, 0x40, RZ ;  /* 0x00000040dc027810 */ /* 0x000fe20007f1e0ff */
[----:B------:R-:W-:Y:S01]  /*20f0*/  ULDC.64 UR4, c[0x0][0x3f0] ;  /* 0x0000fc0000047ab9 */ /* 0x000fe20000000a00 */
[----:B------:R-:W-:-:S03]  /*2100*/  MOV R9, R0 ;  /* 0x0000000000097202 */ /* 0x000fc60000000f00 */
[----:B------:R-:W-:-:S04]  /*2110*/  IMAD.X R8, RZ, RZ, R36, P0 ;  /* 0x000000ffff087224 */ /* 0x000fc800000e0624 */
[----:B-12---:R-:W-:Y:S02]  /*2120*/  IMAD R10, R8, R4, RZ ;  /* 0x00000004080a7224 */ /* 0x006fe400078e02ff */
[----:B------:R-:W-:-:S04]  /*2130*/  IMAD.MOV.U32 R8, RZ, RZ, R6 ;  /* 0x000000ffff087224 */ /* 0x000fc800078e0006 */
[----:B------:R-:W-:-:S04]  /*2140*/  IMAD.WIDE.U32 R8, R2, R4, R8 ;  /* 0x0000000402087225 */ /* 0x000fc800078e0008 */
[----:B------:R-:W-:Y:S01]  /*2150*/  IMAD R2, R2, R5, R10 ;  /* 0x0000000502027224 */ /* 0x000fe200078e020a */
[----:B------:R-:W-:-:S04]  /*2160*/  LEA R10, P0, R8, UR4, 0x1 ;  /* 0x00000004080a7c11 */ /* 0x000fc8000f8008ff */
[----:B------:R-:W-:-:S04]  /*2170*/  IADD3 R2, R9, R2, RZ ;  /* 0x0000000209027210 */ /* 0x000fc80007ffe0ff */
[----:B------:R-:W-:-:S05]  /*2180*/  LEA.HI.X R11, R8, UR5, R2, 0x1, P0 ;  /* 0x00000005080b7c11 */ /* 0x000fca00080f0c02 */
[----:B------:R3:W-:Y:S02]  /*2190*/  STG.E.128 desc[UR12][R10.64], RZ ;  /* 0x000000ff0a007986 */ /* 0x0007e4000c101d0c */
.L_x_130:
[----:B------:R-:W-:Y:S05]  /*21a0*/  BSYNC B0 ;  /* 0x0000000000007941 */ /* 0x000fea0003800000 */
.L_x_129:
[----:B------:R-:W-:Y:S04]  /*21b0*/  BSSY B0, `(.L_x_131) ;  /* 0x000000d000007945 */ /* 0x000fe80003800000 */
[----:B------:R-:W-:Y:S05]  /*21c0*/  @P4 BRA `(.L_x_132) ;  /* 0x00000000002c4947 */ /* 0x000fea0003800000 */
[----:B------:R-:W-:Y:S01]  /*21d0*/  IADD3 R2, P0, R220, 0x60, RZ ;  /* 0x00000060dc027810 */ /* 0x000fe20007f1e0ff */
[----:B------:R-:W-:-:S03]  /*21e0*/  ULDC.64 UR4, c[0x0][0x3f0] ;  /* 0x0000fc0000047ab9 */ /* 0x000fc60000000a00 */
[----:B------:R-:W-:-:S05]  /*21f0*/  IADD3.X R7, RZ, R36, RZ, P0, !PT ;  /* 0x00000024ff077210 */ /* 0x000fca00007fe4ff */
[----:B------:R-:W-:Y:S01]  /*2200*/  IMAD R8, R7, R4, RZ ;  /* 0x0000000407087224 */ /* 0x000fe200078e02ff */
[----:B------:R-:W-:-:S03]  /*2210*/  MOV R7, R0 ;  /* 0x0000000000077202 */ /* 0x000fc60000000f00 */
[----:B------:R-:W-:-:S04]  /*2220*/  IMAD.WIDE.U32 R6, R2, R4, R6 ;  /* 0x0000000402067225 */ /* 0x000fc800078e0006 */
[----:B------:R-:W-:Y:S01]  /*2230*/  IMAD R2, R2, R5, R8 ;  /* 0x0000000502027224 */ /* 0x000fe200078e0208 */
[----:B------:R-:W-:-:S04]  /*2240*/  LEA R4, P0, R6, UR4, 0x1 ;  /* 0x0000000406047c11 */ /* 0x000fc8000f8008ff */
[----:B------:R-:W-:-:S04]  /*2250*/  IADD3 R2, R7, R2, RZ ;  /* 0x0000000207027210 */ /* 0x000fc80007ffe0ff */
[----:B------:R-:W-:-:S05]  /*2260*/  LEA.HI.X R5, R6, UR5, R2, 0x1, P0 ;  /* 0x0000000506057c11 */ /* 0x000fca00080f0c02 */
[----:B------:R4:W-:Y:S02]  /*2270*/  STG.E.128 desc[UR12][R4.64], RZ ;  /* 0x000000ff04007986 */ /* 0x0009e4000c101d0c */
.L_x_132:
[----:B------:R-:W-:Y:S05]  /*2280*/  BSYNC B0 ;  /* 0x0000000000007941 */ /* 0x000fea0003800000 */
.L_x_131:
[-C--:B----4-:R-:W-:Y:S01]  /*2290*/  IMAD.WIDE.U32 R4, R219, R12.reuse, R210 ;  /* 0x0000000cdb047225 */ /* 0x090fe200078e00d2 */
[----:B------:R-:W-:Y:S01]  /*22a0*/  ULDC.64 UR4, c[0x0][0x470] ;  /* 0x00011c0000047ab9 */ /* 0x000fe20000000a00 */
[----:B------:R-:W-:Y:S02]  /*22b0*/  BSSY B0, `(.L_x_133) ;  /* 0x0000014000007945 */ /* 0x000fe40003800000 */
[----:B------:R-:W-:Y:S01]  /*22c0*/  IMAD R0, R27, R12, RZ ;  /* 0x0000000c1b007224 */ /* 0x000fe200078e02ff */
        /* <DEDUP_REMOVED lines=18> */
.L_x_134:
[----:B------:R-:W-:Y:S05]  /*23f0*/  BSYNC B0 ;  /* 0x0000000000007941 */ /* 0x000fea0003800000 */
.L_x_133:
[----:B------:R-:W-:Y:S04]  /*2400*/  BSSY B0, `(.L_x_135) ;  /* 0x000000e000007945 */ /* 0x000fe80003800000 */
[----:B------:R-:W-:Y:S05]  /*2410*/  @P2 BRA `(.L_x_136) ;  /* 0x0000000000302947 */ /* 0x000fea0003800000 */
[----:B------:R-:W-:Y:S01]  /*2420*/  IADD3 R2, P0, R220, 0x20, RZ ;  /* 0x00000020dc027810 */ /* 0x000fe20007f1e0ff */
[----:B------:R-:W-:Y:S01]  /*2430*/  ULDC.64 UR4, c[0x0][0x3f8] ;  /* 0x0000fe0000047ab9 */ /* 0x000fe20000000a00 */
[----:B------:R-:W-:-:S03]  /*2440*/  MOV R7, R0 ;  /* 0x0000000000077202 */ /* 0x000fc60000000f00 */
[----:B------:R-:W-:-:S04]  /*2450*/  IMAD.X R6, RZ, RZ, R36, P0 ;  /* 0x000000ffff067224 */ /* 0x000fc800000e0624 */
[----:B----4-:R-:W-:Y:S02]  /*2460*/  IMAD R8, R6, R12, RZ ;  /* 0x0000000c06087224 */ /* 0x010fe400078e02ff */
[----:B------:R-:W-:-:S04]  /*2470*/  IMAD.MOV.U32 R6, RZ, RZ, R4 ;  /* 0x000000ffff067224 */ /* 0x000fc800078e0004 */
[----:B------:R-:W-:-:S04]  /*2480*/  IMAD.WIDE.U32 R6, R2, R12, R6 ;  /* 0x0000000c02067225 */ /* 0x000fc800078e0006 */
[----:B------:R-:W-:Y:S01]  /*2490*/  IMAD R2, R2, R13, R8 ;  /* 0x0000000d02027224 */ /* 0x000fe200078e0208 */
[----:B------:R-:W-:-:S04]  /*24a0*/  LEA R8, P0, R6, UR4, 0x1 ;  /* 0x0000000406087c11 */ /* 0x000fc8000f8008ff */
[----:B------:R-:W-:-:S04]  /*24b0*/  IADD3 R2, R7, R2, RZ ;  /* 0x0000000207027210 */ /* 0x000fc80007ffe0ff */
[----:B------:R-:W-:-:S05]  /*24c0*/  LEA.HI.X R9, R6, UR5, R2, 0x1, P0 ;  /* 0x0000000506097c11 */ /* 0x000fca00080f0c02 */
[----:B------:R4:W-:Y:S02]  /*24d0*/  STG.E.128 desc[UR12][R8.64], RZ ;  /* 0x000000ff08007986 */ /* 0x0009e4000c101d0c */
.L_x_136:
[----:B------:R-:W-:Y:S05]  /*24e0*/  BSYNC B0 ;  /* 0x0000000000007941 */ /* 0x000fea0003800000 */
.L_x_135:
        /* <DEDUP_REMOVED lines=14> */
.L_x_138:
[----:B------:R-:W-:Y:S05]  /*25d0*/  BSYNC B0 ;  /* 0x0000000000007941 */ /* 0x000fea0003800000 */
.L_x_137:
        /* <DEDUP_REMOVED lines=12> */
[----:B------:R1:W-:Y:S01]  /*26a0*/  STG.E.128 desc[UR12][R4.64], RZ ;  /* 0x000000ff04007986 */ /* 0x0003e2000c101d0c */
[----:B------:R-:W-:Y:S05]  /*26b0*/  BRA `(.L_x_139) ;  /* 0x0000005800b47947 */ /* 0x000fea0003800000 */
.L_x_122:
[----:B------:R-:W-:Y:S01]  /*26c0*/  @P5 BAR.SYNC.DEFER_BLOCKING 0x0 ;  /* 0x0000000000005b1d */ /* 0x000fe20000010000 */
[----:B------:R-:W-:Y:S01]  /*26d0*/  IMAD R0, R233, -0x80, R186 ;  /* 0xffffff80e9007824 */ /* 0x000fe200078e02ba */
[C---:B------:R-:W-:Y:S01]  /*26e0*/  IADD3 R6, R220.reuse, 0x60, RZ ;  /* 0x00000060dc067810 */ /* 0x040fe20007ffe0ff */
[C---:B------:R-:W-:Y:S01]  /*26f0*/  VIADD R4, R220.reuse, 0x40 ;  /* 0x00000040dc047836 */ /* 0x040fe20000000000 */
[----:B------:R-:W-:Y:S01]  /*2700*/  LEA.HI R11, R187, R187, RZ, 0x1 ;  /* 0x000000bbbb0b7211 */ /* 0x000fe200078f08ff */
[----:B------:R-:W-:Y:S01]  /*2710*/  IMAD R2, R27, R12, RZ ;  /* 0x0000000c1b027224 */ /* 0x000fe200078e02ff */
[-C--:B------:R-:W-:Y:S01]  /*2720*/  ISETP.GE.AND P3, PT, R220, R0.reuse, PT ;  /* 0x00000000dc00720c */ /* 0x080fe20003f66270 */
[----:B------:R-:W-:Y:S01]  /*2730*/  IMAD R10, R187, -0x40, R212 ;  /* 0xffffffc0bb0a7824 */ /* 0x000fe200078e02d4 */
[-C--:B------:R-:W-:Y:S01]  /*2740*/  ISETP.GE.AND P0, PT, R6, R0.reuse, PT ;  /* 0x000000000600720c */ /* 0x080fe20003f06270 */
[----:B------:R-:W-:Y:S01]  /*2750*/  VIADD R6, R220, 0x20 ;  /* 0x00000020dc067836 */ /* 0x000fe20000000000 */
[----:B------:R-:W-:Y:S01]  /*2760*/  ISETP.GE.AND P6, PT, R4, R0, PT ;  /* 0x000000000400720c */ /* 0x000fe20003fc6270 */
[C---:B------:R-:W-:Y:S01]  /*2770*/  IMAD.WIDE.U32 R4, R219.reuse, R12, R210 ;  /* 0x0000000cdb047225 */ /* 0x040fe200078e00d2 */
[----:B------:R-:W-:Y:S01]  /*2780*/  P2R R20, PR, RZ, 0x1 ;  /* 0x00000001ff147803 */ /* 0x000fe20000000000 */
[----:B------:R-:W-:Y:S01]  /*2790*/  ULDC.64 UR4, c[0x0][0x268] ;  /* 0x00009a0000047ab9 */ /* 0x000fe20000000a00 */
[----:B------:R-:W-:Y:S01]  /*27a0*/  ISETP.GE.AND P4, PT, R6, R0, PT ;  /* 0x000000000600720c */ /* 0x000fe20003f86270 */
[----:B------:R-:W-:Y:S01]  /*27b0*/  IMAD R2, R219, R13, R2 ;  /* 0x0000000ddb027224 */ /* 0x000fe200078e0202 */
[----:B------:R-:W-:Y:S01]  /*27c0*/  LEA R0, R240, R177, 0x1 ;  /* 0x000000b1f0007211 */ /* 0x000fe200078e08ff */
[----:B------:R-:W-:Y:S01]  /*27d0*/  IMAD R8, R35, UR4, RZ ;  /* 0x0000000423087c24 */ /* 0x000fe2000f8e02ff */
[----:B------:R-:W-:Y:S01]  /*27e0*/  IADD3 R4, P0, R31, R4, RZ ;  /* 0x000000041f047210 */ /* 0x000fe20007f1e0ff */
[----:B------:R-:W-:Y:S01]  /*27f0*/  BSSY B0, `(.L_x_140) ;  /* 0x0000020000007945 */ /* 0x000fe20003800000 */
[----:B------:R-:W-:Y:S01]  /*2800*/  ISETP.GE.AND P2, PT, R6, R10, PT ;  /* 0x0000000a0600720c */ /* 0x000fe20003f46270 */
[-C--:B------:R-:W-:Y:S01]  /*2810*/  IMAD.WIDE.U32 R6, R219, R18.reuse, R210 ;  /* 0x00000012db067225 */ /* 0x080fe200078e00d2 */
[----:B------:R-:W-:Y:S01]  /*2820*/  IADD3.X R5, R34, R5, R2, P0, !PT ;  /* 0x0000000522057210 */ /* 0x000fe200007fe402 */
[----:B------:R1:W-:Y:S02]  /*2830*/  @P3 STS.128 [R0+0xa000], RZ ;  /* 0x00a000ff00003388 */ /* 0x0003e40000000c00 */
[----:B------:R-:W-:Y:S01]  /*2840*/  IMAD R2, R27, R18, RZ ;  /* 0x000000121b027224 */ /* 0x000fe200078e02ff */
[----:B------:R-:W-:Y:S01]  /*2850*/  IADD3 R14, P0, R26, R6, RZ ;  /* 0x000000061a0e7210 */ /* 0x000fe20007f1e0ff */
[----:B------:R-:W-:Y:S01]  /*2860*/  IMAD.WIDE.U32 R4, R22, UR4, R4 ;  /* 0x0000000416047c25 */ /* 0x000fe2000f8e0004 */
[----:B------:R-:W-:-:S02]  /*2870*/  ISETP.GE.AND P1, PT, R220, R10, PT ;  /* 0x0000000adc00720c */ /* 0x000fc40003f26270 */
[----:B------:R-:W-:Y:S01]  /*2880*/  LOP3.LUT R11, R11, 0xfffffffe, RZ, 0xc0, !PT ;  /* 0xfffffffe0b0b7812 */ /* 0x000fe200078ec0ff */
[----:B------:R-:W-:Y:S02]  /*2890*/  IMAD R9, R219, R19, R2 ;  /* 0x00000013db097224 */ /* 0x000fe400078e0202 */
[----:B------:R-:W-:-:S03]  /*28a0*/  IMAD R2, R22, UR5, R8 ;  /* 0x0000000516027c24 */ /* 0x000fc6000f8e0208 */
[----:B------:R-:W-:Y:S01]  /*28b0*/  IADD3.X R15, R30, R7, R9, P0, !PT ;  /* 0x000000071e0f7210 */ /* 0x000fe200007fe409 */
[----:B------:R-:W-:Y:S01]  /*28c0*/  IMAD.IADD R2, R5, 0x1, R2 ;  /* 0x0000000105027824 */ /* 0x000fe200078e0202 */
[----:B------:R-:W-:Y:S06]  /*28d0*/  @P3 BRA `(.L_x_141) ;  /* 0x0000000000443947 */ /* 0x000fec0003800000 */
        /* <DEDUP_REMOVED lines=17> */
.L_x_141:
[----:B------:R-:W-:Y:S05]  /*29f0*/  BSYNC B0 ;  /* 0x0000000000007941 */ /* 0x000fea0003800000 */
.L_x_140:
[----:B------:R4:W-:Y:S01]  /*2a00*/  @P4 STS.128 [R0+0xb000], RZ ;  /* 0x00b000ff00004388 */ /* 0x0009e20000000c00 */
[----:B------:R-:W-:Y:S04]  /*2a10*/  BSSY B0, `(.L_x_142) ;  /* 0x0000015000007945 */ /* 0x000fe80003800000 */
[----:B------:R-:W-:Y:S05]  /*2a20*/  @P4 BRA `(.L_x_143) ;  /* 0x00000000004c4947 */ /* 0x000fea0003800000 */
[----:B------:R-:W-:Y:S02]  /*2a30*/  ULDC UR4, c[0x0][0x2d0] ;  /* 0x0000b40000047ab9 */ /* 0x000fe40000000800 */
[----:B------:R-:W-:-:S13]  /*2a40*/  ISETP.GE.AND P0, PT, R210, UR4, PT ;  /* 0x00000004d2007c0c */ /* 0x000fda000bf06270 */
[----:B------:R1:W-:Y:S01]  /*2a50*/  @P0 STS.128 [R0+0xb000], RZ ;  /* 0x00b000ff00000388 */ /* 0x0003e20000000c00 */
[----:B------:R-:W-:Y:S05]  /*2a60*/  @P0 BRA `(.L_x_143) ;  /* 0x00000000003c0947 */ /* 0x000fea0003800000 */
[----:B---3--:R-:W-:Y:S01]  /*2a70*/  IADD3 R8, P0, R220, 0x20, RZ ;  /* 0x00000020dc087810 */ /* 0x008fe20007f1e0ff */
[----:B------:R-:W-:Y:S01]  /*2a80*/  ULDC.64 UR4, c[0x0][0x220] ;  /* 0x0000880000047ab9 */ /* 0x000fe20000000a00 */
[----:B------:R-:W-:-:S03]  /*2a90*/  MOV R7, R2 ;  /* 0x0000000200077202 */ /* 0x000fc60000000f00 */
[----:B------:R-:W-:-:S04]  /*2aa0*/  IMAD.X R6, RZ, RZ, R36, P0 ;  /* 0x000000ffff067224 */ /* 0x000fc800000e0624 */
[-C--:B------:R-:W-:Y:S02]  /*2ab0*/  IMAD R9, R6, R12.reuse, RZ ;  /* 0x0000000c06097224 */ /* 0x080fe400078e02ff */
[----:B------:R-:W-:Y:S02]  /*2ac0*/  IMAD.MOV.U32 R6, RZ, RZ, R4 ;  /* 0x000000ffff067224 */ /* 0x000fe400078e0004 */
[C---:B------:R-:W-:Y:S02]  /*2ad0*/  IMAD R9, R8.reuse, R13, R9 ;  /* 0x0000000d08097224 */ /* 0x040fe400078e0209 */
[----:B------:R-:W-:-:S03]  /*2ae0*/  IMAD.WIDE.U32 R6, R8, R12, R6 ;  /* 0x0000000c08067225 */ /* 0x000fc600078e0006 */
[----:B------:R-:W-:Y:S02]  /*2af0*/  LEA R8, P0, R6, UR4, 0x1 ;  /* 0x0000000406087c11 */ /* 0x000fe4000f8008ff */
[----:B------:R-:W-:-:S04]  /*2b00*/  IADD3 R9, R7, R9, RZ ;  /* 0x0000000907097210 */ /* 0x000fc80007ffe0ff */
[----:B------:R-:W-:-:S05]  /*2b10*/  LEA.HI.X R9, R6, UR5, R9, 0x1, P0 ;  /* 0x0000000506097c11 */ /* 0x000fca00080f0c09 */
[----:B------:R-:W-:Y:S01]  /*2b20*/  @!PT LDS RZ, [RZ] ;  /* 0x00000000fffff984 */ /* 0x000fe20000000800 */
[----:B------:R-:W-:Y:S01]  /*2b30*/  @!PT LDS RZ, [RZ] ;  /* 0x00000000fffff984 */ /* 0x000fe20000000800 */
[----:B------:R-:W-:Y:S01]  /*2b40*/  @!PT LDS RZ, [RZ] ;  /* 0x00000000fffff984 */ /* 0x000fe20000000800 */
[----:B------:R3:W-:Y:S02]  /*2b50*/  LDGSTS.E.BYPASS.LTC128B.128 [R0+0xb000], desc[UR12][R8.64] ;  /* 0x0b00000008007fae */ /* 0x0007e4000b901d4c */
.L_x_143:
[----:B------:R-:W-:Y:S05]  /*2b60*/  BSYNC B0 ;  /* 0x0000000000007941 */ /* 0x000fea0003800000 */
.L_x_142:
        /* <DEDUP_REMOVED lines=22> */
.L_x_145:
[----:B------:R-:W-:Y:S05]  /*2cd0*/  BSYNC B0 ;  /* 0x0000000000007941 */ /* 0x000fea0003800000 */
.L_x_144:
        /* <DEDUP_REMOVED lines=10> */
[----:B------:R-:W-:-:S03]  /*2d80*/  MOV R7, R2 ;  /* 0x0000000200077202 */ /* 0x000fc60000000f00 */
[----:B------:R-:W-:-:S04]  /*2d90*/  IMAD.X R6, RZ, RZ, R36, P0 ;  /* 0x000000ffff067224 */ /* 0x000fc800000e0624 */
[----:B---3--:R-:W-:Y:S02]  /*2da0*/  IMAD R8, R6, R12, RZ ;  /* 0x0000000c06087224 */ /* 0x008fe400078e02ff */
[----:B------:R-:W-:-:S04]  /*2db0*/  IMAD.MOV.U32 R6, RZ, RZ, R4 ;  /* 0x000000ffff067224 */ /* 0x000fc800078e0004 */
[----:B------:R-:W-:-:S04]  /*2dc0*/  IMAD.WIDE.U32 R6, R5, R12, R6 ;  /* 0x0000000c05067225 */ /* 0x000fc800078e0006 */
[----:B------:R-:W-:Y:S01]  /*2dd0*/  IMAD R5, R5, R13, R8 ;  /* 0x0000000d05057224 */ /* 0x000fe200078e0208 */
[----:B------:R-:W-:-:S04]  /*2de0*/  LEA R4, P0, R6, UR4, 0x1 ;  /* 0x0000000406047c11 */ /* 0x000fc8000f8008ff */
[----:B------:R-:W-:-:S04]  /*2df0*/  IADD3 R5, R7, R5, RZ ;  /* 0x0000000507057210 */ /* 0x000fc80007ffe0ff */
[----:B------:R-:W-:-:S05]  /*2e00*/  LEA.HI.X R5, R6, UR5, R5, 0x1, P0 ;  /* 0x0000000506057c11 */ /* 0x000fca00080f0c05 */
[----:B------:R-:W-:Y:S01]  /*2e10*/  @!PT LDS RZ, [RZ] ;  /* 0x00000000fffff984 */ /* 0x000fe20000000800 */
[----:B------:R-:W-:Y:S01]  /*2e20*/  @!PT LDS RZ, [RZ] ;  /* 0x00000000fffff984 */ /* 0x000fe20000000800 */
[----:B------:R-:W-:Y:S01]  /*2e30*/  @!PT LDS RZ, [RZ] ;  /* 0x00000000fffff984 */ /* 0x000fe20000000800 */
[----:B------:R3:W-:Y:S02]  /*2e40*/  LDGSTS.E.BYPASS.LTC128B.128 [R0+0xd000], desc[UR12][R4.64] ;  /* 0x0d00000004007fae */ /* 0x0007e4000b901d4c */
.L_x_147:
[----:B------:R-:W-:Y:S05]  /*2e50*/  BSYNC B0 ;  /* 0x0000000000007941 */ /* 0x000fea0003800000 */
.L_x_146:
        /* <DEDUP_REMOVED lines=13> */
.L_x_149:
[----:B------:R-:W-:Y:S05]  /*2f30*/  BSYNC B0 ;  /* 0x0000000000007941 */ /* 0x000fea0003800000 */
.L_x_148:
[----:B------:R1:W-:Y:S01]  /*2f40*/  @P2 STS.128 [R0+0x5000], RZ ;  /* 0x005000ff00002388 */ /* 0x0003e20000000c00 */
[----:B------:R-:W-:Y:S01]  /*2f50*/  ISETP.NE.AND P0, PT, R2, 0x1, PT ;  /* 0x000000010200780c */ /* 0x000fe20003f05270 */
[----:B------:R-:W-:Y:S01]  /*2f60*/  VIADD R2, R240, 0x1000 ;  /* 0x00001000f0027836 */ /* 0x000fe20000000000 */
[----:B------:R-:W-:Y:S02]  /*2f70*/  BSSY B0, `(.L_x_150) ;  /* 0x000000f000007945 */ /* 0x000fe40003800000 */
[----:B------:R-:W-:Y:S02]  /*2f80*/  P2R R21, PR, RZ, 0x1 ;  /* 0x00000001ff157803 */ /* 0x000fe40000000000 */
[----:B------:R-:W-:-:S05]  /*2f90*/  SEL R2, R2, R240, !P0 ;  /* 0x000000f002027207 */ /* 0x000fca0004000000 */
[----:B------:R-:W-:Y:S01]  /*2fa0*/  IMAD R183, R2, 0x2, R177 ;  /* 0x0000000202b77824 */ /* 0x000fe200078e02b1 */
[----:B------:R-:W-:Y:S06]  /*2fb0*/  @P2 BRA `(.L_x_151) ;  /* 0x0000000000282947 */ /* 0x000fec0003800000 */
[----:B------:R-:W-:Y:S02]  /*2fc0*/  ULDC UR4, c[0x0][0x2d0] ;  /* 0x0000b40000047ab9 */ /* 0x000fe40000000800 */
[----:B------:R-:W-:-:S13]  /*2fd0*/  ISETP.GE.AND P0, PT, R210, UR4, PT ;  /* 0x00000004d2007c0c */ /* 0x000fda000bf06270 */
[----:B------:R1:W-:Y:S01]  /*2fe0*/  @P0 STS.128 [R0+0x5000], RZ ;  /* 0x005000ff00000388 */ /* 0x0003e20000000c00 */
[----:B------:R-:W-:Y:S05]  /*2ff0*/  @P0 BRA `(.L_x_151) ;  /* 0x0000000000180947 */ /* 0x000fea0003800000 */
[----:B---3--:R-:W-:-:S04]  /*3000*/  LEA R4, P0, R16, R188, 0x6 ;  /* 0x000000bc10047211 */ /* 0x008fc800078030ff */
[----:B------:R-:W-:-:S05]  /*3010*/  LEA.HI.X R5, R16, R189, R17, 0x6, P0 ;  /* 0x000000bd10057211 */ /* 0x000fca00000f3411 */
[----:B------:R-:W-:Y:S01]  /*3020*/  @!PT LDS RZ, [RZ] ;  /* 0x00000000fffff984 */ /* 0x000fe20000000800 */
[----:B------:R-:W-:Y:S01]  /*3030*/  @!PT LDS RZ, [RZ] ;  /* 0x00000000fffff984 */ /* 0x000fe20000000800 */
[----:B------:R-:W-:Y:S01]  /*3040*/  @!PT LDS RZ, [RZ] ;  /* 0x00000000fffff984 */ /* 0x000fe20000000800 */
[----:B------:R3:W-:Y:S04]  /*3050*/  LDGSTS.E.BYPASS.LTC128B.128 [R0+0x5000], desc[UR12][R4.64] ;  /* 0x0500000004007fae */ /* 0x0007e8000b901d4c */
.L_x_151:
[----:B------:R-:W-:Y:S05]  /*3060*/  BSYNC B0 ;  /* 0x0000000000007941 */ /* 0x000fea0003800000 */
.L_x_150:
        /* <DEDUP_REMOVED lines=18> */
.L_x_153:
[----:B------:R-:W-:Y:S05]  /*3190*/  BSYNC B0 ;  /* 0x0000000000007941 */ /* 0x000fea0003800000 */
.L_x_152:
[----:B------:R1:W-:Y:S01]  /*31a0*/  @P2 STS [R183+0x1000], RZ ;  /* 0x001000ffb7002388 */ /* 0x0003e20000000800 */
[C---:B------:R-:W-:Y:S01]  /*31b0*/  ISETP.GE.AND P5, PT, R2.reuse, R10, PT ;  /* 0x0000000a0200720c */ /* 0x040fe20003fa6270 */
[----:B------:R-:W-:Y:S01]  /*31c0*/  BSSY B0, `(.L_x_154) ;  /* 0x0000015000007945 */ /* 0x000fe20003800000 */
[----:B---3--:R-:W-:Y:S01]  /*31d0*/  SHF.R.S32.HI R4, RZ, 0x1f, R2 ;  /* 0x0000001fff047819 */ /* 0x008fe20000011402 */
[----:B------:R1:W-:Y:S04]  /*31e0*/  @P2 STS [R183+0x1004], RZ ;  /* 0x001004ffb7002388 */ /* 0x0003e80000000800 */
[----:B------:R1:W-:Y:S04]  /*31f0*/  @P2 STS [R183+0x1008], RZ ;  /* 0x001008ffb7002388 */ /* 0x0003e80000000800 */
[----:B------:R1:W-:Y:S02]  /*3200*/  @P2 STS [R183+0x100c], RZ ;  /* 0x00100cffb7002388 */ /* 0x0003e40000000800 */
[----:B------:R-:W-:-:S04]  /*3210*/  @!P5 LEA R12, P0, R2, R214, 0x2 ;  /* 0x000000d6020cd211 */ /* 0x000fc800078010ff */
        /* <DEDUP_REMOVED lines=15> */
.L_x_155:
[----:B------:R-:W-:Y:S05]  /*3310*/  BSYNC B0 ;  /* 0x0000000000007941 */ /* 0x000fea0003800000 */
.L_x_154:
[----:B------:R2:W-:Y:S01]  /*3320*/  @P3 STS.128 [R0+0x6000], RZ ;  /* 0x006000ff00003388 */ /* 0x0005e20000000c00 */
[----:B------:R-:W-:Y:S01]  /*3330*/  VIADD R2, R238, 0x8 ;  /* 0x00000008ee027836 */ /* 0x000fe20000000000 */
[----:B------:R-:W-:Y:S01]  /*3340*/  ULDC.64 UR4, c[0x0][0x260] ;  /* 0x0000980000047ab9 */ /* 0x000fe20000000a00 */
[----:B------:R-:W-:Y:S01]  /*3350*/  SHF.R.S32.HI R17, RZ, 0x1f, R238 ;  /* 0x0000001fff117819 */ /* 0x000fe200000114ee */
[----:B------:R-:W-:Y:S01]  /*3360*/  IMAD R6, R35, UR4, RZ ;  /* 0x0000000423067c24 */ /* 0x000fe2000f8e02ff */
[----:B------:R-:W-:Y:S01]  /*3370*/  BSSY B0, `(.L_x_156) ;  /* 0x000001d000007945 */ /* 0x000fe20003800000 */
[----:B------:R-:W-:Y:S01]  /*3380*/  ISETP.GE.AND P0, PT, R2, R10, PT ;  /* 0x0000000a0200720c */ /* 0x000fe20003f06270 */
[----:B-1----:R-:W-:Y:S01]  /*3390*/  IMAD.WIDE.U32 R4, R22, UR4, R14 ;  /* 0x0000000416047c25 */ /* 0x002fe2000f8e000e */
[----:B------:R-:W-:Y:S02]  /*33a0*/  SHF.L.U32 R11, R238, 0x2, RZ ;  /* 0x00000002ee0b7819 */ /* 0x000fe400000006ff */
[----:B------:R-:W-:Y:S01]  /*33b0*/  P2R R16, PR, RZ, 0x1 ;  /* 0x00000001ff107803 */ /* 0x000fe20000000000 */
[----:B------:R-:W-:Y:S01]  /*33c0*/  IMAD R2, R22, UR5, R6 ;  /* 0x0000000516027c24 */ /* 0x000fe2000f8e0206 */
[C---:B------:R-:W-:Y:S01]  /*33d0*/  SHF.L.U64.HI R15, R238.reuse, 0x2, R17 ;  /* 0x00000002ee0f7819 */ /* 0x040fe20000010211 */
[----:B------:R-:W-:-:S02]  /*33e0*/  VIADD R6, R238, 0x20 ;  /* 0x00000020ee067836 */ /* 0x000fc40000000000 */
[----:B------:R-:W-:-:S03]  /*33f0*/  IMAD.IADD R2, R5, 0x1, R2 ;  /* 0x0000000105027824 */ /* 0x000fc600078e0202 */
[----:B------:R-:W-:-:S04]  /*3400*/  ISETP.GE.AND P0, PT, R6, R10, PT ;  /* 0x0000000a0600720c */ /* 0x000fc80003f06270 */
[----:B------:R-:W-:Y:S01]  /*3410*/  P2R R14, PR, RZ, 0x1 ;  /* 0x00000001ff0e7803 */ /* 0x000fe20000000000 */
[----:B--2---:R-:W-:Y:S08]  /*3420*/  @P3 BRA `(.L_x_157) ;  /* 0x0000000000443947 */ /* 0x004ff00003800000 */
        /* <DEDUP_REMOVED lines=17> */
.L_x_157:
[----:B------:R-:W-:Y:S05]  /*3540*/  BSYNC B0 ;  /* 0x0000000000007941 */ /* 0x000fea0003800000 */
.L_x_156:
        /* <DEDUP_REMOVED lines=8> */
[----:B--2---:R-:W-:Y:S01]  /*35d0*/  IADD3 R8, P0, R220, 0x20, RZ ;  /* 0x00000020dc087810 */ /* 0x004fe20007f1e0ff */
[----:B------:R-:W-:Y:S01]  /*35e0*/  ULDC.64 UR4, c[0x0][0x218] ;  /* 0x0000860000047ab9 */ /* 0x000fe20000000a00 */
[----:B------:R-:W-:-:S03]  /*35f0*/  MOV R7, R2 ;  /* 0x0000000200077202 */ /* 0x000fc60000000f00 */
[----:B------:R-:W-:-:S04]  /*3600*/  IMAD.X R6, RZ, RZ, R36, P0 ;  /* 0x000000ffff067224 */ /* 0x000fc800000e0624 */
[----:B------:R-:W-:Y:S02]  /*3610*/  IMAD R9, R6, R18, RZ ;  /* 0x0000001206097224 */ /* 0x000fe400078e02ff */
[----:B------:R-:W-:-:S04]  /*3620*/  IMAD.MOV.U32 R6, RZ, RZ, R4 ;  /* 0x000000ffff067224 */ /* 0x000fc800078e0004 */
[----:B------:R-:W-:-:S04]  /*3630*/  IMAD.WIDE.U32 R6, R8, R18, R6 ;  /* 0x0000001208067225 */ /* 0x000fc800078e0006 */
[----:B------:R-:W-:-:S05]  /*3640*/  IMAD R8, R8, R19, R9 ;  /* 0x0000001308087224 */ /* 0x000fca00078e0209 */
[----:B------:R-:W-:Y:S02]  /*3650*/  IADD3 R7, R7, R8, RZ ;  /* 0x0000000807077210 */ /* 0x000fe40007ffe0ff */
[----:B------:R-:W-:-:S04]  /*3660*/  LEA R8, P0, R6, UR4, 0x1 ;  /* 0x0000000406087c11 */ /* 0x000fc8000f8008ff */
[----:B------:R-:W-:-:S05]  /*3670*/  LEA.HI.X R9, R6, UR5, R7, 0x1, P0 ;  /* 0x0000000506097c11 */ /* 0x000fca00080f0c07 */
[----:B------:R-:W-:Y:S01]  /*3680*/  @!PT LDS RZ, [RZ] ;  /* 0x00000000fffff984 */ /* 0x000fe20000000800 */
[----:B------:R-:W-:Y:S01]  /*3690*/  @!PT LDS RZ, [RZ] ;  /* 0x00000000fffff984 */ /* 0x000fe20000000800 */
[----:B------:R-:W-:Y:S01]  /*36a0*/  @!PT LDS RZ, [RZ] ;  /* 0x00000000fffff984 */ /* 0x000fe20000000800 */
[----:B------:R2:W-:Y:S04]  /*36b0*/  LDGSTS.E.BYPASS.LTC128B.128 [R0+0x7000], desc[UR12][R8.64] ;  /* 0x0700000008007fae */ /* 0x0005e8000b901d4c */
.L_x_159:
[----:B------:R-:W-:Y:S05]  /*36c0*/  BSYNC B0 ;  /* 0x0000000000007941 */ /* 0x000fea0003800000 */
.L_x_158:
        /* <DEDUP_REMOVED lines=9> */
[----:B------:R-:W-:Y:S01]  /*3760*/  ULDC.64 UR4, c[0x0][0x218] ;  /* 0x0000860000047ab9 */ /* 0x000fe20000000a00 */
[----:B--2---:R-:W-:-:S03]  /*3770*/  MOV R9, R2 ;  /* 0x0000000200097202 */ /* 0x004fc60000000f00 */
        /* <DEDUP_REMOVED lines=12> */
.L_x_161:
[----:B------:R-:W-:Y:S05]  /*3840*/  BSYNC B0 ;  /* 0x0000000000007941 */ /* 0x000fea0003800000 */
.L_x_160:
        /* <DEDUP_REMOVED lines=23> */
.L_x_163:
[----:B------:R-:W-:Y:S05]  /*39c0*/  BSYNC B0 ;  /* 0x0000000000007941 */ /* 0x000fea0003800000 */
.L_x_162:
[----:B--2---:R-:W2:Y:S01]  /*39d0*/  LDL R4, [R1] ;  /* 0x0000000001047983 */ /* 0x004ea20000100800 */
[----:B------:R-:W-:Y:S01]  /*39e0*/  ISETP.NE.AND P3, PT, R16, RZ, PT ;  /* 0x000000ff1000720c */ /* 0x000fe20003f65270 */
[----:B------:R-:W-:Y:S01]  /*39f0*/  IMAD.MOV.U32 R206, RZ, RZ, 0x7f800000 ;  /* 0x7f800000ffce7424 */ /* 0x000fe200078e00ff */
[----:B------:R-:W-:Y:S01]  /*3a00*/  ISETP.NE.AND P0, PT, R14, RZ, PT ;  /* 0x000000ff0e00720c */ /* 0x000fe20003f05270 */
[----:B------:R-:W0:Y:S01]  /*3a10*/  LDGDEPBAR ;  /* 0x00000000000079af */ /* 0x000e220000000000 */
[----:B------:R-:W-:Y:S02]  /*3a20*/  IMAD.MOV.U32 R207, RZ, RZ, 0x7f800000 ;  /* 0x7f800000ffcf7424 */ /* 0x000fe400078e00ff */
[----:B------:R-:W-:Y:S01]  /*3a30*/  IMAD.MOV.U32 R208, RZ, RZ, 0x7f800000 ;  /* 0x7f800000ffd07424 */ /* 0x000fe200078e00ff */
[----:B------:R2:W5:Y:S01]  /*3a40*/  @!P5 LDG.E R206, desc[UR12][R12.64] ;  /* 0x0000000c0cced981 */ /* 0x000562000c1e1900 */
[----:B------:R-:W-:Y:S02]  /*3a50*/  IMAD.MOV.U32 R205, RZ, RZ, 0x7f800000 ;  /* 0x7f800000ffcd7424 */ /* 0x000fe400078e00ff */
[----:B------:R-:W-:Y:S01]  /*3a60*/  IMAD.X R7, R15, 0x1, R213, P1 ;  /* 0x000000010f077824 */ /* 0x000fe200008e06d5 */
[----:B-1--4-:R-:W-:Y:S01]  /*3a70*/  LEA.HI R0, R23, R42, RZ, 0x4 ;  /* 0x0000002a17007211 */ /* 0x012fe200078f20ff */
[----:B------:R-:W-:Y:S01]  /*3a80*/  IMAD R136, R178, 0x2, R177 ;  /* 0x00000002b2887824 */ /* 0x000fe200078e02b1 */
[----:B------:R-:W-:Y:S01]  /*3a90*/  ULDC UR4, c[0x0][0x2d0] ;  /* 0x0000b40000047ab9 */ /* 0x000fe20000000800 */
[C---:B------:R-:W-:Y:S01]  /*3aa0*/  IMAD.SHL.U32 R218, R226.reuse, 0x10, RZ ;  /* 0x00000010e2da7824 */ /* 0x040fe200078e00ff */
[----:B------:R1:W5:Y:S01]  /*3ab0*/  @!P2 LDG.E R207, desc[UR12][R6.64] ;  /* 0x0000000c06cfa981 */ /* 0x000362000c1e1900 */
[----:B------:R-:W-:Y:S01]  /*3ac0*/  IMAD.SHL.U32 R217, R226, 0x8, RZ ;  /* 0x00000008e2d97824 */ /* 0x000fe200078e00ff */
[----:B------:R-:W4:Y:S01]  /*3ad0*/  LDC R209, c[0x0][0x394] ;  /* 0x0000e500ffd17b82 */ /* 0x000f220000000800 */
[----:B------:R-:W-:Y:S01]  /*3ae0*/  VIADD R167, R175, 0x1000 ;  /* 0x00001000afa77836 */ /* 0x000fe20000000000 */
[----:B------:R1:W5:Y:S01]  /*3af0*/  @!P3 LDG.E R208, desc[UR12][R6.64+0x20] ;  /* 0x0000200c06d0b981 */ /* 0x000362000c1e1900 */
[----:B------:R-:W-:Y:S01]  /*3b00*/  IMAD.MOV.U32 R173, RZ, RZ, 0x20 ;  /* 0x00000020ffad7424 */ /* 0x000fe200078e00ff */
[----:B------:R-:W-:Y:S01]  /*3b10*/  LOP3.LUT R250, R250, 0xfffffff7, RZ, 0xc0, !PT ;  /* 0xfffffff7fafa7812 */ /* 0x000fe200078ec0ff */
[----:B------:R-:W-:Y:S01]  /*3b20*/  IMAD.MOV.U32 R165, RZ, RZ, 0x40 ;  /* 0x00000040ffa57424 */ /* 0x000fe200078e00ff */
[----:B------:R1:W5:Y:S01]  /*3b30*/  @!P0 LDG.E R205, desc[UR12][R6.64+0x80] ;  /* 0x0000800c06cd8981 */ /* 0x000362000c1e1900 */
[----:B------:R-:W-:Y:S01]  /*3b40*/  IMAD R230, R226, 0x18, RZ ;  /* 0x00000018e2e67824 */ /* 0x000fe200078e02ff */
[----:B------:R-:W-:Y:S01]  /*3b50*/  SHF.L.U64.HI R236, R238, 0x2, R17 ;  /* 0x00000002eeec7819 */ /* 0x000fe20000010211 */
[----:B------:R-:W-:Y:S01]  /*3b60*/  IMAD.SHL.U32 R229, R226, 0x20, RZ ;  /* 0x00000020e2e57824 */ /* 0x000fe200078e00ff */
[----:B------:R-:W-:-:S04]  /*3b70*/  DEPBAR.LE SB0, 0x1 ;  /* 0x000080400000791a */ /* 0x000fc80000000000 */
[----:B------:R-:W-:Y:S01]  /*3b80*/  BAR.SYNC.DEFER_BLOCKING 0x0 ;  /* 0x0000000000007b1d */ /* 0x000fe20000010000 */
[----:B------:R-:W-:Y:S01]  /*3b90*/  LOP3.LUT R0, R0, 0xfffffff0, RZ, 0xc0, !PT ;  /* 0xfffffff000007812 */ /* 0x000fe200078ec0ff */
[----:B------:R-:W-:Y:S01]  /*3ba0*/  VIADD R239, R218, 0x20 ;  /* 0x00000020daef7836 */ /* 0x000fe20000000000 */
[----:B------:R-:W-:-:S03]  /*3bb0*/  ISETP.NE.AND P3, PT, R21, RZ, PT ;  /* 0x000000ff1500720c */ /* 0x000fc60003f65270 */
[----:B------:R-:W-:Y:S01]  /*3bc0*/  IMAD.IADD R0, R42, 0x1, -R0 ;  /* 0x000000012a007824 */ /* 0x000fe200078e0a00 */
[----:B------:R-:W-:Y:S01]  /*3bd0*/  CS2R R94, SRZ ;  /* 0x00000000005e7805 */ /* 0x000fe2000001ff00 */
[C---:B------:R-:W-:Y:S01]  /*3be0*/  IMAD R228, R226.reuse, 0x28, RZ ;  /* 0x00000028e2e47824 */ /* 0x040fe200078e02ff */
[----:B------:R-:W-:Y:S01]  /*3bf0*/  CS2R R92, SRZ ;  /* 0x00000000005c7805 */ /* 0x000fe2000001ff00 */
[----:B------:R-:W-:Y:S01]  /*3c00*/  IMAD R227, R226, 0x30, RZ ;  /* 0x00000030e2e37824 */ /* 0x000fe200078e02ff */
[----:B------:R-:W-:Y:S01]  /*3c10*/  SHF.R.S32.HI R2, RZ, 0x1f, R0 ;  /* 0x0000001fff027819 */ /* 0x000fe20000011400 */
[----:B------:R-:W-:Y:S01]  /*3c20*/  IMAD.MOV R225, RZ, RZ, -R225 ;  /* 0x000000ffffe17224 */ /* 0x000fe200078e0ae1 */
[----:B------:R-:W-:Y:S01]  /*3c30*/  CS2R R98, SRZ ;  /* 0x0000000000627805 */ /* 0x000fe2000001ff00 */
[----:B------:R-:W-:Y:S01]  /*3c40*/  IMAD.SHL.U32 R237, R238, 0x4, RZ ;  /* 0x00000004eeed7824 */ /* 0x000fe200078e00ff */
[----:B------:R-:W-:Y:S01]  /*3c50*/  CS2R R96, SRZ ;  /* 0x0000000000607805 */ /* 0x000fe2000001ff00 */
[----:B------:R-:W-:Y:S01]  /*3c60*/  IMAD R174, R178, 0x2, R177 ;  /* 0x00000002b2ae7824 */ /* 0x000fe200078e02b1 */
[----:B------:R-:W-:-:S02]  /*3c70*/  CS2R R90, SRZ ;  /* 0x00000000005a7805 */ /* 0x000fc4000001ff00 */
[----:B------:R-:W-:Y:S02]  /*3c80*/  CS2R R88, SRZ ;  /* 0x0000000000587805 */ /* 0x000fe4000001ff00 */
[----:B------:R-:W-:Y:S02]  /*3c90*/  CS2R R86, SRZ ;  /* 0x0000000000567805 */ /* 0x000fe4000001ff00 */
[----:B------:R-:W-:Y:S02]  /*3ca0*/  CS2R R84, SRZ ;  /* 0x0000000000547805 */ /* 0x000fe4000001ff00 */
[----:B------:R-:W-:Y:S02]  /*3cb0*/  CS2R R78, SRZ ;  /* 0x00000000004e7805 */ /* 0x000fe4000001ff00 */
[----:B------:R-:W-:Y:S02]  /*3cc0*/  CS2R R76, SRZ ;  /* 0x00000000004c7805 */ /* 0x000fe4000001ff00 */
[----:B------:R-:W-:Y:S01]  /*3cd0*/  CS2R R82, SRZ ;  /* 0x0000000000527805 */ /* 0x000fe2000001ff00 */
[----:B------:R1:W1:Y:S01]  /*3ce0*/  LDSM.16.M88.4 R132, [R136+0xa000] ;  /* 0x00a000008884783b */ /* 0x0002620000000200 */
[----:B------:R-:W-:-:S02]  /*3cf0*/  CS2R R80, SRZ ;  /* 0x0000000000507805 */ /* 0x000fc4000001ff00 */
[----:B------:R-:W-:Y:S02]  /*3d00*/  CS2R R74, SRZ ;  /* 0x00000000004a7805 */ /* 0x000fe4000001ff00 */
[----:B------:R-:W-:Y:S01]  /*3d10*/  CS2R R72, SRZ ;  /* 0x0000000000487805 */ /* 0x000fe2000001ff00 */
[----:B------:R-:W1:Y:S01]  /*3d20*/  LDSM.16.M88.4 R136, [R136+0xa800] ;  /* 0x00a800008888783b */ /* 0x000e620000000200 */
[----:B------:R-:W-:Y:S02]  /*3d30*/  CS2R R70, SRZ ;  /* 0x0000000000467805 */ /* 0x000fe4000001ff00 */
[----:B------:R-:W-:Y:S02]  /*3d40*/  CS2R R68, SRZ ;  /* 0x0000000000447805 */ /* 0x000fe4000001ff00 */
[----:B------:R-:W-:Y:S01]  /*3d50*/  CS2R R62, SRZ ;  /* 0x00000000003e7805 */ /* 0x000fe2000001ff00 */
[----:B------:R1:W1:Y:S01]  /*3d60*/  LDSM.16.M88.4 R140, [R172] ;  /* 0x00000000ac8c783b */ /* 0x0002620000000200 */
[----:B------:R-:W-:-:S02]  /*3d70*/  CS2R R60, SRZ ;  /* 0x00000000003c7805 */ /* 0x000fc4000001ff00 */
[----:B------:R-:W-:Y:S02]  /*3d80*/  CS2R R66, SRZ ;  /* 0x0000000000427805 */ /* 0x000fe4000001ff00 */
[----:B------:R-:W-:Y:S01]  /*3d90*/  CS2R R64, SRZ ;  /* 0x0000000000407805 */ /* 0x000fe2000001ff00 */
[----:B------:R1:W1:Y:S01]  /*3da0*/  LDSM.16.M88.4 R144, [R172+0x800] ;  /* 0x00080000ac90783b */ /* 0x0002620000000200 */
        /* <DEDUP_REMOVED lines=13> */
[----:B------:R-:W-:Y:S01]  /*3e80*/  CS2R R36, SRZ ;  /* 0x0000000000247805 */ /* 0x000fe2000001ff00 */
[----:B------:R-:W-:Y:S01]  /*3e90*/  IMAD.MOV.U32 R196, RZ, RZ, R183 ;  /* 0x000000ffffc47224 */ /* 0x000fe200078e00b7 */
[----:B------:R1:W1:Y:S01]  /*3ea0*/  LDSM.16.M88.4 R160, [R171+0x800] ;  /* 0x00080000aba0783b */ /* 0x0002620000000200 */
[----:B------:R-:W-:Y:S01]  /*3eb0*/  LEA.HI R2, R2, R0, RZ, 0x3 ;  /* 0x0000000002027211 */ /* 0x000fe200078f18ff */
[----:B------:R-:W-:Y:S01]  /*3ec0*/  ULDC UR5, c[0x0][0x398] ;  /* 0x0000e60000057ab9 */ /* 0x000fe20000000800 */
[----:B------:R-:W-:Y:S02]  /*3ed0*/  ULDC UR6, c[0x0][0x2ec] ;  /* 0x0000bb0000067ab9 */ /* 0x000fe40000000800 */
[----:B------:R-:W-:Y:S01]  /*3ee0*/  LOP3.LUT R2, R2, 0xfffffff8, RZ, 0xc0, !PT ;  /* 0xfffffff802027812 */ /* 0x000fe200078ec0ff */
[----:B------:R-:W-:-:S04]  /*3ef0*/  IMAD.IADD R249, R217, 0x1, R239 ;  /* 0x00000001d9f97824 */ /* 0x000fc800078e02ef */
[----:B------:R-:W-:Y:S02]  /*3f00*/  IMAD.IADD R234, R0, 0x1, -R2 ;  /* 0x0000000100ea7824 */ /* 0x000fe400078e0a02 */
[----:B------:R-:W-:-:S03]  /*3f10*/  IMAD.IADD R223, R217, 0x1, R249 ;  /* 0x00000001d9df7824 */ /* 0x000fc600078e02f9 */
[C---:B------:R-:W-:Y:S01]  /*3f20*/  LOP3.LUT P1, RZ, R234.reuse, 0x4, RZ, 0xc0, !PT ;  /* 0x00000004eaff7812 */ /* 0x040fe2000782c0ff */
[----:B------:R-:W-:Y:S01]  /*3f30*/  IMAD.IADD R0, R219, 0x1, R212 ;  /* 0x00000001db007824 */ /* 0x000fe200078e02d4 */
[----:B------:R-:W-:Y:S01]  /*3f40*/  LOP3.LUT P0, RZ, R234, 0x2, RZ, 0xc0, !PT ;  /* 0x00000002eaff7812 */ /* 0x000fe2000780c0ff */
[----:B------:R-:W-:Y:S01]  /*3f50*/  IMAD.IADD R222, R217, 0x1, R223 ;  /* 0x00000001d9de7824 */ /* 0x000fe200078e02df */
[----:B------:R-:W-:Y:S02]  /*3f60*/  SEL R167, R167, R175, !P3 ;  /* 0x000000afa7a77207 */ /* 0x000fe40005800000 */
[----:B------:R-:W-:Y:S01]  /*3f70*/  IADD3 R0, -R186, 0x80, R0 ;  /* 0x00000080ba007810 */ /* 0x000fe20007ffe100 */
[----:B------:R-:W-:Y:S01]  /*3f80*/  IMAD.IADD R221, R217, 0x1, R222 ;  /* 0x00000001d9dd7824 */ /* 0x000fe200078e02de */
[----:B------:R-:W-:Y:S01]  /*3f90*/  SEL R173, R173, 0xffffffe0, !P0 ;  /* 0xffffffe0adad7807 */ /* 0x000fe20004000000 */
[----:B------:R-:W-:Y:S01]  /*3fa0*/  IMAD R226, R226, 0x38, RZ ;  /* 0x00000038e2e27824 */ /* 0x000fe200078e02ff */
[----:B------:R-:W-:Y:S01]  /*3fb0*/  CS2R R42, SRZ ;  /* 0x00000000002a7805 */ /* 0x000fe2000001ff00 */
[----:B------:R-:W-:Y:S01]  /*3fc0*/  VIADD R235, R0, -UR10 ;  /* 0x8000000a00eb7c36 */ /* 0x000fe20008000000 */
[----:B------:R-:W-:Y:S01]  /*3fd0*/  SEL R165, R165, 0xffffffc0, !P1 ;  /* 0xffffffc0a5a57807 */ /* 0x000fe20004800000 */
[----:B------:R-:W-:Y:S01]  /*3fe0*/  IMAD R167, R167, 0x2, R177 ;  /* 0x00000002a7a77824 */ /* 0x000fe200078e02b1 */
[----:B------:R-:W-:Y:S01]  /*3ff0*/  @P1 LOP3.LUT R250, R250, 0x8, RZ, 0xfc, !PT ;  /* 0x00000008fafa1812 */ /* 0x000fe200078efcff */
[----:B------:R-:W-:-:S02]  /*4000*/  IMAD.IADD R224, R217, 0x1, R221 ;  /* 0x00000001d9e07824 */ /* 0x000fc400078e02dd */
[----:B------:R-:W-:Y:S02]  /*4010*/  IMAD.IADD R168, R169, 0x1, R173 ;  /* 0x00000001a9a87824 */ /* 0x000fe400078e02ad */
[----:B--2---:R-:W-:-:S05]  /*4020*/  VIADD R2, R4, 0x1000 ;  /* 0x0000100004027836 */ /* 0x004fca0000000000 */
[----:B------:R-:W-:-:S05]  /*4030*/  SEL R2, R2, R4, !P3 ;  /* 0x0000000402027207 */ /* 0x000fca0005800000 */
[----:B-1--4-:R-:W-:-:S07]  /*4040*/  IMAD R166, R2, 0x2, R177 ;  /* 0x0000000202a67824 */ /* 0x012fce00078e02b1 */
.L_x_168:
[----:B------:R-:W0:Y:S01]  /*4050*/  LDGDEPBAR ;  /* 0x00000000000079af */ /* 0x000e220000000000 */
[----:B------:R-:W-:Y:S01]  /*4060*/  IADD3 R4, P0, R237, R216, RZ ;  /* 0x000000d8ed047210 */ /* 0x000fe20007f1e0ff */
[C---:B------:R-:W-:Y:S01]  /*4070*/  IMAD.IADD R124, R167.reuse, 0x1, R165 ;  /* 0x00000001a77c7824 */ /* 0x040fe200078e02a5 */
[----:B------:R-:W-:Y:S03]  /*4080*/  IADD3 R0, R167, R173, RZ ;  /* 0x000000ada7007210 */ /* 0x000fe60007ffe0ff */
[----:B------:R-:W-:Y:S01]  /*4090*/  IMAD.X R5, R236, 0x1, R215, P0 ;  /* 0x00000001ec057824 */ /* 0x000fe200000e06d7 */
[----:B------:R-:W-:Y:S04]  /*40a0*/  DEPBAR.LE SB0, 0x0 ;  /* 0x000080000000791a */ /* 0x000fe80000000000 */
[----:B------:R-:W-:Y:S06]  /*40b0*/  BAR.SYNC.DEFER_BLOCKING 0x0 ;  /* 0x0000000000007b1d */ /* 0x000fec0000010000 */
[----:B-----5:R-:W5:Y:S04]  /*40c0*/  LDG.E R182, desc[UR12][R4.64] ;  /* 0x0000000c04b67981 */ /* 0x020f68000c1e1900 */
[----:B------:R-:W5:Y:S04]  /*40d0*/  LDG.E R181, desc[UR12][R4.64+0x20] ;  /* 0x0000200c04b57981 */ /* 0x000f68000c1e1900 */
[----:B------:R-:W5:Y:S04]  /*40e0*/  LDG.E R180, desc[UR12][R4.64+0x80] ;  /* 0x0000800c04b47981 */ /* 0x000f68000c1e1900 */
[----:B------:R1:W5:Y:S04]  /*40f0*/  LDG.E R179, desc[UR12][R4.64+0xa0] ;  /* 0x0000a00c04b37981 */ /* 0x000368000c1e1900 */
[----:B------:R-:W-:Y:S04]  /*4100*/  LDSM.16.M88.4 R32, [R167] ;  /* 0x00000000a720783b */ /* 0x000fe80000000200 */
[----:B------:R-:W1:Y:S04]  /*4110*/  LDSM.16.M88.4 R16, [R174+0x6000] ;  /* 0x00600000ae10783b */ /* 0x000e680000000200 */
[----:B------:R-:W2:Y:S04]  /*4120*/  LDSM.16.M88.4 R28, [R167+0x1000] ;  /* 0x00100000a71c783b */ /* 0x000ea80000000200 */
[----:B------:R-:W4:Y:S04]  /*4130*/  LDSM.16.M88.4 R100, [R174+0x6800] ;  /* 0x00680000ae64783b */ /* 0x000f280000000200 */
[----:B------:R-:W-:Y:S04]  /*4140*/  LDSM.16.M88.4 R104, [R0] ;  /* 0x000000000068783b */ /* 0x000fe80000000200 */
[----:B------:R-:W3:Y:S04]  /*4150*/  LDSM.16.M88.4 R108, [R172+-0x4000] ;  /* 0xffc00000ac6c783b */ /* 0x000ee80000000200 */
[----:B------:R2:W3:Y:S04]  /*4160*/  LDSM.16.M88.4 R112, [R0+0x1000] ;  /* 0x001000000070783b */ /* 0x0004e80000000200 */
[----:B------:R-:W3:Y:S04]  /*4170*/  LDSM.16.M88.4 R116, [R172+-0x3800] ;  /* 0xffc80000ac74783b */ /* 0x000ee80000000200 */
[----:B------:R-:W-:Y:S04]  /*4180*/  LDSM.16.M88.4 R120, [R170+-0x4000] ;  /* 0xffc00000aa78783b */ /* 0x000fe80000000200 */
[----:B------:R-:W-:Y:S01]  /*4190*/  LDSM.16.M88.4 R128, [R170+-0x3800] ;  /* 0xffc80000aa80783b */ /* 0x000fe20000000200 */
[-C--:B-1----:R-:W-:Y:S03]  /*41a0*/  HMMA.16816.F32 R4, R32, R16.reuse, RZ ;  /* 0x000000102004723c */ /* 0x082fe600000018ff */
[----:B--2---:R-:W-:Y:S03]  /*41b0*/  IADD3 R0, R0, R165, RZ ;  /* 0x000000a500007210 */ /* 0x004fe60007ffe0ff */
[C---:B------:R-:W-:Y:S06]  /*41c0*/  HMMA.16816.F32 R8, R28.reuse, R16, RZ ;  /* 0x000000101c08723c */ /* 0x040fec00000018ff */
[-C--:B------:R-:W-:Y:S06]  /*41d0*/  HMMA.16816.F32 R12, R28, R18.reuse, RZ ;  /* 0x000000121c0c723c */ /* 0x080fec00000018ff */
[C---:B------:R-:W-:Y:S06]  /*41e0*/  HMMA.16816.F32 R16, R32.reuse, R18, RZ ;  /* 0x000000122010723c */ /* 0x040fec00000018ff */
[-C--:B----4-:R-:W-:Y:S06]  /*41f0*/  HMMA.16816.F32 R20, R32, R100.reuse, RZ ;  /* 0x000000642014723c */ /* 0x090fec00000018ff */
[C---:B------:R-:W-:Y:S06]  /*4200*/  HMMA.16816.F32 R24, R28.reuse, R100, RZ ;  /* 0x000000641c18723c */ /* 0x040fec00000018ff */
[-C--:B------:R-:W-:Y:S06]  /*4210*/  HMMA.16816.F32 R28, R28, R102.reuse, RZ ;  /* 0x000000661c1c723c */ /* 0x080fec00000018ff */
[----:B------:R-:W-:Y:S01]  /*4220*/  HMMA.16816.F32 R32, R32, R102, RZ ;  /* 0x000000662020723c */ /* 0x000fe200000018ff */
[----:B------:R-:W1:Y:S04]  /*4230*/  LDSM.16.M88.4 R100, [R124] ;  /* 0x000000007c64783b */ /* 0x000e680000000200 */
[----:B------:R-:W2:Y:S01]  /*4240*/  LDSM.16.M88.4 R124, [R124+0x1000] ;  /* 0x001000007c7c783b */ /* 0x000ea20000000200 */
[-C--:B---3--:R-:W-:Y:S06]  /*4250*/  HMMA.16816.F32 R4, R104, R108.reuse, R4 ;  /* 0x0000006c6804723c */ /* 0x088fec0000001804 */
[C---:B------:R-:W-:Y:S06]  /*4260*/  HMMA.16816.F32 R8, R112.reuse, R108, R8 ;  /* 0x0000006c7008723c */ /* 0x040fec0000001808 */
[-C--:B------:R-:W-:Y:S06]  /*4270*/  HMMA.16816.F32 R12, R112, R110.reuse, R12 ;  /* 0x0000006e700c723c */ /* 0x080fec000000180c */
[C---:B------:R-:W-:Y:S01]  /*4280*/  HMMA.16816.F32 R16, R104.reuse, R110, R16 ;  /* 0x0000006e6810723c */ /* 0x040fe20000001810 */
[----:B------:R-:W-:Y:S05]  /*4290*/  LDSM.16.M88.4 R108, [R171+-0x4000] ;  /* 0xffc00000ab6c783b */ /* 0x000fea0000000200 */
[-C--:B------:R-:W-:Y:S06]  /*42a0*/  HMMA.16816.F32 R20, R104, R116.reuse, R20 ;  /* 0x000000746814723c */ /* 0x080fec0000001814 */
[C---:B------:R-:W-:Y:S06]  /*42b0*/  HMMA.16816.F32 R24, R112.reuse, R116, R24 ;  /* 0x000000747018723c */ /* 0x040fec0000001818 */
[-C--:B------:R-:W-:Y:S01]  /*42c0*/  HMMA.16816.F32 R28, R112, R118.reuse, R28 ;  /* 0x00000076701c723c */ /* 0x080fe2000000181c */
[----:B------:R-:W-:Y:S05]  /*42d0*/  LDSM.16.M88.4 R112, [R0+0x1000] ;  /* 0x001000000070783b */ /* 0x000fea0000000200 */
[----:B------:R-:W-:Y:S01]  /*42e0*/  HMMA.16816.F32 R32, R104, R118, R32 ;  /* 0x000000766820723c */ /* 0x000fe20000001820 */
[----:B------:R-:W3:Y:S04]  /*42f0*/  LDSM.16.M88.4 R104, [R0] ;  /* 0x000000000068783b */ /* 0x000ee80000000200 */
[----:B------:R-:W4:Y:S01]  /*4300*/  LDSM.16.M88.4 R116, [R171+-0x3800] ;  /* 0xffc80000ab74783b */ /* 0x000f220000000200 */
[-C--:B-1----:R-:W-:Y:S06]  /*4310*/  HMMA.16816.F32 R4, R100, R120.reuse, R4 ;  /* 0x000000786404723c */ /* 0x082fec0000001804 */
[C---:B--2---:R-:W-:Y:S06]  /*4320*/  HMMA.16816.F32 R8, R124.reuse, R120, R8 ;  /* 0x000000787c08723c */ /* 0x044fec0000001808 */
[-C--:B------:R-:W-:Y:S05]  /*4330*/  HMMA.16816.F32 R12, R124, R122.reuse, R12 ;  /* 0x0000007a7c0c723c */ /* 0x080fea000000180c */
[----:B------:R-:W-:Y:S01]  /*4340*/  MOV R120, R185 ;  /* 0x000000b900787202 */ /* 0x000fe20000000f00 */
[C---:B------:R-:W-:Y:S05]  /*4350*/  HMMA.16816.F32 R16, R100.reuse, R122, R16 ;  /* 0x0000007a6410723c */ /* 0x040fea0000001810 */
[----:B------:R-:W-:Y:S01]  /*4360*/  IMAD.MOV.U32 R121, RZ, RZ, R184 ;  /* 0x000000ffff797224 */ /* 0x000fe200078e00b8 */
[-C--:B------:R-:W-:Y:S06]  /*4370*/  HMMA.16816.F32 R20, R100, R128.reuse, R20 ;  /* 0x000000806414723c */ /* 0x080fec0000001814 */
[C---:B------:R-:W-:Y:S06]  /*4380*/  HMMA.16816.F32 R24, R124.reuse, R128, R24 ;  /* 0x000000807c18723c */ /* 0x040fec0000001818 */
[-C--:B------:R-:W-:Y:S06]  /*4390*/  HMMA.16816.F32 R28, R124, R130.reuse, R28 ;  /* 0x000000827c1c723c */ /* 0x080fec000000181c */
[----:B------:R-:W-:Y:S06]  /*43a0*/  HMMA.16816.F32 R32, R100, R130, R32 ;  /* 0x000000826420723c */ /* 0x000fec0000001820 */
[-C--:B---3--:R-:W-:Y:S05]  /*43b0*/  HMMA.16816.F32 R4, R104, R108.reuse, R4 ;  /* 0x0000006c6804723c */ /* 0x088fea0000001804 */
[----:B------:R-:W-:Y:S01]  /*43c0*/  IMAD.SHL.U32 R100, R187, 0x40, RZ ;  /* 0x00000040bb647824 */ /* 0x000fe200078e00ff */
[C---:B------:R-:W-:Y:S04]  /*43d0*/  HMMA.16816.F32 R8, R112.reuse, R108, R8 ;  /* 0x0000006c7008723c */ /* 0x040fe80000001808 */
[----:B------:R-:W-:Y:S02]  /*43e0*/  ISETP.GE.AND P0, PT, R100, R235, PT ;  /* 0x000000eb6400720c */ /* 0x000fe40003f06270 */
[-C--:B------:R-:W-:Y:S06]  /*43f0*/  HMMA.16816.F32 R12, R112, R110.reuse, R12 ;  /* 0x0000006e700c723c */ /* 0x080fec000000180c */
[C---:B------:R-:W-:Y:S06]  /*4400*/  HMMA.16816.F32 R16, R104.reuse, R110, R16 ;  /* 0x0000006e6810723c */ /* 0x040fec0000001810 */
[-C--:B----4-:R-:W-:Y:S06]  /*4410*/  HMMA.16816.F32 R20, R104, R116.reuse, R20 ;  /* 0x000000746814723c */ /* 0x090fec0000001814 */
[C---:B------:R-:W-:Y:S06]  /*4420*/  HMMA.16816.F32 R24, R112.reuse, R116, R24 ;  /* 0x000000747018723c */ /* 0x040fec0000001818 */
[-C--:B------:R-:W-:Y:S01]  /*4430*/  HMMA.16816.F32 R28, R112, R118.reuse, R28 ;  /* 0x00000076701c723c */ /* 0x080fe2000000181c */
[----:B------:R-:W1:Y:S05]  /*4440*/  LDC R112, c[0x0][0x394] ;  /* 0x0000e500ff707b82 */ /* 0x000e6a0000000800 */
[----:B------:R-:W-:Y:S01]  /*4450*/  HMMA.16816.F32 R32, R104, R118, R32 ;  /* 0x000000766820723c */ /* 0x000fe20000001820 */
[----:B------:R-:W-:Y:S11]  /*4460*/  @!UPT UIADD3 URZ, URZ, URZ, URZ ;  /* 0x0000003f3f3ff290 */ /* 0x000ff6000fffe03f */
[----:B------:R-:W-:Y:S01]  /*4470*/  @!UPT UIADD3 URZ, URZ, URZ, URZ ;  /* 0x0000003f3f3ff290 */ /* 0x000fe2000fffe03f */
[----:B------:R-:W-:Y:S11]  /*4480*/  @!P0 BRA `(.L_x_164) ;  /* 0x0000000000248947 */ /* 0x000ff60003800000 */
[----:B------:R-:W-:Y:S01]  /*4490*/  IADD3 R2, R100, 0x40, RZ ;  /* 0x0000004064027810 */ /* 0x000fe20007ffe0ff */
[C---:B------:R-:W-:Y:S02]  /*44a0*/  IMAD.IADD R0, R219.reuse, 0x1, R212 ;  /* 0x00000001db007824 */ /* 0x040fe400078e02d4 */
[----:B------:R-:W-:Y:S02]  /*44b0*/  VIADD R101, R219, 0x80 ;  /* 0x00000080db657836 */ /* 0x000fe40000000000 */
[----:B-1----:R-:W-:Y:S01]  /*44c0*/  IMAD.MOV.U32 R112, RZ, RZ, R209 ;  /* 0x000000ffff707224 */ /* 0x002fe200078e00d1 */
[----:B------:R-:W-:Y:S02]  /*44d0*/  IADD3 R0, R209, R0, -R186 ;  /* 0x00000000d1007210 */ /* 0x000fe40007ffe8ba */
[----:B------:R-:W-:Y:S02]  /*44e0*/  ISETP.LT.AND P0, PT, R101, R186, PT ;  /* 0x000000ba6500720c */ /* 0x000fe40003f01270 */
[----:B------:R-:W-:Y:S11]  /*44f0*/  ISETP.GE.AND P1, PT, R2, R0, PT ;  /* 0x000000000200720c */ /* 0x000ff60003f26270 */
[----:B------:R-:W-:Y:S02]  /*4500*/  @!UPT UIADD3 URZ, URZ, URZ, URZ ;  /* 0x0000003f3f3ff290 */ /* 0x000fe4000fffe03f */
[----:B------:R-:W-:Y:S05]  /*4510*/  @!P1 BRA P0, `(.L_x_165) ;  /* 0x00000008000c9947 */ /* 0x000fea0000000000 */
.L_x_164:
[----:B------:R-:W-:Y:S01]  /*4520*/  IADD3 R102, R186, 0x1, -R212 ;  /* 0x00000001ba667810 */ /* 0x000fe20007ffe8d4 */
[----:B------:R-:W-:Y:S01]  /*4530*/  IMAD.IADD R100, R238, 0x1, R100 ;  /* 0x00000001ee647824 */ /* 0x000fe200078e0264 */
[----:B-1----:R-:W-:Y:S01]  /*4540*/  IADD3 R111, -R112, R186, -R212 ;  /* 0x000000ba706f7210 */ /* 0x002fe20007ffe9d4 */
[----:B------:R-:W-:Y:S02]  /*4550*/  IMAD R0, R233, 0x80, R243 ;  /* 0x00000080e9007824 */ /* 0x000fe400078e02f3 */
[----:B------:R-:W-:Y:S01]  /*4560*/  VIADD R102, R102, UR5 ;  /* 0x0000000566667c36 */ /* 0x000fe20008000000 */
[-C--:B------:R-:W-:Y:S01]  /*4570*/  VIADDMNMX R2, R111, R100.reuse, RZ, !PT ;  /* 0x000000646f027246 */ /* 0x080fe200078001ff */
[C---:B------:R-:W-:Y:S02]  /*4580*/  VIADD R110, R0.reuse, 0x1 ;  /* 0x00000001006e7836 */ /* 0x040fe40000000000 */
[----:B------:R-:W-:Y:S01]  /*4590*/  VIADD R109, R0, 0x8 ;  /* 0x00000008006d7836 */ /* 0x000fe20000000000 */
[----:B------:R-:W-:Y:S01]  /*45a0*/  VIADDMNMX R101, R102, R100, R186, PT ;  /* 0x0000006466657246 */ /* 0x000fe200038001ba */
[----:B------:R-:W-:Y:S01]  /*45b0*/  VIADD R108, R0, 0x9 ;  /* 0x00000009006c7836 */ /* 0x000fe20000000000 */
[-C--:B------:R-:W-:Y:S01]  /*45c0*/  ISETP.GE.AND P0, PT, R110, R2.reuse, PT ;  /* 0x000000026e00720c */ /* 0x080fe20003f06270 */
[C---:B------:R-:W-:Y:S01]  /*45d0*/  VIADD R107, R0.reuse, 0x10 ;  /* 0x00000010006b7836 */ /* 0x040fe20000000000 */
[CC--:B------:R-:W-:Y:S01]  /*45e0*/  ISETP.GE.AND P1, PT, R0.reuse, R2.reuse, PT ;  /* 0x000000020000720c */ /* 0x0c0fe20003f26270 */
[----:B------:R-:W-:Y:S01]  /*45f0*/  VIADD R106, R0, 0x11 ;  /* 0x00000011006a7836 */ /* 0x000fe20000000000 */
[-C--:B------:R-:W-:Y:S01]  /*4600*/  ISETP.GE.OR P0, PT, R110, R101.reuse, !P0 ;  /* 0x000000656e00720c */ /* 0x080fe20004706670 */
[C---:B------:R-:W-:Y:S01]  /*4610*/  VIADD R105, R0.reuse, 0x18 ;  /* 0x0000001800697836 */ /* 0x040fe20000000000 */
[-C--:B------:R-:W-:Y:S01]  /*4620*/  ISETP.GE.AND P5, PT, R109, R2.reuse, PT ;  /* 0x000000026d00720c */ /* 0x080fe20003fa6270 */
[----:B------:R-:W-:Y:S01]  /*4630*/  VIADD R104, R0, 0x19 ;  /* 0x0000001900687836 */ /* 0x000fe20000000000 */
[----:B------:R-:W-:Y:S01]  /*4640*/  FSEL R5, R5, -INF , !P0 ;  /* 0xff80000005057808 */ /* 0x000fe20004000000 */
[----:B------:R-:W-:Y:S01]  /*4650*/  VIADD R103, R100, 0x20 ;  /* 0x0000002064677836 */ /* 0x000fe20000000000 */
[-C--:B------:R-:W-:Y:S01]  /*4660*/  ISETP.GE.AND P6, PT, R108, R2.reuse, PT ;  /* 0x000000026c00720c */ /* 0x080fe20003fc6270 */
[----:B------:R-:W-:Y:S01]  /*4670*/  VIADD R113, R100, 0x28 ;  /* 0x0000002864717836 */ /* 0x000fe20000000000 */
[-C--:B------:R-:W-:Y:S01]  /*4680*/  ISETP.GE.AND P4, PT, R107, R2.reuse, PT ;  /* 0x000000026b00720c */ /* 0x080fe20003f86270 */
[----:B------:R-:W-:Y:S01]  /*4690*/  IMAD.MOV.U32 R209, RZ, RZ, R112 ;  /* 0x000000ffffd17224 */ /* 0x000fe200078e0070 */
[-C--:B------:R-:W-:Y:S02]  /*46a0*/  ISETP.GE.AND P3, PT, R106, R2.reuse, PT ;  /* 0x000000026a00720c */ /* 0x080fe40003f66270 */
[-C--:B------:R-:W-:Y:S02]  /*46b0*/  ISETP.GE.AND P2, PT, R105, R2.reuse, PT ;  /* 0x000000026900720c */ /* 0x080fe40003f46270 */
[----:B------:R-:W-:Y:S01]  /*46c0*/  ISETP.GE.AND P0, PT, R104, R2, PT ;  /* 0x000000026800720c */ /* 0x000fe20003f06270 */
[----:B------:R-:W-:Y:S01]  /*46d0*/  VIADD R2, R100, 0x8 ;  /* 0x0000000864027836 */ /* 0x000fe20000000000 */
[-C--:B------:R-:W-:Y:S02]  /*46e0*/  ISETP.GE.OR P1, PT, R0, R101.reuse, !P1 ;  /* 0x000000650000720c */ /* 0x080fe40004f26670 */
[C-C-:B------:R-:W-:Y:S02]  /*46f0*/  IADD3 R114, R102.reuse, 0x8, R100.reuse ;  /* 0x0000000866727810 */ /* 0x140fe40007ffe064 */
[C-C-:B------:R-:W-:Y:S02]  /*4700*/  IADD3 R115, R102.reuse, 0x20, R100.reuse ;  /* 0x0000002066737810 */ /* 0x140fe40007ffe064 */
[----:B------:R-:W-:Y:S02]  /*4710*/  IADD3 R116, R102, 0x28, R100 ;  /* 0x0000002866747810 */ /* 0x000fe40007ffe064 */
[-C--:B------:R-:W-:Y:S02]  /*4720*/  ISETP.GE.OR P0, PT, R104, R101.reuse, !P0 ;  /* 0x000000656800720c */ /* 0x080fe40004706670 */
[----:B------:R-:W-:Y:S02]  /*4730*/  FSEL R4, R4, -INF , !P1 ;  /* 0xff80000004047808 */ /* 0x000fe40004800000 */
[----:B------:R-:W-:Y:S02]  /*4740*/  VIADDMNMX R100, R111, R2, RZ, !PT ;  /* 0x000000026f647246 */ /* 0x000fe400078001ff */
[-C--:B------:R-:W-:Y:S02]  /*4750*/  ISETP.GE.OR P1, PT, R109, R101.reuse, !P5 ;  /* 0x000000656d00720c */ /* 0x080fe40006f26670 */
[-C--:B------:R-:W-:Y:S02]  /*4760*/  ISETP.GE.OR P5, PT, R108, R101.reuse, !P6 ;  /* 0x000000656c00720c */ /* 0x080fe400077a6670 */
[-C--:B------:R-:W-:Y:S02]  /*4770*/  ISETP.GE.OR P4, PT, R107, R101.reuse, !P4 ;  /* 0x000000656b00720c */ /* 0x080fe40006786670 */
[-C--:B------:R-:W-:Y:S02]  /*4780*/  ISETP.GE.OR P3, PT, R106, R101.reuse, !P3 ;  /* 0x000000656a00720c */ /* 0x080fe40005f66670 */
[----:B------:R-:W-:Y:S02]  /*4790*/  ISETP.GE.OR P2, PT, R105, R101, !P2 ;  /* 0x000000656900720c */ /* 0x000fe40005746670 */
[----:B------:R-:W-:Y:S02]  /*47a0*/  P2R R101, PR, RZ, 0x1 ;  /* 0x00000001ff657803 */ /* 0x000fe40000000000 */
[----:B------:R-:W-:Y:S02]  /*47b0*/  VIMNMX R2, R114, R186, PT ;  /* 0x000000ba72027248 */ /* 0x000fe40003fe0100 */
[-C--:B------:R-:W-:Y:S02]  /*47c0*/  ISETP.GE.AND P0, PT, R110, R100.reuse, PT ;  /* 0x000000646e00720c */ /* 0x080fe40003f06270 */
[----:B------:R-:W-:Y:S02]  /*47d0*/  FSEL R16, R16, -INF , !P1 ;  /* 0xff80000010107808 */ /* 0x000fe40004800000 */
[----:B------:R-:W-:Y:S02]  /*47e0*/  ISETP.GE.AND P1, PT, R0, R100, PT ;  /* 0x000000640000720c */ /* 0x000fe40003f26270 */
[----:B------:R-:W-:Y:S02]  /*47f0*/  FSEL R32, R32, -INF , !P2 ;  /* 0xff80000020207808 */ /* 0x000fe40005000000 */
[----:B------:R-:W-:Y:S02]  /*4800*/  FSEL R21, R21, -INF , !P3 ;  /* 0xff80000015157808 */ /* 0x000fe40005800000 */
[----:B------:R-:W-:Y:S02]  /*4810*/  ISETP.GE.OR P0, PT, R110, R2, !P0 ;  /* 0x000000026e00720c */ /* 0x000fe40004706670 */
[----:B------:R-:W-:Y:S02]  /*4820*/  ISETP.GE.AND P2, PT, R105, R100, PT ;  /* 0x000000646900720c */ /* 0x000fe40003f46270 */
[----:B------:R-:W-:Y:S02]  /*4830*/  ISETP.NE.AND P3, PT, R101, RZ, PT ;  /* 0x000000ff6500720c */ /* 0x000fe40003f65270 */
[----:B------:R-:W-:Y:S02]  /*4840*/  FSEL R17, R17, -INF , !P5 ;  /* 0xff80000011117808 */ /* 0x000fe40006800000 */
[----:B------:R-:W-:Y:S02]  /*4850*/  ISETP.GE.OR P1, PT, R0, R2, !P1 ;  /* 0x000000020000720c */ /* 0x000fe40004f26670 */
[----:B------:R-:W-:Y:S02]  /*4860*/  ISETP.GE.AND P5, PT, R109, R100, PT ;  /* 0x000000646d00720c */ /* 0x000fe40003fa6270 */
[----:B------:R-:W-:Y:S02]  /*4870*/  FSEL R7, R7, -INF , !P0 ;  /* 0xff80000007077808 */ /* 0x000fe40004000000 */
[----:B------:R-:W-:Y:S02]  /*4880*/  ISETP.GE.OR P2, PT, R105, R2, !P2 ;  /* 0x000000026900720c */ /* 0x000fe40005746670 */
[----:B------:R-:W-:Y:S02]  /*4890*/  VIADDMNMX R103, R111, R103, RZ, !PT ;  /* 0x000000676f677246 */ /* 0x000fe400078001ff */
[----:B------:R-:W-:Y:S02]  /*48a0*/  FSEL R20, R20, -INF , !P4 ;  /* 0xff80000014147808 */ /* 0x000fe40006000000 */
[----:B------:R-:W-:Y:S02]  /*48b0*/  FSEL R33, R33, -INF , !P3 ;  /* 0xff80000021217808 */ /* 0x000fe40005800000 */
[-C--:B------:R-:W-:Y:S02]  /*48c0*/  ISETP.GE.AND P0, PT, R104, R100.reuse, PT ;  /* 0x000000646800720c */ /* 0x080fe40003f06270 */
[-C--:B------:R-:W-:Y:S02]  /*48d0*/  ISETP.GE.AND P4, PT, R108, R100.reuse, PT ;  /* 0x000000646c00720c */ /* 0x080fe40003f86270 */
[-C--:B------:R-:W-:Y:S02]  /*48e0*/  ISETP.GE.AND P3, PT, R106, R100.reuse, PT ;  /* 0x000000646a00720c */ /* 0x080fe40003f66270 */
[----:B------:R-:W-:Y:S02]  /*48f0*/  FSEL R6, R6, -INF , !P1 ;  /* 0xff80000006067808 */ /* 0x000fe40004800000 */
[----:B------:R-:W-:Y:S02]  /*4900*/  VIADDMNMX R102, R111, R113, RZ, !PT ;  /* 0x000000716f667246 */ /* 0x000fe400078001ff */
[----:B------:R-:W-:Y:S02]  /*4910*/  ISETP.GE.AND P6, PT, R107, R100, PT ;  /* 0x000000646b00720c */ /* 0x000fe40003fc6270 */
[-C--:B------:R-:W-:Y:S02]  /*4920*/  ISETP.GE.OR P1, PT, R109, R2.reuse, !P5 ;  /* 0x000000026d00720c */ /* 0x080fe40006f26670 */
[----:B------:R-:W-:Y:S02]  /*4930*/  P2R R111, PR, RZ, 0x4 ;  /* 0x00000004ff6f7803 */ /* 0x000fe40000000000 */
[----:B------:R-:W-:Y:S02]  /*4940*/  ISETP.GE.OR P0, PT, R104, R2, !P0 ;  /* 0x000000026800720c */ /* 0x000fe40004706670 */
[----:B------:R-:W-:Y:S02]  /*4950*/  VIMNMX R100, R115, R186, PT ;  /* 0x000000ba73647248 */ /* 0x000fe40003fe0100 */
[-C--:B------:R-:W-:Y:S02]  /*4960*/  ISETP.GE.AND P2, PT, R110, R103.reuse, PT ;  /* 0x000000676e00720c */ /* 0x080fe40003f46270 */
[-C--:B------:R-:W-:Y:S02]  /*4970*/  ISETP.GE.OR P4, PT, R108, R2.reuse, !P4 ;  /* 0x000000026c00720c */ /* 0x080fe40006786670 */
[-C--:B------:R-:W-:Y:S02]  /*4980*/  ISETP.GE.OR P5, PT, R106, R2.reuse, !P3 ;  /* 0x000000026a00720c */ /* 0x080fe40005fa6670 */
[----:B------:R-:W-:Y:S02]  /*4990*/  ISETP.GE.OR P6, PT, R107, R2, !P6 ;  /* 0x000000026b00720c */ /* 0x000fe400077c6670 */
[----:B------:R-:W-:Y:S02]  /*49a0*/  FSEL R18, R18, -INF , !P1 ;  /* 0xff80000012127808 */ /* 0x000fe40004800000 */
[-C--:B------:R-:W-:Y:S02]  /*49b0*/  ISETP.GE.AND P3, PT, R0, R103.reuse, PT ;  /* 0x000000670000720c */ /* 0x080fe40003f66270 */
[----:B------:R-:W-:Y:S02]  /*49c0*/  VIMNMX R2, R116, R186, PT ;  /* 0x000000ba74027248 */ /* 0x000fe40003fe0100 */
[----:B------:R-:W-:Y:S02]  /*49d0*/  ISETP.GE.AND P1, PT, R0, R102, PT ;  /* 0x000000660000720c */ /* 0x000fe40003f26270 */
[----:B------:R-:W-:Y:S02]  /*49e0*/  P2R R101, PR, RZ, 0x1 ;  /* 0x00000001ff657803 */ /* 0x000fe40000000000 */
[C---:B------:R-:W-:Y:S02]  /*49f0*/  ISETP.GE.OR P2, PT, R110.reuse, R100, !P2 ;  /* 0x000000646e00720c */ /* 0x040fe40005746670 */
[----:B------:R-:W-:Y:S02]  /*4a00*/  FSEL R19, R19, -INF , !P4 ;  /* 0xff80000013137808 */ /* 0x000fe40006000000 */
[----:B------:R-:W-:Y:S02]  /*4a10*/  ISETP.GE.AND P0, PT, R110, R102, PT ;  /* 0x000000666e00720c */ /* 0x000fe40003f06270 */
[C---:B------:R-:W-:Y:S02]  /*4a20*/  ISETP.GE.OR P4, PT, R0.reuse, R100, !P3 ;  /* 0x000000640000720c */ /* 0x040fe40005f86670 */
[----:B------:R-:W-:Y:S02]  /*4a30*/  FSEL R23, R23, -INF , !P5 ;  /* 0xff80000017177808 */ /* 0x000fe40006800000 */
[-C--:B------:R-:W-:Y:S02]  /*4a40*/  ISETP.GE.OR P3, PT, R0, R2.reuse, !P1 ;  /* 0x000000020000720c */ /* 0x080fe40004f66670 */
[----:B------:R-:W-:Y:S02]  /*4a50*/  FSEL R22, R22, -INF , !P6 ;  /* 0xff80000016167808 */ /* 0x000fe40007000000 */
[----:B------:R-:W-:Y:S02]  /*4a60*/  ISETP.NE.AND P5, PT, R101, RZ, PT ;  /* 0x000000ff6500720c */ /* 0x000fe40003fa5270 */
[----:B------:R-:W-:Y:S02]  /*4a70*/  P2R R0, PR, RZ, 0x4 ;  /* 0x00000004ff007803 */ /* 0x000fe40000000000 */
[----:B------:R-:W-:Y:S02]  /*4a80*/  ISETP.GE.OR P6, PT, R110, R2, !P0 ;  /* 0x000000026e00720c */ /* 0x000fe400047c6670 */
[-C--:B------:R-:W-:Y:S02]  /*4a90*/  ISETP.GE.AND P2, PT, R109, R103.reuse, PT ;  /* 0x000000676d00720c */ /* 0x080fe40003f46270 */
[----:B------:R-:W-:Y:S02]  /*4aa0*/  ISETP.NE.AND P1, PT, R111, RZ, PT ;  /* 0x000000ff6f00720c */ /* 0x000fe40003f25270 */
[----:B------:R-:W-:Y:S02]  /*4ab0*/  ISETP.GE.AND P0, PT, R109, R102, PT ;  /* 0x000000666d00720c */ /* 0x000fe40003f06270 */
[----:B------:R-:W-:Y:S02]  /*4ac0*/  FSEL R35, R35, -INF , !P5 ;  /* 0xff80000023237808 */ /* 0x000fe40006800000 */
[----:B------:R-:W-:Y:S02]  /*4ad0*/  FSEL R8, R8, -INF , !P4 ;  /* 0xff80000008087808 */ /* 0x000fe40006000000 */
[C---:B------:R-:W-:Y:S02]  /*4ae0*/  ISETP.GE.OR P5, PT, R109.reuse, R100, !P2 ;  /* 0x000000646d00720c */ /* 0x040fe400057a6670 */
[----:B------:R-:W-:Y:S02]  /*4af0*/  FSEL R34, R34, -INF , !P1 ;  /* 0xff80000022227808 */ /* 0x000fe40004800000 */
[----:B------:R-:W-:Y:S02]  /*4b00*/  FSEL R10, R10, -INF , !P3 ;  /* 0xff8000000a0a7808 */ /* 0x000fe40005800000 */
[----:B------:R-:W-:Y:S02]  /*4b10*/  ISETP.NE.AND P2, PT, R0, RZ, PT ;  /* 0x000000ff0000720c */ /* 0x000fe40003f45270 */
[----:B------:R-:W-:Y:S02]  /*4b20*/  ISETP.GE.OR P4, PT, R109, R2, !P0 ;  /* 0x000000026d00720c */ /* 0x000fe40004786670 */
[CC--:B------:R-:W-:Y:S02]  /*4b30*/  ISETP.GE.AND P1, PT, R108.reuse, R103.reuse, PT ;  /* 0x000000676c00720c */ /* 0x0c0fe40003f26270 */
[C---:B------:R-:W-:Y:S02]  /*4b40*/  ISETP.GE.AND P3, PT, R108.reuse, R102, PT ;  /* 0x000000666c00720c */ /* 0x040fe40003f66270 */
[-C--:B------:R-:W-:Y:S02]  /*4b50*/  ISETP.GE.AND P0, PT, R107, R103.reuse, PT ;  /* 0x000000676b00720c */ /* 0x080fe40003f06270 */
[----:B------:R-:W-:Y:S02]  /*4b60*/  FSEL R9, R9, -INF , !P2 ;  /* 0xff80000009097808 */ /* 0x000fe40005000000 */
[C---:B------:R-:W-:Y:S02]  /*4b70*/  ISETP.GE.OR P1, PT, R108.reuse, R100, !P1 ;  /* 0x000000646c00720c */ /* 0x040fe40004f26670 */
[----:B------:R-:W-:Y:S02]  /*4b80*/  ISETP.GE.OR P3, PT, R108, R2, !P3 ;  /* 0x000000026c00720c */ /* 0x000fe40005f66670 */
[C---:B------:R-:W-:Y:S02]  /*4b90*/  ISETP.GE.AND P2, PT, R107.reuse, R102, PT ;  /* 0x000000666b00720c */ /* 0x040fe40003f46270 */
[----:B------:R-:W-:Y:S02]  /*4ba0*/  ISETP.GE.OR P0, PT, R107, R100, !P0 ;  /* 0x000000646b00720c */ /* 0x000fe40004706670 */
[----:B------:R-:W-:Y:S02]  /*4bb0*/  FSEL R11, R11, -INF , !P6 ;  /* 0xff8000000b0b7808 */ /* 0x000fe40007000000 */
[----:B------:R-:W-:Y:S02]  /*4bc0*/  FSEL R12, R12, -INF , !P5 ;  /* 0xff8000000c0c7808 */ /* 0x000fe40006800000 */
[----:B------:R-:W-:Y:S02]  /*4bd0*/  FSEL R14, R14, -INF , !P4 ;  /* 0xff8000000e0e7808 */ /* 0x000fe40006000000 */
[----:B------:R-:W-:Y:S02]  /*4be0*/  FSEL R13, R13, -INF , !P1 ;  /* 0xff8000000d0d7808 */ /* 0x000fe40004800000 */
[----:B------:R-:W-:Y:S02]  /*4bf0*/  ISETP.GE.OR P2, PT, R107, R2, !P2 ;  /* 0x000000026b00720c */ /* 0x000fe40005746670 */
[----:B------:R-:W-:Y:S02]  /*4c00*/  FSEL R15, R15, -INF , !P3 ;  /* 0xff8000000f0f7808 */ /* 0x000fe40005800000 */
[----:B------:R-:W-:Y:S02]  /*4c10*/  FSEL R24, R24, -INF , !P0 ;  /* 0xff80000018187808 */ /* 0x000fe40004000000 */
[-C--:B------:R-:W-:Y:S02]  /*4c20*/  ISETP.GE.AND P5, PT, R106, R103.reuse, PT ;  /* 0x000000676a00720c */ /* 0x080fe40003fa6270 */
[CC--:B------:R-:W-:Y:S02]  /*4c30*/  ISETP.GE.AND P4, PT, R105.reuse, R103.reuse, PT ;  /* 0x000000676900720c */ /* 0x0c0fe40003f86270 */
[----:B------:R-:W-:Y:S02]  /*4c40*/  ISETP.GE.AND P6, PT, R104, R103, PT ;  /* 0x000000676800720c */ /* 0x000fe40003fc6270 */
[-C--:B------:R-:W-:Y:S02]  /*4c50*/  ISETP.GE.AND P3, PT, R106, R102.reuse, PT ;  /* 0x000000666a00720c */ /* 0x080fe40003f66270 */
[CC--:B------:R-:W-:Y:S02]  /*4c60*/  ISETP.GE.AND P1, PT, R105.reuse, R102.reuse, PT ;  /* 0x000000666900720c */ /* 0x0c0fe40003f26270 */
[----:B------:R-:W-:Y:S02]  /*4c70*/  ISETP.GE.AND P0, PT, R104, R102, PT ;  /* 0x000000666800720c */ /* 0x000fe40003f06270 */
[----:B------:R-:W-:Y:S02]  /*4c80*/  FSEL R26, R26, -INF , !P2 ;  /* 0xff8000001a1a7808 */ /* 0x000fe40005000000 */
[C---:B------:R-:W-:Y:S02]  /*4c90*/  ISETP.GE.OR P5, PT, R106.reuse, R100, !P5 ;  /* 0x000000646a00720c */ /* 0x040fe40006fa6670 */
[----:B------:R-:W-:Y:S02]  /*4ca0*/  ISETP.GE.OR P3, PT, R106, R2, !P3 ;  /* 0x000000026a00720c */ /* 0x000fe40005f66670 */
[CC--:B------:R-:W-:Y:S02]  /*4cb0*/  ISETP.GE.OR P4, PT, R105.reuse, R100.reuse, !P4 ;  /* 0x000000646900720c */ /* 0x0c0fe40006786670 */
[C---:B------:R-:W-:Y:S02]  /*4cc0*/  ISETP.GE.OR P2, PT, R104.reuse, R100, !P6 ;  /* 0x000000646800720c */ /* 0x040fe40007746670 */
[-C--:B------:R-:W-:Y:S02]  /*4cd0*/  ISETP.GE.OR P1, PT, R105, R2.reuse, !P1 ;  /* 0x000000026900720c */ /* 0x080fe40004f26670 */
[----:B------:R-:W-:Y:S02]  /*4ce0*/  ISETP.GE.OR P0, PT, R104, R2, !P0 ;  /* 0x000000026800720c */ /* 0x000fe40004706670 */
[----:B------:R-:W-:Y:S02]  /*4cf0*/  FSEL R25, R25, -INF , !P5 ;  /* 0xff80000019197808 */ /* 0x000fe40006800000 */
[----:B------:R-:W-:Y:S02]  /*4d00*/  FSEL R27, R27, -INF , !P3 ;  /* 0xff8000001b1b7808 */ /* 0x000fe40005800000 */
[----:B------:R-:W-:Y:S02]  /*4d10*/  FSEL R28, R28, -INF , !P4 ;  /* 0xff8000001c1c7808 */ /* 0x000fe40006000000 */
[----:B------:R-:W-:Y:S02]  /*4d20*/  FSEL R29, R29, -INF , !P2 ;  /* 0xff8000001d1d7808 */ /* 0x000fe40005000000 */
[----:B------:R-:W-:Y:S02]  /*4d30*/  FSEL R30, R30, -INF , !P1 ;  /* 0xff8000001e1e7808 */ /* 0x000fe40004800000 */
[----:B------:R-:W-:Y:S07]  /*4d40*/  FSEL R31, R31, -INF , !P0 ;  /* 0xff8000001f1f7808 */ /* 0x000fee0004000000 */
.L_x_165:
[C---:B------:R-:W-:Y:S01]  /*4d50*/  FMUL.FTZ R100, R207.reuse, 1.4426950216293334961 ;  /* 0x3fb8aa3bcf647820 */ /* 0x040fe20000410000 */
[----:B------:R-:W-:Y:S01]  /*4d60*/  FSETP.NEU.FTZ.AND P0, PT, R207, -INF , PT ;  /* 0xff800000cf00780b */ /* 0x000fe20003f1d000 */
[----:B------:R-:W-:Y:S01]  /*4d70*/  FMUL.FTZ R0, R208, 1.4426950216293334961 ;  /* 0x3fb8aa3bd0007820 */ /* 0x000fe20000410000 */
[----:B------:R-:W-:Y:S01]  /*4d80*/  FMUL.FTZ R2, R205, 1.4426950216293334961 ;  /* 0x3fb8aa3bcd027820 */ /* 0x000fe20000410000 */
[----:B------:R-:W-:Y:S02]  /*4d90*/  LOP3.LUT P2, RZ, R234, 0x4, RZ, 0xc0, !PT ;  /* 0x00000004eaff7812 */ /* 0x000fe4000784c0ff */
[----:B------:R-:W-:Y:S02]  /*4da0*/  FSEL R100, R100, RZ, P0 ;  /* 0x000000ff64647208 */ /* 0x000fe40000000000 */
[----:B------:R-:W-:Y:S02]  /*4db0*/  FSETP.NEU.FTZ.AND P0, PT, R208, -INF , PT ;  /* 0xff800000d000780b */ /* 0x000fe40003f1d000 */
[----:B------:R-:W-:Y:S01]  /*4dc0*/  MOV R165, 0x40 ;  /* 0x0000004000a57802 */ /* 0x000fe20000000f00 */
[--C-:B------:R-:W-:Y:S01]  /*4dd0*/  FFMA.FTZ R4, R4, UR6, -R100.reuse ;  /* 0x0000000604047c23 */ /* 0x100fe20008010864 */
[--C-:B------:R-:W-:Y:S01]  /*4de0*/  FFMA.FTZ R32, R32, UR6, -R100.reuse ;  /* 0x0000000620207c23 */ /* 0x100fe20008010864 */
[--C-:B------:R-:W-:Y:S01]  /*4df0*/  FFMA.FTZ R5, R5, UR6, -R100.reuse ;  /* 0x0000000605057c23 */ /* 0x100fe20008010864 */
[--C-:B------:R-:W-:Y:S01]  /*4e00*/  FFMA.FTZ R16, R16, UR6, -R100.reuse ;  /* 0x0000000610107c23 */ /* 0x100fe20008010864 */
[----:B------:R1:W-:Y:S01]  /*4e10*/  MUFU.EX2 R108, R4 ;  /* 0x00000004006c7308 */ /* 0x0003e20000000800 */
[--C-:B------:R-:W-:Y:S01]  /*4e20*/  FFMA.FTZ R17, R17, UR6, -R100.reuse ;  /* 0x0000000611117c23 */ /* 0x100fe20008010864 */
[--C-:B------:R-:W-:Y:S01]  /*4e30*/  FFMA.FTZ R20, R20, UR6, -R100.reuse ;  /* 0x0000000614147c23 */ /* 0x100fe20008010864 */
[--C-:B------:R-:W-:Y:S01]  /*4e40*/  FFMA.FTZ R21, R21, UR6, -R100.reuse ;  /* 0x0000000615157c23 */ /* 0x100fe20008010864 */
[----:B------:R-:W-:Y:S01]  /*4e50*/  FFMA.FTZ R100, R33, UR6, -R100 ;  /* 0x0000000621647c23 */ /* 0x000fe20008010864 */
[----:B------:R-:W-:Y:S02]  /*4e60*/  SEL R165, R165, 0xffffffc0, !P2 ;  /* 0xffffffc0a5a57807 */ /* 0x000fe40005000000 */
[----:B------:R-:W-:Y:S03]  /*4e70*/  ISETP.GT.AND P3, PT, R187, R231, PT ;  /* 0x000000e7bb00720c */ /* 0x000fe60003f64270 */
[----:B------:R-:W2:Y:S10]  /*4e80*/  MUFU.EX2 R115, R5 ;  /* 0x0000000500737308 */ /* 0x000eb40000000800 */
[----:B------:R-:W-:Y:S01]  /*4e90*/  MUFU.EX2 R200, R16 ;  /* 0x0000001000c87308 */ /* 0x000fe20000000800 */
[----:B-1----:R-:W-:Y:S01]  /*4ea0*/  FSEL R4, R0, RZ, P0 ;  /* 0x000000ff00047208 */ /* 0x002fe20000000000 */
[----:B------:R-:W-:Y:S01]  /*4eb0*/  FMUL.FTZ R0, R206, 1.4426950216293334961 ;  /* 0x3fb8aa3bce007820 */ /* 0x000fe20000410000 */
[----:B------:R-:W-:Y:S03]  /*4ec0*/  FSETP.NEU.FTZ.AND P0, PT, R205, -INF , PT ;  /* 0xff800000cd00780b */ /* 0x000fe60003f1d000 */
[--C-:B------:R-:W-:Y:S01]  /*4ed0*/  FFMA.FTZ R34, R34, UR6, -R4.reuse ;  /* 0x0000000622227c23 */ /* 0x100fe20008010804 */
[----:B------:R-:W-:Y:S03]  /*4ee0*/  FSEL R2, R2, RZ, P0 ;  /* 0x000000ff02027208 */ /* 0x000fe60000000000 */
[----:B------:R-:W-:Y:S01]  /*4ef0*/  MUFU.EX2 R199, R17 ;  /* 0x0000001100c77308 */ /* 0x000fe20000000800 */
[--C-:B------:R-:W-:Y:S01]  /*4f00*/  FFMA.FTZ R6, R6, UR6, -R4.reuse ;  /* 0x0000000606067c23 */ /* 0x100fe20008010804 */
[--C-:B------:R-:W-:Y:S01]  /*4f10*/  FFMA.FTZ R7, R7, UR6, -R4.reuse ;  /* 0x0000000607077c23 */ /* 0x100fe20008010804 */
[--C-:B------:R-:W-:Y:S01]  /*4f20*/  FFMA.FTZ R18, R18, UR6, -R4.reuse ;  /* 0x0000000612127c23 */ /* 0x100fe20008010804 */
[--C-:B------:R-:W-:Y:S01]  /*4f30*/  FFMA.FTZ R19, R19, UR6, -R4.reuse ;  /* 0x0000000613137c23 */ /* 0x100fe20008010804 */
[--C-:B------:R-:W-:Y:S01]  /*4f40*/  FFMA.FTZ R22, R22, UR6, -R4.reuse ;  /* 0x0000000616167c23 */ /* 0x100fe20008010804 */
[--C-:B------:R-:W-:Y:S01]  /*4f50*/  FFMA.FTZ R23, R23, UR6, -R4.reuse ;  /* 0x0000000617177c23 */ /* 0x100fe20008010804 */
[----:B------:R-:W-:Y:S03]  /*4f60*/  FFMA.FTZ R4, R35, UR6, -R4 ;  /* 0x0000000623047c23 */ /* 0x000fe60008010804 */
[----:B------:R-:W-:Y:S01]  /*4f70*/  MUFU.EX2 R114, R6 ;  /* 0x0000000600727308 */ /* 0x000fe20000000800 */
[--C-:B------:R-:W-:Y:S01]  /*4f80*/  FFMA.FTZ R28, R28, UR6, -R2.reuse ;  /* 0x000000061c1c7c23 */ /* 0x100fe20008010802 */
[--C-:B------:R-:W-:Y:S01]  /*4f90*/  FFMA.FTZ R8, R8, UR6, -R2.reuse ;  /* 0x0000000608087c23 */ /* 0x100fe20008010802 */
[--C-:B------:R-:W-:Y:S01]  /*4fa0*/  FFMA.FTZ R9, R9, UR6, -R2.reuse ;  /* 0x0000000609097c23 */ /* 0x100fe20008010802 */
[--C-:B------:R-:W-:Y:S01]  /*4fb0*/  FFMA.FTZ R12, R12, UR6, -R2.reuse ;  /* 0x000000060c0c7c23 */ /* 0x100fe20008010802 */
[--C-:B------:R-:W-:Y:S01]  /*4fc0*/  FFMA.FTZ R13, R13, UR6, -R2.reuse ;  /* 0x000000060d0d7c23 */ /* 0x100fe20008010802 */
[--C-:B------:R-:W-:Y:S01]  /*4fd0*/  FFMA.FTZ R24, R24, UR6, -R2.reuse ;  /* 0x0000000618187c23 */ /* 0x100fe20008010802 */
[--C-:B------:R-:W-:Y:S03]  /*4fe0*/  FFMA.FTZ R25, R25, UR6, -R2.reuse ;  /* 0x0000000619197c23 */ /* 0x100fe60008010802 */
[----:B------:R-:W1:Y:S01]  /*4ff0*/  MUFU.EX2 R113, R7 ;  /* 0x0000000700717308 */ /* 0x000e620000000800 */
[----:B------:R-:W-:Y:S01]  /*5000*/  FFMA.FTZ R2, R29, UR6, -R2 ;  /* 0x000000061d027c23 */ /* 0x000fe20008010802 */
[----:B------:R-:W-:Y:S04]  /*5010*/  FSETP.NEU.FTZ.AND P0, PT, R206, -INF , PT ;  /* 0xff800000ce00780b */ /* 0x000fe80003f1d000 */
[----:B------:R-:W-:Y:S04]  /*5020*/  FSEL R0, R0, RZ, P0 ;  /* 0x000000ff00007208 */ /* 0x000fe80000000000 */
[----:B------:R1:W-:Y:S01]  /*5030*/  MUFU.EX2 R201, R4 ;  /* 0x0000000400c97308 */ /* 0x0003e20000000800 */
[--C-:B------:R-:W-:Y:S01]  /*5040*/  FFMA.FTZ R30, R30, UR6, -R0.reuse ;  /* 0x000000061e1e7c23 */ /* 0x100fe20008010800 */
[--C-:B------:R-:W-:Y:S01]  /*5050*/  FFMA.FTZ R10, R10, UR6, -R0.reuse ;  /* 0x000000060a0a7c23 */ /* 0x100fe20008010800 */
[--C-:B------:R-:W-:Y:S01]  /*5060*/  FFMA.FTZ R11, R11, UR6, -R0.reuse ;  /* 0x000000060b0b7c23 */ /* 0x100fe20008010800 */
[--C-:B------:R-:W-:Y:S01]  /*5070*/  FFMA.FTZ R14, R14, UR6, -R0.reuse ;  /* 0x000000060e0e7c23 */ /* 0x100fe20008010800 */
[--C-:B------:R-:W-:Y:S05]  /*5080*/  FFMA.FTZ R15, R15, UR6, -R0.reuse ;  /* 0x000000060f0f7c23 */ /* 0x100fea0008010800 */
[----:B------:R3:W-:Y:S01]  /*5090*/  MUFU.EX2 R127, R2 ;  /* 0x00000002007f7308 */ /* 0x0007e20000000800 */
[--C-:B------:R-:W-:Y:S01]  /*50a0*/  FFMA.FTZ R26, R26, UR6, -R0.reuse ;  /* 0x000000061a1a7c23 */ /* 0x100fe20008010800 */
[--C-:B------:R-:W-:Y:S01]  /*50b0*/  FFMA.FTZ R27, R27, UR6, -R0.reuse ;  /* 0x000000061b1b7c23 */ /* 0x100fe20008010800 */
[----:B------:R-:W-:Y:S07]  /*50c0*/  FFMA.FTZ R0, R31, UR6, -R0 ;  /* 0x000000061f007c23 */ /* 0x000fee0008010800 */
[----:B------:R-:W-:Y:S10]  /*50d0*/  MUFU.EX2 R198, R18 ;  /* 0x0000001200c67308 */ /* 0x000ff40000000800 */
[----:B------:R-:W4:Y:S10]  /*50e0*/  MUFU.EX2 R197, R19 ;  /* 0x0000001300c57308 */ /* 0x000f340000000800 */
[----:B------:R-:W-:Y:S10]  /*50f0*/  MUFU.EX2 R112, R8 ;  /* 0x0000000800707308 */ /* 0x000ff40000000800 */
        /* <DEDUP_REMOVED lines=13> */
[----:B------:R-:W4:Y:S10]  /*51d0*/  MUFU.EX2 R202, R34 ;  /* 0x0000002200ca7308 */ /* 0x000f340000000800 */
[----:B------:R4:W-:Y:S10]  /*51e0*/  MUFU.EX2 R122, R0 ;  /* 0x00000000007a7308 */ /* 0x0009f40000000800 */
[----:B------:R-:W-:Y:S10]  /*51f0*/  MUFU.EX2 R128, R24 ;  /* 0x0000001800807308 */ /* 0x000ff40000000800 */
[----:B------:R-:W4:Y:S10]  /*5200*/  MUFU.EX2 R126, R25 ;  /* 0x00000019007e7308 */ /* 0x000f340000000800 */
[----:B------:R-:W-:Y:S10]  /*5210*/  MUFU.EX2 R125, R26 ;  /* 0x0000001a007d7308 */ /* 0x000ff40000000800 */
[----:B------:R-:W4:Y:S10]  /*5220*/  MUFU.EX2 R124, R27 ;  /* 0x0000001b007c7308 */ /* 0x000f340000000800 */
[----:B------:R-:W4:Y:S10]  /*5230*/  MUFU.EX2 R130, R28 ;  /* 0x0000001c00827308 */ /* 0x000f340000000800 */
[----:B------:R-:W4:Y:S01]  /*5240*/  MUFU.EX2 R123, R30 ;  /* 0x0000001e007b7308 */ /* 0x000f220000000800 */
[----:B--2---:R-:W-:Y:S02]  /*5250*/  F2FP.F16.F32.PACK_AB R5, R115, R108 ;  /* 0x0000006c7305723e */ /* 0x004fe400000000ff */
[----:B-1----:R-:W-:Y:S02]  /*5260*/  F2FP.F16.F32.PACK_AB R4, R113, R114 ;  /* 0x000000727104723e */ /* 0x002fe400000000ff */
[----:B---3--:R-:W-:Y:S01]  /*5270*/  F2FP.F16.F32.PACK_AB R2, R199, R200 ;  /* 0x000000c8c702723e */ /* 0x008fe200000000ff */
[----:B------:R1:W-:Y:S01]  /*5280*/  STS [R193+0xe000], R5 ;  /* 0x00e00005c1007388 */ /* 0x0003e20000000800 */
[----:B----4-:R-:W-:Y:S02]  /*5290*/  F2FP.F16.F32.PACK_AB R6, R197, R198 ;  /* 0x000000c6c506723e */ /* 0x010fe400000000ff */
[----:B------:R-:W-:Y:S01]  /*52a0*/  F2FP.F16.F32.PACK_AB R0, R201, R202 ;  /* 0x000000cac900723e */ /* 0x000fe200000000ff */
[----:B------:R2:W-:Y:S04]  /*52b0*/  STS [R193+0xe400], R4 ;  /* 0x00e40004c1007388 */ /* 0x0005e80000000800 */
[----:B------:R3:W-:Y:S04]  /*52c0*/  STS [R195+0xe000], R2 ;  /* 0x00e00002c3007388 */ /* 0x0007e80000000800 */
[----:B------:R4:W-:Y:S01]  /*52d0*/  STS [R195+0xe400], R6 ;  /* 0x00e40006c3007388 */ /* 0x0009e20000000800 */
[----:B-1----:R-:W-:Y:S02]  /*52e0*/  F2FP.F16.F32.PACK_AB R5, R111, R112 ;  /* 0x000000706f05723e */ /* 0x002fe400000000ff */
[----:B--2---:R-:W-:Y:S03]  /*52f0*/  F2FP.F16.F32.PACK_AB R4, R109, R110 ;  /* 0x0000006e6d04723e */ /* 0x004fe600000000ff */
[----:B------:R1:W-:Y:S01]  /*5300*/  STS [R193+0xf000], R5 ;  /* 0x00f00005c1007388 */ /* 0x0003e20000000800 */
[----:B---3--:R-:W-:Y:S03]  /*5310*/  F2FP.F16.F32.PACK_AB R2, R119, R116 ;  /* 0x000000747702723e */ /* 0x008fe600000000ff */
[----:B------:R2:W-:Y:S01]  /*5320*/  STS [R193+0xf400], R4 ;  /* 0x00f40004c1007388 */ /* 0x0005e20000000800 */
[----:B----4-:R-:W-:Y:S03]  /*5330*/  F2FP.F16.F32.PACK_AB R6, R117, R118 ;  /* 0x000000767506723e */ /* 0x010fe600000000ff */
        /* <DEDUP_REMOVED lines=9> */
[----:B------:R4:W-:Y:S04]  /*53d0*/  STS [R194+0xe400], R0 ;  /* 0x00e40000c2007388 */ /* 0x0009e80000000800 */
[----:B------:R-:W-:Y:S01]  /*53e0*/  STS [R192+0xf000], R6 ;  /* 0x00f00006c0007388 */ /* 0x000fe20000000800 */
[----:B-1----:R-:W-:Y:S02]  /*53f0*/  F2FP.F16.F32.PACK_AB R5, R124, R125 ;  /* 0x0000007d7c05723e */ /* 0x002fe400000000ff */
[----:B--2---:R-:W-:Y:S03]  /*5400*/  F2FP.F16.F32.PACK_AB R4, R127, R130 ;  /* 0x000000827f04723e */ /* 0x004fe600000000ff */
[----:B------:R-:W-:Y:S01]  /*5410*/  STS [R192+0xf400], R5 ;  /* 0x00f40005c0007388 */ /* 0x000fe20000000800 */
[----:B---3--:R-:W-:Y:S03]  /*5420*/  F2FP.F16.F32.PACK_AB R2, R122, R123 ;  /* 0x0000007b7a02723e */ /* 0x008fe600000000ff */
[----:B------:R-:W-:Y:S01]  /*5430*/  STS [R194+0xf000], R4 ;  /* 0x00f00004c2007388 */ /* 0x000fe20000000800 */
[----:B----4-:R-:W-:Y:S03]  /*5440*/  LEA R0, R175, R177, 0x1 ;  /* 0x000000b1af007211 */ /* 0x010fe600078e08ff */
[----:B------:R1:W-:Y:S04]  /*5450*/  STS [R194+0xf400], R2 ;  /* 0x00f40002c2007388 */ /* 0x0003e80000000800 */
[----:B------:R-:W2:Y:S08]  /*5460*/  LDSM.16.M88.4 R32, [R0+0x4000] ;  /* 0x004000000020783b */ /* 0x000eb00000000200 */
[----:B------:R3:W4:Y:S01]  /*5470*/  LDSM.16.M88.4 R28, [R0+0x5000] ;  /* 0x00500000001c783b */ /* 0x0007220000000200 */
[-C--:B-1----:R-:W-:Y:S07]  /*5480*/  IADD3 R2, R173, R0.reuse, RZ ;  /* 0x00000000ad027210 */ /* 0x082fee0007ffe0ff */
[----:B------:R-:W1:Y:S01]  /*5490*/  LDSM.16.M88.4 R100, [R2+0x4000] ;  /* 0x004000000264783b */ /* 0x000e620000000200 */
[C---:B---3--:R-:W-:Y:S07]  /*54a0*/  IADD3 R0, R165.reuse, R0, RZ ;  /* 0x00000000a5007210 */ /* 0x048fee0007ffe0ff */
[----:B------:R-:W3:Y:S01]  /*54b0*/  LDSM.16.M88.4 R104, [R2+0x5000] ;  /* 0x005000000268783b */ /* 0x000ee20000000200 */
[-C--:B--2---:R-:W-:Y:S06]  /*54c0*/  HMMA.16816.F32 R4, R32, R132.reuse, RZ ;  /* 0x000000842004723c */ /* 0x084fec00000018ff */
[C---:B----4-:R-:W-:Y:S06]  /*54d0*/  HMMA.16816.F32 R8, R28.reuse, R132, RZ ;  /* 0x000000841c08723c */ /* 0x050fec00000018ff */
[-C--:B------:R-:W-:Y:S06]  /*54e0*/  HMMA.16816.F32 R12, R28, R134.reuse, RZ ;  /* 0x000000861c0c723c */ /* 0x080fec00000018ff */
[C---:B------:R-:W-:Y:S06]  /*54f0*/  HMMA.16816.F32 R16, R32.reuse, R134, RZ ;  /* 0x000000862010723c */ /* 0x040fec00000018ff */
[-C--:B------:R-:W-:Y:S06]  /*5500*/  HMMA.16816.F32 R20, R32, R136.reuse, RZ ;  /* 0x000000882014723c */ /* 0x080fec00000018ff */
[C---:B------:R-:W-:Y:S06]  /*5510*/  HMMA.16816.F32 R24, R28.reuse, R136, RZ ;  /* 0x000000881c18723c */ /* 0x040fec00000018ff */
[-C--:B------:R-:W-:Y:S06]  /*5520*/  HMMA.16816.F32 R28, R28, R138.reuse, RZ ;  /* 0x0000008a1c1c723c */ /* 0x080fec00000018ff */
[----:B------:R-:W-:Y:S06]  /*5530*/  HMMA.16816.F32 R32, R32, R138, RZ ;  /* 0x0000008a2020723c */ /* 0x000fec00000018ff */
[-C--:B-1----:R-:W-:Y:S06]  /*5540*/  HMMA.16816.F32 R4, R100, R140.reuse, R4 ;  /* 0x0000008c6404723c */ /* 0x082fec0000001804 */
[C---:B---3--:R-:W-:Y:S06]  /*5550*/  HMMA.16816.F32 R8, R104.reuse, R140, R8 ;  /* 0x0000008c6808723c */ /* 0x048fec0000001808 */
[-C--:B------:R-:W-:Y:S06]  /*5560*/  HMMA.16816.F32 R12, R104, R142.reuse, R12 ;  /* 0x0000008e680c723c */ /* 0x080fec000000180c */
[C---:B------:R-:W-:Y:S06]  /*5570*/  HMMA.16816.F32 R16, R100.reuse, R142, R16 ;  /* 0x0000008e6410723c */ /* 0x040fec0000001810 */
[-C--:B------:R-:W-:Y:S06]  /*5580*/  HMMA.16816.F32 R20, R100, R144.reuse, R20 ;  /* 0x000000906414723c */ /* 0x080fec0000001814 */
[C---:B------:R-:W-:Y:S06]  /*5590*/  HMMA.16816.F32 R24, R104.reuse, R144, R24 ;  /* 0x000000906818723c */ /* 0x040fec0000001818 */
[-C--:B------:R-:W-:Y:S01]  /*55a0*/  HMMA.16816.F32 R28, R104, R146.reuse, R28 ;  /* 0x00000092681c723c */ /* 0x080fe2000000181c */
[----:B------:R-:W-:Y:S05]  /*55b0*/  LDSM.16.M88.4 R104, [R0+0x5000] ;  /* 0x005000000068783b */ /* 0x000fea0000000200 */
[----:B------:R-:W-:Y:S03]  /*55c0*/  HMMA.16816.F32 R32, R100, R146, R32 ;  /* 0x000000926420723c */ /* 0x000fe60000001820 */
[----:B------:R-:W1:Y:S03]  /*55d0*/  LDSM.16.M88.4 R100, [R0+0x4000] ;  /* 0x004000000064783b */ /* 0x000e660000000200 */
[-C--:B-1----:R-:W-:Y:S06]  /*55e0*/  HMMA.16816.F32 R4, R100, R148.reuse, R4 ;  /* 0x000000946404723c */ /* 0x082fec0000001804 */
[C---:B------:R-:W-:Y:S06]  /*55f0*/  HMMA.16816.F32 R8, R104.reuse, R148, R8 ;  /* 0x000000946808723c */ /* 0x040fec0000001808 */
[-C--:B------:R-:W-:Y:S06]  /*5600*/  HMMA.16816.F32 R12, R104, R150.reuse, R12 ;  /* 0x00000096680c723c */ /* 0x080fec000000180c */
[C---:B------:R-:W-:Y:S06]  /*5610*/  HMMA.16816.F32 R16, R100.reuse, R150, R16 ;  /* 0x000000966410723c */ /* 0x040fec0000001810 */
[-C--:B------:R-:W-:Y:S06]  /*5620*/  HMMA.16816.F32 R20, R100, R152.reuse, R20 ;  /* 0x000000986414723c */ /* 0x080fec0000001814 */
[C---:B------:R-:W-:Y:S06]  /*5630*/  HMMA.16816.F32 R24, R104.reuse, R152, R24 ;  /* 0x000000986818723c */ /* 0x040fec0000001818 */
[-C--:B------:R-:W-:Y:S06]  /*5640*/  HMMA.16816.F32 R28, R104, R154.reuse, R28 ;  /* 0x0000009a681c723c */ /* 0x080fec000000181c */
[----:B------:R-:W-:Y:S05]  /*5650*/  HMMA.16816.F32 R32, R100, R154, R32 ;  /* 0x0000009a6420723c */ /* 0x000fea0000001820 */
[----:B------:R-:W-:Y:S05]  /*5660*/  IADD3 R104, R165, R2, RZ ;  /* 0x00000002a5687210 */ /* 0x000fea0007ffe0ff */
[----:B------:R-:W1:Y:S08]  /*5670*/  LDSM.16.M88.4 R100, [R104+0x4000] ;  /* 0x004000006864783b */ /* 0x000e700000000200 */
[----:B------:R-:W2:Y:S01]  /*5680*/  LDSM.16.M88.4 R104, [R104+0x5000] ;  /* 0x005000006868783b */ /* 0x000ea20000000200 */
[-C--:B-1----:R-:W-:Y:S06]  /*5690*/  HMMA.16816.F32 R4, R100, R156.reuse, R4 ;  /* 0x0000009c6404723c */ /* 0x082fec0000001804 */
[C---:B--2---:R-:W-:Y:S06]  /*56a0*/  HMMA.16816.F32 R8, R104.reuse, R156, R8 ;  /* 0x0000009c6808723c */ /* 0x044fec0000001808 */
[-C--:B------:R-:W-:Y:S06]  /*56b0*/  HMMA.16816.F32 R12, R104, R158.reuse, R12 ;  /* 0x0000009e680c723c */ /* 0x080fec000000180c */
[C---:B------:R-:W-:Y:S06]  /*56c0*/  HMMA.16816.F32 R16, R100.reuse, R158, R16 ;  /* 0x0000009e6410723c */ /* 0x040fec0000001810 */
[C---:B-----5:R-:W-:Y:S01]  /*56d0*/  FADD.FTZ R4, -R182.reuse, R4 ;  /* 0x00000004b6047221 */ /* 0x060fe20000010100 */
[-C--:B------:R-:W-:Y:S04]  /*56e0*/  HMMA.16816.F32 R20, R100, R160.reuse, R20 ;  /* 0x000000a06414723c */ /* 0x080fe80000001814 */
[----:B------:R-:W-:Y:S02]  /*56f0*/  FADD.FTZ R5, -R182, R5 ;  /* 0x00000005b6057221 */ /* 0x000fe40000010100 */
[C---:B------:R-:W-:Y:S05]  /*5700*/  HMMA.16816.F32 R24, R104.reuse, R160, R24 ;  /* 0x000000a06818723c */ /* 0x040fea0000001818 */
[----:B------:R-:W-:Y:S01]  /*5710*/  FMUL.FTZ R4, R108, R4 ;  /* 0x000000046c047220 */ /* 0x000fe20000410000 */
[-C--:B------:R-:W-:Y:S05]  /*5720*/  HMMA.16816.F32 R28, R104, R162.reuse, R28 ;  /* 0x000000a2681c723c */ /* 0x080fea000000181c */
[----:B------:R-:W-:Y:S01]  /*5730*/  FMUL.FTZ R5, R115, R5 ;  /* 0x0000000573057220 */ /* 0x000fe20000410000 */
[----:B------:R-:W-:Y:S05]  /*5740*/  HMMA.16816.F32 R32, R100, R162, R32 ;  /* 0x000000a26420723c */ /* 0x000fea0000001820 */
[C---:B------:R-:W-:Y:S01]  /*5750*/  FADD.FTZ R9, -R180.reuse, R9 ;  /* 0x00000009b4097221 */ /* 0x040fe20000010100 */
[C---:B------:R-:W-:Y:S01]  /*5760*/  FADD.FTZ R6, -R181.reuse, R6 ;  /* 0x00000006b5067221 */ /* 0x040fe20000010100 */
[----:B------:R-:W-:Y:S01]  /*5770*/  FADD.FTZ R7, -R181, R7 ;  /* 0x00000007b5077221 */ /* 0x000fe20000010100 */
[C---:B------:R-:W-:Y:S03]  /*5780*/  FADD.FTZ R8, -R180.reuse, R8 ;  /* 0x00000008b4087221 */ /* 0x040fe60000010100 */
[C---:B------:R-:W-:Y:S01]  /*5790*/  FADD.FTZ R10, -R179.reuse, R10 ;  /* 0x0000000ab30a7221 */ /* 0x040fe20000010100 */
[C---:B------:R-:W-:Y:S01]  /*57a0*/  FADD.FTZ R11, -R179.reuse, R11 ;  /* 0x0000000bb30b7221 */ /* 0x040fe20000010100 */
[C---:B------:R-:W-:Y:S01]  /*57b0*/  FADD.FTZ R12, -R180.reuse, R12 ;  /* 0x0000000cb40c7221 */ /* 0x040fe20000010100 */
[----:B------:R-:W-:Y:S01]  /*57c0*/  FADD.FTZ R13, -R180, R13 ;  /* 0x0000000db40d7221 */ /* 0x000fe20000010100 */
[C---:B------:R-:W-:Y:S01]  /*57d0*/  FADD.FTZ R14, -R179.reuse, R14 ;  /* 0x0000000eb30e7221 */ /* 0x040fe20000010100 */
[----:B------:R-:W-:Y:S01]  /*57e0*/  FADD.FTZ R15, -R179, R15 ;  /* 0x0000000fb30f7221 */ /* 0x000fe20000010100 */
[----:B------:R-:W-:Y:S01]  /*57f0*/  FMUL.FTZ R9, R111, R9 ;  /* 0x000000096f097220 */ /* 0x000fe20000410000 */
[----:B------:R-:W-:Y:S01]  /*5800*/  F2FP.F16.F32.PACK_AB R111, R5, R4 ;  /* 0x00000004056f723e */ /* 0x000fe200000000ff */
[----:B------:R-:W-:Y:S01]  /*5810*/  FMUL.FTZ R6, R114, R6 ;  /* 0x0000000672067220 */ /* 0x000fe20000410000 */
        /* <DEDUP_REMOVED lines=8> */
[C---:B------:R-:W-:Y:S01]  /*58a0*/  FADD.FTZ R16, -R182.reuse, R16 ;  /* 0x00000010b6107221 */ /* 0x040fe20000010100 */
[C---:B------:R-:W-:Y:S01]  /*58b0*/  FADD.FTZ R17, -R182.reuse, R17 ;  /* 0x00000011b6117221 */ /* 0x040fe20000010100 */
[C---:B------:R-:W-:Y:S01]  /*58c0*/  FADD.FTZ R18, -R181.reuse, R18 ;  /* 0x00000012b5127221 */ /* 0x040fe20000010100 */
[C---:B------:R-:W-:Y:S01]  /*58d0*/  FADD.FTZ R19, -R181.reuse, R19 ;  /* 0x00000013b5137221 */ /* 0x040fe20000010100 */
[C---:B------:R-:W-:Y:S01]  /*58e0*/  FADD.FTZ R20, -R182.reuse, R20 ;  /* 0x00000014b6147221 */ /* 0x040fe20000010100 */
[----:B------:R-:W-:Y:S01]  /*58f0*/  FADD.FTZ R21, -R182, R21 ;  /* 0x00000015b6157221 */ /* 0x000fe20000010100 */
[C---:B------:R-:W-:Y:S01]  /*5900*/  FADD.FTZ R22, -R181.reuse, R22 ;  /* 0x00000016b5167221 */ /* 0x040fe20000010100 */
[----:B------:R-:W-:Y:S01]  /*5910*/  FADD.FTZ R23, -R181, R23 ;  /* 0x00000017b5177221 */ /* 0x000fe20000010100 */
[C---:B------:R-:W-:Y:S01]  /*5920*/  FADD.FTZ R24, -R180.reuse, R24 ;  /* 0x00000018b4187221 */ /* 0x040fe20000010100 */
[C---:B------:R-:W-:Y:S01]  /*5930*/  FADD.FTZ R25, -R180.reuse, R25 ;  /* 0x00000019b4197221 */ /* 0x040fe20000010100 */
[----:B------:R-:W-:Y:S01]  /*5940*/  FADD.FTZ R26, -R179, R26 ;  /* 0x0000001ab31a7221 */ /* 0x000fe20000010100 */
[----:B------:R-:W-:Y:S01]  /*5950*/  F2FP.F16.F32.PACK_AB R110, R7, R6 ;  /* 0x00000006076e723e */ /* 0x000fe200000000ff */
[----:B------:R-:W-:Y:S01]  /*5960*/  FADD.FTZ R27, -R179, R27 ;  /* 0x0000001bb31b7221 */ /* 0x000fe20000010100 */
[C---:B------:R-:W-:Y:S01]  /*5970*/  FADD.FTZ R28, -R180.reuse, R28 ;  /* 0x0000001cb41c7221 */ /* 0x040fe20000010100 */
[----:B------:R-:W-:Y:S01]  /*5980*/  F2FP.F16.F32.PACK_AB R109, R9, R8 ;  /* 0x00000008096d723e */ /* 0x000fe200000000ff */
[----:B------:R-:W-:Y:S01]  /*5990*/  FADD.FTZ R29, -R180, R29 ;  /* 0x0000001db41d7221 */ /* 0x000fe20000010100 */
[----:B------:R-:W-:Y:S01]  /*59a0*/  FADD.FTZ R30, -R179, R30 ;  /* 0x0000001eb31e7221 */ /* 0x000fe20000010100 */
[----:B------:R-:W-:Y:S01]  /*59b0*/  F2FP.F16.F32.PACK_AB R108, R11, R10 ;  /* 0x0000000a0b6c723e */ /* 0x000fe200000000ff */
[----:B------:R-:W-:Y:S01]  /*59c0*/  FADD.FTZ R31, -R179, R31 ;  /* 0x0000001fb31f7221 */ /* 0x000fe20000010100 */
[C---:B------:R-:W-:Y:S01]  /*59d0*/  FADD.FTZ R32, -R182.reuse, R32 ;  /* 0x00000020b6207221 */ /* 0x040fe20000010100 */
[----:B------:R-:W-:Y:S01]  /*59e0*/  F2FP.F16.F32.PACK_AB R15, R15, R2 ;  /* 0x000000020f0f723e */ /* 0x000fe200000000ff */
        /* <DEDUP_REMOVED lines=18> */
[----:B------:R-:W-:Y:S01]  /*5b10*/  F2FP.F16.F32.PACK_AB R11, R11, R22 ;  /* 0x000000160b0b723e */ /* 0x000fe200000000ff */
        /* <DEDUP_REMOVED lines=12> */
[----:B------:R-:W-:Y:S02]  /*5be0*/  FMUL.FTZ R8, R201, R35 ;  /* 0x00000023c9087220 */ /* 0x000fe40000410000 */
[----:B------:R-:W-:Y:S03]  /*5bf0*/  F2FP.F16.F32.PACK_AB R2, R2, R32 ;  /* 0x000000200202723e */ /* 0x000fe600000000ff */
[----:B------:R-:W-:Y:S01]  /*5c00*/  F2FP.F16.F32.PACK_AB R8, R8, R34 ;  /* 0x000000220808723e */ /* 0x000fe200000000ff */
[----:B------:R-:W-:Y:S06]  /*5c10*/  @!P3 BRA `(.L_x_166) ;  /* 0x000000000088b947 */ /* 0x000fec0003800000 */
[----:B------:R-:W1:Y:S01]  /*5c20*/  LDC R18, c[0x0][0x240] ;  /* 0x00009000ff127b82 */ /* 0x000e620000000800 */
[----:B------:R-:W-:Y:S02]  /*5c30*/  ISETP.GE.AND P0, PT, R210, UR4, PT ;  /* 0x00000004d2007c0c */ /* 0x000fe4000bf06270 */
[----:B------:R-:W-:Y:S04]  /*5c40*/  LOP3.LUT R0, R187, 0x1, RZ, 0xc0, !PT ;  /* 0x00000001bb007812 */ /* 0x000fe800078ec0ff */
[----:B------:R-:W-:Y:S01]  /*5c50*/  ISETP.NE.U32.AND P1, PT, R0, 0x1, PT ;  /* 0x000000010000780c */ /* 0x000fe20003f25070 */
[----:B------:R-:W-:Y:S05]  /*5c60*/  IMAD.MOV.U32 R0, RZ, RZ, -0x2000 ;  /* 0xffffe000ff007424 */ /* 0x000fea00078e00ff */
[----:B------:R-:W-:Y:S01]  /*5c70*/  SEL R0, R0, 0x2000, !P1 ;  /* 0x0000200000007807 */ /* 0x000fe20004800000 */
[----:B------:R-:W2:Y:S04]  /*5c80*/  @!P0 LDC R17, c[0x0][0x244] ;  /* 0x00009100ff118b82 */ /* 0x000ea80000000800 */
        /* <DEDUP_REMOVED lines=9> */
[----:B------:R-:W-:Y:S01]  /*5d20*/  LEA.HI.X.SX32 R4, R4, R191, 0x1, P1 ;  /* 0x000000bf04047211 */ /* 0x000fe200008f0eff */
[----:B------:R-:W-:Y:S04]  /*5d30*/  IMAD.MOV.U32 R190, RZ, RZ, R5 ;  /* 0x000000ffffbe7224 */ /* 0x000fe800078e0005 */
[----:B------:R-:W-:Y:S01]  /*5d40*/  IMAD.MOV.U32 R191, RZ, RZ, R4 ;  /* 0x000000ffffbf7224 */ /* 0x000fe200078e0004 */
[C---:B------:R-:W-:Y:S04]  /*5d50*/  @!P0 LEA R4, P1, R18.reuse, R190, 0x6 ;  /* 0x000000be12048211 */ /* 0x040fe800078230ff */
        /* <DEDUP_REMOVED lines=14> */
.L_x_166:
[----:B------:R-:W-:Y:S01]  /*5e40*/  STS [R193+0xa000], R111 ;  /* 0x00a0006fc1007388 */ /* 0x000fe20000000800 */
[C---:B------:R-:W-:Y:S02]  /*5e50*/  IADD3 R0, R164.reuse, 0x40, RZ ;  /* 0x00000040a4007810 */ /* 0x040fe40007ffe0ff */
[----:B------:R-:W-:Y:S01]  /*5e60*/  @P2 IADD3 R0, R164, -0x40, RZ ;  /* 0xffffffc0a4002810 */ /* 0x000fe20007ffe0ff */
[----:B------:R-:W-:Y:S01]  /*5e70*/  STS [R193+0xa400], R110 ;  /* 0x00a4006ec1007388 */ /* 0x000fe20000000800 */
[----:B------:R-:W-:Y:S03]  /*5e80*/  LEA R117, R240, R177, 0x1 ;  /* 0x000000b1f0757211 */ /* 0x000fe600078e08ff */
[----:B------:R-:W-:Y:S04]  /*5e90*/  STS [R195+0xa000], R14 ;  /* 0x00a0000ec3007388 */ /* 0x000fe80000000800 */
        /* <DEDUP_REMOVED lines=12> */
[----:B------:R-:W-:Y:S01]  /*5f60*/  STS [R194+0xb400], R6 ;  /* 0x00b40006c2007388 */ /* 0x000fe20000000800 */
[----:B------:R-:W-:Y:S06]  /*5f70*/  BAR.SYNC.DEFER_BLOCKING 0x0 ;  /* 0x0000000000007b1d */ /* 0x000fec0000010000 */
[----:B---3--:R-:W-:Y:S04]  /*5f80*/  LDSM.16.MT88.4 R4, [R3+0xe000] ;  /* 0x00e000000304783b */ /* 0x008fe80000004200 */
[----:B------:R-:W1:Y:S04]  /*5f90*/  LDSM.16.MT88.4 R8, [R164] ;  /* 0x00000000a408783b */ /* 0x000e680000004200 */
[----:B------:R-:W2:Y:S04]  /*5fa0*/  LDSM.16.MT88.4 R12, [R3+0x10000] ;  /* 0x01000000030c783b */ /* 0x000ea80000004200 */
[----:B------:R-:W3:Y:S04]  /*5fb0*/  LDSM.16.MT88.4 R16, [R0] ;  /* 0x000000000010783b */ /* 0x000ee80000004200 */
[----:B------:R-:W-:Y:S04]  /*5fc0*/  LDSM.16.MT88.4 R20, [R3+0xe800] ;  /* 0x00e800000314783b */ /* 0x000fe80000004200 */
[----:B------:R-:W4:Y:S04]  /*5fd0*/  LDSM.16.MT88.4 R24, [R164+0x800] ;  /* 0x00080000a418783b */ /* 0x000f280000004200 */
[----:B------:R-:W5:Y:S04]  /*5fe0*/  LDSM.16.MT88.4 R28, [R3+0x10800] ;  /* 0x01080000031c783b */ /* 0x000f680000004200 */
[----:B------:R-:W5:Y:S01]  /*5ff0*/  LDSM.16.MT88.4 R32, [R0+0x800] ;  /* 0x000800000020783b */ /* 0x000f620000004200 */
        /* <DEDUP_REMOVED lines=13> */
[C---:B-----5:R-:W-:Y:S06]  /*60d0*/  HMMA.16816.F32 R40, R28.reuse, R24, R40 ;  /* 0x000000181c28723c */ /* 0x060fec0000001828 */
        /* <DEDUP_REMOVED lines=52> */
.L_x_167:
[----:B------:R-:W-:Y:S01]  /*6420*/  LDSM.16.M88.4 R16, [R169] ;  /* 0x00000000a910783b */ /* 0x000fe20000000200 */
[--C-:B------:R-:W-:Y:S01]  /*6430*/  IMAD.IADD R0, R176, 0x1, R165.reuse ;  /* 0x00000001b0007824 */ /* 0x100fe200078e02a5 */
[----:B------:R-:W-:Y:S01]  /*6440*/  LEA R185, P0, R225, R120, 0x2 ;  /* 0x00000078e1b97211 */ /* 0x000fe200078010ff */
[----:B------:R-:W-:Y:S01]  /*6450*/  IMAD.IADD R2, R169, 0x1, R165 ;  /* 0x00000001a9027824 */ /* 0x000fe200078e02a5 */
[----:B------:R-:W2:Y:S01]  /*6460*/  LDSM.16.MT88.4 R8, [R164+0x2000] ;  /* 0x00200000a408783b */ /* 0x000ea20000004200 */
[----:B------:R-:W-:Y:S01]  /*6470*/  IMAD.IADD R116, R165, 0x1, R168 ;  /* 0x00000001a5747824 */ /* 0x000fe200078e02a8 */
[----:B------:R-:W-:Y:S02]  /*6480*/  LEA.HI.X.SX32 R184, R225, R121, 0x2, P0 ;  /* 0x00000079e1b87211 */ /* 0x000fe400000f16ff */
[----:B------:R-:W1:Y:S04]  /*6490*/  LDSM.16.MT88.4 R20, [R0] ;  /* 0x000000000014783b */ /* 0x000e680000004200 */
[----:B------:R-:W-:Y:S04]  /*64a0*/  LDSM.16.M88.4 R24, [R168] ;  /* 0x00000000a818783b */ /* 0x000fe80000000200 */
[----:B------:R-:W3:Y:S04]  /*64b0*/  LDSM.16.MT88.4 R28, [R164+0x2800] ;  /* 0x00280000a41c783b */ /* 0x000ee80000004200 */
[----:B------:R-:W4:Y:S04]  /*64c0*/  LDSM.16.MT88.4 R32, [R0+0x800] ;  /* 0x000800000020783b */ /* 0x000f280000004200 */
[----:B------:R-:W-:Y:S04]  /*64d0*/  LDSM.16.MT88.4 R104, [R164+0x3000] ;  /* 0x00300000a468783b */ /* 0x000fe80000004200 */
[----:B------:R-:W4:Y:S04]  /*64e0*/  LDSM.16.M88.4 R100, [R2] ;  /* 0x000000000264783b */ /* 0x000f280000000200 */
[----:B------:R-:W-:Y:S04]  /*64f0*/  LDSM.16.MT88.4 R112, [R164+0x3800] ;  /* 0x00380000a470783b */ /* 0x000fe80000004200 */
[----:B------:R-:W-:Y:S01]  /*6500*/  LDSM.16.M88.4 R108, [R116] ;  /* 0x00000000746c783b */ /* 0x000fe20000000200 */
[C---:B--2---:R-:W-:Y:S06]  /*6510*/  HMMA.16816.F32 R4, R16.reuse, R8, RZ ;  /* 0x000000081004723c */ /* 0x044fec00000018ff */
[C---:B------:R-:W-:Y:S06]  /*6520*/  HMMA.16816.F32 R8, R16.reuse, R10, RZ ;  /* 0x0000000a1008723c */ /* 0x040fec00000018ff */
[C---:B-1----:R-:W-:Y:S06]  /*6530*/  HMMA.16816.F32 R12, R16.reuse, R20, RZ ;  /* 0x00000014100c723c */ /* 0x042fec00000018ff */
[----:B------:R-:W-:Y:S01]  /*6540*/  HMMA.16816.F32 R16, R16, R22, RZ ;  /* 0x000000161010723c */ /* 0x000fe200000018ff */
[----:B------:R-:W1:Y:S05]  /*6550*/  LDSM.16.MT88.4 R20, [R0+0x1000] ;  /* 0x001000000014783b */ /* 0x000e6a0000004200 */
[C---:B---3--:R-:W-:Y:S06]  /*6560*/  HMMA.16816.F32 R4, R24.reuse, R28, R4 ;  /* 0x0000001c1804723c */ /* 0x048fec0000001804 */
[C---:B------:R-:W-:Y:S01]  /*6570*/  HMMA.16816.F32 R8, R24.reuse, R30, R8 ;  /* 0x0000001e1808723c */ /* 0x040fe20000001808 */
[----:B------:R-:W-:Y:S05]  /*6580*/  LDSM.16.M88.4 R28, [R169+0x2000] ;  /* 0x00200000a91c783b */ /* 0x000fea0000000200 */
[C---:B----4-:R-:W-:Y:S06]  /*6590*/  HMMA.16816.F32 R12, R24.reuse, R32, R12 ;  /* 0x00000020180c723c */ /* 0x050fec000000180c */
[----:B------:R-:W-:Y:S01]  /*65a0*/  HMMA.16816.F32 R16, R24, R34, R16 ;  /* 0x000000221810723c */ /* 0x000fe20000001810 */
[----:B------:R-:W2:Y:S04]  /*65b0*/  LDSM.16.MT88.4 R24, [R0+0x1800] ;  /* 0x001800000018783b */ /* 0x000ea80000004200 */
[----:B------:R-:W3:Y:S01]  /*65c0*/  LDSM.16.MT88.4 R32, [R164+0x4000] ;  /* 0x00400000a420783b */ /* 0x000ee20000004200 */
[C---:B------:R-:W-:Y:S06]  /*65d0*/  HMMA.16816.F32 R4, R100.reuse, R104, R4 ;  /* 0x000000686404723c */ /* 0x040fec0000001804 */
[C---:B------:R-:W-:Y:S01]  /*65e0*/  HMMA.16816.F32 R8, R100.reuse, R106, R8 ;  /* 0x0000006a6408723c */ /* 0x040fe20000001808 */
[----:B------:R-:W-:Y:S05]  /*65f0*/  LDSM.16.MT88.4 R104, [R164+0x4800] ;  /* 0x00480000a468783b */ /* 0x000fea0000004200 */
[C---:B-1----:R-:W-:Y:S06]  /*6600*/  HMMA.16816.F32 R12, R100.reuse, R20, R12 ;  /* 0x00000014640c723c */ /* 0x042fec000000180c */
[----:B------:R-:W-:Y:S01]  /*6610*/  HMMA.16816.F32 R16, R100, R22, R16 ;  /* 0x000000166410723c */ /* 0x000fe20000001810 */
[----:B------:R-:W1:Y:S04]  /*6620*/  LDSM.16.MT88.4 R20, [R0+0x2000] ;  /* 0x002000000014783b */ /* 0x000e680000004200 */
[----:B------:R-:W4:Y:S01]  /*6630*/  LDSM.16.M88.4 R100, [R168+0x2000] ;  /* 0x00200000a864783b */ /* 0x000f220000000200 */
[C---:B------:R-:W-:Y:S06]  /*6640*/  HMMA.16816.F32 R4, R108.reuse, R112, R4 ;  /* 0x000000706c04723c */ /* 0x040fec0000001804 */
[C---:B------:R-:W-:Y:S01]  /*6650*/  HMMA.16816.F32 R8, R108.reuse, R114, R8 ;  /* 0x000000726c08723c */ /* 0x040fe20000001808 */
[----:B------:R-:W-:Y:S05]  /*6660*/  LDSM.16.MT88.4 R112, [R164+0x5000] ;  /* 0x00500000a470783b */ /* 0x000fea0000004200 */
[C---:B--2---:R-:W-:Y:S06]  /*6670*/  HMMA.16816.F32 R12, R108.reuse, R24, R12 ;  /* 0x000000186c0c723c */ /* 0x044fec000000180c */
[----:B------:R-:W-:Y:S01]  /*6680*/  HMMA.16816.F32 R16, R108, R26, R16 ;  /* 0x0000001a6c10723c */ /* 0x000fe20000001810 */
[----:B------:R-:W2:Y:S04]  /*6690*/  LDSM.16.MT88.4 R24, [R0+0x2800] ;  /* 0x002800000018783b */ /* 0x000ea80000004200 */
[----:B------:R4:W2:Y:S01]  /*66a0*/  LDSM.16.M88.4 R108, [R2+0x2000] ;  /* 0x00200000026c783b */ /* 0x0008a20000000200 */
[C---:B---3--:R-:W-:Y:S06]  /*66b0*/  HMMA.16816.F32 R4, R28.reuse, R32, R4 ;  /* 0x000000201c04723c */ /* 0x048fec0000001804 */
[C---:B------:R-:W-:Y:S01]  /*66c0*/  HMMA.16816.F32 R8, R28.reuse, R34, R8 ;  /* 0x000000221c08723c */ /* 0x040fe20000001808 */
[----:B------:R-:W-:Y:S05]  /*66d0*/  LDSM.16.MT88.4 R32, [R164+0x5800] ;  /* 0x00580000a420783b */ /* 0x000fea0000004200 */
[C---:B-1----:R-:W-:Y:S06]  /*66e0*/  HMMA.16816.F32 R12, R28.reuse, R20, R12 ;  /* 0x000000141c0c723c */ /* 0x042fec000000180c */
[----:B------:R-:W-:Y:S01]  /*66f0*/  HMMA.16816.F32 R16, R28, R22, R16 ;  /* 0x000000161c10723c */ /* 0x000fe20000001810 */
[----:B------:R-:W1:Y:S04]  /*6700*/  LDSM.16.MT88.4 R20, [R0+0x3000] ;  /* 0x003000000014783b */ /* 0x000e680000004200 */
[----:B------:R-:W3:Y:S01]  /*6710*/  LDSM.16.M88.4 R28, [R116+0x2000] ;  /* 0x00200000741c783b */ /* 0x000ee20000000200 */
[C---:B----4-:R-:W-:Y:S05]  /*6720*/  HMMA.16816.F32 R4, R100.reuse, R104, R4 ;  /* 0x000000686404723c */ /* 0x050fea0000001804 */
[----:B------:R-:W-:Y:S01]  /*6730*/  VIADD R2, R187, 0xffffffff ;  /* 0xffffffffbb027836 */ /* 0x000fe20000000000 */
[C---:B------:R-:W-:Y:S06]  /*6740*/  HMMA.16816.F32 R8, R100.reuse, R106, R8 ;  /* 0x0000006a6408723c */ /* 0x040fec0000001808 */
[C---:B--2---:R-:W-:Y:S06]  /*6750*/  HMMA.16816.F32 R12, R100.reuse, R24, R12 ;  /* 0x00000018640c723c */ /* 0x044fec000000180c */
[----:B------:R-:W-:Y:S01]  /*6760*/  HMMA.16816.F32 R16, R100, R26, R16 ;  /* 0x0000001a6410723c */ /* 0x000fe20000001810 */
[----:B------:R-:W2:Y:S04]  /*6770*/  LDSM.16.MT88.4 R24, [R0+0x3800] ;  /* 0x003800000018783b */ /* 0x000ea80000004200 */
[----:B------:R-:W-:Y:S01]  /*6780*/  LDSM.16.MT88.4 R100, [R3+0xd000] ;  /* 0x00d000000364783b */ /* 0x000fe20000004200 */
[C---:B------:R-:W-:Y:S06]  /*6790*/  HMMA.16816.F32 R4, R108.reuse, R112, R4 ;  /* 0x000000706c04723c */ /* 0x040fec0000001804 */
[C---:B------:R-:W-:Y:S06]  /*67a0*/  HMMA.16816.F32 R8, R108.reuse, R114, R8 ;  /* 0x000000726c08723c */ /* 0x040fec0000001808 */
[C---:B-1----:R-:W-:Y:S06]  /*67b0*/  HMMA.16816.F32 R12, R108.reuse, R20, R12 ;  /* 0x000000146c0c723c */ /* 0x042fec000000180c */
[----:B------:R-:W-:Y:S05]  /*67c0*/  HMMA.16816.F32 R16, R108, R22, R16 ;  /* 0x000000166c10723c */ /* 0x000fea0000001810 */
[----:B------:R-:W-:Y:S01]  /*67d0*/  IMAD.MOV.U32 R20, RZ, RZ, R185 ;  /* 0x000000ffff147224 */ /* 0x000fe200078e00b9 */
[C---:B---3--:R-:W-:Y:S05]  /*67e0*/  HMMA.16816.F32 R4, R28.reuse, R32, R4 ;  /* 0x000000201c04723c */ /* 0x048fea0000001804 */
[----:B------:R-:W-:Y:S01]  /*67f0*/  @P3 IADD3 R22, P1, R214, R241, RZ ;  /* 0x000000f1d6163210 */ /* 0x000fe20007f3e0ff */
[C---:B------:R-:W-:Y:S01]  /*6800*/  HMMA.16816.F32 R8, R28.reuse, R34, R8 ;  /* 0x000000221c08723c */ /* 0x040fe20000001808 */
[----:B------:R-:W-:Y:S04]  /*6810*/  LDSM.16.MT88.4 R32, [R3+0xc800] ;  /* 0x00c800000320783b */ /* 0x000fe80000004200 */
[----:B------:R-:W-:Y:S01]  /*6820*/  @P3 IMAD.X R23, R213, 0x1, R242, P1 ;  /* 0x00000001d5173824 */ /* 0x000fe200008e06f2 */
[C---:B--2---:R-:W-:Y:S04]  /*6830*/  HMMA.16816.F32 R12, R28.reuse, R24, R12 ;  /* 0x000000181c0c723c */ /* 0x044fe8000000180c */
[----:B------:R-:W5:Y:S01]  /*6840*/  @P3 LDG.E R207, desc[UR12][R22.64] ;  /* 0x0000000c16cf3981 */ /* 0x000f62000c1e1900 */
[----:B------:R-:W-:Y:S01]  /*6850*/  IMAD.MOV.U32 R21, RZ, RZ, R184 ;  /* 0x000000ffff157224 */ /* 0x000fe200078e00b8 */
[----:B------:R-:W-:Y:S02]  /*6860*/  HMMA.16816.F32 R16, R28, R26, R16 ;  /* 0x0000001a1c10723c */ /* 0x000fe40000001810 */
[----:B------:R-:W5:Y:S03]  /*6870*/  @P3 LDG.E R208, desc[UR12][R22.64+0x20] ;  /* 0x0000200c16d03981 */ /* 0x000f66000c1e1900 */
[-C--:B------:R-:W-:Y:S01]  /*6880*/  LEA R24, P0, R217, R20.reuse, 0x2 ;  /* 0x00000014d9187211 */ /* 0x080fe200078010ff */
[----:B------:R-:W5:Y:S01]  /*6890*/  @P3 LDG.E R205, desc[UR12][R22.64+0x80] ;  /* 0x0000800c16cd3981 */ /* 0x000f62000c1e1900 */
[-C--:B------:R-:W-:Y:S01]  /*68a0*/  LEA R26, P4, R229, R20.reuse, 0x2 ;  /* 0x00000014e51a7211 */ /* 0x080fe200078810ff */
[----:B------:R-:W-:Y:S02]  /*68b0*/  IMAD.IADD R0, R165, 0x1, R166 ;  /* 0x00000001a5007824 */ /* 0x000fe400078e02a6 */
[----:B------:R1:W5:Y:S01]  /*68c0*/  @P3 LDG.E R206, desc[UR12][R22.64+0xa0] ;  /* 0x0000a00c16ce3981 */ /* 0x000362000c1e1900 */
[-C--:B------:R-:W-:Y:S02]  /*68d0*/  LEA.HI.X.SX32 R25, R217, R21.reuse, 0x2, P0 ;  /* 0x00000015d9197211 */ /* 0x080fe400000f16ff */
[-C--:B------:R-:W-:Y:S01]  /*68e0*/  LEA.HI.X.SX32 R27, R229, R21.reuse, 0x2, P4 ;  /* 0x00000015e51b7211 */ /* 0x080fe200020f16ff */
[----:B------:R2:W-:Y:S04]  /*68f0*/  REDG.E.ADD.F32.FTZ.RN.STRONG.GPU desc[UR12][R20.64], R4 ;  /* 0x00000004140079a6 */ /* 0x0005e8000c10f38c */
[----:B------:R3:W-:Y:S04]  /*6900*/  REDG.E.ADD.F32.FTZ.RN.STRONG.GPU desc[UR12][R24.64], R5 ;  /* 0x00000005180079a6 */ /* 0x0007e8000c10f38c */
[----:B------:R-:W-:Y:S01]  /*6910*/  LDSM.16.MT88.4 R28, [R3+0xa800] ;  /* 0x00a80000031c783b */ /* 0x000fe20000004200 */
[CC--:B-1----:R-:W-:Y:S04]  /*6920*/  LEA R22, P1, R218.reuse, R20.reuse, 0x2 ;  /* 0x00000014da167211 */ /* 0x0c2fe800078210ff */
[-C--:B------:R-:W-:Y:S02]  /*6930*/  LEA.HI.X.SX32 R23, R218, R21.reuse, 0x2, P1 ;  /* 0x00000015da177211 */ /* 0x080fe400008f16ff */
[CC--:B--2---:R-:W-:Y:S03]  /*6940*/  LEA R4, P0, R230.reuse, R20.reuse, 0x2 ;  /* 0x00000014e6047211 */ /* 0x0c4fe600078010ff */
[----:B------:R1:W-:Y:S01]  /*6950*/  REDG.E.ADD.F32.FTZ.RN.STRONG.GPU desc[UR12][R22.64], R6 ;  /* 0x00000006160079a6 */ /* 0x0003e2000c10f38c */
[-C--:B---3--:R-:W-:Y:S05]  /*6960*/  LEA.HI.X.SX32 R5, R230, R21.reuse, 0x2, P0 ;  /* 0x00000015e6057211 */ /* 0x088fea00000f16ff */
[----:B------:R2:W-:Y:S04]  /*6970*/  REDG.E.ADD.F32.FTZ.RN.STRONG.GPU desc[UR12][R4.64], R7 ;  /* 0x00000007040079a6 */ /* 0x0005e8000c10f38c */
[----:B------:R3:W-:Y:S01]  /*6980*/  REDG.E.ADD.F32.FTZ.RN.STRONG.GPU desc[UR12][R26.64], R8 ;  /* 0x000000081a0079a6 */ /* 0x0007e2000c10f38c */
[CC--:B-1----:R-:W-:Y:S02]  /*6990*/  LEA R22, P2, R228.reuse, R20.reuse, 0x2 ;  /* 0x00000014e4167211 */ /* 0x0c2fe400078410ff */
[CC--:B------:R-:W-:Y:S02]  /*69a0*/  LEA R6, P1, R227.reuse, R20.reuse, 0x2 ;  /* 0x00000014e3067211 */ /* 0x0c0fe400078210ff */
[-C--:B------:R-:W-:Y:S02]  /*69b0*/  LEA.HI.X.SX32 R23, R228, R21.reuse, 0x2, P2 ;  /* 0x00000015e4177211 */ /* 0x080fe400010f16ff */
[CC--:B--2---:R-:W-:Y:S02]  /*69c0*/  LEA R4, P0, R226.reuse, R20.reuse, 0x2 ;  /* 0x00000014e2047211 */ /* 0x0c4fe400078010ff */
[-C--:B------:R-:W-:Y:S01]  /*69d0*/  LEA.HI.X.SX32 R7, R227, R21.reuse, 0x2, P1 ;  /* 0x00000015e3077211 */ /* 0x080fe200008f16ff */
[----:B------:R1:W-:Y:S01]  /*69e0*/  REDG.E.ADD.F32.FTZ.RN.STRONG.GPU desc[UR12][R22.64], R9 ;  /* 0x00000009160079a6 */ /* 0x0003e2000c10f38c */
[-C--:B------:R-:W-:Y:S02]  /*69f0*/  LEA.HI.X.SX32 R5, R226, R21.reuse, 0x2, P0 ;  /* 0x00000015e2057211 */ /* 0x080fe400000f16ff */
[CC--:B---3--:R-:W-:Y:S01]  /*6a00*/  LEA R26, P0, R239.reuse, R20.reuse, 0x2 ;  /* 0x00000014ef1a7211 */ /* 0x0c8fe200078010ff */
[----:B------:R2:W-:Y:S01]  /*6a10*/  REDG.E.ADD.F32.FTZ.RN.STRONG.GPU desc[UR12][R6.64], R10 ;  /* 0x0000000a060079a6 */ /* 0x0005e2000c10f38c */
[CC--:B------:R-:W-:Y:S02]  /*6a20*/  LEA R8, P2, R222.reuse, R20.reuse, 0x2 ;  /* 0x00000014de087211 */ /* 0x0c0fe400078410ff */
[-C--:B------:R-:W-:Y:S01]  /*6a30*/  LEA.HI.X.SX32 R27, R239, R21.reuse, 0x2, P0 ;  /* 0x00000015ef1b7211 */ /* 0x080fe200000f16ff */
[----:B------:R3:W-:Y:S04]  /*6a40*/  REDG.E.ADD.F32.FTZ.RN.STRONG.GPU desc[UR12][R4.64], R11 ;  /* 0x0000000b040079a6 */ /* 0x0007e8000c10f38c */
[----:B------:R-:W-:Y:S04]  /*6a50*/  REDG.E.ADD.F32.FTZ.RN.STRONG.GPU desc[UR12][R20.64+0x80], R12 ;  /* 0x0000800c140079a6 */ /* 0x000fe8000c10f38c */
[----:B------:R-:W-:Y:S04]  /*6a60*/  REDG.E.ADD.F32.FTZ.RN.STRONG.GPU desc[UR12][R24.64+0x80], R13 ;  /* 0x0000800d180079a6 */ /* 0x000fe8000c10f38c */
[----:B------:R-:W-:Y:S04]  /*6a70*/  REDG.E.ADD.F32.FTZ.RN.STRONG.GPU desc[UR12][R26.64], R14 ;  /* 0x0000000e1a0079a6 */ /* 0x000fe8000c10f38c */
[----:B------:R-:W-:Y:S01]  /*6a80*/  LDSM.16.MT88.4 R24, [R0] ;  /* 0x000000000018783b */ /* 0x000fe20000004200 */
[-C--:B-1----:R-:W-:Y:S02]  /*6a90*/  LEA R22, P5, R249, R20.reuse, 0x2 ;  /* 0x00000014f9167211 */ /* 0x082fe400078a10ff */
[-C--:B------:R-:W-:Y:S02]  /*6aa0*/  LEA.HI.X.SX32 R9, R222, R21.reuse, 0x2, P2 ;  /* 0x00000015de097211 */ /* 0x080fe400010f16ff */
[-C--:B--2---:R-:W-:Y:S02]  /*6ab0*/  LEA R10, P4, R223, R20.reuse, 0x2 ;  /* 0x00000014df0a7211 */ /* 0x084fe400078810ff */
[-C--:B------:R-:W-:Y:S02]  /*6ac0*/  LEA.HI.X.SX32 R23, R249, R21.reuse, 0x2, P5 ;  /* 0x00000015f9177211 */ /* 0x080fe400028f16ff */
[-C--:B---3--:R-:W-:Y:S02]  /*6ad0*/  LEA.HI.X.SX32 R11, R223, R21.reuse, 0x2, P4 ;  /* 0x00000015df0b7211 */ /* 0x088fe400020f16ff */
[CC--:B------:R-:W-:Y:S01]  /*6ae0*/  LEA R6, P1, R221.reuse, R20.reuse, 0x2 ;  /* 0x00000014dd067211 */ /* 0x0c0fe200078210ff */
[----:B------:R-:W-:Y:S01]  /*6af0*/  REDG.E.ADD.F32.FTZ.RN.STRONG.GPU desc[UR12][R22.64], R15 ;  /* 0x0000000f160079a6 */ /* 0x000fe2000c10f38c */
[C---:B------:R-:W-:Y:S02]  /*6b00*/  LEA R4, P0, R224.reuse, R20, 0x2 ;  /* 0x00000014e0047211 */ /* 0x040fe400078010ff */
[-C--:B------:R-:W-:Y:S01]  /*6b10*/  LEA.HI.X.SX32 R7, R221, R21.reuse, 0x2, P1 ;  /* 0x00000015dd077211 */ /* 0x080fe200008f16ff */
[----:B------:R-:W-:Y:S01]  /*6b20*/  REDG.E.ADD.F32.FTZ.RN.STRONG.GPU desc[UR12][R10.64], R16 ;  /* 0x000000100a0079a6 */ /* 0x000fe2000c10f38c */
[----:B------:R-:W-:Y:S02]  /*6b30*/  LEA.HI.X.SX32 R5, R224, R21, 0x2, P0 ;  /* 0x00000015e0057211 */ /* 0x000fe400000f16ff */
[----:B------:R-:W-:Y:S01]  /*6b40*/  ISETP.GT.AND P4, PT, R187, R231, PT ;  /* 0x000000e7bb00720c */ /* 0x000fe20003f84270 */
[----:B------:R-:W-:Y:S01]  /*6b50*/  REDG.E.ADD.F32.FTZ.RN.STRONG.GPU desc[UR12][R8.64], R17 ;  /* 0x00000011080079a6 */ /* 0x000fe2000c10f38c */
[----:B------:R-:W-:Y:S02]  /*6b60*/  @P3 IADD3 R216, P1, R216, -0x100, RZ ;  /* 0xffffff00d8d83810 */ /* 0x000fe40007f3e0ff */
[----:B------:R-:W-:Y:S01]  /*6b70*/  @P3 IADD3 R214, P2, R214, -0x100, RZ ;  /* 0xffffff00d6d63810 */ /* 0x000fe20007f5e0ff */
[----:B------:R-:W-:Y:S01]  /*6b80*/  REDG.E.ADD.F32.FTZ.RN.STRONG.GPU desc[UR12][R6.64], R18 ;  /* 0x00000012060079a6 */ /* 0x000fe2000c10f38c */
[----:B------:R-:W-:Y:S02]  /*6b90*/  @P3 IADD3.X R215, R215, -0x1, RZ, P1, !PT ;  /* 0xffffffffd7d73810 */ /* 0x000fe40000ffe4ff */
[----:B------:R-:W-:Y:S01]  /*6ba0*/  @P3 IADD3.X R213, R213, -0x1, RZ, P2, !PT ;  /* 0xffffffffd5d53810 */ /* 0x000fe200017fe4ff */
[----:B------:R-:W-:Y:S04]  /*6bb0*/  REDG.E.ADD.F32.FTZ.RN.STRONG.GPU desc[UR12][R4.64], R19 ;  /* 0x00000013040079a6 */ /* 0x000fe8000c10f38c */
[----:B------:R-:W-:Y:S04]  /*6bc0*/  LDSM.16.MT88.4 R4, [R3+0xa000] ;  /* 0x00a000000304783b */ /* 0x000fe80000004200 */
[----:B------:R-:W1:Y:S04]  /*6bd0*/  LDSM.16.MT88.4 R8, [R166] ;  /* 0x00000000a608783b */ /* 0x000e680000004200 */
[----:B------:R-:W2:Y:S04]  /*6be0*/  LDSM.16.MT88.4 R20, [R3+0xc000] ;  /* 0x00c000000314783b */ /* 0x000ea80000004200 */
[----:B------:R-:W3:Y:S04]  /*6bf0*/  LDSM.16.MT88.4 R12, [R166+0x800] ;  /* 0x00080000a60c783b */ /* 0x000ee80000004200 */
[----:B------:R-:W4:Y:S01]  /*6c00*/  LDSM.16.MT88.4 R16, [R0+0x800] ;  /* 0x000800000010783b */ /* 0x000f220000004200 */
[-C--:B-1----:R-:W-:Y:S06]  /*6c10*/  HMMA.16816.F32 R68, R4, R8.reuse, R68 ;  /* 0x000000080444723c */ /* 0x082fec0000001844 */
[C---:B--2---:R-:W-:Y:S06]  /*6c20*/  HMMA.16816.F32 R72, R20.reuse, R8, R72 ;  /* 0x000000081448723c */ /* 0x044fec0000001848 */
[-C--:B------:R-:W-:Y:S06]  /*6c30*/  HMMA.16816.F32 R76, R20, R10.reuse, R76 ;  /* 0x0000000a144c723c */ /* 0x080fec000000184c */
[C---:B------:R-:W-:Y:S01]  /*6c40*/  HMMA.16816.F32 R80, R4.reuse, R10, R80 ;  /* 0x0000000a0450723c */ /* 0x040fe20000001850 */
[----:B------:R-:W-:Y:S05]  /*6c50*/  LDSM.16.MT88.4 R8, [R3+0xb000] ;  /* 0x00b000000308783b */ /* 0x000fea0000004200 */
[-C--:B------:R-:W-:Y:S06]  /*6c60*/  HMMA.16816.F32 R84, R4, R24.reuse, R84 ;  /* 0x000000180454723c */ /* 0x080fec0000001854 */
[C---:B------:R-:W-:Y:S06]  /*6c70*/  HMMA.16816.F32 R88, R20.reuse, R24, R88 ;  /* 0x000000181458723c */ /* 0x040fec0000001858 */
[-C--:B------:R-:W-:Y:S01]  /*6c80*/  HMMA.16816.F32 R92, R20, R26.reuse, R92 ;  /* 0x0000001a145c723c */ /* 0x080fe2000000185c */
[----:B------:R-:W1:Y:S05]  /*6c90*/  LDSM.16.MT88.4 R20, [R166+0x1000] ;  /* 0x00100000a614783b */ /* 0x000e6a0000004200 */
[----:B------:R-:W-:Y:S01]  /*6ca0*/  HMMA.16816.F32 R96, R4, R26, R96 ;  /* 0x0000001a0460723c */ /* 0x000fe20000001860 */
[----:B------:R-:W2:Y:S04]  /*6cb0*/  LDSM.16.MT88.4 R4, [R0+0x1000] ;  /* 0x001000000004783b */ /* 0x000ea80000004200 */
[----:B------:R-:W-:Y:S01]  /*6cc0*/  LDSM.16.MT88.4 R24, [R166+0x1800] ;  /* 0x00180000a618783b */ /* 0x000fe20000004200 */
[-C--:B---3--:R-:W-:Y:S06]  /*6cd0*/  HMMA.16816.F32 R68, R28, R12.reuse, R68 ;  /* 0x0000000c1c44723c */ /* 0x088fec0000001844 */
[C---:B------:R-:W-:Y:S06]  /*6ce0*/  HMMA.16816.F32 R72, R32.reuse, R12, R72 ;  /* 0x0000000c2048723c */ /* 0x040fec0000001848 */
[-C--:B------:R-:W-:Y:S06]  /*6cf0*/  HMMA.16816.F32 R76, R32, R14.reuse, R76 ;  /* 0x0000000e204c723c */ /* 0x080fec000000184c */
[C---:B------:R-:W-:Y:S01]  /*6d00*/  HMMA.16816.F32 R80, R28.reuse, R14, R80 ;  /* 0x0000000e1c50723c */ /* 0x040fe20000001850 */
[----:B------:R-:W3:Y:S05]  /*6d10*/  LDSM.16.MT88.4 R12, [R3+0xb800] ;  /* 0x00b80000030c783b */ /* 0x000eea0000004200 */
[-C--:B----4-:R-:W-:Y:S06]  /*6d20*/  HMMA.16816.F32 R84, R28, R16.reuse, R84 ;  /* 0x000000101c54723c */ /* 0x090fec0000001854 */
[C---:B------:R-:W-:Y:S06]  /*6d30*/  HMMA.16816.F32 R88, R32.reuse, R16, R88 ;  /* 0x000000102058723c */ /* 0x040fec0000001858 */
[-C--:B------:R-:W-:Y:S01]  /*6d40*/  HMMA.16816.F32 R92, R32, R18.reuse, R92 ;  /* 0x00000012205c723c */ /* 0x080fe2000000185c */
[----:B------:R-:W4:Y:S05]  /*6d50*/  LDSM.16.MT88.4 R32, [R3+0xd800] ;  /* 0x00d800000320783b */ /* 0x000f2a0000004200 */
[----:B------:R-:W-:Y:S01]  /*6d60*/  HMMA.16816.F32 R96, R28, R18, R96 ;  /* 0x000000121c60723c */ /* 0x000fe20000001860 */
[----:B------:R2:W4:Y:S05]  /*6d70*/  LDSM.16.MT88.4 R16, [R0+0x1800] ;  /* 0x001800000010783b */ /* 0x00052a0000004200 */
[-C--:B-1----:R-:W-:Y:S06]  /*6d80*/  HMMA.16816.F32 R68, R8, R20.reuse, R68 ;  /* 0x000000140844723c */ /* 0x082fec0000001844 */
[C---:B------:R-:W-:Y:S06]  /*6d90*/  HMMA.16816.F32 R72, R100.reuse, R20, R72 ;  /* 0x000000146448723c */ /* 0x040fec0000001848 */
[-C--:B------:R-:W-:Y:S06]  /*6da0*/  HMMA.16816.F32 R76, R100, R22.reuse, R76 ;  /* 0x00000016644c723c */ /* 0x080fec000000184c */
[C---:B------:R-:W-:Y:S05]  /*6db0*/  HMMA.16816.F32 R80, R8.reuse, R22, R80 ;  /* 0x000000160850723c */ /* 0x040fea0000001850 */
[----:B--2---:R-:W-:Y:S01]  /*6dc0*/  LOP3.LUT R0, R187, 0x1, RZ, 0xc0, !PT ;  /* 0x00000001bb007812 */ /* 0x004fe200078ec0ff */
[-C--:B------:R-:W-:Y:S03]  /*6dd0*/  HMMA.16816.F32 R84, R8, R4.reuse, R84 ;  /* 0x000000040854723c */ /* 0x080fe60000001854 */
[----:B------:R-:W-:Y:S02]  /*6de0*/  ISETP.NE.U32.AND P0, PT, R0, 0x1, PT ;  /* 0x000000010000780c */ /* 0x000fe40003f05070 */
[C---:B------:R-:W-:Y:S01]  /*6df0*/  VIADD R0, R166.reuse, 0xffffe000 ;  /* 0xffffe000a6007836 */ /* 0x040fe20000000000 */
[C---:B------:R-:W-:Y:S05]  /*6e00*/  HMMA.16816.F32 R88, R100.reuse, R4, R88 ;  /* 0x000000046458723c */ /* 0x040fea0000001858 */
[----:B------:R-:W-:Y:S01]  /*6e10*/  IMAD.MOV.U32 R187, RZ, RZ, R2 ;  /* 0x000000ffffbb7224 */ /* 0x000fe200078e0002 */
[-C--:B------:R-:W-:Y:S05]  /*6e20*/  HMMA.16816.F32 R92, R100, R6.reuse, R92 ;  /* 0x00000006645c723c */ /* 0x080fea000000185c */
[----:B------:R-:W-:Y:S01]  /*6e30*/  @P0 VIADD R0, R166, 0x2000 ;  /* 0x00002000a6000836 */ /* 0x000fe20000000000 */
[----:B------:R-:W-:Y:S05]  /*6e40*/  HMMA.16816.F32 R96, R8, R6, R96 ;  /* 0x000000060860723c */ /* 0x000fea0000001860 */
[----:B------:R-:W-:Y:S01]  /*6e50*/  IMAD.MOV.U32 R166, RZ, RZ, R0 ;  /* 0x000000ffffa67224 */ /* 0x000fe200078e0000 */
[-C--:B---3--:R-:W-:Y:S06]  /*6e60*/  HMMA.16816.F32 R68, R12, R24.reuse, R68 ;  /* 0x000000180c44723c */ /* 0x088fec0000001844 */
[C---:B----4-:R-:W-:Y:S06]  /*6e70*/  HMMA.16816.F32 R72, R32.reuse, R24, R72 ;  /* 0x000000182048723c */ /* 0x050fec0000001848 */
[-C--:B------:R-:W-:Y:S06]  /*6e80*/  HMMA.16816.F32 R76, R32, R26.reuse, R76 ;  /* 0x0000001a204c723c */ /* 0x080fec000000184c */
        /* <DEDUP_REMOVED lines=43> */
[----:B------:R-:W-:Y:S01]  /*7140*/  F2FP.F16.F32.PACK_AB R11, R11, R82 ;  /* 0x000000520b0b723e */ /* 0x000fe200000000ff */
[----:B------:R-:W-:Y:S01]  /*7150*/  FMUL.FTZ R88, R88, UR4 ;  /* 0x0000000458587c20 */ /* 0x000fe20008410000 */
[----:B------:R-:W-:Y:S01]  /*7160*/  F2FP.F16.F32.PACK_AB R14, R14, R72 ;  /* 0x000000480e0e723e */ /* 0x000fe200000000ff */
[----:B------:R-:W-:Y:S01]  /*7170*/  FMUL.FTZ R6, R89, UR4 ;  /* 0x0000000459067c20 */ /* 0x000fe20008410000 */
[----:B------:R-:W-:Y:S01]  /*7180*/  F2FP.F16.F32.PACK_AB R13, R13, R74 ;  /* 0x0000004a0d0d723e */ /* 0x000fe200000000ff */
[----:B------:R-:W-:Y:S01]  /*7190*/  STS [R245], R16 ;  /* 0x00000010f5007388 */ /* 0x000fe20000000800 */
[----:B------:R-:W-:Y:S01]  /*71a0*/  F2FP.F16.F32.PACK_AB R10, R10, R76 ;  /* 0x0000004c0a0a723e */ /* 0x000fe200000000ff */
[----:B------:R-:W-:Y:S01]  /*71b0*/  FMUL.FTZ R92, R92, UR4 ;  /* 0x000000045c5c7c20 */ /* 0x000fe20008410000 */
[----:B------:R-:W-:Y:S01]  /*71c0*/  F2FP.F16.F32.PACK_AB R9, R9, R78 ;  /* 0x0000004e0909723e */ /* 0x000fe200000000ff */
[----:B------:R-:W-:Y:S01]  /*71d0*/  STS [R245+0x400], R15 ;  /* 0x0004000ff5007388 */ /* 0x000fe20000000800 */
[----:B------:R-:W-:Y:S01]  /*71e0*/  F2FP.F16.F32.PACK_AB R8, R8, R84 ;  /* 0x000000540808723e */ /* 0x000fe200000000ff */
[----:B------:R-:W-:Y:S01]  /*71f0*/  FMUL.FTZ R0, R93, UR4 ;  /* 0x000000045d007c20 */ /* 0x000fe20008410000 */
[----:B------:R-:W-:Y:S01]  /*7200*/  F2FP.F16.F32.PACK_AB R7, R7, R86 ;  /* 0x000000560707723e */ /* 0x000fe200000000ff */
[----:B------:R-:W-:Y:S01]  /*7210*/  FMUL.FTZ R94, R94, UR4 ;  /* 0x000000045e5e7c20 */ /* 0x000fe20008410000 */
[----:B------:R-:W-:Y:S01]  /*7220*/  FMUL.FTZ R17, R95, UR4 ;  /* 0x000000045f117c20 */ /* 0x000fe20008410000 */
[----:B------:R-:W-:Y:S01]  /*7230*/  F2FP.F16.F32.PACK_AB R4, R4, R96 ;  /* 0x000000600404723e */ /* 0x000fe200000000ff */
[----:B------:R-:W-:Y:S01]  /*7240*/  STS [R248], R12 ;  /* 0x0000000cf8007388 */ /* 0x000fe20000000800 */
[----:B------:R-:W-:-:S02]  /*7250*/  F2FP.F16.F32.PACK_AB R2, R2, R98 ;  /* 0x000000620202723e */ /* 0x000fc400000000ff */
[----:B------:R-:W-:Y:S01]  /*7260*/  F2FP.F16.F32.PACK_AB R5, R5, R90 ;  /* 0x0000005a0505723e */ /* 0x000fe200000000ff */
[----:B------:R-:W-:Y:S01]  /*7270*/  STS [R252], R11 ;  /* 0x0000000bfc007388 */ /* 0x000fe20000000800 */
[----:B------:R-:W-:Y:S02]  /*7280*/  F2FP.F16.F32.PACK_AB R6, R6, R88 ;  /* 0x000000580606723e */ /* 0x000fe400000000ff */
[----:B------:R-:W-:Y:S01]  /*7290*/  F2FP.F16.F32.PACK_AB R0, R0, R92 ;  /* 0x0000005c0000723e */ /* 0x000fe200000000ff */
[----:B------:R1:W-:Y:S01]  /*72a0*/  STS [R245+0x2000], R14 ;  /* 0x0020000ef5007388 */ /* 0x0003e20000000800 */
[----:B------:R-:W-:Y:S02]  /*72b0*/  F2FP.F16.F32.PACK_AB R17, R17, R94 ;  /* 0x0000005e1111723e */ /* 0x000fe400000000ff */
[----:B------:R-:W-:Y:S01]  /*72c0*/  F2FP.F16.F32.PACK_AB R50, R51, R50 ;  /* 0x000000323332723e */ /* 0x000fe200000000ff */
[----:B------:R-:W-:Y:S01]  /*72d0*/  STS [R245+0x2400], R13 ;  /* 0x0024000df5007388 */ /* 0x000fe20000000800 */
[----:B------:R-:W-:-:S02]  /*72e0*/  F2FP.F16.F32.PACK_AB R40, R41, R40 ;  /* 0x000000282928723e */ /* 0x000fc400000000ff */
[----:B------:R-:W-:Y:S01]  /*72f0*/  F2FP.F16.F32.PACK_AB R42, R43, R42 ;  /* 0x0000002a2b2a723e */ /* 0x000fe200000000ff */
[----:B------:R-:W-:Y:S01]  /*7300*/  STS [R248+0x2000], R10 ;  /* 0x0020000af8007388 */ /* 0x000fe20000000800 */
[----:B------:R-:W-:Y:S02]  /*7310*/  F2FP.F16.F32.PACK_AB R44, R45, R44 ;  /* 0x0000002c2d2c723e */ /* 0x000fe400000000ff */
[----:B------:R-:W-:Y:S01]  /*7320*/  F2FP.F16.F32.PACK_AB R46, R47, R46 ;  /* 0x0000002e2f2e723e */ /* 0x000fe200000000ff */
[----:B------:R-:W-:Y:S01]  /*7330*/  STS [R248+0x2400], R9 ;  /* 0x00240009f8007388 */ /* 0x000fe20000000800 */
[----:B------:R-:W-:Y:S02]  /*7340*/  F2FP.F16.F32.PACK_AB R52, R53, R52 ;  /* 0x000000343534723e */ /* 0x000fe400000000ff */
[----:B------:R-:W-:Y:S01]  /*7350*/  F2FP.F16.F32.PACK_AB R54, R55, R54 ;  /* 0x000000363736723e */ /* 0x000fe200000000ff */
[----:B------:R-:W-:Y:S01]  /*7360*/  STS [R246], R8 ;  /* 0x00000008f6007388 */ /* 0x000fe20000000800 */
[----:B------:R-:W-:-:S02]  /*7370*/  F2FP.F16.F32.PACK_AB R64, R65, R64 ;  /* 0x000000404140723e */ /* 0x000fc400000000ff */
[----:B------:R-:W-:Y:S01]  /*7380*/  F2FP.F16.F32.PACK_AB R66, R67, R66 ;  /* 0x000000424342723e */ /* 0x000fe200000000ff */
[----:B------:R-:W-:Y:S01]  /*7390*/  STS [R246+0x400], R7 ;  /* 0x00040007f6007388 */ /* 0x000fe20000000800 */
[----:B------:R-:W-:Y:S02]  /*73a0*/  F2FP.F16.F32.PACK_AB R56, R57, R56 ;  /* 0x000000383938723e */ /* 0x000fe400000000ff */
[----:B------:R-:W-:Y:S01]  /*73b0*/  F2FP.F16.F32.PACK_AB R58, R59, R58 ;  /* 0x0000003a3b3a723e */ /* 0x000fe200000000ff */
[----:B------:R-:W-:Y:S01]  /*73c0*/  STS [R247], R4 ;  /* 0x00000004f7007388 */ /* 0x000fe20000000800 */
[----:B-1----:R-:W1:Y:S01]  /*73d0*/  @P0 LDC.64 R14, c[0x0][0x458] ;  /* 0x00011600ff0e0b82 */ /* 0x002e620000000a00 */
[----:B------:R-:W-:Y:S02]  /*73e0*/  F2FP.F16.F32.PACK_AB R60, R61, R60 ;  /* 0x0000003c3d3c723e */ /* 0x000fe400000000ff */
[----:B------:R-:W-:Y:S01]  /*73f0*/  STS [R247+0x400], R2 ;  /* 0x00040002f7007388 */ /* 0x000fe20000000800 */
[----:B------:R-:W-:-:S02]  /*7400*/  F2FP.F16.F32.PACK_AB R62, R63, R62 ;  /* 0x0000003e3f3e723e */ /* 0x000fc400000000ff */
[----:B------:R-:W-:Y:S01]  /*7410*/  SHF.R.S32.HI R11, RZ, 0x1f, R251 ;  /* 0x0000001fff0b7819 */ /* 0x000fe200000114fb */
[----:B------:R2:W-:Y:S04]  /*7420*/  STS [R246+0x2400], R5 ;  /* 0x00240005f6007388 */ /* 0x0005e80000000800 */
[----:B------:R3:W-:Y:S04]  /*7430*/  STS [R246+0x2000], R6 ;  /* 0x00200006f6007388 */ /* 0x0007e80000000800 */
[----:B------:R4:W-:Y:S04]  /*7440*/  STS [R247+0x2000], R0 ;  /* 0x00200000f7007388 */ /* 0x0009e80000000800 */
[----:B------:R1:W-:Y:S04]  /*7450*/  STS [R247+0x2400], R17 ;  /* 0x00240011f7007388 */ /* 0x0003e80000000800 */
[----:B------:R1:W-:Y:S04]  /*7460*/  STS [R245+0x4000], R36 ;  /* 0x00400024f5007388 */ /* 0x0003e80000000800 */
[----:B------:R1:W-:Y:S04]  /*7470*/  STS [R245+0x4400], R38 ;  /* 0x00440026f5007388 */ /* 0x0003e80000000800 */
[----:B------:R1:W-:Y:S01]  /*7480*/  STS [R248+0x4000], R48 ;  /* 0x00400030f8007388 */ /* 0x0003e20000000800 */
[----:B--2---:R-:W2:Y:S03]  /*7490*/  @P0 LDC.64 R4, c[0x0][0x450] ;  /* 0x00011400ff040b82 */ /* 0x004ea60000000a00 */
[----:B------:R1:W-:Y:S01]  /*74a0*/  STS [R252+0x4000], R50 ;  /* 0x00400032fc007388 */ /* 0x0003e20000000800 */
[----:B---3--:R-:W-:-:S03]  /*74b0*/  @P0 IADD3 R6, R232, R244, RZ ;  /* 0x000000f4e8060210 */ /* 0x008fc60007ffe0ff */
[----:B------:R3:W-:Y:S01]  /*74c0*/  STS [R245+0x6000], R40 ;  /* 0x00600028f5007388 */ /* 0x0007e20000000800 */
[----:B----4-:R-:W-:-:S03]  /*74d0*/  @P0 IADD3 R0, R232, R244, RZ ;  /* 0x000000f4e8000210 */ /* 0x010fc60007ffe0ff */
[----:B------:R3:W-:Y:S04]  /*74e0*/  STS [R245+0x6400], R42 ;  /* 0x0064002af5007388 */ /* 0x0007e80000000800 */
[----:B------:R3:W-:Y:S04]  /*74f0*/  STS [R248+0x6000], R44 ;  /* 0x0060002cf8007388 */ /* 0x0007e80000000800 */
[----:B------:R3:W-:Y:S04]  /*7500*/  STS [R248+0x6400], R46 ;  /* 0x0064002ef8007388 */ /* 0x0007e80000000800 */
[----:B------:R3:W-:Y:S01]  /*7510*/  STS [R246+0x4000], R52 ;  /* 0x00400034f6007388 */ /* 0x0007e20000000800 */
[----:B--2---:R-:W-:-:S02]  /*7520*/  @P0 IMAD R2, R0, R5, RZ ;  /* 0x0000000500020224 */ /* 0x004fc400078e02ff */
[----:B------:R-:W-:Y:S01]  /*7530*/  @P0 IMAD.WIDE.U32 R8, R0, R4, RZ ;  /* 0x0000000400080225 */ /* 0x000fe200078e00ff */
[----:B------:R3:W-:Y:S03]  /*7540*/  STS [R246+0x4400], R54 ;  /* 0x00440036f6007388 */ /* 0x0007e60000000800 */
[C---:B-1----:R-:W-:Y:S01]  /*7550*/  @P0 IMAD R0, R6.reuse, R15, RZ ;  /* 0x0000000f06000224 */ /* 0x042fe200078e02ff */
[----:B------:R3:W-:Y:S01]  /*7560*/  STS [R247+0x4000], R64 ;  /* 0x00400040f7007388 */ /* 0x0007e20000000800 */
[----:B------:R-:W-:Y:S01]  /*7570*/  @P0 IMAD.WIDE.U32 R6, R6, R14, RZ ;  /* 0x0000000e06060225 */ /* 0x000fe200078e00ff */
[----:B------:R-:W-:Y:S02]  /*7580*/  @P0 IADD3 R10, R9, R2, RZ ;  /* 0x00000002090a0210 */ /* 0x000fe40007ffe0ff */
[----:B------:R3:W-:Y:S01]  /*7590*/  STS [R247+0x4400], R66 ;  /* 0x00440042f7007388 */ /* 0x0007e20000000800 */
[----:B------:R-:W-:Y:S01]  /*75a0*/  @P0 IMAD.MOV.U32 R2, RZ, RZ, R8 ;  /* 0x000000ffff020224 */ /* 0x000fe200078e0008 */
[----:B------:R-:W-:Y:S01]  /*75b0*/  @P0 IADD3 R26, R7, R0, RZ ;  /* 0x00000000071a0210 */ /* 0x000fe20007ffe0ff */
[----:B------:R-:W-:Y:S01]  /*75c0*/  @P0 IMAD.MOV.U32 R25, RZ, RZ, R6 ;  /* 0x000000ffff190224 */ /* 0x000fe200078e0006 */
[----:B------:R3:W-:Y:S04]  /*75d0*/  STS [R246+0x6000], R56 ;  /* 0x00600038f6007388 */ /* 0x0007e80000000800 */
[----:B------:R3:W-:Y:S01]  /*75e0*/  STS [R246+0x6400], R58 ;  /* 0x0064003af6007388 */ /* 0x0007e20000000800 */
        /* <DEDUP_REMOVED lines=13> */
.L_x_169:
        /* <DEDUP_REMOVED lines=13> */
.L_x_170:
[----:B------:R1:W-:Y:S01]  /*7790*/  STS [R247+0x6000], R60 ;  /* 0x0060003cf7007388 */ /* 0x0003e20000000800 */
[----:B------:R-:W-:Y:S01]  /*77a0*/  SHF.R.S32.HI R24, RZ, 0x1f, R219 ;  /* 0x0000001fff187819 */ /* 0x000fe200000114db */
[--C-:B------:R-:W-:Y:S01]  /*77b0*/  IMAD.MOV.U32 R8, RZ, RZ, R210.reuse ;  /* 0x000000ffff087224 */ /* 0x100fe200078e00d2 */
[----:B------:R-:W-:Y:S01]  /*77c0*/  SHF.R.S32.HI R9, RZ, 0x1f, R210 ;  /* 0x0000001fff097819 */ /* 0x000fe200000114d2 */
[----:B------:R1:W-:Y:S01]  /*77d0*/  STS [R247+0x6400], R62 ;  /* 0x0064003ef7007388 */ /* 0x0003e20000000800 */
[----:B------:R-:W-:Y:S01]  /*77e0*/  ULDC UR4, c[0x0][0x2d0] ;  /* 0x0000b40000047ab9 */ /* 0x000fe20000000800 */
[-C--:B------:R-:W-:Y:S01]  /*77f0*/  IMAD R0, R24, R4.reuse, RZ ;  /* 0x0000000418007224 */ /* 0x080fe200078e02ff */
[----:B------:R-:W-:Y:S01]  /*7800*/  IADD3 R11, R220, 0x40, RZ ;  /* 0x00000040dc0b7810 */ /* 0x000fe20007ffe0ff */
[----:B------:R-:W-:Y:S01]  /*7810*/  BAR.SYNC.DEFER_BLOCKING 0x0 ;  /* 0x0000000000007b1d */ /* 0x000fe20000010000 */
[----:B------:R-:W-:Y:S01]  /*7820*/  IMAD.WIDE.U32 R6, R219, R4, R8 ;  /* 0x00000004db067225 */ /* 0x000fe200078e0008 */
[----:B------:R-:W-:-:S03]  /*7830*/  SHF.R.S32.HI R27, RZ, 0x1f, R220 ;  /* 0x0000001fff1b7819 */ /* 0x000fc600000114dc */
[----:B------:R-:W-:Y:S01]  /*7840*/  IMAD R0, R219, R5, R0 ;  /* 0x00000005db007224 */ /* 0x000fe200078e0200 */
[----:B------:R-:W-:Y:S01]  /*7850*/  IADD3 R6, P0, R2, R6, RZ ;  /* 0x0000000602067210 */ /* 0x000fe20007f1e0ff */
[----:B------:R-:W-:Y:S01]  /*7860*/  VIADD R2, R220, 0x20 ;  /* 0x00000020dc027836 */ /* 0x000fe20000000000 */
[----:B------:R-:W3:Y:S01]  /*7870*/  S2R R41, SR_CTAID.Z ;  /* 0x0000000000297919 */ /* 0x000ee20000002700 */
[----:B------:R-:W-:Y:S01]  /*7880*/  BSSY B0, `(.L_x_171) ;  /* 0x000001f000007945 */ /* 0x000fe20003800000 */
[----:B------:R-:W-:Y:S01]  /*7890*/  IADD3.X R7, R10, R7, R0, P0, !PT ;  /* 0x000000070a077210 */ /* 0x000fe200007fe400 */
[----:B------:R-:W-:Y:S01]  /*78a0*/  IMAD R0, R233, -0x80, R186 ;  /* 0xffffff80e9007824 */ /* 0x000fe200078e02ba */
[----:B------:R-:W-:Y:S01]  /*78b0*/  ISETP.GE.AND P0, PT, R210, UR4, PT ;  /* 0x00000004d2007c0c */ /* 0x000fe2000bf06270 */
[C---:B------:R-:W-:Y:S01]  /*78c0*/  VIADD R10, R220.reuse, 0x60 ;  /* 0x00000060dc0a7836 */ /* 0x040fe20000000000 */
[----:B------:R-:W-:Y:S02]  /*78d0*/  ULDC.64 UR4, c[0x0][0x468] ;  /* 0x00011a0000047ab9 */ /* 0x000fe40000000a00 */
[----:B------:R-:W-:-:S02]  /*78e0*/  ISETP.GE.OR P1, PT, R220, R0, P0 ;  /* 0x00000000dc00720c */ /* 0x000fc40000726670 */
[-C--:B------:R-:W-:Y:S02]  /*78f0*/  ISETP.GE.OR P2, PT, R2, R0.reuse, P0 ;  /* 0x000000000200720c */ /* 0x080fe40000746670 */
[-C--:B------:R-:W-:Y:S02]  /*7900*/  ISETP.GE.OR P3, PT, R11, R0.reuse, P0 ;  /* 0x000000000b00720c */ /* 0x080fe40000766670 */
[----:B------:R-:W-:Y:S01]  /*7910*/  ISETP.GE.OR P4, PT, R10, R0, P0 ;  /* 0x000000000a00720c */ /* 0x000fe20000786670 */
[----:B------:R1:W2:Y:S04]  /*7920*/  LDS.128 R20, [R117+0x7000] ;  /* 0x0070000075147984 */ /* 0x0002a80000000c00 */
[----:B------:R1:W4:Y:S04]  /*7930*/  LDS.128 R28, [R117+0xb000] ;  /* 0x00b00000751c7984 */ /* 0x0003280000000c00 */
[----:B------:R1:W1:Y:S04]  /*7940*/  LDS.128 R32, [R117+0xc000] ;  /* 0x00c0000075207984 */ /* 0x0002680000000c00 */
[----:B------:R1:W1:Y:S01]  /*7950*/  LDS.128 R36, [R117+0xd000] ;  /* 0x00d0000075247984 */ /* 0x0002620000000c00 */
[----:B---3--:R-:W-:Y:S01]  /*7960*/  SHF.R.S32.HI R40, RZ, 0x1f, R41 ;  /* 0x0000001fff287819 */ /* 0x008fe20000011429 */
[----:B------:R-:W-:-:S04]  /*7970*/  IMAD.WIDE.U32 R6, R41, UR4, R6 ;  /* 0x0000000429067c25 */ /* 0x000fc8000f8e0006 */
[----:B------:R-:W-:-:S04]  /*7980*/  IMAD R2, R40, UR4, RZ ;  /* 0x0000000428027c24 */ /* 0x000fc8000f8e02ff */
[----:B------:R-:W-:-:S05]  /*7990*/  IMAD R0, R41, UR5, R2 ;  /* 0x0000000529007c24 */ /* 0x000fca000f8e0202 */
[----:B------:R-:W-:Y:S01]  /*79a0*/  IADD3 R0, R0, R7, RZ ;  /* 0x0000000700007210 */ /* 0x000fe20007ffe0ff */
[----:B------:R-:W-:Y:S06]  /*79b0*/  @P1 BRA `(.L_x_172) ;  /* 0x00000000002c1947 */ /* 0x000fec0003800000 */
[----:B------:R-:W3:Y:S01]  /*79c0*/  LDS.128 R16, [R117+0x6000] ;  /* 0x0060000075107984 */ /* 0x000ee20000000c00 */
        /* <DEDUP_REMOVED lines=9> */
[----:B---3--:R3:W-:Y:S04]  /*7a60*/  STG.E.128 desc[UR12][R12.64], R16 ;  /* 0x000000100c007986 */ /* 0x0087e8000c101d0c */
.L_x_172:
[----:B------:R-:W-:Y:S05]  /*7a70*/  BSYNC B0 ;  /* 0x0000000000007941 */ /* 0x000fea0003800000 */
.L_x_171:
[----:B------:R-:W-:Y:S04]  /*7a80*/  BSSY B0, `(.L_x_173) ;  /* 0x000000e000007945 */ /* 0x000fe80003800000 */
        /* <DEDUP_REMOVED lines=12> */
[----:B--2---:R2:W-:Y:S02]  /*7b50*/  STG.E.128 desc[UR12][R12.64], R20 ;  /* 0x000000140c007986 */ /* 0x0045e4000c101d0c */
.L_x_174:
[----:B------:R-:W-:Y:S05]  /*7b60*/  BSYNC B0 ;  /* 0x0000000000007941 */ /* 0x000fea0003800000 */
.L_x_173:
[----:B---3--:R3:W1:Y:S01]  /*7b70*/  LDS.128 R16, [R117+0x8000] ;  /* 0x0080000075107984 */ /* 0x0086620000000c00 */
[----:B------:R-:W-:Y:S04]  /*7b80*/  BSSY B0, `(.L_x_175) ;  /* 0x000000e000007945 */ /* 0x000fe80003800000 */
[----:B------:R-:W-:Y:S05]  /*7b90*/  @P3 BRA `(.L_x_176) ;  /* 0x0000000000303947 */ /* 0x000fea0003800000 */
[----:B------:R-:W-:Y:S01]  /*7ba0*/  IADD3 R2, P0, R220, 0x40, RZ ;  /* 0x00000040dc027810 */ /* 0x000fe20007f1e0ff */
[----:B------:R-:W-:Y:S01]  /*7bb0*/  ULDC.64 UR4, c[0x0][0x3f0] ;  /* 0x0000fc0000047ab9 */ /* 0x000fe20000000a00 */
[----:B------:R-:W-:-:S03]  /*7bc0*/  MOV R11, R0 ;  /* 0x00000000000b7202 */ /* 0x000fc60000000f00 */
[----:B------:R-:W-:-:S04]  /*7bd0*/  IMAD.X R10, RZ, RZ, R27, P0 ;  /* 0x000000ffff0a7224 */ /* 0x000fc800000e061b */
[----:B--2---:R-:W-:Y:S02]  /*7be0*/  IMAD R12, R10, R4, RZ ;  /* 0x000000040a0c7224 */ /* 0x004fe400078e02ff */
[----:B------:R-:W-:-:S04]  /*7bf0*/  IMAD.MOV.U32 R10, RZ, RZ, R6 ;  /* 0x000000ffff0a7224 */ /* 0x000fc800078e0006 */
[----:B------:R-:W-:-:S04]  /*7c00*/  IMAD.WIDE.U32 R10, R2, R4, R10 ;  /* 0x00000004020a7225 */ /* 0x000fc800078e000a */
[----:B------:R-:W-:Y:S01]  /*7c10*/  IMAD R2, R2, R5, R12 ;  /* 0x0000000502027224 */ /* 0x000fe200078e020c */
[----:B------:R-:W-:-:S04]  /*7c20*/  LEA R12, P0, R10, UR4, 0x1 ;  /* 0x000000040a0c7c11 */ /* 0x000fc8000f8008ff */
[----:B------:R-:W-:-:S04]  /*7c30*/  IADD3 R2, R2, R11, RZ ;  /* 0x0000000b02027210 */ /* 0x000fc80007ffe0ff */
[----:B------:R-:W-:-:S05]  /*7c40*/  LEA.HI.X R13, R10, UR5, R2, 0x1, P0 ;  /* 0x000000050a0d7c11 */ /* 0x000fca00080f0c02 */
[----:B-1----:R1:W-:Y:S02]  /*7c50*/  STG.E.128 desc[UR12][R12.64], R16 ;  /* 0x000000100c007986 */ /* 0x0023e4000c101d0c */
.L_x_176:
[----:B------:R-:W-:Y:S05]  /*7c60*/  BSYNC B0 ;  /* 0x0000000000007941 */ /* 0x000fea0003800000 */
.L_x_175:
[----:B-1----:R1:W1:Y:S01]  /*7c70*/  LDS.128 R16, [R117+0x9000] ;  /* 0x0090000075107984 */ /* 0x0022620000000c00 */
        /* <DEDUP_REMOVED lines=12> */
[----:B-1----:R1:W-:Y:S02]  /*7d40*/  STG.E.128 desc[UR12][R4.64], R16 ;  /* 0x0000001004007986 */ /* 0x0023e4000c101d0c */
.L_x_178:
[----:B------:R-:W-:Y:S05]  /*7d50*/  BSYNC B0 ;  /* 0x0000000000007941 */ /* 0x000fea0003800000 */
.L_x_177:
        /* <DEDUP_REMOVED lines=23> */
.L_x_180:
[----:B------:R-:W-:Y:S05]  /*7ed0*/  BSYNC B0 ;  /* 0x0000000000007941 */ /* 0x000fea0003800000 */
.L_x_179:
        /* <DEDUP_REMOVED lines=13> */
[----:B----4-:R1:W-:Y:S02]  /*7fb0*/  STG.E.128 desc[UR12][R8.64], R28 ;  /* 0x0000001c08007986 */ /* 0x0103e4000c101d0c */
.L_x_182:
[----:B------:R-:W-:Y:S05]  /*7fc0*/  BSYNC B0 ;  /* 0x0000000000007941 */ /* 0x000fea0003800000 */
.L_x_181:
        /* <DEDUP_REMOVED lines=13> */
[----:B------:R1:W-:Y:S02]  /*80a0*/  STG.E.128 desc[UR12][R8.64], R32 ;  /* 0x0000002008007986 */ /* 0x0003e4000c101d0c */
.L_x_184:
[----:B------:R-:W-:Y:S05]  /*80b0*/  BSYNC B0 ;  /* 0x0000000000007941 */ /* 0x000fea0003800000 */
.L_x_183:
        /* <DEDUP_REMOVED lines=13> */
.L_x_139:
[----:B------:R-:W-:Y:S05]  /*8190*/  BSYNC B1 ;  /* 0x0000000000017941 */ /* 0x000fea0003800000 */
.L_x_117:
[----:B------:R-:W2:Y:S02]  /*81a0*/  LDC R0, c[0x0][0xc] ;  /* 0x00000300ff007b82 */ /* 0x000ea40000000800 */
[----:B--2---:R-:W-:-:S04]  /*81b0*/  IADD3 R233, R0, R233, RZ ;  /* 0x000000e900e97210 */ /* 0x004fc80007ffe0ff */
[----:B------:R-:W-:-:S13]  /*81c0*/  ISETP.GE.AND P0, PT, R233, UR11, PT ;  /* 0x0000000be9007c0c */ /* 0x000fda000bf06270 */
[----:B------:R-:W-:Y:S05]  /*81d0*/  @P0 BRA `(.L_x_185) ;  /* 0x0000000000040947 */ /* 0x000fea0003800000 */
[----:B------:R-:W-:Y:S05]  /*81e0*/  BRA `(.L_x_186) ;  /* 0xffffff8400e47947 */ /* 0x000fea000383ffff */
.L_x_185:
[----:B------:R-:W-:Y:S05]  /*81f0*/  EXIT ;  /* 0x000000000000794d */ /* 0x000fea0003800000 */
.L_x_187:
        /* <DEDUP_REMOVED lines=16> */
.L_x_2457:


//--------------------- .text._ZN5flash44flash_bwd_dq_dk_dv_loop_seqk_parallel_kernelI23Flash_bwd_kernel_traitsILi64ELi64ELi128ELi8ELi2ELi4ELi4ELb1ELb0EN7cutlass6half_tE19Flash_kernel_traitsILi64ELi64ELi128ELi8ES3_EELb0ELb0ELb0ELb0ELb1ELb1ELb0EEEvNS_16Flash_bwd_paramsE --------------------------
	.section	.text._ZN5flash44flash_bwd_dq_dk_dv_loop_seqk_parallel_kernelI23Flash_bwd_kernel_traitsILi64ELi64ELi128ELi8ELi2ELi4ELi4ELb1ELb0EN7cutlass6half_tE19Flash_kernel_traitsILi64ELi64ELi128ELi8ES3_EELb0ELb0ELb0ELb0ELb1ELb1ELb0EEEvNS_16Flash_bwd_paramsE,"ax",@progbits
	.align	128
        .global         _ZN5flash44flash_bwd_dq_dk_dv_loop_seqk_parallel_kernelI23Flash_bwd_kernel_traitsILi64ELi64ELi128ELi8ELi2ELi4ELi4ELb1ELb0EN7cutlass6half_tE19Flash_kernel_traitsILi64ELi64ELi128ELi8ES3_EELb0ELb0ELb0ELb0ELb1ELb1ELb0EEEvNS_16Flash_bwd_paramsE
        .type           _ZN5flash44flash_bwd_dq_dk_dv_loop_seqk_parallel_kernelI23Flash_bwd_kernel_traitsILi64ELi64ELi128ELi8ELi2ELi4ELi4ELb1ELb0EN7cutlass6half_tE19Flash_kernel_traitsILi64ELi64ELi128ELi8ES3_EELb0ELb0ELb0ELb0ELb1ELb1ELb0EEEvNS_16Flash_bwd_paramsE,@function
        .size           _ZN5flash44flash_bwd_dq_dk_dv_loop_seqk_parallel_kernelI23Flash_bwd_kernel_traitsILi64ELi64ELi128ELi8ELi2ELi4ELi4ELb1ELb0EN7cutlass6half_tE19Flash_kernel_traitsILi64ELi64ELi128ELi8ES3_EELb0ELb0ELb0ELb0ELb1ELb1ELb0EEEvNS_16Flash_bwd_paramsE,(.L_x_2458 - _ZN5flash44flash_bwd_dq_dk_dv_loop_seqk_parallel_kernelI23Flash_bwd_kernel_traitsILi64ELi64ELi128ELi8ELi2ELi4ELi4ELb1ELb0EN7cutlass6half_tE19Flash_kernel_traitsILi64ELi64ELi128ELi8ES3_EELb0ELb0ELb0ELb0ELb1ELb1ELb0EEEvNS_16Flash_bwd_paramsE)
        .other          _ZN5flash44flash_bwd_dq_dk_dv_loop_seqk_parallel_kernelI23Flash_bwd_kernel_traitsILi64ELi64ELi128ELi8ELi2ELi4ELi4ELb1ELb0EN7cutlass6half_tE19Flash_kernel_traitsILi64ELi64ELi128ELi8ES3_EELb0ELb0ELb0ELb0ELb1ELb1ELb0EEEvNS_16Flash_bwd_paramsE,@"STO_CUDA_ENTRY STV_DEFAULT"
_ZN5flash44flash_bwd_dq_dk_dv_loop_seqk_parallel_kernelI23Flash_bwd_kernel_traitsILi64ELi64ELi128ELi8ELi2ELi4ELi4ELb1ELb0EN7cutlass6half_tE19Flash_kernel_traitsILi64ELi64ELi128ELi8ES3_EELb0ELb0ELb0ELb0ELb1ELb1ELb0EEEvNS_16Flash_bwd_paramsE:
.text._ZN5flash44flash_bwd_dq_dk_dv_loop_seqk_parallel_kernelI23Flash_bwd_kernel_traitsILi64ELi64ELi128ELi8ELi2ELi4ELi4ELb1ELb0EN7cutlass6half_tE19Flash_kernel_traitsILi64ELi64ELi128ELi8ES3_EELb0ELb0ELb0ELb0ELb1ELb1ELb0EEEvNS_16Flash_bwd_paramsE:
[----:B------:R-:W-:Y:S08]  /*0000*/  LDC R1, c[0x0][0x28] ;  /* 0x00000a00ff017b82 */ /* 0x000ff00000000800 */
[----:B------:R-:W1:Y:S01]  /*0010*/  S2UR UR23, SR_CTAID.X ;  /* 0x00000000001779c3 */ /* 0x000e620000002500 */
[----:B------:R-:W-:Y:S02]  /*0020*/  ULDC UR5, c[0x0][0x2c8] ;  /* 0x0000b20000057ab9 */ /* 0x000fe40000000800 */
[----:B------:R-:W-:-:S04]  /*0030*/  UIADD3 UR5, UR5, 0x7f, URZ ;  /* 0x0000007f05057890 */ /* 0x000fc8000fffe03f */
[----:B------:R-:W-:-:S04]  /*0040*/  USHF.R.S32.HI UR4, URZ, 0x1f, UR5 ;  /* 0x0000001f3f047899 */ /* 0x000fc80008011405 */
[----:B------:R-:W-:-:S04]  /*0050*/  ULEA.HI UR4, UR4, UR5, URZ, 0x7 ;  /* 0x0000000504047291 */ /* 0x000fc8000f8f383f */
[----:B------:R-:W-:-:S04]  /*0060*/  USHF.R.S32.HI UR4, URZ, 0x7, UR4 ;  /* 0x000000073f047899 */ /* 0x000fc80008011404 */
[----:B-1----:R-:W-:-:S06]  /*0070*/  UISETP.GE.AND UP0, UPT, UR23, UR4, UPT ;  /* 0x000000041700728c */ /* 0x002fcc000bf06270 */
[----:B------:R-:W-:-:S13]  /*0080*/  PLOP3.LUT P0, PT, PT, PT, UP0, 0x80, 0x0 ;  /* 0x000000000000781c */ /* 0x000fda0003f0f008 */
[----:B------:R-:W-:Y:S05]  /*0090*/  @P0 EXIT ;  /* 0x000000000000094d */ /* 0x000fea0003800000 */
[----:B------:R-:W1:Y:S01]  /*00a0*/  S2R R9, SR_TID.X ;  /* 0x0000000000097919 */ /* 0x000e620000002100 */
[----:B------:R-:W2:Y:S01]  /*00b0*/  S2UR UR5, SR_CgaCtaId ;  /* 0x00000000000579c3 */ /* 0x000ea20000008800 */
[----:B------:R-:W-:Y:S01]  /*00c0*/  UMOV UR4, 0x400 ;  /* 0x0000040000047882 */ /* 0x000fe20000000000 */
[----:B------:R-:W-:Y:S01]  /*00d0*/  IMAD.MOV.U32 R216, RZ, RZ, -0x10 ;  /* 0xfffffff0ffd87424 */ /* 0x000fe200078e00ff */
[----:B------:R-:W-:Y:S01]  /*00e0*/  ULDC.64 UR24, c[0x0][0x208] ;  /* 0x0000820000187ab9 */ /* 0x000fe20000000a00 */
[----:B------:R-:W-:-:S04]  /*00f0*/  UMOV UR21, 0xffffe000 ;  /* 0xffffe00000157882 */ /* 0x000fc80000000000 */
[----:B------:R-:W3:Y:S08]  /*0100*/  S2UR UR20, SR_CTAID.Y ;  /* 0x00000000001479c3 */ /* 0x000ef00000002600 */
[----:B------:R-:W4:Y:S08]  /*0110*/  S2UR UR22, SR_CTAID.Z ;  /* 0x00000000001679c3 */ /* 0x000f300000002700 */
[----:B------:R-:W5:Y:S01]  /*0120*/  S2UR UR19, SR_CTAID.Z ;  /* 0x00000000001379c3 */ /* 0x000f620000002700 */
[----:B--2---:R-:W-:-:S04]  /*0130*/  ULEA UR5, UR5, UR4, 0x18 ;  /* 0x0000000405057291 */ /* 0x004fc8000f8ec03f */
[----:B------:R-:W-:Y:S01]  /*0140*/  UIADD3 UR6, UR5, 0x6000, URZ ;  /* 0x0000600005067890 */ /* 0x000fe2000fffe03f */
[----:B-1----:R-:W-:Y:S02]  /*0150*/  SHF.R.S32.HI R12, RZ, 0x1f, R9 ;  /* 0x0000001fff0c7819 */ /* 0x002fe40000011409 */
[----:B------:R-:W1:Y:S01]  /*0160*/  S2UR UR18, SR_CTAID.Y ;  /* 0x00000000001279c3 */ /* 0x000e620000002600 */
[----:B------:R-:W-:Y:S01]  /*0170*/  UIADD3 UR4, UR5, 0xa000, URZ ;  /* 0x0000a00005047890 */ /* 0x000fe2000fffe03f */
[CC--:B------:R-:W-:Y:S01]  /*0180*/  LEA.HI R3, R12.reuse, R9.reuse, RZ, 0x5 ;  /* 0x000000090c037211 */ /* 0x0c0fe200078f28ff */
[----:B---3--:R-:W-:Y:S01]  /*0190*/  USHF.R.S32.HI UR29, URZ, 0x1f, UR20 ;  /* 0x0000001f3f1d7899 */ /* 0x008fe20008011414 */
[----:B------:R-:W-:Y:S01]  /*01a0*/  LEA.HI R15, R12, R9, RZ, 0x3 ;  /* 0x000000090c0f7211 */ /* 0x000fe200078f18ff */
[----:B------:R-:W-:Y:S01]  /*01b0*/  UIMAD.WIDE UR40, UR20, 0x80, URZ ;  /* 0x00000080142878a5 */ /* 0x000fe2000f8e023f */
[--C-:B------:R-:W-:Y:S01]  /*01c0*/  SHF.R.S32.HI R192, RZ, 0x5, R3.reuse ;  /* 0x00000005ffc07819 */ /* 0x100fe20000011403 */
[----:B----4-:R-:W-:Y:S01]  /*01d0*/  USHF.R.S32.HI UR28, URZ, 0x1f, UR22 ;  /* 0x0000001f3f1c7899 */ /* 0x010fe20008011416 */
[----:B------:R-:W-:-:S02]  /*01e0*/  SHF.R.S32.HI R7, RZ, 0x1f, R3 ;  /* 0x0000001fff077819 */ /* 0x000fc40000011403 */
[----:B------:R-:W-:Y:S02]  /*01f0*/  SHF.R.S32.HI R194, RZ, 0x3, R15 ;  /* 0x00000003ffc27819 */ /* 0x000fe4000001140f */
[CC--:B------:R-:W-:Y:S02]  /*0200*/  LEA.HI R2, R12.reuse, R9.reuse, RZ, 0x2 ;  /* 0x000000090c027211 */ /* 0x0c0fe400078f10ff */
[----:B------:R-:W-:Y:S01]  /*0210*/  LEA.HI R4, R12, R9, RZ, 0x4 ;  /* 0x000000090c047211 */ /* 0x000fe200078f20ff */
[----:B------:R-:W-:Y:S01]  /*0220*/  IMAD.SHL.U32 R5, R194, 0x40, RZ ;  /* 0x00000040c2057824 */ /* 0x000fe200078e00ff */
[----:B------:R-:W-:Y:S01]  /*0230*/  LOP3.LUT R8, R15, 0xfffffff8, RZ, 0xc0, !PT ;  /* 0xfffffff80f087812 */ /* 0x000fe200078ec0ff */
[----:B-----5:R-:W-:Y:S01]  /*0240*/  USHF.R.S32.HI UR27, URZ, 0x1f, UR19 ;  /* 0x0000001f3f1b7899 */ /* 0x020fe20008011413 */
[----:B------:R-:W-:Y:S02]  /*0250*/  LEA.HI R7, R7, R192, RZ, 0x2 ;  /* 0x000000c007077211 */ /* 0x000fe400078f10ff */
[----:B------:R-:W-:Y:S01]  /*0260*/  SHF.R.S32.HI R13, RZ, 0x2, R2 ;  /* 0x00000002ff0d7819 */ /* 0x000fe20000011402 */
[----:B------:R-:W-:Y:S01]  /*0270*/  IMAD.IADD R8, R9, 0x1, -R8 ;  /* 0x0000000109087824 */ /* 0x000fe200078e0a08 */
[----:B------:R-:W-:Y:S01]  /*0280*/  SHF.R.S32.HI R0, RZ, 0x1f, R2 ;  /* 0x0000001fff007819 */ /* 0x000fe20000011402 */
[----:B-1----:R-:W-:Y:S01]  /*0290*/  USHF.R.S32.HI UR26, URZ, 0x1f, UR18 ;  /* 0x0000001f3f1a7899 */ /* 0x002fe20008011412 */
[----:B------:R-:W-:Y:S01]  /*02a0*/  LOP3.LUT R10, R3, 0xffffffe0, RZ, 0xc0, !PT ;  /* 0xffffffe0030a7812 */ /* 0x000fe200078ec0ff */
[----:B------:R-:W-:Y:S01]  /*02b0*/  IMAD.SHL.U32 R196, R8, 0x8, RZ ;  /* 0x0000000808c47824 */ /* 0x000fe200078e00ff */
[----:B------:R-:W-:-:S02]  /*02c0*/  LOP3.LUT R6, R4, 0xfffffff0, RZ, 0xc0, !PT ;  /* 0xfffffff004067812 */ /* 0x000fc400078ec0ff */
[----:B------:R-:W-:Y:S01]  /*02d0*/  SHF.R.S32.HI R19, RZ, 0x4, R4 ;  /* 0x00000004ff137819 */ /* 0x000fe20000011404 */
[C---:B------:R-:W-:Y:S01]  /*02e0*/  IMAD.IADD R191, R9.reuse, 0x1, -R10 ;  /* 0x0000000109bf7824 */ /* 0x040fe200078e0a0a */
[----:B------:R-:W-:Y:S01]  /*02f0*/  LOP3.LUT R2, R2, 0x7ffffffc, RZ, 0xc0, !PT ;  /* 0x7ffffffc02027812 */ /* 0x000fe200078ec0ff */
[----:B------:R-:W-:Y:S01]  /*0300*/  IMAD.IADD R17, R9, 0x1, -R6 ;  /* 0x0000000109117824 */ /* 0x000fe200078e0a06 */
[----:B------:R-:W-:Y:S02]  /*0310*/  LOP3.LUT R7, R7, 0xfffffffc, RZ, 0xc0, !PT ;  /* 0xfffffffc07077812 */ /* 0x000fe400078ec0ff */
[----:B------:R-:W-:Y:S02]  /*0320*/  LEA.HI R11, R12, R9, RZ, 0x6 ;  /* 0x000000090c0b7211 */ /* 0x000fe400078f30ff */
[----:B------:R-:W-:Y:S02]  /*0330*/  LEA.HI R4, R4, R19, RZ, 0x1 ;  /* 0x0000001304047211 */ /* 0x000fe400078f08ff */
[----:B------:R-:W-:Y:S01]  /*0340*/  LEA.HI R12, R12, R9, RZ, 0x7 ;  /* 0x000000090c0c7211 */ /* 0x000fe200078f38ff */
[----:B------:R-:W-:Y:S01]  /*0350*/  IMAD.IADD R9, R9, 0x1, -R2 ;  /* 0x0000000109097824 */ /* 0x000fe200078e0a02 */
[----:B------:R-:W-:Y:S01]  /*0360*/  LEA.HI R0, R0, R13, RZ, 0x3 ;  /* 0x0000000d00007211 */ /* 0x000fe200078f18ff */
[----:B------:R-:W-:Y:S01]  /*0370*/  IMAD.IADD R2, R192, 0x1, -R7 ;  /* 0x00000001c0027824 */ /* 0x000fe200078e0a07 */
[----:B------:R-:W-:Y:S01]  /*0380*/  LOP3.LUT R5, R5, 0x1c0, RZ, 0xc0, !PT ;  /* 0x000001c005057812 */ /* 0x000fe200078ec0ff */
[----:B------:R-:W-:Y:S01]  /*0390*/  IMAD.SHL.U32 R9, R9, 0x2, RZ ;  /* 0x0000000209097824 */ /* 0x000fe200078e00ff */
[----:B------:R-:W-:Y:S01]  /*03a0*/  LOP3.LUT P4, RZ, R8, 0x2, RZ, 0xc0, !PT ;  /* 0x0000000208ff7812 */ /* 0x000fe2000788c0ff */
[----:B------:R-:W-:Y:S01]  /*03b0*/  IMAD.SHL.U32 R7, R2, 0x10, RZ ;  /* 0x0000001002077824 */ /* 0x000fe200078e00ff */
[C---:B------:R-:W-:Y:S01]  /*03c0*/  LOP3.LUT P3, RZ, R8.reuse, 0x4, RZ, 0xc0, !PT ;  /* 0x0000000408ff7812 */ /* 0x040fe2000786c0ff */
[----:B------:R-:W-:Y:S01]  /*03d0*/  IMAD.SHL.U32 R8, R8, 0x40, RZ ;  /* 0x0000004008087824 */ /* 0x000fe200078e00ff */
[----:B------:R-:W-:-:S02]  /*03e0*/  LOP3.LUT R4, R4, 0xfffffffe, RZ, 0xc0, !PT ;  /* 0xfffffffe04047812 */ /* 0x000fc400078ec0ff */
[----:B------:R-:W-:Y:S02]  /*03f0*/  LOP3.LUT R0, R0, 0xfffffff8, RZ, 0xc0, !PT ;  /* 0xfffffff800007812 */ /* 0x000fe400078ec0ff */
[----:B------:R-:W-:Y:S01]  /*0400*/  SHF.R.U32.HI R6, RZ, 0x3, R5 ;  /* 0x00000003ff067819 */ /* 0x000fe20000011605 */
[----:B------:R-:W-:Y:S01]  /*0410*/  IMAD.IADD R4, R19, 0x1, -R4 ;  /* 0x0000000113047824 */ /* 0x000fe200078e0a04 */
[----:B------:R-:W-:Y:S01]  /*0420*/  LOP3.LUT R5, R5, 0x38, R196, 0xf8, !PT ;  /* 0x0000003805057812 */ /* 0x000fe200078ef8c4 */
[----:B------:R-:W-:Y:S01]  /*0430*/  IMAD.IADD R0, R13, 0x1, -R0 ;  /* 0x000000010d007824 */ /* 0x000fe200078e0a00 */
[----:B------:R-:W-:Y:S02]  /*0440*/  SHF.R.S32.HI R10, RZ, 0x1f, R17 ;  /* 0x0000001fff0a7819 */ /* 0x000fe40000011411 */
[----:B------:R-:W-:Y:S01]  /*0450*/  LOP3.LUT R8, R8, 0x1c0, RZ, 0xc0, !PT ;  /* 0x000001c008087812 */ /* 0x000fe200078ec0ff */
[----:B------:R-:W-:Y:S01]  /*0460*/  IMAD.SHL.U32 R200, R0, 0x40, RZ ;  /* 0x0000004000c87824 */ /* 0x000fe200078e00ff */
[----:B------:R-:W-:-:S02]  /*0470*/  LOP3.LUT R6, R5, R6, RZ, 0x3c, !PT ;  /* 0x0000000605067212 */ /* 0x000fc400078e3cff */
[----:B------:R-:W-:Y:S02]  /*0480*/  LEA.HI R5, R10, R17, RZ, 0x3 ;  /* 0x000000110a057211 */ /* 0x000fe400078f18ff */
[----:B------:R-:W-:Y:S02]  /*0490*/  SHF.R.S32.HI R11, RZ, 0x6, R11 ;  /* 0x00000006ff0b7819 */ /* 0x000fe4000001140b */
[C---:B------:R-:W-:Y:S02]  /*04a0*/  LOP3.LUT R10, R8.reuse, 0x8, R15, 0xf8, !PT ;  /* 0x00000008080a7812 */ /* 0x040fe400078ef80f */
[----:B------:R-:W-:Y:S01]  /*04b0*/  LOP3.LUT R182, R8, 0x30, R7, 0xf8, !PT ;  /* 0x0000003008b67812 */ /* 0x000fe200078ef807 */
[----:B------:R-:W-:Y:S01]  /*04c0*/  IMAD R193, R11, 0x200, R6 ;  /* 0x000002000bc17824 */ /* 0x000fe200078e0206 */
[----:B------:R-:W-:Y:S01]  /*04d0*/  SHF.R.U32.HI R13, RZ, 0x3, R8 ;  /* 0x00000003ff0d7819 */ /* 0x000fe20000011608 */
[----:B------:R-:W-:Y:S01]  /*04e0*/  IMAD.SHL.U32 R8, R4, 0x200, RZ ;  /* 0x0000020004087824 */ /* 0x000fe200078e00ff */
[----:B------:R-:W-:-:S02]  /*04f0*/  SHF.R.S32.HI R12, RZ, 0x7, R12 ;  /* 0x00000007ff0c7819 */ /* 0x000fc4000001140c */
[----:B------:R-:W-:Y:S02]  /*0500*/  LOP3.LUT R7, R0, 0x1, RZ, 0xc0, !PT ;  /* 0x0000000100077812 */ /* 0x000fe400078ec0ff */
[----:B------:R-:W-:Y:S02]  /*0510*/  LEA.HI R3, R3, R192, RZ, 0x1 ;  /* 0x000000c003037211 */ /* 0x000fe400078f08ff */
[----:B------:R-:W-:Y:S01]  /*0520*/  LOP3.LUT R175, R10, R13, RZ, 0x3c, !PT ;  /* 0x0000000d0aaf7212 */ /* 0x000fe200078e3cff */
[C---:B------:R-:W-:Y:S01]  /*0530*/  IMAD R10, R11.reuse, 0x800, R8 ;  /* 0x000008000b0a7824 */ /* 0x040fe200078e0208 */
[----:B------:R-:W-:Y:S01]  /*0540*/  LOP3.LUT R182, R182, 0x8, R15, 0xf8, !PT ;  /* 0x00000008b6b67812 */ /* 0x000fe200078ef80f */
[----:B------:R-:W-:Y:S01]  /*0550*/  IMAD.SHL.U32 R11, R11, 0x20, RZ ;  /* 0x000000200b0b7824 */ /* 0x000fe200078e00ff */
[----:B------:R-:W-:Y:S01]  /*0560*/  ISETP.NE.U32.AND P0, PT, R7, 0x1, PT ;  /* 0x000000010700780c */ /* 0x000fe20003f05070 */
[C---:B------:R-:W-:Y:S01]  /*0570*/  IMAD.SHL.U32 R15, R12.reuse, 0x8, RZ ;  /* 0x000000080c0f7824 */ /* 0x040fe200078e00ff */
[----:B------:R-:W-:Y:S01]  /*0580*/  LOP3.LUT R3, R3, 0xfffffffe, RZ, 0xc0, !PT ;  /* 0xfffffffe03037812 */ /* 0x000fe200078ec0ff */
[----:B------:R-:W-:Y:S01]  /*0590*/  IMAD R7, R12, 0x1000, R9 ;  /* 0x000010000c077824 */ /* 0x000fe200078e0209 */
[----:B------:R-:W-:Y:S01]  /*05a0*/  LOP3.LUT R200, R200, 0x1c0, RZ, 0xc0, !PT ;  /* 0x000001c0c8c87812 */ /* 0x000fe200078ec0ff */
[----:B------:R-:W-:Y:S01]  /*05b0*/  IMAD.IADD R175, R10, 0x1, R175 ;  /* 0x000000010aaf7824 */ /* 0x000fe200078e02af */
[----:B------:R-:W-:Y:S01]  /*05c0*/  R2P PR, R0, 0x6 ;  /* 0x0000000600007804 */ /* 0x000fe20000000000 */
[----:B------:R-:W-:Y:S01]  /*05d0*/  IMAD.IADD R0, R192, 0x1, -R3 ;  /* 0x00000001c0007824 */ /* 0x000fe200078e0a03 */
[----:B------:R-:W-:Y:S01]  /*05e0*/  LOP3.LUT R15, R15, 0x8, RZ, 0xc0, !PT ;  /* 0x000000080f0f7812 */ /* 0x000fe200078ec0ff */
[----:B------:R-:W-:Y:S01]  /*05f0*/  IMAD.SHL.U32 R10, R4, 0x10, RZ ;  /* 0x00000010040a7824 */ /* 0x000fe200078e00ff */
[----:B------:R-:W-:Y:S01]  /*0600*/  SHF.R.U32.HI R6, RZ, 0x3, R200 ;  /* 0x00000003ff067819 */ /* 0x000fe200000116c8 */
[----:B------:R-:W-:Y:S01]  /*0610*/  IMAD R9, R2, 0x400, R9 ;  /* 0x0000040002097824 */ /* 0x000fe200078e0209 */
[----:B------:R-:W-:-:S02]  /*0620*/  LOP3.LUT R11, R200, 0x20, R11, 0xf8, !PT ;  /* 0x00000020c80b7812 */ /* 0x000fc400078ef80b */
[C---:B------:R-:W-:Y:S01]  /*0630*/  LOP3.LUT R190, R5.reuse, 0xfffffff8, RZ, 0xc0, !PT ;  /* 0xfffffff805be7812 */ /* 0x040fe200078ec0ff */
[----:B------:R-:W-:Y:S01]  /*0640*/  IMAD.SHL.U32 R5, R5, 0x40, RZ ;  /* 0x0000004005057824 */ /* 0x000fe200078e00ff */
[----:B------:R-:W-:Y:S02]  /*0650*/  LOP3.LUT R200, R6, R200, R15, 0x1e, !PT ;  /* 0x000000c806c87212 */ /* 0x000fe400078e1e0f */
[----:B------:R-:W-:Y:S01]  /*0660*/  LOP3.LUT R11, R11, R6, RZ, 0x3c, !PT ;  /* 0x000000060b0b7212 */ /* 0x000fe200078e3cff */
[----:B------:R-:W-:Y:S01]  /*0670*/  IMAD R6, R0, 0x400, R7 ;  /* 0x0000040000067824 */ /* 0x000fe200078e0207 */
[----:B------:R-:W-:Y:S01]  /*0680*/  LOP3.LUT R182, R8, R182, R13, 0xf6, !PT ;  /* 0x000000b608b67212 */ /* 0x000fe200078ef60d */
[----:B------:R-:W-:Y:S01]  /*0690*/  IMAD.IADD R190, R17, 0x1, -R190 ;  /* 0x0000000111be7824 */ /* 0x000fe200078e0abe */
[----:B------:R-:W-:Y:S01]  /*06a0*/  LOP3.LUT R3, R15, 0x10, R10, 0xf8, !PT ;  /* 0x000000100f037812 */ /* 0x000fe200078ef80a */
[----:B------:R-:W-:Y:S01]  /*06b0*/  IMAD.IADD R201, R11, 0x1, R6 ;  /* 0x000000010bc97824 */ /* 0x000fe200078e0206 */
[----:B------:R-:W-:Y:S01]  /*06c0*/  SHF.R.S32.HI R6, RZ, 0x1f, R191 ;  /* 0x0000001fff067819 */ /* 0x000fe200000114bf */
[----:B------:R-:W-:Y:S01]  /*06d0*/  IMAD.SHL.U32 R7, R190, 0x40, RZ ;  /* 0x00000040be077824 */ /* 0x000fe200078e00ff */
[----:B------:R-:W-:Y:S01]  /*06e0*/  LOP3.LUT R5, R5, 0xfffffe00, RZ, 0xc0, !PT ;  /* 0xfffffe0005057812 */ /* 0x000fe200078ec0ff */
[----:B------:R-:W-:Y:S01]  /*06f0*/  IMAD.SHL.U32 R8, R4, 0x8, RZ ;  /* 0x0000000804087824 */ /* 0x000fe200078e00ff */
[----:B------:R-:W-:Y:S01]  /*0700*/  LEA.HI R6, R6, R191, RZ, 0x2 ;  /* 0x000000bf06067211 */ /* 0x000fe200078f10ff */
[----:B------:R-:W-:Y:S01]  /*0710*/  IMAD.IADD R200, R9, 0x1, R200 ;  /* 0x0000000109c87824 */ /* 0x000fe200078e02c8 */
[----:B------:R-:W-:Y:S01]  /*0720*/  LOP3.LUT R7, R7, 0x1c0, RZ, 0xc0, !PT ;  /* 0x000001c007077812 */ /* 0x000fe200078ec0ff */
[----:B------:R-:W-:Y:S01]  /*0730*/  IMAD R2, R2, 0x400, R5 ;  /* 0x0000040002027824 */ /* 0x000fe200078e0205 */
[----:B------:R-:W-:-:S02]  /*0740*/  SHF.R.S32.HI R189, RZ, 0x2, R6 ;  /* 0x00000002ffbd7819 */ /* 0x000fc40000011406 */
[----:B------:R-:W-:Y:S02]  /*0750*/  SHF.R.U32.HI R4, RZ, 0x3, R7 ;  /* 0x00000003ff047819 */ /* 0x000fe40000011607 */
[----:B------:R-:W-:Y:S01]  /*0760*/  LOP3.LUT R183, R7, 0x8, R8, 0xf8, !PT ;  /* 0x0000000807b77812 */ /* 0x000fe200078ef808 */
[----:B------:R-:W-:Y:S01]  /*0770*/  IMAD R189, R0, 0x10, R189 ;  /* 0x0000001000bd7824 */ /* 0x000fe200078e02bd */
[----:B------:R-:W-:Y:S01]  /*0780*/  LOP3.LUT R3, R4, R3, R7, 0x1e, !PT ;  /* 0x0000000304037212 */ /* 0x000fe200078e1e07 */
[----:B------:R-:W-:Y:S01]  /*0790*/  IMAD R0, R0, 0x400, R5 ;  /* 0x0000040000007824 */ /* 0x000fe200078e0205 */
[----:B------:R-:W-:Y:S01]  /*07a0*/  LOP3.LUT R183, R183, R4, RZ, 0x3c, !PT ;  /* 0x00000004b7b77212 */ /* 0x000fe200078e3cff */
[----:B------:R-:W-:Y:S01]  /*07b0*/  VIADD R198, R189, 0xffffffc0 ;  /* 0xffffffc0bdc67836 */ /* 0x000fe20000000000 */
[----:B------:R-:W-:Y:S01]  /*07c0*/  LOP3.LUT R184, R3, R5, RZ, 0xfc, !PT ;  /* 0x0000000503b87212 */ /* 0x000fe200078efcff */
[----:B------:R-:W-:Y:S01]  /*07d0*/  IMAD.MOV.U32 R3, RZ, RZ, 0x20 ;  /* 0x00000020ff037424 */ /* 0x000fe200078e00ff */
[----:B------:R-:W-:Y:S01]  /*07e0*/  LEA R175, R175, UR5, 0x1 ;  /* 0x00000005afaf7c11 */ /* 0x000fe2000f8e08ff */
[----:B------:R-:W-:Y:S01]  /*07f0*/  IMAD.IADD R185, R0, 0x1, R183 ;  /* 0x0000000100b97824 */ /* 0x000fe200078e02b7 */
[----:B------:R-:W-:Y:S01]  /*0800*/  LEA R201, R201, UR5, 0x1 ;  /* 0x00000005c9c97c11 */ /* 0x000fe2000f8e08ff */
[----:B------:R-:W-:Y:S01]  /*0810*/  IMAD.MOV.U32 R0, RZ, RZ, 0x40 ;  /* 0x00000040ff007424 */ /* 0x000fe200078e00ff */
[----:B------:R-:W-:Y:S01]  /*0820*/  SEL R172, R3, 0xffffffe0, !P4 ;  /* 0xffffffe003ac7807 */ /* 0x000fe20006000000 */
[----:B------:R-:W-:Y:S01]  /*0830*/  IMAD.IADD R183, R183, 0x1, R2 ;  /* 0x00000001b7b77824 */ /* 0x000fe200078e0202 */
[----:B------:R-:W-:-:S02]  /*0840*/  SEL R3, R3, 0xffffffe0, !P1 ;  /* 0xffffffe003037807 */ /* 0x000fc40004800000 */
[----:B------:R-:W-:Y:S01]  /*0850*/  SEL R0, R0, 0xffffffc0, !P3 ;  /* 0xffffffc000007807 */ /* 0x000fe20005800000 */
[----:B------:R-:W-:Y:S01]  /*0860*/  IMAD.IADD R174, R172, 0x1, R175 ;  /* 0x00000001acae7824 */ /* 0x000fe200078e02af */
[----:B------:R-:W-:Y:S01]  /*0870*/  SEL R216, R216, 0x10, !P0 ;  /* 0x00000010d8d87807 */ /* 0x000fe20004000000 */
[C---:B------:R-:W-:Y:S01]  /*0880*/  IMAD.IADD R205, R201.reuse, 0x1, R3 ;  /* 0x00000001c9cd7824 */ /* 0x040fe200078e0203 */
[----:B------:R-:W-:Y:S01]  /*0890*/  LEA R200, R200, UR6, 0x1 ;  /* 0x00000006c8c87c11 */ /* 0x000fe2000f8e08ff */
[----:B------:R-:W-:Y:S01]  /*08a0*/  IMAD.IADD R173, R0, 0x1, R175 ;  /* 0x0000000100ad7824 */ /* 0x000fe200078e02af */
[----:B------:R-:W-:Y:S01]  /*08b0*/  SHF.R.S32.HI R195, RZ, 0x1f, R198 ;  /* 0x0000001fffc37819 */ /* 0x000fe200000114c6 */
[----:B------:R-:W-:Y:S01]  /*08c0*/  IMAD.IADD R206, R201, 0x1, R216 ;  /* 0x00000001c9ce7824 */ /* 0x000fe200078e02d8 */
[----:B------:R-:W-:Y:S01]  /*08d0*/  SHF.R.S32.HI R2, RZ, 0x1f, R189 ;  /* 0x0000001fff027819 */ /* 0x000fe200000114bd */
[----:B------:R-:W-:Y:S01]  /*08e0*/  VIADD R203, R200, 0x420 ;  /* 0x00000420c8cb7836 */ /* 0x000fe20000000000 */
[----:B------:R-:W-:Y:S01]  /*08f0*/  SHF.L.U64.HI R195, R198, 0x2, R195 ;  /* 0x00000002c6c37819 */ /* 0x000fe200000102c3 */
[----:B------:R-:W-:Y:S01]  /*0900*/  VIADD R202, R200, 0x40 ;  /* 0x00000040c8ca7836 */ /* 0x000fe20000000000 */
[----:B------:R-:W-:Y:S01]  /*0910*/  SHF.L.U64.HI R199, R189, 0x2, R2 ;  /* 0x00000002bdc77819 */ /* 0x000fe20000010202 */
[----:B------:R-:W-:Y:S01]  /*0920*/  IMAD.SHL.U32 R198, R198, 0x4, RZ ;  /* 0x00000004c6c67824 */ /* 0x000fe200078e00ff */
[----:B------:R-:W-:Y:S01]  /*0930*/  LEA R182, R182, UR5, 0x1 ;  /* 0x00000005b6b67c11 */ /* 0x000fe2000f8e08ff */
[----:B------:R-:W-:Y:S01]  /*0940*/  IMAD.IADD R172, R172, 0x1, R173 ;  /* 0x00000001acac7824 */ /* 0x000fe200078e02ad */
[----:B------:R-:W-:Y:S01]  /*0950*/  LEA R183, R183, UR4, 0x1 ;  /* 0x00000004b7b77c11 */ /* 0x000fe2000f8e08ff */
[----:B------:R-:W-:-:S02]  /*0960*/  IMAD.IADD R204, R3, 0x1, R200 ;  /* 0x0000000103cc7824 */ /* 0x000fc400078e02c8 */
[C---:B------:R-:W-:Y:S02]  /*0970*/  @P1 VIADD R203, R200.reuse, 0x3e0 ;  /* 0x000003e0c8cb1836 */ /* 0x040fe40000000000 */
[----:B------:R-:W-:Y:S02]  /*0980*/  @P2 VIADD R202, R200, 0xffffffc0 ;  /* 0xffffffc0c8ca2836 */ /* 0x000fe40000000000 */
[----:B------:R-:W-:Y:S01]  /*0990*/  IMAD.IADD R216, R216, 0x1, R205 ;  /* 0x00000001d8d87824 */ /* 0x000fe200078e02cd */
[----:B------:R-:W-:Y:S01]  /*09a0*/  LEA R181, R184, UR5, 0x1 ;  /* 0x00000005b8b57c11 */ /* 0x000fe2000f8e08ff */
[----:B------:R-:W-:Y:S01]  /*09b0*/  ULDC.64 UR16, c[0x0][0x300] ;  /* 0x0000c00000107ab9 */ /* 0x000fe20000000a00 */
[----:B------:R-:W-:Y:S01]  /*09c0*/  IADD3 R208, R3, R202, RZ ;  /* 0x000000ca03d07210 */ /* 0x000fe20007ffe0ff */
[----:B------:R-:W-:-:S06]  /*09d0*/  ULDC.64 UR14, c[0x0][0x308] ;  /* 0x0000c200000e7ab9 */ /* 0x000fcc0000000a00 */
.L_x_196:
[----:B------:R-:W-:Y:S02]  /*09e0*/  ISETP.NE.U32.AND P0, PT, RZ, UR16, PT ;  /* 0x00000010ff007c0c */ /* 0x000fe4000bf05070 */
[----:B------:R-:W-:Y:S02]  /*09f0*/  ISETP.NE.U32.AND P1, PT, RZ, UR14, PT ;  /* 0x0000000eff007c0c */ /* 0x000fe4000bf25070 */
[----:B------:R-:W-:Y:S02]  /*0a00*/  ISETP.NE.AND.EX P0, PT, RZ, UR17, PT, P0 ;  /* 0x00000011ff007c0c */ /* 0x000fe4000bf05300 */
[----:B------:R-:W-:-:S11]  /*0a10*/  ISETP.NE.AND.EX P1, PT, RZ, UR15, PT, P1 ;  /* 0x0000000fff007c0c */ /* 0x000fd6000bf25310 */
[----:B--2---:R-:W1:Y:S01]  /*0a20*/  @P0 S2R R2, SR_CTAID.Y ;  /* 0x0000000000020919 */ /* 0x004e620000002600 */
[----:B------:R-:W1:Y:S01]  /*0a30*/  @P0 LDC.64 R6, c[0x0][0x300] ;  /* 0x0000c000ff060b82 */ /* 0x000e620000000a00 */
[----:B------:R-:W2:Y:S07]  /*0a40*/  @P1 S2R R0, SR_CTAID.Y ;  /* 0x0000000000001919 */ /* 0x000eae0000002600 */
[----:B------:R-:W2:Y:S01]  /*0a50*/  @P1 LDC.64 R4, c[0x0][0x308] ;  /* 0x0000c200ff041b82 */ /* 0x000ea20000000a00 */
[----:B-1----:R-:W-:-:S07]  /*0a60*/  @P0 IMAD.WIDE R6, R2, 0x4, R6 ;  /* 0x0000000402060825 */ /* 0x002fce00078e0206 */
[----:B------:R-:W1:Y:S01]  /*0a70*/  @!P1 LDC.64 R2, c[0x0][0x2c8] ;  /* 0x0000b200ff029b82 */ /* 0x000e620000000a00 */
[----:B------:R-:W3:Y:S01]  /*0a80*/  @P0 LDG.E R6, desc[UR24][R6.64] ;  /* 0x0000001806060981 */ /* 0x000ee2000c1e1900 */
[----:B--2---:R-:W-:-:S06]  /*0a90*/  @P1 IMAD.WIDE R8, R0, 0x4, R4 ;  /* 0x0000000400081825 */ /* 0x004fcc00078e0204 */
[----:B------:R-:W2:Y:S01]  /*0aa0*/  @!P1 LDC.64 R4, c[0x0][0x318] ;  /* 0x0000c600ff049b82 */ /* 0x000ea20000000a00 */
[----:B------:R-:W4:Y:S01]  /*0ab0*/  @P1 LDG.E R0, desc[UR24][R8.64] ;  /* 0x0000001808001981 */ /* 0x000f22000c1e1900 */
[----:B------:R-:W-:Y:S01]  /*0ac0*/  UMOV UR10, URZ ;  /* 0x0000003f000a7c82 */ /* 0x000fe20008000000 */
[----:B------:R-:W-:Y:S01]  /*0ad0*/  USHF.L.U32 UR4, UR23, 0x7, URZ ;  /* 0x0000000717047899 */ /* 0x000fe2000800063f */
[----:B---3--:R-:W-:Y:S02]  /*0ae0*/  @P0 R2UR UR10, R6 ;  /* 0x00000000060a02ca */ /* 0x008fe400000e0000 */
[----:B--2---:R-:W-:-:S04]  /*0af0*/  @!P1 ISETP.NE.U32.AND P0, PT, R4, RZ, PT ;  /* 0x000000ff0400920c */ /* 0x004fc80003f05070 */
[----:B------:R-:W-:-:S04]  /*0b00*/  @!P1 ISETP.NE.AND.EX P0, PT, R5, RZ, PT, P0 ;  /* 0x000000ff0500920c */ /* 0x000fc80003f05300 */
[----:B-1----:R-:W-:-:S03]  /*0b10*/  @!P1 SEL R3, R3, RZ, P0 ;  /* 0x000000ff03039207 */ /* 0x002fc60000000000 */
[----:B----4-:R-:W-:Y:S01]  /*0b20*/  @P1 VIADD R0, R0, -UR10 ;  /* 0x8000000a00001c36 */ /* 0x010fe20008000000 */
[----:B------:R-:W-:-:S04]  /*0b30*/  @!P1 IADD3 R0, R3, -UR10, R2 ;  /* 0x8000000a03009c10 */ /* 0x000fc8000fffe002 */
[----:B------:R-:W-:-:S13]  /*0b40*/  ISETP.LE.AND P0, PT, R0, UR4, PT ;  /* 0x0000000400007c0c */ /* 0x000fda000bf03270 */
[----:B-----5:R-:W-:Y:S05]  /*0b50*/  @P0 BRA `(.L_x_188) ;  /* 0x0000004400680947 */ /* 0x020fea0003800000 */
[----:B------:R-:W1:Y:S01]  /*0b60*/  LDC R0, c[0x0][0x278] ;  /* 0x00009e00ff007b82 */ /* 0x000e620000000800 */
[----:B------:R-:W2:Y:S01]  /*0b70*/  S2R R2, SR_CTAID.Z ;  /* 0x0000000000027919 */ /* 0x000ea20000002700 */
[----:B------:R-:W-:Y:S01]  /*0b80*/  IMAD.MOV.U32 R6, RZ, RZ, RZ ;  /* 0x000000ffff067224 */ /* 0x000fe200078e00ff */
[----:B------:R-:W-:Y:S01]  /*0b90*/  ULDC.64 UR6, c[0x0][0x2f0] ;  /* 0x0000bc0000067ab9 */ /* 0x000fe20000000a00 */
[----:B------:R-:W-:Y:S01]  /*0ba0*/  ULDC UR33, c[0x0][0x2c4] ;  /* 0x0000b10000217ab9 */ /* 0x000fe20000000800 */
[----:B------:R-:W-:Y:S02]  /*0bb0*/  UISETP.NE.U32.AND UP1, UPT, UR6, URZ, UPT ;  /* 0x0000003f0600728c */ /* 0x000fe4000bf25070 */
[----:B------:R-:W-:Y:S01]  /*0bc0*/  UIADD3 UR9, UR33, 0x3f, URZ ;  /* 0x0000003f21097890 */ /* 0x000fe2000fffe03f */
[----:B------:R-:W-:Y:S01]  /*0bd0*/  ULDC.U8 UR6, c[0x0][0x3d8] ;  /* 0x0000f60000067ab9 */ /* 0x000fe20000000000 */
[----:B------:R-:W-:Y:S01]  /*0be0*/  ULDC UR32, c[0x0][0x270] ;  /* 0x00009c0000207ab9 */ /* 0x000fe20000000800 */
[----:B------:R-:W-:-:S02]  /*0bf0*/  UISETP.NE.AND UP0, UPT, UR6, URZ, UPT ;  /* 0x0000003f0600728c */ /* 0x000fc4000bf05270 */
[----:B------:R-:W-:Y:S01]  /*0c00*/  USHF.R.S32.HI UR46, URZ, 0x1f, UR9 ;  /* 0x0000001f3f2e7899 */ /* 0x000fe20008011409 */
[----:B------:R-:W-:Y:S01]  /*0c10*/  ULDC UR31, c[0x0][0x2dc] ;  /* 0x0000b700001f7ab9 */ /* 0x000fe20000000800 */
[----:B------:R-:W-:Y:S02]  /*0c20*/  UISETP.NE.AND.EX UP1, UPT, UR7, URZ, UPT, UP1 ;  /* 0x0000003f0700728c */ /* 0x000fe4000bf25310 */
[----:B------:R-:W-:Y:S02]  /*0c30*/  ULEA.HI UR46, UR46, UR9, URZ, 0x6 ;  /* 0x000000092e2e7291 */ /* 0x000fe4000f8f303f */
[----:B------:R-:W-:Y:S02]  /*0c40*/  UIMAD UR39, UR22, UR31, URZ ;  /* 0x0000001f162772a4 */ /* 0x000fe4000f8e023f */
[----:B------:R-:W-:Y:S01]  /*0c50*/  ULOP3.LUT UR42, UR46, 0xffffffc0, URZ, 0xc0, !UPT ;  /* 0xffffffc02e2a7892 */ /* 0x000fe2000f8ec03f */
[----:B-1----:R-:W-:Y:S01]  /*0c60*/  IABS R5, R0 ;  /* 0x0000000000057213 */ /* 0x002fe20000000000 */
[----:B------:R-:W-:Y:S01]  /*0c70*/  @UP0 UIMAD UR8, UR20, UR33, URZ ;  /* 0x00000021140802a4 */ /* 0x000fe2000f8e023f */
[----:B------:R-:W-:Y:S01]  /*0c80*/  ISETP.NE.AND P1, PT, R0, RZ, PT ;  /* 0x000000ff0000720c */ /* 0x000fe20003f25270 */
[----:B------:R-:W-:Y:S01]  /*0c90*/  @!UP0 UIMAD UR6, UR20, UR32, UR22 ;  /* 0x00000020140682a4 */ /* 0x000fe2000f8e0216 */
[----:B------:R-:W1:Y:S01]  /*0ca0*/  I2F.RP R4, R5 ;  /* 0x0000000500047306 */ /* 0x000e620000209400 */
[----:B------:R-:W-:Y:S01]  /*0cb0*/  UIADD3 UR42, UR42, -0x40, URZ ;  /* 0xffffffc02a2a7890 */ /* 0x000fe2000fffe03f */
[----:B------:R-:W-:Y:S01]  /*0cc0*/  ULDC.U8 UR7, c[0x0][0x480] ;  /* 0x0001200000077ab9 */ /* 0x000fe20000000000 */
[----:B------:R-:W-:Y:S01]  /*0cd0*/  @UP0 ULDC UR45, c[0x0][0x2e4] ;  /* 0x0000b900002d0ab9 */ /* 0x000fe20000000800 */
[----:B--2---:R-:W-:Y:S01]  /*0ce0*/  IABS R2, R2 ;  /* 0x0000000200027213 */ /* 0x004fe20000000000 */
[----:B------:R-:W-:-:S02]  /*0cf0*/  @UP0 UIMAD UR45, UR22, UR45, UR8 ;  /* 0x0000002d162d02a4 */ /* 0x000fc4000f8e0208 */
[----:B------:R-:W-:Y:S02]  /*0d00*/  USHF.R.S32.HI UR49, URZ, 0x1f, UR10 ;  /* 0x0000001f3f317899 */ /* 0x000fe4000801140a */
[----:B------:R-:W-:Y:S02]  /*0d10*/  USHF.R.S32.HI UR44, URZ, 0x1f, UR4 ;  /* 0x0000001f3f2c7899 */ /* 0x000fe40008011404 */
[----:B------:R-:W-:Y:S02]  /*0d20*/  USHF.R.S32.HI UR37, URZ, 0x1f, UR32 ;  /* 0x0000001f3f257899 */ /* 0x000fe40008011420 */
[----:B------:R-:W-:Y:S01]  /*0d30*/  USHF.R.S32.HI UR36, URZ, 0x1f, UR39 ;  /* 0x0000001f3f247899 */ /* 0x000fe20008011427 */
[----:B-1----:R-:W1:Y:S01]  /*0d40*/  MUFU.RCP R7, R4 ;  /* 0x0000000400077308 */ /* 0x002e620000001000 */
[----:B------:R-:W-:Y:S02]  /*0d50*/  USEL UR35, UR40, URZ, UP1 ;  /* 0x0000003f28237287 */ /* 0x000fe40008800000 */
[----:B------:R-:W-:-:S02]  /*0d60*/  USEL UR34, UR41, URZ, UP1 ;  /* 0x0000003f29227287 */ /* 0x000fc40008800000 */
[----:B------:R-:W-:Y:S02]  /*0d70*/  @!UP0 UIMAD UR45, UR6, UR33, URZ ;  /* 0x00000021062d82a4 */ /* 0x000fe4000f8e023f */
[----:B------:R-:W-:Y:S01]  /*0d80*/  USHF.R.S32.HI UR43, URZ, 0x1f, UR42 ;  /* 0x0000001f3f2b7899 */ /* 0x000fe2000801142a */
[----:B-1----:R-:W-:Y:S01]  /*0d90*/  VIADD R7, R7, 0xffffffe ;  /* 0x0ffffffe07077836 */ /* 0x002fe20000000000 */
[----:B------:R-:W1:Y:S05]  /*0da0*/  S2R R4, SR_CTAID.X ;  /* 0x0000000000047919 */ /* 0x000e6a0000002500 */
[----:B------:R-:W2:Y:S02]  /*0db0*/  F2I.FTZ.U32.TRUNC.NTZ R7, R7 ;  /* 0x0000000700077305 */ /* 0x000ea4000021f000 */
[----:B--2---:R-:W-:-:S04]  /*0dc0*/  IMAD.MOV R3, RZ, RZ, -R7 ;  /* 0x000000ffff037224 */ /* 0x004fc800078e0a07 */
[----:B------:R-:W-:-:S04]  /*0dd0*/  IMAD R3, R3, R5, RZ ;  /* 0x0000000503037224 */ /* 0x000fc800078e02ff */
[----:B------:R-:W-:-:S06]  /*0de0*/  IMAD.HI.U32 R3, R7, R3, R6 ;  /* 0x0000000307037227 */ /* 0x000fcc00078e0006 */
[----:B------:R-:W-:-:S04]  /*0df0*/  IMAD.HI.U32 R14, R3, R2, RZ ;  /* 0x00000002030e7227 */ /* 0x000fc800078e00ff */
[----:B------:R-:W-:-:S04]  /*0e00*/  IMAD.MOV R6, RZ, RZ, -R14 ;  /* 0x000000ffff067224 */ /* 0x000fc800078e0a0e */
[C---:B------:R-:W-:Y:S02]  /*0e10*/  IMAD R6, R5.reuse, R6, R2 ;  /* 0x0000000605067224 */ /* 0x040fe400078e0202 */
[----:B------:R-:W1:Y:S03]  /*0e20*/  LDC.64 R2, c[0x0][0x488] ;  /* 0x00012200ff027b82 */ /* 0x000e660000000a00 */
[----:B------:R-:W-:-:S13]  /*0e30*/  ISETP.GT.U32.AND P2, PT, R5, R6, PT ;  /* 0x000000060500720c */ /* 0x000fda0003f44070 */
[----:B------:R-:W-:Y:S01]  /*0e40*/  @!P2 IADD3 R6, R6, -R5, RZ ;  /* 0x800000050606a210 */ /* 0x000fe20007ffe0ff */
[----:B------:R-:W-:-:S03]  /*0e50*/  @!P2 VIADD R14, R14, 0x1 ;  /* 0x000000010e0ea836 */ /* 0x000fc60000000000 */
[----:B------:R-:W-:Y:S02]  /*0e60*/  ISETP.GE.U32.AND P3, PT, R6, R5, PT ;  /* 0x000000050600720c */ /* 0x000fe40003f66070 */
[----:B------:R-:W-:Y:S01]  /*0e70*/  LOP3.LUT R5, R0, UR22, RZ, 0x3c, !PT ;  /* 0x0000001600057c12 */ /* 0x000fe2000f8e3cff */
[----:B-1----:R-:W-:-:S03]  /*0e80*/  IMAD.WIDE.U32 R12, R4, R2, RZ ;  /* 0x00000002040c7225 */ /* 0x002fc600078e00ff */
[----:B------:R-:W-:Y:S01]  /*0e90*/  ISETP.GE.AND P0, PT, R5, RZ, PT ;  /* 0x000000ff0500720c */ /* 0x000fe20003f06270 */
[----:B------:R-:W-:-:S06]  /*0ea0*/  IMAD R3, R4, R3, R13 ;  /* 0x0000000304037224 */ /* 0x000fcc00078e020d */
[----:B------:R-:W-:Y:S01]  /*0eb0*/  @P3 VIADD R14, R14, 0x1 ;  /* 0x000000010e0e3836 */ /* 0x000fe20000000000 */
[----:B------:R-:W-:-:S04]  /*0ec0*/  ISETP.NE.AND P3, PT, RZ, UR7, PT ;  /* 0x00000007ff007c0c */ /* 0x000fc8000bf65270 */
[----:B------:R-:W-:Y:S02]  /*0ed0*/  SEL R12, R12, RZ, P3 ;  /* 0x000000ff0c0c7207 */ /* 0x000fe40001800000 */
[----:B------:R-:W-:Y:S02]  /*0ee0*/  @!P0 IADD3 R14, -R14, RZ, RZ ;  /* 0x000000ff0e0e8210 */ /* 0x000fe40007ffe1ff */
[----:B------:R-:W-:Y:S02]  /*0ef0*/  PLOP3.LUT P0, PT, PT, PT, UP0, 0x80, 0x0 ;  /* 0x000000000000781c */ /* 0x000fe40003f0f008 */
[----:B------:R-:W-:Y:S02]  /*0f00*/  @!P1 LOP3.LUT R14, RZ, R0, RZ, 0x33, !PT ;  /* 0x00000000ff0e9212 */ /* 0x000fe400078e33ff */
[----:B------:R-:W-:Y:S02]  /*0f10*/  SEL R0, R3, RZ, P3 ;  /* 0x000000ff03007207 */ /* 0x000fe40001800000 */
[----:B------:R-:W-:-:S07]  /*0f20*/  SHF.R.S32.HI R13, RZ, 0x1f, R14 ;  /* 0x0000001fff0d7819 */ /* 0x000fce000001140e */
[----:B------:R-:W-:Y:S05]  /*0f30*/  @!P0 BRA `(.L_x_189) ;  /* 0x0000000000208947 */ /* 0x000fea0003800000 */
[----:B------:R-:W-:Y:S01]  /*0f40*/  ULDC UR30, c[0x0][0x2d4] ;  /* 0x0000b500001e7ab9 */ /* 0x000fe20000000800 */
[----:B------:R-:W-:Y:S01]  /*0f50*/  ULDC UR7, c[0x0][0x2c0] ;  /* 0x0000b00000077ab9 */ /* 0x000fe20000000800 */
[----:B------:R-:W-:Y:S01]  /*0f60*/  UIADD3 UR8, UR30, 0x80, URZ ;  /* 0x000000801e087890 */ /* 0x000fe2000fffe03f */
[----:B------:R-:W-:Y:S02]  /*0f70*/  ULDC UR6, c[0x0][0x2e4] ;  /* 0x0000b90000067ab9 */ /* 0x000fe40000000800 */
[----:B------:R-:W-:Y:S02]  /*0f80*/  ULEA UR6, UR7, UR6, 0x7 ;  /* 0x0000000607067291 */ /* 0x000fe4000f8e383f */
[----:B------:R-:W-:-:S04]  /*0f90*/  UIMAD UR8, UR8, UR20, URZ ;  /* 0x00000014080872a4 */ /* 0x000fc8000f8e023f */
[----:B------:R-:W-:Y:S01]  /*0fa0*/  UIMAD UR38, UR6, UR22, UR8 ;  /* 0x00000016062672a4 */ /* 0x000fe2000f8e0208 */
[----:B------:R-:W-:Y:S11]  /*0fb0*/  BRA `(.L_x_190) ;  /* 0x00000000000c7947 */ /* 0x000ff60003800000 */
.L_x_189:
[----:B------:R-:W-:Y:S01]  /*0fc0*/  UIMAD UR38, UR20, UR32, UR22 ;  /* 0x00000020142672a4 */ /* 0x000fe2000f8e0216 */
[----:B------:R-:W-:-:S03]  /*0fd0*/  ULDC UR30, c[0x0][0x2d4] ;  /* 0x0000b500001e7ab9 */ /* 0x000fc60000000800 */
[----:B------:R-:W-:-:S12]  /*0fe0*/  UIMAD UR38, UR38, UR30, URZ ;  /* 0x0000001e262672a4 */ /* 0x000fd8000f8e023f */
.L_x_190:
[----:B------:R-:W1:Y:S01]  /*0ff0*/  LDC.64 R6, c[0x0][0x240] ;  /* 0x00009000ff067b82 */ /* 0x000e620000000a00 */
[----:B------:R-:W-:Y:S01]  /*1000*/  SHF.R.S32.HI R17, RZ, 0x1f, R194 ;  /* 0x0000001fff117819 */ /* 0x000fe200000114c2 */
[----:B------:R-:W-:Y:S01]  /*1010*/  ULDC.64 UR8, c[0x0][0x250] ;  /* 0x0000940000087ab9 */ /* 0x000fe20000000a00 */
[C---:B------:R-:W-:Y:S01]  /*1020*/  IADD3 R21, P0, R194.reuse, UR42, RZ ;  /* 0x0000002ac2157c10 */ /* 0x040fe2000ff1e0ff */
[----:B------:R-:W-:Y:S01]  /*1030*/  ULDC.64 UR6, c[0x0][0x248] ;  /* 0x0000920000067ab9 */ /* 0x000fe20000000a00 */
[--C-:B------:R-:W-:Y:S01]  /*1040*/  SHF.R.S32.HI R197, RZ, 0x1f, R196.reuse ;  /* 0x0000001fffc57819 */ /* 0x100fe200000114c4 */
[C---:B------:R-:W-:Y:S01]  /*1050*/  IMAD R3, R17.reuse, UR8, RZ ;  /* 0x0000000811037c24 */ /* 0x040fe2000f8e02ff */
[C---:B------:R-:W-:Y:S01]  /*1060*/  IADD3.X R19, R17.reuse, UR43, RZ, P0, !PT ;  /* 0x0000002b11137c10 */ /* 0x040fe200087fe4ff */
[----:B------:R-:W2:Y:S01]  /*1070*/  LDC.64 R8, c[0x0][0x418] ;  /* 0x00010600ff087b82 */ /* 0x000ea20000000a00 */
[----:B------:R-:W-:Y:S01]  /*1080*/  IMAD R17, R17, UR6, RZ ;  /* 0x0000000611117c24 */ /* 0x000fe2000f8e02ff */
[----:B------:R-:W-:Y:S01]  /*1090*/  UIADD3 UR4, UP0, UR4, UR10, URZ ;  /* 0x0000000a04047290 */ /* 0x000fe2000ff1e03f */
[C---:B------:R-:W-:Y:S01]  /*10a0*/  IMAD R22, R194.reuse, UR9, R3 ;  /* 0x00000009c2167c24 */ /* 0x040fe2000f8e0203 */
[----:B------:R-:W-:Y:S01]  /*10b0*/  ULDC.64 UR12, c[0x0][0x428] ;  /* 0x00010a00000c7ab9 */ /* 0x000fe20000000a00 */
[C---:B------:R-:W-:Y:S01]  /*10c0*/  IMAD.WIDE.U32 R24, R194.reuse, UR6, RZ ;  /* 0x00000006c2187c25 */ /* 0x040fe2000f8e00ff */
[----:B------:R-:W-:Y:S01]  /*10d0*/  ULDC.64 UR10, c[0x0][0x258] ;  /* 0x00009600000a7ab9 */ /* 0x000fe20000000a00 */
[----:B------:R-:W-:Y:S01]  /*10e0*/  UIMAD UR48, UR28, UR12, URZ ;  /* 0x0000000c1c3072a4 */ /* 0x000fe2000f8e023f */
[----:B------:R-:W3:Y:S01]  /*10f0*/  LDC.64 R10, c[0x0][0x228] ;  /* 0x00008a00ff0a7b82 */ /* 0x000ee20000000a00 */
[C---:B------:R-:W-:Y:S01]  /*1100*/  IMAD R17, R194.reuse, UR7, R17 ;  /* 0x00000007c2117c24 */ /* 0x040fe2000f8e0211 */
[----:B------:R-:W-:Y:S01]  /*1110*/  UIMAD UR47, UR28, UR10, URZ ;  /* 0x0000000a1c2f72a4 */ /* 0x000fe2000f8e023f */
[----:B------:R-:W-:Y:S01]  /*1120*/  IMAD.WIDE.U32 R26, R194, UR8, RZ ;  /* 0x00000008c21a7c25 */ /* 0x000fe2000f8e00ff */
[----:B------:R-:W-:Y:S01]  /*1130*/  UIMAD UR48, UR22, UR13, UR48 ;  /* 0x0000000d163072a4 */ /* 0x000fe2000f8e0230 */
[----:B------:R-:W-:Y:S01]  /*1140*/  LEA R215, R193, UR5, 0x1 ;  /* 0x00000005c1d77c11 */ /* 0x000fe2000f8e08ff */
[----:B------:R-:W-:Y:S01]  /*1150*/  UIMAD UR47, UR22, UR11, UR47 ;  /* 0x0000000b162f72a4 */ /* 0x000fe2000f8e022f */
[----:B------:R-:W-:Y:S01]  /*1160*/  IMAD.IADD R17, R25, 0x1, R17 ;  /* 0x0000000119117824 */ /* 0x000fe200078e0211 */
[----:B------:R-:W4:Y:S01]  /*1170*/  LDC.64 R4, c[0x0][0x420] ;  /* 0x00010800ff047b82 */ /* 0x000f220000000a00 */
[-C--:B-1----:R-:W-:Y:S01]  /*1180*/  IMAD R16, R19, R6.reuse, RZ ;  /* 0x0000000613107224 */ /* 0x082fe200078e02ff */
[----:B------:R-:W-:Y:S01]  /*1190*/  UIADD3.X UR44, UR49, UR44, URZ, UP0, !UPT ;  /* 0x0000002c312c7290 */ /* 0x000fe200087fe43f */
[----:B------:R-:W-:Y:S01]  /*11a0*/  IMAD.WIDE.U32 R28, R21, R6, R196 ;  /* 0x00000006151c7225 */ /* 0x000fe200078e00c4 */
[----:B------:R-:W-:-:S02]  /*11b0*/  ULEA.HI.SX32 UR46, UR46, 0xffffffff, 0x1a ;  /* 0xffffffff2e2e7891 */ /* 0x000fc4000f8fd23f */
[----:B------:R-:W-:Y:S01]  /*11c0*/  UIMAD UR49, UR44, UR8, URZ ;  /* 0x000000082c3172a4 */ /* 0x000fe2000f8e023f */
[----:B------:R-:W-:Y:S01]  /*11d0*/  IMAD R15, R21, R7, R16 ;  /* 0x00000007150f7224 */ /* 0x000fe200078e0210 */
[----:B------:R-:W1:Y:S01]  /*11e0*/  LDC.64 R2, c[0x0][0x238] ;  /* 0x00008e00ff027b82 */ /* 0x000e620000000a00 */
[C---:B--2---:R-:W-:Y:S01]  /*11f0*/  IMAD R18, R8.reuse, UR29, RZ ;  /* 0x0000001d08127c24 */ /* 0x044fe2000f8e02ff */
[----:B------:R-:W-:Y:S01]  /*1200*/  UIMAD UR49, UR4, UR9, UR49 ;  /* 0x00000009043172a4 */ /* 0x000fe2000f8e0231 */
[----:B------:R-:W-:Y:S01]  /*1210*/  IMAD.MOV.U32 R16, RZ, RZ, R24 ;  /* 0x000000ffff107224 */ /* 0x000fe200078e0018 */
[----:B------:R-:W-:Y:S01]  /*1220*/  UIADD3 UR45, UR42, UR45, URZ ;  /* 0x0000002d2a2d7290 */ /* 0x000fe2000fffe03f */
[----:B------:R-:W-:-:S04]  /*1230*/  IMAD.WIDE.U32 R24, R8, UR20, R196 ;  /* 0x0000001408187c25 */ /* 0x000fc8000f8e00c4 */
[----:B------:R-:W-:Y:S02]  /*1240*/  IMAD.IADD R29, R29, 0x1, R15 ;  /* 0x000000011d1d7824 */ /* 0x000fe400078e020f */
[----:B---3--:R-:W-:Y:S02]  /*1250*/  IMAD R8, R10, UR29, RZ ;  /* 0x0000001d0a087c24 */ /* 0x008fe4000f8e02ff */
[----:B------:R-:W-:Y:S02]  /*1260*/  IMAD R9, R9, UR20, R18 ;  /* 0x0000001409097c24 */ /* 0x000fe4000f8e0212 */
[----:B------:R-:W-:Y:S02]  /*1270*/  IMAD.IADD R23, R27, 0x1, R22 ;  /* 0x000000011b177824 */ /* 0x000fe400078e0216 */
[----:B------:R-:W-:Y:S02]  /*1280*/  IMAD.MOV.U32 R22, RZ, RZ, R26 ;  /* 0x000000ffff167224 */ /* 0x000fe400078e001a */
[----:B------:R-:W-:-:S02]  /*1290*/  IMAD R8, R11, UR20, R8 ;  /* 0x000000140b087c24 */ /* 0x000fc4000f8e0208 */
[----:B------:R-:W-:-:S04]  /*12a0*/  IMAD.WIDE.U32 R26, R10, UR20, R28 ;  /* 0x000000140a1a7c25 */ /* 0x000fc8000f8e001c */
[----:B------:R-:W-:Y:S02]  /*12b0*/  IMAD.IADD R25, R25, 0x1, R9 ;  /* 0x0000000119197824 */ /* 0x000fe400078e0209 */
[-C--:B----4-:R-:W-:Y:S02]  /*12c0*/  IMAD R10, R19, R4.reuse, RZ ;  /* 0x00000004130a7224 */ /* 0x090fe400078e02ff */
[----:B------:R-:W-:Y:S02]  /*12d0*/  IMAD.IADD R27, R27, 0x1, R8 ;  /* 0x000000011b1b7824 */ /* 0x000fe400078e0208 */
[----:B-1----:R-:W-:Y:S02]  /*12e0*/  IMAD R8, R2, UR29, RZ ;  /* 0x0000001d02087c24 */ /* 0x002fe4000f8e02ff */
[C---:B------:R-:W-:Y:S02]  /*12f0*/  IMAD R9, R21.reuse, R5, R10 ;  /* 0x0000000515097224 */ /* 0x040fe400078e020a */
[----:B------:R-:W-:-:S04]  /*1300*/  IMAD.WIDE.U32 R24, R21, R4, R24 ;  /* 0x0000000415187225 */ /* 0x000fc800078e0018 */
[----:B------:R-:W-:Y:S02]  /*1310*/  IMAD R3, R3, UR20, R8 ;  /* 0x0000001403037c24 */ /* 0x000fe4000f8e0208 */
[----:B------:R-:W-:Y:S02]  /*1320*/  IMAD.IADD R25, R25, 0x1, R9 ;  /* 0x0000000119197824 */ /* 0x000fe400078e0209 */
[----:B------:R-:W-:-:S04]  /*1330*/  IMAD.WIDE.U32 R8, R2, UR20, R196 ;  /* 0x0000001402087c25 */ /* 0x000fc8000f8e00c4 */
[----:B------:R-:W-:Y:S02]  /*1340*/  IMAD.IADD R9, R9, 0x1, R3 ;  /* 0x0000000109097824 */ /* 0x000fe400078e0203 */
[----:B------:R-:W1:Y:S01]  /*1350*/  LDC.64 R2, c[0x0][0x230] ;  /* 0x00008c00ff027b82 */ /* 0x000e620000000a00 */
[----:B------:R-:W-:Y:S01]  /*1360*/  IMAD.U32 R18, RZ, RZ, UR10 ;  /* 0x0000000aff127e24 */ /* 0x000fe2000f8e00ff */
[----:B------:R-:W-:Y:S01]  /*1370*/  ULDC.64 UR10, c[0x0][0x268] ;  /* 0x00009a00000a7ab9 */ /* 0x000fe20000000a00 */
[----:B------:R-:W-:Y:S01]  /*1380*/  IMAD.U32 R20, RZ, RZ, UR12 ;  /* 0x0000000cff147e24 */ /* 0x000fe2000f8e00ff */
[----:B------:R-:W-:Y:S01]  /*1390*/  ULDC.64 UR12, c[0x0][0x210] ;  /* 0x00008400000c7ab9 */ /* 0x000fe20000000a00 */
[----:B------:R-:W-:Y:S02]  /*13a0*/  IMAD R11, R13, UR10, RZ ;  /* 0x0000000a0d0b7c24 */ /* 0x000fe4000f8e02ff */
[----:B------:R-:W-:Y:S02]  /*13b0*/  IMAD.U32 R15, RZ, RZ, UR8 ;  /* 0x00000008ff0f7e24 */ /* 0x000fe4000f8e00ff */
[----:B------:R-:W-:-:S04]  /*13c0*/  IMAD.WIDE.U32 R20, R20, UR22, R24 ;  /* 0x0000001614147c25 */ /* 0x000fc8000f8e0018 */
[C---:B------:R-:W-:Y:S02]  /*13d0*/  IMAD R11, R14.reuse, UR11, R11 ;  /* 0x0000000b0e0b7c24 */ /* 0x040fe4000f8e020b */
[----:B------:R-:W-:Y:S01]  /*13e0*/  IMAD.WIDE.U32 R24, R14, UR10, R8 ;  /* 0x0000000a0e187c25 */ /* 0x000fe2000f8e0008 */
[----:B------:R-:W-:Y:S02]  /*13f0*/  ULDC.64 UR10, c[0x0][0x3e0] ;  /* 0x0000f800000a7ab9 */ /* 0x000fe40000000a00 */
[----:B------:R-:W-:Y:S01]  /*1400*/  LEA R220, P1, R20, UR10, 0x1 ;  /* 0x0000000a14dc7c11 */ /* 0x000fe2000f8208ff */
[----:B------:R-:W-:-:S04]  /*1410*/  IMAD.WIDE.U32 R22, R15, UR4, R22 ;  /* 0x000000040f167c25 */ /* 0x000fc8000f8e0016 */
[----:B------:R-:W-:Y:S01]  /*1420*/  VIADD R10, R21, UR48 ;  /* 0x00000030150a7c36 */ /* 0x000fe20008000000 */
[----:B------:R-:W-:Y:S01]  /*1430*/  IADD3 R15, P0, R24, R22, RZ ;  /* 0x00000016180f7210 */ /* 0x000fe20007f1e0ff */
[----:B------:R-:W-:-:S03]  /*1440*/  IMAD.WIDE.U32 R18, R18, UR22, R26 ;  /* 0x0000001612127c25 */ /* 0x000fc6000f8e001a */
[----:B------:R-:W-:Y:S01]  /*1450*/  LEA.HI.X R221, R20, UR11, R10, 0x1, P1 ;  /* 0x0000000b14dd7c11 */ /* 0x000fe200088f0c0a */
[----:B------:R-:W-:Y:S01]  /*1460*/  IMAD.IADD R11, R25, 0x1, R11 ;  /* 0x00000001190b7824 */ /* 0x000fe200078e020b */
[----:B------:R-:W-:Y:S01]  /*1470*/  LEA R10, P1, R4, R220, 0x6 ;  /* 0x000000dc040a7211 */ /* 0x000fe200078230ff */
[----:B------:R-:W-:Y:S01]  /*1480*/  VIADD R8, R19, UR47 ;  /* 0x0000002f13087c36 */ /* 0x000fe20008000000 */
[----:B------:R-:W-:Y:S01]  /*1490*/  LEA R222, P2, R18, UR12, 0x1 ;  /* 0x0000000c12de7c11 */ /* 0x000fe2000f8408ff */
[----:B------:R-:W-:Y:S01]  /*14a0*/  ULDC.64 UR10, c[0x0][0x220] ;  /* 0x00008800000a7ab9 */ /* 0x000fe20000000a00 */
[----:B------:R-:W-:Y:S01]  /*14b0*/  IADD3.X R22, R11, UR49, R23, P0, !PT ;  /* 0x000000310b167c10 */ /* 0x000fe200087fe417 */
[----:B------:R-:W-:Y:S01]  /*14c0*/  IMAD.U32 R9, RZ, RZ, UR6 ;  /* 0x00000006ff097e24 */ /* 0x000fe2000f8e00ff */
[----:B------:R-:W-:Y:S01]  /*14d0*/  LEA.HI.X R11, R4, R221, R5, 0x6, P1 ;  /* 0x000000dd040b7211 */ /* 0x000fe200008f3405 */
[----:B-1----:R-:W-:Y:S01]  /*14e0*/  IMAD R4, R2, UR29, RZ ;  /* 0x0000001d02047c24 */ /* 0x002fe2000f8e02ff */
[----:B------:R-:W-:Y:S01]  /*14f0*/  LEA.HI.X R223, R18, UR13, R8, 0x1, P2 ;  /* 0x0000000d12df7c11 */ /* 0x000fe200090f0c08 */
[----:B------:R-:W-:Y:S01]  /*1500*/  USHF.L.U32 UR12, UR8, 0x6, URZ ;  /* 0x00000006080c7899 */ /* 0x000fe2000800063f */
[C---:B------:R-:W-:Y:S01]  /*1510*/  LEA R18, P2, R15.reuse, UR10, 0x1 ;  /* 0x0000000a0f127c11 */ /* 0x040fe2000f8408ff */
[----:B------:R-:W-:Y:S01]  /*1520*/  IMAD.WIDE.U32 R20, R2, UR20, R196 ;  /* 0x0000001402147c25 */ /* 0x000fe2000f8e00c4 */
[C---:B------:R-:W-:Y:S01]  /*1530*/  LEA R8, P0, R6.reuse, R222, 0x6 ;  /* 0x000000de06087211 */ /* 0x040fe200078030ff */
[----:B------:R-:W-:Y:S01]  /*1540*/  USHF.L.U64.HI UR13, UR8, 0x6, UR9 ;  /* 0x00000006080d7899 */ /* 0x000fe20008010209 */
[----:B------:R-:W-:Y:S01]  /*1550*/  LEA.HI.X R19, R15, UR11, R22, 0x1, P2 ;  /* 0x0000000b0f137c11 */ /* 0x000fe200090f0c16 */
[----:B------:R-:W-:Y:S01]  /*1560*/  @P3 BAR.SYNC.DEFER_BLOCKING 0x0 ;  /* 0x0000000000003b1d */ /* 0x000fe20000010000 */
[----:B------:R-:W-:Y:S01]  /*1570*/  IMAD R3, R3, UR20, R4 ;  /* 0x0000001403037c24 */ /* 0x000fe2000f8e0204 */
[----:B------:R-:W-:Y:S01]  /*1580*/  USHF.L.U32 UR47, UR6, 0x6, URZ ;  /* 0x00000006062f7899 */ /* 0x000fe2000800063f */
[----:B------:R-:W-:Y:S01]  /*1590*/  IMAD.WIDE.U32 R16, R9, UR4, R16 ;  /* 0x0000000409107c25 */ /* 0x000fe2000f8e0010 */
[----:B------:R-:W-:-:S02]  /*15a0*/  LEA.HI.X R9, R6, R223, R7, 0x6, P0 ;  /* 0x000000df06097211 */ /* 0x000fc400000f3407 */
[----:B------:R-:W-:Y:S01]  /*15b0*/  ULDC.64 UR10, c[0x0][0x260] ;  /* 0x00009800000a7ab9 */ /* 0x000fe20000000a00 */
[----:B------:R-:W-:Y:S01]  /*15c0*/  IMAD.IADD R21, R21, 0x1, R3 ;  /* 0x0000000115157824 */ /* 0x000fe200078e0203 */
[----:B------:R-:W-:Y:S01]  /*15d0*/  IADD3 R6, P0, R18, UR12, RZ ;  /* 0x0000000c12067c10 */ /* 0x000fe2000ff1e0ff */
[----:B------:R-:W-:Y:S01]  /*15e0*/  IMAD R13, R13, UR10, RZ ;  /* 0x0000000a0d0d7c24 */ /* 0x000fe2000f8e02ff */
[----:B------:R-:W-:Y:S01]  /*15f0*/  ULDC.64 UR8, c[0x0][0x218] ;  /* 0x0000860000087ab9 */ /* 0x000fe20000000a00 */
[C---:B------:R-:W-:Y:S01]  /*1600*/  IMAD.WIDE.U32 R2, R14.reuse, UR10, R20 ;  /* 0x0000000a0e027c25 */ /* 0x040fe2000f8e0014 */
[----:B------:R-:W-:Y:S01]  /*1610*/  ULEA.HI UR10, UR46, UR46, URZ, 0x1 ;  /* 0x0000002e2e0a7291 */ /* 0x000fe2000f8f083f */
[----:B------:R-:W-:Y:S01]  /*1620*/  IADD3.X R7, R19, UR13, RZ, P0, !PT ;  /* 0x0000000d13077c10 */ /* 0x000fe200087fe4ff */
[----:B------:R-:W-:Y:S01]  /*1630*/  ULDC.64 UR48, c[0x0][0x2b0] ;  /* 0x0000ac0000307ab9 */ /* 0x000fe20000000a00 */
[----:B------:R-:W-:Y:S01]  /*1640*/  IMAD R13, R14, UR11, R13 ;  /* 0x0000000b0e0d7c24 */ /* 0x000fe2000f8e020d */
[----:B------:R-:W-:Y:S01]  /*1650*/  UIMAD UR11, UR44, UR6, URZ ;  /* 0x000000062c0b72a4 */ /* 0x000fe2000f8e023f */
[----:B------:R-:W-:Y:S01]  /*1660*/  IADD3 R4, P0, R6, UR12, RZ ;  /* 0x0000000c06047c10 */ /* 0x000fe2000ff1e0ff */
[----:B------:R-:W-:Y:S01]  /*1670*/  ULOP3.LUT UR10, UR10, 0xfffffffe, URZ, 0xc0, !UPT ;  /* 0xfffffffe0a0a7892 */ /* 0x000fe2000f8ec03f */
[----:B------:R-:W-:Y:S01]  /*1680*/  IMAD.IADD R13, R3, 0x1, R13 ;  /* 0x00000001030d7824 */ /* 0x000fe200078e020d */
[----:B------:R-:W-:Y:S01]  /*1690*/  UIMAD UR11, UR4, UR7, UR11 ;  /* 0x00000007040b72a4 */ /* 0x000fe2000f8e020b */
[----:B------:R-:W-:Y:S01]  /*16a0*/  IADD3.X R5, R7, UR13, RZ, P0, !PT ;  /* 0x0000000d07057c10 */ /* 0x000fe200087fe4ff */
[----:B------:R-:W-:Y:S01]  /*16b0*/  UIADD3 UR10, UR46, -UR10, URZ ;  /* 0x8000000a2e0a7290 */ /* 0x000fe2000fffe03f */
[----:B------:R-:W-:Y:S01]  /*16c0*/  IADD3 R2, P0, R2, R16, RZ ;  /* 0x0000001002027210 */ /* 0x000fe20007f1e0ff */
[----:B------:R-:W-:Y:S01]  /*16d0*/  @!PT LDS RZ, [RZ] ;  /* 0x00000000fffff984 */ /* 0x000fe20000000800 */
[----:B------:R-:W-:Y:S01]  /*16e0*/  @!PT LDS RZ, [RZ] ;  /* 0x00000000fffff984 */ /* 0x000fe20000000800 */
[----:B------:R-:W-:Y:S01]  /*16f0*/  @!PT LDS RZ, [RZ] ;  /* 0x00000000fffff984 */ /* 0x000fe20000000800 */
[----:B------:R-:W-:Y:S01]  /*1700*/  LDGSTS.E.BYPASS.LTC128B.128 [R215+0xa000], desc[UR24][R18.64] ;  /* 0x0a00000012d77fae */ /* 0x000fe2000b901d58 */
[----:B------:R-:W-:Y:S01]  /*1710*/  USHF.L.U64.HI UR6, UR6, 0x6, UR7 ;  /* 0x0000000606067899 */ /* 0x000fe20008010207 */
[----:B------:R-:W-:Y:S01]  /*1720*/  IADD3 R14, P1, R4, UR12, RZ ;  /* 0x0000000c040e7c10 */ /* 0x000fe2000ff3e0ff */
[----:B------:R-:W-:Y:S01]  /*1730*/  UISETP.NE.AND UP0, UPT, UR10, 0x1, UPT ;  /* 0x000000010a00788c */ /* 0x000fe2000bf05270 */
[----:B------:R1:W-:Y:S01]  /*1740*/  LDGSTS.E.BYPASS.LTC128B.128 [R215+0xb000], desc[UR24][R6.64] ;  /* 0x0b00000006d77fae */ /* 0x0003e2000b901d58 */
[----:B------:R-:W-:Y:S01]  /*1750*/  IADD3.X R13, R13, UR11, R17, P0, !PT ;  /* 0x0000000b0d0d7c10 */ /* 0x000fe200087fe411 */
[----:B------:R-:W-:Y:S01]  /*1760*/  UIMAD.WIDE UR48, UR45, 0x4, UR48 ;  /* 0x000000042d3078a5 */ /* 0x000fe2000f8e0230 */
[----:B------:R-:W-:Y:S01]  /*1770*/  IADD3.X R15, R5, UR13, RZ, P1, !PT ;  /* 0x0000000d050f7c10 */ /* 0x000fe20008ffe4ff */
[----:B------:R2:W-:Y:S01]  /*1780*/  LDGSTS.E.BYPASS.LTC128B.128 [R215+0xc000], desc[UR24][R4.64] ;  /* 0x0c00000004d77fae */ /* 0x0005e2000b901d58 */
[----:B------:R-:W-:Y:S01]  /*1790*/  PLOP3.LUT P2, PT, PT, PT, UP0, 0x80, 0x0 ;  /* 0x000000000000781c */ /* 0x000fe20003f4f008 */
[----:B------:R-:W-:-:S02]  /*17a0*/  IMAD.SHL.U32 R209, R189, 0x4, RZ ;  /* 0x00000004bdd17824 */ /* 0x000fc400078e00ff */
[----:B------:R3:W-:Y:S04]  /*17b0*/  LDGSTS.E.BYPASS.LTC128B.128 [R215+0xd000], desc[UR24][R14.64] ;  /* 0x0d0000000ed77fae */ /* 0x0007e8000b901d58 */
[----:B------:R-:W0:Y:S04]  /*17c0*/  LDGDEPBAR ;  /* 0x00000000000079af */ /* 0x000e280000000000 */
[----:B------:R-:W-:Y:S04]  /*17d0*/  LDGSTS.E.BYPASS.LTC128B.128 [R215+0x4000], desc[UR24][R220.64] ;  /* 0x04000000dcd77fae */ /* 0x000fe8000b901d58 */
[----:B------:R-:W-:Y:S01]  /*17e0*/  LDGSTS.E.BYPASS.LTC128B.128 [R215+0x5000], desc[UR24][R10.64] ;  /* 0x050000000ad77fae */ /* 0x000fe2000b901d58 */
[----:B-1----:R-:W-:Y:S01]  /*17f0*/  LEA R6, P0, R2, UR8, 0x1 ;  /* 0x0000000802067c11 */ /* 0x002fe2000f8008ff */
[----:B------:R-:W-:-:S02]  /*1800*/  UIMAD UR10, UR32, UR31, URZ ;  /* 0x0000001f200a72a4 */ /* 0x000fc4000f8e023f */
[----:B------:R-:W-:Y:S01]  /*1810*/  USHF.R.S32.HI UR7, URZ, 0x1f, UR31 ;  /* 0x0000001f3f077899 */ /* 0x000fe2000801141f */
[----:B------:R-:W-:Y:S01]  /*1820*/  LEA.HI.X R7, R2, UR9, R13, 0x1, P0 ;  /* 0x0000000902077c11 */ /* 0x000fe200080f0c0d */
[----:B------:R-:W-:Y:S01]  /*1830*/  VIADD R2, R193, 0x1000 ;  /* 0x00001000c1027836 */ /* 0x000fe20000000000 */
[----:B--2---:R-:W-:Y:S01]  /*1840*/  IADD3 R4, P0, R6, UR47, RZ ;  /* 0x0000002f06047c10 */ /* 0x004fe2000ff1e0ff */
[----:B------:R-:W-:Y:S01]  /*1850*/  UMOV UR8, UR48 ;  /* 0x0000003000087c82 */ /* 0x000fe20008000000 */
[----:B------:R-:W-:Y:S01]  /*1860*/  IMAD.U32 R3, RZ, RZ, UR39 ;  /* 0x00000027ff037e24 */ /* 0x000fe2000f8e00ff */
[----:B---3--:R-:W-:Y:S01]  /*1870*/  IADD3 R14, P1, R209, UR8, RZ ;  /* 0x00000008d10e7c10 */ /* 0x008fe2000ff3e0ff */
[----:B------:R-:W-:Y:S01]  /*1880*/  UIMAD UR7, UR7, UR32, URZ ;  /* 0x00000020070772a4 */ /* 0x000fe2000f8e023f */
[----:B------:R-:W-:Y:S01]  /*1890*/  IADD3.X R5, R7, UR6, RZ, P0, !PT ;  /* 0x0000000607057c10 */ /* 0x000fe200087fe4ff */
[----:B------:R-:W-:Y:S01]  /*18a0*/  UMOV UR9, UR49 ;  /* 0x0000003100097c82 */ /* 0x000fe20008000000 */
[----:B------:R-:W-:-:S02]  /*18b0*/  SEL R2, R2, R193, !P2 ;  /* 0x000000c102027207 */ /* 0x000fc40005000000 */
[----:B------:R-:W-:Y:S02]  /*18c0*/  IADD3 R16, P0, R4, UR47, RZ ;  /* 0x0000002f04107c10 */ /* 0x000fe4000ff1e0ff */
[----:B------:R-:W-:Y:S02]  /*18d0*/  LEA R214, R2, UR5, 0x1 ;  /* 0x0000000502d67c11 */ /* 0x000fe4000f8e08ff */
[----:B------:R-:W-:Y:S02]  /*18e0*/  IADD3.X R17, R5, UR6, RZ, P0, !PT ;  /* 0x0000000605117c10 */ /* 0x000fe400087fe4ff */
[----:B------:R-:W-:Y:S01]  /*18f0*/  IADD3 R18, P0, R16, UR47, RZ ;  /* 0x0000002f10127c10 */ /* 0x000fe2000ff1e0ff */
[----:B------:R-:W-:Y:S01]  /*1900*/  LDGSTS.E.BYPASS.LTC128B.128 [R214], desc[UR24][R222.64] ;  /* 0x00000000ded67fae */ /* 0x000fe2000b901d58 */
[----:B------:R-:W-:Y:S02]  /*1910*/  IADD3.X R15, R199, UR9, RZ, P1, !PT ;  /* 0x00000009c70f7c10 */ /* 0x000fe40008ffe4ff */
[----:B------:R-:W-:Y:S01]  /*1920*/  IADD3.X R19, R17, UR6, RZ, P0, !PT ;  /* 0x0000000611137c10 */ /* 0x000fe200087fe4ff */
[----:B------:R-:W-:Y:S01]  /*1930*/  USHF.L.U32 UR6, UR10, 0x6, URZ ;  /* 0x000000060a067899 */ /* 0x000fe2000800063f */
[----:B------:R-:W-:Y:S04]  /*1940*/  LDGSTS.E.BYPASS.LTC128B.128 [R214+0x1000], desc[UR24][R8.64] ;  /* 0x0100000008d67fae */ /* 0x000fe8000b901d58 */
[----:B------:R-:W-:Y:S04]  /*1950*/  LDGSTS.E.BYPASS.LTC128B.128 [R215+0x6000], desc[UR24][R6.64] ;  /* 0x0600000006d77fae */ /* 0x000fe8000b901d58 */
[----:B------:R1:W-:Y:S04]  /*1960*/  LDGSTS.E.BYPASS.LTC128B.128 [R215+0x7000], desc[UR24][R4.64] ;  /* 0x0700000004d77fae */ /* 0x0003e8000b901d58 */
[----:B------:R2:W-:Y:S04]  /*1970*/  LDGSTS.E.BYPASS.LTC128B.128 [R215+0x8000], desc[UR24][R16.64] ;  /* 0x0800000010d77fae */ /* 0x0005e8000b901d58 */
[----:B------:R2:W-:Y:S04]  /*1980*/  LDGSTS.E.BYPASS.LTC128B.128 [R215+0x9000], desc[UR24][R18.64] ;  /* 0x0900000012d77fae */ /* 0x0005e8000b901d58 */
[----:B------:R-:W0:Y:S01]  /*1990*/  LDGDEPBAR ;  /* 0x00000000000079af */ /* 0x000e220000000000 */
[----:B------:R-:W-:Y:S01]  /*19a0*/  USHF.R.S32.HI UR11, URZ, 0x1f, UR6 ;  /* 0x0000001f3f0b7899 */ /* 0x000fe20008011406 */
[----:B------:R-:W-:Y:S01]  /*19b0*/  IMAD.U32 R2, RZ, RZ, UR36 ;  /* 0x00000024ff027e24 */ /* 0x000fe2000f8e00ff */
[----:B------:R-:W-:Y:S01]  /*19c0*/  UIMAD.WIDE UR12, UR20, UR30, UR42 ;  /* 0x0000001e140c72a5 */ /* 0x000fe2000f8e022a */
[----:B------:R2:W5:Y:S01]  /*19d0*/  LDG.E R213, desc[UR24][R14.64] ;  /* 0x000000180ed57981 */ /* 0x000562000c1e1900 */
[----:B------:R-:W-:-:S02]  /*19e0*/  UIMAD.WIDE.U32 UR48, UR31, UR32, URZ ;  /* 0x000000201f3072a5 */ /* 0x000fc4000f8e003f */
[----:B------:R-:W-:Y:S01]  /*19f0*/  UIMAD UR7, UR37, UR31, UR7 ;  /* 0x0000001f250772a4 */ /* 0x000fe2000f8e0207 */
[----:B------:R2:W5:Y:S04]  /*1a00*/  LDG.E R212, desc[UR24][R14.64+0x20] ;  /* 0x000020180ed47981 */ /* 0x000568000c1e1900 */
[----:B------:R2:W5:Y:S01]  /*1a10*/  LDG.E R211, desc[UR24][R14.64+0x80] ;  /* 0x000080180ed37981 */ /* 0x000562000c1e1900 */
[----:B-1----:R-:W-:Y:S01]  /*1a20*/  IMAD R4, R192, UR10, R191 ;  /* 0x0000000ac0047c24 */ /* 0x002fe2000f8e02bf */
[----:B------:R-:W-:Y:S02]  /*1a30*/  UIADD3 UR35, UP0, UR12, UR35, URZ ;  /* 0x000000230c237290 */ /* 0x000fe4000ff1e03f */
[----:B------:R2:W5:Y:S01]  /*1a40*/  LDG.E R210, desc[UR24][R14.64+0xa0] ;  /* 0x0000a0180ed27981 */ /* 0x000562000c1e1900 */
[----:B------:R-:W-:Y:S01]  /*1a50*/  UIADD3 UR7, UR49, UR7, URZ ;  /* 0x0000000731077290 */ /* 0x000fe2000fffe03f */
[----:B------:R-:W-:-:S02]  /*1a60*/  CS2R R94, SRZ ;  /* 0x00000000005e7805 */ /* 0x000fc4000001ff00 */
[----:B------:R-:W-:Y:S01]  /*1a70*/  IADD3 R3, P1, P0, R4, UR6, R3 ;  /* 0x0000000604037c10 */ /* 0x000fe2000f83e003 */
[----:B------:R-:W-:Y:S01]  /*1a80*/  UIADD3.X UR34, UR13, UR34, URZ, UP0, !UPT ;  /* 0x000000220d227290 */ /* 0x000fe200087fe43f */
[----:B------:R-:W-:Y:S01]  /*1a90*/  SHF.R.S32.HI R5, RZ, 0x1f, R4 ;  /* 0x0000001fff057819 */ /* 0x000fe20000011404 */
[----:B------:R-:W-:Y:S01]  /*1aa0*/  UIMAD UR7, UR7, UR35, URZ ;  /* 0x00000023070772a4 */ /* 0x000fe2000f8e023f */
[----:B------:R-:W-:-:S04]  /*1ab0*/  DEPBAR.LE SB0, 0x1 ;  /* 0x000080400000791a */ /* 0x000fc80000000000 */
[----:B------:R-:W-:Y:S01]  /*1ac0*/  IADD3.X R5, R5, UR11, R2, P1, P0 ;  /* 0x0000000b05057c10 */ /* 0x000fe20008fe0402 */
[----:B------:R-:W-:Y:S01]  /*1ad0*/  IMAD.U32 R2, RZ, RZ, UR48 ;  /* 0x00000030ff027e24 */ /* 0x000fe2000f8e00ff */
[----:B------:R-:W-:Y:S01]  /*1ae0*/  IADD3 R12, P0, R3, R12, RZ ;  /* 0x0000000c030c7210 */ /* 0x000fe20007f1e0ff */
[----:B------:R-:W-:Y:S01]  /*1af0*/  UIMAD UR34, UR34, UR48, UR7 ;  /* 0x00000030222272a4 */ /* 0x000fe2000f8e0207 */
[----:B------:R-:W-:Y:S01]  /*1b00*/  BAR.SYNC.DEFER_BLOCKING 0x0 ;  /* 0x0000000000007b1d */ /* 0x000fe20000010000 */
[----:B------:R-:W-:Y:S01]  /*1b10*/  UISETP.GE.AND UP0, UPT, UR33, 0x1, UPT ;  /* 0x000000012100788c */ /* 0x000fe2000bf06270 */
[----:B------:R-:W-:Y:S01]  /*1b20*/  IMAD.U32 R3, RZ, RZ, UR49 ;  /* 0x00000031ff037e24 */ /* 0x000fe2000f8e00ff */
[----:B------:R-:W-:Y:S01]  /*1b30*/  UIADD3 UR38, UR42, UR38, URZ ;  /* 0x000000262a267290 */ /* 0x000fe2000fffe03f */
[----:B------:R-:W-:Y:S01]  /*1b40*/  IMAD.X R13, R5, 0x1, R0, P0 ;  /* 0x00000001050d7824 */ /* 0x000fe200000e0600 */
[----:B------:R-:W-:Y:S01]  /*1b50*/  CS2R R92, SRZ ;  /* 0x00000000005c7805 */ /* 0x000fe2000001ff00 */
[----:B------:R-:W-:Y:S01]  /*1b60*/  ULDC.64 UR6, c[0x0][0x400] ;  /* 0x0001000000067ab9 */ /* 0x000fe20000000a00 */
[----:B------:R-:W-:Y:S01]  /*1b70*/  CS2R R98, SRZ ;  /* 0x0000000000627805 */ /* 0x000fe2000001ff00 */
[----:B------:R-:W-:Y:S01]  /*1b80*/  IMAD.WIDE.U32 R12, R2, UR35, R12 ;  /* 0x00000023020c7c25 */ /* 0x000fe2000f8e000c */
[----:B------:R-:W-:-:S02]  /*1b90*/  CS2R R96, SRZ ;  /* 0x0000000000607805 */ /* 0x000fc4000001ff00 */
[----:B------:R-:W-:Y:S02]  /*1ba0*/  CS2R R90, SRZ ;  /* 0x00000000005a7805 */ /* 0x000fe4000001ff00 */
[----:B------:R-:W-:Y:S01]  /*1bb0*/  CS2R R88, SRZ ;  /* 0x0000000000587805 */ /* 0x000fe2000001ff00 */
[----:B------:R-:W-:Y:S01]  /*1bc0*/  VIADD R0, R13, UR34 ;  /* 0x000000220d007c36 */ /* 0x000fe20008000000 */
[----:B------:R-:W-:Y:S02]  /*1bd0*/  LEA R218, P0, R12, UR6, 0x2 ;  /* 0x000000060cda7c11 */ /* 0x000fe4000f8010ff */
[----:B------:R-:W-:Y:S02]  /*1be0*/  CS2R R86, SRZ ;  /* 0x0000000000567805 */ /* 0x000fe4000001ff00 */
[----:B------:R-:W-:Y:S02]  /*1bf0*/  CS2R R84, SRZ ;  /* 0x0000000000547805 */ /* 0x000fe4000001ff00 */
[----:B------:R-:W-:-:S02]  /*1c00*/  CS2R R78, SRZ ;  /* 0x00000000004e7805 */ /* 0x000fc4000001ff00 */
[----:B------:R-:W-:Y:S01]  /*1c10*/  LEA.HI.X R219, R12, UR7, R0, 0x2, P0 ;  /* 0x000000070cdb7c11 */ /* 0x000fe200080f1400 */
[----:B------:R-:W-:Y:S01]  /*1c20*/  ULDC.64 UR6, c[0x0][0x478] ;  /* 0x00011e0000067ab9 */ /* 0x000fe20000000a00 */
[----:B------:R-:W-:Y:S01]  /*1c30*/  PLOP3.LUT P0, PT, PT, PT, UP0, 0x80, 0x0 ;  /* 0x000000000000781c */ /* 0x000fe20003f0f008 */
[----:B------:R-:W-:Y:S01]  /*1c40*/  UIMAD.WIDE UR6, UR38, 0x4, UR6 ;  /* 0x00000004260678a5 */ /* 0x000fe2000f8e0206 */
[----:B------:R-:W-:Y:S02]  /*1c50*/  CS2R R76, SRZ ;  /* 0x00000000004c7805 */ /* 0x000fe4000001ff00 */
[----:B------:R-:W-:Y:S02]  /*1c60*/  CS2R R82, SRZ ;  /* 0x0000000000527805 */ /* 0x000fe4000001ff00 */
[----:B------:R-:W-:Y:S01]  /*1c70*/  CS2R R80, SRZ ;  /* 0x0000000000507805 */ /* 0x000fe2000001ff00 */
[----:B------:R2:W1:Y:S01]  /*1c80*/  LDSM.16.M88.4 R140, [R175+0xa000] ;  /* 0x00a00000af8c783b */ /* 0x0004620000000200 */
[----:B------:R-:W-:-:S02]  /*1c90*/  CS2R R74, SRZ ;  /* 0x00000000004a7805 */ /* 0x000fc4000001ff00 */
[----:B------:R-:W-:Y:S02]  /*1ca0*/  CS2R R72, SRZ ;  /* 0x0000000000487805 */ /* 0x000fe4000001ff00 */
[----:B------:R-:W-:Y:S01]  /*1cb0*/  CS2R R70, SRZ ;  /* 0x0000000000467805 */ /* 0x000fe2000001ff00 */
[----:B------:R2:W3:Y:S01]  /*1cc0*/  LDSM.16.M88.4 R144, [R175+0xa800] ;  /* 0x00a80000af90783b */ /* 0x0004e20000000200 */
[----:B------:R-:W-:Y:S02]  /*1cd0*/  CS2R R68, SRZ ;  /* 0x0000000000447805 */ /* 0x000fe4000001ff00 */
[----:B------:R-:W-:Y:S02]  /*1ce0*/  CS2R R62, SRZ ;  /* 0x00000000003e7805 */ /* 0x000fe4000001ff00 */
[----:B------:R-:W-:Y:S01]  /*1cf0*/  CS2R R60, SRZ ;  /* 0x00000000003c7805 */ /* 0x000fe2000001ff00 */
[----:B------:R2:W4:Y:S01]  /*1d00*/  LDSM.16.M88.4 R148, [R174+0xa000] ;  /* 0x00a00000ae94783b */ /* 0x0005220000000200 */
[----:B------:R-:W-:-:S02]  /*1d10*/  CS2R R66, SRZ ;  /* 0x0000000000427805 */ /* 0x000fc4000001ff00 */
[----:B------:R-:W-:Y:S02]  /*1d20*/  CS2R R64, SRZ ;  /* 0x0000000000407805 */ /* 0x000fe4000001ff00 */
[----:B------:R-:W-:Y:S01]  /*1d30*/  CS2R R58, SRZ ;  /* 0x00000000003a7805 */ /* 0x000fe2000001ff00 */
[----:B------:R2:W1:Y:S01]  /*1d40*/  LDSM.16.M88.4 R152, [R174+0xa800] ;  /* 0x00a80000ae98783b */ /* 0x0004620000000200 */
[----:B------:R-:W-:Y:S02]  /*1d50*/  CS2R R56, SRZ ;  /* 0x0000000000387805 */ /* 0x000fe4000001ff00 */
[----:B------:R-:W-:Y:S02]  /*1d60*/  CS2R R54, SRZ ;  /* 0x0000000000367805 */ /* 0x000fe4000001ff00 */
[----:B------:R-:W-:Y:S01]  /*1d70*/  CS2R R52, SRZ ;  /* 0x0000000000347805 */ /* 0x000fe2000001ff00 */
[----:B------:R2:W1:Y:S01]  /*1d80*/  LDSM.16.M88.4 R156, [R173+0xa000] ;  /* 0x00a00000ad9c783b */ /* 0x0004620000000200 */
        /* <DEDUP_REMOVED lines=9> */
[----:B------:R-:W-:Y:S01]  /*1e20*/  CS2R R36, SRZ ;  /* 0x0000000000247805 */ /* 0x000fe2000001ff00 */
[----:B------:R2:W1:Y:S01]  /*1e30*/  LDSM.16.M88.4 R168, [R172+0xa800] ;  /* 0x00a80000aca8783b */ /* 0x0004620000000200 */
[----:B------:R-:W-:Y:S05]  /*1e40*/  @!P0 BRA `(.L_x_191) ;  /* 0x0000002400d08947 */ /* 0x000fea0003800000 */
[----:B------:R-:W1:Y:S01]  /*1e50*/  LDC R207, c[0x0][0x2dc] ;  /* 0x0000b700ffcf7b82 */ /* 0x000e620000000800 */
[----:B------:R-:W-:Y:S01]  /*1e60*/  USHF.L.U32 UR31, UR10, 0x4, URZ ;  /* 0x000000040a1f7899 */ /* 0x000fe2000800063f */
[----:B------:R-:W-:Y:S01]  /*1e70*/  VIADD R3, R184, 0x1000 ;  /* 0x00001000b8037836 */ /* 0x000fe20000000000 */
[----:B------:R-:W-:Y:S01]  /*1e80*/  USHF.L.U32 UR32, UR10, 0x3, URZ ;  /* 0x000000030a207899 */ /* 0x000fe2000800063f */
[----:B------:R-:W-:Y:S01]  /*1e90*/  VIADD R0, R185, 0x1000 ;  /* 0x00001000b9007836 */ /* 0x000fe20000000000 */
[----:B------:R-:W-:Y:S01]  /*1ea0*/  UIADD3 UR42, UR31, 0x20, URZ ;  /* 0x000000201f2a7890 */ /* 0x000fe2000fffe03f */
[C---:B------:R-:W-:Y:S01]  /*1eb0*/  LOP3.LUT P1, RZ, R190.reuse, 0x4, RZ, 0xc0, !PT ;  /* 0x00000004beff7812 */ /* 0x040fe2000782c0ff */
[----:B------:R-:W-:Y:S01]  /*1ec0*/  IMAD.MOV.U32 R177, RZ, RZ, 0x20 ;  /* 0x00000020ffb17424 */ /* 0x000fe200078e00ff */
[----:B------:R-:W-:Y:S01]  /*1ed0*/  LOP3.LUT P0, RZ, R190, 0x2, RZ, 0xc0, !PT ;  /* 0x00000002beff7812 */ /* 0x000fe2000780c0ff */
[----:B------:R-:W-:Y:S01]  /*1ee0*/  UIADD3 UR39, UR32, UR42, URZ ;  /* 0x0000002a20277290 */ /* 0x000fe2000fffe03f */
[----:B------:R-:W-:Y:S01]  /*1ef0*/  MOV R178, 0x40 ;  /* 0x0000004000b27802 */ /* 0x000fe20000000f00 */
[----:B------:R-:W-:Y:S01]  /*1f00*/  VIADD R5, R181, 0x6000 ;  /* 0x00006000b5057836 */ /* 0x000fe20000000000 */
[----:B------:R-:W-:Y:S01]  /*1f10*/  MOV R95, RZ ;  /* 0x000000ff005f7202 */ /* 0x000fe20000000f00 */
[----:B------:R-:W-:Y:S01]  /*1f20*/  UIADD3 UR38, UR32, UR39, URZ ;  /* 0x0000002720267290 */ /* 0x000fe2000fffe03f */
[----:B------:R-:W-:Y:S01]  /*1f30*/  SEL R180, R3, R184, !P2 ;  /* 0x000000b803b47207 */ /* 0x000fe20005000000 */
[----:B------:R-:W-:Y:S01]  /*1f40*/  UIMAD UR30, UR10, 0x18, URZ ;  /* 0x000000180a1e78a4 */ /* 0x000fe2000f8e023f */
[----:B------:R-:W-:Y:S01]  /*1f50*/  SEL R179, R0, R185, !P2 ;  /* 0x000000b900b37207 */ /* 0x000fe20005000000 */
[----:B------:R-:W-:-:S02]  /*1f60*/  USHF.L.U32 UR13, UR10, 0x5, URZ ;  /* 0x000000050a0d7899 */ /* 0x000fc4000800063f */
[----:B------:R-:W-:Y:S02]  /*1f70*/  UIMAD UR12, UR10, 0x28, URZ ;  /* 0x000000280a0c78a4 */ /* 0x000fe4000f8e023f */
[----:B------:R-:W-:Y:S02]  /*1f80*/  UIMAD UR11, UR10, 0x30, URZ ;  /* 0x000000300a0b78a4 */ /* 0x000fe4000f8e023f */
[----:B------:R-:W-:Y:S02]  /*1f90*/  UIMAD UR43, UR10, 0x38, URZ ;  /* 0x000000380a2b78a4 */ /* 0x000fe4000f8e023f */
[----:B------:R-:W-:Y:S01]  /*1fa0*/  UIADD3 UR37, UR32, UR38, URZ ;  /* 0x0000002620257290 */ /* 0x000fe2000fffe03f */
[----:B------:R-:W-:-:S03]  /*1fb0*/  SEL R177, R177, 0xffffffe0, !P0 ;  /* 0xffffffe0b1b17807 */ /* 0x000fc60004000000 */
[----:B------:R-:W-:Y:S01]  /*1fc0*/  UIADD3 UR36, UR32, UR37, URZ ;  /* 0x0000002520247290 */ /* 0x000fe2000fffe03f */
[----:B------:R-:W-:Y:S01]  /*1fd0*/  SEL R178, R178, 0xffffffc0, !P1 ;  /* 0xffffffc0b2b27807 */ /* 0x000fe20004800000 */
[----:B------:R-:W-:Y:S01]  /*1fe0*/  ULDC UR33, c[0x0][0x270] ;  /* 0x00009c0000217ab9 */ /* 0x000fe20000000800 */
[----:B------:R-:W-:Y:S01]  /*1ff0*/  LEA R180, R180, UR5, 0x1 ;  /* 0x00000005b4b47c11 */ /* 0x000fe2000f8e08ff */
[----:B------:R-:W-:Y:S01]  /*2000*/  IMAD.IADD R3, R183, 0x1, R177 ;  /* 0x00000001b7037824 */ /* 0x000fe200078e02b1 */
[----:B------:R-:W-:Y:S01]  /*2010*/  LEA R179, R179, UR5, 0x1 ;  /* 0x00000005b3b37c11 */ /* 0x000fe2000f8e08ff */
[--C-:B------:R-:W-:Y:S01]  /*2020*/  IMAD.IADD R176, R5, 0x1, R178.reuse ;  /* 0x0000000105b07824 */ /* 0x100fe200078e02b2 */
[----:B------:R-:W-:Y:S01]  /*2030*/  UIADD3 UR35, UR32, UR36, URZ ;  /* 0x0000002420237290 */ /* 0x000fe2000fffe03f */
[----:B------:R-:W-:Y:S01]  /*2040*/  IMAD.IADD R2, R183, 0x1, R178 ;  /* 0x00000001b7027824 */ /* 0x000fe200078e02b2 */
[----:B------:R-:W-:Y:S01]  /*2050*/  ULDC UR34, c[0x0][0x2ec] ;  /* 0x0000bb0000227ab9 */ /* 0x000fe20000000800 */
[----:B------:R-:W-:-:S09]  /*2060*/  IMAD.IADD R0, R178, 0x1, R3 ;  /* 0x00000001b2007824 */ /* 0x000fd200078e0203 */
.L_x_194:
[----:B------:R-:W0:Y:S01]  /*2070*/  LDGDEPBAR ;  /* 0x00000000000079af */ /* 0x000e220000000000 */
[----:B------:R-:W-:Y:S01]  /*2080*/  IADD3 R187, R179, R177, RZ ;  /* 0x000000b1b3bb7210 */ /* 0x000fe20007ffe0ff */
[----:B-----5:R-:W-:Y:S01]  /*2090*/  FMUL.FTZ R217, R213, 1.4426950216293334961 ;  /* 0x3fb8aa3bd5d97820 */ /* 0x020fe20000410000 */
[-C--:B------:R-:W-:Y:S01]  /*20a0*/  IADD3 R188, R179, R178.reuse, RZ ;  /* 0x000000b2b3bc7210 */ /* 0x080fe20007ffe0ff */
[----:B------:R-:W-:Y:S01]  /*20b0*/  FMUL.FTZ R224, R212, 1.4426950216293334961 ;  /* 0x3fb8aa3bd4e07820 */ /* 0x000fe20000410000 */
[----:B------:R-:W-:Y:S01]  /*20c0*/  IADD3 R186, R178, R187, RZ ;  /* 0x000000bbb2ba7210 */ /* 0x000fe20007ffe0ff */
[----:B------:R-:W-:Y:S01]  /*20d0*/  FMUL.FTZ R252, R211, 1.4426950216293334961 ;  /* 0x3fb8aa3bd3fc7820 */ /* 0x000fe20000410000 */
[----:B------:R-:W-:Y:S01]  /*20e0*/  FSETP.NEU.FTZ.AND P0, PT, R213, -INF , PT ;  /* 0xff800000d500780b */ /* 0x000fe20003f1d000 */
[----:B------:R-:W-:Y:S01]  /*20f0*/  UISETP.GE.AND UP2, UPT, UR46, 0x1, UPT ;  /* 0x000000012e00788c */ /* 0x000fe2000bf46270 */
[----:B------:R-:W-:Y:S01]  /*2100*/  FSETP.NEU.FTZ.AND P2, PT, R210, -INF , PT ;  /* 0xff800000d200780b */ /* 0x000fe20003f5d000 */
[----:B------:R-:W-:Y:S04]  /*2110*/  DEPBAR.LE SB0, 0x0 ;  /* 0x000080000000791a */ /* 0x000fe80000000000 */
[----:B------:R-:W-:Y:S06]  /*2120*/  BAR.SYNC.DEFER_BLOCKING 0x0 ;  /* 0x0000000000007b1d */ /* 0x000fec0000010000 */
[----:B------:R-:W-:Y:S08]  /*2130*/  LDSM.16.M88.4 R100, [R179] ;  /* 0x00000000b364783b */ /* 0x000ff00000000200 */
[----:B------:R-:W1:Y:S08]  /*2140*/  LDSM.16.M88.4 R104, [R175+0x6000] ;  /* 0x00600000af68783b */ /* 0x000e700000000200 */
[----:B------:R-:W2:Y:S08]  /*2150*/  LDSM.16.M88.4 R108, [R179+0x1000] ;  /* 0x00100000b36c783b */ /* 0x000eb00000000200 */
[----:B------:R-:W3:Y:S08]  /*2160*/  LDSM.16.M88.4 R112, [R175+0x6800] ;  /* 0x00680000af70783b */ /* 0x000ef00000000200 */
[----:B------:R-:W-:Y:S08]  /*2170*/  LDSM.16.M88.4 R116, [R187] ;  /* 0x00000000bb74783b */ /* 0x000ff00000000200 */
[----:B------:R-:W4:Y:S01]  /*2180*/  LDSM.16.M88.4 R120, [R174+0x6000] ;  /* 0x00600000ae78783b */ /* 0x000f220000000200 */
[-C--:B-1----:R-:W-:Y:S07]  /*2190*/  HMMA.16816.F32 R4, R100, R104.reuse, RZ ;  /* 0x000000686404723c */ /* 0x082fee00000018ff */
[----:B------:R-:W1:Y:S01]  /*21a0*/  LDSM.16.M88.4 R124, [R187+0x1000] ;  /* 0x00100000bb7c783b */ /* 0x000e620000000200 */
[C---:B--2---:R-:W-:Y:S07]  /*21b0*/  HMMA.16816.F32 R8, R108.reuse, R104, RZ ;  /* 0x000000686c08723c */ /* 0x044fee00000018ff */
[----:B------:R-:W2:Y:S01]  /*21c0*/  LDSM.16.M88.4 R128, [R174+0x6800] ;  /* 0x00680000ae80783b */ /* 0x000ea20000000200 */
[-C--:B------:R-:W-:Y:S07]  /*21d0*/  HMMA.16816.F32 R12, R108, R106.reuse, RZ ;  /* 0x0000006a6c0c723c */ /* 0x080fee00000018ff */
[----:B------:R-:W-:Y:S01]  /*21e0*/  LDSM.16.M88.4 R132, [R188] ;  /* 0x00000000bc84783b */ /* 0x000fe20000000200 */
[C---:B------:R-:W-:Y:S07]  /*21f0*/  HMMA.16816.F32 R16, R100.reuse, R106, RZ ;  /* 0x0000006a6410723c */ /* 0x040fee00000018ff */
[----:B------:R-:W2:Y:S01]  /*2200*/  LDSM.16.M88.4 R136, [R173+0x6000] ;  /* 0x00600000ad88783b */ /* 0x000ea20000000200 */
[-C--:B---3--:R-:W-:Y:S06]  /*2210*/  HMMA.16816.F32 R20, R100, R112.reuse, RZ ;  /* 0x000000706414723c */ /* 0x088fec00000018ff */
[C---:B------:R-:W-:Y:S01]  /*2220*/  HMMA.16816.F32 R24, R108.reuse, R112, RZ ;  /* 0x000000706c18723c */ /* 0x040fe200000018ff */
[----:B------:R-:W-:Y:S05]  /*2230*/  LDSM.16.M88.4 R104, [R173+0x6800] ;  /* 0x00680000ad68783b */ /* 0x000fea0000000200 */
[-C--:B------:R-:W-:Y:S03]  /*2240*/  HMMA.16816.F32 R28, R108, R114.reuse, RZ ;  /* 0x000000726c1c723c */ /* 0x080fe600000018ff */
[----:B------:R-:W-:Y:S03]  /*2250*/  LDSM.16.M88.4 R108, [R186] ;  /* 0x00000000ba6c783b */ /* 0x000fe60000000200 */
[----:B------:R-:W-:Y:S05]  /*2260*/  HMMA.16816.F32 R32, R100, R114, RZ ;  /* 0x000000726420723c */ /* 0x000fea00000018ff */
[----:B------:R-:W3:Y:S01]  /*2270*/  LDSM.16.M88.4 R100, [R188+0x1000] ;  /* 0x00100000bc64783b */ /* 0x000ee20000000200 */
[-C--:B----4-:R-:W-:Y:S06]  /*2280*/  HMMA.16816.F32 R4, R116, R120.reuse, R4 ;  /* 0x000000787404723c */ /* 0x090fec0000001804 */
[C---:B-1----:R-:W-:Y:S01]  /*2290*/  HMMA.16816.F32 R8, R124.reuse, R120, R8 ;  /* 0x000000787c08723c */ /* 0x042fe20000001808 */
[----:B------:R-:W1:Y:S05]  /*22a0*/  LDSM.16.M88.4 R112, [R172+0x6000] ;  /* 0x00600000ac70783b */ /* 0x000e6a0000000200 */
[-C--:B------:R-:W-:Y:S05]  /*22b0*/  HMMA.16816.F32 R12, R124, R122.reuse, R12 ;  /* 0x0000007a7c0c723c */ /* 0x080fea000000180c */
[----:B------:R-:W-:Y:S01]  /*22c0*/  LEA R120, R185, UR5, 0x1 ;  /* 0x00000005b9787c11 */ /* 0x000fe2000f8e08ff */
[C---:B------:R-:W-:Y:S05]  /*22d0*/  HMMA.16816.F32 R16, R116.reuse, R122, R16 ;  /* 0x0000007a7410723c */ /* 0x040fea0000001810 */
[----:B------:R-:W-:Y:S01]  /*22e0*/  FSEL R121, R217, RZ, P0 ;  /* 0x000000ffd9797208 */ /* 0x000fe20000000000 */
[-C--:B--2---:R-:W-:Y:S03]  /*22f0*/  HMMA.16816.F32 R20, R116, R128.reuse, R20 ;  /* 0x000000807414723c */ /* 0x084fe60000001814 */
[----:B------:R-:W-:Y:S03]  /*2300*/  FSETP.NEU.FTZ.AND P0, PT, R212, -INF , PT ;  /* 0xff800000d400780b */ /* 0x000fe60003f1d000 */
[C---:B------:R-:W-:Y:S05]  /*2310*/  HMMA.16816.F32 R24, R124.reuse, R128, R24 ;  /* 0x000000807c18723c */ /* 0x040fea0000001818 */
[----:B------:R-:W-:Y:S01]  /*2320*/  FSEL R122, R224, RZ, P0 ;  /* 0x000000ffe07a7208 */ /* 0x000fe20000000000 */
[-C--:B------:R-:W-:Y:S03]  /*2330*/  HMMA.16816.F32 R28, R124, R130.reuse, R28 ;  /* 0x000000827c1c723c */ /* 0x080fe6000000181c */
[----:B------:R-:W-:Y:S03]  /*2340*/  FSETP.NEU.FTZ.AND P0, PT, R211, -INF , PT ;  /* 0xff800000d300780b */ /* 0x000fe60003f1d000 */
[----:B------:R-:W-:Y:S01]  /*2350*/  HMMA.16816.F32 R32, R116, R130, R32 ;  /* 0x000000827420723c */ /* 0x000fe20000001820 */
[----:B------:R-:W2:Y:S04]  /*2360*/  LDSM.16.M88.4 R116, [R186+0x1000] ;  /* 0x00100000ba74783b */ /* 0x000ea80000000200 */
[C---:B------:R-:W-:Y:S01]  /*2370*/  IADD3 R125, R120.reuse, R177, RZ ;  /* 0x000000b1787d7210 */ /* 0x040fe20007ffe0ff */
[-C--:B------:R-:W-:Y:S05]  /*2380*/  HMMA.16816.F32 R4, R132, R136.reuse, R4 ;  /* 0x000000888404723c */ /* 0x080fea0000001804 */
[----:B------:R-:W-:Y:S01]  /*2390*/  IADD3 R124, R120, R178, RZ ;  /* 0x000000b2787c7210 */ /* 0x000fe20007ffe0ff */
[C---:B---3--:R-:W-:Y:S05]  /*23a0*/  HMMA.16816.F32 R8, R100.reuse, R136, R8 ;  /* 0x000000886408723c */ /* 0x048fea0000001808 */
[----:B------:R-:W-:Y:S01]  /*23b0*/  FSEL R252, R252, RZ, P0 ;  /* 0x000000fffcfc7208 */ /* 0x000fe20000000000 */
[-C--:B------:R-:W-:Y:S05]  /*23c0*/  HMMA.16816.F32 R12, R100, R138.reuse, R12 ;  /* 0x0000008a640c723c */ /* 0x080fea000000180c */
[----:B------:R-:W-:Y:S01]  /*23d0*/  IADD3 R246, P0, R209, UR6, RZ ;  /* 0x00000006d1f67c10 */ /* 0x000fe2000ff1e0ff */
[C---:B------:R-:W-:Y:S05]  /*23e0*/  HMMA.16816.F32 R16, R132.reuse, R138, R16 ;  /* 0x0000008a8410723c */ /* 0x040fea0000001810 */
[----:B------:R-:W-:Y:S01]  /*23f0*/  IADD3.X R247, R199, UR7, RZ, P0, !PT ;  /* 0x00000007c7f77c10 */ /* 0x000fe200087fe4ff */
[-C--:B------:R-:W-:Y:S04]  /*2400*/  HMMA.16816.F32 R20, R132, R104.reuse, R20 ;  /* 0x000000688414723c */ /* 0x080fe80000001814 */
[----:B------:R-:W3:Y:S02]  /*2410*/  LDG.E R230, desc[UR24][R246.64] ;  /* 0x00000018f6e67981 */ /* 0x000ee4000c1e1900 */
[C---:B------:R-:W-:Y:S02]  /*2420*/  HMMA.16816.F32 R24, R100.reuse, R104, R24 ;  /* 0x000000686418723c */ /* 0x040fe40000001818 */
[----:B------:R-:W5:Y:S04]  /*2430*/  LDG.E R241, desc[UR24][R246.64+0x80] ;  /* 0x00008018f6f17981 */ /* 0x000f68000c1e1900 */
[-C--:B------:R-:W-:Y:S01]  /*2440*/  HMMA.16816.F32 R28, R100, R106.reuse, R28 ;  /* 0x0000006a641c723c */ /* 0x080fe2000000181c */
[----:B------:R-:W4:Y:S05]  /*2450*/  LDSM.16.M88.4 R100, [R172+0x6800] ;  /* 0x00680000ac64783b */ /* 0x000f2a0000000200 */
[----:B------:R-:W-:Y:S03]  /*2460*/  HMMA.16816.F32 R32, R132, R106, R32 ;  /* 0x0000006a8420723c */ /* 0x000fe60000001820 */
[----:B------:R-:W5:Y:S03]  /*2470*/  LDG.E R240, desc[UR24][R246.64+0xa0] ;  /* 0x0000a018f6f07981 */ /* 0x000f66000c1e1900 */
[-C--:B-1----:R-:W-:Y:S06]  /*2480*/  HMMA.16816.F32 R4, R108, R112.reuse, R4 ;  /* 0x000000706c04723c */ /* 0x082fec0000001804 */
[C---:B--2---:R-:W-:Y:S06]  /*2490*/  HMMA.16816.F32 R8, R116.reuse, R112, R8 ;  /* 0x000000707408723c */ /* 0x044fec0000001808 */
[-C--:B------:R-:W-:Y:S06]  /*24a0*/  HMMA.16816.F32 R12, R116, R114.reuse, R12 ;  /* 0x00000072740c723c */ /* 0x080fec000000180c */
[C---:B------:R-:W-:Y:S06]  /*24b0*/  HMMA.16816.F32 R16, R108.reuse, R114, R16 ;  /* 0x000000726c10723c */ /* 0x040fec0000001810 */
[--C-:B------:R-:W-:Y:S01]  /*24c0*/  FFMA.FTZ R228, R5, UR34, -R121.reuse ;  /* 0x0000002205e47c23 */ /* 0x100fe20008010879 */
[--C-:B------:R-:W-:Y:S01]  /*24d0*/  FFMA.FTZ R227, R4, UR34, -R121.reuse ;  /* 0x0000002204e37c23 */ /* 0x100fe20008010879 */
[----:B------:R-:W-:Y:S02]  /*24e0*/  FFMA.FTZ R225, R6, UR34, -R122 ;  /* 0x0000002206e17c23 */ /* 0x000fe4000801087a */
[----:B------:R1:W-:Y:S01]  /*24f0*/  MUFU.EX2 R224, R228 ;  /* 0x000000e400e07308 */ /* 0x0003e20000000800 */
[-C--:B----4-:R-:W-:Y:S03]  /*2500*/  HMMA.16816.F32 R20, R108, R100.reuse, R20 ;  /* 0x000000646c14723c */ /* 0x090fe60000001814 */
[----:B------:R-:W-:Y:S01]  /*2510*/  FFMA.FTZ R233, R9, UR34, -R252 ;  /* 0x0000002209e97c23 */ /* 0x000fe200080108fc */
[----:B------:R-:W-:Y:S02]  /*2520*/  FFMA.FTZ R226, R7, UR34, -R122 ;  /* 0x0000002207e27c23 */ /* 0x000fe4000801087a */
[C---:B------:R-:W-:Y:S03]  /*2530*/  HMMA.16816.F32 R24, R116.reuse, R100, R24 ;  /* 0x000000647418723c */ /* 0x040fe60000001818 */
[----:B------:R-:W2:Y:S02]  /*2540*/  MUFU.EX2 R217, R227 ;  /* 0x000000e300d97308 */ /* 0x000ea40000000800 */
[----:B------:R-:W-:Y:S01]  /*2550*/  FFMA.FTZ R231, R12, UR34, -R252 ;  /* 0x000000220ce77c23 */ /* 0x000fe200080108fc */
[-C--:B------:R-:W-:Y:S07]  /*2560*/  HMMA.16816.F32 R28, R116, R102.reuse, R28 ;  /* 0x00000066741c723c */ /* 0x080fee000000181c */
[----:B------:R-:W-:Y:S01]  /*2570*/  MUFU.EX2 R225, R225 ;  /* 0x000000e100e17308 */ /* 0x000fe20000000800 */
[----:B-1----:R-:W-:Y:S01]  /*2580*/  FMUL.FTZ R228, R210, 1.4426950216293334961 ;  /* 0x3fb8aa3bd2e47820 */ /* 0x002fe20000410000 */
[----:B------:R-:W-:Y:S08]  /*2590*/  HMMA.16816.F32 R32, R108, R102, R32 ;  /* 0x000000666c20723c */ /* 0x000ff00000001820 */
[----:B------:R-:W1:Y:S03]  /*25a0*/  MUFU.EX2 R226, R226 ;  /* 0x000000e200e27308 */ /* 0x000e660000000800 */
[----:B------:R-:W-:Y:S01]  /*25b0*/  FSEL R123, R228, RZ, P2 ;  /* 0x000000ffe47b7208 */ /* 0x000fe20001000000 */
[--C-:B------:R-:W-:Y:S01]  /*25c0*/  FFMA.FTZ R237, R16, UR34, -R121.reuse ;  /* 0x0000002210ed7c23 */ /* 0x100fe20008010879 */
[----:B--2---:R-:W-:Y:S02]  /*25d0*/  F2FP.F16.F32.PACK_AB R186, R224, R217 ;  /* 0x000000d9e0ba723e */ /* 0x004fe400000000ff */
[----:B------:R-:W-:Y:S01]  /*25e0*/  PLOP3.LUT P2, PT, PT, PT, UP2, 0x80, 0x0 ;  /* 0x000000000000781c */ /* 0x000fe20003f4f028 */
[----:B------:R-:W-:Y:S01]  /*25f0*/  FFMA.FTZ R238, R17, UR34, -R121 ;  /* 0x0000002211ee7c23 */ /* 0x000fe20008010879 */
[--C-:B------:R-:W-:Y:S01]  /*2600*/  FFMA.FTZ R239, R18, UR34, -R122.reuse ;  /* 0x0000002212ef7c23 */ /* 0x100fe2000801087a */
[----:B------:R2:W-:Y:S01]  /*2610*/  MUFU.EX2 R228, R233 ;  /* 0x000000e900e47308 */ /* 0x0005e20000000800 */
[--C-:B------:R-:W-:Y:S01]  /*2620*/  FFMA.FTZ R242, R19, UR34, -R122.reuse ;  /* 0x0000002213f27c23 */ /* 0x100fe2000801087a */
[----:B------:R-:W-:Y:S01]  /*2630*/  FFMA.FTZ R251, R23, UR34, -R122 ;  /* 0x0000002217fb7c23 */ /* 0x000fe2000801087a */
[--C-:B------:R-:W-:Y:S01]  /*2640*/  FFMA.FTZ R227, R8, UR34, -R252.reuse ;  /* 0x0000002208e37c23 */ /* 0x100fe200080108fc */
[--C-:B------:R-:W-:Y:S01]  /*2650*/  FFMA.FTZ R229, R10, UR34, -R123.reuse ;  /* 0x000000220ae57c23 */ /* 0x100fe2000801087b */
[--C-:B------:R-:W-:Y:S01]  /*2660*/  FFMA.FTZ R232, R11, UR34, -R123.reuse ;  /* 0x000000220be87c23 */ /* 0x100fe2000801087b */
[----:B------:R-:W-:Y:S01]  /*2670*/  STS [R201+0xe000], R186 ;  /* 0x00e000bac9007388 */ /* 0x000fe20000000800 */
[--C-:B------:R-:W-:Y:S03]  /*2680*/  FFMA.FTZ R234, R13, UR34, -R252.reuse ;  /* 0x000000220dea7c23 */ /* 0x100fe600080108fc */
[----:B------:R-:W-:Y:S01]  /*2690*/  MUFU.EX2 R237, R237 ;  /* 0x000000ed00ed7308 */ /* 0x000fe20000000800 */
[----:B------:R-:W-:Y:S01]  /*26a0*/  FFMA.FTZ R248, R25, UR34, -R252 ;  /* 0x0000002219f87c23 */ /* 0x000fe200080108fc */
[--C-:B------:R-:W-:Y:S01]  /*26b0*/  FFMA.FTZ R235, R14, UR34, -R123.reuse ;  /* 0x000000220eeb7c23 */ /* 0x100fe2000801087b */
[--C-:B------:R-:W-:Y:S01]  /*26c0*/  FFMA.FTZ R131, R34, UR34, -R122.reuse ;  /* 0x0000002222837c23 */ /* 0x100fe2000801087a */
[----:B-1----:R-:W-:Y:S01]  /*26d0*/  F2FP.F16.F32.PACK_AB R34, R226, R225 ;  /* 0x000000e1e222723e */ /* 0x002fe200000000ff */
[--C-:B------:R-:W-:Y:S01]  /*26e0*/  FFMA.FTZ R236, R15, UR34, -R123.reuse ;  /* 0x000000220fec7c23 */ /* 0x100fe2000801087b */
[----:B------:R-:W-:Y:S01]  /*26f0*/  FFMA.FTZ R250, R27, UR34, -R123 ;  /* 0x000000221bfa7c23 */ /* 0x000fe2000801087b */
[--C-:B------:R-:W-:Y:S03]  /*2700*/  FFMA.FTZ R243, R20, UR34, -R121.reuse ;  /* 0x0000002214f37c23 */ /* 0x100fe60008010879 */
[----:B------:R-:W-:Y:S01]  /*2710*/  MUFU.EX2 R238, R238 ;  /* 0x000000ee00ee7308 */ /* 0x000fe20000000800 */
[----:B--2---:R1:W2:Y:S01]  /*2720*/  LDG.E R233, desc[UR24][R246.64+0x20] ;  /* 0x00002018f6e97981 */ /* 0x0042a2000c1e1900 */
[----:B------:R-:W-:Y:S01]  /*2730*/  FFMA.FTZ R244, R21, UR34, -R121 ;  /* 0x0000002215f47c23 */ /* 0x000fe20008010879 */
[--C-:B------:R-:W-:Y:S01]  /*2740*/  FFMA.FTZ R245, R22, UR34, -R122.reuse ;  /* 0x0000002216f57c23 */ /* 0x100fe2000801087a */
[--C-:B------:R-:W-:Y:S01]  /*2750*/  FFMA.FTZ R249, R26, UR34, -R123.reuse ;  /* 0x000000221af97c23 */ /* 0x100fe2000801087b */
[----:B------:R4:W-:Y:S01]  /*2760*/  STS [R201+0xe400], R34 ;  /* 0x00e40022c9007388 */ /* 0x0009e20000000800 */
[--C-:B------:R-:W-:Y:S01]  /*2770*/  FFMA.FTZ R137, R30, UR34, -R123.reuse ;  /* 0x000000221e897c23 */ /* 0x100fe2000801087b */
[----:B------:R-:W-:Y:S03]  /*2780*/  FFMA.FTZ R123, R31, UR34, -R123 ;  /* 0x000000221f7b7c23 */ /* 0x000fe6000801087b */
[----:B------:R-:W-:Y:S01]  /*2790*/  MUFU.EX2 R239, R239 ;  /* 0x000000ef00ef7308 */ /* 0x000fe20000000800 */
[----:B------:R-:W-:Y:S01]  /*27a0*/  FFMA.FTZ R122, R35, UR34, -R122 ;  /* 0x00000022237a7c23 */ /* 0x000fe2000801087a */
[--C-:B------:R-:W-:Y:S01]  /*27b0*/  FFMA.FTZ R129, R32, UR34, -R121.reuse ;  /* 0x0000002220817c23 */ /* 0x100fe20008010879 */
[----:B------:R-:W-:Y:S07]  /*27c0*/  FFMA.FTZ R121, R33, UR34, -R121 ;  /* 0x0000002221797c23 */ /* 0x000fee0008010879 */
[----:B------:R-:W4:Y:S10]  /*27d0*/  MUFU.EX2 R242, R242 ;  /* 0x000000f200f27308 */ /* 0x000f340000000800 */
[----:B------:R-:W4:Y:S01]  /*27e0*/  MUFU.EX2 R227, R227 ;  /* 0x000000e300e37308 */ /* 0x000f220000000800 */
[--C-:B-1----:R-:W-:Y:S09]  /*27f0*/  FFMA.FTZ R247, R24, UR34, -R252.reuse ;  /* 0x0000002218f77c23 */ /* 0x102ff200080108fc */
[----:B------:R1:W-:Y:S01]  /*2800*/  MUFU.EX2 R246, R251 ;  /* 0x000000fb00f67308 */ /* 0x0003e20000000800 */
[----:B----4-:R-:W-:Y:S05]  /*2810*/  F2FP.F16.F32.PACK_AB R27, R242, R239 ;  /* 0x000000eff21b723e */ /* 0x010fea00000000ff */
[----:B------:R-:W-:Y:S04]  /*2820*/  STS [R206+0xe400], R27 ;  /* 0x00e4001bce007388 */ /* 0x000fe80000000800 */
[----:B------:R-:W-:Y:S01]  /*2830*/  MUFU.EX2 R229, R229 ;  /* 0x000000e500e57308 */ /* 0x000fe20000000800 */
[----:B------:R-:W-:Y:S09]  /*2840*/  F2FP.F16.F32.PACK_AB R30, R228, R227 ;  /* 0x000000e3e41e723e */ /* 0x000ff200000000ff */
[----:B------:R-:W4:Y:S01]  /*2850*/  MUFU.EX2 R232, R232 ;  /* 0x000000e800e87308 */ /* 0x000f220000000800 */
[--C-:B-1----:R-:W-:Y:S01]  /*2860*/  FFMA.FTZ R251, R28, UR34, -R252.reuse ;  /* 0x000000221cfb7c23 */ /* 0x102fe200080108fc */
[----:B------:R-:W-:Y:S01]  /*2870*/  FFMA.FTZ R252, R29, UR34, -R252 ;  /* 0x000000221dfc7c23 */ /* 0x000fe200080108fc */
[----:B------:R-:W-:Y:S07]  /*2880*/  F2FP.F16.F32.PACK_AB R29, R238, R237 ;  /* 0x000000edee1d723e */ /* 0x000fee00000000ff */
[----:B------:R-:W-:Y:S01]  /*2890*/  MUFU.EX2 R231, R231 ;  /* 0x000000e700e77308 */ /* 0x000fe20000000800 */
[----:B------:R1:W-:Y:S04]  /*28a0*/  STS [R206+0xe000], R29 ;  /* 0x00e0001dce007388 */ /* 0x0003e80000000800 */
[----:B------:R1:W-:Y:S05]  /*28b0*/  STS [R201+0xf000], R30 ;  /* 0x00f0001ec9007388 */ /* 0x0003ea0000000800 */
[----:B------:R-:W1:Y:S01]  /*28c0*/  MUFU.EX2 R234, R234 ;  /* 0x000000ea00ea7308 */ /* 0x000e620000000800 */
[----:B----4-:R-:W-:Y:S05]  /*28d0*/  F2FP.F16.F32.PACK_AB R26, R232, R229 ;  /* 0x000000e5e81a723e */ /* 0x010fea00000000ff */
[----:B------:R4:W-:Y:S04]  /*28e0*/  STS [R201+0xf400], R26 ;  /* 0x00f4001ac9007388 */ /* 0x0009e80000000800 */
[----:B------:R-:W-:Y:S10]  /*28f0*/  MUFU.EX2 R235, R235 ;  /* 0x000000eb00eb7308 */ /* 0x000ff40000000800 */
[----:B------:R-:W4:Y:S01]  /*2900*/  MUFU.EX2 R236, R236 ;  /* 0x000000ec00ec7308 */ /* 0x000f220000000800 */
[----:B-1----:R-:W-:Y:S05]  /*2910*/  F2FP.F16.F32.PACK_AB R25, R234, R231 ;  /* 0x000000e7ea19723e */ /* 0x002fea00000000ff */
[----:B------:R1:W-:Y:S04]  /*2920*/  STS [R206+0xf000], R25 ;  /* 0x00f00019ce007388 */ /* 0x0003e80000000800 */
[----:B------:R-:W-:Y:S10]  /*2930*/  MUFU.EX2 R243, R243 ;  /* 0x000000f300f37308 */ /* 0x000ff40000000800 */
[----:B------:R-:W-:Y:S01]  /*2940*/  MUFU.EX2 R244, R244 ;  /* 0x000000f400f47308 */ /* 0x000fe20000000800 */
[----:B----4-:R-:W-:Y:S05]  /*2950*/  F2FP.F16.F32.PACK_AB R33, R236, R235 ;  /* 0x000000ebec21723e */ /* 0x010fea00000000ff */
[----:B------:R-:W-:Y:S04]  /*2960*/  STS [R206+0xf400], R33 ;  /* 0x00f40021ce007388 */ /* 0x000fe80000000800 */
[----:B------:R-:W4:Y:S10]  /*2970*/  MUFU.EX2 R245, R245 ;  /* 0x000000f500f57308 */ /* 0x000f340000000800 */
[----:B------:R1:W-:Y:S10]  /*2980*/  MUFU.EX2 R138, R122 ;  /* 0x0000007a008a7308 */ /* 0x0003f40000000800 */
[----:B------:R-:W-:Y:S01]  /*2990*/  MUFU.EX2 R130, R121 ;  /* 0x0000007900827308 */ /* 0x000fe20000000800 */
[----:B----4-:R-:W-:Y:S05]  /*29a0*/  F2FP.F16.F32.PACK_AB R34, R246, R245 ;  /* 0x000000f5f622723e */ /* 0x010fea00000000ff */
[----:B------:R-:W-:Y:S04]  /*29b0*/  STS [R205+0xe400], R34 ;  /* 0x00e40022cd007388 */ /* 0x000fe80000000800 */
[----:B------:R-:W4:Y:S01]  /*29c0*/  MUFU.EX2 R129, R129 ;  /* 0x0000008100817308 */ /* 0x000f220000000800 */
[----:B-1----:R-:W-:Y:S05]  /*29d0*/  F2FP.F16.F32.PACK_AB R122, R244, R243 ;  /* 0x000000f3f47a723e */ /* 0x002fea00000000ff */
[----:B------:R-:W-:Y:S04]  /*29e0*/  STS [R205+0xe000], R122 ;  /* 0x00e0007acd007388 */ /* 0x000fe80000000800 */
[----:B------:R-:W1:Y:S10]  /*29f0*/  MUFU.EX2 R131, R131 ;  /* 0x0000008300837308 */ /* 0x000e740000000800 */
[----:B------:R-:W-:Y:S01]  /*2a00*/  MUFU.EX2 R247, R247 ;  /* 0x000000f700f77308 */ /* 0x000fe20000000800 */
[----:B----4-:R-:W-:Y:S05]  /*2a10*/  F2FP.F16.F32.PACK_AB R31, R130, R129 ;  /* 0x00000081821f723e */ /* 0x010fea00000000ff */
[----:B------:R-:W-:Y:S04]  /*2a20*/  STS [R216+0xe000], R31 ;  /* 0x00e0001fd8007388 */ /* 0x000fe80000000800 */
[----:B------:R-:W4:Y:S01]  /*2a30*/  MUFU.EX2 R248, R248 ;  /* 0x000000f800f87308 */ /* 0x000f220000000800 */
[----:B-1----:R-:W-:Y:S05]  /*2a40*/  F2FP.F16.F32.PACK_AB R29, R138, R131 ;  /* 0x000000838a1d723e */ /* 0x002fea00000000ff */
[----:B------:R-:W-:Y:S04]  /*2a50*/  STS [R216+0xe400], R29 ;  /* 0x00e4001dd8007388 */ /* 0x000fe80000000800 */
        /* <DEDUP_REMOVED lines=9> */
[----:B------:R-:W4:Y:S01]  /*2af0*/  MUFU.EX2 R137, R137 ;  /* 0x0000008900897308 */ /* 0x000f220000000800 */
[----:B-1----:R-:W-:Y:S05]  /*2b00*/  F2FP.F16.F32.PACK_AB R27, R252, R251 ;  /* 0x000000fbfc1b723e */ /* 0x002fea00000000ff */
[----:B------:R-:W-:Y:S01]  /*2b10*/  STS [R216+0xf000], R27 ;  /* 0x00f0001bd8007388 */ /* 0x000fe20000000800 */
[----:B----4-:R-:W-:Y:S05]  /*2b20*/  F2FP.F16.F32.PACK_AB R25, R186, R137 ;  /* 0x00000089ba19723e */ /* 0x010fea00000000ff */
        /* <DEDUP_REMOVED lines=41> */
[----:B------:R-:W-:Y:S01]  /*2dc0*/  FADD.FTZ R121, -R230, R5 ;  /* 0x00000005e6797221 */ /* 0x000fe20000010100 */
[-C--:B------:R-:W-:Y:S05]  /*2dd0*/  HMMA.16816.F32 R28, R104, R170.reuse, R28 ;  /* 0x000000aa681c723c */ /* 0x080fea000000181c */
[----:B------:R-:W-:Y:S01]  /*2de0*/  FMUL.FTZ R217, R217, R122 ;  /* 0x0000007ad9d97220 */ /* 0x000fe20000410000 */
[----:B------:R-:W-:Y:S05]  /*2df0*/  HMMA.16816.F32 R32, R100, R170, R32 ;  /* 0x000000aa6420723c */ /* 0x000fea0000001820 */
[----:B------:R-:W-:Y:S01]  /*2e00*/  FMUL.FTZ R224, R224, R121 ;  /* 0x00000079e0e07220 */ /* 0x000fe20000410000 */
[C---:B------:R-:W-:Y:S01]  /*2e10*/  FADD.FTZ R122, -R230.reuse, R16 ;  /* 0x00000010e67a7221 */ /* 0x040fe20000010100 */
[C---:B------:R-:W-:Y:S01]  /*2e20*/  FADD.FTZ R121, -R230.reuse, R17 ;  /* 0x00000011e6797221 */ /* 0x040fe20000010100 */
[----:B------:R-:W-:Y:S03]  /*2e30*/  FADD.FTZ R188, -R230, R20 ;  /* 0x00000014e6bc7221 */ /* 0x000fe60000010100 */
[----:B------:R-:W-:Y:S01]  /*2e40*/  F2FP.F16.F32.PACK_AB R224, R224, R217 ;  /* 0x000000d9e0e0723e */ /* 0x000fe200000000ff */
[----:B------:R-:W-:Y:S01]  /*2e50*/  FADD.FTZ R123, -R230, R21 ;  /* 0x00000015e67b7221 */ /* 0x000fe20000010100 */
[----:B------:R-:W-:Y:S01]  /*2e60*/  FMUL.FTZ R237, R237, R122 ;  /* 0x0000007aeded7220 */ /* 0x000fe20000410000 */
[----:B------:R-:W-:Y:S01]  /*2e70*/  FMUL.FTZ R238, R238, R121 ;  /* 0x00000079eeee7220 */ /* 0x000fe20000410000 */
[----:B------:R-:W-:Y:S01]  /*2e80*/  FMUL.FTZ R243, R243, R188 ;  /* 0x000000bcf3f37220 */ /* 0x000fe20000410000 */
[----:B------:R-:W-:Y:S03]  /*2e90*/  FMUL.FTZ R244, R244, R123 ;  /* 0x0000007bf4f47220 */ /* 0x000fe60000410000 */
[----:B------:R-:W-:Y:S02]  /*2ea0*/  F2FP.F16.F32.PACK_AB R237, R238, R237 ;  /* 0x000000edeeed723e */ /* 0x000fe400000000ff */
[----:B------:R-:W-:Y:S01]  /*2eb0*/  F2FP.F16.F32.PACK_AB R244, R244, R243 ;  /* 0x000000f3f4f4723e */ /* 0x000fe200000000ff */
[C---:B------:R-:W-:Y:S02]  /*2ec0*/  FADD.FTZ R243, -R233.reuse, R7 ;  /* 0x00000007e9f37221 */ /* 0x040fe40000010100 */
[C---:B------:R-:W-:Y:S01]  /*2ed0*/  FADD.FTZ R238, -R230.reuse, R32 ;  /* 0x00000020e6ee7221 */ /* 0x040fe20000010100 */
[----:B------:R-:W-:Y:S01]  /*2ee0*/  FADD.FTZ R217, -R230, R33 ;  /* 0x00000021e6d97221 */ /* 0x000fe20000010100 */
[----:B------:R-:W-:Y:S01]  /*2ef0*/  FADD.FTZ R230, -R233, R6 ;  /* 0x00000006e9e67221 */ /* 0x000fe20000010100 */
[----:B------:R-:W-:Y:S01]  /*2f00*/  FMUL.FTZ R243, R226, R243 ;  /* 0x000000f3e2f37220 */ /* 0x000fe20000410000 */
[----:B------:R-:W-:Y:S01]  /*2f10*/  FMUL.FTZ R238, R129, R238 ;  /* 0x000000ee81ee7220 */ /* 0x000fe20000410000 */
[----:B------:R-:W-:Y:S01]  /*2f20*/  FMUL.FTZ R217, R130, R217 ;  /* 0x000000d982d97220 */ /* 0x000fe20000410000 */
[----:B------:R-:W-:Y:S01]  /*2f30*/  FMUL.FTZ R230, R225, R230 ;  /* 0x000000e6e1e67220 */ /* 0x000fe20000410000 */
[C---:B------:R-:W-:Y:S01]  /*2f40*/  FADD.FTZ R226, -R233.reuse, R18 ;  /* 0x00000012e9e27221 */ /* 0x040fe20000010100 */
[----:B------:R-:W-:Y:S02]  /*2f50*/  FADD.FTZ R225, -R233, R19 ;  /* 0x00000013e9e17221 */ /* 0x000fe40000010100 */
[----:B------:R-:W-:Y:S01]  /*2f60*/  F2FP.F16.F32.PACK_AB R217, R217, R238 ;  /* 0x000000eed9d9723e */ /* 0x000fe200000000ff */
[----:B------:R-:W-:Y:S01]  /*2f70*/  FMUL.FTZ R226, R239, R226 ;  /* 0x000000e2efe27220 */ /* 0x000fe20000410000 */
[----:B------:R-:W-:Y:S01]  /*2f80*/  FMUL.FTZ R225, R242, R225 ;  /* 0x000000e1f2e17220 */ /* 0x000fe20000410000 */
[C---:B------:R-:W-:Y:S01]  /*2f90*/  FADD.FTZ R238, -R233.reuse, R22 ;  /* 0x00000016e9ee7221 */ /* 0x040fe20000010100 */
[C---:B------:R-:W-:Y:S01]  /*2fa0*/  FADD.FTZ R239, -R233.reuse, R23 ;  /* 0x00000017e9ef7221 */ /* 0x040fe20000010100 */
[C---:B------:R-:W-:Y:S01]  /*2fb0*/  FADD.FTZ R242, -R233.reuse, R34 ;  /* 0x00000022e9f27221 */ /* 0x040fe20000010100 */
[----:B------:R-:W-:Y:S01]  /*2fc0*/  FADD.FTZ R233, -R233, R35 ;  /* 0x00000023e9e97221 */ /* 0x000fe20000010100 */
[----:B------:R-:W-:Y:S01]  /*2fd0*/  F2FP.F16.F32.PACK_AB R230, R243, R230 ;  /* 0x000000e6f3e6723e */ /* 0x000fe200000000ff */
[----:B------:R-:W-:Y:S01]  /*2fe0*/  FMUL.FTZ R238, R245, R238 ;  /* 0x000000eef5ee7220 */ /* 0x000fe20000410000 */
[----:B------:R-:W-:Y:S01]  /*2ff0*/  FMUL.FTZ R239, R246, R239 ;  /* 0x000000eff6ef7220 */ /* 0x000fe20000410000 */
[----:B------:R-:W-:Y:S01]  /*3000*/  FMUL.FTZ R242, R131, R242 ;  /* 0x000000f283f27220 */ /* 0x000fe20000410000 */
[----:B------:R-:W-:Y:S01]  /*3010*/  FMUL.FTZ R233, R138, R233 ;  /* 0x000000e98ae97220 */ /* 0x000fe20000410000 */
[----:B------:R-:W-:Y:S06]  /*3020*/  @!P2 BRA `(.L_x_192) ;  /* 0x000000000048a947 */ /* 0x000fec0003800000 */
[----:B------:R-:W1:Y:S01]  /*3030*/  LDC R7, c[0x0][0x240] ;  /* 0x00009000ff077b82 */ /* 0x000e620000000800 */
[----:B------:R-:W-:Y:S04]  /*3040*/  ULOP3.LUT UR10, UR46, 0x1, URZ, 0xc0, !UPT ;  /* 0x000000012e0a7892 */ /* 0x000fe8000f8ec03f */
[----:B------:R-:W-:Y:S03]  /*3050*/  UISETP.NE.U32.AND UP0, UPT, UR10, 0x1, UPT ;  /* 0x000000010a00788c */ /* 0x000fe6000bf05070 */
[----:B------:R-:W2:Y:S01]  /*3060*/  LDC R5, c[0x0][0x244] ;  /* 0x00009100ff057b82 */ /* 0x000ea20000000800 */
[----:B------:R-:W-:Y:S06]  /*3070*/  USEL UR10, UR21, 0x2000, !UP0 ;  /* 0x00002000150a7887 */ /* 0x000fec000c000000 */
[----:B------:R-:W-:Y:S02]  /*3080*/  VIADD R214, R214, UR10 ;  /* 0x0000000ad6d67c36 */ /* 0x000fe40008000000 */
[----:B------:R-:W-:Y:S02]  /*3090*/  VIADD R179, R179, UR10 ;  /* 0x0000000ab3b37c36 */ /* 0x000fe40008000000 */
        /* <DEDUP_REMOVED lines=11> */
.L_x_192:
[C---:B-----5:R-:W-:Y:S01]  /*3150*/  FADD.FTZ R9, -R241.reuse, R9 ;  /* 0x00000009f1097221 */ /* 0x060fe20000010100 */
[C---:B------:R-:W-:Y:S01]  /*3160*/  FADD.FTZ R11, -R240.reuse, R11 ;  /* 0x0000000bf00b7221 */ /* 0x040fe20000010100 */
[C---:B------:R-:W-:Y:S01]  /*3170*/  FADD.FTZ R8, -R241.reuse, R8 ;  /* 0x00000008f1087221 */ /* 0x040fe20000010100 */
[----:B------:R-:W-:Y:S01]  /*3180*/  FADD.FTZ R10, -R240, R10 ;  /* 0x0000000af00a7221 */ /* 0x000fe20000010100 */
[----:B------:R-:W-:Y:S01]  /*3190*/  FMUL.FTZ R9, R228, R9 ;  /* 0x00000009e4097220 */ /* 0x000fe20000410000 */
[----:B------:R-:W-:Y:S01]  /*31a0*/  FMUL.FTZ R11, R232, R11 ;  /* 0x0000000be80b7220 */ /* 0x000fe20000410000 */
[----:B------:R-:W-:Y:S01]  /*31b0*/  FADD.FTZ R12, -R241, R12 ;  /* 0x0000000cf10c7221 */ /* 0x000fe20000010100 */
[----:B------:R-:W-:Y:S01]  /*31c0*/  FMUL.FTZ R8, R227, R8 ;  /* 0x00000008e3087220 */ /* 0x000fe20000410000 */
[C---:B------:R-:W-:Y:S01]  /*31d0*/  FADD.FTZ R14, -R240.reuse, R14 ;  /* 0x0000000ef00e7221 */ /* 0x040fe20000010100 */
        /* <DEDUP_REMOVED lines=11> */
[----:B------:R-:W-:Y:S01]  /*3290*/  FADD.FTZ R29, -R241, R29 ;  /* 0x0000001df11d7221 */ /* 0x000fe20000010100 */
[----:B------:R-:W-:Y:S01]  /*32a0*/  F2FP.F16.F32.PACK_AB R10, R11, R10 ;  /* 0x0000000a0b0a723e */ /* 0x000fe200000000ff */
[----:B------:R-:W-:Y:S01]  /*32b0*/  STS [R206+0xa000], R237 ;  /* 0x00a000edce007388 */ /* 0x000fe20000000800 */
[----:B------:R-:W-:Y:S01]  /*32c0*/  F2FP.F16.F32.PACK_AB R13, R13, R12 ;  /* 0x0000000c0d0d723e */ /* 0x000fe200000000ff */
[----:B------:R-:W-:Y:S01]  /*32d0*/  FADD.FTZ R28, -R241, R28 ;  /* 0x0000001cf11c7221 */ /* 0x000fe20000010100 */
[----:B------:R-:W-:Y:S01]  /*32e0*/  F2FP.F16.F32.PACK_AB R15, R15, R14 ;  /* 0x0000000e0f0f723e */ /* 0x000fe200000000ff */
[----:B------:R-:W-:Y:S01]  /*32f0*/  STS [R206+0xa400], R225 ;  /* 0x00a400e1ce007388 */ /* 0x000fe20000000800 */
[C---:B------:R-:W-:Y:S01]  /*3300*/  FADD.FTZ R25, -R241.reuse, R25 ;  /* 0x00000019f1197221 */ /* 0x040fe20000010100 */
[C---:B------:R-:W-:Y:S01]  /*3310*/  FADD.FTZ R26, -R240.reuse, R26 ;  /* 0x0000001af01a7221 */ /* 0x040fe20000010100 */
[----:B------:R-:W-:Y:S01]  /*3320*/  FADD.FTZ R27, -R240, R27 ;  /* 0x0000001bf01b7221 */ /* 0x000fe20000010100 */
[----:B------:R-:W-:Y:S01]  /*3330*/  STS [R201+0xb000], R8 ;  /* 0x00b00008c9007388 */ /* 0x000fe20000000800 */
[----:B------:R-:W-:Y:S01]  /*3340*/  FADD.FTZ R24, -R241, R24 ;  /* 0x00000018f1187221 */ /* 0x000fe20000010100 */
[----:B------:R-:W-:Y:S01]  /*3350*/  F2FP.F16.F32.PACK_AB R238, R239, R238 ;  /* 0x000000eeefee723e */ /* 0x000fe200000000ff */
[----:B------:R-:W-:Y:S01]  /*3360*/  FMUL.FTZ R29, R252, R29 ;  /* 0x0000001dfc1d7220 */ /* 0x000fe20000410000 */
[----:B------:R-:W-:Y:S01]  /*3370*/  STS [R201+0xb400], R10 ;  /* 0x00b4000ac9007388 */ /* 0x000fe20000000800 */
[----:B------:R-:W-:Y:S01]  /*3380*/  FMUL.FTZ R28, R251, R28 ;  /* 0x0000001cfb1c7220 */ /* 0x000fe20000410000 */
[----:B------:R-:W-:Y:S01]  /*3390*/  FMUL.FTZ R25, R248, R25 ;  /* 0x00000019f8197220 */ /* 0x000fe20000410000 */
[----:B------:R-:W-:Y:S01]  /*33a0*/  FMUL.FTZ R26, R249, R26 ;  /* 0x0000001af91a7220 */ /* 0x000fe20000410000 */
[----:B------:R-:W-:Y:S01]  /*33b0*/  STS [R206+0xb000], R13 ;  /* 0x00b0000dce007388 */ /* 0x000fe20000000800 */
[----:B------:R-:W-:Y:S01]  /*33c0*/  FMUL.FTZ R27, R250, R27 ;  /* 0x0000001bfa1b7220 */ /* 0x000fe20000410000 */
[----:B------:R-:W-:Y:S01]  /*33d0*/  FMUL.FTZ R24, R247, R24 ;  /* 0x00000018f7187220 */ /* 0x000fe20000410000 */
[C---:B------:R-:W-:Y:S01]  /*33e0*/  FADD.FTZ R30, -R240.reuse, R30 ;  /* 0x0000001ef01e7221 */ /* 0x040fe20000010100 */
[----:B------:R-:W-:Y:S01]  /*33f0*/  STS [R206+0xb400], R15 ;  /* 0x00b4000fce007388 */ /* 0x000fe20000000800 */
[----:B------:R-:W-:Y:S01]  /*3400*/  FADD.FTZ R31, -R240, R31 ;  /* 0x0000001ff01f7221 */ /* 0x000fe20000010100 */
[----:B------:R-:W-:Y:S01]  /*3410*/  F2FP.F16.F32.PACK_AB R233, R233, R242 ;  /* 0x000000f2e9e9723e */ /* 0x000fe200000000ff */
[----:B------:R-:W-:Y:S01]  /*3420*/  FMUL.FTZ R30, R137, R30 ;  /* 0x0000001e891e7220 */ /* 0x000fe20000410000 */
[----:B------:R-:W-:Y:S01]  /*3430*/  STS [R205+0xa000], R244 ;  /* 0x00a000f4cd007388 */ /* 0x000fe20000000800 */
[----:B------:R-:W-:Y:S01]  /*3440*/  F2FP.F16.F32.PACK_AB R101, R29, R28 ;  /* 0x0000001c1d65723e */ /* 0x000fe200000000ff */
[----:B------:R-:W-:Y:S01]  /*3450*/  FMUL.FTZ R31, R186, R31 ;  /* 0x0000001fba1f7220 */ /* 0x000fe20000410000 */
[----:B------:R-:W-:Y:S01]  /*3460*/  F2FP.F16.F32.PACK_AB R24, R25, R24 ;  /* 0x000000181918723e */ /* 0x000fe200000000ff */
[----:B------:R-:W-:Y:S01]  /*3470*/  STS [R205+0xa400], R238 ;  /* 0x00a400eecd007388 */ /* 0x000fe20000000800 */
[----:B------:R-:W-:Y:S02]  /*3480*/  F2FP.F16.F32.PACK_AB R28, R27, R26 ;  /* 0x0000001a1b1c723e */ /* 0x000fe400000000ff */
[----:B------:R-:W-:Y:S01]  /*3490*/  F2FP.F16.F32.PACK_AB R103, R31, R30 ;  /* 0x0000001e1f67723e */ /* 0x000fe200000000ff */
[----:B------:R-:W-:Y:S01]  /*34a0*/  STS [R216+0xa000], R217 ;  /* 0x00a000d9d8007388 */ /* 0x000fe20000000800 */
[----:B------:R-:W-:Y:S03]  /*34b0*/  IADD3 R100, R181, R178, RZ ;  /* 0x000000b2b5647210 */ /* 0x000fe60007ffe0ff */
[----:B------:R-:W-:Y:S04]  /*34c0*/  STS [R216+0xa400], R233 ;  /* 0x00a400e9d8007388 */ /* 0x000fe80000000800 */
[----:B------:R-:W-:Y:S04]  /*34d0*/  STS [R205+0xb000], R24 ;  /* 0x00b00018cd007388 */ /* 0x000fe80000000800 */
[----:B------:R-:W-:Y:S04]  /*34e0*/  STS [R205+0xb400], R28 ;  /* 0x00b4001ccd007388 */ /* 0x000fe80000000800 */
[----:B------:R-:W-:Y:S04]  /*34f0*/  STS [R216+0xb000], R101 ;  /* 0x00b00065d8007388 */ /* 0x000fe80000000800 */
[----:B------:R-:W-:Y:S01]  /*3500*/  STS [R216+0xb400], R103 ;  /* 0x00b40067d8007388 */ /* 0x000fe20000000800 */
[----:B------:R-:W-:Y:S06]  /*3510*/  BAR.SYNC.DEFER_BLOCKING 0x0 ;  /* 0x0000000000007b1d */ /* 0x000fec0000010000 */
[----:B-1----:R-:W-:Y:S04]  /*3520*/  LDSM.16.MT88.4 R4, [R182+0xe000] ;  /* 0x00e00000b604783b */ /* 0x002fe80000004200 */
[----:B------:R-:W1:Y:S04]  /*3530*/  LDSM.16.MT88.4 R8, [R181+0x4000] ;  /* 0x00400000b508783b */ /* 0x000e680000004200 */
[----:B------:R-:W2:Y:S04]  /*3540*/  LDSM.16.MT88.4 R12, [R182+0x10000] ;  /* 0x01000000b60c783b */ /* 0x000ea80000004200 */
[----:B------:R-:W3:Y:S04]  /*3550*/  LDSM.16.MT88.4 R16, [R100+0x4000] ;  /* 0x004000006410783b */ /* 0x000ee80000004200 */
        /* <DEDUP_REMOVED lines=37> */
[-C--:B---3--:R-:W-:Y:S05]  /*37b0*/  HMMA.16816.F32 R36, R20, R24.reuse, R36 ;  /* 0x000000181424723c */ /* 0x088fea0000001824 */
[----:B------:R-:W-:Y:S01]  /*37c0*/  IMAD R5, R207, UR33, RZ ;  /* 0x00000021cf057c24 */ /* 0x000fe2000f8e02ff */
[C---:B------:R-:W-:Y:S05]  /*37d0*/  HMMA.16816.F32 R40, R28.reuse, R24, R40 ;  /* 0x000000181c28723c */ /* 0x040fea0000001828 */
[----:B------:R-:W-:Y:S01]  /*37e0*/  LEA R5, -R5, RZ, 0x6 ;  /* 0x000000ff05057211 */ /* 0x000fe200078e31ff */
[-C--:B------:R-:W-:Y:S05]  /*37f0*/  HMMA.16816.F32 R44, R28, R26.reuse, R44 ;  /* 0x0000001a1c2c723c */ /* 0x080fea000000182c */
[C---:B------:R-:W-:Y:S01]  /*3800*/  LEA R218, P0, R5.reuse, R218, 0x2 ;  /* 0x000000da05da7211 */ /* 0x040fe200078010ff */
[C---:B------:R-:W-:Y:S05]  /*3810*/  HMMA.16816.F32 R48, R20.reuse, R26, R48 ;  /* 0x0000001a1430723c */ /* 0x040fea0000001830 */
[----:B------:R-:W-:Y:S01]  /*3820*/  LEA.HI.X.SX32 R219, R5, R219, 0x2, P0 ;  /* 0x000000db05db7211 */ /* 0x000fe200000f16ff */
        /* <DEDUP_REMOVED lines=20> */
.L_x_193:
[----:B------:R-:W-:Y:S01]  /*3970*/  LDSM.16.M88.4 R20, [R183] ;  /* 0x00000000b714783b */ /* 0x000fe20000000200 */
[----:B------:R-:W-:Y:S03]  /*3980*/  ULOP3.LUT UR10, UR46, 0x1, URZ, 0xc0, !UPT ;  /* 0x000000012e0a7892 */ /* 0x000fe6000f8ec03f */
[----:B-1----:R-:W1:Y:S01]  /*3990*/  LDSM.16.MT88.4 R8, [R181+0x6000] ;  /* 0x00600000b508783b */ /* 0x002e620000004200 */
[----:B------:R-:W-:Y:S02]  /*39a0*/  UISETP.NE.U32.AND UP0, UPT, UR10, 0x1, UPT ;  /* 0x000000010a00788c */ /* 0x000fe4000bf05070 */
[----:B------:R-:W-:Y:S01]  /*39b0*/  UIADD3 UR10, UR46, -0x1, URZ ;  /* 0xffffffff2e0a7890 */ /* 0x000fe2000fffe03f */
[----:B------:R-:W2:Y:S04]  /*39c0*/  LDSM.16.MT88.4 R16, [R176] ;  /* 0x00000000b010783b */ /* 0x000ea80000004200 */
[----:B------:R-:W-:Y:S04]  /*39d0*/  LDSM.16.M88.4 R24, [R3] ;  /* 0x000000000318783b */ /* 0x000fe80000000200 */
[----:B------:R-:W3:Y:S04]  /*39e0*/  LDSM.16.MT88.4 R28, [R181+0x6800] ;  /* 0x00680000b51c783b */ /* 0x000ee80000004200 */
[----:B------:R-:W4:Y:S04]  /*39f0*/  LDSM.16.MT88.4 R32, [R176+0x800] ;  /* 0x00080000b020783b */ /* 0x000f280000004200 */
[----:B------:R-:W-:Y:S04]  /*3a00*/  LDSM.16.M88.4 R100, [R2] ;  /* 0x000000000264783b */ /* 0x000fe80000000200 */
[----:B------:R-:W4:Y:S04]  /*3a10*/  LDSM.16.MT88.4 R104, [R181+0x7000] ;  /* 0x00700000b568783b */ /* 0x000f280000004200 */
[----:B------:R-:W-:Y:S04]  /*3a20*/  LDSM.16.M88.4 R108, [R0] ;  /* 0x00000000006c783b */ /* 0x000fe80000000200 */
        /* <DEDUP_REMOVED lines=26> */
[----:B------:R-:W2:Y:S01]  /*3bd0*/  LDSM.16.M88.4 R108, [R2+0x2000] ;  /* 0x00200000026c783b */ /* 0x000ea20000000200 */
[C---:B---3--:R-:W-:Y:S06]  /*3be0*/  HMMA.16816.F32 R4, R28.reuse, R32, R4 ;  /* 0x000000201c04723c */ /* 0x048fec0000001804 */
[C---:B------:R-:W-:Y:S01]  /*3bf0*/  HMMA.16816.F32 R8, R28.reuse, R34, R8 ;  /* 0x000000221c08723c */ /* 0x040fe20000001808 */
[----:B------:R-:W-:Y:S05]  /*3c00*/  LDSM.16.MT88.4 R32, [R181+0x9800] ;  /* 0x00980000b520783b */ /* 0x000fea0000004200 */
[C---:B-1----:R-:W-:Y:S06]  /*3c10*/  HMMA.16816.F32 R12, R28.reuse, R20, R12 ;  /* 0x000000141c0c723c */ /* 0x042fec000000180c */
[----:B------:R-:W-:Y:S01]  /*3c20*/  HMMA.16816.F32 R16, R28, R22, R16 ;  /* 0x000000161c10723c */ /* 0x000fe20000001810 */
[----:B------:R-:W1:Y:S04]  /*3c30*/  LDSM.16.MT88.4 R20, [R176+0x3000] ;  /* 0x00300000b014783b */ /* 0x000e680000004200 */
[----:B------:R-:W3:Y:S01]  /*3c40*/  LDSM.16.M88.4 R28, [R0+0x2000] ;  /* 0x00200000001c783b */ /* 0x000ee20000000200 */
[C---:B----4-:R-:W-:Y:S06]  /*3c50*/  HMMA.16816.F32 R4, R100.reuse, R104, R4 ;  /* 0x000000686404723c */ /* 0x050fec0000001804 */
[C---:B------:R-:W-:Y:S06]  /*3c60*/  HMMA.16816.F32 R8, R100.reuse, R106, R8 ;  /* 0x0000006a6408723c */ /* 0x040fec0000001808 */
[C---:B--2---:R-:W-:Y:S06]  /*3c70*/  HMMA.16816.F32 R12, R100.reuse, R24, R12 ;  /* 0x00000018640c723c */ /* 0x044fec000000180c */
[----:B------:R-:W-:Y:S01]  /*3c80*/  HMMA.16816.F32 R16, R100, R26, R16 ;  /* 0x0000001a6410723c */ /* 0x000fe20000001810 */
[----:B------:R-:W2:Y:S05]  /*3c90*/  LDSM.16.MT88.4 R24, [R176+0x3800] ;  /* 0x00380000b018783b */ /* 0x000eaa0000004200 */
[C---:B------:R-:W-:Y:S01]  /*3ca0*/  HMMA.16816.F32 R4, R108.reuse, R112, R4 ;  /* 0x000000706c04723c */ /* 0x040fe20000001804 */
[----:B------:R-:W-:Y:S05]  /*3cb0*/  IMAD.U32 R101, RZ, RZ, UR32 ;  /* 0x00000020ff657e24 */ /* 0x000fea000f8e00ff */
[C---:B------:R-:W-:Y:S06]  /*3cc0*/  HMMA.16816.F32 R8, R108.reuse, R114, R8 ;  /* 0x000000726c08723c */ /* 0x040fec0000001808 */
[C---:B-1----:R-:W-:Y:S06]  /*3cd0*/  HMMA.16816.F32 R12, R108.reuse, R20, R12 ;  /* 0x000000146c0c723c */ /* 0x042fec000000180c */
[----:B------:R-:W-:Y:S06]  /*3ce0*/  HMMA.16816.F32 R16, R108, R22, R16 ;  /* 0x000000166c10723c */ /* 0x000fec0000001810 */
[C---:B---3--:R-:W-:Y:S05]  /*3cf0*/  HMMA.16816.F32 R4, R28.reuse, R32, R4 ;  /* 0x000000201c04723c */ /* 0x048fea0000001804 */
[----:B------:R-:W-:Y:S01]  /*3d00*/  VIADD R108, R180, 0x40 ;  /* 0x00000040b46c7836 */ /* 0x000fe20000000000 */
[C---:B------:R-:W-:Y:S05]  /*3d10*/  HMMA.16816.F32 R8, R28.reuse, R34, R8 ;  /* 0x000000221c08723c */ /* 0x040fea0000001808 */
[----:B------:R-:W-:Y:S01]  /*3d20*/  @P2 IADD3 R32, P0, R198, UR8, RZ ;  /* 0x00000008c6202c10 */ /* 0x000fe2000ff1e0ff */
[C---:B--2---:R-:W-:Y:S01]  /*3d30*/  HMMA.16816.F32 R12, R28.reuse, R24, R12 ;  /* 0x000000181c0c723c */ /* 0x044fe2000000180c */
[----:B------:R-:W-:Y:S01]  /*3d40*/  IMAD.U32 R35, RZ, RZ, UR31 ;  /* 0x0000001fff237e24 */ /* 0x000fe2000f8e00ff */
[----:B------:R-:W-:Y:S03]  /*3d50*/  @UP2 UIADD3 UR8, UP1, UR8, -0x100, URZ ;  /* 0xffffff0008082890 */ /* 0x000fe6000ff3e03f */
[----:B------:R-:W-:Y:S01]  /*3d60*/  @P2 IADD3.X R33, R195, UR9, RZ, P0, !PT ;  /* 0x00000009c3212c10 */ /* 0x000fe200087fe4ff */
[----:B------:R-:W-:Y:S01]  /*3d70*/  HMMA.16816.F32 R16, R28, R26, R16 ;  /* 0x0000001a1c10723c */ /* 0x000fe20000001810 */
[----:B------:R-:W-:Y:S01]  /*3d80*/  IMAD.U32 R25, RZ, RZ, UR32 ;  /* 0x00000020ff197e24 */ /* 0x000fe2000f8e00ff */
[----:B------:R-:W-:Y:S02]  /*3d90*/  @UP2 UIADD3.X UR9, UR9, -0x1, URZ, UP1, !UPT ;  /* 0xffffffff09092890 */ /* 0x000fe40008ffe43f */
[----:B------:R-:W5:Y:S01]  /*3da0*/  @P2 LDG.E R213, desc[UR24][R32.64] ;  /* 0x0000001820d52981 */ /* 0x000f62000c1e1900 */
[-C--:B------:R-:W-:Y:S01]  /*3db0*/  LEA R102, P3, R35, R218.reuse, 0x2 ;  /* 0x000000da23667211 */ /* 0x080fe200078610ff */
[C---:B------:R-:W-:Y:S01]  /*3dc0*/  @P1 VIADD R108, R180.reuse, 0xffffffc0 ;  /* 0xffffffc0b46c1836 */ /* 0x040fe20000000000 */
[-C--:B------:R-:W-:Y:S01]  /*3dd0*/  LEA R34, P0, R25, R218.reuse, 0x2 ;  /* 0x000000da19227211 */ /* 0x080fe200078010ff */
[----:B------:R-:W5:Y:S03]  /*3de0*/  @P2 LDG.E R212, desc[UR24][R32.64+0x20] ;  /* 0x0000201820d42981 */ /* 0x000f66000c1e1900 */
        /* <DEDUP_REMOVED lines=8> */
[----:B------:R2:W-:Y:S01]  /*3e70*/  REDG.E.ADD.F32.FTZ.RN.STRONG.GPU desc[UR24][R218.64], R4 ;  /* 0x00000004da0079a6 */ /* 0x0005e2000c10f398 */
[-C--:B------:R-:W-:Y:S01]  /*3e80*/  LEA.HI.X.SX32 R103, R31, R219.reuse, 0x2, P3 ;  /* 0x000000db1f677211 */ /* 0x080fe200018f16ff */
[----:B------:R-:W-:Y:S01]  /*3e90*/  IMAD.U32 R29, RZ, RZ, UR13 ;  /* 0x0000000dff1d7e24 */ /* 0x000fe2000f8e00ff */
[-C--:B------:R-:W-:Y:S01]  /*3ea0*/  LEA.HI.X.SX32 R105, R25, R219.reuse, 0x2, P2 ;  /* 0x000000db19697211 */ /* 0x080fe200010f16ff */
[----:B------:R3:W-:Y:S01]  /*3eb0*/  REDG.E.ADD.F32.FTZ.RN.STRONG.GPU desc[UR24][R34.64], R5 ;  /* 0x00000005220079a6 */ /* 0x0007e2000c10f398 */
[----:B------:R-:W-:Y:S01]  /*3ec0*/  IMAD.U32 R25, RZ, RZ, UR12 ;  /* 0x0000000cff197e24 */ /* 0x000fe2000f8e00ff */
[-C--:B------:R-:W-:Y:S01]  /*3ed0*/  LEA R106, P0, R27, R218.reuse, 0x2 ;  /* 0x000000da1b6a7211 */ /* 0x080fe200078010ff */
[----:B------:R-:W-:Y:S01]  /*3ee0*/  IMAD.U32 R101, RZ, RZ, UR12 ;  /* 0x0000000cff657e24 */ /* 0x000fe2000f8e00ff */
[----:B------:R4:W-:Y:S01]  /*3ef0*/  REDG.E.ADD.F32.FTZ.RN.STRONG.GPU desc[UR24][R102.64], R6 ;  /* 0x00000006660079a6 */ /* 0x0009e2000c10f398 */
[----:B------:R-:W-:Y:S01]  /*3f00*/  IMAD.U32 R31, RZ, RZ, UR11 ;  /* 0x0000000bff1f7e24 */ /* 0x000fe2000f8e00ff */
[-C--:B------:R-:W-:Y:S01]  /*3f10*/  LEA.HI.X.SX32 R107, R29, R219.reuse, 0x2, P0 ;  /* 0x000000db1d6b7211 */ /* 0x080fe200000f16ff */
[----:B------:R-:W-:Y:S01]  /*3f20*/  IMAD.U32 R29, RZ, RZ, UR43 ;  /* 0x0000002bff1d7e24 */ /* 0x000fe2000f8e00ff */
[-C--:B------:R-:W-:Y:S01]  /*3f30*/  LEA R24, P3, R25, R218.reuse, 0x2 ;  /* 0x000000da19187211 */ /* 0x080fe200078610ff */
[----:B------:R4:W-:Y:S01]  /*3f40*/  REDG.E.ADD.F32.FTZ.RN.STRONG.GPU desc[UR24][R104.64], R7 ;  /* 0x00000007680079a6 */ /* 0x0009e2000c10f398 */
[----:B------:R-:W-:Y:S02]  /*3f50*/  IMAD.U32 R27, RZ, RZ, UR42 ;  /* 0x0000002aff1b7e24 */ /* 0x000fe4000f8e00ff */
[-C--:B------:R-:W-:Y:S01]  /*3f60*/  LEA.HI.X.SX32 R25, R101, R219.reuse, 0x2, P3 ;  /* 0x000000db65197211 */ /* 0x080fe200018f16ff */
[----:B------:R-:W-:Y:S01]  /*3f70*/  REDG.E.ADD.F32.FTZ.RN.STRONG.GPU desc[UR24][R106.64], R8 ;  /* 0x000000086a0079a6 */ /* 0x000fe2000c10f398 */
[----:B------:R-:W-:Y:S02]  /*3f80*/  IMAD.U32 R101, RZ, RZ, UR39 ;  /* 0x00000027ff657e24 */ /* 0x000fe4000f8e00ff */
[----:B-1----:R-:W-:Y:S01]  /*3f90*/  IMAD.U32 R33, RZ, RZ, UR11 ;  /* 0x0000000bff217e24 */ /* 0x002fe2000f8e00ff */
[----:B------:R1:W-:Y:S04]  /*3fa0*/  REDG.E.ADD.F32.FTZ.RN.STRONG.GPU desc[UR24][R24.64], R9 ;  /* 0x00000009180079a6 */ /* 0x0003e8000c10f398 */
[-C--:B------:R-:W-:Y:S01]  /*3fb0*/  LEA R28, P2, R33, R218.reuse, 0x2 ;  /* 0x000000da211c7211 */ /* 0x080fe200078410ff */
[----:B------:R-:W-:Y:S01]  /*3fc0*/  IMAD.U32 R33, RZ, RZ, UR38 ;  /* 0x00000026ff217e24 */ /* 0x000fe2000f8e00ff */
[-C--:B--2---:R-:W-:Y:S01]  /*3fd0*/  LEA R4, P0, R29, R218.reuse, 0x2 ;  /* 0x000000da1d047211 */ /* 0x084fe200078010ff */
[----:B------:R-:W-:Y:S01]  /*3fe0*/  LDSM.16.MT88.4 R20, [R108] ;  /* 0x000000006c14783b */ /* 0x000fe20000004200 */
[-C--:B------:R-:W-:Y:S01]  /*3ff0*/  LEA.HI.X.SX32 R29, R31, R219.reuse, 0x2, P2 ;  /* 0x000000db1f1d7211 */ /* 0x080fe200010f16ff */
[----:B---3--:R-:W-:Y:S02]  /*4000*/  IMAD.U32 R5, RZ, RZ, UR43 ;  /* 0x0000002bff057e24 */ /* 0x008fe4000f8e00ff */
[----:B------:R-:W-:Y:S02]  /*4010*/  IMAD.U32 R31, RZ, RZ, UR37 ;  /* 0x00000025ff1f7e24 */ /* 0x000fe4000f8e00ff */
[----:B------:R2:W-:Y:S01]  /*4020*/  REDG.E.ADD.F32.FTZ.RN.STRONG.GPU desc[UR24][R28.64], R10 ;  /* 0x0000000a1c0079a6 */ /* 0x0005e2000c10f398 */
[-C--:B------:R-:W-:Y:S02]  /*4030*/  LEA.HI.X.SX32 R5, R5, R219.reuse, 0x2, P0 ;  /* 0x000000db05057211 */ /* 0x080fe400000f16ff */
[-C--:B----4-:R-:W-:Y:S01]  /*4040*/  LEA R6, P2, R27, R218.reuse, 0x2 ;  /* 0x000000da1b067211 */ /* 0x090fe200078410ff */
[----:B------:R-:W-:Y:S01]  /*4050*/  IMAD.U32 R27, RZ, RZ, UR39 ;  /* 0x00000027ff1b7e24 */ /* 0x000fe2000f8e00ff */
[----:B------:R-:W-:Y:S01]  /*4060*/  MOV R7, UR42 ;  /* 0x0000002a00077c02 */ /* 0x000fe20008000f00 */
[----:B------:R3:W-:Y:S01]  /*4070*/  REDG.E.ADD.F32.FTZ.RN.STRONG.GPU desc[UR24][R4.64], R11 ;  /* 0x0000000b040079a6 */ /* 0x0007e2000c10f398 */
[-C--:B------:R-:W-:Y:S02]  /*4080*/  LEA R32, P3, R31, R218.reuse, 0x2 ;  /* 0x000000da1f207211 */ /* 0x080fe400078610ff */
[-C--:B------:R-:W-:Y:S01]  /*4090*/  LEA.HI.X.SX32 R7, R7, R219.reuse, 0x2, P2 ;  /* 0x000000db07077211 */ /* 0x080fe200010f16ff */
[----:B------:R-:W-:Y:S01]  /*40a0*/  REDG.E.ADD.F32.FTZ.RN.STRONG.GPU desc[UR24][R218.64+0x80], R12 ;  /* 0x0000800cda0079a6 */ /* 0x000fe2000c10f398 */
[-C--:B------:R-:W-:Y:S03]  /*40b0*/  LEA R26, P0, R27, R218.reuse, 0x2 ;  /* 0x000000da1b1a7211 */ /* 0x080fe600078010ff */
[----:B------:R4:W-:Y:S01]  /*40c0*/  REDG.E.ADD.F32.FTZ.RN.STRONG.GPU desc[UR24][R34.64+0x80], R13 ;  /* 0x0000800d220079a6 */ /* 0x0009e2000c10f398 */
[-C--:B------:R-:W-:Y:S01]  /*40d0*/  LEA.HI.X.SX32 R27, R101, R219.reuse, 0x2, P0 ;  /* 0x000000db651b7211 */ /* 0x080fe200000f16ff */
[----:B-1----:R-:W-:Y:S02]  /*40e0*/  IMAD.U32 R25, RZ, RZ, UR36 ;  /* 0x00000024ff197e24 */ /* 0x002fe4000f8e00ff */
[----:B------:R-:W-:Y:S01]  /*40f0*/  REDG.E.ADD.F32.FTZ.RN.STRONG.GPU desc[UR24][R6.64], R14 ;  /* 0x0000000e060079a6 */ /* 0x000fe2000c10f398 */
[----:B------:R-:W-:Y:S02]  /*4100*/  IMAD.U32 R9, RZ, RZ, UR35 ;  /* 0x00000023ff097e24 */ /* 0x000fe4000f8e00ff */
[-C--:B------:R-:W-:Y:S01]  /*4110*/  LEA R100, P2, R25, R218.reuse, 0x2 ;  /* 0x000000da19647211 */ /* 0x080fe200078410ff */
[----:B------:R-:W-:Y:S02]  /*4120*/  REDG.E.ADD.F32.FTZ.RN.STRONG.GPU desc[UR24][R26.64], R15 ;  /* 0x0000000f1a0079a6 */ /* 0x000fe4000c10f398 */
[-C--:B------:R-:W-:Y:S02]  /*4130*/  LEA R104, P0, R9, R218.reuse, 0x2 ;  /* 0x000000da09687211 */ /* 0x080fe400078010ff */
[----:B------:R-:W-:Y:S01]  /*4140*/  LDSM.16.MT88.4 R24, [R182+0xa800] ;  /* 0x00a80000b618783b */ /* 0x000fe20000004200 */
[----:B--2---:R-:W-:Y:S01]  /*4150*/  IMAD.U32 R29, RZ, RZ, UR38 ;  /* 0x00000026ff1d7e24 */ /* 0x004fe2000f8e00ff */
[----:B------:R-:W-:Y:S04]  /*4160*/  LEA R28, P4, R33, R218, 0x2 ;  /* 0x000000da211c7211 */ /* 0x000fe800078810ff */
[-C--:B------:R-:W-:Y:S01]  /*4170*/  LEA.HI.X.SX32 R29, R29, R219.reuse, 0x2, P4 ;  /* 0x000000db1d1d7211 */ /* 0x080fe200020f16ff */
[----:B---3--:R-:W-:Y:S02]  /*4180*/  IMAD.U32 R5, RZ, RZ, UR37 ;  /* 0x00000025ff057e24 */ /* 0x008fe4000f8e00ff */
[----:B------:R-:W-:Y:S02]  /*4190*/  IMAD.U32 R11, RZ, RZ, UR35 ;  /* 0x00000023ff0b7e24 */ /* 0x000fe4000f8e00ff */
[----:B------:R-:W-:Y:S01]  /*41a0*/  REDG.E.ADD.F32.FTZ.RN.STRONG.GPU desc[UR24][R28.64], R16 ;  /* 0x000000101c0079a6 */ /* 0x000fe2000c10f398 */
[-C--:B------:R-:W-:Y:S02]  /*41b0*/  LEA.HI.X.SX32 R33, R5, R219.reuse, 0x2, P3 ;  /* 0x000000db05217211 */ /* 0x080fe400018f16ff */
[-C--:B------:R-:W-:Y:S01]  /*41c0*/  LEA.HI.X.SX32 R105, R11, R219.reuse, 0x2, P0 ;  /* 0x000000db0b697211 */ /* 0x080fe200000f16ff */
[----:B------:R-:W-:Y:S01]  /*41d0*/  LDSM.16.MT88.4 R4, [R182+0xa000] ;  /* 0x00a00000b604783b */ /* 0x000fe20000004200 */
[----:B----4-:R-:W-:Y:S02]  /*41e0*/  MOV R13, UR36 ;  /* 0x00000024000d7c02 */ /* 0x010fe40008000f00 */
[----:B------:R-:W-:Y:S01]  /*41f0*/  PLOP3.LUT P0, PT, PT, PT, UP0, 0x80, 0x0 ;  /* 0x000000000000781c */ /* 0x000fe20003f0f008 */
[----:B------:R-:W-:Y:S01]  /*4200*/  REDG.E.ADD.F32.FTZ.RN.STRONG.GPU desc[UR24][R32.64], R17 ;  /* 0x00000011200079a6 */ /* 0x000fe2000c10f398 */
[----:B------:R-:W-:Y:S01]  /*4210*/  LEA.HI.X.SX32 R101, R13, R219, 0x2, P2 ;  /* 0x000000db0d657211 */ /* 0x000fe200010f16ff */
[----:B------:R-:W-:Y:S01]  /*4220*/  @UP2 UIADD3 UR6, UP0, UR6, -0x100, URZ ;  /* 0xffffff0006062890 */ /* 0x000fe2000ff1e03f */
[----:B------:R-:W-:Y:S01]  /*4230*/  ISETP.LT.AND P2, PT, RZ, UR46, PT ;  /* 0x0000002eff007c0c */ /* 0x000fe2000bf41270 */
[----:B------:R-:W1:Y:S01]  /*4240*/  LDSM.16.MT88.4 R8, [R180] ;  /* 0x00000000b408783b */ /* 0x000e620000004200 */
[----:B------:R-:W-:Y:S01]  /*4250*/  UMOV UR46, UR10 ;  /* 0x0000000a002e7c82 */ /* 0x000fe20008000000 */
[----:B------:R-:W-:Y:S02]  /*4260*/  @UP2 UIADD3.X UR7, UR7, -0x1, URZ, UP0, !UPT ;  /* 0xffffffff07072890 */ /* 0x000fe400087fe43f */
[----:B------:R-:W-:Y:S04]  /*4270*/  REDG.E.ADD.F32.FTZ.RN.STRONG.GPU desc[UR24][R100.64], R18 ;  /* 0x00000012640079a6 */ /* 0x000fe8000c10f398 */
[----:B------:R-:W-:Y:S04]  /*4280*/  REDG.E.ADD.F32.FTZ.RN.STRONG.GPU desc[UR24][R104.64], R19 ;  /* 0x00000013680079a6 */ /* 0x000fe8000c10f398 */
[----:B------:R-:W2:Y:S04]  /*4290*/  LDSM.16.MT88.4 R12, [R182+0xc000] ;  /* 0x00c00000b60c783b */ /* 0x000ea80000004200 */
[----:B------:R-:W3:Y:S04]  /*42a0*/  LDSM.16.MT88.4 R28, [R180+0x800] ;  /* 0x00080000b41c783b */ /* 0x000ee80000004200 */
[----:B------:R-:W4:Y:S04]  /*42b0*/  LDSM.16.MT88.4 R32, [R182+0xc800] ;  /* 0x00c80000b620783b */ /* 0x000f280000004200 */
[----:B------:R-:W4:Y:S04]  /*42c0*/  LDSM.16.MT88.4 R100, [R108+0x800] ;  /* 0x000800006c64783b */ /* 0x000f280000004200 */
[----:B------:R-:W-:Y:S04]  /*42d0*/  LDSM.16.MT88.4 R16, [R180+0x1000] ;  /* 0x00100000b410783b */ /* 0x000fe80000004200 */
[----:B------:R-:W-:Y:S01]  /*42e0*/  LDSM.16.MT88.4 R104, [R182+0xd000] ;  /* 0x00d00000b668783b */ /* 0x000fe20000004200 */
[-C--:B-1----:R-:W-:Y:S06]  /*42f0*/  HMMA.16816.F32 R68, R4, R8.reuse, R68 ;  /* 0x000000080444723c */ /* 0x082fec0000001844 */
[C---:B--2---:R-:W-:Y:S06]  /*4300*/  HMMA.16816.F32 R72, R12.reuse, R8, R72 ;  /* 0x000000080c48723c */ /* 0x044fec0000001848 */
[-C--:B------:R-:W-:Y:S06]  /*4310*/  HMMA.16816.F32 R76, R12, R10.reuse, R76 ;  /* 0x0000000a0c4c723c */ /* 0x080fec000000184c */
[C---:B------:R-:W-:Y:S01]  /*4320*/  HMMA.16816.F32 R80, R4.reuse, R10, R80 ;  /* 0x0000000a0450723c */ /* 0x040fe20000001850 */
[----:B------:R-:W1:Y:S05]  /*4330*/  LDSM.16.MT88.4 R8, [R182+0xb000] ;  /* 0x00b00000b608783b */ /* 0x000e6a0000004200 */
[-C--:B------:R-:W-:Y:S06]  /*4340*/  HMMA.16816.F32 R84, R4, R20.reuse, R84 ;  /* 0x000000140454723c */ /* 0x080fec0000001854 */
[C---:B------:R-:W-:Y:S06]  /*4350*/  HMMA.16816.F32 R88, R12.reuse, R20, R88 ;  /* 0x000000140c58723c */ /* 0x040fec0000001858 */
[-C--:B------:R-:W-:Y:S01]  /*4360*/  HMMA.16816.F32 R92, R12, R22.reuse, R92 ;  /* 0x000000160c5c723c */ /* 0x080fe2000000185c */
[----:B------:R-:W2:Y:S05]  /*4370*/  LDSM.16.MT88.4 R12, [R108+0x1000] ;  /* 0x001000006c0c783b */ /* 0x000eaa0000004200 */
[----:B------:R-:W-:Y:S01]  /*4380*/  HMMA.16816.F32 R96, R4, R22, R96 ;  /* 0x000000160460723c */ /* 0x000fe20000001860 */
[----:B------:R-:W-:Y:S04]  /*4390*/  LDSM.16.MT88.4 R4, [R182+0xb800] ;  /* 0x00b80000b604783b */ /* 0x000fe80000004200 */
[----:B------:R-:W2:Y:S01]  /*43a0*/  LDSM.16.MT88.4 R20, [R180+0x1800] ;  /* 0x00180000b414783b */ /* 0x000ea20000004200 */
[-C--:B---3--:R-:W-:Y:S06]  /*43b0*/  HMMA.16816.F32 R68, R24, R28.reuse, R68 ;  /* 0x0000001c1844723c */ /* 0x088fec0000001844 */
[C---:B----4-:R-:W-:Y:S06]  /*43c0*/  HMMA.16816.F32 R72, R32.reuse, R28, R72 ;  /* 0x0000001c2048723c */ /* 0x050fec0000001848 */
[-C--:B------:R-:W-:Y:S06]  /*43d0*/  HMMA.16816.F32 R76, R32, R30.reuse, R76 ;  /* 0x0000001e204c723c */ /* 0x080fec000000184c */
[C---:B------:R-:W-:Y:S01]  /*43e0*/  HMMA.16816.F32 R80, R24.reuse, R30, R80 ;  /* 0x0000001e1850723c */ /* 0x040fe20000001850 */
[----:B------:R-:W3:Y:S05]  /*43f0*/  LDSM.16.MT88.4 R28, [R182+0xd800] ;  /* 0x00d80000b61c783b */ /* 0x000eea0000004200 */
[-C--:B------:R-:W-:Y:S06]  /*4400*/  HMMA.16816.F32 R84, R24, R100.reuse, R84 ;  /* 0x000000641854723c */ /* 0x080fec0000001854 */
[C---:B------:R-:W-:Y:S06]  /*4410*/  HMMA.16816.F32 R88, R32.reuse, R100, R88 ;  /* 0x000000642058723c */ /* 0x040fec0000001858 */
[-C--:B------:R-:W-:Y:S01]  /*4420*/  HMMA.16816.F32 R92, R32, R102.reuse, R92 ;  /* 0x00000066205c723c */ /* 0x080fe2000000185c */
[----:B------:R-:W4:Y:S05]  /*4430*/  LDSM.16.MT88.4 R32, [R108+0x1800] ;  /* 0x001800006c20783b */ /* 0x000f2a0000004200 */
[----:B------:R-:W-:Y:S06]  /*4440*/  HMMA.16816.F32 R96, R24, R102, R96 ;  /* 0x000000661860723c */ /* 0x000fec0000001860 */
[-C--:B-1----:R-:W-:Y:S06]  /*4450*/  HMMA.16816.F32 R68, R8, R16.reuse, R68 ;  /* 0x000000100844723c */ /* 0x082fec0000001844 */
[C---:B------:R-:W-:Y:S06]  /*4460*/  HMMA.16816.F32 R72, R104.reuse, R16, R72 ;  /* 0x000000106848723c */ /* 0x040fec0000001848 */
[-C--:B------:R-:W-:Y:S06]  /*4470*/  HMMA.16816.F32 R76, R104, R18.reuse, R76 ;  /* 0x00000012684c723c */ /* 0x080fec000000184c */
[C---:B------:R-:W-:Y:S06]  /*4480*/  HMMA.16816.F32 R80, R8.reuse, R18, R80 ;  /* 0x000000120850723c */ /* 0x040fec0000001850 */
[-C--:B--2---:R-:W-:Y:S06]  /*4490*/  HMMA.16816.F32 R84, R8, R12.reuse, R84 ;  /* 0x0000000c0854723c */ /* 0x084fec0000001854 */
[C---:B------:R-:W-:Y:S06]  /*44a0*/  HMMA.16816.F32 R88, R104.reuse, R12, R88 ;  /* 0x0000000c6858723c */ /* 0x040fec0000001858 */
[-C--:B------:R-:W-:Y:S06]  /*44b0*/  HMMA.16816.F32 R92, R104, R14.reuse, R92 ;  /* 0x0000000e685c723c */ /* 0x080fec000000185c */
[----:B------:R-:W-:Y:S06]  /*44c0*/  HMMA.16816.F32 R96, R8, R14, R96 ;  /* 0x0000000e0860723c */ /* 0x000fec0000001860 */
[-C--:B------:R-:W-:Y:S06]  /*44d0*/  HMMA.16816.F32 R68, R4, R20.reuse, R68 ;  /* 0x000000140444723c */ /* 0x080fec0000001844 */
[C---:B---3--:R-:W-:Y:S06]  /*44e0*/  HMMA.16816.F32 R72, R28.reuse, R20, R72 ;  /* 0x000000141c48723c */ /* 0x048fec0000001848 */
[-C--:B------:R-:W-:Y:S06]  /*44f0*/  HMMA.16816.F32 R76, R28, R22.reuse, R76 ;  /* 0x000000161c4c723c */ /* 0x080fec000000184c */
[C---:B------:R-:W-:Y:S06]  /*4500*/  HMMA.16816.F32 R80, R4.reuse, R22, R80 ;  /* 0x000000160450723c */ /* 0x040fec0000001850 */
[-C--:B----4-:R-:W-:Y:S06]  /*4510*/  HMMA.16816.F32 R84, R4, R32.reuse, R84 ;  /* 0x000000200454723c */ /* 0x090fec0000001854 */
[C---:B------:R-:W-:Y:S06]  /*4520*/  HMMA.16816.F32 R88, R28.reuse, R32, R88 ;  /* 0x000000201c58723c */ /* 0x040fec0000001858 */
[-C--:B------:R-:W-:Y:S06]  /*4530*/  HMMA.16816.F32 R92, R28, R34.reuse, R92 ;  /* 0x000000221c5c723c */ /* 0x080fec000000185c */
[----:B------:R-:W-:Y:S07]  /*4540*/  HMMA.16816.F32 R96, R4, R34, R96 ;  /* 0x000000220460723c */ /* 0x000fee0000001860 */
[C---:B------:R-:W-:Y:S04]  /*4550*/  VIADD R4, R180.reuse, 0xffffe000 ;  /* 0xffffe000b4047836 */ /* 0x040fe80000000000 */
[----:B------:R-:W-:Y:S04]  /*4560*/  @P0 VIADD R4, R180, 0x2000 ;  /* 0x00002000b4040836 */ /* 0x000fe80000000000 */
[----:B------:R-:W-:Y:S01]  /*4570*/  IMAD.MOV.U32 R180, RZ, RZ, R4 ;  /* 0x000000ffffb47224 */ /* 0x000fe200078e0004 */
[----:B------:R-:W-:Y:S08]  /*4580*/  @P2 BRA `(.L_x_194) ;  /* 0xffffffd800b82947 */ /* 0x000ff0000383ffff */
.L_x_191:
[----:B------:R-:W-:Y:S01]  /*4590*/  BAR.SYNC.DEFER_BLOCKING 0x0 ;  /* 0x0000000000007b1d */ /* 0x000fe20000010000 */
[----:B------:R-:W-:Y:S02]  /*45a0*/  SHF.R.S32.HI R0, RZ, 0x1f, R194 ;  /* 0x0000001fff007819 */ /* 0x000fe400000114c2 */
[----:B------:R-:W-:Y:S02]  /*45b0*/  F2FP.F16.F32.PACK_AB R37, R37, R36 ;  /* 0x000000242525723e */ /* 0x000fe400000000ff */
[----:B------:R-:W-:Y:S01]  /*45c0*/  F2FP.F16.F32.PACK_AB R39, R39, R38 ;  /* 0x000000262727723e */ /* 0x000fe200000000ff */
[----:B------:R-:W-:Y:S01]  /*45d0*/  ULDC UR6, c[0x0][0x390] ;  /* 0x0000e40000067ab9 */ /* 0x000fe20000000800 */
[----:B------:R-:W-:Y:S01]  /*45e0*/  ULDC.64 UR8, c[0x0][0x450] ;  /* 0x0001140000087ab9 */ /* 0x000fe20000000a00 */
        /* <DEDUP_REMOVED lines=32> */
[----:B------:R-:W-:Y:S01]  /*47f0*/  ULDC.64 UR6, c[0x0][0x458] ;  /* 0x0001160000067ab9 */ /* 0x000fe20000000a00 */
[----:B------:R-:W-:Y:S01]  /*4800*/  F2FP.F16.F32.PACK_AB R69, R69, R68 ;  /* 0x000000444545723e */ /* 0x000fe200000000ff */
[----:B------:R-:W-:Y:S01]  /*4810*/  IMAD R3, R0, UR6, RZ ;  /* 0x0000000600037c24 */ /* 0x000fe2000f8e02ff */
[----:B------:R-:W-:Y:S01]  /*4820*/  F2FP.F16.F32.PACK_AB R71, R71, R70 ;  /* 0x000000464747723e */ /* 0x000fe200000000ff */
[C---:B------:R-:W-:Y:S01]  /*4830*/  IMAD.WIDE.U32 R4, R194.reuse, UR6, RZ ;  /* 0x00000006c2047c25 */ /* 0x040fe2000f8e00ff */
[----:B------:R-:W-:Y:S01]  /*4840*/  F2FP.F16.F32.PACK_AB R81, R81, R80 ;  /* 0x000000505151723e */ /* 0x000fe200000000ff */
[----:B------:R-:W-:Y:S01]  /*4850*/  STS [R200], R69 ;  /* 0x00000045c8007388 */ /* 0x000fe20000000800 */
[----:B------:R-:W-:Y:S01]  /*4860*/  F2FP.F16.F32.PACK_AB R82, R83, R82 ;  /* 0x000000525352723e */ /* 0x000fe200000000ff */
[----:B------:R-:W-:Y:S01]  /*4870*/  IMAD R12, R194, UR7, R3 ;  /* 0x00000007c20c7c24 */ /* 0x000fe2000f8e0203 */
[----:B------:R-:W-:Y:S01]  /*4880*/  F2FP.F16.F32.PACK_AB R73, R73, R72 ;  /* 0x000000484949723e */ /* 0x000fe200000000ff */
[----:B------:R-:W3:Y:S01]  /*4890*/  LDC.64 R2, c[0x0][0x438] ;  /* 0x00010e00ff027b82 */ /* 0x000ee20000000a00 */
[----:B------:R-:W-:Y:S01]  /*48a0*/  F2FP.F16.F32.PACK_AB R75, R75, R74 ;  /* 0x0000004a4b4b723e */ /* 0x000fe200000000ff */
[----:B------:R-:W-:Y:S01]  /*48b0*/  STS [R200+0x400], R71 ;  /* 0x00040047c8007388 */ /* 0x000fe20000000800 */
[----:B------:R-:W-:Y:S01]  /*48c0*/  F2FP.F16.F32.PACK_AB R77, R77, R76 ;  /* 0x0000004c4d4d723e */ /* 0x000fe200000000ff */
[----:B------:R-:W-:Y:S01]  /*48d0*/  IMAD.IADD R13, R5, 0x1, R12 ;  /* 0x00000001050d7824 */ /* 0x000fe200078e020c */
[----:B------:R-:W-:Y:S01]  /*48e0*/  F2FP.F16.F32.PACK_AB R79, R79, R78 ;  /* 0x0000004e4f4f723e */ /* 0x000fe200000000ff */
[----:B------:R-:W-:Y:S01]  /*48f0*/  STS [R204], R81 ;  /* 0x00000051cc007388 */ /* 0x000fe20000000800 */
[----:B------:R-:W-:Y:S01]  /*4900*/  F2FP.F16.F32.PACK_AB R85, R85, R84 ;  /* 0x000000545555723e */ /* 0x000fe200000000ff */
[----:B------:R-:W-:Y:S01]  /*4910*/  IMAD R7, R0, UR8, RZ ;  /* 0x0000000800077c24 */ /* 0x000fe2000f8e02ff */
[----:B------:R-:W-:Y:S01]  /*4920*/  F2FP.F16.F32.PACK_AB R87, R87, R86 ;  /* 0x000000565757723e */ /* 0x000fe200000000ff */
[----:B------:R-:W-:Y:S01]  /*4930*/  STS [R203], R82 ;  /* 0x00000052cb007388 */ /* 0x000fe20000000800 */
[----:B------:R-:W-:Y:S01]  /*4940*/  F2FP.F16.F32.PACK_AB R97, R97, R96 ;  /* 0x000000606161723e */ /* 0x000fe200000000ff */
[----:B------:R-:W-:Y:S01]  /*4950*/  IMAD.MOV.U32 R12, RZ, RZ, R4 ;  /* 0x000000ffff0c7224 */ /* 0x000fe200078e0004 */
[----:B------:R-:W-:Y:S01]  /*4960*/  F2FP.F16.F32.PACK_AB R99, R99, R98 ;  /* 0x000000626363723e */ /* 0x000fe200000000ff */
[----:B------:R-:W-:Y:S01]  /*4970*/  STS [R200+0x2000], R73 ;  /* 0x00200049c8007388 */ /* 0x000fe20000000800 */
[----:B------:R-:W-:Y:S01]  /*4980*/  F2FP.F16.F32.PACK_AB R89, R89, R88 ;  /* 0x000000585959723e */ /* 0x000fe200000000ff */
[----:B------:R-:W4:Y:S01]  /*4990*/  LDC.64 R4, c[0x0][0x468] ;  /* 0x00011a00ff047b82 */ /* 0x000f220000000a00 */
[----:B------:R-:W-:Y:S01]  /*49a0*/  F2FP.F16.F32.PACK_AB R91, R91, R90 ;  /* 0x0000005a5b5b723e */ /* 0x000fe200000000ff */
[----:B------:R-:W-:Y:S01]  /*49b0*/  STS [R200+0x2400], R75 ;  /* 0x0024004bc8007388 */ /* 0x000fe20000000800 */
[----:B------:R-:W-:Y:S01]  /*49c0*/  F2FP.F16.F32.PACK_AB R93, R93, R92 ;  /* 0x0000005c5d5d723e */ /* 0x000fe200000000ff */
[C---:B------:R-:W-:Y:S01]  /*49d0*/  IMAD.WIDE.U32 R8, R194.reuse, UR8, RZ ;  /* 0x00000008c2087c25 */ /* 0x040fe2000f8e00ff */
[----:B------:R-:W-:Y:S01]  /*49e0*/  F2FP.F16.F32.PACK_AB R95, R95, R94 ;  /* 0x0000005e5f5f723e */ /* 0x000fe200000000ff */
[----:B------:R-:W-:Y:S01]  /*49f0*/  STS [R204+0x2000], R77 ;  /* 0x0020004dcc007388 */ /* 0x000fe20000000800 */
[----:B------:R-:W-:Y:S01]  /*4a00*/  F2FP.F16.F32.PACK_AB R49, R49, R48 ;  /* 0x000000303131723e */ /* 0x000fe200000000ff */
[----:B------:R-:W-:Y:S01]  /*4a10*/  IMAD R0, R194, UR9, R7 ;  /* 0x00000009c2007c24 */ /* 0x000fe2000f8e0207 */
[----:B------:R-:W-:Y:S01]  /*4a20*/  F2FP.F16.F32.PACK_AB R50, R51, R50 ;  /* 0x000000323332723e */ /* 0x000fe200000000ff */
[----:B------:R-:W-:Y:S01]  /*4a30*/  STS [R204+0x2400], R79 ;  /* 0x0024004fcc007388 */ /* 0x000fe20000000800 */
[----:B------:R-:W-:Y:S01]  /*4a40*/  F2FP.F16.F32.PACK_AB R41, R41, R40 ;  /* 0x000000282929723e */ /* 0x000fe200000000ff */
[----:B------:R-:W1:Y:S01]  /*4a50*/  LDC.64 R6, c[0x0][0x440] ;  /* 0x00011000ff067b82 */ /* 0x000e620000000a00 */
[----:B------:R-:W-:Y:S01]  /*4a60*/  F2FP.F16.F32.PACK_AB R43, R43, R42 ;  /* 0x0000002a2b2b723e */ /* 0x000fe200000000ff */
[----:B------:R-:W-:Y:S01]  /*4a70*/  STS [R202], R85 ;  /* 0x00000055ca007388 */ /* 0x000fe20000000800 */
[----:B------:R-:W-:Y:S01]  /*4a80*/  F2FP.F16.F32.PACK_AB R45, R45, R44 ;  /* 0x0000002c2d2d723e */ /* 0x000fe200000000ff */
[----:B------:R-:W-:Y:S01]  /*4a90*/  IMAD.IADD R9, R9, 0x1, R0 ;  /* 0x0000000109097824 */ /* 0x000fe200078e0200 */
[----:B------:R-:W-:Y:S01]  /*4aa0*/  F2FP.F16.F32.PACK_AB R47, R47, R46 ;  /* 0x0000002e2f2f723e */ /* 0x000fe200000000ff */
[----:B------:R-:W-:Y:S01]  /*4ab0*/  STS [R202+0x400], R87 ;  /* 0x00040057ca007388 */ /* 0x000fe20000000800 */
[----:B------:R-:W-:Y:S01]  /*4ac0*/  F2FP.F16.F32.PACK_AB R53, R53, R52 ;  /* 0x000000343535723e */ /* 0x000fe200000000ff */
[----:B---3--:R-:W-:Y:S01]  /*4ad0*/  IMAD R0, R2, UR26, RZ ;  /* 0x0000001a02007c24 */ /* 0x008fe2000f8e02ff */
[----:B------:R-:W-:Y:S01]  /*4ae0*/  F2FP.F16.F32.PACK_AB R55, R55, R54 ;  /* 0x000000363737723e */ /* 0x000fe200000000ff */
[----:B------:R-:W-:Y:S01]  /*4af0*/  STS [R208], R97 ;  /* 0x00000061d0007388 */ /* 0x000fe20000000800 */
[----:B------:R-:W-:Y:S01]  /*4b00*/  F2FP.F16.F32.PACK_AB R65, R65, R64 ;  /* 0x000000404141723e */ /* 0x000fe200000000ff */
[----:B------:R-:W-:Y:S01]  /*4b10*/  IMAD R0, R3, UR18, R0 ;  /* 0x0000001203007c24 */ /* 0x000fe2000f8e0200 */
[----:B------:R-:W-:Y:S01]  /*4b20*/  F2FP.F16.F32.PACK_AB R67, R67, R66 ;  /* 0x000000424343723e */ /* 0x000fe200000000ff */
[----:B------:R-:W-:Y:S01]  /*4b30*/  STS [R208+0x400], R99 ;  /* 0x00040063d0007388 */ /* 0x000fe20000000800 */
[----:B------:R-:W-:Y:S01]  /*4b40*/  F2FP.F16.F32.PACK_AB R57, R57, R56 ;  /* 0x000000383939723e */ /* 0x000fe200000000ff */
[----:B------:R-:W-:Y:S01]  /*4b50*/  UIMAD UR10, UR44, UR8, URZ ;  /* 0x000000082c0a72a4 */ /* 0x000fe2000f8e023f */
[----:B------:R-:W-:Y:S01]  /*4b60*/  F2FP.F16.F32.PACK_AB R59, R59, R58 ;  /* 0x0000003a3b3b723e */ /* 0x000fe200000000ff */
[----:B------:R-:W-:Y:S01]  /*4b70*/  STS [R202+0x2000], R89 ;  /* 0x00200059ca007388 */ /* 0x000fe20000000800 */
[----:B------:R-:W-:Y:S01]  /*4b80*/  F2FP.F16.F32.PACK_AB R61, R61, R60 ;  /* 0x0000003c3d3d723e */ /* 0x000fe200000000ff */
[----:B------:R-:W-:Y:S01]  /*4b90*/  UIMAD UR10, UR4, UR9, UR10 ;  /* 0x00000009040a72a4 */ /* 0x000fe2000f8e020a */
[----:B------:R-:W-:Y:S01]  /*4ba0*/  F2FP.F16.F32.PACK_AB R63, R63, R62 ;  /* 0x0000003e3f3f723e */ /* 0x000fe200000000ff */
[----:B------:R-:W-:Y:S01]  /*4bb0*/  STS [R202+0x2400], R91 ;  /* 0x0024005bca007388 */ /* 0x000fe20000000800 */
[----:B--2---:R-:W-:Y:S01]  /*4bc0*/  SHF.R.S32.HI R15, RZ, 0x1f, R196 ;  /* 0x0000001fff0f7819 */ /* 0x004fe200000114c4 */
[----:B------:R-:W-:Y:S01]  /*4bd0*/  UIMAD UR44, UR44, UR6, URZ ;  /* 0x000000062c2c72a4 */ /* 0x000fe2000f8e023f */
[----:B------:R-:W-:Y:S01]  /*4be0*/  MOV R14, R196 ;  /* 0x000000c4000e7202 */ /* 0x000fe20000000f00 */
[----:B------:R-:W-:Y:S01]  /*4bf0*/  STS [R208+0x2000], R93 ;  /* 0x0020005dd0007388 */ /* 0x000fe20000000800 */
[----:B------:R-:W-:-:S03]  /*4c00*/  MOV R20, UR8 ;  /* 0x0000000800147c02 */ /* 0x000fc60008000f00 */
[----:B------:R-:W-:Y:S01]  /*4c10*/  STS [R208+0x2400], R95 ;  /* 0x0024005fd0007388 */ /* 0x000fe20000000800 */
[----:B------:R-:W-:Y:S02]  /*4c20*/  IMAD.WIDE.U32 R16, R2, UR18, R14 ;  /* 0x0000001202107c25 */ /* 0x000fe4000f8e000e */
[----:B------:R-:W2:Y:S01]  /*4c30*/  LDC.64 R2, c[0x0][0x470] ;  /* 0x00011c00ff027b82 */ /* 0x000ea20000000a00 */
[----:B------:R3:W-:Y:S01]  /*4c40*/  STS [R200+0x4000], R37 ;  /* 0x00400025c8007388 */ /* 0x0007e20000000800 */
[----:B------:R-:W-:Y:S02]  /*4c50*/  IMAD.IADD R17, R17, 0x1, R0 ;  /* 0x0000000111117824 */ /* 0x000fe400078e0200 */
[----:B----4-:R-:W-:Y:S01]  /*4c60*/  IMAD R0, R4, UR27, RZ ;  /* 0x0000001b04007c24 */ /* 0x010fe2000f8e02ff */
[----:B------:R4:W-:Y:S01]  /*4c70*/  STS [R200+0x4400], R39 ;  /* 0x00440027c8007388 */ /* 0x0009e20000000800 */
[----:B------:R-:W-:-:S03]  /*4c80*/  IMAD.WIDE.U32 R20, R20, UR4, R8 ;  /* 0x0000000414147c25 */ /* 0x000fc6000f8e0008 */
[----:B------:R-:W-:Y:S01]  /*4c90*/  STS [R204+0x4000], R49 ;  /* 0x00400031cc007388 */ /* 0x000fe20000000800 */
[----:B------:R-:W-:Y:S02]  /*4ca0*/  IMAD R5, R5, UR19, R0 ;  /* 0x0000001305057c24 */ /* 0x000fe4000f8e0200 */
[----:B-1----:R-:W-:Y:S01]  /*4cb0*/  IMAD R0, R6, UR26, RZ ;  /* 0x0000001a06007c24 */ /* 0x002fe2000f8e02ff */
[----:B------:R-:W-:Y:S01]  /*4cc0*/  STS [R203+0x4000], R50 ;  /* 0x00400032cb007388 */ /* 0x000fe20000000800 */
[----:B------:R-:W-:-:S03]  /*4cd0*/  IMAD.WIDE.U32 R22, R4, UR19, R16 ;  /* 0x0000001304167c25 */ /* 0x000fc6000f8e0010 */
[----:B------:R1:W-:Y:S01]  /*4ce0*/  STS [R200+0x6000], R41 ;  /* 0x00600029c8007388 */ /* 0x0003e20000000800 */
[----:B------:R-:W-:-:S03]  /*4cf0*/  IMAD.WIDE.U32 R28, R6, UR18, R14 ;  /* 0x00000012061c7c25 */ /* 0x000fc6000f8e000e */
[----:B------:R-:W-:Y:S01]  /*4d00*/  STS [R200+0x6400], R43 ;  /* 0x0064002bc8007388 */ /* 0x000fe20000000800 */
[----:B------:R-:W-:Y:S01]  /*4d10*/  IMAD R7, R7, UR18, R0 ;  /* 0x0000001207077c24 */ /* 0x000fe2000f8e0200 */
[----:B------:R-:W-:Y:S01]  /*4d20*/  IADD3 R0, P0, R22, R20, RZ ;  /* 0x0000001416007210 */ /* 0x000fe20007f1e0ff */
[----:B--2---:R-:W-:Y:S01]  /*4d30*/  IMAD R20, R2, UR27, RZ ;  /* 0x0000001b02147c24 */ /* 0x004fe2000f8e02ff */
[----:B------:R2:W-:Y:S01]  /*4d40*/  STS [R204+0x6000], R45 ;  /* 0x0060002dcc007388 */ /* 0x0005e20000000800 */
[----:B---3--:R-:W-:Y:S01]  /*4d50*/  IMAD.IADD R37, R23, 0x1, R5 ;  /* 0x0000000117257824 */ /* 0x008fe200078e0205 */
[----:B------:R-:W-:Y:S01]  /*4d60*/  IADD3 R29, R29, R7, RZ ;  /* 0x000000071d1d7210 */ /* 0x000fe20007ffe0ff */
[----:B------:R-:W-:Y:S01]  /*4d70*/  IMAD R3, R3, UR19, R20 ;  /* 0x0000001303037c24 */ /* 0x000fe2000f8e0214 */
[----:B------:R3:W-:Y:S01]  /*4d80*/  STS [R204+0x6400], R47 ;  /* 0x0064002fcc007388 */ /* 0x0007e20000000800 */
[----:B----4-:R-:W-:Y:S02]  /*4d90*/  MOV R39, UR6 ;  /* 0x0000000600277c02 */ /* 0x010fe40008000f00 */
[----:B------:R-:W-:Y:S01]  /*4da0*/  IADD3.X R37, R37, UR10, R21, P0, !PT ;  /* 0x0000000a25257c10 */ /* 0x000fe200087fe415 */
[----:B------:R-:W-:Y:S01]  /*4db0*/  STS [R202+0x4000], R53 ;  /* 0x00400035ca007388 */ /* 0x000fe20000000800 */
[----:B------:R-:W-:Y:S01]  /*4dc0*/  ULDC.64 UR10, c[0x0][0x3f0] ;  /* 0x0000fc00000a7ab9 */ /* 0x000fe20000000a00 */
[----:B------:R-:W-:Y:S01]  /*4dd0*/  IMAD.WIDE.U32 R38, R39, UR4, R12 ;  /* 0x0000000427267c25 */ /* 0x000fe2000f8e000c */
[----:B------:R-:W-:Y:S01]  /*4de0*/  UIMAD UR4, UR4, UR7, UR44 ;  /* 0x00000007040472a4 */ /* 0x000fe2000f8e022c */
[----:B------:R-:W-:Y:S01]  /*4df0*/  STS [R202+0x4400], R55 ;  /* 0x00440037ca007388 */ /* 0x000fe20000000800 */
[----:B------:R-:W-:Y:S01]  /*4e00*/  LEA R36, P1, R0, UR10, 0x1 ;  /* 0x0000000a00247c11 */ /* 0x000fe2000f8208ff */
[----:B------:R-:W-:-:S02]  /*4e10*/  USHF.L.U32 UR10, UR8, 0x6, URZ ;  /* 0x00000006080a7899 */ /* 0x000fc4000800063f */
[----:B------:R-:W-:Y:S01]  /*4e20*/  STS [R208+0x4000], R65 ;  /* 0x00400041d0007388 */ /* 0x000fe20000000800 */
[----:B-1----:R-:W-:Y:S01]  /*4e30*/  IMAD.WIDE.U32 R40, R2, UR19, R28 ;  /* 0x0000001302287c25 */ /* 0x002fe2000f8e001c */
[----:B------:R-:W-:Y:S01]  /*4e40*/  LEA.HI.X R37, R0, UR11, R37, 0x1, P1 ;  /* 0x0000000b00257c11 */ /* 0x000fe200088f0c25 */
[----:B------:R-:W-:Y:S01]  /*4e50*/  USHF.L.U64.HI UR11, UR8, 0x6, UR9 ;  /* 0x00000006080b7899 */ /* 0x000fe20008010209 */
[----:B------:R-:W-:Y:S01]  /*4e60*/  STS [R208+0x4400], R67 ;  /* 0x00440043d0007388 */ /* 0x000fe20000000800 */
[----:B------:R-:W-:Y:S01]  /*4e70*/  IMAD.IADD R3, R41, 0x1, R3 ;  /* 0x0000000129037824 */ /* 0x000fe200078e0203 */
[----:B------:R-:W-:Y:S01]  /*4e80*/  IADD3 R2, P0, R40, R38, RZ ;  /* 0x0000002628027210 */ /* 0x000fe20007f1e0ff */
[----:B------:R-:W-:Y:S01]  /*4e90*/  ULDC.64 UR8, c[0x0][0x3f8] ;  /* 0x0000fe0000087ab9 */ /* 0x000fe20000000a00 */
[----:B------:R-:W-:Y:S01]  /*4ea0*/  STS [R202+0x6000], R57 ;  /* 0x00600039ca007388 */ /* 0x000fe20000000800 */
[----:B------:R-:W-:Y:S02]  /*4eb0*/  IADD3 R40, P1, R36, UR10, RZ ;  /* 0x0000000a24287c10 */ /* 0x000fe4000ff3e0ff */
[----:B------:R-:W-:Y:S01]  /*4ec0*/  IADD3.X R3, R3, UR4, R39, P0, !PT ;  /* 0x0000000403037c10 */ /* 0x000fe200087fe427 */
[----:B------:R-:W-:Y:S01]  /*4ed0*/  STS [R202+0x6400], R59 ;  /* 0x0064003bca007388 */ /* 0x000fe20000000800 */
[----:B------:R-:W-:Y:S01]  /*4ee0*/  USHF.L.U32 UR4, UR6, 0x6, URZ ;  /* 0x0000000606047899 */ /* 0x000fe2000800063f */
[----:B------:R-:W-:Y:S01]  /*4ef0*/  LEA R38, P0, R2, UR8, 0x1 ;  /* 0x0000000802267c11 */ /* 0x000fe2000f8008ff */
[----:B------:R-:W-:Y:S01]  /*4f00*/  USHF.L.U64.HI UR6, UR6, 0x6, UR7 ;  /* 0x0000000606067899 */ /* 0x000fe20008010207 */
[----:B------:R-:W-:Y:S01]  /*4f10*/  STS [R208+0x6000], R61 ;  /* 0x0060003dd0007388 */ /* 0x000fe20000000800 */
[----:B------:R-:W-:-:S02]  /*4f20*/  IADD3.X R41, R37, UR11, RZ, P1, !PT ;  /* 0x0000000b25297c10 */ /* 0x000fc40008ffe4ff */
[----:B------:R-:W-:Y:S01]  /*4f30*/  LEA.HI.X R39, R2, UR9, R3, 0x1, P0 ;  /* 0x0000000902277c11 */ /* 0x000fe200080f0c03 */
[----:B------:R-:W-:Y:S01]  /*4f40*/  STS [R208+0x6400], R63 ;  /* 0x0064003fd0007388 */ /* 0x000fe20000000800 */
[----:B------:R-:W-:Y:S01]  /*4f50*/  BAR.SYNC.DEFER_BLOCKING 0x0 ;  /* 0x0000000000007b1d */ /* 0x000fe20000010000 */
[----:B------:R-:W-:Y:S02]  /*4f60*/  IADD3 R2, P0, R38, UR4, RZ ;  /* 0x0000000426027c10 */ /* 0x000fe4000ff1e0ff */
[----:B------:R-:W-:Y:S02]  /*4f70*/  IADD3 R44, P1, R40, UR10, RZ ;  /* 0x0000000a282c7c10 */ /* 0x000fe4000ff3e0ff */
[----:B------:R-:W-:Y:S02]  /*4f80*/  IADD3.X R3, R39, UR6, RZ, P0, !PT ;  /* 0x0000000627037c10 */ /* 0x000fe400087fe4ff */
[----:B--2---:R-:W-:Y:S02]  /*4f90*/  IADD3.X R45, R41, UR11, RZ, P1, !PT ;  /* 0x0000000b292d7c10 */ /* 0x004fe40008ffe4ff */
[----:B------:R-:W-:-:S02]  /*4fa0*/  IADD3 R46, P0, R2, UR4, RZ ;  /* 0x00000004022e7c10 */ /* 0x000fc4000ff1e0ff */
[----:B------:R-:W-:Y:S02]  /*4fb0*/  IADD3 R42, P1, R44, UR10, RZ ;  /* 0x0000000a2c2a7c10 */ /* 0x000fe4000ff3e0ff */
[----:B---3--:R-:W-:Y:S02]  /*4fc0*/  IADD3.X R47, R3, UR6, RZ, P0, !PT ;  /* 0x00000006032f7c10 */ /* 0x008fe400087fe4ff */
[----:B------:R-:W-:Y:S01]  /*4fd0*/  IADD3.X R43, R45, UR11, RZ, P1, !PT ;  /* 0x0000000b2d2b7c10 */ /* 0x000fe20008ffe4ff */
[----:B------:R-:W1:Y:S04]  /*4fe0*/  LDS.128 R8, [R215+0x6000] ;  /* 0x00600000d7087984 */ /* 0x000e680000000c00 */
[----:B------:R-:W2:Y:S04]  /*4ff0*/  LDS.128 R16, [R215+0x7000] ;  /* 0x00700000d7107984 */ /* 0x000ea80000000c00 */
[----:B------:R-:W3:Y:S04]  /*5000*/  LDS.128 R12, [R215+0x8000] ;  /* 0x00800000d70c7984 */ /* 0x000ee80000000c00 */
[----:B------:R-:W4:Y:S04]  /*5010*/  LDS.128 R4, [R215+0x9000] ;  /* 0x00900000d7047984 */ /* 0x000f280000000c00 */
[----:B------:R-:W4:Y:S04]  /*5020*/  LDS.128 R24, [R215+0xa000] ;  /* 0x00a00000d7187984 */ /* 0x000f280000000c00 */
[----:B------:R-:W4:Y:S04]  /*5030*/  LDS.128 R20, [R215+0xb000] ;  /* 0x00b00000d7147984 */ /* 0x000f280000000c00 */
[----:B------:R-:W4:Y:S04]  /*5040*/  LDS.128 R28, [R215+0xc000] ;  /* 0x00c00000d71c7984 */ /* 0x000f280000000c00 */
[----:B------:R-:W4:Y:S04]  /*5050*/  LDS.128 R32, [R215+0xd000] ;  /* 0x00d00000d7207984 */ /* 0x000f280000000c00 */
[----:B-1----:R1:W-:Y:S04]  /*5060*/  STG.E.128 desc[UR24][R36.64], R8 ;  /* 0x0000000824007986 */ /* 0x0023e8000c101d18 */
[----:B--2---:R2:W-:Y:S04]  /*5070*/  STG.E.128 desc[UR24][R40.64], R16 ;  /* 0x0000001028007986 */ /* 0x0045e8000c101d18 */
[----:B---3--:R2:W-:Y:S04]  /*5080*/  STG.E.128 desc[UR24][R44.64], R12 ;  /* 0x0000000c2c007986 */ /* 0x0085e8000c101d18 */
[----:B----4-:R2:W-:Y:S04]  /*5090*/  STG.E.128 desc[UR24][R42.64], R4 ;  /* 0x000000042a007986 */ /* 0x0105e8000c101d18 */
[----:B------:R2:W-:Y:S04]  /*50a0*/  STG.E.128 desc[UR24][R38.64], R24 ;  /* 0x0000001826007986 */ /* 0x0005e8000c101d18 */
[----:B------:R2:W-:Y:S04]  /*50b0*/  STG.E.128 desc[UR24][R2.64], R20 ;  /* 0x0000001402007986 */ /* 0x0005e8000c101d18 */
[----:B------:R2:W-:Y:S01]  /*50c0*/  STG.E.128 desc[UR24][R46.64], R28 ;  /* 0x0000001c2e007986 */ /* 0x0005e2000c101d18 */
[----:B-1----:R-:W-:-:S04]  /*50d0*/  IADD3 R8, P0, R46, UR4, RZ ;  /* 0x000000042e087c10 */ /* 0x002fc8000ff1e0ff */
[----:B------:R-:W-:-:S05]  /*50e0*/  IADD3.X R9, R47, UR6, RZ, P0, !PT ;  /* 0x000000062f097c10 */ /* 0x000fca00087fe4ff */
[----:B------:R2:W-:Y:S04]  /*50f0*/  STG.E.128 desc[UR24][R8.64], R32 ;  /* 0x0000002008007986 */ /* 0x0005e8000c101d18 */
.L_x_188:
[----:B------:R-:W-:Y:S02]  /*5100*/  ULDC UR6, c[0x0][0x2c8] ;  /* 0x0000b20000067ab9 */ /* 0x000fe40000000800 */
[----:B------:R-:W-:-:S04]  /*5110*/  UIADD3 UR6, UR6, 0x7f, URZ ;  /* 0x0000007f06067890 */ /* 0x000fc8000fffe03f */
[----:B------:R-:W-:-:S04]  /*5120*/  USHF.R.S32.HI UR4, URZ, 0x1f, UR6 ;  /* 0x0000001f3f047899 */ /* 0x000fc80008011406 */
[----:B------:R-:W-:-:S03]  /*5130*/  ULEA.HI UR4, UR4, UR6, URZ, 0x7 ;  /* 0x0000000604047291 */ /* 0x000fc6000f8f383f */
[----:B------:R-:W-:Y:S01]  /*5140*/  ULDC UR6, c[0x0][0xc] ;  /* 0x0000030000067ab9 */ /* 0x000fe20000000800 */
[----:B------:R-:W-:Y:S02]  /*5150*/  USHF.R.S32.HI UR4, URZ, 0x7, UR4 ;  /* 0x000000073f047899 */ /* 0x000fe40008011404 */
[----:B------:R-:W-:-:S04]  /*5160*/  UIADD3 UR23, UR6, UR23, URZ ;  /* 0x0000001706177290 */ /* 0x000fc8000fffe03f */
[----:B------:R-:W-:-:S06]  /*5170*/  UISETP.GE.AND UP0, UPT, UR23, UR4, UPT ;  /* 0x000000041700728c */ /* 0x000fcc000bf06270 */
[----:B------:R-:W-:-:S13]  /*5180*/  PLOP3.LUT P0, PT, PT, PT, UP0, 0x80, 0x0 ;  /* 0x000000000000781c */ /* 0x000fda0003f0f008 */
[----:B------:R-:W-:Y:S05]  /*5190*/  @P0 BRA `(.L_x_195) ;  /* 0x0000000000040947 */ /* 0x000fea0003800000 */
[----:B------:R-:W-:Y:S05]  /*51a0*/  BRA `(.L_x_196) ;  /* 0xffffffb8000c7947 */ /* 0x000fea000383ffff */
.L_x_195:
[----:B------:R-:W-:Y:S05]  /*51b0*/  EXIT ;  /* 0x000000000000794d */ /* 0x000fea0003800000 */
.L_x_197:
        /* <DEDUP_REMOVED lines=12> */
.L_x_2458:


//--------------------- .text._ZN5flash44flash_bwd_dq_dk_dv_loop_seqk_parallel_kernelI23Flash_bwd_kernel_traitsILi64ELi64ELi128ELi8ELi2ELi4ELi4ELb1ELb0EN7cutlass6half_tE19Flash_kernel_traitsILi64ELi64ELi128ELi8ES3_EELb0ELb0ELb0ELb1ELb0ELb0ELb0EEEvNS_16Flash_bwd_paramsE --------------------------
	.section	.text._ZN5flash44flash_bwd_dq_dk_dv_loop_seqk_parallel_kernelI23Flash_bwd_kernel_traitsILi64ELi64ELi128ELi8ELi2ELi4ELi4ELb1ELb0EN7cutlass6half_tE19Flash_kernel_traitsILi64ELi64ELi128ELi8ES3_EELb0ELb0ELb0ELb1ELb0ELb0ELb0EEEvNS_16Flash_bwd_paramsE,"ax",@progbits
	.align	128
        .global         _ZN5flash44flash_bwd_dq_dk_dv_loop_seqk_parallel_kernelI23Flash_bwd_kernel_traitsILi64ELi64ELi128ELi8ELi2ELi4ELi4ELb1ELb0EN7cutlass6half_tE19Flash_kernel_traitsILi64ELi64ELi128ELi8ES3_EELb0ELb0ELb0ELb1ELb0ELb0ELb0EEEvNS_16Flash_bwd_paramsE
        .type           _ZN5flash44flash_bwd_dq_dk_dv_loop_seqk_parallel_kernelI23Flash_bwd_kernel_traitsILi64ELi64ELi128ELi8ELi2ELi4ELi4ELb1ELb0EN7cutlass6half_tE19Flash_kernel_traitsILi64ELi64ELi128ELi8ES3_EELb0ELb0ELb0ELb1ELb0ELb0ELb0EEEvNS_16Flash_bwd_paramsE,@function
        .size           _ZN5flash44flash_bwd_dq_dk_dv_loop_seqk_parallel_kernelI23Flash_bwd_kernel_traitsILi64ELi64ELi128ELi8ELi2ELi4ELi4ELb1ELb0EN7cutlass6half_tE19Flash_kernel_traitsILi64ELi64ELi128ELi8ES3_EELb0ELb0ELb0ELb1ELb0ELb0ELb0EEEvNS_16Flash_bwd_paramsE,(.L_x_2459 - _ZN5flash44flash_bwd_dq_dk_dv_loop_seqk_parallel_kernelI23Flash_bwd_kernel_traitsILi64ELi64ELi128ELi8ELi2ELi4ELi4ELb1ELb0EN7cutlass6half_tE19Flash_kernel_traitsILi64ELi64ELi128ELi8ES3_EELb0ELb0ELb0ELb1ELb0ELb0ELb0EEEvNS_16Flash_bwd_paramsE)
        .other          _ZN5flash44flash_bwd_dq_dk_dv_loop_seqk_parallel_kernelI23Flash_bwd_kernel_traitsILi64ELi64ELi128ELi8ELi2ELi4ELi4ELb1ELb0EN7cutlass6half_tE19Flash_kernel_traitsILi64ELi64ELi128ELi8ES3_EELb0ELb0ELb0ELb1ELb0ELb0ELb0EEEvNS_16Flash_bwd_paramsE,@"STO_CUDA_ENTRY STV_DEFAULT"
_ZN5flash44flash_bwd_dq_dk_dv_loop_seqk_parallel_kernelI23Flash_bwd_kernel_traitsILi64ELi64ELi128ELi8ELi2ELi4ELi4ELb1ELb0EN7cutlass6half_tE19Flash_kernel_traitsILi64ELi64ELi128ELi8ES3_EELb0ELb0ELb0ELb1ELb0ELb0ELb0EEEvNS_16Flash_bwd_paramsE:
.text._ZN5flash44flash_bwd_dq_dk_dv_loop_seqk_parallel_kernelI23Flash_bwd_kernel_traitsILi64ELi64ELi128ELi8ELi2ELi4ELi4ELb1ELb0EN7cutlass6half_tE19Flash_kernel_traitsILi64ELi64ELi128ELi8ES3_EELb0ELb0ELb0ELb1ELb0ELb0ELb0EEEvNS_16Flash_bwd_paramsE:
        /* <DEDUP_REMOVED lines=20> */
[----:B-1----:R-:W-:Y:S01]  /*0140*/  SHF.R.S32.HI R11, RZ, 0x1f, R8 ;  /* 0x0000001fff0b7819 */ /* 0x002fe20000011408 */
[----:B------:R-:W-:-:S03]  /*0150*/  IMAD.U32 R174, RZ, RZ, UR6 ;  /* 0x00000006ffae7e24 */ /* 0x000fc6000f8e00ff */
        /* <DEDUP_REMOVED lines=80> */
[----:B------:R-:W-:Y:S02]  /*0660*/  LEA.HI R6, R6, R193, RZ, 0x2 ;  /* 0x000000c106067211 */ /* 0x000fe400078f10ff */
[----:B------:R-:W-:Y:S02]  /*0670*/  SHF.R.U32.HI R0, RZ, 0x3, R8 ;  /* 0x00000003ff007819 */ /* 0x000fe40000011608 */
[----:B------:R-:W-:Y:S02]  /*0680*/  LOP3.LUT R177, R8, 0x8, R177, 0xf8, !PT ;  /* 0x0000000808b17812 */ /* 0x000fe400078ef8b1 */
[----:B------:R-:W-:Y:S02]  /*0690*/  LOP3.LUT R192, R192, 0xfffffe00, RZ, 0xc0, !PT ;  /* 0xfffffe00c0c07812 */ /* 0x000fe400078ec0ff */
[----:B------:R-:W-:-:S02]  /*06a0*/  LOP3.LUT R202, R9, R11, R202, 0x1e, !PT ;  /* 0x0000000b09ca7212 */ /* 0x000fc400078e1eca */
[----:B------:R-:W-:Y:S01]  /*06b0*/  LOP3.LUT R10, R10, R9, RZ, 0x3c, !PT ;  /* 0x000000090a0a7212 */ /* 0x000fe200078e3cff */
[----:B------:R-:W-:Y:S01]  /*06c0*/  IMAD R2, R2, 0x400, R192 ;  /* 0x0000040002027824 */ /* 0x000fe200078e02c0 */
[----:B------:R-:W-:Y:S01]  /*06d0*/  SHF.R.S32.HI R6, RZ, 0x2, R6 ;  /* 0x00000002ff067819 */ /* 0x000fe20000011406 */
[----:B------:R-:W-:Y:S01]  /*06e0*/  IMAD.IADD R202, R5, 0x1, R202 ;  /* 0x0000000105ca7824 */ /* 0x000fe200078e02ca */
[----:B------:R-:W-:Y:S01]  /*06f0*/  LOP3.LUT R7, R0, R7, R8, 0x1e, !PT ;  /* 0x0000000700077212 */ /* 0x000fe200078e1e08 */
        /* <DEDUP_REMOVED lines=16> */
[----:B------:R-:W-:Y:S01]  /*0800*/  IMAD.SHL.U32 R173, R192, 0x2, RZ ;  /* 0x00000002c0ad7824 */ /* 0x000fe200078e00ff */
[----:B------:R-:W-:Y:S01]  /*0810*/  LOP3.LUT R14, R14, 0x8, R17, 0xf8, !PT ;  /* 0x000000080e0e7812 */ /* 0x000fe200078ef811 */
[----:B------:R-:W-:Y:S01]  /*0820*/  VIADD R204, R202, 0x40 ;  /* 0x00000040cacc7836 */ /* 0x000fe20000000000 */
[----:B------:R-:W-:Y:S01]  /*0830*/  SHF.R.S32.HI R195, RZ, 0x1f, R196 ;  /* 0x0000001fffc37819 */ /* 0x000fe200000114c4 */
[----:B------:R-:W-:Y:S01]  /*0840*/  IMAD.IADD R178, R0, 0x1, R5 ;  /* 0x0000000100b27824 */ /* 0x000fe200078e0205 */
[----:B------:R-:W-:Y:S01]  /*0850*/  SEL R2, R2, 0x10, !P0 ;  /* 0x0000001002027807 */ /* 0x000fe20004000000 */
[----:B------:R-:W-:Y:S01]  /*0860*/  IMAD.IADD R207, R203, 0x1, R213 ;  /* 0x00000001cbcf7824 */ /* 0x000fe200078e02d5 */
[----:B------:R-:W-:Y:S01]  /*0870*/  LOP3.LUT R175, R13, R14, R175, 0xf6, !PT ;  /* 0x0000000e0daf7212 */ /* 0x000fe200078ef6af */
[----:B------:R-:W-:Y:S01]  /*0880*/  @P2 VIADD R204, R202, 0xffffffc0 ;  /* 0xffffffc0cacc2836 */ /* 0x000fe20000000000 */
[----:B------:R-:W-:Y:S01]  /*0890*/  SHF.L.U64.HI R195, R196, 0x2, R195 ;  /* 0x00000002c4c37819 */ /* 0x000fe200000102c3 */
[----:B------:R-:W-:Y:S01]  /*08a0*/  VIADD R205, R202, 0x420 ;  /* 0x00000420cacd7836 */ /* 0x000fe20000000000 */
[----:B------:R-:W-:Y:S01]  /*08b0*/  IADD3 R174, R173, 0x4000, R174 ;  /* 0x00004000adae7810 */ /* 0x000fe20007ffe0ae */
        /* <DEDUP_REMOVED lines=12> */
.L_x_266:
        /* <DEDUP_REMOVED lines=47> */
.L_x_198:
[----:B------:R-:W-:Y:S01]  /*0c70*/  IMAD.SHL.U32 R17, R199, 0x80, RZ ;  /* 0x00000080c7117824 */ /* 0x000fe200078e00ff */
[----:B-----5:R-:W-:-:S04]  /*0c80*/  @!P3 IADD3 R226, R0, R2, -R225 ;  /* 0x0000000200e2b210 */ /* 0x020fc80007ffe8e1 */
[----:B------:R-:W-:-:S13]  /*0c90*/  ISETP.GT.AND P1, PT, R226, R17, PT ;  /* 0x00000011e200720c */ /* 0x000fda0003f24270 */
[----:B------:R-:W-:Y:S05]  /*0ca0*/  @!P1 BRA `(.L_x_199) ;  /* 0x0000007400089947 */ /* 0x000fea0003800000 */
[----:B--2---:R-:W2:Y:S01]  /*0cb0*/  LDC R7, c[0x0][0x278] ;  /* 0x00009e00ff077b82 */ /* 0x004ea20000000800 */
[----:B------:R-:W-:Y:S01]  /*0cc0*/  IABS R4, R200 ;  /* 0x000000c800047213 */ /* 0x000fe20000000000 */
[C---:B------:R-:W-:Y:S01]  /*0cd0*/  IMAD.SHL.U32 R13, R197.reuse, 0x80, RZ ;  /* 0x00000080c50d7824 */ /* 0x040fe200078e00ff */
[----:B------:R-:W-:Y:S01]  /*0ce0*/  ISETP.NE.AND P1, PT, R228, -0x1, PT ;  /* 0xffffffffe400780c */ /* 0x000fe20003f25270 */
[----:B------:R-:W-:Y:S01]  /*0cf0*/  ULDC UR4, c[0x0][0x2dc] ;  /* 0x0000b70000047ab9 */ /* 0x000fe20000000800 */
[----:B------:R-:W-:Y:S01]  /*0d00*/  SHF.L.U64.HI R10, R197, 0x7, R15 ;  /* 0x00000007c50a7819 */ /* 0x000fe2000001020f */
[----:B------:R-:W-:Y:S01]  /*0d10*/  ULDC UR14, c[0x0][0x270] ;  /* 0x00009c00000e7ab9 */ /* 0x000fe20000000800 */
[----:B------:R-:W-:Y:S01]  /*0d20*/  SEL R13, R13, RZ, P0 ;  /* 0x000000ff0d0d7207 */ /* 0x000fe20000000000 */
[----:B------:R-:W3:Y:S01]  /*0d30*/  LDC.64 R2, c[0x0][0x228] ;  /* 0x00008a00ff027b82 */ /* 0x000ee20000000a00 */
[----:B------:R-:W-:Y:S01]  /*0d40*/  ISETP.NE.AND P2, PT, R14, -0x1, PT ;  /* 0xffffffff0e00780c */ /* 0x000fe20003f45270 */
[----:B------:R-:W-:Y:S01]  /*0d50*/  UIMAD.WIDE UR8, UR4, UR14, URZ ;  /* 0x0000000e040872a5 */ /* 0x000fe2000f8e023f */
[----:B------:R-:W-:-:S02]  /*0d60*/  SEL R10, R10, RZ, P0 ;  /* 0x000000ff0a0a7207 */ /* 0x000fc40000000000 */
[----:B------:R-:W-:-:S03]  /*0d70*/  SHF.R.S32.HI R201, RZ, 0x1f, R200 ;  /* 0x0000001fffc97819 */ /* 0x000fc600000114c8 */
[----:B------:R-:W4:Y:S01]  /*0d80*/  LDC R22, c[0x0][0x2d4] ;  /* 0x0000b500ff167b82 */ /* 0x000f220000000800 */
[----:B--2---:R-:W-:-:S07]  /*0d90*/  IABS R6, R7 ;  /* 0x0000000700067213 */ /* 0x004fce0000000000 */
[----:B------:R-:W2:Y:S01]  /*0da0*/  LDC R30, c[0x0][0x2c4] ;  /* 0x0000b100ff1e7b82 */ /* 0x000ea20000000800 */
[----:B------:R-:W5:Y:S01]  /*0db0*/  I2F.RP R5, R6 ;  /* 0x0000000600057306 */ /* 0x000f620000209400 */
[-C--:B---3--:R-:W-:Y:S02]  /*0dc0*/  IMAD R20, R15, R2.reuse, RZ ;  /* 0x000000020f147224 */ /* 0x088fe400078e02ff */
[----:B------:R-:W-:-:S04]  /*0dd0*/  IMAD.WIDE.U32 R28, R197, R2, RZ ;  /* 0x00000002c51c7225 */ /* 0x000fc800078e00ff */
[C---:B------:R-:W-:Y:S02]  /*0de0*/  IMAD R20, R197.reuse, R3, R20 ;  /* 0x00000003c5147224 */ /* 0x040fe400078e0214 */
[----:B------:R-:W3:Y:S01]  /*0df0*/  LDC.U8 R3, c[0x0][0x3d8] ;  /* 0x0000f600ff037b82 */ /* 0x000ee20000000000 */
[----:B----4-:R-:W-:Y:S01]  /*0e00*/  IMAD.WIDE.U32 R38, R197, R22, RZ ;  /* 0x00000016c5267225 */ /* 0x010fe200078e00ff */
[----:B-----5:R-:W4:Y:S01]  /*0e10*/  MUFU.RCP R8, R5 ;  /* 0x0000000500087308 */ /* 0x020f220000001000 */
[----:B------:R-:W-:Y:S02]  /*0e20*/  IADD3 R20, R29, R20, RZ ;  /* 0x000000141d147210 */ /* 0x000fe40007ffe0ff */
[----:B------:R-:W-:-:S03]  /*0e30*/  IMAD R32, R38, UR9, RZ ;  /* 0x0000000926207c24 */ /* 0x000fc6000f8e02ff */
[----:B------:R-:W5:Y:S01]  /*0e40*/  LDC.U8 R29, c[0x0][0x480] ;  /* 0x00012000ff1d7b82 */ /* 0x000f620000000000 */
[----:B----4-:R-:W-:-:S04]  /*0e50*/  IADD3 R8, R8, 0xffffffe, RZ ;  /* 0x0ffffffe08087810 */ /* 0x010fc80007ffe0ff */
[----:B------:R-:W4:Y:S01]  /*0e60*/  F2I.FTZ.U32.TRUNC.NTZ R9, R8 ;  /* 0x0000000800097305 */ /* 0x000f22000021f000 */
[----:B---3--:R-:W-:-:S13]  /*0e70*/  ISETP.NE.AND P3, PT, R3, RZ, PT ;  /* 0x000000ff0300720c */ /* 0x008fda0003f65270 */
[----:B------:R-:W3:Y:S01]  /*0e80*/  @P3 LDC R27, c[0x0][0x2e4] ;  /* 0x0000b900ff1b3b82 */ /* 0x000ee20000000800 */
[----:B----4-:R-:W-:Y:S01]  /*0e90*/  IMAD.MOV R0, RZ, RZ, -R9 ;  /* 0x000000ffff007224 */ /* 0x010fe200078e0a09 */
[----:B------:R-:W-:Y:S01]  /*0ea0*/  MOV R8, RZ ;  /* 0x000000ff00087202 */ /* 0x000fe20000000f00 */
[----:B--2---:R-:W-:Y:S02]  /*0eb0*/  @P3 IMAD R33, R197, R30, RZ ;  /* 0x0000001ec5213224 */ /* 0x004fe400078e02ff */
[----:B------:R-:W-:-:S04]  /*0ec0*/  IMAD R0, R0, R6, RZ ;  /* 0x0000000600007224 */ /* 0x000fc800078e02ff */
[----:B------:R-:W-:-:S06]  /*0ed0*/  IMAD.HI.U32 R9, R9, R0, R8 ;  /* 0x0000000009097227 */ /* 0x000fcc00078e0008 */
[----:B------:R-:W-:-:S04]  /*0ee0*/  IMAD.HI.U32 R0, R9, R4, RZ ;  /* 0x0000000409007227 */ /* 0x000fc800078e00ff */
[----:B-1----:R-:W-:Y:S01]  /*0ef0*/  VIADD R9, R227, 0x3f ;  /* 0x0000003fe3097836 */ /* 0x002fe20000000000 */
[----:B------:R-:W-:-:S04]  /*0f00*/  IADD3 R11, -R0, RZ, RZ ;  /* 0x000000ff000b7210 */ /* 0x000fc80007ffe1ff */
[----:B------:R-:W-:Y:S01]  /*0f10*/  SHF.R.S32.HI R16, RZ, 0x1f, R9 ;  /* 0x0000001fff107819 */ /* 0x000fe20000011409 */
[----:B------:R-:W-:Y:S02]  /*0f20*/  IMAD R11, R6, R11, R4 ;  /* 0x0000000b060b7224 */ /* 0x000fe400078e0204 */
[----:B------:R-:W1:Y:S01]  /*0f30*/  LDC.64 R4, c[0x0][0x240] ;  /* 0x00009000ff047b82 */ /* 0x000e620000000a00 */
[----:B------:R-:W-:Y:S02]  /*0f40*/  LEA.HI R16, R16, R9, RZ, 0x6 ;  /* 0x0000000910107211 */ /* 0x000fe400078f30ff */
[----:B------:R-:W-:Y:S02]  /*0f50*/  ISETP.GT.U32.AND P4, PT, R6, R11, PT ;  /* 0x0000000b0600720c */ /* 0x000fe40003f84070 */
[----:B------:R-:W-:-:S03]  /*0f60*/  LOP3.LUT R18, R16, 0xffffffc0, RZ, 0xc0, !PT ;  /* 0xffffffc010127812 */ /* 0x000fc600078ec0ff */
[----:B------:R-:W2:Y:S01]  /*0f70*/  @P1 LDC.64 R8, c[0x0][0x250] ;  /* 0x00009400ff081b82 */ /* 0x000ea20000000a00 */
[----:B------:R-:W-:-:S04]  /*0f80*/  IADD3 R18, R18, -0x40, RZ ;  /* 0xffffffc012127810 */ /* 0x000fc80007ffe0ff */
[----:B------:R-:W-:Y:S02]  /*0f90*/  IADD3 R26, P0, R18, R13, RZ ;  /* 0x0000000d121a7210 */ /* 0x000fe40007f1e0ff */
[----:B------:R-:W-:Y:S01]  /*0fa0*/  SHF.R.S32.HI R19, RZ, 0x1f, R18 ;  /* 0x0000001fff137819 */ /* 0x000fe20000011412 */
[----:B------:R-:W-:Y:S01]  /*0fb0*/  @!P4 VIADD R0, R0, 0x1 ;  /* 0x000000010000c836 */ /* 0x000fe20000000000 */
[-C--:B------:R-:W-:Y:S01]  /*0fc0*/  @!P4 IADD3 R11, R11, -R6.reuse, RZ ;  /* 0x800000060b0bc210 */ /* 0x080fe20007ffe0ff */
[----:B------:R-:W-:Y:S01]  /*0fd0*/  IMAD R25, R26, UR9, RZ ;  /* 0x000000091a197c24 */ /* 0x000fe2000f8e02ff */
[----:B------:R-:W-:Y:S01]  /*0fe0*/  ISETP.NE.AND P4, PT, R7, RZ, PT ;  /* 0x000000ff0700720c */ /* 0x000fe20003f85270 */
[----:B------:R-:W-:Y:S01]  /*0ff0*/  IMAD.X R10, R19, 0x1, R10, P0 ;  /* 0x00000001130a7824 */ /* 0x000fe200000e060a */
[----:B------:R-:W-:Y:S02]  /*1000*/  ISETP.GE.U32.AND P5, PT, R11, R6, PT ;  /* 0x000000060b00720c */ /* 0x000fe40003fa6070 */
[----:B------:R-:W-:Y:S01]  /*1010*/  LOP3.LUT R6, R200, R7, RZ, 0x3c, !PT ;  /* 0x00000007c8067212 */ /* 0x000fe200078e3cff */
[----:B-1----:R-:W-:-:S03]  /*1020*/  IMAD.WIDE.U32 R12, R14, R4, RZ ;  /* 0x000000040e0c7225 */ /* 0x002fc600078e00ff */
[----:B------:R-:W-:Y:S01]  /*1030*/  ISETP.GE.AND P0, PT, R6, RZ, PT ;  /* 0x000000ff0600720c */ /* 0x000fe20003f06270 */
[----:B------:R-:W-:Y:S01]  /*1040*/  IMAD R2, R14, R5, RZ ;  /* 0x000000050e027224 */ /* 0x000fe200078e02ff */
[----:B------:R-:W-:Y:S01]  /*1050*/  SEL R21, R28, R12, !P2 ;  /* 0x0000000c1c157207 */ /* 0x000fe20005000000 */
[----:B------:R-:W-:Y:S01]  /*1060*/  IMAD R25, R10, UR8, R25 ;  /* 0x000000080a197c24 */ /* 0x000fe2000f8e0219 */
[----:B------:R-:W1:Y:S01]  /*1070*/  S2R R28, SR_CTAID.X ;  /* 0x00000000001c7919 */ /* 0x000e620000002500 */
[----:B------:R-:W4:Y:S01]  /*1080*/  @!P2 LDC.64 R10, c[0x0][0x418] ;  /* 0x00010600ff0aab82 */ /* 0x000f220000000a00 */
[----:B------:R-:W-:Y:S02]  /*1090*/  @P2 IADD3 R20, R13, R2, RZ ;  /* 0x000000020d142210 */ /* 0x000fe40007ffe0ff */
[----:B------:R-:W-:Y:S02]  /*10a0*/  @P1 IADD3 R2, R225, R228, RZ ;  /* 0x000000e4e1021210 */ /* 0x000fe40007ffe0ff */
[----:B------:R-:W-:-:S02]  /*10b0*/  @P5 IADD3 R0, R0, 0x1, RZ ;  /* 0x0000000100005810 */ /* 0x000fc40007ffe0ff */
[----:B------:R-:W-:Y:S01]  /*10c0*/  SHF.R.S32.HI R6, RZ, 0x1f, R22 ;  /* 0x0000001fff067819 */ /* 0x000fe20000011416 */
[----:B------:R-:W3:Y:S01]  /*10d0*/  @P2 LDC.64 R12, c[0x0][0x420] ;  /* 0x00010800ff0c2b82 */ /* 0x000ee20000000a00 */
[C---:B--2---:R-:W-:Y:S02]  /*10e0*/  @P1 IMAD R23, R2.reuse, R9, RZ ;  /* 0x0000000902171224 */ /* 0x044fe400078e02ff */
[----:B------:R-:W-:Y:S01]  /*10f0*/  @!P0 IMAD.MOV R0, RZ, RZ, -R0 ;  /* 0x000000ffff008224 */ /* 0x000fe200078e0a00 */
[----:B------:R-:W-:Y:S01]  /*1100*/  @!P4 LOP3.LUT R0, RZ, R7, RZ, 0x33, !PT ;  /* 0x00000007ff00c212 */ /* 0x000fe200078e33ff */
[----:B------:R-:W-:Y:S01]  /*1110*/  @P1 IMAD.WIDE.U32 R2, R2, R8, RZ ;  /* 0x0000000802021225 */ /* 0x000fe200078e00ff */
[----:B-----5:R-:W-:Y:S02]  /*1120*/  ISETP.NE.AND P0, PT, R29, RZ, PT ;  /* 0x000000ff1d00720c */ /* 0x020fe40003f05270 */
[----:B------:R-:W-:Y:S01]  /*1130*/  SHF.R.S32.HI R29, RZ, 0x1f, R17 ;  /* 0x0000001fff1d7819 */ /* 0x000fe20000011411 */
[----:B------:R-:W-:Y:S01]  /*1140*/  IMAD R31, R6, R197, RZ ;  /* 0x000000c5061f7224 */ /* 0x000fe200078e02ff */
[----:B------:R-:W-:Y:S01]  /*1150*/  @P1 IADD3 R23, R3, R23, RZ ;  /* 0x0000001703171210 */ /* 0x000fe20007ffe0ff */
[----:B------:R-:W1:Y:S01]  /*1160*/  LDC.64 R6, c[0x0][0x488] ;  /* 0x00012200ff067b82 */ /* 0x000e620000000a00 */
[----:B------:R-:W-:Y:S01]  /*1170*/  @P1 MOV R24, R2 ;  /* 0x0000000200181202 */ /* 0x000fe20000000f00 */
[----:B------:R-:W-:-:S02]  /*1180*/  IMAD R31, R15, R22, R31 ;  /* 0x000000160f1f7224 */ /* 0x000fc400078e021f */
[----:B----4-:R-:W-:Y:S02]  /*1190*/  @!P2 IMAD R36, R15, R10, RZ ;  /* 0x0000000a0f24a224 */ /* 0x010fe400078e02ff */
[----:B------:R-:W-:Y:S02]  /*11a0*/  IMAD.IADD R31, R39, 0x1, R31 ;  /* 0x00000001271f7824 */ /* 0x000fe400078e021f */
[----:B------:R-:W2:Y:S01]  /*11b0*/  @P1 LDC.64 R2, c[0x0][0x248] ;  /* 0x00009200ff021b82 */ /* 0x000ea20000000a00 */
[----:B------:R-:W-:-:S04]  /*11c0*/  IMAD.WIDE.U32 R38, R38, UR8, RZ ;  /* 0x0000000826267c25 */ /* 0x000fc8000f8e00ff */
[----:B------:R-:W-:Y:S02]  /*11d0*/  IMAD R32, R31, UR8, R32 ;  /* 0x000000081f207c24 */ /* 0x000fe4000f8e0220 */
[----:B---3--:R-:W-:-:S04]  /*11e0*/  @P2 IMAD.WIDE.U32 R34, R14, R12, RZ ;  /* 0x0000000c0e222225 */ /* 0x008fc800078e00ff */
[----:B------:R-:W-:Y:S01]  /*11f0*/  @!P2 IMAD R31, R197, R11, R36 ;  /* 0x0000000bc51fa224 */ /* 0x000fe200078e0224 */
[----:B------:R-:W-:Y:S01]  /*1200*/  IADD3 R11, R39, R32, RZ ;  /* 0x00000020270b7210 */ /* 0x000fe20007ffe0ff */
[----:B------:R-:W-:Y:S01]  /*1210*/  IMAD.WIDE.U32 R36, R14, UR8, RZ ;  /* 0x000000080e247c25 */ /* 0x000fe2000f8e00ff */
[----:B------:R-:W-:-:S03]  /*1220*/  @P3 SEL R32, R33, R14, !P2 ;  /* 0x0000000e21203207 */ /* 0x000fc60005000000 */
[----:B------:R-:W-:Y:S02]  /*1230*/  IMAD R12, R14, UR9, RZ ;  /* 0x000000090e0c7c24 */ /* 0x000fe4000f8e02ff */
[----:B------:R-:W-:Y:S01]  /*1240*/  @!P2 IMAD.WIDE.U32 R40, R197, R10, RZ ;  /* 0x0000000ac528a225 */ /* 0x000fe200078e00ff */
[----:B------:R-:W-:Y:S02]  /*1250*/  SEL R10, R38, R36, !P2 ;  /* 0x00000024260a7207 */ /* 0x000fe40005000000 */
[----:B------:R-:W-:Y:S01]  /*1260*/  @P2 IADD3 R11, R37, R12, RZ ;  /* 0x0000000c250b2210 */ /* 0x000fe20007ffe0ff */
[----:B------:R-:W-:Y:S01]  /*1270*/  @P2 IMAD R13, R14, R13, R35 ;  /* 0x0000000d0e0d2224 */ /* 0x000fe200078e0223 */
[----:B------:R-:W-:Y:S01]  /*1280*/  @!P2 IADD3 R13, R41, R31, RZ ;  /* 0x0000001f290da210 */ /* 0x000fe20007ffe0ff */
[----:B------:R-:W-:Y:S01]  /*1290*/  @P2 IMAD.MOV.U32 R12, RZ, RZ, R34 ;  /* 0x000000ffff0c2224 */ /* 0x000fe200078e0022 */
[----:B------:R-:W-:Y:S01]  /*12a0*/  @!P2 MOV R12, R40 ;  /* 0x00000028000ca202 */ /* 0x000fe20000000f00 */
[----:B-1----:R-:W-:-:S04]  /*12b0*/  IMAD.WIDE.U32 R34, R28, R6, RZ ;  /* 0x000000061c227225 */ /* 0x002fc800078e00ff */
[----:B------:R-:W-:Y:S02]  /*12c0*/  @P1 IMAD.IADD R6, R225, 0x1, R228 ;  /* 0x00000001e1061824 */ /* 0x000fe400078e02e4 */
[----:B------:R-:W-:Y:S02]  /*12d0*/  @!P3 IMAD R31, R197, UR14, R200 ;  /* 0x0000000ec51fbc24 */ /* 0x000fe4000f8e02c8 */
[----:B------:R-:W-:Y:S02]  /*12e0*/  @P3 IMAD R27, R200, R27, R32 ;  /* 0x0000001bc81b3224 */ /* 0x000fe400078e0220 */
[----:B------:R-:W-:Y:S02]  /*12f0*/  IMAD R28, R28, R7, R35 ;  /* 0x000000071c1c7224 */ /* 0x000fe400078e0223 */
[----:B--2---:R-:W-:Y:S02]  /*1300*/  @P1 IMAD R33, R6, R3, RZ ;  /* 0x0000000306211224 */ /* 0x004fe400078e02ff */
[----:B------:R-:W-:Y:S01]  /*1310*/  @!P3 IMAD R27, R31, R30, RZ ;  /* 0x0000001e1f1bb224 */ /* 0x000fe200078e02ff */
[----:B------:R-:W-:Y:S01]  /*1320*/  SEL R31, R34, RZ, P0 ;  /* 0x000000ff221f7207 */ /* 0x000fe20000000000 */
[----:B------:R-:W-:Y:S01]  /*1330*/  IMAD R32, R200, UR4, RZ ;  /* 0x00000004c8207c24 */ /* 0x000fe2000f8e02ff */
[----:B------:R-:W-:Y:S01]  /*1340*/  SEL R28, R28, RZ, P0 ;  /* 0x000000ff1c1c7207 */ /* 0x000fe20000000000 */
[----:B------:R-:W-:-:S03]  /*1350*/  @P1 IMAD.WIDE.U32 R6, R6, R2, RZ ;  /* 0x0000000206061225 */ /* 0x000fc600078e00ff */
[----:B------:R-:W-:Y:S01]  /*1360*/  SHF.R.S32.HI R30, RZ, 0x1f, R32 ;  /* 0x0000001fff1e7819 */ /* 0x000fe20000011420 */
[----:B------:R-:W-:Y:S01]  /*1370*/  IMAD.WIDE.U32 R34, R26, UR8, RZ ;  /* 0x000000081a227c25 */ /* 0x000fe2000f8e00ff */
        /* <DEDUP_REMOVED lines=15> */
.L_x_200:
        /* <DEDUP_REMOVED lines=13> */
.L_x_201:
        /* <DEDUP_REMOVED lines=10> */
.L_x_202:
[----:B------:R-:W-:-:S04]  /*15e0*/  IMAD R39, R197, UR14, R200 ;  /* 0x0000000ec5277c24 */ /* 0x000fc8000f8e02c8 */
[----:B------:R-:W-:-:S07]  /*15f0*/  IMAD R39, R39, R22, RZ ;  /* 0x0000001627277224 */ /* 0x000fce00078e02ff */
.L_x_203:
[----:B------:R-:W1:Y:S01]  /*1600*/  LDC.64 R6, c[0x0][0x420] ;  /* 0x00010800ff067b82 */ /* 0x000e620000000a00 */
[----:B------:R-:W-:Y:S01]  /*1610*/  UIMAD UR14, UR4, UR14, URZ ;  /* 0x0000000e040e72a4 */ /* 0x000fe2000f8e023f */
[----:B------:R-:W-:Y:S01]  /*1620*/  IADD3 R40, P1, R188, R12, RZ ;  /* 0x0000000cbc287210 */ /* 0x000fe20007f3e0ff */
[----:B------:R-:W-:Y:S01]  /*1630*/  ULDC.64 UR10, c[0x0][0x210] ;  /* 0x00008400000a7ab9 */ /* 0x000fe20000000a00 */
[----:B------:R-:W-:Y:S01]  /*1640*/  SHF.R.S32.HI R189, RZ, 0x1f, R188 ;  /* 0x0000001fffbd7819 */ /* 0x000fe200000114bc */
[----:B------:R-:W-:Y:S01]  /*1650*/  USHF.L.U32 UR15, UR14, 0x6, URZ ;  /* 0x000000060e0f7899 */ /* 0x000fe2000800063f */
[----:B------:R-:W-:Y:S01]  /*1660*/  IADD3 R39, R18, R39, RZ ;  /* 0x0000002712277210 */ /* 0x000fe20007ffe0ff */
[----:B------:R-:W-:Y:S01]  /*1670*/  ULDC.64 UR8, c[0x0][0x3e0] ;  /* 0x0000f80000087ab9 */ /* 0x000fe20000000a00 */
[----:B------:R-:W2:Y:S01]  /*1680*/  LDC.64 R216, c[0x0][0x478] ;  /* 0x00011e00ffd87b82 */ /* 0x000ea20000000a00 */
[----:B------:R-:W-:Y:S01]  /*1690*/  IMAD.X R41, R189, 0x1, R13, P1 ;  /* 0x00000001bd297824 */ /* 0x000fe200008e060d */
[----:B------:R-:W-:Y:S01]  /*16a0*/  SHF.R.S32.HI R13, RZ, 0x1f, R187 ;  /* 0x0000001fff0d7819 */ /* 0x000fe200000114bb */
[----:B------:R-:W-:Y:S01]  /*16b0*/  USHF.R.S32.HI UR4, URZ, 0x1f, UR15 ;  /* 0x0000001f3f047899 */ /* 0x000fe2000801140f */
[----:B------:R-:W-:Y:S01]  /*16c0*/  IADD3 R32, P4, P3, R34, UR15, R32 ;  /* 0x0000000f22207c10 */ /* 0x000fe2000fb9e020 */
[----:B------:R-:W-:Y:S01]  /*16d0*/  BSSY B1, `(.L_x_199) ;  /* 0x000069f000017945 */ /* 0x000fe20003800000 */
[----:B------:R-:W-:-:S02]  /*16e0*/  IADD3 R27, R18, R27, RZ ;  /* 0x0000001b121b7210 */ /* 0x000fc40007ffe0ff */
[----:B------:R-:W-:Y:S02]  /*16f0*/  IADD3 R10, P2, P1, R31, R32, R10 ;  /* 0x000000201f0a7210 */ /* 0x000fe4000795e00a */
[----:B------:R-:W-:Y:S02]  /*1700*/  IADD3 R31, P5, R187, R18, RZ ;  /* 0x00000012bb1f7210 */ /* 0x000fe40007fbe0ff */
[----:B------:R-:W-:Y:S01]  /*1710*/  IADD3.X R30, R37, UR4, R30, P4, P3 ;  /* 0x00000004251e7c10 */ /* 0x000fe2000a7e641e */
[----:B------:R-:W-:Y:S01]  /*1720*/  ULDC.64 UR4, c[0x0][0x428] ;  /* 0x00010a0000047ab9 */ /* 0x000fe20000000a00 */
[----:B------:R-:W-:Y:S01]  /*1730*/  ISETP.GE.AND P4, PT, R227, 0x1, PT ;  /* 0x00000001e300780c */ /* 0x000fe20003f86270 */
[----:B------:R-:W-:Y:S01]  /*1740*/  IMAD.WIDE.U32 R36, R31, R4, R188 ;  /* 0x000000041f247225 */ /* 0x000fe200078e00bc */
[----:B------:R-:W-:Y:S02]  /*1750*/  IADD3.X R11, R28, R30, R11, P2, P1 ;  /* 0x0000001e1c0b7210 */ /* 0x000fe400017e240b */
[----:B------:R-:W-:Y:S01]  /*1760*/  LEA.HI.SX32 R224, R16, 0xffffffff, 0x1a ;  /* 0xffffffff10e07811 */ /* 0x000fe200078fd2ff */
[----:B-1----:R-:W-:-:S02]  /*1770*/  IMAD R12, R19, R6, RZ ;  /* 0x00000006130c7224 */ /* 0x002fc400078e02ff */
[----:B------:R-:W-:Y:S02]  /*1780*/  IMAD.X R19, R13, 0x1, R19, P5 ;  /* 0x000000010d137824 */ /* 0x000fe400028e0613 */
[C---:B------:R-:W-:Y:S02]  /*1790*/  IMAD R12, R18.reuse, R7, R12 ;  /* 0x00000007120c7224 */ /* 0x040fe400078e020c */
[----:B------:R-:W-:Y:S01]  /*17a0*/  IMAD.WIDE.U32 R40, R18, R6, R40 ;  /* 0x0000000612287225 */ /* 0x000fe200078e0028 */
[----:B------:R-:W-:-:S03]  /*17b0*/  IADD3 R18, P2, R21, R36, RZ ;  /* 0x0000002415127210 */ /* 0x000fc60007f5e0ff */
[----:B------:R-:W-:Y:S02]  /*17c0*/  IMAD R14, R19, R4, RZ ;  /* 0x00000004130e7224 */ /* 0x000fe400078e02ff */
[----:B------:R-:W-:Y:S02]  /*17d0*/  IMAD.IADD R41, R41, 0x1, R12 ;  /* 0x0000000129297824 */ /* 0x000fe400078e020c */
[----:B------:R-:W-:Y:S02]  /*17e0*/  IMAD R12, R186, UR14, R193 ;  /* 0x0000000eba0c7c24 */ /* 0x000fe4000f8e02c1 */
[----:B------:R-:W-:Y:S02]  /*17f0*/  IMAD R35, R201, UR4, RZ ;  /* 0x00000004c9237c24 */ /* 0x000fe4000f8e02ff */
[----:B------:R-:W-:Y:S01]  /*1800*/  IMAD R19, R31, R5, R14 ;  /* 0x000000051f137224 */ /* 0x000fe200078e020e */
[----:B------:R-:W-:Y:S01]  /*1810*/  IADD3 R10, P1, R12, R10, RZ ;  /* 0x0000000a0c0a7210 */ /* 0x000fe20007f3e0ff */
[----:B------:R-:W1:Y:S01]  /*1820*/  LDC.64 R30, c[0x0][0x2b0] ;  /* 0x0000ac00ff1e7b82 */ /* 0x000e620000000a00 */
[----:B------:R-:W-:-:S02]  /*1830*/  IMAD R14, R200, UR5, R35 ;  /* 0x00000005c80e7c24 */ /* 0x000fc4000f8e0223 */
[----:B------:R-:W-:Y:S01]  /*1840*/  IMAD.WIDE.U32 R34, R200, UR4, R40 ;  /* 0x00000004c8227c25 */ /* 0x000fe2000f8e0028 */
[----:B------:R-:W-:Y:S01]  /*1850*/  ULDC.64 UR4, c[0x0][0x258] ;  /* 0x0000960000047ab9 */ /* 0x000fe20000000a00 */
[----:B------:R-:W-:Y:S02]  /*1860*/  IADD3.X R19, R20, R37, R19, P2, !PT ;  /* 0x0000002514137210 */ /* 0x000fe400017fe413 */
[----:B------:R-:W-:Y:S01]  /*1870*/  LEA.HI.X.SX32 R235, R12, R11, 0x1, P1 ;  /* 0x0000000b0ceb7211 */ /* 0x000fe200008f0eff */
[----:B------:R-:W-:Y:S02]  /*1880*/  IMAD.IADD R35, R35, 0x1, R14 ;  /* 0x0000000123237824 */ /* 0x000fe400078e020e */
[----:B------:R-:W-:Y:S02]  /*1890*/  IMAD R21, R201, UR4, RZ ;  /* 0x00000004c9157c24 */ /* 0x000fe4000f8e02ff */
[----:B------:R-:W-:Y:S02]  /*18a0*/  IMAD R12, R13, R6, RZ ;  /* 0x000000060d0c7224 */ /* 0x000fe400078e02ff */
[----:B------:R-:W-:-:S02]  /*18b0*/  IMAD R11, R200, UR5, R21 ;  /* 0x00000005c80b7c24 */ /* 0x000fc4000f8e0215 */
[----:B------:R-:W-:Y:S01]  /*18c0*/  IMAD.WIDE.U32 R18, R200, UR4, R18 ;  /* 0x00000004c8127c25 */ /* 0x000fe2000f8e0012 */
[----:B------:R-:W-:Y:S02]  /*18d0*/  ULDC.64 UR4, c[0x0][0x400] ;  /* 0x0001000000047ab9 */ /* 0x000fe40000000a00 */
[----:B------:R-:W-:Y:S01]  /*18e0*/  LEA R234, P1, R10, UR4, 0x2 ;  /* 0x000000040aea7c11 */ /* 0x000fe2000f8210ff */
[----:B------:R-:W-:Y:S01]  /*18f0*/  IMAD R12, R187, R7, R12 ;  /* 0x00000007bb0c7224 */ /* 0x000fe200078e020c */
[----:B------:R-:W-:Y:S01]  /*1900*/  IADD3 R11, R19, R11, RZ ;  /* 0x0000000b130b7210 */ /* 0x000fe20007ffe0ff */
[----:B------:R-:W-:Y:S01]  /*1910*/  IMAD.WIDE.U32 R34, R187, R6, R34 ;  /* 0x00000006bb227225 */ /* 0x000fe200078e0022 */
[----:B------:R-:W-:Y:S02]  /*1920*/  LEA R232, P3, R18, UR10, 0x1 ;  /* 0x0000000a12e87c11 */ /* 0x000fe4000f8608ff */
[----:B------:R-:W-:Y:S01]  /*1930*/  LEA.HI.X R235, R10, UR5, R235, 0x2, P1 ;  /* 0x000000050aeb7c11 */ /* 0x000fe200088f14eb */
[----:B------:R-:W-:Y:S01]  /*1940*/  IMAD.IADD R12, R35, 0x1, R12 ;  /* 0x00000001230c7824 */ /* 0x000fe200078e020c */
[----:B------:R-:W-:Y:S01]  /*1950*/  LEA R230, P2, R34, UR8, 0x1 ;  /* 0x0000000822e67c11 */ /* 0x000fe2000f8408ff */
[----:B--2---:R-:W-:Y:S01]  /*1960*/  IMAD.WIDE R216, R39, 0x4, R216 ;  /* 0x0000000427d87825 */ /* 0x004fe200078e02d8 */
[----:B------:R-:W-:-:S02]  /*1970*/  LEA.HI.X R233, R18, UR11, R11, 0x1, P3 ;  /* 0x0000000b12e97c11 */ /* 0x000fc400098f0c0b */
[----:B------:R-:W-:Y:S01]  /*1980*/  LEA.HI.X R231, R34, UR9, R12, 0x1, P2 ;  /* 0x0000000922e77c11 */ /* 0x000fe200090f0c0c */
[----:B-1----:R-:W-:Y:S01]  /*1990*/  IMAD.WIDE R18, R27, 0x4, R30 ;  /* 0x000000041b127825 */ /* 0x002fe200078e021e */
[----:B------:R-:W-:Y:S07]  /*19a0*/  @!P4 BRA `(.L_x_204) ;  /* 0x0000005800fcc947 */ /* 0x000fee0003800000 */
[----:B------:R-:W-:Y:S01]  /*19b0*/  IMAD R12, R199, -0x80, R226 ;  /* 0xffffff80c70c7824 */ /* 0x000fe200078e02e2 */
[----:B------:R-:W-:Y:S01]  /*19c0*/  @P0 BAR.SYNC.DEFER_BLOCKING 0x0 ;  /* 0x0000000000000b1d */ /* 0x000fe20000010000 */
[----:B------:R-:W-:Y:S02]  /*19d0*/  VIADD R11, R187, 0x40 ;  /* 0x00000040bb0b7836 */ /* 0x000fe40000000000 */
[----:B------:R-:W-:Y:S01]  /*19e0*/  IMAD.WIDE.U32 R30, R17, R8, R188 ;  /* 0x00000008111e7225 */ /* 0x000fe200078e00bc */
[-C--:B------:R-:W-:Y:S02]  /*19f0*/  ISETP.GE.AND P2, PT, R187, R12.reuse, PT ;  /* 0x0000000cbb00720c */ /* 0x080fe40003f46270 */
[----:B------:R-:W-:Y:S01]  /*1a00*/  ISETP.GE.AND P5, PT, R11, R12, PT ;  /* 0x0000000c0b00720c */ /* 0x000fe20003fa6270 */
[----:B------:R-:W-:Y:S01]  /*1a10*/  IMAD R14, R29, R8, RZ ;  /* 0x000000081d0e7224 */ /* 0x000fe200078e02ff */
[----:B------:R-:W-:Y:S01]  /*1a20*/  IADD3 R22, P1, R24, R30, RZ ;  /* 0x0000001e18167210 */ /* 0x000fe20007f3e0ff */
[----:B------:R-:W-:Y:S01]  /*1a30*/  VIADD R11, R187, 0x60 ;  /* 0x00000060bb0b7836 */ /* 0x000fe20000000000 */
[----:B------:R-:W-:Y:S01]  /*1a40*/  ULDC.64 UR4, c[0x0][0x268] ;  /* 0x00009a0000047ab9 */ /* 0x000fe20000000a00 */
[----:B------:R-:W-:Y:S01]  /*1a50*/  IMAD R14, R17, R9, R14 ;  /* 0x00000009110e7224 */ /* 0x000fe200078e020e */
[----:B------:R-:W-:Y:S01]  /*1a60*/  BSSY B0, `(.L_x_205) ;  /* 0x0000028000007945 */ /* 0x000fe20003800000 */
[----:B------:R-:W-:Y:S01]  /*1a70*/  VIADD R21, R187, 0x20 ;  /* 0x00000020bb157836 */ /* 0x000fe20000000000 */
[----:B------:R-:W-:Y:S01]  /*1a80*/  ISETP.GE.AND P4, PT, R11, R12, PT ;  /* 0x0000000c0b00720c */ /* 0x000fe20003f86270 */
[----:B------:R-:W-:Y:S01]  /*1a90*/  IMAD R10, R224, -0x40, R227 ;  /* 0xffffffc0e00a7824 */ /* 0x000fe200078e02e3 */
[----:B------:R-:W-:Y:S01]  /*1aa0*/  P2R R11, PR, RZ, 0x4 ;  /* 0x00000004ff0b7803 */ /* 0x000fe20000000000 */
[----:B------:R-:W-:Y:S01]  /*1ab0*/  IMAD R27, R25, UR4, RZ ;  /* 0x00000004191b7c24 */ /* 0x000fe2000f8e02ff */
[----:B------:R-:W-:Y:S01]  /*1ac0*/  IADD3.X R23, R23, R31, R14, P1, !PT ;  /* 0x0000001f17177210 */ /* 0x000fe20000ffe40e */
[----:B------:R-:W-:Y:S01]  /*1ad0*/  IMAD.WIDE.U32 R30, R17, R2, R188 ;  /* 0x00000002111e7225 */ /* 0x000fe200078e00bc */
[----:B------:R-:W-:-:S02]  /*1ae0*/  ISETP.NE.AND P1, PT, R11, RZ, PT ;  /* 0x000000ff0b00720c */ /* 0x000fc40003f25270 */
[----:B------:R-:W-:Y:S01]  /*1af0*/  ISETP.GE.AND P6, PT, R21, R12, PT ;  /* 0x0000000c1500720c */ /* 0x000fe20003fc6270 */
[----:B------:R-:W-:Y:S01]  /*1b00*/  IMAD R12, R29, R2, RZ ;  /* 0x000000021d0c7224 */ /* 0x000fe200078e02ff */
[----:B------:R-:W-:Y:S01]  /*1b10*/  ISETP.GE.AND P2, PT, R21, R10, PT ;  /* 0x0000000a1500720c */ /* 0x000fe20003f46270 */
[----:B------:R-:W-:Y:S01]  /*1b20*/  IMAD R27, R0, UR5, R27 ;  /* 0x00000005001b7c24 */ /* 0x000fe2000f8e021b */
[----:B------:R-:W-:Y:S01]  /*1b30*/  LEA R21, R194, UR6, 0x1 ;  /* 0x00000006c2157c11 */ /* 0x000fe2000f8e08ff */
[----:B------:R-:W-:Y:S01]  /*1b40*/  IMAD R12, R17, R3, R12 ;  /* 0x00000003110c7224 */ /* 0x000fe200078e020c */
[----:B------:R-:W-:Y:S01]  /*1b50*/  IADD3 R28, P0, R26, R30, RZ ;  /* 0x0000001e1a1c7210 */ /* 0x000fe20007f1e0ff */
[----:B------:R-:W-:Y:S01]  /*1b60*/  IMAD.WIDE.U32 R34, R0, UR4, R22 ;  /* 0x0000000400227c25 */ /* 0x000fe2000f8e0016 */
[----:B------:R-:W-:Y:S02]  /*1b70*/  LEA.HI R14, R224, R224, RZ, 0x1 ;  /* 0x000000e0e00e7211 */ /* 0x000fe400078f08ff */
[----:B------:R-:W-:Y:S01]  /*1b80*/  ISETP.GE.AND P3, PT, R187, R10, PT ;  /* 0x0000000abb00720c */ /* 0x000fe20003f66270 */
[----:B------:R1:W-:Y:S01]  /*1b90*/  @P1 STS.128 [R21+0xa000], RZ ;  /* 0x00a000ff15001388 */ /* 0x0003e20000000c00 */
        /* <DEDUP_REMOVED lines=20> */
.L_x_206:
[----:B------:R-:W-:Y:S05]  /*1ce0*/  BSYNC B0 ;  /* 0x0000000000007941 */ /* 0x000fea0003800000 */
.L_x_205:
        /* <DEDUP_REMOVED lines=10> */
[----:B---3--:R-:W-:-:S05]  /*1d90*/  IADD3.X R33, RZ, R13, RZ, P0, !PT ;  /* 0x0000000dff217210 */ /* 0x008fca00007fe4ff */
[-C--:B------:R-:W-:Y:S02]  /*1da0*/  IMAD R12, R33, R8.reuse, RZ ;  /* 0x00000008210c7224 */ /* 0x080fe400078e02ff */
        /* <DEDUP_REMOVED lines=9> */
.L_x_208:
[----:B------:R-:W-:Y:S05]  /*1e40*/  BSYNC B0 ;  /* 0x0000000000007941 */ /* 0x000fea0003800000 */
.L_x_207:
        /* <DEDUP_REMOVED lines=9> */
[----:B------:R-:W-:Y:S02]  /*1ee0*/  MOV R26, R34 ;  /* 0x00000022001a7202 */ /* 0x000fe40000000f00 */
[----:B------:R-:W-:-:S05]  /*1ef0*/  IADD3.X R33, RZ, R13, RZ, P0, !PT ;  /* 0x0000000dff217210 */ /* 0x000fca00007fe4ff */
        /* <DEDUP_REMOVED lines=10> */
.L_x_210:
[----:B------:R-:W-:Y:S05]  /*1fa0*/  BSYNC B0 ;  /* 0x0000000000007941 */ /* 0x000fea0003800000 */
.L_x_209:
        /* <DEDUP_REMOVED lines=21> */
.L_x_212:
[----:B------:R-:W-:Y:S05]  /*2100*/  BSYNC B0 ;  /* 0x0000000000007941 */ /* 0x000fea0003800000 */
.L_x_211:
        /* <DEDUP_REMOVED lines=13> */
.L_x_214:
[----:B------:R-:W-:Y:S05]  /*21e0*/  BSYNC B0 ;  /* 0x0000000000007941 */ /* 0x000fea0003800000 */
.L_x_213:
[----:B------:R1:W-:Y:S01]  /*21f0*/  @P2 STS.128 [R21+0x5000], RZ ;  /* 0x005000ff15002388 */ /* 0x0003e20000000c00 */
[----:B---3--:R-:W-:Y:S01]  /*2200*/  VIADD R9, R194, 0x1000 ;  /* 0x00001000c2097836 */ /* 0x008fe20000000000 */
[----:B------:R-:W-:Y:S01]  /*2210*/  ISETP.NE.AND P1, PT, R23, 0x1, PT ;  /* 0x000000011700780c */ /* 0x000fe20003f25270 */
[----:B------:R-:W-:Y:S03]  /*2220*/  BSSY B0, `(.L_x_215) ;  /* 0x000000e000007945 */ /* 0x000fe60003800000 */
[----:B------:R-:W-:-:S04]  /*2230*/  SEL R9, R9, R194, !P1 ;  /* 0x000000c209097207 */ /* 0x000fc80004800000 */
[----:B------:R-:W-:Y:S01]  /*2240*/  LEA R223, R9, UR6, 0x1 ;  /* 0x0000000609df7c11 */ /* 0x000fe2000f8e08ff */
[----:B------:R-:W-:Y:S05]  /*2250*/  @P2 BRA `(.L_x_216) ;  /* 0x0000000000282947 */ /* 0x000fea0003800000 */
        /* <DEDUP_REMOVED lines=10> */
.L_x_216:
[----:B------:R-:W-:Y:S05]  /*2300*/  BSYNC B0 ;  /* 0x0000000000007941 */ /* 0x000fea0003800000 */
.L_x_215:
[----:B------:R1:W-:Y:S01]  /*2310*/  @P3 STS [R223], RZ ;  /* 0x000000ffdf003388 */ /* 0x0003e20000000800 */
[----:B------:R-:W-:Y:S03]  /*2320*/  BSSY B0, `(.L_x_217) ;  /* 0x0000010000007945 */ /* 0x000fe60003800000 */
        /* <DEDUP_REMOVED lines=15> */
.L_x_218:
[----:B------:R-:W-:Y:S05]  /*2420*/  BSYNC B0 ;  /* 0x0000000000007941 */ /* 0x000fea0003800000 */
.L_x_217:
[----:B------:R1:W-:Y:S01]  /*2430*/  @P2 STS [R223+0x1000], RZ ;  /* 0x001000ffdf002388 */ /* 0x0003e20000000800 */
[----:B------:R-:W-:Y:S03]  /*2440*/  BSSY B0, `(.L_x_219) ;  /* 0x0000012000007945 */ /* 0x000fe60003800000 */
[----:B------:R1:W-:Y:S04]  /*2450*/  @P2 STS [R223+0x1004], RZ ;  /* 0x001004ffdf002388 */ /* 0x0003e80000000800 */
[----:B------:R1:W-:Y:S04]  /*2460*/  @P2 STS [R223+0x1008], RZ ;  /* 0x001008ffdf002388 */ /* 0x0003e80000000800 */
[----:B------:R1:W-:Y:S01]  /*2470*/  @P2 STS [R223+0x100c], RZ ;  /* 0x00100cffdf002388 */ /* 0x0003e20000000800 */
[----:B------:R-:W-:Y:S05]  /*2480*/  @P2 BRA `(.L_x_220) ;  /* 0x0000000000342947 */ /* 0x000fea0003800000 */
        /* <DEDUP_REMOVED lines=13> */
.L_x_220:
[----:B------:R-:W-:Y:S05]  /*2560*/  BSYNC B0 ;  /* 0x0000000000007941 */ /* 0x000fea0003800000 */
.L_x_219:
[----:B------:R-:W-:Y:S01]  /*2570*/  ISETP.NE.AND P0, PT, R11, RZ, PT ;  /* 0x000000ff0b00720c */ /* 0x000fe20003f05270 */
[----:B------:R-:W-:Y:S01]  /*2580*/  ULDC.64 UR4, c[0x0][0x260] ;  /* 0x0000980000047ab9 */ /* 0x000fe20000000a00 */
[----:B------:R-:W-:Y:S01]  /*2590*/  BSSY B0, `(.L_x_221) ;  /* 0x0000017000007945 */ /* 0x000fe20003800000 */
[----:B------:R-:W-:Y:S02]  /*25a0*/  IMAD R25, R25, UR4, RZ ;  /* 0x0000000419197c24 */ /* 0x000fe4000f8e02ff */
[----:B------:R-:W-:-:S04]  /*25b0*/  IMAD.WIDE.U32 R28, R0, UR4, R28 ;  /* 0x00000004001c7c25 */ /* 0x000fc8000f8e001c */
[----:B-1----:R-:W-:-:S04]  /*25c0*/  IMAD R7, R0, UR5, R25 ;  /* 0x0000000500077c24 */ /* 0x002fc8000f8e0219 */
[----:B------:R1:W-:Y:S01]  /*25d0*/  @P0 STS.128 [R21+0x6000], RZ ;  /* 0x006000ff15000388 */ /* 0x0003e20000000c00 */
[----:B------:R-:W-:Y:S01]  /*25e0*/  IADD3 R7, R29, R7, RZ ;  /* 0x000000071d077210 */ /* 0x000fe20007ffe0ff */
[----:B------:R-:W-:Y:S06]  /*25f0*/  @P0 BRA `(.L_x_222) ;  /* 0x0000000000400947 */ /* 0x000fec0003800000 */
        /* <DEDUP_REMOVED lines=16> */
.L_x_222:
[----:B------:R-:W-:Y:S05]  /*2700*/  BSYNC B0 ;  /* 0x0000000000007941 */ /* 0x000fea0003800000 */
.L_x_221:
        /* <DEDUP_REMOVED lines=21> */
.L_x_224:
[----:B------:R-:W-:Y:S05]  /*2860*/  BSYNC B0 ;  /* 0x0000000000007941 */ /* 0x000fea0003800000 */
.L_x_223:
        /* <DEDUP_REMOVED lines=21> */
.L_x_226:
[----:B------:R-:W-:Y:S05]  /*29c0*/  BSYNC B0 ;  /* 0x0000000000007941 */ /* 0x000fea0003800000 */
.L_x_225:
        /* <DEDUP_REMOVED lines=21> */
.L_x_228:
[----:B------:R-:W-:Y:S05]  /*2b20*/  BSYNC B0 ;  /* 0x0000000000007941 */ /* 0x000fea0003800000 */
.L_x_227:
[----:B-1----:R-:W-:Y:S01]  /*2b30*/  VIADD R5, R191, 0x28 ;  /* 0x00000028bf057836 */ /* 0x002fe20000000000 */
[----:B------:R-:W-:Y:S01]  /*2b40*/  ULDC.64 UR4, c[0x0][0x3c8] ;  /* 0x0000f20000047ab9 */ /* 0x000fe20000000a00 */
[----:B------:R-:W-:Y:S01]  /*2b50*/  IMAD.MOV.U32 R215, RZ, RZ, R18 ;  /* 0x000000ffffd77224 */ /* 0x000fe200078e0012 */
[----:B------:R-:W-:Y:S01]  /*2b60*/  ISETP.NE.U32.AND P4, PT, RZ, UR4, PT ;  /* 0x00000004ff007c0c */ /* 0x000fe2000bf85070 */
[----:B------:R-:W0:Y:S01]  /*2b70*/  LDGDEPBAR ;  /* 0x00000000000079af */ /* 0x000e220000000000 */
[-C--:B------:R-:W-:Y:S01]  /*2b80*/  ISETP.GE.AND P2, PT, R5, R10.reuse, PT ;  /* 0x0000000a0500720c */ /* 0x080fe20003f46270 */
[C---:B------:R-:W-:Y:S01]  /*2b90*/  VIADD R7, R191.reuse, 0x20 ;  /* 0x00000020bf077836 */ /* 0x040fe20000000000 */
[----:B------:R-:W-:Y:S01]  /*2ba0*/  ISETP.NE.AND.EX P4, PT, RZ, UR5, PT, P4 ;  /* 0x00000005ff007c0c */ /* 0x000fe2000bf85340 */
[----:B------:R-:W-:Y:S01]  /*2bb0*/  IMAD.MOV.U32 R214, RZ, RZ, R19 ;  /* 0x000000ffffd67224 */ /* 0x000fe200078e0013 */
[----:B------:R-:W-:Y:S01]  /*2bc0*/  SHF.R.S32.HI R0, RZ, 0x1f, R5 ;  /* 0x0000001fff007819 */ /* 0x000fe20000011405 */
[----:B------:R-:W-:Y:S01]  /*2bd0*/  VIADD R9, R191, 0x8 ;  /* 0x00000008bf097836 */ /* 0x000fe20000000000 */
[-C--:B------:R-:W-:Y:S01]  /*2be0*/  ISETP.GE.AND P3, PT, R7, R10.reuse, PT ;  /* 0x0000000a0700720c */ /* 0x080fe20003f66270 */
[----:B------:R-:W-:Y:S01]  /*2bf0*/  IMAD.MOV.U32 R221, RZ, RZ, 0x7f800000 ;  /* 0x7f800000ffdd7424 */ /* 0x000fe200078e00ff */
[-C--:B------:R-:W-:Y:S01]  /*2c00*/  ISETP.GE.AND P6, PT, R191, R10.reuse, PT ;  /* 0x0000000abf00720c */ /* 0x080fe20003fc6270 */
[----:B------:R-:W-:Y:S01]  /*2c10*/  IMAD.MOV.U32 R222, RZ, RZ, 0x7f800000 ;  /* 0x7f800000ffde7424 */ /* 0x000fe200078e00ff */
[----:B------:R-:W-:Y:S01]  /*2c20*/  ISETP.GE.AND P5, PT, R9, R10, PT ;  /* 0x0000000a0900720c */ /* 0x000fe20003fa6270 */
[----:B------:R-:W-:-:S02]  /*2c30*/  IMAD.MOV.U32 R220, RZ, RZ, 0x7f800000 ;  /* 0x7f800000ffdc7424 */ /* 0x000fc400078e00ff */
[----:B------:R-:W-:Y:S01]  /*2c40*/  IMAD.MOV.U32 R219, RZ, RZ, 0x7f800000 ;  /* 0x7f800000ffdb7424 */ /* 0x000fe200078e00ff */
[CC--:B------:R-:W-:Y:S01]  /*2c50*/  @!P2 LEA R6, P0, R5.reuse, R215.reuse, 0x2 ;  /* 0x000000d70506a211 */ /* 0x0c0fe200078010ff */
[----:B------:R-:W1:Y:S01]  /*2c60*/  @P4 LDC.64 R2, c[0x0][0x3d0] ;  /* 0x0000f400ff024b82 */ /* 0x000e620000000a00 */
[----:B------:R-:W-:Y:S02]  /*2c70*/  USHF.L.U32 UR21, UR14, 0x4, URZ ;  /* 0x000000040e157899 */ /* 0x000fe4000800063f */
[----:B------:R-:W-:Y:S01]  /*2c80*/  @!P2 LEA.HI.X R7, R5, R214, R0, 0x2, P0 ;  /* 0x000000d60507a211 */ /* 0x000fe200000f1400 */
[C---:B------:R-:W-:Y:S01]  /*2c90*/  IMAD.SHL.U32 R0, R191.reuse, 0x4, RZ ;  /* 0x00000004bf007824 */ /* 0x040fe200078e00ff */
[----:B------:R-:W-:Y:S01]  /*2ca0*/  SHF.L.U64.HI R5, R191, 0x2, R198 ;  /* 0x00000002bf057819 */ /* 0x000fe200000102c6 */
[----:B------:R-:W-:Y:S02]  /*2cb0*/  USHF.L.U32 UR22, UR14, 0x3, URZ ;  /* 0x000000030e167899 */ /* 0x000fe4000800063f */
[----:B------:R1:W5:Y:S01]  /*2cc0*/  @!P2 LDG.E R220, desc[UR16][R6.64] ;  /* 0x0000001006dca981 */ /* 0x000362000c1e1900 */
[----:B------:R-:W-:Y:S01]  /*2cd0*/  IADD3 R8, P0, R0, R215, RZ ;  /* 0x000000d700087210 */ /* 0x000fe20007f1e0ff */
[----:B------:R-:W-:-:S04]  /*2ce0*/  DEPBAR.LE SB0, 0x1 ;  /* 0x000080400000791a */ /* 0x000fc80000000000 */
[----:B------:R-:W-:Y:S01]  /*2cf0*/  IMAD.X R9, R5, 0x1, R214, P0 ;  /* 0x0000000105097824 */ /* 0x000fe200000e06d6 */
[----:B------:R-:W2:Y:S01]  /*2d00*/  @P4 LDC R0, c[0x0][0x2e8] ;  /* 0x0000ba00ff004b82 */ /* 0x000ea20000000800 */
[----:B------:R-:W-:Y:S02]  /*2d10*/  IMAD.MOV.U32 R218, RZ, RZ, RZ ;  /* 0x000000ffffda7224 */ /* 0x000fe400078e00ff */
[----:B------:R-:W-:Y:S01]  /*2d20*/  VIADD R17, R17, 0x80 ;  /* 0x0000008011117836 */ /* 0x000fe20000000000 */
[----:B------:R1:W5:Y:S01]  /*2d30*/  @!P6 LDG.E R221, desc[UR16][R8.64] ;  /* 0x0000001008dde981 */ /* 0x000362000c1e1900 */
[----:B------:R-:W-:Y:S01]  /*2d40*/  IMAD.MOV.U32 R182, RZ, RZ, 0x40 ;  /* 0x00000040ffb67424 */ /* 0x000fe200078e00ff */
[C---:B------:R-:W-:Y:S01]  /*2d50*/  SHF.L.U64.HI R210, R191.reuse, 0x2, R198 ;  /* 0x00000002bfd27819 */ /* 0x040fe200000102c6 */
[----:B------:R-:W-:Y:S01]  /*2d60*/  IMAD.SHL.U32 R211, R191, 0x4, RZ ;  /* 0x00000004bfd37824 */ /* 0x000fe200078e00ff */
[----:B------:R1:W5:Y:S02]  /*2d70*/  @!P5 LDG.E R222, desc[UR16][R8.64+0x20] ;  /* 0x0000201008ded981 */ /* 0x000364000c1e1900 */
[-C--:B-1----:R-:W-:Y:S01]  /*2d80*/  @P4 IMAD R4, R15, R2.reuse, RZ ;  /* 0x000000020f044224 */ /* 0x082fe200078e02ff */
[----:B------:R-:W-:Y:S01]  /*2d90*/  CS2R R94, SRZ ;  /* 0x00000000005e7805 */ /* 0x000fe2000001ff00 */
[----:B------:R-:W-:Y:S01]  /*2da0*/  @P4 IMAD.WIDE.U32 R10, R197, R2, R200 ;  /* 0x00000002c50a4225 */ /* 0x000fe200078e00c8 */
[----:B------:R1:W5:Y:S01]  /*2db0*/  @!P3 LDG.E R219, desc[UR16][R8.64+0x80] ;  /* 0x0000801008dbb981 */ /* 0x000362000c1e1900 */
[----:B------:R-:W-:-:S02]  /*2dc0*/  CS2R R92, SRZ ;  /* 0x00000000005c7805 */ /* 0x000fc4000001ff00 */
[----:B------:R-:W-:Y:S01]  /*2dd0*/  CS2R R98, SRZ ;  /* 0x0000000000627805 */ /* 0x000fe2000001ff00 */
[----:B------:R-:W-:Y:S01]  /*2de0*/  @P4 IMAD R3, R197, R3, R4 ;  /* 0x00000003c5034224 */ /* 0x000fe200078e0204 */
[----:B------:R-:W-:Y:S01]  /*2df0*/  BAR.SYNC.DEFER_BLOCKING 0x0 ;  /* 0x0000000000007b1d */ /* 0x000fe20000010000 */
[----:B------:R-:W-:Y:S02]  /*2e00*/  @P4 LEA R12, P0, R10, UR4, 0x2 ;  /* 0x000000040a0c4c11 */ /* 0x000fe4000f8010ff */
[----:B------:R-:W-:Y:S01]  /*2e10*/  @P4 IMAD.IADD R3, R11, 0x1, R3 ;  /* 0x000000010b034824 */ /* 0x000fe200078e0203 */
[----:B------:R-:W-:Y:S01]  /*2e20*/  CS2R R96, SRZ ;  /* 0x0000000000607805 */ /* 0x000fe2000001ff00 */
[----:B------:R-:W-:Y:S01]  /*2e30*/  IMAD.MOV.U32 R212, RZ, RZ, 0x40 ;  /* 0x00000040ffd47424 */ /* 0x000fe200078e00ff */
[----:B------:R-:W-:Y:S02]  /*2e40*/  CS2R R90, SRZ ;  /* 0x00000000005a7805 */ /* 0x000fe4000001ff00 */
[----:B------:R-:W-:-:S02]  /*2e50*/  CS2R R88, SRZ ;  /* 0x0000000000587805 */ /* 0x000fc4000001ff00 */
[----:B------:R-:W-:Y:S02]  /*2e60*/  @P4 LEA.HI.X R13, R10, UR5, R3, 0x2, P0 ;  /* 0x000000050a0d4c11 */ /* 0x000fe400080f1403 */
[----:B------:R-:W-:Y:S02]  /*2e70*/  CS2R R86, SRZ ;  /* 0x0000000000567805 */ /* 0x000fe4000001ff00 */
[----:B------:R-:W-:Y:S02]  /*2e80*/  CS2R R84, SRZ ;  /* 0x0000000000547805 */ /* 0x000fe4000001ff00 */
[----:B------:R-:W-:Y:S02]  /*2e90*/  CS2R R78, SRZ ;  /* 0x00000000004e7805 */ /* 0x000fe4000001ff00 */
[----:B------:R-:W-:Y:S02]  /*2ea0*/  CS2R R76, SRZ ;  /* 0x00000000004c7805 */ /* 0x000fe4000001ff00 */
[----:B------:R-:W-:-:S02]  /*2eb0*/  CS2R R82, SRZ ;  /* 0x0000000000527805 */ /* 0x000fc4000001ff00 */
[----:B------:R-:W-:Y:S02]  /*2ec0*/  CS2R R80, SRZ ;  /* 0x0000000000507805 */ /* 0x000fe4000001ff00 */
        /* <DEDUP_REMOVED lines=8> */
[----:B------:R-:W-:Y:S01]  /*2f50*/  CS2R R58, SRZ ;  /* 0x00000000003a7805 */ /* 0x000fe2000001ff00 */
[----:B------:R-:W3:Y:S01]  /*2f60*/  @P4 LDG.E R3, desc[UR16][R12.64] ;  /* 0x000000100c034981 */ /* 0x000ee2000c1e1900 */
[----:B------:R-:W-:Y:S02]  /*2f70*/  CS2R R56, SRZ ;  /* 0x0000000000387805 */ /* 0x000fe4000001ff00 */
[----:B------:R-:W-:-:S02]  /*2f80*/  CS2R R54, SRZ ;  /* 0x0000000000367805 */ /* 0x000fc4000001ff00 */
[----:B------:R-:W-:Y:S01]  /*2f90*/  CS2R R52, SRZ ;  /* 0x0000000000347805 */ /* 0x000fe2000001ff00 */
[----:B------:R-:W4:Y:S01]  /*2fa0*/  S2R R2, SR_TID.X ;  /* 0x0000000000027919 */ /* 0x000f220000002100 */
[----:B------:R-:W-:Y:S02]  /*2fb0*/  CS2R R46, SRZ ;  /* 0x00000000002e7805 */ /* 0x000fe4000001ff00 */
[----:B------:R-:W-:Y:S02]  /*2fc0*/  CS2R R44, SRZ ;  /* 0x00000000002c7805 */ /* 0x000fe4000001ff00 */
[----:B------:R-:W-:Y:S01]  /*2fd0*/  CS2R R50, SRZ ;  /* 0x0000000000327805 */ /* 0x000fe2000001ff00 */
[----:B------:R-:W1:Y:S01]  /*2fe0*/  LDSM.16.M88.4 R148, [R179] ;  /* 0x00000000b394783b */ /* 0x000e620000000200 */
[----:B------:R-:W-:Y:S02]  /*2ff0*/  CS2R R48, SRZ ;  /* 0x0000000000307805 */ /* 0x000fe4000001ff00 */
[----:B------:R-:W-:-:S02]  /*3000*/  CS2R R42, SRZ ;  /* 0x00000000002a7805 */ /* 0x000fc4000001ff00 */
[----:B------:R-:W-:Y:S01]  /*3010*/  CS2R R40, SRZ ;  /* 0x0000000000287805 */ /* 0x000fe2000001ff00 */
[----:B------:R-:W1:Y:S01]  /*3020*/  LDSM.16.M88.4 R152, [R179+0x800] ;  /* 0x00080000b398783b */ /* 0x000e620000000200 */
[----:B------:R-:W-:Y:S02]  /*3030*/  CS2R R38, SRZ ;  /* 0x0000000000267805 */ /* 0x000fe4000001ff00 */
[----:B------:R-:W-:Y:S01]  /*3040*/  CS2R R36, SRZ ;  /* 0x0000000000247805 */ /* 0x000fe2000001ff00 */
[----:B------:R-:W-:Y:S01]  /*3050*/  IMAD.MOV.U32 R229, RZ, RZ, R223 ;  /* 0x000000ffffe57224 */ /* 0x000fe200078e00df */
[----:B------:R-:W1:Y:S01]  /*3060*/  LDSM.16.M88.4 R156, [R178] ;  /* 0x00000000b29c783b */ /* 0x000e620000000200 */
[----:B------:R-:W-:Y:S02]  /*3070*/  UIADD3 UR11, -UR15, URZ, URZ ;  /* 0x0000003f0f0b7290 */ /* 0x000fe4000fffe13f */
[----:B------:R-:W-:Y:S01]  /*3080*/  UIMAD UR20, UR14, 0x18, URZ ;  /* 0x000000180e1478a4 */ /* 0x000fe2000f8e023f */
[----:B------:R-:W1:Y:S01]  /*3090*/  LDSM.16.M88.4 R160, [R178+0x800] ;  /* 0x00080000b2a0783b */ /* 0x000e620000000200 */
[----:B------:R-:W-:-:S02]  /*30a0*/  USHF.L.U32 UR19, UR14, 0x5, URZ ;  /* 0x000000050e137899 */ /* 0x000fc4000800063f */
[----:B------:R-:W-:Y:S01]  /*30b0*/  UIMAD UR18, UR14, 0x28, URZ ;  /* 0x000000280e1278a4 */ /* 0x000fe2000f8e023f */
[----:B------:R-:W1:Y:S01]  /*30c0*/  LDSM.16.M88.4 R164, [R176] ;  /* 0x00000000b0a4783b */ /* 0x000e620000000200 */
[----:B------:R-:W-:Y:S01]  /*30d0*/  UIMAD UR25, UR14, 0x38, URZ ;  /* 0x000000380e1978a4 */ /* 0x000fe2000f8e023f */
[----:B------:R-:W-:Y:S02]  /*30e0*/  ULDC UR23, c[0x0][0x2d0] ;  /* 0x0000b40000177ab9 */ /* 0x000fe40000000800 */
[----:B------:R-:W1:Y:S01]  /*30f0*/  LDSM.16.M88.4 R168, [R176+0x800] ;  /* 0x00080000b0a8783b */ /* 0x000e620000000200 */
[----:B------:R-:W-:Y:S01]  /*3100*/  ULDC UR24, c[0x0][0x2ec] ;  /* 0x0000bb0000187ab9 */ /* 0x000fe20000000800 */
[----:B----4-:R-:W-:-:S04]  /*3110*/  SHF.R.S32.HI R5, RZ, 0x1f, R2 ;  /* 0x0000001fff057819 */ /* 0x010fc80000011402 */
[----:B------:R-:W-:-:S04]  /*3120*/  LEA.HI R5, R5, R2, RZ, 0x4 ;  /* 0x0000000205057211 */ /* 0x000fc800078f20ff */
[----:B------:R-:W-:-:S05]  /*3130*/  LOP3.LUT R5, R5, 0xfffffff0, RZ, 0xc0, !PT ;  /* 0xfffffff005057812 */ /* 0x000fca00078ec0ff */
[----:B------:R-:W-:Y:S01]  /*3140*/  IMAD.IADD R5, R2, 0x1, -R5 ;  /* 0x0000000102057824 */ /* 0x000fe200078e0a05 */
[----:B--2---:R-:W3:Y:S04]  /*3150*/  @P4 MUFU.RCP R0, R0 ;  /* 0x0000000000004308 */ /* 0x004ee80000001000 */
[----:B------:R-:W-:-:S04]  /*3160*/  SHF.R.S32.HI R2, RZ, 0x1f, R5 ;  /* 0x0000001fff027819 */ /* 0x000fc80000011405 */
[----:B------:R-:W-:-:S04]  /*3170*/  LEA.HI R2, R2, R5, RZ, 0x3 ;  /* 0x0000000502027211 */ /* 0x000fc800078f18ff */
[----:B------:R-:W-:Y:S01]  /*3180*/  LOP3.LUT R2, R2, 0xfffffff8, RZ, 0xc0, !PT ;  /* 0xfffffff802027812 */ /* 0x000fe200078ec0ff */
[----:B------:R-:W-:Y:S01]  /*3190*/  UIADD3 UR10, UR21, 0x20, URZ ;  /* 0x00000020150a7890 */ /* 0x000fe2000fffe03f */
[----:B------:R-:W-:-:S03]  /*31a0*/  IMAD R4, R199, 0x80, R190 ;  /* 0x00000080c7047824 */ /* 0x000fc600078e02be */
[----:B------:R-:W-:Y:S01]  /*31b0*/  IMAD.IADD R2, R5, 0x1, -R2 ;  /* 0x0000000105027824 */ /* 0x000fe200078e0a02 */
[----:B------:R-:W-:Y:S01]  /*31c0*/  UIADD3 UR9, UR22, UR10, URZ ;  /* 0x0000000a16097290 */ /* 0x000fe2000fffe03f */
[----:B------:R-:W-:Y:S01]  /*31d0*/  IADD3 R227, -R227, R191, -R4 ;  /* 0x000000bfe3e37210 */ /* 0x000fe20007ffe904 */
[----:B------:R-:W-:Y:S02]  /*31e0*/  VIADD R4, R181, 0x1000 ;  /* 0x00001000b5047836 */ /* 0x000fe40000000000 */
[C---:B------:R-:W-:Y:S02]  /*31f0*/  LOP3.LUT P0, RZ, R2.reuse, 0x2, RZ, 0xc0, !PT ;  /* 0x0000000202ff7812 */ /* 0x040fe4000780c0ff */
[----:B------:R-:W-:Y:S01]  /*3200*/  LOP3.LUT P3, RZ, R2, 0x4, RZ, 0xc0, !PT ;  /* 0x0000000402ff7812 */ /* 0x000fe2000786c0ff */
[----:B------:R-:W-:Y:S01]  /*3210*/  IMAD.MOV.U32 R2, RZ, RZ, 0x20 ;  /* 0x00000020ff027424 */ /* 0x000fe200078e00ff */
[----:B------:R-:W-:Y:S01]  /*3220*/  UIADD3 UR8, UR22, UR9, URZ ;  /* 0x0000000916087290 */ /* 0x000fe2000fffe03f */
[----:B------:R-:W-:-:S03]  /*3230*/  SEL R4, R4, R181, !P1 ;  /* 0x000000b504047207 */ /* 0x000fc60004800000 */
[----:B------:R-:W-:Y:S01]  /*3240*/  UIADD3 UR5, UR22, UR8, URZ ;  /* 0x0000000816057290 */ /* 0x000fe2000fffe03f */
[----:B------:R-:W-:Y:S01]  /*3250*/  SEL R2, R2, 0xffffffe0, !P0 ;  /* 0xffffffe002027807 */ /* 0x000fe20004000000 */
[----:B------:R-:W-:Y:S01]  /*3260*/  IMAD.IADD R227, R227, 0x1, R226 ;  /* 0x00000001e3e37824 */ /* 0x000fe200078e02e2 */
[----:B------:R-:W-:Y:S01]  /*3270*/  ISETP.GE.AND P2, PT, R17, R226, PT ;  /* 0x000000e21100720c */ /* 0x000fe20003f46270 */
[----:B------:R-:W-:Y:S01]  /*3280*/  UIADD3 UR4, UR22, UR5, URZ ;  /* 0x0000000516047290 */ /* 0x000fe2000fffe03f */
[----:B------:R-:W-:Y:S01]  /*3290*/  SEL R182, R182, 0xffffffc0, !P3 ;  /* 0xffffffc0b6b67807 */ /* 0x000fe20005800000 */
[----:B------:R-:W-:Y:S02]  /*32a0*/  UIMAD UR15, UR14, 0x30, URZ ;  /* 0x000000300e0f78a4 */ /* 0x000fe4000f8e023f */
[----:B------:R-:W-:Y:S01]  /*32b0*/  UIADD3 UR14, UR22, UR4, URZ ;  /* 0x00000004160e7290 */ /* 0x000fe2000fffe03f */
[----:B---3--:R-:W-:Y:S01]  /*32c0*/  @P4 FMUL.FTZ R218, R3, R0 ;  /* 0x0000000003da4220 */ /* 0x008fe20000410000 */
[----:B------:R-:W-:Y:S01]  /*32d0*/  VIADD R3, R192, 0x1000 ;  /* 0x00001000c0037836 */ /* 0x000fe20000000000 */
[----:B------:R-:W-:-:S04]  /*32e0*/  LEA R0, R180, UR6, 0x1 ;  /* 0x00000006b4007c11 */ /* 0x000fc8000f8e08ff */
[----:B------:R-:W-:Y:S01]  /*32f0*/  SEL R3, R3, R192, !P1 ;  /* 0x000000c003037207 */ /* 0x000fe20004800000 */
[----:B------:R-:W2:Y:S03]  /*3300*/  LDSM.16.M88.4 R140, [R0+0xa000] ;  /* 0x00a00000008c783b */ /* 0x000ea60000000200 */
[----:B------:R-:W-:Y:S01]  /*3310*/  LEA R172, R3, UR6, 0x1 ;  /* 0x0000000603ac7c11 */ /* 0x000fe2000f8e08ff */
[----:B------:R3:W4:Y:S01]  /*3320*/  LDSM.16.M88.4 R144, [R0+0xa800] ;  /* 0x00a800000090783b */ /* 0x0007220000000200 */
[----:B------:R-:W-:Y:S01]  /*3330*/  LEA R3, R4, UR6, 0x1 ;  /* 0x0000000604037c11 */ /* 0x000fe2000f8e08ff */
[----:B-1-3--:R-:W-:-:S07]  /*3340*/  IMAD.IADD R0, R177, 0x1, R2 ;  /* 0x00000001b1007824 */ /* 0x00afce00078e0202 */
.L_x_231:
[----:B------:R-:W0:Y:S01]  /*3350*/  LDGDEPBAR ;  /* 0x00000000000079af */ /* 0x000e220000000000 */
[----:B------:R-:W-:Y:S01]  /*3360*/  LEA R185, R180, UR6, 0x1 ;  /* 0x00000006b4b97c11 */ /* 0x000fe2000f8e08ff */
[----:B------:R-:W-:Y:S02]  /*3370*/  IMAD.IADD R183, R3, 0x1, R2 ;  /* 0x0000000103b77824 */ /* 0x000fe400078e0202 */
[----:B-----5:R-:W-:Y:S01]  /*3380*/  FMUL.FTZ R240, R221, 1.4426950216293334961 ;  /* 0x3fb8aa3bddf07820 */ /* 0x020fe20000410000 */
[--C-:B------:R-:W-:Y:S01]  /*3390*/  IMAD.IADD R184, R3, 0x1, R182.reuse ;  /* 0x0000000103b87824 */ /* 0x100fe200078e02b6 */
[----:B------:R-:W-:Y:S01]  /*33a0*/  FSETP.NEU.FTZ.AND P5, PT, R221, -INF , PT ;  /* 0xff800000dd00780b */ /* 0x000fe20003fbd000 */
[----:B------:R-:W-:Y:S02]  /*33b0*/  IMAD.IADD R182, R183, 0x1, R182 ;  /* 0x00000001b7b67824 */ /* 0x000fe400078e02b6 */
[----:B------:R-:W-:Y:S01]  /*33c0*/  FMUL.FTZ R244, R220, 1.4426950216293334961 ;  /* 0x3fb8aa3bdcf47820 */ /* 0x000fe20000410000 */
[----:B------:R-:W-:Y:S04]  /*33d0*/  DEPBAR.LE SB0, 0x0 ;  /* 0x000080000000791a */ /* 0x000fe80000000000 */
[----:B------:R-:W-:Y:S06]  /*33e0*/  BAR.SYNC.DEFER_BLOCKING 0x0 ;  /* 0x0000000000007b1d */ /* 0x000fec0000010000 */
[----:B------:R-:W-:Y:S08]  /*33f0*/  LDSM.16.M88.4 R100, [R3] ;  /* 0x000000000364783b */ /* 0x000ff00000000200 */
[----:B------:R-:W1:Y:S08]  /*3400*/  LDSM.16.M88.4 R104, [R185+0x6000] ;  /* 0x00600000b968783b */ /* 0x000e700000000200 */
[----:B------:R-:W3:Y:S08]  /*3410*/  LDSM.16.M88.4 R108, [R3+0x1000] ;  /* 0x00100000036c783b */ /* 0x000ef00000000200 */
[----:B------:R-:W2:Y:S08]  /*3420*/  LDSM.16.M88.4 R112, [R185+0x6800] ;  /* 0x00680000b970783b */ /* 0x000eb00000000200 */
[----:B------:R-:W-:Y:S08]  /*3430*/  LDSM.16.M88.4 R116, [R183] ;  /* 0x00000000b774783b */ /* 0x000ff00000000200 */
[----:B------:R-:W4:Y:S01]  /*3440*/  LDSM.16.M88.4 R120, [R179+-0x4000] ;  /* 0xffc00000b378783b */ /* 0x000f220000000200 */
[-C--:B-1----:R-:W-:Y:S07]  /*3450*/  HMMA.16816.F32 R4, R100, R104.reuse, RZ ;  /* 0x000000686404723c */ /* 0x082fee00000018ff */
[----:B------:R-:W1:Y:S01]  /*3460*/  LDSM.16.M88.4 R124, [R183+0x1000] ;  /* 0x00100000b77c783b */ /* 0x000e620000000200 */
[C---:B---3--:R-:W-:Y:S07]  /*3470*/  HMMA.16816.F32 R8, R108.reuse, R104, RZ ;  /* 0x000000686c08723c */ /* 0x048fee00000018ff */
[----:B------:R-:W3:Y:S01]  /*3480*/  LDSM.16.M88.4 R128, [R179+-0x3800] ;  /* 0xffc80000b380783b */ /* 0x000ee20000000200 */
[-C--:B------:R-:W-:Y:S07]  /*3490*/  HMMA.16816.F32 R12, R108, R106.reuse, RZ ;  /* 0x0000006a6c0c723c */ /* 0x080fee00000018ff */
[----:B------:R-:W-:Y:S01]  /*34a0*/  LDSM.16.M88.4 R132, [R184] ;  /* 0x00000000b884783b */ /* 0x000fe20000000200 */
[C---:B------:R-:W-:Y:S07]  /*34b0*/  HMMA.16816.F32 R16, R100.reuse, R106, RZ ;  /* 0x0000006a6410723c */ /* 0x040fee00000018ff */
[----:B------:R-:W3:Y:S01]  /*34c0*/  LDSM.16.M88.4 R136, [R178+-0x4000] ;  /* 0xffc00000b288783b */ /* 0x000ee20000000200 */
[-C--:B--2---:R-:W-:Y:S06]  /*34d0*/  HMMA.16816.F32 R20, R100, R112.reuse, RZ ;  /* 0x000000706414723c */ /* 0x084fec00000018ff */
[C---:B------:R-:W-:Y:S01]  /*34e0*/  HMMA.16816.F32 R24, R108.reuse, R112, RZ ;  /* 0x000000706c18723c */ /* 0x040fe200000018ff */
[----:B------:R-:W2:Y:S05]  /*34f0*/  LDSM.16.M88.4 R104, [R184+0x1000] ;  /* 0x00100000b868783b */ /* 0x000eaa0000000200 */
[-C--:B------:R-:W-:Y:S03]  /*3500*/  HMMA.16816.F32 R28, R108, R114.reuse, RZ ;  /* 0x000000726c1c723c */ /* 0x080fe600000018ff */
[----:B------:R-:W-:Y:S03]  /*3510*/  LDSM.16.M88.4 R108, [R182] ;  /* 0x00000000b66c783b */ /* 0x000fe60000000200 */
[----:B------:R-:W-:Y:S05]  /*3520*/  HMMA.16816.F32 R32, R100, R114, RZ ;  /* 0x000000726420723c */ /* 0x000fea00000018ff */
[----:B------:R-:W2:Y:S01]  /*3530*/  LDSM.16.M88.4 R100, [R178+-0x3800] ;  /* 0xffc80000b264783b */ /* 0x000ea20000000200 */
[-C--:B----4-:R-:W-:Y:S06]  /*3540*/  HMMA.16816.F32 R4, R116, R120.reuse, R4 ;  /* 0x000000787404723c */ /* 0x090fec0000001804 */
[C---:B-1----:R-:W-:Y:S01]  /*3550*/  HMMA.16816.F32 R8, R124.reuse, R120, R8 ;  /* 0x000000787c08723c */ /* 0x042fe20000001808 */
[----:B------:R-:W1:Y:S05]  /*3560*/  LDSM.16.M88.4 R112, [R176+-0x4000] ;  /* 0xffc00000b070783b */ /* 0x000e6a0000000200 */
[-C--:B------:R-:W-:Y:S06]  /*3570*/  HMMA.16816.F32 R12, R124, R122.reuse, R12 ;  /* 0x0000007a7c0c723c */ /* 0x080fec000000180c */
[C---:B------:R-:W-:Y:S01]  /*3580*/  HMMA.16816.F32 R16, R116.reuse, R122, R16 ;  /* 0x0000007a7410723c */ /* 0x040fe20000001810 */
[----:B------:R-:W4:Y:S05]  /*3590*/  LDSM.16.M88.4 R120, [R182+0x1000] ;  /* 0x00100000b678783b */ /* 0x000f2a0000000200 */
[-C--:B---3--:R-:W-:Y:S06]  /*35a0*/  HMMA.16816.F32 R20, R116, R128.reuse, R20 ;  /* 0x000000807414723c */ /* 0x088fec0000001814 */
[C---:B------:R-:W-:Y:S06]  /*35b0*/  HMMA.16816.F32 R24, R124.reuse, R128, R24 ;  /* 0x000000807c18723c */ /* 0x040fec0000001818 */
[-C--:B------:R-:W-:Y:S06]  /*35c0*/  HMMA.16816.F32 R28, R124, R130.reuse, R28 ;  /* 0x000000827c1c723c */ /* 0x080fec000000181c */
[----:B------:R-:W-:Y:S05]  /*35d0*/  HMMA.16816.F32 R32, R116, R130, R32 ;  /* 0x000000827420723c */ /* 0x000fea0000001820 */
[----:B------:R-:W-:Y:S01]  /*35e0*/  IMAD R125, R199, 0x80, R190 ;  /* 0x00000080c77d7824 */ /* 0x000fe200078e02be */
[-C--:B------:R-:W-:Y:S05]  /*35f0*/  HMMA.16816.F32 R4, R132, R136.reuse, R4 ;  /* 0x000000888404723c */ /* 0x080fea0000001804 */
[----:B------:R-:W-:Y:S01]  /*3600*/  IMAD R117, R224, 0x40, R227 ;  /* 0x00000040e0757824 */ /* 0x000fe200078e02e3 */
[C---:B--2---:R-:W-:Y:S05]  /*3610*/  HMMA.16816.F32 R8, R104.reuse, R136, R8 ;  /* 0x000000886808723c */ /* 0x044fea0000001808 */
[C---:B------:R-:W-:Y:S01]  /*3620*/  VIADD R236, R117.reuse, 0x7 ;  /* 0x0000000775ec7836 */ /* 0x040fe20000000000 */
[-C--:B------:R-:W-:Y:S04]  /*3630*/  HMMA.16816.F32 R12, R104, R138.reuse, R12 ;  /* 0x0000008a680c723c */ /* 0x080fe8000000180c */
[----:B------:R-:W-:Y:S01]  /*3640*/  ISETP.GE.AND P6, PT, R236, RZ, PT ;  /* 0x000000ffec00720c */ /* 0x000fe20003fc6270 */
[C---:B------:R-:W-:Y:S01]  /*3650*/  VIADD R238, R117.reuse, 0x8 ;  /* 0x0000000875ee7836 */ /* 0x040fe20000000000 */
[C---:B------:R-:W-:Y:S04]  /*3660*/  HMMA.16816.F32 R16, R132.reuse, R138, R16 ;  /* 0x0000008a8410723c */ /* 0x040fe80000001810 */
[----:B------:R-:W-:Y:S01]  /*3670*/  ISETP.GE.AND P0, PT, R238, RZ, PT ;  /* 0x000000ffee00720c */ /* 0x000fe20003f06270 */
[C---:B------:R-:W-:Y:S01]  /*3680*/  VIADD R250, R117.reuse, 0xffffffff ;  /* 0xffffffff75fa7836 */ /* 0x040fe20000000000 */
[-C--:B------:R-:W-:Y:S04]  /*3690*/  HMMA.16816.F32 R20, R132, R100.reuse, R20 ;  /* 0x000000648414723c */ /* 0x080fe80000001814 */
[----:B------:R-:W-:Y:S01]  /*36a0*/  ISETP.GE.AND P4, PT, R250, RZ, PT ;  /* 0x000000fffa00720c */ /* 0x000fe20003f86270 */
[C---:B------:R-:W-:Y:S01]  /*36b0*/  VIADD R246, R117.reuse, 0x1f ;  /* 0x0000001f75f67836 */ /* 0x040fe20000000000 */
[C---:B------:R-:W-:Y:S05]  /*36c0*/  HMMA.16816.F32 R24, R104.reuse, R100, R24 ;  /* 0x000000646818723c */ /* 0x040fea0000001818 */
[----:B------:R-:W-:Y:S01]  /*36d0*/  IADD3 R237, R117, 0x28, RZ ;  /* 0x0000002875ed7810 */ /* 0x000fe20007ffe0ff */
[-C--:B------:R-:W-:Y:S03]  /*36e0*/  HMMA.16816.F32 R28, R104, R102.reuse, R28 ;  /* 0x00000066681c723c */ /* 0x080fe6000000181c */
[----:B------:R-:W-:Y:S02]  /*36f0*/  ISETP.GE.AND P1, PT, R237, RZ, PT ;  /* 0x000000ffed00720c */ /* 0x000fe40003f26270 */
[----:B------:R-:W-:Y:S01]  /*3700*/  @!P6 IADD3 R236, -R117, -0x7, RZ ;  /* 0xfffffff975ece810 */ /* 0x000fe20007ffe1ff */
[----:B------:R-:W-:Y:S01]  /*3710*/  HMMA.16816.F32 R32, R132, R102, R32 ;  /* 0x000000668420723c */ /* 0x000fe20000001820 */
[----:B------:R-:W2:Y:S03]  /*3720*/  LDSM.16.M88.4 R100, [R176+-0x3800] ;  /* 0xffc80000b064783b */ /* 0x000ea60000000200 */
[----:B------:R-:W-:Y:S01]  /*3730*/  ISETP.GE.AND P6, PT, R246, RZ, PT ;  /* 0x000000fff600720c */ /* 0x000fe20003fc6270 */
[----:B------:R-:W-:Y:S01]  /*3740*/  @P2 VIADD R239, R125, 0x1 ;  /* 0x000000017def2836 */ /* 0x000fe20000000000 */
[-C--:B-1----:R-:W-:Y:S05]  /*3750*/  HMMA.16816.F32 R4, R108, R112.reuse, R4 ;  /* 0x000000706c04723c */ /* 0x082fea0000001804 */
[C---:B------:R-:W-:Y:S01]  /*3760*/  @!P0 IADD3 R238, -R117.reuse, -0x8, RZ ;  /* 0xfffffff875ee8810 */ /* 0x040fe20007ffe1ff */
[C---:B----4-:R-:W-:Y:S05]  /*3770*/  HMMA.16816.F32 R8, R120.reuse, R112, R8 ;  /* 0x000000707808723c */ /* 0x050fea0000001808 */
[----:B------:R-:W-:Y:S01]  /*3780*/  I2FP.F32.S32 R126, R236 ;  /* 0x000000ec007e7245 */ /* 0x000fe20000201400 */
[----:B------:R-:W-:Y:S01]  /*3790*/  FMUL.FTZ R236, R222, 1.4426950216293334961 ;  /* 0x3fb8aa3bdeec7820 */ /* 0x000fe20000410000 */
[----:B------:R-:W-:Y:S01]  /*37a0*/  I2FP.F32.S32 R127, R238 ;  /* 0x000000ee007f7245 */ /* 0x000fe20000201400 */
[C---:B------:R-:W-:Y:S01]  /*37b0*/  VIADD R245, R117.reuse, 0x20 ;  /* 0x0000002075f57836 */ /* 0x040fe20000000000 */
[-C--:B------:R-:W-:Y:S03]  /*37c0*/  HMMA.16816.F32 R12, R120, R114.reuse, R12 ;  /* 0x00000072780c723c */ /* 0x080fe6000000180c */
[----:B------:R-:W-:Y:S01]  /*37d0*/  FSEL R118, R240, RZ, P5 ;  /* 0x000000fff0767208 */ /* 0x000fe20002800000 */
[C---:B------:R-:W-:Y:S01]  /*37e0*/  VIADD R240, R117.reuse, 0x27 ;  /* 0x0000002775f07836 */ /* 0x040fe20000000000 */
[C---:B------:R-:W-:Y:S01]  /*37f0*/  @!P1 IADD3 R237, -R117.reuse, -0x28, RZ ;  /* 0xffffffd875ed9810 */ /* 0x040fe20007ffe1ff */
[C---:B------:R-:W-:Y:S01]  /*3800*/  VIADD R242, R117.reuse, 0x18 ;  /* 0x0000001875f27836 */ /* 0x040fe20000000000 */
[----:B------:R-:W-:Y:S01]  /*3810*/  @!P4 IADD3 R250, -R117, 0x1, RZ ;  /* 0x0000000175fac810 */ /* 0x000fe20007ffe1ff */
[C---:B------:R-:W-:Y:S04]  /*3820*/  HMMA.16816.F32 R16, R108.reuse, R114, R16 ;  /* 0x000000726c10723c */ /* 0x040fe80000001810 */
[----:B------:R-:W-:Y:S01]  /*3830*/  FFMA.FTZ R7, R126, -R218, R7 ;  /* 0x800000da7e077223 */ /* 0x000fe20000010007 */
[----:B------:R-:W-:Y:S01]  /*3840*/  @P2 ISETP.GE.AND P5, PT, R239, R226, PT ;  /* 0x000000e2ef00220c */ /* 0x000fe20003fa6270 */
[----:B------:R-:W-:Y:S01]  /*3850*/  FFMA.FTZ R6, R127, -R218, R6 ;  /* 0x800000da7f067223 */ /* 0x000fe20000010006 */
[----:B------:R-:W-:Y:S01]  /*3860*/  FSETP.NEU.FTZ.AND P1, PT, R222, -INF , PT ;  /* 0xff800000de00780b */ /* 0x000fe20003f3d000 */
[----:B------:R-:W-:Y:S01]  /*3870*/  FMUL.FTZ R239, R219, 1.4426950216293334961 ;  /* 0x3fb8aa3bdbef7820 */ /* 0x000fe20000410000 */
[----:B------:R-:W-:Y:S02]  /*3880*/  @P2 ISETP.GE.AND P4, PT, R125, R226, PT ;  /* 0x000000e27d00220c */ /* 0x000fe40003f86270 */
[----:B------:R-:W-:Y:S01]  /*3890*/  FSEL R119, R236, RZ, P1 ;  /* 0x000000ffec777208 */ /* 0x000fe20000800000 */
[----:B------:R-:W-:Y:S01]  /*38a0*/  VIADD R129, R117, 0xffffffef ;  /* 0xffffffef75817836 */ /* 0x000fe20000000000 */
[----:B------:R-:W-:Y:S01]  /*38b0*/  @P2 FSEL R7, R7, -INF , !P5 ;  /* 0xff80000007072808 */ /* 0x000fe20006800000 */
[----:B------:R-:W-:Y:S01]  /*38c0*/  VIADD R243, R117, 0x17 ;  /* 0x0000001775f37836 */ /* 0x000fe20000000000 */
[----:B------:R-:W-:Y:S01]  /*38d0*/  @P2 FSEL R6, R6, -INF , !P4 ;  /* 0xff80000006062808 */ /* 0x000fe20006000000 */
[-C--:B--2---:R-:W-:Y:S03]  /*38e0*/  HMMA.16816.F32 R20, R108, R100.reuse, R20 ;  /* 0x000000646c14723c */ /* 0x084fe60000001814 */
[----:B------:R-:W-:Y:S01]  /*38f0*/  FSETP.NEU.FTZ.AND P1, PT, R219, -INF , PT ;  /* 0xff800000db00780b */ /* 0x000fe20003f3d000 */
[--C-:B------:R-:W-:Y:S01]  /*3900*/  FFMA.FTZ R248, R7, UR24, -R119.reuse ;  /* 0x0000001807f87c23 */ /* 0x100fe20008010877 */
[----:B------:R-:W-:Y:S01]  /*3910*/  FFMA.FTZ R236, R6, UR24, -R119 ;  /* 0x0000001806ec7c23 */ /* 0x000fe20008010877 */
[C---:B------:R-:W-:Y:S01]  /*3920*/  @!P6 IADD3 R246, -R117.reuse, -0x1f, RZ ;  /* 0xffffffe175f6e810 */ /* 0x040fe20007ffe1ff */
[----:B------:R-:W-:Y:S01]  /*3930*/  VIADD R133, R117, 0x10 ;  /* 0x0000001075857836 */ /* 0x000fe20000000000 */
[----:B------:R-:W-:Y:S01]  /*3940*/  FSEL R6, R239, RZ, P1 ;  /* 0x000000ffef067208 */ /* 0x000fe20000800000 */
[C---:B------:R-:W-:Y:S01]  /*3950*/  HMMA.16816.F32 R24, R120.reuse, R100, R24 ;  /* 0x000000647818723c */ /* 0x040fe20000001818 */
[----:B------:R1:W-:Y:S03]  /*3960*/  MUFU.EX2 R239, R248 ;  /* 0x000000f800ef7308 */ /* 0x0003e60000000800 */
[----:B------:R-:W-:Y:S01]  /*3970*/  ISETP.GE.AND P6, PT, R240, RZ, PT ;  /* 0x000000fff000720c */ /* 0x000fe20003fc6270 */
[----:B------:R-:W-:Y:S01]  /*3980*/  VIADD R135, R117, 0xf ;  /* 0x0000000f75877836 */ /* 0x000fe20000000000 */
[----:B------:R-:W-:Y:S01]  /*3990*/  ISETP.GE.AND P0, PT, R245, RZ, PT ;  /* 0x000000fff500720c */ /* 0x000fe20003f06270 */
[-C--:B------:R-:W-:Y:S04]  /*39a0*/  HMMA.16816.F32 R28, R120, R102.reuse, R28 ;  /* 0x00000066781c723c */ /* 0x080fe8000000181c */
[----:B------:R-:W-:Y:S01]  /*39b0*/  MUFU.EX2 R236, R236 ;  /* 0x000000ec00ec7308 */ /* 0x000fe20000000800 */
[----:B------:R-:W-:Y:S02]  /*39c0*/  ISETP.GE.AND P1, PT, R242, RZ, PT ;  /* 0x000000fff200720c */ /* 0x000fe40003f26270 */
[----:B------:R-:W-:Y:S01]  /*39d0*/  I2FP.F32.S32 R250, R250 ;  /* 0x000000fa00fa7245 */ /* 0x000fe20000201400 */
[----:B------:R-:W-:Y:S04]  /*39e0*/  HMMA.16816.F32 R32, R108, R102, R32 ;  /* 0x000000666c20723c */ /* 0x000fe80000001820 */
[----:B------:R-:W-:Y:S01]  /*39f0*/  @!P6 IADD3 R240, -R117, -0x27, RZ ;  /* 0xffffffd975f0e810 */ /* 0x000fe20007ffe1ff */
[CC--:B------:R-:W-:Y:S01]  /*3a00*/  FFMA.FTZ R5, R250.reuse, -R218.reuse, R5 ;  /* 0x800000dafa057223 */ /* 0x0c0fe20000010005 */
[----:B------:R-:W-:Y:S01]  /*3a10*/  I2FP.F32.S32 R237, R237 ;  /* 0x000000ed00ed7245 */ /* 0x000fe20000201400 */
[----:B------:R-:W-:Y:S01]  /*3a20*/  FFMA.FTZ R19, R250, -R218, R19 ;  /* 0x800000dafa137223 */ /* 0x000fe20000010013 */
[----:B------:R-:W-:Y:S03]  /*3a30*/  ISETP.GE.AND P6, PT, R243, RZ, PT ;  /* 0x000000fff300720c */ /* 0x000fe60003fc6270 */
[----:B-1----:R-:W-:Y:S01]  /*3a40*/  I2FP.F32.S32 R248, R240 ;  /* 0x000000f000f87245 */ /* 0x002fe20000201400 */
[----:B------:R-:W-:Y:S01]  /*3a50*/  FFMA.FTZ R10, R237, -R218, R10 ;  /* 0x800000daed0a7223 */ /* 0x000fe2000001000a */
[----:B------:R-:W-:Y:S02]  /*3a60*/  I2FP.F32.S32 R246, R246 ;  /* 0x000000f600f67245 */ /* 0x000fe40000201400 */
[----:B------:R-:W-:Y:S01]  /*3a70*/  @P2 FSEL R5, R5, -INF , !P5 ;  /* 0xff80000005052808 */ /* 0x000fe20006800000 */
[-C--:B------:R-:W-:Y:S01]  /*3a80*/  FFMA.FTZ R11, R248, -R218.reuse, R11 ;  /* 0x800000daf80b7223 */ /* 0x080fe2000001000b */
[C---:B------:R-:W-:Y:S01]  /*3a90*/  @!P0 IADD3 R245, -R117.reuse, -0x20, RZ ;  /* 0xffffffe075f58810 */ /* 0x040fe20007ffe1ff */
[-C--:B------:R-:W-:Y:S01]  /*3aa0*/  FFMA.FTZ R9, R246, -R218.reuse, R9 ;  /* 0x800000daf6097223 */ /* 0x080fe20000010009 */
[----:B------:R-:W-:Y:S01]  /*3ab0*/  VIADD R248, R117, 0xfffffff8 ;  /* 0xfffffff875f87836 */ /* 0x000fe20000000000 */
[----:B------:R-:W-:Y:S01]  /*3ac0*/  IABS R247, R117 ;  /* 0x0000007500f77213 */ /* 0x000fe20000000000 */
[----:B------:R-:W-:Y:S01]  /*3ad0*/  FFMA.FTZ R237, R5, UR24, -R118 ;  /* 0x0000001805ed7c23 */ /* 0x000fe20008010876 */
[----:B------:R-:W-:Y:S01]  /*3ae0*/  FSETP.NEU.FTZ.AND P0, PT, R220, -INF , PT ;  /* 0xff800000dc00780b */ /* 0x000fe20003f1d000 */
[-C--:B------:R-:W-:Y:S01]  /*3af0*/  FFMA.FTZ R15, R246, -R218.reuse, R15 ;  /* 0x800000daf60f7223 */ /* 0x080fe2000001000f */
[----:B------:R-:W-:Y:S01]  /*3b00*/  @P2 FSEL R9, R9, -INF , !P5 ;  /* 0xff80000009092808 */ /* 0x000fe20006800000 */
[-C--:B------:R-:W-:Y:S01]  /*3b10*/  FFMA.FTZ R28, R127, -R218.reuse, R28 ;  /* 0x800000da7f1c7223 */ /* 0x080fe2000001001c */
[----:B------:R-:W-:Y:S01]  /*3b20*/  @P2 FSEL R11, R11, -INF , !P5 ;  /* 0xff8000000b0b2808 */ /* 0x000fe20006800000 */
[----:B------:R-:W-:Y:S01]  /*3b30*/  MUFU.EX2 R237, R237 ;  /* 0x000000ed00ed7308 */ /* 0x000fe20000000800 */
[----:B------:R-:W-:Y:S01]  /*3b40*/  FSEL R5, R244, RZ, P0 ;  /* 0x000000fff4057208 */ /* 0x000fe20000000000 */
[----:B------:R-:W-:Y:S01]  /*3b50*/  FFMA.FTZ R244, R9, UR24, -R6 ;  /* 0x0000001809f47c23 */ /* 0x000fe20008010806 */
[----:B------:R-:W-:Y:S01]  /*3b60*/  I2FP.F32.S32 R247, R247 ;  /* 0x000000f700f77245 */ /* 0x000fe20000201400 */
[-C--:B------:R-:W-:Y:S01]  /*3b70*/  FFMA.FTZ R29, R126, -R218.reuse, R29 ;  /* 0x800000da7e1d7223 */ /* 0x080fe2000001001d */
[----:B------:R-:W-:Y:S01]  /*3b80*/  I2FP.F32.S32 R245, R245 ;  /* 0x000000f500f57245 */ /* 0x000fe20000201400 */
[--C-:B------:R-:W-:Y:S01]  /*3b90*/  FFMA.FTZ R251, R11, UR24, -R5.reuse ;  /* 0x000000180bfb7c23 */ /* 0x100fe20008010805 */
[----:B------:R-:W-:Y:S03]  /*3ba0*/  @P2 FSEL R10, R10, -INF , !P4 ;  /* 0xff8000000a0a2808 */ /* 0x000fe60006000000 */
[----:B------:R-:W-:Y:S01]  /*3bb0*/  MUFU.EX2 R240, R244 ;  /* 0x000000f400f07308 */ /* 0x000fe20000000800 */
[----:B------:R-:W-:Y:S01]  /*3bc0*/  @P2 IADD3 R249, R125, 0x8, RZ ;  /* 0x000000087df92810 */ /* 0x000fe20007ffe0ff */
[-C--:B------:R-:W-:Y:S01]  /*3bd0*/  FFMA.FTZ R4, R247, -R218.reuse, R4 ;  /* 0x800000daf7047223 */ /* 0x080fe20000010004 */
[----:B------:R-:W-:Y:S01]  /*3be0*/  ISETP.GE.AND P5, PT, R248, RZ, PT ;  /* 0x000000fff800720c */ /* 0x000fe20003fa6270 */
[----:B------:R-:W-:Y:S01]  /*3bf0*/  FFMA.FTZ R8, R245, -R218, R8 ;  /* 0x800000daf5087223 */ /* 0x000fe20000010008 */
[----:B------:R-:W-:Y:S01]  /*3c00*/  @!P1 IADD3 R242, -R117, -0x18, RZ ;  /* 0xffffffe875f29810 */ /* 0x000fe20007ffe1ff */
[--C-:B------:R-:W-:Y:S01]  /*3c10*/  FFMA.FTZ R252, R10, UR24, -R5.reuse ;  /* 0x000000180afc7c23 */ /* 0x100fe20008010805 */
[----:B------:R-:W-:Y:S01]  /*3c20*/  @P2 ISETP.GE.AND P0, PT, R249, R226, PT ;  /* 0x000000e2f900220c */ /* 0x000fe20003f06270 */
[----:B------:R-:W-:Y:S01]  /*3c30*/  @P2 VIADD R249, R125, 0x9 ;  /* 0x000000097df92836 */ /* 0x000fe20000000000 */
[----:B------:R-:W-:Y:S01]  /*3c40*/  I2FP.F32.S32 R139, R242 ;  /* 0x000000f2008b7245 */ /* 0x000fe20000201400 */
[-C--:B------:R-:W-:Y:S01]  /*3c50*/  FFMA.FTZ R14, R245, -R218.reuse, R14 ;  /* 0x800000daf50e7223 */ /* 0x080fe2000001000e */
[----:B------:R1:W-:Y:S01]  /*3c60*/  MUFU.EX2 R242, R252 ;  /* 0x000000fc00f27308 */ /* 0x0003e20000000800 */
[----:B------:R-:W-:Y:S01]  /*3c70*/  @P2 FSEL R4, R4, -INF , !P4 ;  /* 0xff80000004042808 */ /* 0x000fe20006000000 */
[-C--:B------:R-:W-:Y:S01]  /*3c80*/  FFMA.FTZ R18, R247, -R218.reuse, R18 ;  /* 0x800000daf7127223 */ /* 0x080fe20000010012 */
[----:B------:R-:W-:Y:S01]  /*3c90*/  @P2 FSEL R8, R8, -INF , !P4 ;  /* 0xff80000008082808 */ /* 0x000fe20006000000 */
[----:B------:R-:W-:Y:S01]  /*3ca0*/  FFMA.FTZ R12, R139, -R218, R12 ;  /* 0x800000da8b0c7223 */ /* 0x000fe2000001000c */
[----:B------:R-:W-:Y:S01]  /*3cb0*/  @P2 ISETP.GE.AND P4, PT, R249, R226, PT ;  /* 0x000000e2f900220c */ /* 0x000fe20003f86270 */
[C---:B------:R-:W-:Y:S01]  /*3cc0*/  VIADD R249, R117.reuse, 0xfffffff7 ;  /* 0xfffffff775f97836 */ /* 0x040fe20000000000 */
[----:B------:R-:W-:Y:S01]  /*3cd0*/  @!P5 IADD3 R248, -R117, 0x8, RZ ;  /* 0x0000000875f8d810 */ /* 0x000fe20007ffe1ff */
[----:B------:R-:W-:Y:S01]  /*3ce0*/  FFMA.FTZ R26, R139, -R218, R26 ;  /* 0x800000da8b1a7223 */ /* 0x000fe2000001001a */
[----:B------:R-:W-:Y:S01]  /*3cf0*/  ISETP.GE.AND P5, PT, R129, RZ, PT ;  /* 0x000000ff8100720c */ /* 0x000fe20003fa6270 */
[----:B------:R-:W-:Y:S01]  /*3d00*/  FFMA.FTZ R238, R4, UR24, -R118 ;  /* 0x0000001804ee7c23 */ /* 0x000fe20008010876 */
[----:B------:R-:W-:Y:S01]  /*3d10*/  ISETP.GE.AND P1, PT, R249, RZ, PT ;  /* 0x000000fff900720c */ /* 0x000fe20003f26270 */
[----:B------:R-:W-:Y:S01]  /*3d20*/  FFMA.FTZ R241, R8, UR24, -R6 ;  /* 0x0000001808f17c23 */ /* 0x000fe20008010806 */
[----:B------:R-:W-:Y:S02]  /*3d30*/  @P2 FSEL R14, R14, -INF , !P0 ;  /* 0xff8000000e0e2808 */ /* 0x000fe40004000000 */
[----:B------:R-:W-:Y:S01]  /*3d40*/  I2FP.F32.S32 R131, R248 ;  /* 0x000000f800837245 */ /* 0x000fe20000201400 */
[----:B------:R-:W-:Y:S01]  /*3d50*/  MUFU.EX2 R238, R238 ;  /* 0x000000ee00ee7308 */ /* 0x000fe20000000800 */
[C---:B-1----:R-:W-:Y:S01]  /*3d60*/  VIADD R252, R117.reuse, 0xfffffff0 ;  /* 0xfffffff075fc7836 */ /* 0x042fe20000000000 */
[----:B------:R-:W-:Y:S01]  /*3d70*/  @!P6 IADD3 R243, -R117, -0x17, RZ ;  /* 0xffffffe975f3e810 */ /* 0x000fe20007ffe1ff */
[----:B------:R-:W-:Y:S01]  /*3d80*/  FFMA.FTZ R246, R14, UR24, -R5 ;  /* 0x000000180ef67c23 */ /* 0x000fe20008010805 */
[CC--:B------:R-:W-:Y:S01]  /*3d90*/  FFMA.FTZ R16, R131.reuse, -R218.reuse, R16 ;  /* 0x800000da83107223 */ /* 0x0c0fe20000010010 */
[----:B------:R-:W-:Y:S01]  /*3da0*/  @P2 FSEL R12, R12, -INF , !P0 ;  /* 0xff8000000c0c2808 */ /* 0x000fe20004000000 */
[-C--:B------:R-:W-:Y:S01]  /*3db0*/  FFMA.FTZ R22, R131, -R218.reuse, R22 ;  /* 0x800000da83167223 */ /* 0x080fe20000010016 */
[C---:B------:R-:W-:Y:S03]  /*3dc0*/  @!P5 IADD3 R129, -R117.reuse, 0x11, RZ ;  /* 0x000000117581d810 */ /* 0x040fe60007ffe1ff */
[----:B------:R-:W-:Y:S01]  /*3dd0*/  MUFU.EX2 R241, R241 ;  /* 0x000000f100f17308 */ /* 0x000fe20000000800 */
[----:B------:R-:W-:Y:S01]  /*3de0*/  @!P1 IADD3 R249, -R117, 0x9, RZ ;  /* 0x0000000975f99810 */ /* 0x000fe20007ffe1ff */
[----:B------:R-:W-:Y:S01]  /*3df0*/  FFMA.FTZ R244, R12, UR24, -R6 ;  /* 0x000000180cf47c23 */ /* 0x000fe20008010806 */
[----:B------:R-:W-:Y:S02]  /*3e00*/  ISETP.GE.AND P6, PT, R252, RZ, PT ;  /* 0x000000fffc00720c */ /* 0x000fe40003fc6270 */
[----:B------:R-:W-:Y:S02]  /*3e10*/  ISETP.GE.AND P5, PT, R133, RZ, PT ;  /* 0x000000ff8500720c */ /* 0x000fe40003fa6270 */
[----:B------:R-:W-:Y:S03]  /*3e20*/  I2FP.F32.S32 R14, R129 ;  /* 0x00000081000e7245 */ /* 0x000fe60000201400 */
[----:B------:R-:W-:Y:S01]  /*3e30*/  MUFU.EX2 R244, R244 ;  /* 0x000000f400f47308 */ /* 0x000fe20000000800 */
[----:B------:R-:W-:Y:S01]  /*3e40*/  @P2 VIADD R129, R125, 0x11 ;  /* 0x000000117d812836 */ /* 0x000fe20000000000 */
[----:B------:R-:W-:Y:S02]  /*3e50*/  I2FP.F32.S32 R10, R243 ;  /* 0x000000f3000a7245 */ /* 0x000fe40000201400 */
[----:B------:R-:W-:Y:S01]  /*3e60*/  I2FP.F32.S32 R134, R249 ;  /* 0x000000f900867245 */ /* 0x000fe20000201400 */
[-C--:B------:R-:W-:Y:S01]  /*3e70*/  FFMA.FTZ R21, R14, -R218.reuse, R21 ;  /* 0x800000da0e157223 */ /* 0x080fe20000010015 */
[----:B------:R-:W-:Y:S01]  /*3e80*/  @P2 FSEL R16, R16, -INF , !P0 ;  /* 0xff80000010102808 */ /* 0x000fe20004000000 */
[-C--:B------:R-:W-:Y:S03]  /*3e90*/  FFMA.FTZ R13, R10, -R218.reuse, R13 ;  /* 0x800000da0a0d7223 */ /* 0x080fe6000001000d */
[----:B------:R1:W-:Y:S01]  /*3ea0*/  MUFU.EX2 R243, R251 ;  /* 0x000000fb00f37308 */ /* 0x0003e20000000800 */
[----:B------:R-:W-:Y:S01]  /*3eb0*/  @P2 FSEL R18, R18, -INF , !P0 ;  /* 0xff80000012122808 */ /* 0x000fe20004000000 */
[C---:B------:R-:W-:Y:S01]  /*3ec0*/  FFMA.FTZ R17, R134.reuse, -R218, R17 ;  /* 0x800000da86117223 */ /* 0x040fe20000010011 */
[----:B------:R-:W-:Y:S01]  /*3ed0*/  @P2 ISETP.GE.AND P0, PT, R129, R226, PT ;  /* 0x000000e28100220c */ /* 0x000fe20003f06270 */
[-C--:B------:R-:W-:Y:S01]  /*3ee0*/  FFMA.FTZ R23, R134, -R218.reuse, R23 ;  /* 0x800000da86177223 */ /* 0x080fe20000010017 */
[----:B------:R-:W-:Y:S01]  /*3ef0*/  @P2 FSEL R13, R13, -INF , !P4 ;  /* 0xff8000000d0d2808 */ /* 0x000fe20006000000 */
[----:B------:R-:W-:Y:S01]  /*3f00*/  @P2 VIADD R249, R125, 0x10 ;  /* 0x000000107df92836 */ /* 0x000fe20000000000 */
[----:B------:R-:W-:Y:S01]  /*3f10*/  @P2 FSEL R21, R21, -INF , !P0 ;  /* 0xff80000015152808 */ /* 0x000fe20004000000 */
[----:B------:R-:W-:Y:S01]  /*3f20*/  FFMA.FTZ R27, R10, -R218, R27 ;  /* 0x800000da0a1b7223 */ /* 0x000fe2000001001b */
[----:B------:R-:W-:Y:S01]  /*3f30*/  @P2 FSEL R15, R15, -INF , !P4 ;  /* 0xff8000000f0f2808 */ /* 0x000fe20006000000 */
[--C-:B------:R-:W-:Y:S01]  /*3f40*/  FFMA.FTZ R248, R16, UR24, -R118.reuse ;  /* 0x0000001810f87c23 */ /* 0x100fe20008010876 */
[----:B------:R-:W-:Y:S01]  /*3f50*/  @P2 FSEL R17, R17, -INF , !P4 ;  /* 0xff80000011112808 */ /* 0x000fe20006000000 */
[--C-:B------:R-:W-:Y:S01]  /*3f60*/  FFMA.FTZ R131, R21, UR24, -R118.reuse ;  /* 0x0000001815837c23 */ /* 0x100fe20008010876 */
[----:B------:R-:W-:Y:S01]  /*3f70*/  @!P6 IADD3 R252, -R117, 0x10, RZ ;  /* 0x0000001075fce810 */ /* 0x000fe20007ffe1ff */
[----:B------:R-:W-:Y:S01]  /*3f80*/  FFMA.FTZ R250, R18, UR24, -R119 ;  /* 0x0000001812fa7c23 */ /* 0x000fe20008010877 */
[----:B------:R-:W-:Y:S01]  /*3f90*/  @P2 FSEL R19, R19, -INF , !P4 ;  /* 0xff80000013132808 */ /* 0x000fe20006000000 */
[----:B------:R-:W-:Y:S01]  /*3fa0*/  MUFU.EX2 R248, R248 ;  /* 0x000000f800f87308 */ /* 0x000fe20000000800 */
[----:B------:R-:W-:Y:S01]  /*3fb0*/  @!P5 IADD3 R133, -R117, -0x10, RZ ;  /* 0xfffffff07585d810 */ /* 0x000fe20007ffe1ff */
[----:B-1----:R-:W-:Y:S01]  /*3fc0*/  FFMA.FTZ R251, R17, UR24, -R118 ;  /* 0x0000001811fb7c23 */ /* 0x002fe20008010876 */
[----:B------:R-:W-:Y:S01]  /*3fd0*/  ISETP.GE.AND P4, PT, R135, RZ, PT ;  /* 0x000000ff8700720c */ /* 0x000fe20003f86270 */
[----:B------:R-:W-:Y:S01]  /*3fe0*/  FFMA.FTZ R245, R13, UR24, -R6 ;  /* 0x000000180df57c23 */ /* 0x000fe20008010806 */
[----:B------:R-:W-:Y:S01]  /*3ff0*/  IADD3 R184, P1, R211, R216, RZ ;  /* 0x000000d8d3b87210 */ /* 0x000fe20007f3e0ff */
[----:B------:R-:W-:Y:S01]  /*4000*/  FFMA.FTZ R247, R15, UR24, -R5 ;  /* 0x000000180ff77c23 */ /* 0x000fe20008010805 */
[----:B------:R-:W-:Y:S01]  /*4010*/  I2FP.F32.S32 R7, R252 ;  /* 0x000000fc00077245 */ /* 0x000fe20000201400 */
[--C-:B------:R-:W-:Y:S01]  /*4020*/  FFMA.FTZ R252, R19, UR24, -R119.reuse ;  /* 0x0000001813fc7c23 */ /* 0x100fe20008010877 */
[----:B------:R-:W-:Y:S01]  /*4030*/  I2FP.F32.S32 R21, R133 ;  /* 0x0000008500157245 */ /* 0x000fe20000201400 */
[----:B------:R-:W1:Y:S01]  /*4040*/  MUFU.EX2 R251, R251 ;  /* 0x000000fb00fb7308 */ /* 0x000e620000000800 */
[----:B------:R-:W-:Y:S01]  /*4050*/  @P2 FSEL R23, R23, -INF , !P0 ;  /* 0xff80000017172808 */ /* 0x000fe20004000000 */
[-C--:B------:R-:W-:Y:S01]  /*4060*/  FFMA.FTZ R20, R7, -R218.reuse, R20 ;  /* 0x800000da07147223 */ /* 0x080fe20000010014 */
[----:B------:R-:W-:Y:S01]  /*4070*/  IADD3.X R185, R210, R217, RZ, P1, !PT ;  /* 0x000000d9d2b97210 */ /* 0x000fe20000ffe4ff */
[----:B------:R-:W-:Y:S01]  /*4080*/  FFMA.FTZ R24, R21, -R218, R24 ;  /* 0x800000da15187223 */ /* 0x000fe20000010018 */
[----:B------:R-:W-:Y:S01]  /*4090*/  @P2 ISETP.GE.AND P1, PT, R249, R226, PT ;  /* 0x000000e2f900220c */ /* 0x000fe20003f26270 */
[--C-:B------:R-:W-:Y:S01]  /*40a0*/  FFMA.FTZ R134, R23, UR24, -R119.reuse ;  /* 0x0000001817867c23 */ /* 0x100fe20008010877 */
[C---:B------:R-:W-:Y:S01]  /*40b0*/  VIADD R23, R117.reuse, 0xffffffe8 ;  /* 0xffffffe875177836 */ /* 0x040fe20000000000 */
[----:B------:R-:W-:Y:S01]  /*40c0*/  @!P4 IADD3 R135, -R117, -0xf, RZ ;  /* 0xfffffff17587c810 */ /* 0x000fe20007ffe1ff */
[----:B------:R-:W2:Y:S01]  /*40d0*/  LDG.E R249, desc[UR16][R184.64] ;  /* 0x00000010b8f97981 */ /* 0x000ea2000c1e1900 */
[----:B------:R-:W-:Y:S01]  /*40e0*/  @P2 FSEL R22, R22, -INF , !P1 ;  /* 0xff80000016162808 */ /* 0x000fe20004800000 */
[-C--:B------:R-:W-:Y:S01]  /*40f0*/  FFMA.FTZ R34, R7, -R218.reuse, R34 ;  /* 0x800000da07227223 */ /* 0x080fe20000010022 */
[----:B------:R-:W-:Y:S01]  /*4100*/  @P2 FSEL R20, R20, -INF , !P1 ;  /* 0xff80000014142808 */ /* 0x000fe20004800000 */
[----:B------:R-:W3:Y:S01]  /*4110*/  LDG.E R129, desc[UR16][R184.64+0x20] ;  /* 0x00002010b8817981 */ /* 0x000ee2000c1e1900 */
[----:B------:R-:W-:Y:S01]  /*4120*/  @P2 FSEL R24, R24, -INF , !P1 ;  /* 0xff80000018182808 */ /* 0x000fe20004800000 */
[----:B------:R-:W-:Y:S01]  /*4130*/  FFMA.FTZ R138, R22, UR24, -R119 ;  /* 0x00000018168a7c23 */ /* 0x000fe20008010877 */
[----:B------:R-:W-:Y:S01]  /*4140*/  @P2 FSEL R26, R26, -INF , !P1 ;  /* 0xff8000001a1a2808 */ /* 0x000fe20004800000 */
[----:B------:R-:W5:Y:S01]  /*4150*/  LDG.E R137, desc[UR16][R184.64+0x80] ;  /* 0x00008010b8897981 */ /* 0x000f62000c1e1900 */
[----:B------:R-:W-:Y:S01]  /*4160*/  ISETP.GE.AND P1, PT, R23, RZ, PT ;  /* 0x000000ff1700720c */ /* 0x000fe20003f26270 */
[----:B------:R-:W-:Y:S01]  /*4170*/  MUFU.EX2 R250, R250 ;  /* 0x000000fa00fa7308 */ /* 0x000fe20000000800 */
[----:B------:R-:W-:Y:S01]  /*4180*/  I2FP.F32.S32 R22, R135 ;  /* 0x0000008700167245 */ /* 0x000fe20000201400 */
[----:B------:R-:W-:Y:S01]  /*4190*/  FFMA.FTZ R122, R26, UR24, -R5 ;  /* 0x000000181a7a7c23 */ /* 0x000fe20008010805 */
[----:B------:R-:W-:Y:S01]  /*41a0*/  @P2 IADD3 R26, R125, 0x18, RZ ;  /* 0x000000187d1a2810 */ /* 0x000fe20007ffe0ff */
[----:B------:R4:W5:Y:S01]  /*41b0*/  LDG.E R135, desc[UR16][R184.64+0xa0] ;  /* 0x0000a010b8877981 */ /* 0x000962000c1e1900 */
[----:B------:R-:W-:Y:S01]  /*41c0*/  @P2 FSEL R27, R27, -INF , !P0 ;  /* 0xff8000001b1b2808 */ /* 0x000fe20004000000 */
[-C--:B------:R-:W-:Y:S01]  /*41d0*/  FFMA.FTZ R25, R22, -R218.reuse, R25 ;  /* 0x800000da16197223 */ /* 0x080fe20000010019 */
[-C--:B------:R-:W-:Y:S03]  /*41e0*/  FFMA.FTZ R30, R21, -R218.reuse, R30 ;  /* 0x800000da151e7223 */ /* 0x080fe6000001001e */
[----:B------:R-:W4:Y:S01]  /*41f0*/  MUFU.EX2 R252, R252 ;  /* 0x000000fc00fc7308 */ /* 0x000f220000000800 */
[----:B------:R-:W-:Y:S01]  /*4200*/  FFMA.FTZ R35, R14, -R218, R35 ;  /* 0x800000da0e237223 */ /* 0x000fe20000010023 */
[----:B-1----:R-:W-:Y:S01]  /*4210*/  F2FP.F16.F32.PACK_AB R21, R251, R248 ;  /* 0x000000f8fb15723e */ /* 0x002fe200000000ff */
[----:B------:R-:W-:Y:S01]  /*4220*/  FFMA.FTZ R130, R20, UR24, -R118 ;  /* 0x0000001814827c23 */ /* 0x000fe20008010876 */
[----:B------:R-:W-:Y:S01]  /*4230*/  @!P1 IADD3 R23, -R117, 0x18, RZ ;  /* 0x0000001875179810 */ /* 0x000fe20007ffe1ff */
[----:B------:R-:W-:Y:S01]  /*4240*/  FFMA.FTZ R27, R27, UR24, -R5 ;  /* 0x000000181b1b7c23 */ /* 0x000fe20008010805 */
[----:B------:R-:W-:Y:S01]  /*4250*/  @P2 FSEL R25, R25, -INF , !P0 ;  /* 0xff80000019192808 */ /* 0x000fe20004000000 */
[----:B------:R-:W-:Y:S01]  /*4260*/  FFMA.FTZ R31, R22, -R218, R31 ;  /* 0x800000da161f7223 */ /* 0x000fe2000001001f */
[-C--:B------:R-:W-:Y:S01]  /*4270*/  @P2 ISETP.GE.AND P0, PT, R26, R226.reuse, PT ;  /* 0x000000e21a00220c */ /* 0x080fe20003f06270 */
[----:B------:R-:W-:Y:S01]  /*4280*/  @P2 VIADD R26, R125, 0x19 ;  /* 0x000000197d1a2836 */ /* 0x000fe20000000000 */
[----:B------:R-:W-:Y:S01]  /*4290*/  I2FP.F32.S32 R23, R23 ;  /* 0x0000001700177245 */ /* 0x000fe20000201400 */
[----:B------:R-:W-:Y:S01]  /*42a0*/  FFMA.FTZ R139, R25, UR24, -R6 ;  /* 0x00000018198b7c23 */ /* 0x000fe20008010806 */
[----:B------:R-:W-:Y:S01]  /*42b0*/  @P2 FSEL R28, R28, -INF , !P0 ;  /* 0xff8000001c1c2808 */ /* 0x000fe20004000000 */
[----:B------:R-:W-:Y:S01]  /*42c0*/  VIADD R25, R117, 0xffffffe7 ;  /* 0xffffffe775197836 */ /* 0x000fe20000000000 */
[----:B------:R-:W-:Y:S01]  /*42d0*/  @P2 ISETP.GE.AND P1, PT, R26, R226, PT ;  /* 0x000000e21a00220c */ /* 0x000fe20003f26270 */
[----:B------:R-:W-:Y:S01]  /*42e0*/  FFMA.FTZ R32, R23, -R218, R32 ;  /* 0x800000da17207223 */ /* 0x000fe20000010020 */
[----:B------:R-:W-:Y:S01]  /*42f0*/  @P2 FSEL R34, R34, -INF , !P0 ;  /* 0xff80000022222808 */ /* 0x000fe20004000000 */
[----:B------:R-:W-:Y:S01]  /*4300*/  FFMA.FTZ R26, R28, UR24, -R6 ;  /* 0x000000181c1a7c23 */ /* 0x000fe20008010806 */
[----:B------:R-:W-:Y:S01]  /*4310*/  ISETP.GE.AND P4, PT, R25, RZ, PT ;  /* 0x000000ff1900720c */ /* 0x000fe20003f86270 */
[----:B------:R1:W-:Y:S01]  /*4320*/  MUFU.EX2 R133, R138 ;  /* 0x0000008a00857308 */ /* 0x0003e20000000800 */
[----:B------:R-:W-:Y:S02]  /*4330*/  @P2 FSEL R32, R32, -INF , !P0 ;  /* 0xff80000020202808 */ /* 0x000fe40004000000 */
[----:B------:R-:W-:Y:S02]  /*4340*/  @P2 FSEL R30, R30, -INF , !P0 ;  /* 0xff8000001e1e2808 */ /* 0x000fe40004000000 */
[----:B------:R-:W-:Y:S01]  /*4350*/  @P2 FSEL R35, R35, -INF , !P1 ;  /* 0xff80000023232808 */ /* 0x000fe20004800000 */
[----:B------:R-:W-:Y:S01]  /*4360*/  FFMA.FTZ R23, R32, UR24, -R118 ;  /* 0x0000001820177c23 */ /* 0x000fe20008010876 */
[----:B------:R-:W-:Y:S03]  /*4370*/  F2FP.F16.F32.PACK_AB R22, R243, R242 ;  /* 0x000000f2f316723e */ /* 0x000fe600000000ff */
[----:B------:R4:W-:Y:S01]  /*4380*/  MUFU.EX2 R125, R26 ;  /* 0x0000001a007d7308 */ /* 0x0009e20000000800 */
[----:B------:R-:W-:Y:S02]  /*4390*/  @P2 FSEL R29, R29, -INF , !P1 ;  /* 0xff8000001d1d2808 */ /* 0x000fe40004800000 */
[----:B------:R-:W-:Y:S02]  /*43a0*/  @P2 FSEL R31, R31, -INF , !P1 ;  /* 0xff8000001f1f2808 */ /* 0x000fe40004800000 */
[----:B------:R-:W-:Y:S02]  /*43b0*/  @!P4 IADD3 R25, -R117, 0x19, RZ ;  /* 0x000000197519c810 */ /* 0x000fe40007ffe1ff */
[----:B------:R-:W-:Y:S03]  /*43c0*/  LEA R117, R181, UR6, 0x1 ;  /* 0x00000006b5757c11 */ /* 0x000fe6000f8e08ff */
[----:B------:R4:W-:Y:S01]  /*43d0*/  MUFU.EX2 R127, R23 ;  /* 0x00000017007f7308 */ /* 0x0009e20000000800 */
[----:B------:R-:W-:Y:S01]  /*43e0*/  I2FP.F32.S32 R25, R25 ;  /* 0x0000001900197245 */ /* 0x000fe20000201400 */
[--C-:B-1----:R-:W-:Y:S01]  /*43f0*/  FFMA.FTZ R138, R24, UR24, -R6.reuse ;  /* 0x00000018188a7c23 */ /* 0x102fe20008010806 */
[----:B------:R-:W-:Y:S01]  /*4400*/  FFMA.FTZ R6, R29, UR24, -R6 ;  /* 0x000000181d067c23 */ /* 0x000fe20008010806 */
[----:B------:R-:W-:Y:S01]  /*4410*/  IMAD.IADD R121, R2, 0x1, R117 ;  /* 0x0000000102797824 */ /* 0x000fe200078e0275 */
[----:B------:R-:W-:Y:S01]  /*4420*/  SEL R182, R212, 0xffffffc0, !P3 ;  /* 0xffffffc0d4b67807 */ /* 0x000fe20005800000 */
[----:B------:R-:W-:Y:S01]  /*4430*/  FFMA.FTZ R33, R25, -R218, R33 ;  /* 0x800000da19217223 */ /* 0x000fe20000010021 */
[----:B------:R-:W-:Y:S03]  /*4440*/  FFMA.FTZ R25, R30, UR24, -R5 ;  /* 0x000000181e197c23 */ /* 0x000fe60008010805 */
[----:B------:R-:W1:Y:S01]  /*4450*/  MUFU.EX2 R245, R245 ;  /* 0x000000f500f57308 */ /* 0x000e620000000800 */
[--C-:B----4-:R-:W-:Y:S01]  /*4460*/  FFMA.FTZ R26, R34, UR24, -R119.reuse ;  /* 0x00000018221a7c23 */ /* 0x110fe20008010877 */
[----:B------:R-:W-:Y:S01]  /*4470*/  F2FP.F16.F32.PACK_AB R34, R239, R236 ;  /* 0x000000ecef22723e */ /* 0x000fe200000000ff */
[----:B------:R-:W-:Y:S01]  /*4480*/  FFMA.FTZ R119, R35, UR24, -R119 ;  /* 0x0000001823777c23 */ /* 0x000fe20008010877 */
[----:B------:R-:W-:Y:S01]  /*4490*/  @P2 FSEL R33, R33, -INF , !P1 ;  /* 0xff80000021212808 */ /* 0x000fe20004800000 */
[----:B------:R-:W-:Y:S01]  /*44a0*/  FFMA.FTZ R5, R31, UR24, -R5 ;  /* 0x000000181f057c23 */ /* 0x000fe20008010805 */
[----:B------:R-:W-:Y:S01]  /*44b0*/  IMAD.IADD R120, R182, 0x1, R117 ;  /* 0x00000001b6787824 */ /* 0x000fe200078e0275 */
[----:B------:R-:W-:Y:S03]  /*44c0*/  STS [R203+0xe400], R34 ;  /* 0x00e40022cb007388 */ /* 0x000fe60000000800 */
[----:B------:R4:W-:Y:S01]  /*44d0*/  MUFU.EX2 R185, R26 ;  /* 0x0000001a00b97308 */ /* 0x0009e20000000800 */
[----:B------:R-:W-:Y:S01]  /*44e0*/  F2FP.F16.F32.PACK_AB R23, R237, R238 ;  /* 0x000000eeed17723e */ /* 0x000fe200000000ff */
[----:B------:R-:W-:Y:S01]  /*44f0*/  FFMA.FTZ R118, R33, UR24, -R118 ;  /* 0x0000001821767c23 */ /* 0x000fe20008010876 */
[----:B------:R-:W-:Y:S02]  /*4500*/  F2FP.F16.F32.PACK_AB R33, R252, R250 ;  /* 0x000000fafc21723e */ /* 0x000fe400000000ff */
[----:B------:R-:W-:Y:S01]  /*4510*/  ISETP.GE.AND P6, PT, R224, 0x1, PT ;  /* 0x00000001e000780c */ /* 0x000fe20003fc6270 */
[----:B------:R4:W-:Y:S04]  /*4520*/  STS [R203+0xe000], R23 ;  /* 0x00e00017cb007388 */ /* 0x0009e80000000800 */
[----:B------:R-:W-:Y:S01]  /*4530*/  MUFU.EX2 R246, R246 ;  /* 0x000000f600f67308 */ /* 0x000fe20000000800 */
[----:B-1----:R-:W-:Y:S01]  /*4540*/  F2FP.F16.F32.PACK_AB R31, R245, R244 ;  /* 0x000000f4f51f723e */ /* 0x002fe200000000ff */
[----:B------:R1:W-:Y:S04]  /*4550*/  STS [R208+0xe000], R21 ;  /* 0x00e00015d0007388 */ /* 0x0003e80000000800 */
[----:B------:R-:W-:Y:S04]  /*4560*/  STS [R208+0xe400], R33 ;  /* 0x00e40021d0007388 */ /* 0x000fe80000000800 */
[----:B------:R-:W1:Y:S01]  /*4570*/  MUFU.EX2 R247, R247 ;  /* 0x000000f700f77308 */ /* 0x000e620000000800 */
[----:B----4-:R-:W-:Y:S01]  /*4580*/  F2FP.F16.F32.PACK_AB R26, R240, R241 ;  /* 0x000000f1f01a723e */ /* 0x010fe200000000ff */
[----:B------:R4:W-:Y:S04]  /*4590*/  STS [R203+0xf400], R22 ;  /* 0x00f40016cb007388 */ /* 0x0009e80000000800 */
[----:B------:R4:W-:Y:S04]  /*45a0*/  STS [R203+0xf000], R26 ;  /* 0x00f0001acb007388 */ /* 0x0009e80000000800 */
[----:B------:R-:W-:Y:S01]  /*45b0*/  MUFU.EX2 R130, R130 ;  /* 0x0000008200827308 */ /* 0x000fe20000000800 */
[----:B------:R-:W-:Y:S09]  /*45c0*/  STS [R208+0xf000], R31 ;  /* 0x00f0001fd0007388 */ /* 0x000ff20000000800 */
[----:B------:R-:W4:Y:S01]  /*45d0*/  MUFU.EX2 R131, R131 ;  /* 0x0000008300837308 */ /* 0x000f220000000800 */
[----:B-1----:R-:W-:Y:S05]  /*45e0*/  F2FP.F16.F32.PACK_AB R29, R247, R246 ;  /* 0x000000f6f71d723e */ /* 0x002fea00000000ff */
[----:B------:R-:W-:Y:S04]  /*45f0*/  STS [R208+0xf400], R29 ;  /* 0x00f4001dd0007388 */ /* 0x000fe80000000800 */
[----:B------:R-:W1:Y:S10]  /*4600*/  MUFU.EX2 R134, R134 ;  /* 0x0000008600867308 */ /* 0x000e740000000800 */
[----:B------:R4:W-:Y:S10]  /*4610*/  MUFU.EX2 R123, R27 ;  /* 0x0000001b007b7308 */ /* 0x0009f40000000800 */
[----:B------:R1:W-:Y:S10]  /*4620*/  MUFU.EX2 R183, R25 ;  /* 0x0000001900b77308 */ /* 0x0003f40000000800 */
[----:B------:R-:W1:Y:S01]  /*4630*/  MUFU.EX2 R184, R118 ;  /* 0x0000007600b87308 */ /* 0x000e620000000800 */
[----:B----4-:R-:W-:Y:S05]  /*4640*/  F2FP.F16.F32.PACK_AB R27, R131, R130 ;  /* 0x00000082831b723e */ /* 0x010fea00000000ff */
[----:B------:R-:W-:Y:S04]  /*4650*/  STS [R207+0xe000], R27 ;  /* 0x00e0001bcf007388 */ /* 0x000fe80000000800 */
[----:B------:R-:W4:Y:S01]  /*4660*/  MUFU.EX2 R132, R119 ;  /* 0x0000007700847308 */ /* 0x000f220000000800 */
[----:B-1----:R-:W-:Y:S05]  /*4670*/  F2FP.F16.F32.PACK_AB R25, R134, R133 ;  /* 0x000000858619723e */ /* 0x002fea00000000ff */
[----:B------:R-:W-:Y:S04]  /*4680*/  STS [R207+0xe400], R25 ;  /* 0x00e40019cf007388 */ /* 0x000fe80000000800 */
[----:B------:R-:W-:Y:S01]  /*4690*/  MUFU.EX2 R138, R138 ;  /* 0x0000008a008a7308 */ /* 0x000fe20000000800 */
[----:B------:R-:W-:Y:S05]  /*46a0*/  F2FP.F16.F32.PACK_AB R23, R184, R127 ;  /* 0x0000007fb817723e */ /* 0x000fea00000000ff */
[----:B------:R-:W-:Y:S04]  /*46b0*/  STS [R209+0xe000], R23 ;  /* 0x00e00017d1007388 */ /* 0x000fe80000000800 */
[----:B------:R-:W1:Y:S01]  /*46c0*/  MUFU.EX2 R139, R139 ;  /* 0x0000008b008b7308 */ /* 0x000e620000000800 */
[----:B----4-:R-:W-:Y:S05]  /*46d0*/  F2FP.F16.F32.PACK_AB R21, R132, R185 ;  /* 0x000000b98415723e */ /* 0x010fea00000000ff */
[----:B------:R-:W-:Y:S04]  /*46e0*/  STS [R209+0xe400], R21 ;  /* 0x00e40015d1007388 */ /* 0x000fe80000000800 */
[----:B------:R-:W4:Y:S10]  /*46f0*/  MUFU.EX2 R122, R122 ;  /* 0x0000007a007a7308 */ /* 0x000f340000000800 */
[----:B------:R-:W4:Y:S01]  /*4700*/  MUFU.EX2 R126, R6 ;  /* 0x00000006007e7308 */ /* 0x000f220000000800 */
[----:B-1----:R-:W-:Y:S05]  /*4710*/  F2FP.F16.F32.PACK_AB R34, R139, R138 ;  /* 0x0000008a8b22723e */ /* 0x002fea00000000ff */
[----:B------:R-:W-:Y:S04]  /*4720*/  STS [R207+0xf000], R34 ;  /* 0x00f00022cf007388 */ /* 0x000fe80000000800 */
[----:B------:R-:W1:Y:S01]  /*4730*/  MUFU.EX2 R128, R5 ;  /* 0x0000000500807308 */ /* 0x000e620000000800 */
[----:B----4-:R-:W-:Y:S05]  /*4740*/  F2FP.F16.F32.PACK_AB R30, R123, R122 ;  /* 0x0000007a7b1e723e */ /* 0x010fea00000000ff */
[----:B------:R-:W-:Y:S01]  /*4750*/  STS [R207+0xf400], R30 ;  /* 0x00f4001ecf007388 */ /* 0x000fe20000000800 */
[----:B------:R-:W-:Y:S05]  /*4760*/  F2FP.F16.F32.PACK_AB R22, R126, R125 ;  /* 0x0000007d7e16723e */ /* 0x000fea00000000ff */
[----:B------:R-:W-:Y:S01]  /*4770*/  STS [R209+0xf000], R22 ;  /* 0x00f00016d1007388 */ /* 0x000fe20000000800 */
[----:B-1----:R-:W-:Y:S05]  /*4780*/  F2FP.F16.F32.PACK_AB R26, R128, R183 ;  /* 0x000000b7801a723e */ /* 0x002fea00000000ff */
[----:B------:R-:W-:Y:S04]  /*4790*/  STS [R209+0xf400], R26 ;  /* 0x00f4001ad1007388 */ /* 0x000fe80000000800 */
[----:B------:R-:W1:Y:S08]  /*47a0*/  LDSM.16.M88.4 R100, [R117+0x4000] ;  /* 0x004000007564783b */ /* 0x000e700000000200 */
[----:B------:R-:W4:Y:S08]  /*47b0*/  LDSM.16.M88.4 R104, [R117+0x5000] ;  /* 0x005000007568783b */ /* 0x000f300000000200 */
[----:B------:R-:W2:Y:S08]  /*47c0*/  LDSM.16.M88.4 R108, [R121+0x4000] ;  /* 0x00400000796c783b */ /* 0x000eb00000000200 */
[----:B------:R4:W3:Y:S08]  /*47d0*/  LDSM.16.M88.4 R112, [R121+0x5000] ;  /* 0x005000007970783b */ /* 0x0008f00000000200 */
[----:B------:R-:W-:Y:S01]  /*47e0*/  LDSM.16.M88.4 R116, [R120+0x5000] ;  /* 0x005000007874783b */ /* 0x000fe20000000200 */
[-C--:B-1----:R-:W-:Y:S03]  /*47f0*/  HMMA.16816.F32 R4, R100, R140.reuse, RZ ;  /* 0x0000008c6404723c */ /* 0x082fe600000018ff */
[----:B----4-:R-:W-:Y:S03]  /*4800*/  IMAD.IADD R121, R182, 0x1, R121 ;  /* 0x00000001b6797824 */ /* 0x010fe600078e0279 */
[C---:B------:R-:W-:Y:S06]  /*4810*/  HMMA.16816.F32 R8, R104.reuse, R140, RZ ;  /* 0x0000008c6808723c */ /* 0x040fec00000018ff */
[-C--:B------:R-:W-:Y:S06]  /*4820*/  HMMA.16816.F32 R12, R104, R142.reuse, RZ ;  /* 0x0000008e680c723c */ /* 0x080fec00000018ff */
[C---:B------:R-:W-:Y:S06]  /*4830*/  HMMA.16816.F32 R16, R100.reuse, R142, RZ ;  /* 0x0000008e6410723c */ /* 0x040fec00000018ff */
[-C--:B------:R-:W-:Y:S06]  /*4840*/  HMMA.16816.F32 R20, R100, R144.reuse, RZ ;  /* 0x000000906414723c */ /* 0x080fec00000018ff */
[C---:B------:R-:W-:Y:S06]  /*4850*/  HMMA.16816.F32 R24, R104.reuse, R144, RZ ;  /* 0x000000906818723c */ /* 0x040fec00000018ff */
[-C--:B------:R-:W-:Y:S01]  /*4860*/  HMMA.16816.F32 R28, R104, R146.reuse, RZ ;  /* 0x00000092681c723c */ /* 0x080fe200000018ff */
[----:B------:R-:W1:Y:S05]  /*4870*/  LDSM.16.M88.4 R104, [R120+0x4000] ;  /* 0x004000007868783b */ /* 0x000e6a0000000200 */
[----:B------:R-:W-:Y:S03]  /*4880*/  HMMA.16816.F32 R32, R100, R146, RZ ;  /* 0x000000926420723c */ /* 0x000fe600000018ff */
[----:B------:R-:W4:Y:S03]  /*4890*/  LDSM.16.M88.4 R100, [R121+0x4000] ;  /* 0x004000007964783b */ /* 0x000f260000000200 */
[-C--:B--2---:R-:W-:Y:S06]  /*48a0*/  HMMA.16816.F32 R4, R108, R148.reuse, R4 ;  /* 0x000000946c04723c */ /* 0x084fec0000001804 */
[C---:B---3--:R-:W-:Y:S06]  /*48b0*/  HMMA.16816.F32 R8, R112.reuse, R148, R8 ;  /* 0x000000947008723c */ /* 0x048fec0000001808 */
[-C--:B------:R-:W-:Y:S06]  /*48c0*/  HMMA.16816.F32 R12, R112, R150.reuse, R12 ;  /* 0x00000096700c723c */ /* 0x080fec000000180c */
[C---:B------:R-:W-:Y:S06]  /*48d0*/  HMMA.16816.F32 R16, R108.reuse, R150, R16 ;  /* 0x000000966c10723c */ /* 0x040fec0000001810 */
[-C--:B------:R-:W-:Y:S06]  /*48e0*/  HMMA.16816.F32 R20, R108, R152.reuse, R20 ;  /* 0x000000986c14723c */ /* 0x080fec0000001814 */
[C---:B------:R-:W-:Y:S06]  /*48f0*/  HMMA.16816.F32 R24, R112.reuse, R152, R24 ;  /* 0x000000987018723c */ /* 0x040fec0000001818 */
[-C--:B------:R-:W-:Y:S01]  /*4900*/  HMMA.16816.F32 R28, R112, R154.reuse, R28 ;  /* 0x0000009a701c723c */ /* 0x080fe2000000181c */
[----:B------:R-:W2:Y:S05]  /*4910*/  LDSM.16.M88.4 R112, [R121+0x5000] ;  /* 0x005000007970783b */ /* 0x000eaa0000000200 */
[----:B------:R-:W-:Y:S06]  /*4920*/  HMMA.16816.F32 R32, R108, R154, R32 ;  /* 0x0000009a6c20723c */ /* 0x000fec0000001820 */
[-C--:B-1----:R-:W-:Y:S06]  /*4930*/  HMMA.16816.F32 R4, R104, R156.reuse, R4 ;  /* 0x0000009c6804723c */ /* 0x082fec0000001804 */
[C---:B------:R-:W-:Y:S06]  /*4940*/  HMMA.16816.F32 R8, R116.reuse, R156, R8 ;  /* 0x0000009c7408723c */ /* 0x040fec0000001808 */
[-C--:B------:R-:W-:Y:S06]  /*4950*/  HMMA.16816.F32 R12, R116, R158.reuse, R12 ;  /* 0x0000009e740c723c */ /* 0x080fec000000180c */
[C---:B------:R-:W-:Y:S06]  /*4960*/  HMMA.16816.F32 R16, R104.reuse, R158, R16 ;  /* 0x0000009e6810723c */ /* 0x040fec0000001810 */
[-C--:B------:R-:W-:Y:S06]  /*4970*/  HMMA.16816.F32 R20, R104, R160.reuse, R20 ;  /* 0x000000a06814723c */ /* 0x080fec0000001814 */
[C---:B------:R-:W-:Y:S06]  /*4980*/  HMMA.16816.F32 R24, R116.reuse, R160, R24 ;  /* 0x000000a07418723c */ /* 0x040fec0000001818 */
[-C--:B------:R-:W-:Y:S06]  /*4990*/  HMMA.16816.F32 R28, R116, R162.reuse, R28 ;  /* 0x000000a2741c723c */ /* 0x080fec000000181c */
[----:B------:R-:W-:Y:S06]  /*49a0*/  HMMA.16816.F32 R32, R104, R162, R32 ;  /* 0x000000a26820723c */ /* 0x000fec0000001820 */
[-C--:B----4-:R-:W-:Y:S06]  /*49b0*/  HMMA.16816.F32 R4, R100, R164.reuse, R4 ;  /* 0x000000a46404723c */ /* 0x090fec0000001804 */
[C---:B--2---:R-:W-:Y:S06]  /*49c0*/  HMMA.16816.F32 R8, R112.reuse, R164, R8 ;  /* 0x000000a47008723c */ /* 0x044fec0000001808 */
        /* <DEDUP_REMOVED lines=17> */
[----:B------:R-:W-:Y:S01]  /*4ae0*/  F2FP.F16.F32.PACK_AB R251, R251, R248 ;  /* 0x000000f8fbfb723e */ /* 0x000fe200000000ff */
[----:B------:R-:W-:Y:S01]  /*4af0*/  FMUL.FTZ R237, R130, R5 ;  /* 0x0000000582ed7220 */ /* 0x000fe20000410000 */
[----:B------:R-:W-:Y:S01]  /*4b00*/  FMUL.FTZ R130, R131, R21 ;  /* 0x0000001583827220 */ /* 0x000fe20000410000 */
[----:B------:R-:W-:Y:S03]  /*4b10*/  FADD.FTZ R21, -R129, R6 ;  /* 0x0000000681157221 */ /* 0x000fe60000010100 */
        /* <DEDUP_REMOVED lines=8> */
[C---:B------:R-:W-:Y:S01]  /*4ba0*/  FADD.FTZ R21, -R129.reuse, R18 ;  /* 0x0000001281157221 */ /* 0x040fe20000010100 */
[----:B------:R-:W-:Y:S01]  /*4bb0*/  FADD.FTZ R34, -R129, R34 ;  /* 0x0000002281227221 */ /* 0x000fe20000010100 */
[----:B------:R-:W-:Y:S01]  /*4bc0*/  F2FP.F16.F32.PACK_AB R248, R249, R248 ;  /* 0x000000f8f9f8723e */ /* 0x000fe200000000ff */
[----:B------:R-:W-:Y:S01]  /*4bd0*/  FADD.FTZ R249, -R129, R23 ;  /* 0x0000001781f97221 */ /* 0x000fe20000010100 */
[----:B------:R-:W-:Y:S01]  /*4be0*/  F2FP.F16.F32.PACK_AB R236, R239, R236 ;  /* 0x000000ecefec723e */ /* 0x000fe200000000ff */
[----:B------:R-:W-:Y:S01]  /*4bf0*/  FMUL.FTZ R239, R252, R33 ;  /* 0x00000021fcef7220 */ /* 0x000fe20000410000 */
[C---:B------:R-:W-:Y:S01]  /*4c00*/  FADD.FTZ R252, -R129.reuse, R22 ;  /* 0x0000001681fc7221 */ /* 0x040fe20000010100 */
[----:B------:R-:W-:Y:S01]  /*4c10*/  FADD.FTZ R35, -R129, R35 ;  /* 0x0000002381237221 */ /* 0x000fe20000010100 */
[----:B------:R-:W-:Y:S01]  /*4c20*/  F2FP.F16.F32.PACK_AB R237, R130, R237 ;  /* 0x000000ed82ed723e */ /* 0x000fe200000000ff */
[----:B------:R-:W-:Y:S01]  /*4c30*/  FMUL.FTZ R250, R250, R21 ;  /* 0x00000015fafa7220 */ /* 0x000fe20000410000 */
[----:B------:R-:W-:Y:S01]  /*4c40*/  FMUL.FTZ R252, R133, R252 ;  /* 0x000000fc85fc7220 */ /* 0x000fe20000410000 */
[----:B------:R-:W-:Y:S01]  /*4c50*/  FMUL.FTZ R249, R134, R249 ;  /* 0x000000f986f97220 */ /* 0x000fe20000410000 */
[----:B------:R-:W-:Y:S01]  /*4c60*/  FMUL.FTZ R34, R185, R34 ;  /* 0x00000022b9227220 */ /* 0x000fe20000410000 */
[----:B------:R-:W-:Y:S01]  /*4c70*/  FMUL.FTZ R35, R132, R35 ;  /* 0x0000002384237220 */ /* 0x000fe20000410000 */
        /* <DEDUP_REMOVED lines=33> */
.L_x_229:
[C---:B-----5:R-:W-:Y:S01]  /*4e90*/  FADD.FTZ R5, -R137.reuse, R12 ;  /* 0x0000000c89057221 */ /* 0x060fe20000010100 */
[C---:B------:R-:W-:Y:S01]  /*4ea0*/  FADD.FTZ R4, -R137.reuse, R13 ;  /* 0x0000000d89047221 */ /* 0x040fe20000010100 */
[C---:B---3--:R-:W-:Y:S01]  /*4eb0*/  FADD.FTZ R6, -R137.reuse, R25 ;  /* 0x0000001989067221 */ /* 0x048fe20000010100 */
[----:B------:R-:W-:Y:S01]  /*4ec0*/  FADD.FTZ R7, -R137, R24 ;  /* 0x0000001889077221 */ /* 0x000fe20000010100 */
[----:B------:R-:W-:Y:S01]  /*4ed0*/  FMUL.FTZ R5, R244, R5 ;  /* 0x00000005f4057220 */ /* 0x000fe20000410000 */
[----:B------:R-:W-:Y:S01]  /*4ee0*/  FMUL.FTZ R4, R245, R4 ;  /* 0x00000004f5047220 */ /* 0x000fe20000410000 */
[----:B------:R-:W-:Y:S01]  /*4ef0*/  FMUL.FTZ R6, R139, R6 ;  /* 0x000000068b067220 */ /* 0x000fe20000410000 */
[----:B------:R-:W-:Y:S01]  /*4f00*/  FMUL.FTZ R7, R138, R7 ;  /* 0x000000078a077220 */ /* 0x000fe20000410000 */
[C---:B------:R-:W-:Y:S01]  /*4f10*/  FADD.FTZ R8, -R137.reuse, R8 ;  /* 0x0000000889087221 */ /* 0x040fe20000010100 */
[----:B------:R-:W-:Y:S01]  /*4f20*/  FADD.FTZ R9, -R137, R9 ;  /* 0x0000000989097221 */ /* 0x000fe20000010100 */
[----:B------:R-:W-:Y:S01]  /*4f30*/  F2FP.F16.F32.PACK_AB R5, R4, R5 ;  /* 0x000000050405723e */ /* 0x000fe200000000ff */
[----:B------:R-:W-:Y:S01]  /*4f40*/  FADD.FTZ R4, -R135, R11 ;  /* 0x0000000b87047221 */ /* 0x000fe20000010100 */
[----:B------:R-:W-:Y:S01]  /*4f50*/  FMUL.FTZ R8, R241, R8 ;  /* 0x00000008f1087220 */ /* 0x000fe20000410000 */
[----:B------:R-:W-:Y:S01]  /*4f60*/  FMUL.FTZ R9, R240, R9 ;  /* 0x00000009f0097220 */ /* 0x000fe20000410000 */
[----:B------:R-:W-:Y:S01]  /*4f70*/  F2FP.F16.F32.PACK_AB R24, R6, R7 ;  /* 0x000000070618723e */ /* 0x000fe200000000ff */
[C---:B------:R-:W-:Y:S01]  /*4f80*/  FADD.FTZ R7, -R135.reuse, R10 ;  /* 0x0000000a87077221 */ /* 0x040fe20000010100 */
[----:B------:R-:W-:Y:S01]  /*4f90*/  FADD.FTZ R6, -R135, R15 ;  /* 0x0000000f87067221 */ /* 0x000fe20000010100 */
[----:B------:R-:W-:Y:S01]  /*4fa0*/  FMUL.FTZ R4, R243, R4 ;  /* 0x00000004f3047220 */ /* 0x000fe20000410000 */
[----:B------:R-:W-:Y:S01]  /*4fb0*/  F2FP.F16.F32.PACK_AB R8, R9, R8 ;  /* 0x000000080908723e */ /* 0x000fe200000000ff */
[----:B------:R-:W-:Y:S01]  /*4fc0*/  FADD.FTZ R9, -R135, R14 ;  /* 0x0000000e87097221 */ /* 0x000fe20000010100 */
[----:B------:R-:W-:Y:S01]  /*4fd0*/  FMUL.FTZ R7, R242, R7 ;  /* 0x00000007f2077220 */ /* 0x000fe20000410000 */
[----:B------:R-:W-:Y:S01]  /*4fe0*/  F2FP.F16.F32.PACK_AB R239, R239, R250 ;  /* 0x000000faefef723e */ /* 0x000fe200000000ff */
[----:B------:R-:W-:Y:S01]  /*4ff0*/  STS [R203+0xa000], R238 ;  /* 0x00a000eecb007388 */ /* 0x000fe20000000800 */
[----:B------:R-:W-:Y:S01]  /*5000*/  FMUL.FTZ R6, R247, R6 ;  /* 0x00000006f7067220 */ /* 0x000fe20000410000 */
[----:B------:R-:W-:Y:S01]  /*5010*/  FMUL.FTZ R9, R246, R9 ;  /* 0x00000009f6097220 */ /* 0x000fe20000410000 */
[----:B------:R-:W-:Y:S01]  /*5020*/  F2FP.F16.F32.PACK_AB R4, R4, R7 ;  /* 0x000000070404723e */ /* 0x000fe200000000ff */
[----:B------:R-:W-:Y:S01]  /*5030*/  STS [R203+0xa400], R236 ;  /* 0x00a400eccb007388 */ /* 0x000fe20000000800 */
[C---:B------:R-:W-:Y:S01]  /*5040*/  FADD.FTZ R29, -R137.reuse, R29 ;  /* 0x0000001d891d7221 */ /* 0x040fe20000010100 */
[----:B------:R-:W-:Y:S01]  /*5050*/  FADD.FTZ R28, -R137, R28 ;  /* 0x0000001c891c7221 */ /* 0x000fe20000010100 */
[----:B------:R-:W-:Y:S01]  /*5060*/  F2FP.F16.F32.PACK_AB R9, R6, R9 ;  /* 0x000000090609723e */ /* 0x000fe200000000ff */
[----:B------:R-:W-:Y:S01]  /*5070*/  STS [R208+0xa000], R251 ;  /* 0x00a000fbd0007388 */ /* 0x000fe20000000800 */
[C---:B------:R-:W-:Y:S01]  /*5080*/  FADD.FTZ R11, -R135.reuse, R26 ;  /* 0x0000001a870b7221 */ /* 0x040fe20000010100 */
        /* <DEDUP_REMOVED lines=8> */
[C---:B------:R-:W-:Y:S01]  /*5110*/  FADD.FTZ R30, -R135.reuse, R30 ;  /* 0x0000001e871e7221 */ /* 0x040fe20000010100 */
[----:B------:R-:W-:Y:S01]  /*5120*/  FADD.FTZ R31, -R135, R31 ;  /* 0x0000001f871f7221 */ /* 0x000fe20000010100 */
[----:B------:R-:W-:Y:S01]  /*5130*/  STS [R203+0xb400], R4 ;  /* 0x00b40004cb007388 */ /* 0x000fe20000000800 */
[----:B------:R-:W-:Y:S01]  /*5140*/  F2FP.F16.F32.PACK_AB R34, R35, R34 ;  /* 0x000000222322723e */ /* 0x000fe200000000ff */
[----:B------:R-:W-:Y:S01]  /*5150*/  FMUL.FTZ R30, R183, R30 ;  /* 0x0000001eb71e7220 */ /* 0x000fe20000410000 */
[----:B------:R-:W-:Y:S01]  /*5160*/  F2FP.F16.F32.PACK_AB R102, R29, R28 ;  /* 0x0000001c1d66723e */ /* 0x000fe200000000ff */
[----:B------:R-:W-:Y:S01]  /*5170*/  STS [R208+0xb000], R5 ;  /* 0x00b00005d0007388 */ /* 0x000fe20000000800 */
[----:B------:R-:W-:Y:S01]  /*5180*/  FMUL.FTZ R31, R128, R31 ;  /* 0x0000001f801f7220 */ /* 0x000fe20000410000 */
[----:B------:R-:W-:Y:S02]  /*5190*/  F2FP.F16.F32.PACK_AB R28, R10, R11 ;  /* 0x0000000b0a1c723e */ /* 0x000fe400000000ff */
[----:B------:R-:W-:Y:S01]  /*51a0*/  STS [R208+0xb400], R9 ;  /* 0x00b40009d0007388 */ /* 0x000fe20000000800 */
[C---:B------:R-:W-:Y:S02]  /*51b0*/  IADD3 R100, R174.reuse, 0x40, RZ ;  /* 0x00000040ae647810 */ /* 0x040fe40007ffe0ff */
[----:B------:R-:W-:Y:S01]  /*51c0*/  F2FP.F16.F32.PACK_AB R104, R31, R30 ;  /* 0x0000001e1f68723e */ /* 0x000fe200000000ff */
[----:B------:R-:W-:Y:S01]  /*51d0*/  STS [R207+0xa000], R237 ;  /* 0x00a000edcf007388 */ /* 0x000fe20000000800 */
[----:B------:R-:W-:Y:S02]  /*51e0*/  @P3 IADD3 R100, R174, -0x40, RZ ;  /* 0xffffffc0ae643810 */ /* 0x000fe40007ffe0ff */
[----:B------:R-:W-:Y:S01]  /*51f0*/  LEA R115, R194, UR6, 0x1 ;  /* 0x00000006c2737c11 */ /* 0x000fe2000f8e08ff */
        /* <DEDUP_REMOVED lines=80> */
.L_x_230:
[----:B------:R-:W-:Y:S01]  /*5700*/  LDSM.16.M88.4 R20, [R177] ;  /* 0x00000000b114783b */ /* 0x000fe20000000200 */
[--C-:B------:R-:W-:Y:S02]  /*5710*/  IMAD.IADD R112, R173, 0x1, R182.reuse ;  /* 0x00000001ad707824 */ /* 0x100fe400078e02b6 */
[----:B------:R-:W-:Y:S01]  /*5720*/  IMAD.IADD R114, R177, 0x1, R182 ;  /* 0x00000001b1727824 */ /* 0x000fe200078e02b6 */
[----:B------:R-:W2:Y:S01]  /*5730*/  LDSM.16.MT88.4 R8, [R174+0x2000] ;  /* 0x00200000ae08783b */ /* 0x000ea20000004200 */
[C---:B------:R-:W-:Y:S03]  /*5740*/  IMAD.IADD R113, R182.reuse, 0x1, R0 ;  /* 0x00000001b6717824 */ /* 0x040fe600078e0200 */
        /* <DEDUP_REMOVED lines=63> */
[----:B------:R-:W-:Y:S01]  /*5b40*/  @P6 IMAD.X R31, R214, 0x1, R195, P1 ;  /* 0x00000001d61f6824 */ /* 0x000fe200008e06c3 */
[----:B------:R-:W-:Y:S01]  /*5b50*/  HMMA.16816.F32 R16, R32, R26, R16 ;  /* 0x0000001a2010723c */ /* 0x000fe20000001810 */
[----:B------:R-:W-:Y:S03]  /*5b60*/  IMAD.U32 R25, RZ, RZ, UR22 ;  /* 0x00000016ff197e24 */ /* 0x000fe6000f8e00ff */
[----:B------:R-:W5:Y:S01]  /*5b70*/  @P6 LDG.E R221, desc[UR16][R30.64] ;  /* 0x000000101edd6981 */ /* 0x000f62000c1e1900 */
[----:B------:R-:W-:Y:S01]  /*5b80*/  LEA.HI.X.SX32 R235, R101, R235, 0x2, P0 ;  /* 0x000000eb65eb7211 */ /* 0x000fe200000f16ff */
[----:B------:R-:W-:Y:S01]  /*5b90*/  IMAD.U32 R101, RZ, RZ, UR20 ;  /* 0x00000014ff657e24 */ /* 0x000fe2000f8e00ff */
[-C--:B------:R-:W-:Y:S01]  /*5ba0*/  LEA R100, P4, R25, R234.reuse, 0x2 ;  /* 0x000000ea19647211 */ /* 0x080fe200078810ff */
[----:B------:R-:W5:Y:S03]  /*5bb0*/  @P6 LDG.E R222, desc[UR16][R30.64+0x20] ;  /* 0x000020101ede6981 */ /* 0x000f66000c1e1900 */
[-C--:B------:R-:W-:Y:S01]  /*5bc0*/  LEA R24, P0, R101, R234.reuse, 0x2 ;  /* 0x000000ea65187211 */ /* 0x080fe200078010ff */
[----:B------:R-:W5:Y:S01]  /*5bd0*/  @P6 LDG.E R219, desc[UR16][R30.64+0x80] ;  /* 0x000080101edb6981 */ /* 0x000f62000c1e1900 */
[-C--:B------:R-:W-:Y:S01]  /*5be0*/  LEA R28, P1, R103, R234.reuse, 0x2 ;  /* 0x000000ea671c7211 */ /* 0x080fe200078210ff */
[----:B------:R-:W-:Y:S01]  /*5bf0*/  IMAD.U32 R25, RZ, RZ, UR20 ;  /* 0x00000014ff197e24 */ /* 0x000fe2000f8e00ff */
[-C--:B------:R-:W-:Y:S01]  /*5c00*/  LEA.HI.X.SX32 R101, R105, R235.reuse, 0x2, P4 ;  /* 0x000000eb69657211 */ /* 0x080fe200020f16ff */
[----:B------:R1:W5:Y:S01]  /*5c10*/  @P6 LDG.E R220, desc[UR16][R30.64+0xa0] ;  /* 0x0000a0101edc6981 */ /* 0x000362000c1e1900 */
[-C--:B------:R-:W-:Y:S01]  /*5c20*/  LEA.HI.X.SX32 R29, R29, R235.reuse, 0x2, P1 ;  /* 0x000000eb1d1d7211 */ /* 0x080fe200008f16ff */
[----:B------:R-:W-:Y:S01]  /*5c30*/  IMAD.U32 R27, RZ, RZ, UR19 ;  /* 0x00000013ff1b7e24 */ /* 0x000fe2000f8e00ff */
[-C--:B------:R-:W-:Y:S01]  /*5c40*/  LEA.HI.X.SX32 R25, R25, R235.reuse, 0x2, P0 ;  /* 0x000000eb19197211 */ /* 0x080fe200000f16ff */
[----:B------:R-:W-:Y:S01]  /*5c50*/  REDG.E.ADD.F32.FTZ.RN.STRONG.GPU desc[UR16][R234.64], R4 ;  /* 0x00000004ea0079a6 */ /* 0x000fe2000c10f390 */
[----:B------:R-:W-:Y:S02]  /*5c60*/  IMAD.U32 R33, RZ, RZ, UR15 ;  /* 0x0000000fff217e24 */ /* 0x000fe4000f8e00ff */
[----:B------:R-:W-:Y:S01]  /*5c70*/  IMAD.U32 R103, RZ, RZ, UR18 ;  /* 0x00000012ff677e24 */ /* 0x000fe2000f8e00ff */
[----:B------:R2:W-:Y:S01]  /*5c80*/  REDG.E.ADD.F32.FTZ.RN.STRONG.GPU desc[UR16][R100.64], R5 ;  /* 0x00000005640079a6 */ /* 0x0005e2000c10f390 */
[----:B------:R-:W-:Y:S01]  /*5c90*/  IMAD.U32 R105, RZ, RZ, UR19 ;  /* 0x00000013ff697e24 */ /* 0x000fe2000f8e00ff */
[-C--:B------:R-:W-:Y:S01]  /*5ca0*/  LEA R32, P0, R27, R234.reuse, 0x2 ;  /* 0x000000ea1b207211 */ /* 0x080fe200078010ff */
[----:B------:R-:W-:Y:S01]  /*5cb0*/  IMAD.U32 R35, RZ, RZ, UR18 ;  /* 0x00000012ff237e24 */ /* 0x000fe2000f8e00ff */
[----:B------:R3:W-:Y:S01]  /*5cc0*/  REDG.E.ADD.F32.FTZ.RN.STRONG.GPU desc[UR16][R28.64], R6 ;  /* 0x000000061c0079a6 */ /* 0x0007e2000c10f390 */
[-C--:B------:R-:W-:Y:S01]  /*5cd0*/  LEA R108, P4, R103, R234.reuse, 0x2 ;  /* 0x000000ea676c7211 */ /* 0x080fe200078810ff */
[----:B------:R-:W-:Y:S01]  /*5ce0*/  IMAD.U32 R103, RZ, RZ, UR9 ;  /* 0x00000009ff677e24 */ /* 0x000fe2000f8e00ff */
[----:B------:R-:W-:Y:S01]  /*5cf0*/  MOV R27, UR15 ;  /* 0x0000000f001b7c02 */ /* 0x000fe20008000f00 */
[----:B------:R4:W-:Y:S01]  /*5d00*/  REDG.E.ADD.F32.FTZ.RN.STRONG.GPU desc[UR16][R24.64], R7 ;  /* 0x00000007180079a6 */ /* 0x0009e2000c10f390 */
[-C--:B------:R-:W-:Y:S01]  /*5d10*/  LEA.HI.X.SX32 R109, R35, R235.reuse, 0x2, P4 ;  /* 0x000000eb236d7211 */ /* 0x080fe200020f16ff */
[----:B------:R-:W-:Y:S02]  /*5d20*/  IMAD.U32 R35, RZ, RZ, UR8 ;  /* 0x00000008ff237e24 */ /* 0x000fe4000f8e00ff */
[----:B-1----:R-:W-:Y:S02]  /*5d30*/  IMAD.U32 R31, RZ, RZ, UR25 ;  /* 0x00000019ff1f7e24 */ /* 0x002fe4000f8e00ff */
[----:B--2---:R-:W-:Y:S01]  /*5d40*/  IMAD.U32 R5, RZ, RZ, UR25 ;  /* 0x00000019ff057e24 */ /* 0x004fe2000f8e00ff */
[-C--:B---3--:R-:W-:Y:S02]  /*5d50*/  LEA R28, P1, R33, R234.reuse, 0x2 ;  /* 0x000000ea211c7211 */ /* 0x088fe400078210ff */
[-C--:B------:R-:W-:Y:S01]  /*5d60*/  LEA.HI.X.SX32 R33, R105, R235.reuse, 0x2, P0 ;  /* 0x000000eb69217211 */ /* 0x080fe200000f16ff */
[----:B------:R-:W-:Y:S01]  /*5d70*/  IMAD.U32 R105, RZ, RZ, UR9 ;  /* 0x00000009ff697e24 */ /* 0x000fe2000f8e00ff */
[-C--:B------:R-:W-:Y:S01]  /*5d80*/  LEA.HI.X.SX32 R29, R27, R235.reuse, 0x2, P1 ;  /* 0x000000eb1b1d7211 */ /* 0x080fe200008f16ff */
[----:B------:R-:W-:Y:S01]  /*5d90*/  IMAD.U32 R27, RZ, RZ, UR4 ;  /* 0x00000004ff1b7e24 */ /* 0x000fe2000f8e00ff */
[-C--:B------:R-:W-:Y:S01]  /*5da0*/  LEA R6, P0, R31, R234.reuse, 0x2 ;  /* 0x000000ea1f067211 */ /* 0x080fe200078010ff */
[----:B------:R1:W-:Y:S01]  /*5db0*/  REDG.E.ADD.F32.FTZ.RN.STRONG.GPU desc[UR16][R32.64], R8 ;  /* 0x00000008200079a6 */ /* 0x0003e2000c10f390 */
[----:B------:R-:W-:Y:S02]  /*5dc0*/  IMAD.U32 R31, RZ, RZ, UR5 ;  /* 0x00000005ff1f7e24 */ /* 0x000fe4000f8e00ff */
[-C--:B----4-:R-:W-:Y:S01]  /*5dd0*/  LEA.HI.X.SX32 R7, R5, R235.reuse, 0x2, P0 ;  /* 0x000000eb05077211 */ /* 0x090fe200000f16ff */
[----:B------:R2:W-:Y:S01]  /*5de0*/  REDG.E.ADD.F32.FTZ.RN.STRONG.GPU desc[UR16][R108.64], R9 ;  /* 0x000000096c0079a6 */ /* 0x0005e2000c10f390 */
[----:B------:R-:W-:Y:S01]  /*5df0*/  IMAD.U32 R5, RZ, RZ, UR10 ;  /* 0x0000000aff057e24 */ /* 0x000fe2000f8e00ff */
[-C--:B------:R-:W-:Y:S01]  /*5e00*/  LEA R102, P4, R31, R234.reuse, 0x2 ;  /* 0x000000ea1f667211 */ /* 0x080fe200078810ff */
[----:B------:R-:W-:Y:S01]  /*5e10*/  IMAD.U32 R25, RZ, RZ, UR14 ;  /* 0x0000000eff197e24 */ /* 0x000fe2000f8e00ff */
[----:B------:R3:W-:Y:S01]  /*5e20*/  REDG.E.ADD.F32.FTZ.RN.STRONG.GPU desc[UR16][R28.64], R10 ;  /* 0x0000000a1c0079a6 */ /* 0x0007e2000c10f390 */
[-C--:B------:R-:W-:Y:S02]  /*5e30*/  LEA R34, P0, R105, R234.reuse, 0x2 ;  /* 0x000000ea69227211 */ /* 0x080fe400078010ff */
[-C--:B------:R-:W-:Y:S01]  /*5e40*/  LEA R30, P1, R5, R234.reuse, 0x2 ;  /* 0x000000ea051e7211 */ /* 0x080fe200078210ff */
[----:B------:R4:W-:Y:S03]  /*5e50*/  REDG.E.ADD.F32.FTZ.RN.STRONG.GPU desc[UR16][R6.64], R11 ;  /* 0x0000000b060079a6 */ /* 0x0009e6000c10f390 */
[-C--:B------:R-:W-:Y:S01]  /*5e60*/  LEA.HI.X.SX32 R31, R107, R235.reuse, 0x2, P1 ;  /* 0x000000eb6b1f7211 */ /* 0x080fe200008f16ff */
[----:B------:R-:W-:Y:S01]  /*5e70*/  REDG.E.ADD.F32.FTZ.RN.STRONG.GPU desc[UR16][R234.64+0x80], R12 ;  /* 0x0000800cea0079a6 */ /* 0x000fe2000c10f390 */
[-C--:B------:R-:W-:Y:S03]  /*5e80*/  LEA R106, P1, R27, R234.reuse, 0x2 ;  /* 0x000000ea1b6a7211 */ /* 0x080fe600078210ff */
[----:B------:R-:W-:Y:S04]  /*5e90*/  REDG.E.ADD.F32.FTZ.RN.STRONG.GPU desc[UR16][R100.64+0x80], R13 ;  /* 0x0000800d640079a6 */ /* 0x000fe8000c10f390 */
[----:B------:R-:W-:Y:S01]  /*5ea0*/  REDG.E.ADD.F32.FTZ.RN.STRONG.GPU desc[UR16][R30.64], R14 ;  /* 0x0000000e1e0079a6 */ /* 0x000fe2000c10f390 */
[-C--:B-1----:R-:W-:Y:S02]  /*5eb0*/  LEA R32, P5, R35, R234.reuse, 0x2 ;  /* 0x000000ea23207211 */ /* 0x082fe400078a10ff */
[-C--:B------:R-:W-:Y:S02]  /*5ec0*/  LEA.HI.X.SX32 R35, R103, R235.reuse, 0x2, P0 ;  /* 0x000000eb67237211 */ /* 0x080fe400000f16ff */
[----:B------:R-:W-:Y:S01]  /*5ed0*/  MOV R33, UR8 ;  /* 0x0000000800217c02 */ /* 0x000fe20008000f00 */
[----:B--2---:R-:W-:Y:S01]  /*5ee0*/  IMAD.U32 R9, RZ, RZ, UR4 ;  /* 0x00000004ff097e24 */ /* 0x004fe2000f8e00ff */
[----:B------:R-:W-:Y:S01]  /*5ef0*/  LEA R108, P0, R25, R234, 0x2 ;  /* 0x000000ea196c7211 */ /* 0x000fe200078010ff */
[----:B------:R-:W-:Y:S01]  /*5f00*/  REDG.E.ADD.F32.FTZ.RN.STRONG.GPU desc[UR16][R34.64], R15 ;  /* 0x0000000f220079a6 */ /* 0x000fe2000c10f390 */
[----:B---3--:R-:W-:Y:S01]  /*5f10*/  IMAD.U32 R29, RZ, RZ, UR5 ;  /* 0x00000005ff1d7e24 */ /* 0x008fe2000f8e00ff */
[-C--:B------:R-:W-:Y:S02]  /*5f20*/  LEA.HI.X.SX32 R33, R33, R235.reuse, 0x2, P5 ;  /* 0x000000eb21217211 */ /* 0x080fe400028f16ff */
[-C--:B------:R-:W-:Y:S01]  /*5f30*/  LEA.HI.X.SX32 R107, R9, R235.reuse, 0x2, P1 ;  /* 0x000000eb096b7211 */ /* 0x080fe200008f16ff */
[----:B----4-:R-:W-:Y:S01]  /*5f40*/  IMAD.U32 R7, RZ, RZ, UR14 ;  /* 0x0000000eff077e24 */ /* 0x010fe2000f8e00ff */
[-C--:B------:R-:W-:Y:S01]  /*5f50*/  LEA.HI.X.SX32 R103, R29, R235.reuse, 0x2, P4 ;  /* 0x000000eb1d677211 */ /* 0x080fe200020f16ff */
[----:B------:R-:W-:Y:S01]  /*5f60*/  REDG.E.ADD.F32.FTZ.RN.STRONG.GPU desc[UR16][R32.64], R16 ;  /* 0x00000010200079a6 */ /* 0x000fe2000c10f390 */
[----:B------:R-:W-:Y:S02]  /*5f70*/  ISETP.GT.AND P5, PT, R224, RZ, PT ;  /* 0x000000ffe000720c */ /* 0x000fe40003fa4270 */
[----:B------:R-:W-:Y:S01]  /*5f80*/  LEA.HI.X.SX32 R109, R7, R235, 0x2, P0 ;  /* 0x000000eb076d7211 */ /* 0x000fe200000f16ff */
        /* <DEDUP_REMOVED lines=9> */
[----:B------:R-:W2:Y:S04]  /*6020*/  LDSM.16.MT88.4 R24, [R104] ;  /* 0x000000006818783b */ /* 0x000ea80000004200 */
[----:B------:R-:W-:Y:S04]  /*6030*/  LDSM.16.MT88.4 R28, [R175+0xa800] ;  /* 0x00a80000af1c783b */ /* 0x000fe80000004200 */
[----:B------:R-:W3:Y:S04]  /*6040*/  LDSM.16.MT88.4 R12, [R172+0x800] ;  /* 0x00080000ac0c783b */ /* 0x000ee80000004200 */
[----:B------:R-:W4:Y:S04]  /*6050*/  LDSM.16.MT88.4 R32, [R175+0xc800] ;  /* 0x00c80000af20783b */ /* 0x000f280000004200 */
[----:B------:R-:W4:Y:S04]  /*6060*/  LDSM.16.MT88.4 R100, [R104+0x800] ;  /* 0x000800006864783b */ /* 0x000f280000004200 */
[----:B------:R-:W-:Y:S01]  /*6070*/  LDSM.16.MT88.4 R16, [R172+0x1000] ;  /* 0x00100000ac10783b */ /* 0x000fe20000004200 */
[-C--:B-1----:R-:W-:Y:S06]  /*6080*/  HMMA.16816.F32 R68, R4, R8.reuse, R68 ;  /* 0x000000080444723c */ /* 0x082fec0000001844 */
[C---:B------:R-:W-:Y:S06]  /*6090*/  HMMA.16816.F32 R72, R20.reuse, R8, R72 ;  /* 0x000000081448723c */ /* 0x040fec0000001848 */
[-C--:B------:R-:W-:Y:S06]  /*60a0*/  HMMA.16816.F32 R76, R20, R10.reuse, R76 ;  /* 0x0000000a144c723c */ /* 0x080fec000000184c */
[C---:B------:R-:W-:Y:S01]  /*60b0*/  HMMA.16816.F32 R80, R4.reuse, R10, R80 ;  /* 0x0000000a0450723c */ /* 0x040fe20000001850 */
[----:B------:R-:W1:Y:S05]  /*60c0*/  LDSM.16.MT88.4 R8, [R175+0xb000] ;  /* 0x00b00000af08783b */ /* 0x000e6a0000004200 */
[-C--:B--2---:R-:W-:Y:S06]  /*60d0*/  HMMA.16816.F32 R84, R4, R24.reuse, R84 ;  /* 0x000000180454723c */ /* 0x084fec0000001854 */
[C---:B------:R-:W-:Y:S06]  /*60e0*/  HMMA.16816.F32 R88, R20.reuse, R24, R88 ;  /* 0x000000181458723c */ /* 0x040fec0000001858 */
[-C--:B------:R-:W-:Y:S01]  /*60f0*/  HMMA.16816.F32 R92, R20, R26.reuse, R92 ;  /* 0x0000001a145c723c */ /* 0x080fe2000000185c */
[----:B------:R-:W2:Y:S05]  /*6100*/  LDSM.16.MT88.4 R20, [R175+0xd000] ;  /* 0x00d00000af14783b */ /* 0x000eaa0000004200 */
[----:B------:R-:W-:Y:S01]  /*6110*/  HMMA.16816.F32 R96, R4, R26, R96 ;  /* 0x0000001a0460723c */ /* 0x000fe20000001860 */
[----:B------:R-:W2:Y:S04]  /*6120*/  LDSM.16.MT88.4 R4, [R104+0x1000] ;  /* 0x001000006804783b */ /* 0x000ea80000004200 */
[----:B------:R-:W-:Y:S01]  /*6130*/  LDSM.16.MT88.4 R24, [R172+0x1800] ;  /* 0x00180000ac18783b */ /* 0x000fe20000004200 */
        /* <DEDUP_REMOVED lines=12> */
[C---:B--2---:R-:W-:Y:S06]  /*6200*/  HMMA.16816.F32 R72, R20.reuse, R16, R72 ;  /* 0x000000101448723c */ /* 0x044fec0000001848 */
        /* <DEDUP_REMOVED lines=109> */
[C---:B--2---:R-:W-:Y:S01]  /*68e0*/  @P0 IMAD R24, R0.reuse, R3, RZ ;  /* 0x0000000300180224 */ /* 0x044fe200078e02ff */
[----:B------:R-:W-:Y:S01]  /*68f0*/  SHF.R.S32.HI R9, RZ, 0x1f, R197 ;  /* 0x0000001fff097819 */ /* 0x000fe200000114c5 */
[----:B------:R1:W-:Y:S01]  /*6900*/  STS [R213+0x2000], R92 ;  /* 0x0020005cd5007388 */ /* 0x0003e20000000800 */
[----:B------:R-:W-:-:S03]  /*6910*/  @P0 IMAD.WIDE.U32 R26, R0, R2, RZ ;  /* 0x00000002001a0225 */ /* 0x000fc600078e00ff */
[----:B------:R1:W-:Y:S01]  /*6920*/  STS [R213+0x2400], R94 ;  /* 0x0024005ed5007388 */ /* 0x0003e20000000800 */
[C---:B---3--:R-:W-:Y:S01]  /*6930*/  @P0 IMAD R0, R228.reuse, R5, RZ ;  /* 0x00000005e4000224 */ /* 0x048fe200078e02ff */
[----:B------:R-:W-:Y:S01]  /*6940*/  @P0 IADD3 R24, R27, R24, RZ ;  /* 0x000000181b180210 */ /* 0x000fe20007ffe0ff */
[----:B------:R-:W-:Y:S01]  /*6950*/  @P0 IMAD.WIDE.U32 R30, R228, R4, RZ ;  /* 0x00000004e41e0225 */ /* 0x000fe200078e00ff */
[----:B------:R1:W-:Y:S04]  /*6960*/  STS [R202+0x4000], R37 ;  /* 0x00400025ca007388 */ /* 0x0003e80000000800 */
        /* <DEDUP_REMOVED lines=28> */
.L_x_232:
        /* <DEDUP_REMOVED lines=12> */
.L_x_233:
[----:B------:R-:W-:Y:S01]  /*6bf0*/  BAR.SYNC.DEFER_BLOCKING 0x0 ;  /* 0x0000000000007b1d */ /* 0x000fe20000010000 */
[--C-:B------:R-:W-:Y:S01]  /*6c00*/  SHF.R.S32.HI R35, RZ, 0x1f, R188.reuse ;  /* 0x0000001fff237819 */ /* 0x100fe200000114bc */
[----:B------:R-:W-:Y:S01]  /*6c10*/  IMAD.MOV.U32 R34, RZ, RZ, R188 ;  /* 0x000000ffff227224 */ /* 0x000fe200078e00bc */
[----:B------:R-:W-:Y:S01]  /*6c20*/  SHF.R.S32.HI R29, RZ, 0x1f, R28 ;  /* 0x0000001fff1d7819 */ /* 0x000fe2000001141c */
[----:B------:R-:W-:Y:S01]  /*6c30*/  IMAD R226, R199, -0x80, R226 ;  /* 0xffffff80c7e27824 */ /* 0x000fe200078e02e2 */
[----:B------:R-:W-:Y:S01]  /*6c40*/  IADD3 R25, R187, 0x40, RZ ;  /* 0x00000040bb197810 */ /* 0x000fe20007ffe0ff */
[-C--:B------:R-:W-:Y:S01]  /*6c50*/  IMAD.WIDE.U32 R32, R28, R2.reuse, R34 ;  /* 0x000000021c207225 */ /* 0x080fe200078e0022 */
[----:B------:R-:W-:Y:S01]  /*6c60*/  ULDC UR4, c[0x0][0x2d0] ;  /* 0x0000b40000047ab9 */ /* 0x000fe20000000800 */
[----:B------:R-:W-:Y:S01]  /*6c70*/  SHF.R.S32.HI R6, RZ, 0x1f, R200 ;  /* 0x0000001fff067819 */ /* 0x000fe200000114c8 */
[----:B------:R-:W-:Y:S01]  /*6c80*/  BSSY B0, `(.L_x_234) ;  /* 0x0000022000007945 */ /* 0x000fe20003800000 */
[----:B------:R-:W-:Y:S01]  /*6c90*/  IMAD R7, R29, R2, RZ ;  /* 0x000000021d077224 */ /* 0x000fe200078e02ff */
[----:B------:R-:W-:Y:S01]  /*6ca0*/  IADD3 R36, P0, R26, R32, RZ ;  /* 0x000000201a247210 */ /* 0x000fe20007f1e0ff */
[----:B------:R-:W-:Y:S01]  /*6cb0*/  VIADD R27, R187, 0x20 ;  /* 0x00000020bb1b7836 */ /* 0x000fe20000000000 */
[----:B------:R-:W-:Y:S01]  /*6cc0*/  ISETP.GE.AND P4, PT, R188, UR4, PT ;  /* 0x00000004bc007c0c */ /* 0x000fe2000bf86270 */
[----:B------:R-:W-:Y:S01]  /*6cd0*/  IMAD R7, R28, R3, R7 ;  /* 0x000000031c077224 */ /* 0x000fe200078e0207 */
[----:B------:R-:W-:-:S02]  /*6ce0*/  ULDC.64 UR4, c[0x0][0x468] ;  /* 0x00011a0000047ab9 */ /* 0x000fc40000000a00 */
[-C--:B------:R-:W-:Y:S01]  /*6cf0*/  ISETP.GE.OR P3, PT, R27, R226.reuse, P4 ;  /* 0x000000e21b00720c */ /* 0x080fe20002766670 */
[----:B------:R-:W-:Y:S01]  /*6d00*/  IMAD R31, R6, UR4, RZ ;  /* 0x00000004061f7c24 */ /* 0x000fe2000f8e02ff */
[----:B-1----:R-:W-:Y:S01]  /*6d10*/  IADD3.X R37, R24, R33, R7, P0, !PT ;  /* 0x0000002118257210 */ /* 0x002fe200007fe407 */
[----:B------:R-:W-:Y:S01]  /*6d20*/  VIADD R7, R187, 0x60 ;  /* 0x00000060bb077836 */ /* 0x000fe20000000000 */
[-C--:B------:R-:W-:Y:S01]  /*6d30*/  ISETP.GE.OR P2, PT, R25, R226.reuse, P4 ;  /* 0x000000e21900720c */ /* 0x080fe20002746670 */
[C---:B------:R-:W-:Y:S01]  /*6d40*/  IMAD R31, R200.reuse, UR5, R31 ;  /* 0x00000005c81f7c24 */ /* 0x040fe2000f8e021f */
[----:B------:R1:W2:Y:S02]  /*6d50*/  LDS.128 R20, [R115+0x7000] ;  /* 0x0070000073147984 */ /* 0x0002a40000000c00 */
[-C--:B------:R-:W-:Y:S01]  /*6d60*/  ISETP.GE.OR P1, PT, R7, R226.reuse, P4 ;  /* 0x000000e20700720c */ /* 0x080fe20002726670 */
[----:B------:R-:W-:Y:S01]  /*6d70*/  IMAD.WIDE.U32 R36, R200, UR4, R36 ;  /* 0x00000004c8247c25 */ /* 0x000fe2000f8e0024 */
[----:B------:R-:W-:Y:S01]  /*6d80*/  ISETP.GE.OR P4, PT, R187, R226, P4 ;  /* 0x000000e2bb00720c */ /* 0x000fe20002786670 */
[----:B------:R1:W3:Y:S01]  /*6d90*/  LDS.128 R16, [R115+0xb000] ;  /* 0x00b0000073107984 */ /* 0x0002e20000000c00 */
[----:B------:R-:W-:-:S02]  /*6da0*/  SHF.R.S32.HI R7, RZ, 0x1f, R187 ;  /* 0x0000001fff077819 */ /* 0x000fc400000114bb */
[----:B------:R-:W-:Y:S01]  /*6db0*/  IADD3 R31, R37, R31, RZ ;  /* 0x0000001f251f7210 */ /* 0x000fe20007ffe0ff */
[----:B------:R1:W4:Y:S04]  /*6dc0*/  LDS.128 R12, [R115+0xc000] ;  /* 0x00c00000730c7984 */ /* 0x0003280000000c00 */
[----:B------:R1:W1:Y:S04]  /*6dd0*/  LDS.128 R8, [R115+0xd000] ;  /* 0x00d0000073087984 */ /* 0x0002680000000c00 */
        /* <DEDUP_REMOVED lines=12> */
.L_x_235:
[----:B------:R-:W-:Y:S05]  /*6ea0*/  BSYNC B0 ;  /* 0x0000000000007941 */ /* 0x000fea0003800000 */
.L_x_234:
        /* <DEDUP_REMOVED lines=13> */
[----:B------:R2:W-:Y:S02]  /*6f80*/  STG.E.128 desc[UR16][R24.64], R20 ;  /* 0x0000001418007986 */ /* 0x0005e4000c101d10 */
.L_x_237:
[----:B------:R-:W-:Y:S05]  /*6f90*/  BSYNC B0 ;  /* 0x0000000000007941 */ /* 0x000fea0003800000 */
.L_x_236:
        /* <DEDUP_REMOVED lines=15> */
.L_x_239:
[----:B------:R-:W-:Y:S05]  /*7090*/  BSYNC B0 ;  /* 0x0000000000007941 */ /* 0x000fea0003800000 */
.L_x_238:
        /* <DEDUP_REMOVED lines=15> */
.L_x_241:
[----:B------:R-:W-:Y:S05]  /*7190*/  BSYNC B0 ;  /* 0x0000000000007941 */ /* 0x000fea0003800000 */
.L_x_240:
        /* <DEDUP_REMOVED lines=21> */
[----:B-1----:R1:W-:Y:S02]  /*72f0*/  STG.E.128 desc[UR16][R28.64], R20 ;  /* 0x000000141c007986 */ /* 0x0023e4000c101d10 */
.L_x_243:
[----:B------:R-:W-:Y:S05]  /*7300*/  BSYNC B0 ;  /* 0x0000000000007941 */ /* 0x000fea0003800000 */
.L_x_242:
        /* <DEDUP_REMOVED lines=13> */
.L_x_245:
[----:B------:R-:W-:Y:S05]  /*73e0*/  BSYNC B0 ;  /* 0x0000000000007941 */ /* 0x000fea0003800000 */
.L_x_244:
[----:B------:R-:W-:Y:S04]  /*73f0*/  BSSY B0, `(.L_x_246) ;  /* 0x000000d000007945 */ /* 0x000fe80003800000 */
[----:B------:R-:W-:Y:S05]  /*7400*/  @P2 BRA `(.L_x_247) ;  /* 0x00000000002c2947 */ /* 0x000fea0003800000 */
[----:B------:R-:W-:Y:S01]  /*7410*/  IADD3 R0, P0, R187, 0x40, RZ ;  /* 0x00000040bb007810 */ /* 0x000fe20007f1e0ff */
[----:B------:R-:W-:Y:S01]  /*7420*/  ULDC.64 UR4, c[0x0][0x3f8] ;  /* 0x0000fe0000047ab9 */ /* 0x000fe20000000a00 */
[----:B------:R-:W-:Y:S02]  /*7430*/  MOV R2, R24 ;  /* 0x0000001800027202 */ /* 0x000fe40000000f00 */
[----:B-1-3--:R-:W-:-:S03]  /*7440*/  IADD3.X R17, RZ, R7, RZ, P0, !PT ;  /* 0x00000007ff117210 */ /* 0x00afc600007fe4ff */
[----:B------:R-:W-:-:S04]  /*7450*/  IMAD.WIDE.U32 R18, R0, R4, R2 ;  /* 0x0000000400127225 */ /* 0x000fc800078e0002 */
[----:B------:R-:W-:Y:S01]  /*7460*/  IMAD R17, R17, R4, RZ ;  /* 0x0000000411117224 */ /* 0x000fe200078e02ff */
[----:B------:R-:W-:-:S03]  /*7470*/  LEA R16, P0, R18, UR4, 0x1 ;  /* 0x0000000412107c11 */ /* 0x000fc6000f8008ff */
[----:B------:R-:W-:-:S05]  /*7480*/  IMAD R17, R0, R5, R17 ;  /* 0x0000000500117224 */ /* 0x000fca00078e0211 */
[----:B------:R-:W-:-:S04]  /*7490*/  IADD3 R17, R19, R17, RZ ;  /* 0x0000001113117210 */ /* 0x000fc80007ffe0ff */
[----:B------:R-:W-:-:S05]  /*74a0*/  LEA.HI.X R17, R18, UR5, R17, 0x1, P0 ;  /* 0x0000000512117c11 */ /* 0x000fca00080f0c11 */
[----:B----4-:R1:W-:Y:S02]  /*74b0*/  STG.E.128 desc[UR16][R16.64], R12 ;  /* 0x0000000c10007986 */ /* 0x0103e4000c101d10 */
.L_x_247:
[----:B------:R-:W-:Y:S05]  /*74c0*/  BSYNC B0 ;  /* 0x0000000000007941 */ /* 0x000fea0003800000 */
.L_x_246:
[----:B------:R-:W-:Y:S05]  /*74d0*/  @P1 BRA `(.L_x_248) ;  /* 0x0000000800f81947 */ /* 0x000fea0003800000 */
[----:B------:R-:W-:Y:S01]  /*74e0*/  IADD3 R0, P0, R187, 0x60, RZ ;  /* 0x00000060bb007810 */ /* 0x000fe20007f1e0ff */
        /* <DEDUP_REMOVED lines=9> */
[----:B------:R1:W-:Y:S01]  /*7580*/  STG.E.128 desc[UR16][R4.64], R8 ;  /* 0x0000000804007986 */ /* 0x0003e2000c101d10 */
[----:B------:R-:W-:Y:S05]  /*7590*/  BRA `(.L_x_248) ;  /* 0x0000000800c87947 */ /* 0x000fea0003800000 */
.L_x_204:
[----:B------:R-:W-:Y:S01]  /*75a0*/  ISETP.NE.AND P0, PT, R228, -0x1, PT ;  /* 0xffffffffe400780c */ /* 0x000fe20003f05270 */
[----:B------:R-:W-:-:S12]  /*75b0*/  IMAD.SHL.U32 R11, R199, 0x80, RZ ;  /* 0x00000080c70b7824 */ /* 0x000fd800078e00ff */
        /* <DEDUP_REMOVED lines=10> */
[----:B------:R-:W-:Y:S01]  /*7660*/  @P0 IMAD.IADD R0, R9, 0x1, R0 ;  /* 0x0000000109000824 */ /* 0x000fe200078e0200 */
[----:B------:R-:W-:Y:S01]  /*7670*/  SHF.R.S32.HI R9, RZ, 0x1f, R11 ;  /* 0x0000001fff097819 */ /* 0x000fe2000001140b */
        /* <DEDUP_REMOVED lines=13> */
.L_x_249:
        /* <DEDUP_REMOVED lines=13> */
.L_x_250:
[-C--:B------:R-:W-:Y:S01]  /*7820*/  IMAD R6, R9, R4.reuse, RZ ;  /* 0x0000000409067224 */ /* 0x080fe200078e02ff */
[----:B------:R-:W-:Y:S01]  /*7830*/  ULDC UR4, c[0x0][0x2d0] ;  /* 0x0000b40000047ab9 */ /* 0x000fe20000000800 */
[C---:B------:R-:W-:Y:S01]  /*7840*/  IMAD.WIDE.U32 R14, R11.reuse, R4, R188 ;  /* 0x000000040b0e7225 */ /* 0x040fe200078e00bc */
[----:B------:R-:W-:Y:S01]  /*7850*/  ISETP.GE.AND P4, PT, R188, UR4, PT ;  /* 0x00000004bc007c0c */ /* 0x000fe2000bf86270 */
[----:B------:R-:W-:Y:S01]  /*7860*/  ULDC.64 UR4, c[0x0][0x468] ;  /* 0x00011a0000047ab9 */ /* 0x000fe20000000a00 */
[----:B------:R-:W-:Y:S01]  /*7870*/  BSSY B0, `(.L_x_251) ;  /* 0x000001c000007945 */ /* 0x000fe20003800000 */
[----:B------:R-:W-:Y:S01]  /*7880*/  IMAD R7, R11, R5, R6 ;  /* 0x000000050b077224 */ /* 0x000fe200078e0206 */
[----:B------:R-:W-:Y:S01]  /*7890*/  IADD3 R16, P0, R12, R14, RZ ;  /* 0x0000000e0c107210 */ /* 0x000fe20007f1e0ff */
[----:B------:R-:W-:Y:S01]  /*78a0*/  IMAD R226, R199, -0x80, R226 ;  /* 0xffffff80c7e27824 */ /* 0x000fe200078e02e2 */
[----:B------:R-:W-:Y:S01]  /*78b0*/  SHF.R.S32.HI R6, RZ, 0x1f, R200 ;  /* 0x0000001fff067819 */ /* 0x000fe200000114c8 */
[C---:B------:R-:W-:Y:S01]  /*78c0*/  VIADD R13, R187.reuse, 0x40 ;  /* 0x00000040bb0d7836 */ /* 0x040fe20000000000 */
[----:B------:R-:W-:Y:S01]  /*78d0*/  IADD3.X R17, R10, R15, R7, P0, !PT ;  /* 0x0000000f0a117210 */ /* 0x000fe200007fe407 */
[C---:B------:R-:W-:Y:S01]  /*78e0*/  VIADD R15, R187.reuse, 0x20 ;  /* 0x00000020bb0f7836 */ /* 0x040fe20000000000 */
[----:B------:R-:W-:-:S02]  /*78f0*/  IADD3 R7, R187, 0x60, RZ ;  /* 0x00000060bb077810 */ /* 0x000fc40007ffe0ff */
[-C--:B------:R-:W-:Y:S01]  /*7900*/  ISETP.GE.OR P2, PT, R13, R226.reuse, P4 ;  /* 0x000000e20d00720c */ /* 0x080fe20002746670 */
[----:B------:R-:W-:Y:S01]  /*7910*/  IMAD.WIDE.U32 R16, R200, UR4, R16 ;  /* 0x00000004c8107c25 */ /* 0x000fe2000f8e0010 */
[-C--:B------:R-:W-:Y:S02]  /*7920*/  ISETP.GE.OR P3, PT, R15, R226.reuse, P4 ;  /* 0x000000e20f00720c */ /* 0x080fe40002766670 */
[-C--:B------:R-:W-:Y:S01]  /*7930*/  ISETP.GE.OR P1, PT, R7, R226.reuse, P4 ;  /* 0x000000e20700720c */ /* 0x080fe20002726670 */
[----:B------:R-:W-:Y:S01]  /*7940*/  IMAD R15, R6, UR4, RZ ;  /* 0x00000004060f7c24 */ /* 0x000fe2000f8e02ff */
[----:B------:R-:W-:Y:S02]  /*7950*/  ISETP.GE.OR P4, PT, R187, R226, P4 ;  /* 0x000000e2bb00720c */ /* 0x000fe40002786670 */
[----:B------:R-:W-:Y:S01]  /*7960*/  SHF.R.S32.HI R7, RZ, 0x1f, R187 ;  /* 0x0000001fff077819 */ /* 0x000fe200000114bb */
[----:B------:R-:W-:-:S04]  /*7970*/  IMAD R15, R200, UR5, R15 ;  /* 0x00000005c80f7c24 */ /* 0x000fc8000f8e020f */
[----:B------:R-:W-:-:S06]  /*7980*/  IMAD.IADD R15, R15, 0x1, R17 ;  /* 0x000000010f0f7824 */ /* 0x000fcc00078e0211 */
        /* <DEDUP_REMOVED lines=10> */
.L_x_252:
[----:B------:R-:W-:Y:S05]  /*7a30*/  BSYNC B0 ;  /* 0x0000000000007941 */ /* 0x000fea0003800000 */
.L_x_251:
        /* <DEDUP_REMOVED lines=13> */
.L_x_254:
[----:B------:R-:W-:Y:S05]  /*7b10*/  BSYNC B0 ;  /* 0x0000000000007941 */ /* 0x000fea0003800000 */
.L_x_253:
        /* <DEDUP_REMOVED lines=13> */
.L_x_256:
[----:B------:R-:W-:Y:S05]  /*7bf0*/  BSYNC B0 ;  /* 0x0000000000007941 */ /* 0x000fea0003800000 */
.L_x_255:
        /* <DEDUP_REMOVED lines=13> */
.L_x_258:
[----:B------:R-:W-:Y:S05]  /*7cd0*/  BSYNC B0 ;  /* 0x0000000000007941 */ /* 0x000fea0003800000 */
.L_x_257:
[-C--:B--23--:R-:W-:Y:S01]  /*7ce0*/  IMAD.WIDE.U32 R12, R11, R2.reuse, R188 ;  /* 0x000000020b0c7225 */ /* 0x08cfe200078e00bc */
[----:B------:R-:W-:Y:S01]  /*7cf0*/  ULDC.64 UR4, c[0x0][0x470] ;  /* 0x00011c0000047ab9 */ /* 0x000fe20000000a00 */
[----:B------:R-:W-:Y:S02]  /*7d00*/  BSSY B0, `(.L_x_259) ;  /* 0x0000013000007945 */ /* 0x000fe40003800000 */
[----:B----4-:R-:W-:Y:S01]  /*7d10*/  IMAD R4, R9, R2, RZ ;  /* 0x0000000209047224 */ /* 0x010fe200078e02ff */
[----:B------:R-:W-:Y:S01]  /*7d20*/  IADD3 R12, P0, R8, R12, RZ ;  /* 0x0000000c080c7210 */ /* 0x000fe20007f1e0ff */
[----:B------:R-:W-:Y:S02]  /*7d30*/  IMAD R5, R6, UR4, RZ ;  /* 0x0000000406057c24 */ /* 0x000fe4000f8e02ff */
[----:B------:R-:W-:Y:S02]  /*7d40*/  IMAD R11, R11, R3, R4 ;  /* 0x000000030b0b7224 */ /* 0x000fe400078e0204 */
[----:B------:R-:W-:-:S03]  /*7d50*/  IMAD R5, R200, UR5, R5 ;  /* 0x00000005c8057c24 */ /* 0x000fc6000f8e0205 */
[----:B------:R-:W-:-:S03]  /*7d60*/  IADD3.X R13, R0, R13, R11, P0, !PT ;  /* 0x0000000d000d7210 */ /* 0x000fc600007fe40b */
        /* <DEDUP_REMOVED lines=12> */
.L_x_260:
[----:B------:R-:W-:Y:S05]  /*7e30*/  BSYNC B0 ;  /* 0x0000000000007941 */ /* 0x000fea0003800000 */
.L_x_259:
        /* <DEDUP_REMOVED lines=13> */
.L_x_262:
[----:B------:R-:W-:Y:S05]  /*7f10*/  BSYNC B0 ;  /* 0x0000000000007941 */ /* 0x000fea0003800000 */
.L_x_261:
        /* <DEDUP_REMOVED lines=13> */
.L_x_264:
[----:B------:R-:W-:Y:S05]  /*7ff0*/  BSYNC B0 ;  /* 0x0000000000007941 */ /* 0x000fea0003800000 */
.L_x_263:
        /* <DEDUP_REMOVED lines=12> */
.L_x_248:
[----:B------:R-:W-:Y:S05]  /*80c0*/  BSYNC B1 ;  /* 0x0000000000017941 */ /* 0x000fea0003800000 */
.L_x_199:
[----:B------:R-:W2:Y:S02]  /*80d0*/  LDC R0, c[0x0][0xc] ;  /* 0x00000300ff007b82 */ /* 0x000ea40000000800 */
[----:B--2---:R-:W-:-:S04]  /*80e0*/  IADD3 R199, R0, R199, RZ ;  /* 0x000000c700c77210 */ /* 0x004fc80007ffe0ff */
[----:B------:R-:W-:-:S13]  /*80f0*/  ISETP.GE.AND P0, PT, R199, UR7, PT ;  /* 0x00000007c7007c0c */ /* 0x000fda000bf06270 */
[----:B------:R-:W-:Y:S05]  /*8100*/  @P0 BRA `(.L_x_265) ;  /* 0x0000000000040947 */ /* 0x000fea0003800000 */
[----:B------:R-:W-:Y:S05]  /*8110*/  BRA `(.L_x_266) ;  /* 0xffffff8800187947 */ /* 0x000fea000383ffff */
.L_x_265:
[----:B------:R-:W-:Y:S05]  /*8120*/  EXIT ;  /* 0x000000000000794d */ /* 0x000fea0003800000 */
.L_x_267:
        /* <DEDUP_REMOVED lines=13> */
.L_x_2459:


//--------------------- .text._ZN5flash44flash_bwd_dq_dk_dv_loop_seqk_parallel_kernelI23Flash_bwd_kernel_traitsILi64ELi64ELi128ELi8ELi2ELi4ELi4ELb1ELb0EN7cutlass6half_tE19Flash_kernel_traitsILi64ELi64ELi128ELi8ES3_EELb0ELb0ELb1ELb0ELb0ELb1ELb0EEEvNS_16Flash_bwd_paramsE --------------------------
	.section	.text._ZN5flash44flash_bwd_dq_dk_dv_loop_seqk_parallel_kernelI23Flash_bwd_kernel_traitsILi64ELi64ELi128ELi8ELi2ELi4ELi4ELb1ELb0EN7cutlass6half_tE19Flash_kernel_traitsILi64ELi64ELi128ELi8ES3_EELb0ELb0ELb1ELb0ELb0ELb1ELb0EEEvNS_16Flash_bwd_paramsE,"ax",@progbits
	.align	128
        .global         _ZN5flash44flash_bwd_dq_dk_dv_loop_seqk_parallel_kernelI23Flash_bwd_kernel_traitsILi64ELi64ELi128ELi8ELi2ELi4ELi4ELb1ELb0EN7cutlass6half_tE19Flash_kernel_traitsILi64ELi64ELi128ELi8ES3_EELb0ELb0ELb1ELb0ELb0ELb1ELb0EEEvNS_16Flash_bwd_paramsE
        .type           _ZN5flash44flash_bwd_dq_dk_dv_loop_seqk_parallel_kernelI23Flash_bwd_kernel_traitsILi64ELi64ELi128ELi8ELi2ELi4ELi4ELb1ELb0EN7cutlass6half_tE19Flash_kernel_traitsILi64ELi64ELi128ELi8ES3_EELb0ELb0ELb1ELb0ELb0ELb1ELb0EEEvNS_16Flash_bwd_paramsE,@function
        .size           _ZN5flash44flash_bwd_dq_dk_dv_loop_seqk_parallel_kernelI23Flash_bwd_kernel_traitsILi64ELi64ELi128ELi8ELi2ELi4ELi4ELb1ELb0EN7cutlass6half_tE19Flash_kernel_traitsILi64ELi64ELi128ELi8ES3_EELb0ELb0ELb1ELb0ELb0ELb1ELb0EEEvNS_16Flash_bwd_paramsE,(.L_x_2460 - _ZN5flash44flash_bwd_dq_dk_dv_loop_seqk_parallel_kernelI23Flash_bwd_kernel_traitsILi64ELi64ELi128ELi8ELi2ELi4ELi4ELb1ELb0EN7cutlass6half_tE19Flash_kernel_traitsILi64ELi64ELi128ELi8ES3_EELb0ELb0ELb1ELb0ELb0ELb1ELb0EEEvNS_16Flash_bwd_paramsE)
        .other          _ZN5flash44flash_bwd_dq_dk_dv_loop_seqk_parallel_kernelI23Flash_bwd_kernel_traitsILi64ELi64ELi128ELi8ELi2ELi4ELi4ELb1ELb0EN7cutlass6half_tE19Flash_kernel_traitsILi64ELi64ELi128ELi8ES3_EELb0ELb0ELb1ELb0ELb0ELb1ELb0EEEvNS_16Flash_bwd_paramsE,@"STO_CUDA_ENTRY STV_DEFAULT"
_ZN5flash44flash_bwd_dq_dk_dv_loop_seqk_parallel_kernelI23Flash_bwd_kernel_traitsILi64ELi64ELi128ELi8ELi2ELi4ELi4ELb1ELb0EN7cutlass6half_tE19Flash_kernel_traitsILi64ELi64ELi128ELi8ES3_EELb0ELb0ELb1ELb0ELb0ELb1ELb0EEEvNS_16Flash_bwd_paramsE:
.text._ZN5flash44flash_bwd_dq_dk_dv_loop_seqk_parallel_kernelI23Flash_bwd_kernel_traitsILi64ELi64ELi128ELi8ELi2ELi4ELi4ELb1ELb0EN7cutlass6half_tE19Flash_kernel_traitsILi64ELi64ELi128ELi8ES3_EELb0ELb0ELb1ELb0ELb0ELb1ELb0EEEvNS_16Flash_bwd_paramsE:
        /* <DEDUP_REMOVED lines=20> */
[CC--:B------:R-:W-:Y:S02]  /*0140*/  LEA.HI R4, R16.reuse, R11.reuse, RZ, 0x5 ;  /* 0x0000000b10047211 */ /* 0x0c0fe400078f28ff */
        /* <DEDUP_REMOVED lines=11> */
[----:B------:R-:W-:Y:S01]  /*0200*/  SHF.R.S32.HI R9, RZ, 0x2, R18 ;  /* 0x00000002ff097819 */ /* 0x000fe20000011412 */
        /* <DEDUP_REMOVED lines=17> */
[----:B------:R-:W-:Y:S01]  /*0320*/  IMAD.IADD R0, R11, 0x1, -R0 ;  /* 0x000000010b007824 */ /* 0x000fe200078e0a00 */
[----:B------:R-:W-:Y:S02]  /*0330*/  LEA.HI R235, R5, R2, RZ, 0x2 ;  /* 0x0000000205eb7211 */ /* 0x000fe400078f10ff */
[----:B------:R-:W-:Y:S01]  /*0340*/  LOP3.LUT R2, R3, 0x1c0, RZ, 0xc0, !PT ;  /* 0x000001c003027812 */ /* 0x000fe200078ec0ff */
[C---:B------:R-:W-:Y:S01]  /*0350*/  IMAD.SHL.U32 R242, R0.reuse, 0x8, RZ ;  /* 0x0000000800f27824 */ /* 0x040fe200078e00ff */
[----:B------:R-:W-:Y:S01]  /*0360*/  LOP3.LUT P4, RZ, R0, 0x2, RZ, 0xc0, !PT ;  /* 0x0000000200ff7812 */ /* 0x000fe2000788c0ff */
[----:B------:R-:W-:Y:S01]  /*0370*/  IMAD.IADD R4, R11, 0x1, -R4 ;  /* 0x000000010b047824 */ /* 0x000fe200078e0a04 */
[----:B------:R-:W-:-:S02]  /*0380*/  SHF.R.U32.HI R3, RZ, 0x3, R2 ;  /* 0x00000003ff037819 */ /* 0x000fc40000011602 */
[C---:B------:R-:W-:Y:S01]  /*0390*/  LOP3.LUT P3, RZ, R0.reuse, 0x4, RZ, 0xc0, !PT ;  /* 0x0000000400ff7812 */ /* 0x040fe2000786c0ff */
[----:B------:R-:W-:Y:S01]  /*03a0*/  IMAD.SHL.U32 R0, R0, 0x40, RZ ;  /* 0x0000004000007824 */ /* 0x000fe200078e00ff */
[----:B------:R-:W-:Y:S02]  /*03b0*/  LOP3.LUT R2, R2, 0x38, R242, 0xf8, !PT ;  /* 0x0000003802027812 */ /* 0x000fe400078ef8f2 */
[----:B------:R-:W-:Y:S02]  /*03c0*/  SHF.R.S32.HI R5, RZ, 0x1f, R4 ;  /* 0x0000001fff057819 */ /* 0x000fe40000011404 */
[----:B------:R-:W-:Y:S01]  /*03d0*/  LOP3.LUT R10, R2, R3, RZ, 0x3c, !PT ;  /* 0x00000003020a7212 */ /* 0x000fe200078e3cff */
[----:B------:R-:W-:Y:S01]  /*03e0*/  IMAD.SHL.U32 R2, R14, 0x10, RZ ;  /* 0x000000100e027824 */ /* 0x000fe200078e00ff */
[----:B------:R-:W-:Y:S01]  /*03f0*/  LEA.HI R6, R16, R11, RZ, 0x6 ;  /* 0x0000000b10067211 */ /* 0x000fe200078f30ff */
[----:B------:R-:W-:Y:S01]  /*0400*/  IMAD.SHL.U32 R3, R12, 0x200, RZ ;  /* 0x000002000c037824 */ /* 0x000fe200078e00ff */
[----:B------:R-:W-:-:S02]  /*0410*/  LOP3.LUT R0, R0, 0x1c0, RZ, 0xc0, !PT ;  /* 0x000001c000007812 */ /* 0x000fc400078ec0ff */
[----:B------:R-:W-:Y:S02]  /*0420*/  LEA.HI R13, R5, R4, RZ, 0x3 ;  /* 0x00000004050d7211 */ /* 0x000fe400078f18ff */
[----:B------:R-:W-:Y:S02]  /*0430*/  SHF.R.S32.HI R5, RZ, 0x6, R6 ;  /* 0x00000006ff057819 */ /* 0x000fe40000011406 */
[C---:B------:R-:W-:Y:S02]  /*0440*/  LOP3.LUT R178, R0.reuse, 0x8, R17, 0xf8, !PT ;  /* 0x0000000800b27812 */ /* 0x040fe400078ef811 */
[----:B------:R-:W-:Y:S01]  /*0450*/  LOP3.LUT R7, R13, 0xfffffff8, RZ, 0xc0, !PT ;  /* 0xfffffff80d077812 */ /* 0x000fe200078ec0ff */
[C---:B------:R-:W-:Y:S01]  /*0460*/  IMAD R249, R5.reuse, 0x200, R10 ;  /* 0x0000020005f97824 */ /* 0x040fe200078e020a */
[----:B------:R-:W-:Y:S01]  /*0470*/  LOP3.LUT R8, R0, 0x30, R2, 0xf8, !PT ;  /* 0x0000003000087812 */ /* 0x000fe200078ef802 */
[----:B------:R-:W-:Y:S01]  /*0480*/  IMAD R2, R5, 0x800, R3 ;  /* 0x0000080005027824 */ /* 0x000fe200078e0203 */
[----:B------:R-:W-:Y:S01]  /*0490*/  LOP3.LUT R6, R9, 0x1, RZ, 0xc0, !PT ;  /* 0x0000000109067812 */ /* 0x000fe200078ec0ff */
[----:B------:R-:W-:Y:S01]  /*04a0*/  IMAD.IADD R7, R4, 0x1, -R7 ;  /* 0x0000000104077824 */ /* 0x000fe200078e0a07 */
[----:B------:R-:W-:Y:S01]  /*04b0*/  SHF.R.U32.HI R0, RZ, 0x3, R0 ;  /* 0x00000003ff007819 */ /* 0x000fe20000011600 */
[----:B------:R-:W-:Y:S01]  /*04c0*/  IMAD R215, R249, 0x2, R177 ;  /* 0x00000002f9d77824 */ /* 0x000fe200078e02b1 */
[----:B------:R-:W-:-:S02]  /*04d0*/  ISETP.NE.U32.AND P0, PT, R6, 0x1, PT ;  /* 0x000000010600780c */ /* 0x000fc40003f05070 */
[----:B------:R-:W-:Y:S02]  /*04e0*/  LOP3.LUT R178, R178, R0, RZ, 0x3c, !PT ;  /* 0x00000000b2b27212 */ /* 0x000fe400078e3cff */
        /* <DEDUP_REMOVED lines=10> */
[----:B------:R-:W-:Y:S01]  /*0590*/  SHF.R.S32.HI R235, RZ, 0x2, R235 ;  /* 0x00000002ffeb7819 */ /* 0x000fe200000114eb */
[----:B------:R-:W-:Y:S01]  /*05a0*/  IMAD.SHL.U32 R10, R0, 0x2, RZ ;  /* 0x00000002000a7824 */ /* 0x000fe200078e00ff */
[----:B------:R-:W-:Y:S01]  /*05b0*/  LOP3.LUT R0, R6, 0x1c0, RZ, 0xc0, !PT ;  /* 0x000001c006007812 */ /* 0x000fe200078ec0ff */
[----:B------:R-:W-:Y:S01]  /*05c0*/  IMAD.SHL.U32 R5, R2, 0x8, RZ ;  /* 0x0000000802057824 */ /* 0x000fe200078e00ff */
[----:B------:R-:W-:Y:S01]  /*05d0*/  LOP3.LUT R239, R4, 0x6, R239, 0xf8, !PT ;  /* 0x0000000604ef7812 */ /* 0x000fe200078ef8ef */
[----:B------:R-:W-:Y:S01]  /*05e0*/  IMAD R6, R2, 0x1000, R10 ;  /* 0x0000100002067824 */ /* 0x000fe200078e020a */
[----:B------:R-:W-:Y:S01]  /*05f0*/  SEL R171, R245, 0xffffffe0, !P4 ;  /* 0xffffffe0f5ab7807 */ /* 0x000fe20006000000 */
        /* <DEDUP_REMOVED lines=17> */
[----:B------:R-:W-:Y:S02]  /*0710*/  LOP3.LUT R5, R2, 0x8, R5, 0xf8, !PT ;  /* 0x0000000802057812 */ /* 0x000fe400078ef805 */
[----:B------:R-:W-:Y:S01]  /*0720*/  LOP3.LUT R4, R4, 0xfffffe00, RZ, 0xc0, !PT ;  /* 0xfffffe0004047812 */ /* 0x000fe200078ec0ff */
[----:B------:R-:W-:Y:S01]  /*0730*/  IMAD R193, R9, 0x2, R177 ;  /* 0x0000000209c17824 */ /* 0x000fe200078e02b1 */
[----:B------:R-:W-:-:S02]  /*0740*/  LOP3.LUT R7, R0, R11, R2, 0x1e, !PT ;  /* 0x0000000b00077212 */ /* 0x000fc400078e1e02 */
[----:B------:R-:W-:Y:S01]  /*0750*/  LOP3.LUT R0, R5, R0, RZ, 0x3c, !PT ;  /* 0x0000000005007212 */ /* 0x000fe200078e3cff */
[----:B------:R-:W-:Y:S01]  /*0760*/  IMAD R2, R15, 0x400, R4 ;  /* 0x000004000f027824 */ /* 0x000fe200078e0204 */
[----:B------:R-:W-:Y:S01]  /*0770*/  LOP3.LUT R251, R7, R4, RZ, 0xfc, !PT ;  /* 0x0000000407fb7212 */ /* 0x000fe200078efcff */
[C---:B------:R-:W-:Y:S01]  /*0780*/  IMAD R5, R14.reuse, 0x400, R10 ;  /* 0x000004000e057824 */ /* 0x040fe200078e020a */
[----:B------:R-:W-:Y:S01]  /*0790*/  SEL R245, R245, 0xffffffe0, !P1 ;  /* 0xffffffe0f5f57807 */ /* 0x000fe20004800000 */
[----:B------:R-:W-:Y:S01]  /*07a0*/  IMAD R6, R14, 0x400, R4 ;  /* 0x000004000e067824 */ /* 0x000fe200078e0204 */
[----:B------:R-:W-:Y:S01]  /*07b0*/  SEL R194, R194, 0x10, !P0 ;  /* 0x00000010c2c27807 */ /* 0x000fe20004000000 */
[----:B------:R-:W-:Y:S01]  /*07c0*/  IMAD.IADD R175, R2, 0x1, R0 ;  /* 0x0000000102af7824 */ /* 0x000fe200078e0200 */
[----:B------:R-:W-:Y:S01]  /*07d0*/  SHF.R.S32.HI R252, RZ, 0x1f, R235 ;  /* 0x0000001ffffc7819 */ /* 0x000fe200000114eb */
[----:B------:R-:W-:Y:S02]  /*07e0*/  IMAD.IADD R5, R5, 0x1, R8 ;  /* 0x0000000105057824 */ /* 0x000fe400078e0208 */
[----:B------:R-:W-:-:S02]  /*07f0*/  IMAD.IADD R0, R0, 0x1, R6 ;  /* 0x0000000100007824 */ /* 0x000fc400078e0206 */
[----:B------:R-:W-:Y:S02]  /*0800*/  VIADD R2, R177, 0xa000 ;  /* 0x0000a000b1027836 */ /* 0x000fe40000000000 */
[----:B------:R-:W-:Y:S02]  /*0810*/  VIADD R4, R235, 0xffffffc0 ;  /* 0xffffffc0eb047836 */ /* 0x000fe40000000000 */
[----:B------:R-:W-:Y:S02]  /*0820*/  IMAD R169, R0, 0x2, R2 ;  /* 0x0000000200a97824 */ /* 0x000fe400078e0202 */
[----:B------:R-:W-:Y:S01]  /*0830*/  IMAD R241, R5, 0x2, R176 ;  /* 0x0000000205f17824 */ /* 0x000fe200078e02b0 */
[----:B------:R-:W-:Y:S01]  /*0840*/  SHF.R.S32.HI R238, RZ, 0x1f, R4 ;  /* 0x0000001fffee7819 */ /* 0x000fe20000011404 */
[----:B------:R-:W-:Y:S02]  /*0850*/  IMAD R0, R178, 0x2, R2 ;  /* 0x00000002b2007824 */ /* 0x000fe400078e0202 */
[----:B------:R-:W-:Y:S01]  /*0860*/  VIADD R244, R241, 0x40 ;  /* 0x00000040f1f47836 */ /* 0x000fe20000000000 */
[----:B------:R-:W-:Y:S01]  /*0870*/  SHF.L.U64.HI R238, R4, 0x2, R238 ;  /* 0x0000000204ee7819 */ /* 0x000fe200000102ee */
[----:B------:R-:W-:-:S02]  /*0880*/  IMAD.SHL.U32 R164, R251, 0x2, RZ ;  /* 0x00000002fba47824 */ /* 0x000fc400078e00ff */
[C---:B------:R-:W-:Y:S02]  /*0890*/  IMAD.IADD R170, R0.reuse, 0x1, R170 ;  /* 0x0000000100aa7824 */ /* 0x040fe400078e02aa */
[----:B------:R-:W-:Y:S02]  /*08a0*/  IMAD.IADD R192, R193, 0x1, R245 ;  /* 0x00000001c1c07824 */ /* 0x000fe400078e02f5 */
[C---:B------:R-:W-:Y:S02]  /*08b0*/  @P2 VIADD R244, R241.reuse, 0xffffffc0 ;  /* 0xffffffc0f1f42836 */ /* 0x040fe40000000000 */
[----:B------:R-:W-:Y:S02]  /*08c0*/  IMAD.IADD R172, R0, 0x1, R171 ;  /* 0x0000000100ac7824 */ /* 0x000fe400078e02ab */
[----:B------:R-:W-:Y:S02]  /*08d0*/  VIADD R250, R241, 0x420 ;  /* 0x00000420f1fa7836 */ /* 0x000fe40000000000 */
[----:B------:R-:W-:-:S02]  /*08e0*/  IMAD.IADD R195, R193, 0x1, R194 ;  /* 0x00000001c1c37824 */ /* 0x000fc400078e02c2 */
[----:B------:R-:W-:Y:S02]  /*08f0*/  IMAD.IADD R246, R245, 0x1, R241 ;  /* 0x00000001f5f67824 */ /* 0x000fe400078e02f1 */
[----:B------:R-:W-:Y:S01]  /*0900*/  IMAD.IADD R176, R176, 0x1, R164 ;  /* 0x00000001b0b07824 */ /* 0x000fe200078e02a4 */
[----:B------:R-:W-:Y:S01]  /*0910*/  IADD3 R164, R164, 0x4000, R177 ;  /* 0x00004000a4a47810 */ /* 0x000fe20007ffe0b1 */
[----:B------:R-:W-:Y:S02]  /*0920*/  IMAD.SHL.U32 R237, R4, 0x4, RZ ;  /* 0x0000000404ed7824 */ /* 0x000fe400078e00ff */
[----:B------:R-:W-:Y:S02]  /*0930*/  IMAD.IADD R171, R171, 0x1, R170 ;  /* 0x00000001abab7824 */ /* 0x000fe400078e02aa */
[----:B------:R-:W-:Y:S02]  /*0940*/  @P1 VIADD R250, R241, 0x3e0 ;  /* 0x000003e0f1fa1836 */ /* 0x000fe40000000000 */
[----:B------:R-:W-:-:S02]  /*0950*/  IMAD.IADD R194, R194, 0x1, R192 ;  /* 0x00000001c2c27824 */ /* 0x000fc400078e02c0 */
[----:B---3--:R-:W-:-:S07]  /*0960*/  IMAD.IADD R245, R245, 0x1, R244 ;  /* 0x00000001f5f57824 */ /* 0x008fce00078e02f4 */
.L_x_314:
[----:B-1-3--:R-:W1:Y:S01]  /*0970*/  LDC.64 R4, c[0x0][0x2f0] ;  /* 0x0000bc00ff047b82 */ /* 0x00ae620000000a00 */
[C---:B------:R-:W-:Y:S01]  /*0980*/  IMAD.SHL.U32 R14, R248.reuse, 0x4, RZ ;  /* 0x00000004f80e7824 */ /* 0x040fe200078e00ff */
[----:B------:R-:W-:Y:S01]  /*0990*/  ISETP.NE.U32.AND P3, PT, RZ, UR8, PT ;  /* 0x00000008ff007c0c */ /* 0x000fe2000bf65070 */
[----:B------:R-:W-:Y:S01]  /*09a0*/  IMAD.MOV.U32 R0, RZ, RZ, -0x1 ;  /* 0xffffffffff007424 */ /* 0x000fe200078e00ff */
[----:B------:R-:W-:Y:S02]  /*09b0*/  SHF.R.S32.HI R40, RZ, 0x1f, R248 ;  /* 0x0000001fff287819 */ /* 0x000fe400000114f8 */
[----:B------:R-:W-:Y:S02]  /*09c0*/  ISETP.NE.AND.EX P3, PT, RZ, UR9, PT, P3 ;  /* 0x00000009ff007c0c */ /* 0x000fe4000bf65330 */
[----:B------:R-:W2:Y:S01]  /*09d0*/  LDC.64 R10, c[0x0][0x308] ;  /* 0x0000c200ff0a7b82 */ /* 0x000ea20000000a00 */
[----:B------:R-:W-:-:S07]  /*09e0*/  SHF.L.U64.HI R13, R248, 0x2, R40 ;  /* 0x00000002f80d7819 */ /* 0x000fce0000010228 */
[----:B------:R-:W3:Y:S01]  /*09f0*/  LDC.U8 R15, c[0x0][0x3c2] ;  /* 0x0000f080ff0f7b82 */ /* 0x000ee20000000000 */
[----:B-1----:R-:W-:-:S07]  /*0a00*/  ISETP.NE.U32.AND P5, PT, R4, RZ, PT ;  /* 0x000000ff0400720c */ /* 0x002fce0003fa5070 */
[----:B------:R-:W1:Y:S01]  /*0a10*/  LDC.64 R6, c[0x0][0x2f8] ;  /* 0x0000be00ff067b82 */ /* 0x000e620000000a00 */
[----:B------:R-:W-:Y:S02]  /*0a20*/  IADD3 R4, P0, R14, R4, RZ ;  /* 0x000000040e047210 */ /* 0x000fe40007f1e0ff */
[----:B------:R-:W-:-:S03]  /*0a30*/  ISETP.NE.AND.EX P5, PT, R5, RZ, PT, P5 ;  /* 0x000000ff0500720c */ /* 0x000fc60003fa5350 */
[----:B------:R-:W-:Y:S01]  /*0a40*/  IMAD.X R5, R13, 0x1, R5, P0 ;  /* 0x000000010d057824 */ /* 0x000fe200000e0605 */
[----:B--2---:R-:W-:-:S04]  /*0a50*/  ISETP.NE.U32.AND P2, PT, R10, RZ, PT ;  /* 0x000000ff0a00720c */ /* 0x004fc80003f45070 */
[----:B------:R-:W-:Y:S02]  /*0a60*/  ISETP.NE.AND.EX P2, PT, R11, RZ, PT, P2 ;  /* 0x000000ff0b00720c */ /* 0x000fe40003f45320 */
[----:B----4-:R-:W-:-:S03]  /*0a70*/  @P3 IADD3 R8, P1, R14, UR8, RZ ;  /* 0x000000080e083c10 */ /* 0x010fc6000ff3e0ff */
[----:B------:R-:W2:Y:S04]  /*0a80*/  @P5 LDG.E R0, desc[UR12][R4.64] ;  /* 0x0000000c04005981 */ /* 0x000ea8000c1e1900 */
[----:B------:R4:W2:Y:S01]  /*0a90*/  @P5 LDG.E R12, desc[UR12][R4.64+0x4] ;  /* 0x0000040c040c5981 */ /* 0x0008a2000c1e1900 */
[----:B------:R-:W-:Y:S01]  /*0aa0*/  IMAD.MOV.U32 R230, RZ, RZ, RZ ;  /* 0x000000ffffe67224 */ /* 0x000fe200078e00ff */
        /* <DEDUP_REMOVED lines=27> */
.L_x_268:
        /* <DEDUP_REMOVED lines=45> */
[----:B------:R-:W4:Y:S03]  /*0f30*/  @P2 LDC R34, c[0x0][0x2e4] ;  /* 0x0000b900ff222b82 */ /* 0x000f260000000800 */
        /* <DEDUP_REMOVED lines=13> */
[----:B------:R-:W-:Y:S01]  /*1010*/  LEA.HI R5, R10, R5, RZ, 0x6 ;  /* 0x000000050a057211 */ /* 0x000fe200078f30ff */
[----:B------:R-:W-:Y:S01]  /*1020*/  IMAD R10, R27, R16, RZ ;  /* 0x000000101b0a7224 */ /* 0x000fe200078e02ff */
[----:B------:R-:W-:Y:S01]  /*1030*/  ISETP.GE.U32.AND P6, PT, R4, R15, PT ;  /* 0x0000000f0400720c */ /* 0x000fe20003fc6070 */
[----:B------:R-:W-:Y:S01]  /*1040*/  IMAD R4, R40, R42, R8 ;  /* 0x0000002a28047224 */ /* 0x000fe200078e0208 */
[----:B------:R-:W-:Y:S02]  /*1050*/  SHF.R.S32.HI R8, RZ, 0x6, R14 ;  /* 0x00000006ff087819 */ /* 0x000fe4000001140e */
[----:B------:R-:W2:Y:S01]  /*1060*/  @!P1 LDC.64 R14, c[0x0][0x418] ;  /* 0x00010600ff0e9b82 */ /* 0x000ea20000000a00 */
[----:B------:R-:W-:Y:S01]  /*1070*/  IMAD.IADD R4, R17, 0x1, R4 ;  /* 0x0000000111047824 */ /* 0x000fe200078e0204 */
[----:B------:R-:W-:-:S02]  /*1080*/  ISETP.NE.AND P4, PT, R18, RZ, PT ;  /* 0x000000ff1200720c */ /* 0x000fc40003f85270 */
[----:B------:R-:W-:Y:S01]  /*1090*/  SHF.R.S32.HI R5, RZ, 0x6, R5 ;  /* 0x00000006ff057819 */ /* 0x000fe20000011405 */
[----:B------:R-:W-:Y:S01]  /*10a0*/  IMAD R10, R26, R4, R10 ;  /* 0x000000041a0a7224 */ /* 0x000fe200078e020a */
[----:B------:R-:W-:Y:S02]  /*10b0*/  @P0 IADD3 R4, R230, R240, RZ ;  /* 0x000000f0e6040210 */ /* 0x000fe40007ffe0ff */
[----:B------:R-:W-:Y:S01]  /*10c0*/  @P1 IADD3 R28, R7, R6, RZ ;  /* 0x00000006071c1210 */ /* 0x000fe20007ffe0ff */
[----:B------:R-:W-:Y:S01]  /*10d0*/  @P6 VIADD R2, R2, 0x1 ;  /* 0x0000000102026836 */ /* 0x000fe20000000000 */
[----:B------:R-:W-:Y:S01]  /*10e0*/  VIMNMX R187, R8, R5, PT ;  /* 0x0000000508bb7248 */ /* 0x000fe20003fe0100 */
[C---:B---3--:R-:W-:Y:S01]  /*10f0*/  @P0 IMAD R11, R4.reuse, R13, RZ ;  /* 0x0000000d040b0224 */ /* 0x048fe200078e02ff */
[----:B-----5:R-:W-:Y:S01]  /*1100*/  ISETP.NE.AND P6, PT, R37, RZ, PT ;  /* 0x000000ff2500720c */ /* 0x020fe20003fc5270 */
        /* <DEDUP_REMOVED lines=8> */
[----:B------:R-:W-:Y:S01]  /*1190*/  IMAD.WIDE.U32 R4, R26, R0, RZ ;  /* 0x000000001a047225 */ /* 0x000fe200078e00ff */
[----:B------:R-:W-:-:S03]  /*11a0*/  SHF.R.S32.HI R11, RZ, 0x1f, R8 ;  /* 0x0000001fff0b7819 */ /* 0x000fc60000011408 */
[----:B------:R-:W-:Y:S01]  /*11b0*/  @!P3 IMAD.MOV R20, RZ, RZ, -R20 ;  /* 0x000000ffff14b224 */ /* 0x000fe200078e0a14 */
[----:B------:R-:W-:Y:S01]  /*11c0*/  @!P4 LOP3.LUT R20, RZ, R18, RZ, 0x33, !PT ;  /* 0x00000012ff14c212 */ /* 0x000fe200078e33ff */
[----:B------:R-:W-:Y:S01]  /*11d0*/  IMAD.IADD R25, R7, 0x1, R10 ;  /* 0x0000000107197824 */ /* 0x000fe200078e020a */
[----:B------:R-:W5:Y:S01]  /*11e0*/  @P0 LDC.64 R18, c[0x0][0x248] ;  /* 0x00009200ff120b82 */ /* 0x000f620000000a00 */
        /* <DEDUP_REMOVED lines=10> */
[----:B------:R-:W-:Y:S01]  /*1290*/  @P2 SEL R9, R9, R0, !P1 ;  /* 0x0000000009092207 */ /* 0x000fe20004800000 */
[----:B------:R-:W-:Y:S02]  /*12a0*/  @P1 IMAD R24, R0, R23, R7 ;  /* 0x0000001700181224 */ /* 0x000fe400078e0207 */
[C---:B------:R-:W-:Y:S02]  /*12b0*/  @!P1 IMAD R10, R248.reuse, R15, R4 ;  /* 0x0000000ff80a9224 */ /* 0x040fe400078e0204 */
[----:B------:R-:W-:Y:S02]  /*12c0*/  IMAD.X R7, R11, 0x1, R5, P3 ;  /* 0x000000010b077824 */ /* 0x000fe400018e0605 */
[----:B------:R-:W-:Y:S02]  /*12d0*/  IMAD R21, R27, R2, RZ ;  /* 0x000000021b157224 */ /* 0x000fe400078e02ff */
[----:B------:R-:W-:-:S04]  /*12e0*/  @!P1 IMAD.WIDE.U32 R4, R248, R14, RZ ;  /* 0x0000000ef8049225 */ /* 0x000fc800078e00ff */
[C---:B------:R-:W-:Y:S01]  /*12f0*/  IMAD R22, R26.reuse, R7, R21 ;  /* 0x000000071a167224 */ /* 0x040fe200078e0215 */
[----:B------:R-:W-:Y:S01]  /*1300*/  @P1 MOV R21, R6 ;  /* 0x0000000600151202 */ /* 0x000fe20000000f00 */
[----:B------:R-:W-:Y:S01]  /*1310*/  IMAD.WIDE.U32 R14, R26, R2, RZ ;  /* 0x000000021a0e7225 */ /* 0x000fe200078e00ff */
[----:B------:R-:W-:-:S03]  /*1320*/  @!P1 MOV R21, R4 ;  /* 0x0000000400159202 */ /* 0x000fc60000000f00 */
[----:B------:R-:W-:Y:S02]  /*1330*/  @!P1 IMAD.IADD R24, R5, 0x1, R10 ;  /* 0x0000000105189824 */ /* 0x000fe400078e020a */
[----:B------:R-:W-:Y:S02]  /*1340*/  @!P2 IMAD R2, R248, R224, R44 ;  /* 0x000000e0f802a224 */ /* 0x000fe400078e022c */
[----:B---3--:R-:W-:-:S04]  /*1350*/  IMAD.WIDE.U32 R4, R36, R16, RZ ;  /* 0x0000001024047225 */ /* 0x008fc800078e00ff */
[----:B------:R-:W-:Y:S01]  /*1360*/  @P0 IMAD.IADD R6, R230, 0x1, R240 ;  /* 0x00000001e6060824 */ /* 0x000fe200078e02f0 */
[----:B------:R-:W-:Y:S01]  /*1370*/  SEL R10, R4, RZ, P6 ;  /* 0x000000ff040a7207 */ /* 0x000fe20003000000 */
[----:B------:R-:W-:Y:S01]  /*1380*/  @P2 IMAD R9, R44, R34, R9 ;  /* 0x000000222c092224 */ /* 0x000fe200078e0209 */
[----:B------:R-:W-:Y:S01]  /*1390*/  SHF.R.S32.HI R34, RZ, 0x1f, R217 ;  /* 0x0000001fff227819 */ /* 0x000fe200000114d9 */
[----:B------:R-:W-:Y:S02]  /*13a0*/  @!P2 IMAD R9, R2, R35, RZ ;  /* 0x000000230209a224 */ /* 0x000fe400078e02ff */
[----:B------:R-:W-:Y:S02]  /*13b0*/  IMAD R5, R36, R17, R5 ;  /* 0x0000001124057224 */ /* 0x000fe400078e0205 */
[----:B-----5:R-:W-:Y:S02]  /*13c0*/  @P0 IMAD R2, R6, R19, RZ ;  /* 0x0000001306020224 */ /* 0x020fe400078e02ff */
[----:B------:R-:W-:Y:S01]  /*13d0*/  IMAD R17, R44, R39, RZ ;  /* 0x000000272c117224 */ /* 0x000fe200078e02ff */
[----:B------:R-:W-:Y:S01]  /*13e0*/  SEL R26, R5, RZ, P6 ;  /* 0x000000ff051a7207 */ /* 0x000fe20003000000 */
[----:B------:R-:W-:-:S03]  /*13f0*/  @P0 IMAD.WIDE.U32 R6, R6, R18, RZ ;  /* 0x0000001206060225 */ /* 0x000fc600078e00ff */
        /* <DEDUP_REMOVED lines=16> */
.L_x_270:
        /* <DEDUP_REMOVED lines=13> */
.L_x_271:
        /* <DEDUP_REMOVED lines=10> */
.L_x_272:
[----:B------:R-:W-:-:S04]  /*1670*/  IMAD R2, R248, R224, R44 ;  /* 0x000000e0f8027224 */ /* 0x000fc800078e022c */
[----:B------:R-:W-:-:S07]  /*1680*/  IMAD R2, R2, R42, RZ ;  /* 0x0000002a02027224 */ /* 0x000fce00078e02ff */
.L_x_273:
[----:B------:R-:W1:Y:S01]  /*1690*/  S2R R42, SR_TID.X ;  /* 0x00000000002a7919 */ /* 0x000e620000002100 */
[----:B------:R-:W2:Y:S01]  /*16a0*/  LDC.64 R22, c[0x0][0x420] ;  /* 0x00010800ff167b82 */ /* 0x000ea20000000a00 */
[----:B------:R-:W-:Y:S01]  /*16b0*/  IMAD R224, R39, R224, RZ ;  /* 0x000000e027e07224 */ /* 0x000fe200078e02ff */
[----:B------:R-:W-:Y:S01]  /*16c0*/  IADD3 R0, P3, R218, R8, RZ ;  /* 0x00000008da007210 */ /* 0x000fe20007f7e0ff */
[----:B------:R-:W-:Y:S01]  /*16d0*/  ULDC.64 UR4, c[0x0][0x258] ;  /* 0x0000960000047ab9 */ /* 0x000fe20000000a00 */
[----:B------:R-:W-:Y:S01]  /*16e0*/  SHF.R.S32.HI R39, RZ, 0x1f, R218 ;  /* 0x0000001fff277819 */ /* 0x000fe200000114da */
[----:B------:R-:W-:Y:S01]  /*16f0*/  IMAD.SHL.U32 R223, R224, 0x40, RZ ;  /* 0x00000040e0df7824 */ /* 0x000fe200078e00ff */
[----:B------:R-:W-:Y:S01]  /*1700*/  SHF.R.S32.HI R243, RZ, 0x1f, R242 ;  /* 0x0000001ffff37819 */ /* 0x000fe200000114f2 */
[----:B------:R-:W-:Y:S01]  /*1710*/  ULDC UR10, c[0x0][0x398] ;  /* 0x0000e600000a7ab9 */ /* 0x000fe20000000800 */
[----:B------:R-:W-:Y:S01]  /*1720*/  IADD3 R16, R8, R9, RZ ;  /* 0x0000000908107210 */ /* 0x000fe20007ffe0ff */
[----:B------:R-:W-:Y:S01]  /*1730*/  ULDC.64 UR6, c[0x0][0x3e0] ;  /* 0x0000f80000067ab9 */ /* 0x000fe20000000a00 */
[----:B------:R-:W-:Y:S01]  /*1740*/  IADD3 R6, P2, P1, R14, R223, R17 ;  /* 0x000000df0e067210 */ /* 0x000fe2000795e011 */
[----:B------:R-:W-:Y:S01]  /*1750*/  IMAD.IADD R17, R8, 0x1, R2 ;  /* 0x0000000108117824 */ /* 0x000fe200078e0202 */
[----:B------:R-:W-:Y:S01]  /*1760*/  SHF.R.S32.HI R4, RZ, 0x1f, R223 ;  /* 0x0000001fff047819 */ /* 0x000fe200000114df */
[----:B------:R-:W-:Y:S03]  /*1770*/  BSSY B1, `(.L_x_269) ;  /* 0x0000610000017945 */ /* 0x000fe60003800000 */
[----:B------:R-:W-:Y:S01]  /*1780*/  IADD3.X R14, R5, R4, R27, P2, P1 ;  /* 0x00000004050e7210 */ /* 0x000fe200017e241b */
[----:B------:R-:W-:Y:S01]  /*1790*/  IMAD.X R5, R39, 0x1, R11, P3 ;  /* 0x0000000127057824 */ /* 0x000fe200018e060b */
[----:B------:R-:W-:Y:S01]  /*17a0*/  IADD3 R15, P2, P1, R10, R6, R29 ;  /* 0x000000060a0f7210 */ /* 0x000fe2000795e01d */
[----:B------:R-:W-:Y:S01]  /*17b0*/  IMAD.WIDE.U32 R6, R0, R32, R242 ;  /* 0x0000002000067225 */ /* 0x000fe200078e00f2 */
[----:B------:R-:W-:-:S02]  /*17c0*/  IADD3 R4, P3, R242, R21, RZ ;  /* 0x00000015f2047210 */ /* 0x000fc40007f7e0ff */
[----:B------:R-:W-:Y:S01]  /*17d0*/  IADD3.X R14, R26, R14, R25, P2, P1 ;  /* 0x0000000e1a0e7210 */ /* 0x000fe200017e2419 */
[----:B------:R-:W-:Y:S01]  /*17e0*/  IMAD R2, R5, R32, RZ ;  /* 0x0000002005027224 */ /* 0x000fe200078e02ff */
[----:B------:R-:W3:Y:S01]  /*17f0*/  LDC.64 R26, c[0x0][0x478] ;  /* 0x00011e00ff1a7b82 */ /* 0x000ee20000000a00 */
[----:B------:R-:W-:Y:S01]  /*1800*/  IMAD.X R5, R243, 0x1, R24, P3 ;  /* 0x00000001f3057824 */ /* 0x000fe200018e0618 */
[----:B------:R-:W-:Y:S01]  /*1810*/  IADD3 R6, P3, R38, R6, RZ ;  /* 0x0000000626067210 */ /* 0x000fe20007f7e0ff */
[----:B------:R-:W-:Y:S02]  /*1820*/  IMAD R10, R0, R33, R2 ;  /* 0x00000021000a7224 */ /* 0x000fe400078e0202 */
[-C--:B--2---:R-:W-:Y:S01]  /*1830*/  IMAD R0, R11, R22.reuse, RZ ;  /* 0x000000160b007224 */ /* 0x084fe200078e02ff */
[----:B-1----:R-:W-:Y:S01]  /*1840*/  SHF.R.S32.HI R43, RZ, 0x1f, R42 ;  /* 0x0000001fff2b7819 */ /* 0x002fe2000001142a */
[----:B------:R-:W-:Y:S01]  /*1850*/  IMAD.WIDE.U32 R4, R8, R22, R4 ;  /* 0x0000001608047225 */ /* 0x000fe200078e0004 */
[----:B------:R-:W-:Y:S01]  /*1860*/  IADD3.X R7, R28, R7, R10, P3, !PT ;  /* 0x000000071c077210 */ /* 0x000fe20001ffe40a */
[----:B------:R-:W1:Y:S01]  /*1870*/  LDC.64 R24, c[0x0][0x2b0] ;  /* 0x0000ac00ff187b82 */ /* 0x000e620000000a00 */
[----:B------:R-:W-:Y:S01]  /*1880*/  LEA.HI R11, R43, R42, RZ, 0x5 ;  /* 0x0000002a2b0b7211 */ /* 0x000fe200078f28ff */
[----:B------:R-:W-:-:S02]  /*1890*/  IMAD R9, R8, R23, R0 ;  /* 0x0000001708097224 */ /* 0x000fc400078e0200 */
[----:B------:R-:W-:Y:S01]  /*18a0*/  IMAD.WIDE.U32 R6, R44, UR4, R6 ;  /* 0x000000042c067c25 */ /* 0x000fe2000f8e0006 */
[----:B------:R-:W-:Y:S02]  /*18b0*/  LOP3.LUT R2, R11, 0xffffffe0, RZ, 0xc0, !PT ;  /* 0xffffffe00b027812 */ /* 0x000fe400078ec0ff */
[----:B------:R-:W-:Y:S01]  /*18c0*/  SHF.R.S32.HI R0, RZ, 0x5, R11 ;  /* 0x00000005ff007819 */ /* 0x000fe2000001140b */
[----:B------:R-:W-:Y:S02]  /*18d0*/  IMAD R11, R41, UR4, RZ ;  /* 0x00000004290b7c24 */ /* 0x000fe4000f8e02ff */
[----:B------:R-:W-:Y:S01]  /*18e0*/  IMAD.IADD R8, R42, 0x1, -R2 ;  /* 0x000000012a087824 */ /* 0x000fe200078e0a02 */
[----:B------:R-:W-:Y:S01]  /*18f0*/  IADD3 R2, -R186, R209, R217 ;  /* 0x000000d1ba027210 */ /* 0x000fe20007ffe1d9 */
[----:B------:R-:W-:Y:S01]  /*1900*/  IMAD R11, R44, UR5, R11 ;  /* 0x000000052c0b7c24 */ /* 0x000fe2000f8e020b */
[----:B------:R-:W-:Y:S01]  /*1910*/  ULDC.64 UR4, c[0x0][0x428] ;  /* 0x00010a0000047ab9 */ /* 0x000fe20000000a00 */
[----:B------:R-:W-:-:S02]  /*1920*/  IMAD.IADD R5, R5, 0x1, R9 ;  /* 0x0000000105057824 */ /* 0x000fc400078e0209 */
[----:B------:R-:W-:Y:S01]  /*1930*/  VIADD R2, R2, -UR10 ;  /* 0x8000000a02027c36 */ /* 0x000fe20008000000 */
[----:B------:R-:W-:Y:S01]  /*1940*/  IADD3 R11, R7, R11, RZ ;  /* 0x0000000b070b7210 */ /* 0x000fe20007ffe0ff */
[----:B------:R-:W-:Y:S02]  /*1950*/  IMAD R9, R41, UR4, RZ ;  /* 0x0000000429097c24 */ /* 0x000fe4000f8e02ff */
[----:B------:R-:W-:Y:S01]  /*1960*/  IMAD.WIDE.U32 R4, R44, UR4, R4 ;  /* 0x000000042c047c25 */ /* 0x000fe2000f8e0004 */
[----:B------:R-:W-:-:S03]  /*1970*/  SHF.R.S32.HI R10, RZ, 0x1f, R2 ;  /* 0x0000001fff0a7819 */ /* 0x000fc60000011402 */
[----:B------:R-:W-:Y:S01]  /*1980*/  IMAD R9, R44, UR5, R9 ;  /* 0x000000052c097c24 */ /* 0x000fe2000f8e0209 */
[----:B------:R-:W-:Y:S01]  /*1990*/  ULDC.64 UR4, c[0x0][0x210] ;  /* 0x0000840000047ab9 */ /* 0x000fe20000000a00 */
[----:B------:R-:W-:Y:S01]  /*19a0*/  IMAD R8, R0, R224, R8 ;  /* 0x000000e000087224 */ /* 0x000fe200078e0208 */
[----:B------:R-:W-:Y:S01]  /*19b0*/  LEA R190, P2, R6, UR4, 0x1 ;  /* 0x0000000406be7c11 */ /* 0x000fe2000f8408ff */
[----:B------:R-:W-:Y:S01]  /*19c0*/  IMAD.IADD R5, R5, 0x1, R9 ;  /* 0x0000000105057824 */ /* 0x000fe200078e0209 */
[----:B------:R-:W-:Y:S01]  /*19d0*/  LEA.HI R7, R10, R2, RZ, 0x6 ;  /* 0x000000020a077211 */ /* 0x000fe200078f30ff */
[-C--:B------:R-:W-:Y:S01]  /*19e0*/  IMAD R2, R39, R22.reuse, RZ ;  /* 0x0000001627027224 */ /* 0x080fe200078e02ff */
[----:B------:R-:W-:Y:S01]  /*19f0*/  IADD3 R0, P1, R8, R15, RZ ;  /* 0x0000000f08007210 */ /* 0x000fe20007f3e0ff */
[----:B------:R-:W-:Y:S01]  /*1a00*/  IMAD.WIDE.U32 R4, R218, R22, R4 ;  /* 0x00000016da047225 */ /* 0x000fe200078e0004 */
[----:B------:R-:W-:Y:S01]  /*1a10*/  LEA.HI.X R191, R6, UR5, R11, 0x1, P2 ;  /* 0x0000000506bf7c11 */ /* 0x000fe200090f0c0b */
[----:B------:R-:W-:Y:S01]  /*1a20*/  ULDC.64 UR4, c[0x0][0x400] ;  /* 0x0001000000047ab9 */ /* 0x000fe20000000a00 */
[----:B------:R-:W-:Y:S01]  /*1a30*/  SHF.R.S32.HI R6, RZ, 0x6, R7 ;  /* 0x00000006ff067819 */ /* 0x000fe20000011407 */
[----:B------:R-:W-:Y:S01]  /*1a40*/  IMAD R2, R218, R23, R2 ;  /* 0x00000017da027224 */ /* 0x000fe200078e0202 */
[----:B------:R-:W-:Y:S01]  /*1a50*/  LEA.HI.X.SX32 R8, R8, R14, 0x1, P1 ;  /* 0x0000000e08087211 */ /* 0x000fe200008f0eff */
[----:B-1----:R-:W-:Y:S01]  /*1a60*/  IMAD.WIDE R10, R16, 0x4, R24 ;  /* 0x00000004100a7825 */ /* 0x002fe200078e0218 */
[----:B------:R-:W-:-:S02]  /*1a70*/  LEA R184, P1, R0, UR4, 0x2 ;  /* 0x0000000400b87c11 */ /* 0x000fc4000f8210ff */
[----:B------:R-:W-:Y:S01]  /*1a80*/  VIMNMX R229, RZ, R6, !PT ;  /* 0x00000006ffe57248 */ /* 0x000fe20007fe0100 */
[----:B------:R-:W-:Y:S01]  /*1a90*/  IMAD.IADD R2, R5, 0x1, R2 ;  /* 0x0000000105027824 */ /* 0x000fe200078e0202 */
[----:B------:R-:W-:Y:S01]  /*1aa0*/  LEA.HI.X R183, R0, UR5, R8, 0x2, P1 ;  /* 0x0000000500b77c11 */ /* 0x000fe200088f1408 */
[----:B---3--:R-:W-:Y:S01]  /*1ab0*/  IMAD.WIDE R6, R17, 0x4, R26 ;  /* 0x0000000411067825 */ /* 0x008fe200078e021a */
[C---:B------:R-:W-:Y:S02]  /*1ac0*/  ISETP.GT.AND P1, PT, R187.reuse, R229, PT ;  /* 0x000000e5bb00720c */ /* 0x040fe40003f24270 */
[C---:B------:R-:W-:Y:S01]  /*1ad0*/  LEA R188, P2, R4.reuse, UR6, 0x1 ;  /* 0x0000000604bc7c11 */ /* 0x040fe2000f8408ff */
[----:B------:R-:W-:Y:S01]  /*1ae0*/  IMAD.MOV.U32 R210, RZ, RZ, R11 ;  /* 0x000000ffffd27224 */ /* 0x000fe200078e000b */
[----:B------:R-:W-:Y:S01]  /*1af0*/  MOV R211, R10 ;  /* 0x0000000a00d37202 */ /* 0x000fe20000000f00 */
[----:B------:R-:W-:Y:S01]  /*1b00*/  IMAD.MOV.U32 R213, RZ, RZ, R6 ;  /* 0x000000ffffd57224 */ /* 0x000fe200078e0006 */
[----:B------:R-:W-:Y:S01]  /*1b10*/  LEA.HI.X R189, R4, UR7, R2, 0x1, P2 ;  /* 0x0000000704bd7c11 */ /* 0x000fe200090f0c02 */
[----:B------:R-:W-:Y:S01]  /*1b20*/  VIADD R187, R187, 0xffffffff ;  /* 0xffffffffbbbb7836 */ /* 0x000fe20000000000 */
[----:B------:R-:W-:-:S05]  /*1b30*/  MOV R212, R7 ;  /* 0x0000000700d47202 */ /* 0x000fca0000000f00 */
[----:B------:R-:W-:Y:S05]  /*1b40*/  @P1 BRA `(.L_x_274) ;  /* 0x0000000800d01947 */ /* 0x000fea0003800000 */
[----:B------:R-:W1:Y:S01]  /*1b50*/  @P0 LDC.64 R4, c[0x0][0x450] ;  /* 0x00011400ff040b82 */ /* 0x000e620000000a00 */
[CC--:B------:R-:W-:Y:S02]  /*1b60*/  @P0 IADD3 R8, R230.reuse, R240.reuse, RZ ;  /* 0x000000f0e6080210 */ /* 0x0c0fe40007ffe0ff */
[----:B------:R-:W-:Y:S02]  /*1b70*/  @P0 IADD3 R0, R230, R240, RZ ;  /* 0x000000f0e6000210 */ /* 0x000fe40007ffe0ff */
[----:B------:R-:W-:-:S03]  /*1b80*/  IADD3 R16, R218, 0x20, RZ ;  /* 0x00000020da107810 */ /* 0x000fc60007ffe0ff */
[----:B------:R-:W2:Y:S01]  /*1b90*/  @P0 LDC.64 R12, c[0x0][0x458] ;  /* 0x00011600ff0c0b82 */ /* 0x000ea20000000a00 */
[C---:B-1----:R-:W-:Y:S02]  /*1ba0*/  @P0 IMAD R10, R8.reuse, R5, RZ ;  /* 0x00000005080a0224 */ /* 0x042fe400078e02ff */
[----:B------:R-:W-:-:S05]  /*1bb0*/  @P0 IMAD.WIDE.U32 R8, R8, R4, RZ ;  /* 0x0000000408080225 */ /* 0x000fca00078e00ff */
[----:B------:R-:W-:Y:S01]  /*1bc0*/  @P0 IADD3 R11, R9, R10, RZ ;  /* 0x0000000a090b0210 */ /* 0x000fe20007ffe0ff */
[C---:B--2---:R-:W-:Y:S01]  /*1bd0*/  @P0 IMAD R2, R0.reuse, R13, RZ ;  /* 0x0000000d00020224 */ /* 0x044fe200078e02ff */
[----:B------:R-:W-:Y:S01]  /*1be0*/  @P0 MOV R10, R8 ;  /* 0x00000008000a0202 */ /* 0x000fe20000000f00 */
[----:B------:R-:W-:-:S04]  /*1bf0*/  @P0 IMAD.WIDE.U32 R6, R0, R12, RZ ;  /* 0x0000000c00060225 */ /* 0x000fc800078e00ff */
[----:B------:R-:W-:Y:S01]  /*1c00*/  IMAD R0, R231, -0x80, R186 ;  /* 0xffffff80e7007824 */ /* 0x000fe200078e02ba */
        /* <DEDUP_REMOVED lines=15> */
.L_x_275:
        /* <DEDUP_REMOVED lines=13> */
.L_x_276:
[----:B------:R-:W-:Y:S01]  /*1dd0*/  IMAD R2, R34, R4, RZ ;  /* 0x0000000422027224 */ /* 0x000fe200078e02ff */
[C---:B------:R-:W-:Y:S01]  /*1de0*/  ISETP.GE.AND P3, PT, R218.reuse, R0, PT ;  /* 0x00000000da00720c */ /* 0x040fe20003f66270 */
[C---:B------:R-:W-:Y:S01]  /*1df0*/  IMAD.WIDE.U32 R6, R217.reuse, R4, R242 ;  /* 0x00000004d9067225 */ /* 0x040fe200078e00f2 */
[----:B------:R-:W-:Y:S01]  /*1e00*/  ULDC.64 UR4, c[0x0][0x468] ;  /* 0x00011a0000047ab9 */ /* 0x000fe20000000a00 */
[----:B------:R-:W-:Y:S01]  /*1e10*/  IADD3 R9, R218, 0x40, RZ ;  /* 0x00000040da097810 */ /* 0x000fe20007ffe0ff */
[----:B------:R-:W-:Y:S01]  /*1e20*/  BSSY B0, `(.L_x_277) ;  /* 0x0000017000007945 */ /* 0x000fe20003800000 */
[----:B------:R-:W-:Y:S01]  /*1e30*/  IMAD R2, R217, R5, R2 ;  /* 0x00000005d9027224 */ /* 0x000fe200078e0202 */
[----:B------:R-:W-:Y:S02]  /*1e40*/  IADD3 R6, P0, R10, R6, RZ ;  /* 0x000000060a067210 */ /* 0x000fe40007f1e0ff */
[----:B------:R-:W-:Y:S02]  /*1e50*/  IADD3 R8, R218, 0x60, RZ ;  /* 0x00000060da087810 */ /* 0x000fe40007ffe0ff */
[----:B------:R-:W-:Y:S01]  /*1e60*/  IADD3.X R7, R11, R7, R2, P0, !PT ;  /* 0x000000070b077210 */ /* 0x000fe200007fe402 */
[----:B------:R-:W-:Y:S01]  /*1e70*/  IMAD R2, R41, UR4, RZ ;  /* 0x0000000429027c24 */ /* 0x000fe2000f8e02ff */
[----:B------:R-:W-:-:S02]  /*1e80*/  ISETP.GE.AND P2, PT, R16, R0, PT ;  /* 0x000000001000720c */ /* 0x000fc40003f46270 */
[-C--:B------:R-:W-:Y:S01]  /*1e90*/  ISETP.GE.AND P1, PT, R9, R0.reuse, PT ;  /* 0x000000000900720c */ /* 0x080fe20003f26270 */
[----:B------:R-:W-:Y:S01]  /*1ea0*/  IMAD.WIDE.U32 R6, R44, UR4, R6 ;  /* 0x000000042c067c25 */ /* 0x000fe2000f8e0006 */
[----:B------:R-:W-:-:S03]  /*1eb0*/  ISETP.GE.AND P0, PT, R8, R0, PT ;  /* 0x000000000800720c */ /* 0x000fc60003f06270 */
        /* <DEDUP_REMOVED lines=13> */
.L_x_278:
[----:B------:R-:W-:Y:S05]  /*1f90*/  BSYNC B0 ;  /* 0x0000000000007941 */ /* 0x000fea0003800000 */
.L_x_277:
        /* <DEDUP_REMOVED lines=14> */
.L_x_280:
[----:B------:R-:W-:Y:S05]  /*2080*/  BSYNC B0 ;  /* 0x0000000000007941 */ /* 0x000fea0003800000 */
.L_x_279:
        /* <DEDUP_REMOVED lines=14> */
.L_x_282:
[----:B------:R-:W-:Y:S05]  /*2170*/  BSYNC B0 ;  /* 0x0000000000007941 */ /* 0x000fea0003800000 */
.L_x_281:
        /* <DEDUP_REMOVED lines=13> */
.L_x_284:
[----:B------:R-:W-:Y:S05]  /*2250*/  BSYNC B0 ;  /* 0x0000000000007941 */ /* 0x000fea0003800000 */
.L_x_283:
        /* <DEDUP_REMOVED lines=22> */
.L_x_286:
[----:B------:R-:W-:Y:S05]  /*23c0*/  BSYNC B0 ;  /* 0x0000000000007941 */ /* 0x000fea0003800000 */
.L_x_285:
        /* <DEDUP_REMOVED lines=14> */
.L_x_288:
[----:B------:R-:W-:Y:S05]  /*24b0*/  BSYNC B0 ;  /* 0x0000000000007941 */ /* 0x000fea0003800000 */
.L_x_287:
        /* <DEDUP_REMOVED lines=14> */
.L_x_290:
[----:B------:R-:W-:Y:S05]  /*25a0*/  BSYNC B0 ;  /* 0x0000000000007941 */ /* 0x000fea0003800000 */
.L_x_289:
        /* <DEDUP_REMOVED lines=14> */
.L_x_274:
[----:B------:R-:W-:Y:S01]  /*2690*/  IMAD R0, R231, -0x80, R186 ;  /* 0xffffff80e7007824 */ /* 0x000fe200078e02ba */
[----:B------:R-:W-:Y:S01]  /*26a0*/  ULDC.64 UR4, c[0x0][0x268] ;  /* 0x00009a0000047ab9 */ /* 0x000fe20000000a00 */
[C---:B------:R-:W-:Y:S02]  /*26b0*/  VIADD R8, R218.reuse, 0x20 ;  /* 0x00000020da087836 */ /* 0x040fe40000000000 */
[C---:B------:R-:W-:Y:S01]  /*26c0*/  VIADD R6, R218.reuse, 0x40 ;  /* 0x00000040da067836 */ /* 0x040fe20000000000 */
[----:B------:R-:W-:Y:S01]  /*26d0*/  ISETP.GE.AND P5, PT, R218, R0, PT ;  /* 0x00000000da00720c */ /* 0x000fe20003fa6270 */
[----:B------:R-:W-:Y:S01]  /*26e0*/  IMAD R2, R34, R12, RZ ;  /* 0x0000000c22027224 */ /* 0x000fe200078e02ff */
[----:B------:R-:W-:Y:S01]  /*26f0*/  ISETP.GE.AND P4, PT, R8, R0, PT ;  /* 0x000000000800720c */ /* 0x000fe20003f86270 */
[C---:B------:R-:W-:Y:S01]  /*2700*/  IMAD.WIDE.U32 R4, R217.reuse, R12, R242 ;  /* 0x0000000cd9047225 */ /* 0x040fe200078e00f2 */
[----:B------:R-:W-:Y:S01]  /*2710*/  ISETP.GE.AND P3, PT, R6, R0, PT ;  /* 0x000000000600720c */ /* 0x000fe20003f66270 */
[----:B------:R-:W-:Y:S02]  /*2720*/  @P6 BAR.SYNC.DEFER_BLOCKING 0x0 ;  /* 0x0000000000006b1d */ /* 0x000fe40000010000 */
[----:B------:R-:W-:Y:S01]  /*2730*/  VIADD R7, R218, 0x60 ;  /* 0x00000060da077836 */ /* 0x000fe20000000000 */
[----:B------:R-:W-:Y:S01]  /*2740*/  IADD3 R4, P0, R30, R4, RZ ;  /* 0x000000041e047210 */ /* 0x000fe20007f1e0ff */
[----:B------:R-:W-:-:S02]  /*2750*/  IMAD R2, R217, R13, R2 ;  /* 0x0000000dd9027224 */ /* 0x000fc400078e0202 */
[----:B------:R-:W-:Y:S01]  /*2760*/  IMAD R30, R187, -0x40, R209 ;  /* 0xffffffc0bb1e7824 */ /* 0x000fe200078e02d1 */
[----:B------:R-:W-:Y:S01]  /*2770*/  ISETP.GE.AND P1, PT, R7, R0, PT ;  /* 0x000000000700720c */ /* 0x000fe20003f26270 */
[----:B------:R-:W1:Y:S01]  /*2780*/  @!P5 LDC.64 R16, c[0x0][0x220] ;  /* 0x00008800ff10db82 */ /* 0x000e620000000a00 */
[----:B------:R-:W-:Y:S01]  /*2790*/  IADD3.X R5, R31, R5, R2, P0, !PT ;  /* 0x000000051f057210 */ /* 0x000fe200007fe402 */
[----:B------:R-:W-:Y:S01]  /*27a0*/  IMAD R2, R35, UR4, RZ ;  /* 0x0000000423027c24 */ /* 0x000fe2000f8e02ff */
[----:B------:R-:W-:Y:S01]  /*27b0*/  @!P4 IADD3 R0, P2, R218, 0x20, RZ ;  /* 0x00000020da00c810 */ /* 0x000fe20007f5e0ff */
[----:B------:R-:W-:Y:S01]  /*27c0*/  IMAD.SHL.U32 R23, R23, 0x40, RZ ;  /* 0x0000004017177824 */ /* 0x000fe200078e00ff */
[-C--:B------:R-:W-:Y:S01]  /*27d0*/  ISETP.GE.AND P0, PT, R8, R30.reuse, PT ;  /* 0x0000001e0800720c */ /* 0x080fe20003f06270 */
[----:B------:R-:W-:Y:S01]  /*27e0*/  IMAD R9, R20, UR5, R2 ;  /* 0x0000000514097c24 */ /* 0x000fe2000f8e0202 */
[C---:B------:R-:W-:Y:S01]  /*27f0*/  ISETP.GE.AND P6, PT, R218.reuse, R30, PT ;  /* 0x0000001eda00720c */ /* 0x040fe20003fc6270 */
[----:B------:R-:W2:Y:S01]  /*2800*/  @!P4 LDC.64 R24, c[0x0][0x220] ;  /* 0x00008800ff18cb82 */ /* 0x000ea20000000a00 */
[----:B------:R-:W-:Y:S01]  /*2810*/  @!P4 IMAD.X R6, RZ, RZ, R39, P2 ;  /* 0x000000ffff06c224 */ /* 0x000fe200010e0627 */
[----:B------:R-:W-:Y:S01]  /*2820*/  @!P3 IADD3 R2, P2, R218, 0x40, RZ ;  /* 0x00000040da02b810 */ /* 0x000fe20007f5e0ff */
[----:B------:R-:W-:Y:S01]  /*2830*/  IMAD.WIDE.U32 R4, R20, UR4, R4 ;  /* 0x0000000414047c25 */ /* 0x000fe2000f8e0004 */
[----:B------:R-:W-:-:S03]  /*2840*/  ULDC.64 UR4, c[0x0][0x260] ;  /* 0x0000980000047ab9 */ /* 0x000fc60000000a00 */
[-C--:B------:R-:W-:Y:S01]  /*2850*/  @!P5 IMAD R8, R39, R12.reuse, RZ ;  /* 0x0000000c2708d224 */ /* 0x080fe200078e02ff */
[----:B------:R-:W3:Y:S01]  /*2860*/  @!P3 LDC.64 R26, c[0x0][0x220] ;  /* 0x00008800ff1abb82 */ /* 0x000ee20000000a00 */
[----:B------:R-:W-:Y:S01]  /*2870*/  IMAD.IADD R5, R5, 0x1, R9 ;  /* 0x0000000105057824 */ /* 0x000fe200078e0209 */
[----:B------:R4:W-:Y:S01]  /*2880*/  @P5 STS.128 [R215+0xa000], RZ ;  /* 0x00a000ffd7005388 */ /* 0x0009e20000000c00 */
[----:B------:R-:W-:Y:S01]  /*2890*/  @!P3 IMAD.X R7, RZ, RZ, R39, P2 ;  /* 0x000000ffff07b224 */ /* 0x000fe200010e0627 */
[----:B------:R-:W-:Y:S01]  /*28a0*/  @!P1 IADD3 R15, P2, R218, 0x60, RZ ;  /* 0x00000060da0f9810 */ /* 0x000fe20007f5e0ff */
[-C--:B------:R-:W-:Y:S01]  /*28b0*/  @!P4 IMAD R6, R6, R12.reuse, RZ ;  /* 0x0000000c0606c224 */ /* 0x080fe200078e02ff */
[----:B------:R-:W-:Y:S01]  /*28c0*/  @!P4 MOV R11, R5 ;  /* 0x00000005000bc202 */ /* 0x000fe20000000f00 */
[----:B------:R-:W-:Y:S01]  /*28d0*/  @!P5 IMAD R9, R218, R13, R8 ;  /* 0x0000000dda09d224 */ /* 0x000fe200078e0208 */
[----:B------:R-:W4:Y:S01]  /*28e0*/  @!P1 LDC.64 R28, c[0x0][0x220] ;  /* 0x00008800ff1c9b82 */ /* 0x000f220000000a00 */
[----:B------:R-:W-:-:S02]  /*28f0*/  @!P3 IMAD R8, R7, R12, RZ ;  /* 0x0000000c0708b224 */ /* 0x000fc400078e02ff */
[----:B------:R-:W-:Y:S02]  /*2900*/  @!P4 IMAD R14, R0, R13, R6 ;  /* 0x0000000d000ec224 */ /* 0x000fe400078e0206 */
[----:B------:R-:W-:-:S04]  /*2910*/  @!P5 IMAD.WIDE.U32 R6, R218, R12, R4 ;  /* 0x0000000cda06d225 */ /* 0x000fc800078e0004 */
[----:B------:R-:W-:Y:S02]  /*2920*/  @!P4 IMAD.MOV.U32 R10, RZ, RZ, R4 ;  /* 0x000000ffff0ac224 */ /* 0x000fe400078e0004 */
[----:B------:R-:W-:Y:S02]  /*2930*/  @!P3 IMAD R21, R2, R13, R8 ;  /* 0x0000000d0215b224 */ /* 0x000fe400078e0208 */
[----:B------:R-:W-:-:S04]  /*2940*/  @!P4 IMAD.WIDE.U32 R10, R0, R12, R10 ;  /* 0x0000000c000ac225 */ /* 0x000fc800078e000a */
[----:B------:R-:W-:Y:S02]  /*2950*/  @!P5 IMAD.IADD R7, R7, 0x1, R9 ;  /* 0x000000010707d824 */ /* 0x000fe400078e0209 */
[----:B------:R-:W-:Y:S01]  /*2960*/  @!P1 IMAD.X R0, RZ, RZ, R39, P2 ;  /* 0x000000ffff009224 */ /* 0x000fe200010e0627 */
[C---:B-1----:R-:W-:Y:S01]  /*2970*/  @!P5 LEA R16, P2, R6.reuse, R16, 0x1 ;  /* 0x000000100610d211 */ /* 0x042fe200078408ff */
[----:B------:R-:W-:Y:S02]  /*2980*/  @!P3 IMAD.MOV.U32 R8, RZ, RZ, R4 ;  /* 0x000000ffff08b224 */ /* 0x000fe400078e0004 */
[----:B------:R-:W-:Y:S01]  /*2990*/  @!P3 IMAD.MOV.U32 R9, RZ, RZ, R5 ;  /* 0x000000ffff09b224 */ /* 0x000fe200078e0005 */
[----:B------:R-:W-:Y:S01]  /*29a0*/  @!P5 LEA.HI.X R17, R6, R17, R7, 0x1, P2 ;  /* 0x000000110611d211 */ /* 0x000fe200010f0c07 */
[-C--:B------:R-:W-:Y:S02]  /*29b0*/  @!P1 IMAD R0, R0, R12.reuse, RZ ;  /* 0x0000000c00009224 */ /* 0x080fe400078e02ff */
[----:B------:R-:W-:-:S02]  /*29c0*/  @!P3 IMAD.WIDE.U32 R8, R2, R12, R8 ;  /* 0x0000000c0208b225 */ /* 0x000fc400078e0008 */
[----:B------:R-:W-:Y:S01]  /*29d0*/  @!PT LDS RZ, [RZ] ;  /* 0x00000000fffff984 */ /* 0x000fe20000000800 */
[----:B------:R-:W-:Y:S01]  /*29e0*/  @!PT LDS RZ, [RZ] ;  /* 0x00000000fffff984 */ /* 0x000fe20000000800 */
[----:B------:R-:W-:Y:S01]  /*29f0*/  @!PT LDS RZ, [RZ] ;  /* 0x00000000fffff984 */ /* 0x000fe20000000800 */
[----:B------:R1:W-:Y:S02]  /*2a00*/  @!P5 LDGSTS.E.BYPASS.LTC128B.128 [R215+0xa000], desc[UR12][R16.64] ;  /* 0x0a00000010d7dfae */ /* 0x0003e4000b901d4c */
[----:B------:R-:W-:Y:S01]  /*2a10*/  @!P4 IMAD.IADD R2, R11, 0x1, R14 ;  /* 0x000000010b02c824 */ /* 0x000fe200078e020e */
[C---:B--2---:R-:W-:Y:S01]  /*2a20*/  @!P4 LEA R14, P2, R10.reuse, R24, 0x1 ;  /* 0x000000180a0ec211 */ /* 0x044fe200078408ff */
[C---:B------:R-:W-:Y:S01]  /*2a30*/  @!P1 IMAD R6, R15.reuse, R13, R0 ;  /* 0x0000000d0f069224 */ /* 0x040fe200078e0200 */
[----:B------:R2:W-:Y:S01]  /*2a40*/  @P4 STS.128 [R215+0xb000], RZ ;  /* 0x00b000ffd7004388 */ /* 0x0005e20000000c00 */
[----:B------:R-:W-:Y:S01]  /*2a50*/  @!P1 IMAD.WIDE.U32 R4, R15, R12, R4 ;  /* 0x0000000c0f049225 */ /* 0x000fe200078e0004 */
[----:B------:R-:W-:Y:S02]  /*2a60*/  @!P4 LEA.HI.X R15, R10, R25, R2, 0x1, P2 ;  /* 0x000000190a0fc211 */ /* 0x000fe400010f0c02 */
[----:B---3--:R-:W-:Y:S01]  /*2a70*/  @!P3 LEA R12, P2, R8, R26, 0x1 ;  /* 0x0000001a080cb211 */ /* 0x008fe200078408ff */
[----:B------:R-:W-:-:S02]  /*2a80*/  @!P3 IMAD.IADD R0, R9, 0x1, R21 ;  /* 0x000000010900b824 */ /* 0x000fc400078e0215 */
[----:B------:R-:W-:Y:S01]  /*2a90*/  IMAD.SHL.U32 R2, R33, 0x40, RZ ;  /* 0x0000004021027824 */ /* 0x000fe200078e00ff */
[----:B------:R-:W-:Y:S01]  /*2aa0*/  @!PT LDS RZ, [RZ] ;  /* 0x00000000fffff984 */ /* 0x000fe20000000800 */
[----:B------:R-:W-:Y:S01]  /*2ab0*/  @!PT LDS RZ, [RZ] ;  /* 0x00000000fffff984 */ /* 0x000fe20000000800 */
[----:B------:R-:W-:Y:S01]  /*2ac0*/  @!PT LDS RZ, [RZ] ;  /* 0x00000000fffff984 */ /* 0x000fe20000000800 */
[----:B------:R3:W-:Y:S01]  /*2ad0*/  @!P4 LDGSTS.E.BYPASS.LTC128B.128 [R215+0xb000], desc[UR12][R14.64] ;  /* 0x0b0000000ed7cfae */ /* 0x0007e2000b901d4c */
[----:B------:R-:W-:Y:S01]  /*2ae0*/  IMAD.MOV.U32 R206, RZ, RZ, 0x7f800000 ;  /* 0x7f800000ffce7424 */ /* 0x000fe200078e00ff */
[----:B------:R-:W-:Y:S01]  /*2af0*/  @!P3 LEA.HI.X R13, R8, R27, R0, 0x1, P2 ;  /* 0x0000001b080db211 */ /* 0x000fe200010f0c00 */
[----:B------:R-:W-:Y:S01]  /*2b00*/  IMAD.WIDE.U32 R8, R22, 0x40, RZ ;  /* 0x0000004016087825 */ /* 0x000fe200078e00ff */
[----:B------:R-:W-:Y:S01]  /*2b10*/  @!P1 IADD3 R0, R5, R6, RZ ;  /* 0x0000000605009210 */ /* 0x000fe20007ffe0ff */
[----:B------:R2:W-:Y:S01]  /*2b20*/  @P3 STS.128 [R215+0xc000], RZ ;  /* 0x00c000ffd7003388 */ /* 0x0005e20000000c00 */
[----:B----4-:R-:W-:Y:S01]  /*2b30*/  @!P1 LEA R10, P2, R4, R28, 0x1 ;  /* 0x0000001c040a9211 */ /* 0x010fe200078408ff */
[----:B------:R-:W-:Y:S02]  /*2b40*/  IMAD.WIDE.U32 R6, R32, 0x40, RZ ;  /* 0x0000004020067825 */ /* 0x000fe400078e00ff */
[----:B------:R-:W-:Y:S01]  /*2b50*/  @!PT LDS RZ, [RZ] ;  /* 0x00000000fffff984 */ /* 0x000fe20000000800 */
[----:B------:R-:W-:Y:S01]  /*2b60*/  @!PT LDS RZ, [RZ] ;  /* 0x00000000fffff984 */ /* 0x000fe20000000800 */
[----:B------:R-:W-:Y:S01]  /*2b70*/  @!PT LDS RZ, [RZ] ;  /* 0x00000000fffff984 */ /* 0x000fe20000000800 */
[----:B------:R-:W-:Y:S01]  /*2b80*/  @!P3 LDGSTS.E.BYPASS.LTC128B.128 [R215+0xc000], desc[UR12][R12.64] ;  /* 0x0c0000000cd7bfae */ /* 0x000fe2000b901d4c */
[----:B------:R-:W-:Y:S01]  /*2b90*/  @!P1 LEA.HI.X R11, R4, R29, R0, 0x1, P2 ;  /* 0x0000001d040b9211 */ /* 0x000fe200010f0c00 */
[----:B------:R-:W-:Y:S01]  /*2ba0*/  IMAD.WIDE.U32 R4, R217, R18, R242 ;  /* 0x00000012d9047225 */ /* 0x000fe200078e00f2 */
[----:B------:R-:W-:Y:S01]  /*2bb0*/  @!P0 IADD3 R8, P2, R188, R8, RZ ;  /* 0x00000008bc088210 */ /* 0x000fe20007f5e0ff */
[----:B------:R2:W-:Y:S01]  /*2bc0*/  @P1 STS.128 [R215+0xd000], RZ ;  /* 0x00d000ffd7001388 */ /* 0x0005e20000000c00 */
[----:B-1----:R-:W1:Y:S01]  /*2bd0*/  @!P4 LDC.64 R16, c[0x0][0x218] ;  /* 0x00008600ff10cb82 */ /* 0x002e620000000a00 */
[----:B------:R-:W-:Y:S01]  /*2be0*/  IMAD R0, R34, R18, RZ ;  /* 0x0000001222007224 */ /* 0x000fe200078e02ff */
[----:B------:R-:W-:Y:S01]  /*2bf0*/  @!P0 IADD3.X R9, R189, R9, R23, P2, !PT ;  /* 0x00000009bd098210 */ /* 0x000fe200017fe417 */
[----:B------:R-:W-:Y:S01]  /*2c00*/  @!PT LDS RZ, [RZ] ;  /* 0x00000000fffff984 */ /* 0x000fe20000000800 */
[----:B------:R-:W-:Y:S01]  /*2c10*/  @!PT LDS RZ, [RZ] ;  /* 0x00000000fffff984 */ /* 0x000fe20000000800 */
[----:B------:R-:W-:Y:S01]  /*2c20*/  @!PT LDS RZ, [RZ] ;  /* 0x00000000fffff984 */ /* 0x000fe20000000800 */
[----:B------:R-:W-:Y:S01]  /*2c30*/  @!P1 LDGSTS.E.BYPASS.LTC128B.128 [R215+0xd000], desc[UR12][R10.64] ;  /* 0x0d0000000ad79fae */ /* 0x000fe2000b901d4c */
[----:B------:R-:W-:Y:S01]  /*2c40*/  @!P0 IADD3 R6, P2, R190, R6, RZ ;  /* 0x00000006be068210 */ /* 0x000fe20007f5e0ff */
[----:B------:R-:W-:-:S02]  /*2c50*/  IMAD R0, R217, R19, R0 ;  /* 0x00000013d9007224 */ /* 0x000fc400078e0200 */
[----:B------:R-:W0:Y:S01]  /*2c60*/  LDGDEPBAR ;  /* 0x00000000000079af */ /* 0x000e220000000000 */
[----:B------:R-:W-:Y:S01]  /*2c70*/  @!P0 IADD3.X R7, R191, R7, R2, P2, !PT ;  /* 0x00000007bf078210 */ /* 0x000fe200017fe402 */
[----:B------:R-:W4:Y:S01]  /*2c80*/  @!P1 LDC.64 R22, c[0x0][0x218] ;  /* 0x00008600ff169b82 */ /* 0x000f220000000a00 */
[----:B------:R-:W-:Y:S01]  /*2c90*/  LEA.HI R2, R187, R187, RZ, 0x1 ;  /* 0x000000bbbb027211 */ /* 0x000fe200078f08ff */
[----:B------:R2:W-:Y:S01]  /*2ca0*/  @P6 STS.128 [R215+0x4000], RZ ;  /* 0x004000ffd7006388 */ /* 0x0005e20000000c00 */
[----:B------:R-:W-:Y:S01]  /*2cb0*/  IADD3 R4, P2, R36, R4, RZ ;  /* 0x0000000424047210 */ /* 0x000fe20007f5e0ff */
[----:B------:R-:W-:Y:S01]  /*2cc0*/  IMAD.MOV.U32 R207, RZ, RZ, 0x7f800000 ;  /* 0x7f800000ffcf7424 */ /* 0x000fe200078e00ff */
[----:B------:R-:W-:Y:S01]  /*2cd0*/  LOP3.LUT R2, R2, 0xfffffffe, RZ, 0xc0, !PT ;  /* 0xfffffffe02027812 */ /* 0x000fe200078ec0ff */
[----:B------:R-:W-:Y:S01]  /*2ce0*/  @!PT LDS RZ, [RZ] ;  /* 0x00000000fffff984 */ /* 0x000fe20000000800 */
[----:B------:R-:W-:Y:S01]  /*2cf0*/  @!PT LDS RZ, [RZ] ;  /* 0x00000000fffff984 */ /* 0x000fe20000000800 */
[----:B------:R-:W-:Y:S01]  /*2d00*/  @!PT LDS RZ, [RZ] ;  /* 0x00000000fffff984 */ /* 0x000fe20000000800 */
[----:B------:R-:W-:Y:S01]  /*2d10*/  @!P6 LDGSTS.E.BYPASS.LTC128B.128 [R215+0x4000], desc[UR12][R188.64] ;  /* 0x04000000bcd7efae */ /* 0x000fe2000b901d4c */
[----:B------:R-:W-:Y:S01]  /*2d20*/  IADD3.X R5, R37, R5, R0, P2, !PT ;  /* 0x0000000525057210 */ /* 0x000fe200017fe400 */
[----:B------:R-:W-:Y:S01]  /*2d30*/  IMAD R0, R35, UR4, RZ ;  /* 0x0000000423007c24 */ /* 0x000fe2000f8e02ff */
[----:B---3--:R-:W3:Y:S01]  /*2d40*/  @!P5 LDC.64 R14, c[0x0][0x218] ;  /* 0x00008600ff0edb82 */ /* 0x008ee20000000a00 */
[----:B------:R-:W-:Y:S01]  /*2d50*/  IMAD.IADD R2, R187, 0x1, -R2 ;  /* 0x00000001bb027824 */ /* 0x000fe200078e0a02 */
[----:B------:R2:W-:Y:S01]  /*2d60*/  @P0 STS.128 [R215+0x5000], RZ ;  /* 0x005000ffd7000388 */ /* 0x0005e20000000c00 */
[----:B------:R-:W-:-:S02]  /*2d70*/  IMAD R21, R20, UR5, R0 ;  /* 0x0000000514157c24 */ /* 0x000fc4000f8e0200 */
[----:B------:R-:W-:Y:S01]  /*2d80*/  IMAD.MOV.U32 R204, RZ, RZ, 0x7f800000 ;  /* 0x7f800000ffcc7424 */ /* 0x000fe200078e00ff */
[----:B------:R-:W-:Y:S01]  /*2d90*/  ISETP.NE.AND P2, PT, R2, 0x1, PT ;  /* 0x000000010200780c */ /* 0x000fe20003f45270 */
[----:B------:R-:W-:Y:S01]  /*2da0*/  VIADD R0, R249, 0x1000 ;  /* 0x00001000f9007836 */ /* 0x000fe20000000000 */
[----:B------:R-:W-:Y:S01]  /*2db0*/  @!PT LDS RZ, [RZ] ;  /* 0x00000000fffff984 */ /* 0x000fe20000000800 */
[----:B------:R-:W-:Y:S01]  /*2dc0*/  @!PT LDS RZ, [RZ] ;  /* 0x00000000fffff984 */ /* 0x000fe20000000800 */
[----:B------:R-:W-:Y:S01]  /*2dd0*/  @!PT LDS RZ, [RZ] ;  /* 0x00000000fffff984 */ /* 0x000fe20000000800 */
[----:B------:R2:W-:Y:S01]  /*2de0*/  @!P0 LDGSTS.E.BYPASS.LTC128B.128 [R215+0x5000], desc[UR12][R8.64] ;  /* 0x0500000008d78fae */ /* 0x0005e2000b901d4c */
[----:B------:R-:W-:-:S04]  /*2df0*/  IMAD.WIDE.U32 R4, R20, UR4, R4 ;  /* 0x0000000414047c25 */ /* 0x000fc8000f8e0004 */
[----:B------:R-:W-:Y:S01]  /*2e00*/  IMAD.MOV.U32 R205, RZ, RZ, 0x7f800000 ;  /* 0x7f800000ffcd7424 */ /* 0x000fe200078e00ff */
[----:B------:R-:W-:Y:S01]  /*2e10*/  SEL R0, R0, R249, !P2 ;  /* 0x000000f900007207 */ /* 0x000fe20005000000 */
[----:B------:R-:W-:Y:S02]  /*2e20*/  IMAD.IADD R5, R5, 0x1, R21 ;  /* 0x0000000105057824 */ /* 0x000fe400078e0215 */
[--C-:B------:R-:W-:Y:S01]  /*2e30*/  IMAD R136, R178, 0x2, R177.reuse ;  /* 0x00000002b2887824 */ /* 0x100fe200078e02b1 */
[----:B------:R-:W4:Y:S01]  /*2e40*/  @!P3 LDC.64 R20, c[0x0][0x218] ;  /* 0x00008600ff14bb82 */ /* 0x000f220000000a00 */
[----:B------:R-:W-:Y:S02]  /*2e50*/  IMAD R196, R0, 0x2, R177 ;  /* 0x0000000200c47824 */ /* 0x000fe400078e02b1 */
[C---:B------:R-:W-:Y:S02]  /*2e60*/  IMAD.SHL.U32 R216, R224.reuse, 0x10, RZ ;  /* 0x00000010e0d87824 */ /* 0x040fe400078e00ff */
[C---:B------:R-:W-:Y:S01]  /*2e70*/  IMAD.SHL.U32 R214, R224.reuse, 0x8, RZ ;  /* 0x00000008e0d67824 */ /* 0x040fe200078e00ff */
[----:B------:R1:W-:Y:S02]  /*2e80*/  @P6 STS [R196], RZ ;  /* 0x000000ffc4006388 */ /* 0x0003e40000000800 */
[----:B------:R-:W1:Y:S01]  /*2e90*/  LDC R208, c[0x0][0x394] ;  /* 0x0000e500ffd07b82 */ /* 0x000e620000000800 */
[----:B------:R-:W-:Y:S01]  /*2ea0*/  VIADD R167, R175, 0x1000 ;  /* 0x00001000afa77836 */ /* 0x000fe20000000000 */
[----:B------:R1:W-:Y:S01]  /*2eb0*/  @P6 STS [R196+0x4], RZ ;  /* 0x000004ffc4006388 */ /* 0x0003e20000000800 */
[----:B------:R-:W-:Y:S01]  /*2ec0*/  IMAD.MOV.U32 R173, RZ, RZ, 0x20 ;  /* 0x00000020ffad7424 */ /* 0x000fe200078e00ff */
[----:B------:R-:W-:Y:S01]  /*2ed0*/  IADD3 R166, R251, 0x1000, RZ ;  /* 0x00001000fba67810 */ /* 0x000fe20007ffe0ff */
[----:B------:R-:W-:Y:S01]  /*2ee0*/  IMAD.MOV.U32 R165, RZ, RZ, 0x40 ;  /* 0x00000040ffa57424 */ /* 0x000fe200078e00ff */
[----:B------:R1:W-:Y:S01]  /*2ef0*/  @P6 STS [R196+0x8], RZ ;  /* 0x000008ffc4006388 */ /* 0x0003e20000000800 */
[C---:B------:R-:W-:Y:S01]  /*2f00*/  IMAD R228, R224.reuse, 0x18, RZ ;  /* 0x00000018e0e47824 */ /* 0x040fe200078e02ff */
[C---:B------:R-:W-:Y:S01]  /*2f10*/  SHF.L.U64.HI R234, R235.reuse, 0x2, R252 ;  /* 0x00000002ebea7819 */ /* 0x040fe200000102fc */
[C---:B--2---:R-:W-:Y:S01]  /*2f20*/  VIADD R8, R235.reuse, 0x8 ;  /* 0x00000008eb087836 */ /* 0x044fe20000000000 */
[----:B------:R2:W-:Y:S01]  /*2f30*/  @P6 STS [R196+0xc], RZ ;  /* 0x00000cffc4006388 */ /* 0x0005e20000000800 */
[----:B------:R-:W-:Y:S01]  /*2f40*/  IMAD.SHL.U32 R227, R224, 0x20, RZ ;  /* 0x00000020e0e37824 */ /* 0x000fe200078e00ff */
[----:B------:R-:W-:Y:S01]  /*2f50*/  LEA R174, R178, R177, 0x1 ;  /* 0x000000b1b2ae7211 */ /* 0x000fe200078e08ff */
[----:B------:R-:W-:Y:S01]  /*2f60*/  IMAD R226, R224, 0x28, RZ ;  /* 0x00000028e0e27824 */ /* 0x000fe200078e02ff */
[----:B------:R-:W-:Y:S01]  /*2f70*/  @!PT LDS RZ, [RZ] ;  /* 0x00000000fffff984 */ /* 0x000fe20000000800 */
[----:B------:R-:W-:Y:S01]  /*2f80*/  @!PT LDS RZ, [RZ] ;  /* 0x00000000fffff984 */ /* 0x000fe20000000800 */
[----:B------:R-:W-:Y:S01]  /*2f90*/  @!PT LDS RZ, [RZ] ;  /* 0x00000000fffff984 */ /* 0x000fe20000000800 */
[----:B------:R-:W-:Y:S01]  /*2fa0*/  @!P6 LDGSTS.E.BYPASS.LTC128B.128 [R196], desc[UR12][R190.64] ;  /* 0x00000000bec4efae */ /* 0x000fe2000b901d4c */
[----:B------:R-:W-:Y:S01]  /*2fb0*/  @!P4 IADD3 R0, P6, R218, 0x20, RZ ;  /* 0x00000020da00c810 */ /* 0x000fe20007fde0ff */
[----:B------:R-:W-:Y:S01]  /*2fc0*/  IMAD R225, R224, 0x30, RZ ;  /* 0x00000030e0e17824 */ /* 0x000fe200078e02ff */
[----:B------:R-:W-:Y:S01]  /*2fd0*/  CS2R R94, SRZ ;  /* 0x00000000005e7805 */ /* 0x000fe2000001ff00 */
[----:B------:R2:W-:Y:S01]  /*2fe0*/  @P0 STS [R196+0x1000], RZ ;  /* 0x001000ffc4000388 */ /* 0x0005e20000000800 */
[----:B------:R-:W-:Y:S01]  /*2ff0*/  @!P4 IADD3.X R11, RZ, R39, RZ, P6, !PT ;  /* 0x00000027ff0bc210 */ /* 0x000fe200037fe4ff */
[----:B------:R-:W-:Y:S01]  /*3000*/  IMAD.MOV R223, RZ, RZ, -R223 ;  /* 0x000000ffffdf7224 */ /* 0x000fe200078e0adf */
[----:B------:R-:W-:Y:S01]  /*3010*/  ISETP.GE.AND P6, PT, R8, R30, PT ;  /* 0x0000001e0800720c */ /* 0x000fe20003fc6270 */
[----:B------:R2:W-:Y:S01]  /*3020*/  @P0 STS [R196+0x1004], RZ ;  /* 0x001004ffc4000388 */ /* 0x0005e20000000800 */
[----:B------:R-:W-:Y:S01]  /*3030*/  IMAD.SHL.U32 R233, R235, 0x4, RZ ;  /* 0x00000004ebe97824 */ /* 0x000fe200078e00ff */
[----:B------:R-:W-:Y:S01]  /*3040*/  CS2R R92, SRZ ;  /* 0x00000000005c7805 */ /* 0x000fe2000001ff00 */
[----:B------:R-:W-:Y:S01]  /*3050*/  @!P4 IMAD R12, R11, R18, RZ ;  /* 0x000000120b0cc224 */ /* 0x000fe200078e02ff */
[----:B------:R2:W-:Y:S01]  /*3060*/  @P0 STS [R196+0x1008], RZ ;  /* 0x001008ffc4000388 */ /* 0x0005e20000000800 */
[----:B------:R-:W-:-:S02]  /*3070*/  CS2R R98, SRZ ;  /* 0x0000000000627805 */ /* 0x000fc4000001ff00 */
[----:B------:R-:W-:Y:S02]  /*3080*/  CS2R R96, SRZ ;  /* 0x0000000000607805 */ /* 0x000fe4000001ff00 */
[----:B------:R-:W-:Y:S01]  /*3090*/  CS2R R90, SRZ ;  /* 0x00000000005a7805 */ /* 0x000fe2000001ff00 */
[----:B------:R2:W-:Y:S01]  /*30a0*/  @P0 STS [R196+0x100c], RZ ;  /* 0x00100cffc4000388 */ /* 0x0005e20000000800 */
[----:B------:R-:W-:Y:S02]  /*30b0*/  CS2R R88, SRZ ;  /* 0x0000000000587805 */ /* 0x000fe4000001ff00 */
[----:B------:R-:W-:Y:S02]  /*30c0*/  CS2R R86, SRZ ;  /* 0x0000000000567805 */ /* 0x000fe4000001ff00 */
[----:B------:R-:W-:Y:S01]  /*30d0*/  CS2R R84, SRZ ;  /* 0x0000000000547805 */ /* 0x000fe2000001ff00 */
[----:B------:R-:W-:Y:S01]  /*30e0*/  @!PT LDS RZ, [RZ] ;  /* 0x00000000fffff984 */ /* 0x000fe20000000800 */
[----:B------:R-:W-:Y:S01]  /*30f0*/  @!PT LDS RZ, [RZ] ;  /* 0x00000000fffff984 */ /* 0x000fe20000000800 */
[----:B------:R-:W-:Y:S01]  /*3100*/  @!PT LDS RZ, [RZ] ;  /* 0x00000000fffff984 */ /* 0x000fe20000000800 */
[----:B------:R3:W-:Y:S01]  /*3110*/  @!P0 LDGSTS.E.BYPASS.LTC128B.128 [R196+0x1000], desc[UR12][R6.64] ;  /* 0x0100000006c48fae */ /* 0x0007e2000b901d4c */
[----:B------:R-:W-:-:S02]  /*3120*/  @!P3 IADD3 R2, P0, R218, 0x40, RZ ;  /* 0x00000040da02b810 */ /* 0x000fc40007f1e0ff */
[----:B------:R-:W-:Y:S02]  /*3130*/  CS2R R78, SRZ ;  /* 0x00000000004e7805 */ /* 0x000fe4000001ff00 */
[----:B------:R-:W-:Y:S01]  /*3140*/  CS2R R76, SRZ ;  /* 0x00000000004c7805 */ /* 0x000fe2000001ff00 */
[----:B------:R2:W-:Y:S01]  /*3150*/  @P5 STS.128 [R215+0x6000], RZ ;  /* 0x006000ffd7005388 */ /* 0x0005e20000000c00 */
[----:B------:R-:W-:Y:S01]  /*3160*/  CS2R R82, SRZ ;  /* 0x0000000000527805 */ /* 0x000fe2000001ff00 */
[--C-:B------:R-:W-:Y:S01]  /*3170*/  @!P3 IMAD.X R10, RZ, RZ, R39.reuse, P0 ;  /* 0x000000ffff0ab224 */ /* 0x100fe200000e0627 */
[----:B------:R-:W-:Y:S02]  /*3180*/  @!P1 IADD3 R13, P0, R218, 0x60, RZ ;  /* 0x00000060da0d9810 */ /* 0x000fe40007f1e0ff */
[----:B------:R-:W-:Y:S02]  /*3190*/  CS2R R80, SRZ ;  /* 0x0000000000507805 */ /* 0x000fe4000001ff00 */
[----:B------:R-:W-:Y:S01]  /*31a0*/  CS2R R74, SRZ ;  /* 0x00000000004a7805 */ /* 0x000fe2000001ff00 */
[----:B------:R-:W-:Y:S01]  /*31b0*/  @!P3 IMAD R11, R10, R18, RZ ;  /* 0x000000120a0bb224 */ /* 0x000fe200078e02ff */
[----:B------:R-:W-:Y:S01]  /*31c0*/  CS2R R72, SRZ ;  /* 0x0000000000487805 */ /* 0x000fe2000001ff00 */
[----:B------:R-:W-:Y:S01]  /*31d0*/  @!P1 IMAD.X R8, RZ, RZ, R39, P0 ;  /* 0x000000ffff089224 */ /* 0x000fe200000e0627 */
[----:B------:R-:W-:-:S02]  /*31e0*/  CS2R R70, SRZ ;  /* 0x0000000000467805 */ /* 0x000fc4000001ff00 */
[----:B------:R-:W-:Y:S02]  /*31f0*/  CS2R R68, SRZ ;  /* 0x0000000000447805 */ /* 0x000fe4000001ff00 */
[----:B------:R-:W-:Y:S01]  /*3200*/  CS2R R62, SRZ ;  /* 0x00000000003e7805 */ /* 0x000fe2000001ff00 */
[----:B------:R-:W-:Y:S01]  /*3210*/  @!P1 IMAD R8, R8, R18, RZ ;  /* 0x0000001208089224 */ /* 0x000fe200078e02ff */
        /* <DEDUP_REMOVED lines=9> */
[----:B------:R-:W-:Y:S01]  /*32b0*/  CS2R R50, SRZ ;  /* 0x0000000000327805 */ /* 0x000fe2000001ff00 */
[----:B---3--:R-:W-:Y:S01]  /*32c0*/  @!P5 IMAD R6, R39, R18, RZ ;  /* 0x000000122706d224 */ /* 0x008fe200078e02ff */
[----:B------:R-:W-:-:S02]  /*32d0*/  CS2R R48, SRZ ;  /* 0x0000000000307805 */ /* 0x000fc4000001ff00 */
[----:B------:R-:W-:Y:S02]  /*32e0*/  CS2R R40, SRZ ;  /* 0x0000000000287805 */ /* 0x000fe4000001ff00 */
[----:B------:R-:W-:Y:S01]  /*32f0*/  CS2R R36, SRZ ;  /* 0x0000000000247805 */ /* 0x000fe2000001ff00 */
[C---:B------:R-:W-:Y:S01]  /*3300*/  @!P5 IMAD R9, R218.reuse, R19, R6 ;  /* 0x00000013da09d224 */ /* 0x040fe200078e0206 */
[----:B------:R-:W-:Y:S01]  /*3310*/  ULDC UR4, c[0x0][0x398] ;  /* 0x0000e60000047ab9 */ /* 0x000fe20000000800 */
[----:B------:R-:W-:Y:S01]  /*3320*/  @!P5 IMAD.WIDE.U32 R6, R218, R18, R4 ;  /* 0x00000012da06d225 */ /* 0x000fe200078e0004 */
[----:B------:R-:W-:-:S03]  /*3330*/  ULDC UR5, c[0x0][0x2ec] ;  /* 0x0000bb0000057ab9 */ /* 0x000fc60000000800 */
[----:B------:R-:W-:Y:S01]  /*3340*/  @!P5 IMAD.IADD R9, R7, 0x1, R9 ;  /* 0x000000010709d824 */ /* 0x000fe200078e0209 */
[----:B------:R-:W-:Y:S01]  /*3350*/  @!P5 LEA R10, P0, R6, R14, 0x1 ;  /* 0x0000000e060ad211 */ /* 0x000fe200078008ff */
[-C--:B------:R-:W-:Y:S02]  /*3360*/  @!P4 IMAD R14, R0, R19.reuse, R12 ;  /* 0x00000013000ec224 */ /* 0x080fe400078e020c */
[----:B------:R-:W-:Y:S01]  /*3370*/  @!P3 IMAD R12, R2, R19, R11 ;  /* 0x00000013020cb224 */ /* 0x000fe200078e020b */
[----:B------:R-:W-:Y:S01]  /*3380*/  @!P5 LEA.HI.X R11, R6, R15, R9, 0x1, P0 ;  /* 0x0000000f060bd211 */ /* 0x000fe200000f0c09 */
[----:B------:R-:W-:Y:S01]  /*3390*/  @!P1 IMAD R19, R13, R19, R8 ;  /* 0x000000130d139224 */ /* 0x000fe200078e0208 */
[----:B------:R-:W-:Y:S01]  /*33a0*/  @!P3 MOV R6, R4 ;  /* 0x000000040006b202 */ /* 0x000fe20000000f00 */
[--C-:B------:R-:W-:Y:S02]  /*33b0*/  @!P3 IMAD.MOV.U32 R7, RZ, RZ, R5.reuse ;  /* 0x000000ffff07b224 */ /* 0x100fe400078e0005 */
[----:B------:R-:W-:Y:S01]  /*33c0*/  @!P4 IMAD.MOV.U32 R8, RZ, RZ, R4 ;  /* 0x000000ffff08c224 */ /* 0x000fe200078e0004 */
[----:B------:R-:W-:Y:S01]  /*33d0*/  @!PT LDS RZ, [RZ] ;  /* 0x00000000fffff984 */ /* 0x000fe20000000800 */
[----:B------:R-:W-:Y:S01]  /*33e0*/  @!PT LDS RZ, [RZ] ;  /* 0x00000000fffff984 */ /* 0x000fe20000000800 */
[----:B------:R-:W-:Y:S01]  /*33f0*/  @!PT LDS RZ, [RZ] ;  /* 0x00000000fffff984 */ /* 0x000fe20000000800 */
[----:B------:R4:W-:Y:S01]  /*3400*/  @!P5 LDGSTS.E.BYPASS.LTC128B.128 [R215+0x6000], desc[UR12][R10.64] ;  /* 0x060000000ad7dfae */ /* 0x0009e2000b901d4c */
[----:B------:R-:W-:-:S02]  /*3410*/  @!P4 IMAD.MOV.U32 R9, RZ, RZ, R5 ;  /* 0x000000ffff09c224 */ /* 0x000fc400078e0005 */
[-C--:B------:R-:W-:Y:S01]  /*3420*/  @!P3 IMAD.WIDE.U32 R6, R2, R18.reuse, R6 ;  /* 0x000000120206b225 */ /* 0x080fe200078e0006 */
[----:B------:R2:W-:Y:S03]  /*3430*/  @P4 STS.128 [R215+0x7000], RZ ;  /* 0x007000ffd7004388 */ /* 0x0005e60000000c00 */
[----:B------:R-:W-:-:S04]  /*3440*/  @!P4 IMAD.WIDE.U32 R8, R0, R18, R8 ;  /* 0x000000120008c225 */ /* 0x000fc800078e0008 */
[----:B------:R-:W-:Y:S01]  /*3450*/  @!P3 IMAD.IADD R2, R7, 0x1, R12 ;  /* 0x000000010702b824 */ /* 0x000fe200078e020c */
[----:B-1----:R-:W-:Y:S01]  /*3460*/  @!P4 LEA R12, P5, R8, R16, 0x1 ;  /* 0x00000010080cc211 */ /* 0x002fe200078a08ff */
[----:B------:R-:W-:Y:S02]  /*3470*/  @!P4 IMAD.IADD R0, R9, 0x1, R14 ;  /* 0x000000010900c824 */ /* 0x000fe400078e020e */
[----:B------:R-:W-:-:S03]  /*3480*/  @!P1 IMAD.WIDE.U32 R4, R13, R18, R4 ;  /* 0x000000120d049225 */ /* 0x000fc600078e0004 */
[----:B------:R-:W-:Y:S01]  /*3490*/  @!P4 LEA.HI.X R13, R8, R17, R0, 0x1, P5 ;  /* 0x00000011080dc211 */ /* 0x000fe200028f0c00 */
[----:B------:R-:W-:Y:S02]  /*34a0*/  @!P1 IMAD.IADD R5, R5, 0x1, R19 ;  /* 0x0000000105059824 */ /* 0x000fe400078e0213 */
[----:B------:R-:W-:Y:S02]  /*34b0*/  VIADD R0, R235, 0x28 ;  /* 0x00000028eb007836 */ /* 0x000fe40000000000 */
[----:B------:R-:W-:Y:S01]  /*34c0*/  @!PT LDS RZ, [RZ] ;  /* 0x00000000fffff984 */ /* 0x000fe20000000800 */
[----:B------:R-:W-:Y:S01]  /*34d0*/  @!PT LDS RZ, [RZ] ;  /* 0x00000000fffff984 */ /* 0x000fe20000000800 */
[----:B------:R-:W-:Y:S01]  /*34e0*/  @!PT LDS RZ, [RZ] ;  /* 0x00000000fffff984 */ /* 0x000fe20000000800 */
[----:B------:R-:W-:Y:S03]  /*34f0*/  @!P4 LDGSTS.E.BYPASS.LTC128B.128 [R215+0x7000], desc[UR12][R12.64] ;  /* 0x070000000cd7cfae */ /* 0x000fe6000b901d4c */
[----:B------:R-:W-:Y:S01]  /*3500*/  ISETP.GE.AND P4, PT, R0, R30, PT ;  /* 0x0000001e0000720c */ /* 0x000fe20003f86270 */
[----:B------:R2:W-:Y:S01]  /*3510*/  @P3 STS.128 [R215+0x8000], RZ ;  /* 0x008000ffd7003388 */ /* 0x0005e20000000c00 */
[----:B----4-:R-:W-:-:S04]  /*3520*/  @!P3 LEA R10, P0, R6, R20, 0x1 ;  /* 0x00000014060ab211 */ /* 0x010fc800078008ff */
[----:B------:R-:W-:Y:S01]  /*3530*/  @!P3 LEA.HI.X R11, R6, R21, R2, 0x1, P0 ;  /* 0x00000015060bb211 */ /* 0x000fe200000f0c02 */
[----:B------:R-:W-:Y:S01]  /*3540*/  VIADD R2, R235, 0x20 ;  /* 0x00000020eb027836 */ /* 0x000fe20000000000 */
[----:B------:R-:W-:-:S03]  /*3550*/  @!P1 LEA R6, P0, R4, R22, 0x1 ;  /* 0x0000001604069211 */ /* 0x000fc600078008ff */
[----:B------:R-:W-:Y:S01]  /*3560*/  @!PT LDS RZ, [RZ] ;  /* 0x00000000fffff984 */ /* 0x000fe20000000800 */
[----:B------:R-:W-:Y:S01]  /*3570*/  @!PT LDS RZ, [RZ] ;  /* 0x00000000fffff984 */ /* 0x000fe20000000800 */
[----:B------:R-:W-:Y:S01]  /*3580*/  @!PT LDS RZ, [RZ] ;  /* 0x00000000fffff984 */ /* 0x000fe20000000800 */
[----:B------:R-:W-:Y:S01]  /*3590*/  @!P3 LDGSTS.E.BYPASS.LTC128B.128 [R215+0x8000], desc[UR12][R10.64] ;  /* 0x080000000ad7bfae */ /* 0x000fe2000b901d4c */
[----:B------:R-:W-:Y:S02]  /*35a0*/  @!P1 LEA.HI.X R7, R4, R23, R5, 0x1, P0 ;  /* 0x0000001704079211 */ /* 0x000fe400000f0c05 */
[C---:B------:R-:W-:Y:S01]  /*35b0*/  SHF.L.U32 R4, R235.reuse, 0x2, RZ ;  /* 0x00000002eb047819 */ /* 0x040fe200000006ff */
[----:B------:R2:W-:Y:S01]  /*35c0*/  @P1 STS.128 [R215+0x9000], RZ ;  /* 0x009000ffd7001388 */ /* 0x0005e20000000c00 */
[-C--:B------:R-:W-:Y:S02]  /*35d0*/  ISETP.GE.AND P5, PT, R2, R30.reuse, PT ;  /* 0x0000001e0200720c */ /* 0x080fe40003fa6270 */
[C---:B------:R-:W-:Y:S01]  /*35e0*/  ISETP.GE.AND P0, PT, R235.reuse, R30, PT ;  /* 0x0000001eeb00720c */ /* 0x040fe20003f06270 */
[----:B------:R-:W-:Y:S01]  /*35f0*/  @!PT LDS RZ, [RZ] ;  /* 0x00000000fffff984 */ /* 0x000fe20000000800 */
[----:B------:R-:W-:Y:S01]  /*3600*/  @!PT LDS RZ, [RZ] ;  /* 0x00000000fffff984 */ /* 0x000fe20000000800 */
[----:B------:R-:W-:Y:S01]  /*3610*/  @!PT LDS RZ, [RZ] ;  /* 0x00000000fffff984 */ /* 0x000fe20000000800 */
[----:B------:R1:W-:Y:S01]  /*3620*/  @!P1 LDGSTS.E.BYPASS.LTC128B.128 [R215+0x9000], desc[UR12][R6.64] ;  /* 0x0900000006d79fae */ /* 0x0003e2000b901d4c */
[----:B------:R-:W-:Y:S02]  /*3630*/  SHF.L.U64.HI R5, R235, 0x2, R252 ;  /* 0x00000002eb057819 */ /* 0x000fe400000102fc */
[----:B------:R-:W-:Y:S01]  /*3640*/  IADD3 R4, P3, R4, R211, RZ ;  /* 0x000000d304047210 */ /* 0x000fe20007f7e0ff */
[----:B------:R-:W0:Y:S01]  /*3650*/  LDGDEPBAR ;  /* 0x00000000000079af */ /* 0x000e220000000000 */
[----:B------:R-:W-:-:S03]  /*3660*/  SHF.R.S32.HI R2, RZ, 0x1f, R0 ;  /* 0x0000001fff027819 */ /* 0x000fc60000011400 */
[----:B------:R-:W-:-:S05]  /*3670*/  IMAD.X R5, R5, 0x1, R210, P3 ;  /* 0x0000000105057824 */ /* 0x000fca00018e06d2 */
[----:B------:R2:W5:Y:S04]  /*3680*/  @!P0 LDG.E R206, desc[UR12][R4.64] ;  /* 0x0000000c04ce8981 */ /* 0x000568000c1e1900 */
[----:B------:R2:W5:Y:S04]  /*3690*/  @!P6 LDG.E R207, desc[UR12][R4.64+0x20] ;  /* 0x0000200c04cfe981 */ /* 0x000568000c1e1900 */
[----:B------:R2:W5:Y:S01]  /*36a0*/  @!P5 LDG.E R204, desc[UR12][R4.64+0x80] ;  /* 0x0000800c04ccd981 */ /* 0x000562000c1e1900 */
[----:B-1----:R-:W-:Y:S01]  /*36b0*/  @!P4 LEA R6, P1, R0, R211, 0x2 ;  /* 0x000000d30006c211 */ /* 0x002fe200078210ff */
[----:B------:R-:W-:-:S04]  /*36c0*/  DEPBAR.LE SB0, 0x1 ;  /* 0x000080400000791a */ /* 0x000fc80000000000 */
[----:B------:R-:W-:-:S05]  /*36d0*/  @!P4 LEA.HI.X R7, R0, R210, R2, 0x2, P1 ;  /* 0x000000d20007c211 */ /* 0x000fca00008f1402 */
[----:B------:R2:W5:Y:S01]  /*36e0*/  @!P4 LDG.E R205, desc[UR12][R6.64] ;  /* 0x0000000c06cdc981 */ /* 0x000562000c1e1900 */
[----:B------:R-:W-:Y:S01]  /*36f0*/  BAR.SYNC.DEFER_BLOCKING 0x0 ;  /* 0x0000000000007b1d */ /* 0x000fe20000010000 */
[----:B------:R-:W-:-:S04]  /*3700*/  LEA.HI R0, R43, R42, RZ, 0x4 ;  /* 0x0000002a2b007211 */ /* 0x000fc800078f20ff */
[----:B------:R-:W-:-:S05]  /*3710*/  LOP3.LUT R0, R0, 0xfffffff0, RZ, 0xc0, !PT ;  /* 0xfffffff000007812 */ /* 0x000fca00078ec0ff */
[----:B------:R-:W-:Y:S01]  /*3720*/  IMAD.IADD R0, R42, 0x1, -R0 ;  /* 0x000000012a007824 */ /* 0x000fe200078e0a00 */
[----:B------:R2:W1:Y:S04]  /*3730*/  LDSM.16.M88.4 R132, [R136+0xa000] ;  /* 0x00a000008884783b */ /* 0x0004680000000200 */
[----:B------:R-:W3:Y:S04]  /*3740*/  LDSM.16.M88.4 R136, [R136+0xa800] ;  /* 0x00a800008888783b */ /* 0x000ee80000000200 */
[----:B------:R2:W4:Y:S04]  /*3750*/  LDSM.16.M88.4 R140, [R172] ;  /* 0x00000000ac8c783b */ /* 0x0005280000000200 */
[----:B------:R2:W1:Y:S04]  /*3760*/  LDSM.16.M88.4 R144, [R172+0x800] ;  /* 0x00080000ac90783b */ /* 0x0004680000000200 */
[----:B------:R2:W1:Y:S04]  /*3770*/  LDSM.16.M88.4 R148, [R170] ;  /* 0x00000000aa94783b */ /* 0x0004680000000200 */
[----:B------:R2:W1:Y:S04]  /*3780*/  LDSM.16.M88.4 R152, [R170+0x800] ;  /* 0x00080000aa98783b */ /* 0x0004680000000200 */
[----:B------:R2:W1:Y:S04]  /*3790*/  LDSM.16.M88.4 R156, [R171] ;  /* 0x00000000ab9c783b */ /* 0x0004680000000200 */
[----:B------:R2:W1:Y:S01]  /*37a0*/  LDSM.16.M88.4 R160, [R171+0x800] ;  /* 0x00080000aba0783b */ /* 0x0004620000000200 */
[----:B------:R-:W-:Y:S01]  /*37b0*/  SHF.R.S32.HI R2, RZ, 0x1f, R0 ;  /* 0x0000001fff027819 */ /* 0x000fe20000011400 */
[----:B------:R-:W-:-:S03]  /*37c0*/  VIADD R236, R216, 0x20 ;  /* 0x00000020d8ec7836 */ /* 0x000fc60000000000 */
[----:B------:R-:W-:Y:S01]  /*37d0*/  LEA.HI R2, R2, R0, RZ, 0x3 ;  /* 0x0000000002027211 */ /* 0x000fe200078f18ff */
[----:B------:R-:W-:-:S03]  /*37e0*/  IMAD.IADD R247, R214, 0x1, R236 ;  /* 0x00000001d6f77824 */ /* 0x000fc600078e02ec */
[----:B------:R-:W-:Y:S01]  /*37f0*/  LOP3.LUT R2, R2, 0xfffffff8, RZ, 0xc0, !PT ;  /* 0xfffffff802027812 */ /* 0x000fe200078ec0ff */
[----:B------:R-:W-:-:S03]  /*3800*/  IMAD.IADD R221, R214, 0x1, R247 ;  /* 0x00000001d6dd7824 */ /* 0x000fc600078e02f7 */
[----:B------:R-:W-:Y:S01]  /*3810*/  IADD3 R0, R0, -R2, RZ ;  /* 0x8000000200007210 */ /* 0x000fe20007ffe0ff */
[----:B------:R-:W-:-:S03]  /*3820*/  IMAD.IADD R220, R214, 0x1, R221 ;  /* 0x00000001d6dc7824 */ /* 0x000fc600078e02dd */
[C---:B------:R-:W-:Y:S02]  /*3830*/  LOP3.LUT P0, RZ, R0.reuse, 0x2, RZ, 0xc0, !PT ;  /* 0x0000000200ff7812 */ /* 0x040fe4000780c0ff */
[----:B------:R-:W-:Y:S01]  /*3840*/  LOP3.LUT P1, RZ, R0, 0x4, RZ, 0xc0, !PT ;  /* 0x0000000400ff7812 */ /* 0x000fe2000782c0ff */
[----:B------:R-:W-:Y:S01]  /*3850*/  IMAD.IADD R0, R217, 0x1, R209 ;  /* 0x00000001d9007824 */ /* 0x000fe200078e02d1 */
[----:B------:R-:W-:Y:S02]  /*3860*/  SEL R167, R167, R175, !P2 ;  /* 0x000000afa7a77207 */ /* 0x000fe40005000000 */
[----:B------:R-:W-:Y:S02]  /*3870*/  SEL R166, R166, R251, !P2 ;  /* 0x000000fba6a67207 */ /* 0x000fe40005000000 */
[----:B------:R-:W-:Y:S02]  /*3880*/  IADD3 R0, -R186, 0x80, R0 ;  /* 0x00000080ba007810 */ /* 0x000fe40007ffe100 */
[----:B------:R-:W-:-:S02]  /*3890*/  IADD3 R219, R214, R220, RZ ;  /* 0x000000dcd6db7210 */ /* 0x000fc40007ffe0ff */
[----:B------:R-:W-:Y:S01]  /*38a0*/  SEL R173, R173, 0xffffffe0, !P0 ;  /* 0xffffffe0adad7807 */ /* 0x000fe20004000000 */
[----:B------:R-:W-:Y:S01]  /*38b0*/  IMAD R224, R224, 0x38, RZ ;  /* 0x00000038e0e07824 */ /* 0x000fe200078e02ff */
[----:B------:R-:W-:Y:S02]  /*38c0*/  CS2R R42, SRZ ;  /* 0x00000000002a7805 */ /* 0x000fe4000001ff00 */
[----:B------:R-:W-:Y:S01]  /*38d0*/  CS2R R38, SRZ ;  /* 0x0000000000267805 */ /* 0x000fe2000001ff00 */
[----:B------:R-:W-:Y:S01]  /*38e0*/  VIADD R232, R0, -UR10 ;  /* 0x8000000a00e87c36 */ /* 0x000fe20008000000 */
[----:B------:R-:W-:Y:S01]  /*38f0*/  SEL R165, R165, 0xffffffc0, !P1 ;  /* 0xffffffc0a5a57807 */ /* 0x000fe20004800000 */
[--C-:B------:R-:W-:Y:S02]  /*3900*/  IMAD R167, R167, 0x2, R177.reuse ;  /* 0x00000002a7a77824 */ /* 0x100fe400078e02b1 */
[----:B------:R-:W-:Y:S02]  /*3910*/  IMAD R166, R166, 0x2, R177 ;  /* 0x00000002a6a67824 */ /* 0x000fe400078e02b1 */
[----:B------:R-:W-:-:S02]  /*3920*/  IMAD.IADD R222, R214, 0x1, R219 ;  /* 0x00000001d6de7824 */ /* 0x000fc400078e02db */
[----:B-1234-:R-:W-:-:S07]  /*3930*/  IMAD.IADD R168, R169, 0x1, R173 ;  /* 0x00000001a9a87824 */ /* 0x01efce00078e02ad */
.L_x_296:
[----:B------:R-:W0:Y:S01]  /*3940*/  LDGDEPBAR ;  /* 0x00000000000079af */ /* 0x000e220000000000 */
[----:B------:R-:W-:Y:S01]  /*3950*/  IADD3 R4, P0, R233, R213, RZ ;  /* 0x000000d5e9047210 */ /* 0x000fe20007f1e0ff */
[C---:B------:R-:W-:Y:S01]  /*3960*/  IMAD.IADD R0, R167.reuse, 0x1, R173 ;  /* 0x00000001a7007824 */ /* 0x040fe200078e02ad */
[----:B------:R-:W-:Y:S01]  /*3970*/  IADD3 R124, R167, R165, RZ ;  /* 0x000000a5a77c7210 */ /* 0x000fe20007ffe0ff */
[----:B------:R-:W-:Y:S02]  /*3980*/  IMAD.MOV.U32 R185, RZ, RZ, R183 ;  /* 0x000000ffffb97224 */ /* 0x000fe400078e00b7 */
        /* <DEDUP_REMOVED lines=10> */
[----:B------:R-:W3:Y:S04]  /*3a30*/  LDSM.16.M88.4 R100, [R174+0x6800] ;  /* 0x00680000ae64783b */ /* 0x000ee80000000200 */
[----:B------:R-:W-:Y:S04]  /*3a40*/  LDSM.16.M88.4 R104, [R0] ;  /* 0x000000000068783b */ /* 0x000fe80000000200 */
[----:B------:R-:W4:Y:S04]  /*3a50*/  LDSM.16.M88.4 R108, [R172+-0x4000] ;  /* 0xffc00000ac6c783b */ /* 0x000f280000000200 */
[----:B------:R2:W4:Y:S04]  /*3a60*/  LDSM.16.M88.4 R112, [R0+0x1000] ;  /* 0x001000000070783b */ /* 0x0005280000000200 */
[----:B------:R-:W4:Y:S04]  /*3a70*/  LDSM.16.M88.4 R116, [R172+-0x3800] ;  /* 0xffc80000ac74783b */ /* 0x000f280000000200 */
[----:B------:R-:W-:Y:S04]  /*3a80*/  LDSM.16.M88.4 R120, [R170+-0x4000] ;  /* 0xffc00000aa78783b */ /* 0x000fe80000000200 */
[----:B------:R-:W-:Y:S01]  /*3a90*/  LDSM.16.M88.4 R128, [R170+-0x3800] ;  /* 0xffc80000aa80783b */ /* 0x000fe20000000200 */
[-C--:B-1----:R-:W-:Y:S03]  /*3aa0*/  HMMA.16816.F32 R4, R32, R16.reuse, RZ ;  /* 0x000000102004723c */ /* 0x082fe600000018ff */
[----:B--2---:R-:W-:Y:S03]  /*3ab0*/  IMAD.IADD R0, R0, 0x1, R165 ;  /* 0x0000000100007824 */ /* 0x004fe600078e02a5 */
[C---:B------:R-:W-:Y:S06]  /*3ac0*/  HMMA.16816.F32 R8, R28.reuse, R16, RZ ;  /* 0x000000101c08723c */ /* 0x040fec00000018ff */
[-C--:B------:R-:W-:Y:S06]  /*3ad0*/  HMMA.16816.F32 R12, R28, R18.reuse, RZ ;  /* 0x000000121c0c723c */ /* 0x080fec00000018ff */
[C---:B------:R-:W-:Y:S06]  /*3ae0*/  HMMA.16816.F32 R16, R32.reuse, R18, RZ ;  /* 0x000000122010723c */ /* 0x040fec00000018ff */
[-C--:B---3--:R-:W-:Y:S06]  /*3af0*/  HMMA.16816.F32 R20, R32, R100.reuse, RZ ;  /* 0x000000642014723c */ /* 0x088fec00000018ff */
[C---:B------:R-:W-:Y:S06]  /*3b00*/  HMMA.16816.F32 R24, R28.reuse, R100, RZ ;  /* 0x000000641c18723c */ /* 0x040fec00000018ff */
[-C--:B------:R-:W-:Y:S06]  /*3b10*/  HMMA.16816.F32 R28, R28, R102.reuse, RZ ;  /* 0x000000661c1c723c */ /* 0x080fec00000018ff */
[----:B------:R-:W-:Y:S01]  /*3b20*/  HMMA.16816.F32 R32, R32, R102, RZ ;  /* 0x000000662020723c */ /* 0x000fe200000018ff */
[----:B------:R-:W1:Y:S04]  /*3b30*/  LDSM.16.M88.4 R100, [R124] ;  /* 0x000000007c64783b */ /* 0x000e680000000200 */
[----:B------:R-:W2:Y:S01]  /*3b40*/  LDSM.16.M88.4 R124, [R124+0x1000] ;  /* 0x001000007c7c783b */ /* 0x000ea20000000200 */
[-C--:B----4-:R-:W-:Y:S06]  /*3b50*/  HMMA.16816.F32 R4, R104, R108.reuse, R4 ;  /* 0x0000006c6804723c */ /* 0x090fec0000001804 */
        /* <DEDUP_REMOVED lines=19> */
[-C--:B---3--:R-:W-:Y:S05]  /*3c90*/  HMMA.16816.F32 R4, R104, R108.reuse, R4 ;  /* 0x0000006c6804723c */ /* 0x088fea0000001804 */
[----:B------:R-:W-:Y:S01]  /*3ca0*/  SHF.L.U32 R100, R187, 0x6, RZ ;  /* 0x00000006bb647819 */ /* 0x000fe200000006ff */
        /* <DEDUP_REMOVED lines=21> */
.L_x_292:
[--C-:B------:R-:W-:Y:S01]  /*3e00*/  IADD3 R102, R186, 0x1, -R209.reuse ;  /* 0x00000001ba667810 */ /* 0x100fe20007ffe8d1 */
[----:B------:R-:W-:Y:S01]  /*3e10*/  IMAD.IADD R100, R235, 0x1, R100 ;  /* 0x00000001eb647824 */ /* 0x000fe200078e0264 */
[----:B-1----:R-:W-:Y:S01]  /*3e20*/  IADD3 R111, -R112, R186, -R209 ;  /* 0x000000ba706f7210 */ /* 0x002fe20007ffe9d1 */
[----:B------:R-:W-:Y:S02]  /*3e30*/  IMAD R0, R231, 0x80, R239 ;  /* 0x00000080e7007824 */ /* 0x000fe400078e02ef */
[----:B------:R-:W-:Y:S01]  /*3e40*/  VIADD R102, R102, UR4 ;  /* 0x0000000466667c36 */ /* 0x000fe20008000000 */
[----:B------:R-:W-:Y:S01]  /*3e50*/  VIADDMNMX R2, R111, R100, RZ, !PT ;  /* 0x000000646f027246 */ /* 0x000fe200078001ff */
[C---:B------:R-:W-:Y:S02]  /*3e60*/  VIADD R110, R0.reuse, 0x1 ;  /* 0x00000001006e7836 */ /* 0x040fe40000000000 */
[C---:B------:R-:W-:Y:S01]  /*3e70*/  VIADD R109, R0.reuse, 0x8 ;  /* 0x00000008006d7836 */ /* 0x040fe20000000000 */
[C---:B------:R-:W-:Y:S01]  /*3e80*/  ISETP.GE.AND P2, PT, R0.reuse, R2, PT ;  /* 0x000000020000720c */ /* 0x040fe20003f46270 */
[----:B------:R-:W-:Y:S01]  /*3e90*/  VIADD R108, R0, 0x9 ;  /* 0x00000009006c7836 */ /* 0x000fe20000000000 */
[----:B------:R-:W-:Y:S01]  /*3ea0*/  VIADDMNMX R101, R102, R100, R186, PT ;  /* 0x0000006466657246 */ /* 0x000fe200038001ba */
[----:B------:R-:W-:Y:S01]  /*3eb0*/  VIADD R107, R0, 0x10 ;  /* 0x00000010006b7836 */ /* 0x000fe20000000000 */
[-C--:B------:R-:W-:Y:S01]  /*3ec0*/  ISETP.GE.AND P0, PT, R110, R2.reuse, PT ;  /* 0x000000026e00720c */ /* 0x080fe20003f06270 */
[C---:B------:R-:W-:Y:S01]  /*3ed0*/  VIADD R106, R0.reuse, 0x11 ;  /* 0x00000011006a7836 */ /* 0x040fe20000000000 */
[CC--:B------:R-:W-:Y:S01]  /*3ee0*/  ISETP.GE.OR P2, PT, R0.reuse, R101.reuse, !P2 ;  /* 0x000000650000720c */ /* 0x0c0fe20005746670 */
[----:B------:R-:W-:Y:S01]  /*3ef0*/  VIADD R105, R0, 0x18 ;  /* 0x0000001800697836 */ /* 0x000fe20000000000 */
[-C--:B------:R-:W-:Y:S01]  /*3f00*/  ISETP.GE.OR P0, PT, R110, R101.reuse, !P0 ;  /* 0x000000656e00720c */ /* 0x080fe20004706670 */
[----:B------:R-:W-:Y:S01]  /*3f10*/  VIADD R104, R0, 0x19 ;  /* 0x0000001900687836 */ /* 0x000fe20000000000 */
[----:B------:R-:W-:Y:S01]  /*3f20*/  FSEL R4, R4, -INF , !P2 ;  /* 0xff80000004047808 */ /* 0x000fe20005000000 */
[C---:B------:R-:W-:Y:S01]  /*3f30*/  VIADD R103, R100.reuse, 0x20 ;  /* 0x0000002064677836 */ /* 0x040fe20000000000 */
[----:B------:R-:W-:Y:S01]  /*3f40*/  FSEL R5, R5, -INF , !P0 ;  /* 0xff80000005057808 */ /* 0x000fe20004000000 */
[----:B------:R-:W-:Y:S01]  /*3f50*/  VIADD R113, R100, 0x28 ;  /* 0x0000002864717836 */ /* 0x000fe20000000000 */
[-C--:B------:R-:W-:Y:S01]  /*3f60*/  ISETP.GE.AND P6, PT, R109, R2.reuse, PT ;  /* 0x000000026d00720c */ /* 0x080fe20003fc6270 */
[----:B------:R-:W-:Y:S01]  /*3f70*/  IMAD.MOV.U32 R208, RZ, RZ, R112 ;  /* 0x000000ffffd07224 */ /* 0x000fe200078e0070 */
[-C--:B------:R-:W-:Y:S02]  /*3f80*/  ISETP.GE.AND P5, PT, R108, R2.reuse, PT ;  /* 0x000000026c00720c */ /* 0x080fe40003fa6270 */
[-C--:B------:R-:W-:Y:S02]  /*3f90*/  ISETP.GE.AND P4, PT, R107, R2.reuse, PT ;  /* 0x000000026b00720c */ /* 0x080fe40003f86270 */
[-C--:B------:R-:W-:Y:S02]  /*3fa0*/  ISETP.GE.AND P3, PT, R106, R2.reuse, PT ;  /* 0x000000026a00720c */ /* 0x080fe40003f66270 */
[-C--:B------:R-:W-:Y:S02]  /*3fb0*/  ISETP.GE.AND P2, PT, R105, R2.reuse, PT ;  /* 0x000000026900720c */ /* 0x080fe40003f46270 */
[----:B------:R-:W-:Y:S01]  /*3fc0*/  ISETP.GE.AND P0, PT, R104, R2, PT ;  /* 0x000000026800720c */ /* 0x000fe20003f06270 */
[----:B------:R-:W-:Y:S01]  /*3fd0*/  VIADD R2, R100, 0x8 ;  /* 0x0000000864027836 */ /* 0x000fe20000000000 */
[C-C-:B------:R-:W-:Y:S02]  /*3fe0*/  IADD3 R115, R102.reuse, 0x8, R100.reuse ;  /* 0x0000000866737810 */ /* 0x140fe40007ffe064 */
[C-C-:B------:R-:W-:Y:S02]  /*3ff0*/  IADD3 R116, R102.reuse, 0x20, R100.reuse ;  /* 0x0000002066747810 */ /* 0x140fe40007ffe064 */
[----:B------:R-:W-:Y:S02]  /*4000*/  IADD3 R114, R102, 0x28, R100 ;  /* 0x0000002866727810 */ /* 0x000fe40007ffe064 */
[-C--:B------:R-:W-:Y:S02]  /*4010*/  ISETP.GE.OR P6, PT, R109, R101.reuse, !P6 ;  /* 0x000000656d00720c */ /* 0x080fe400077c6670 */
[-C--:B------:R-:W-:Y:S02]  /*4020*/  ISETP.GE.OR P5, PT, R108, R101.reuse, !P5 ;  /* 0x000000656c00720c */ /* 0x080fe40006fa6670 */
[----:B------:R-:W-:Y:S02]  /*4030*/  VIADDMNMX R100, R111, R2, RZ, !PT ;  /* 0x000000026f647246 */ /* 0x000fe400078001ff */
[----:B------:R-:W-:Y:S02]  /*4040*/  FSEL R16, R16, -INF , !P6 ;  /* 0xff80000010107808 */ /* 0x000fe40007000000 */
[----:B------:R-:W-:Y:S02]  /*4050*/  FSEL R17, R17, -INF , !P5 ;  /* 0xff80000011117808 */ /* 0x000fe40006800000 */
[-C--:B------:R-:W-:Y:S02]  /*4060*/  ISETP.GE.OR P4, PT, R107, R101.reuse, !P4 ;  /* 0x000000656b00720c */ /* 0x080fe40006786670 */
[-C--:B------:R-:W-:Y:S02]  /*4070*/  ISETP.GE.OR P3, PT, R106, R101.reuse, !P3 ;  /* 0x000000656a00720c */ /* 0x080fe40005f66670 */
[-C--:B------:R-:W-:Y:S02]  /*4080*/  ISETP.GE.OR P2, PT, R105, R101.reuse, !P2 ;  /* 0x000000656900720c */ /* 0x080fe40005746670 */
[----:B------:R-:W-:Y:S02]  /*4090*/  ISETP.GE.OR P0, PT, R104, R101, !P0 ;  /* 0x000000656800720c */ /* 0x000fe40004706670 */
[----:B------:R-:W-:Y:S02]  /*40a0*/  VIMNMX R2, R115, R186, PT ;  /* 0x000000ba73027248 */ /* 0x000fe40003fe0100 */
[-C--:B------:R-:W-:Y:S02]  /*40b0*/  ISETP.GE.AND P6, PT, R0, R100.reuse, PT ;  /* 0x000000640000720c */ /* 0x080fe40003fc6270 */
[----:B------:R-:W-:Y:S02]  /*40c0*/  ISETP.GE.AND P5, PT, R110, R100, PT ;  /* 0x000000646e00720c */ /* 0x000fe40003fa6270 */
[----:B------:R-:W-:Y:S02]  /*40d0*/  FSEL R20, R20, -INF , !P4 ;  /* 0xff80000014147808 */ /* 0x000fe40006000000 */
[----:B------:R-:W-:Y:S02]  /*40e0*/  FSEL R21, R21, -INF , !P3 ;  /* 0xff80000015157808 */ /* 0x000fe40005800000 */
[----:B------:R-:W-:Y:S02]  /*40f0*/  FSEL R32, R32, -INF , !P2 ;  /* 0xff80000020207808 */ /* 0x000fe40005000000 */
[-C--:B------:R-:W-:Y:S02]  /*4100*/  ISETP.GE.OR P6, PT, R0, R2.reuse, !P6 ;  /* 0x000000020000720c */ /* 0x080fe400077c6670 */
[----:B------:R-:W-:Y:S02]  /*4110*/  ISETP.GE.OR P5, PT, R110, R2, !P5 ;  /* 0x000000026e00720c */ /* 0x000fe40006fa6670 */
[----:B------:R-:W-:Y:S02]  /*4120*/  FSEL R33, R33, -INF , !P0 ;  /* 0xff80000021217808 */ /* 0x000fe40004000000 */
[-C--:B------:R-:W-:Y:S02]  /*4130*/  ISETP.GE.AND P4, PT, R109, R100.reuse, PT ;  /* 0x000000646d00720c */ /* 0x080fe40003f86270 */
[-C--:B------:R-:W-:Y:S02]  /*4140*/  ISETP.GE.AND P3, PT, R108, R100.reuse, PT ;  /* 0x000000646c00720c */ /* 0x080fe40003f66270 */
[-C--:B------:R-:W-:Y:S02]  /*4150*/  ISETP.GE.AND P2, PT, R107, R100.reuse, PT ;  /* 0x000000646b00720c */ /* 0x080fe40003f46270 */
[-C--:B------:R-:W-:Y:S02]  /*4160*/  ISETP.GE.AND P0, PT, R106, R100.reuse, PT ;  /* 0x000000646a00720c */ /* 0x080fe40003f06270 */
[----:B------:R-:W-:Y:S02]  /*4170*/  FSEL R6, R6, -INF , !P6 ;  /* 0xff80000006067808 */ /* 0x000fe40007000000 */
[----:B------:R-:W-:Y:S02]  /*4180*/  FSEL R7, R7, -INF , !P5 ;  /* 0xff80000007077808 */ /* 0x000fe40006800000 */
[-C--:B------:R-:W-:Y:S02]  /*4190*/  ISETP.GE.AND P6, PT, R105, R100.reuse, PT ;  /* 0x000000646900720c */ /* 0x080fe40003fc6270 */
[----:B------:R-:W-:Y:S02]  /*41a0*/  ISETP.GE.AND P5, PT, R104, R100, PT ;  /* 0x000000646800720c */ /* 0x000fe40003fa6270 */
[-C--:B------:R-:W-:Y:S02]  /*41b0*/  ISETP.GE.OR P4, PT, R109, R2.reuse, !P4 ;  /* 0x000000026d00720c */ /* 0x080fe40006786670 */
[-C--:B------:R-:W-:Y:S02]  /*41c0*/  ISETP.GE.OR P3, PT, R108, R2.reuse, !P3 ;  /* 0x000000026c00720c */ /* 0x080fe40005f66670 */
[-C--:B------:R-:W-:Y:S02]  /*41d0*/  ISETP.GE.OR P2, PT, R107, R2.reuse, !P2 ;  /* 0x000000026b00720c */ /* 0x080fe40005746670 */
[-C--:B------:R-:W-:Y:S02]  /*41e0*/  ISETP.GE.OR P0, PT, R106, R2.reuse, !P0 ;  /* 0x000000026a00720c */ /* 0x080fe40004706670 */
[C---:B------:R-:W-:Y:S02]  /*41f0*/  VIADDMNMX R103, R111.reuse, R103, RZ, !PT ;  /* 0x000000676f677246 */ /* 0x040fe400078001ff */
[----:B------:R-:W-:Y:S02]  /*4200*/  VIADDMNMX R102, R111, R113, RZ, !PT ;  /* 0x000000716f667246 */ /* 0x000fe400078001ff */
[-C--:B------:R-:W-:Y:S02]  /*4210*/  ISETP.GE.OR P6, PT, R105, R2.reuse, !P6 ;  /* 0x000000026900720c */ /* 0x080fe400077c6670 */
[----:B------:R-:W-:Y:S02]  /*4220*/  ISETP.GE.OR P5, PT, R104, R2, !P5 ;  /* 0x000000026800720c */ /* 0x000fe40006fa6670 */
[----:B------:R-:W-:Y:S02]  /*4230*/  FSEL R18, R18, -INF , !P4 ;  /* 0xff80000012127808 */ /* 0x000fe40006000000 */
[----:B------:R-:W-:Y:S02]  /*4240*/  FSEL R19, R19, -INF , !P3 ;  /* 0xff80000013137808 */ /* 0x000fe40005800000 */
[----:B------:R-:W-:Y:S02]  /*4250*/  FSEL R22, R22, -INF , !P2 ;  /* 0xff80000016167808 */ /* 0x000fe40005000000 */
[----:B------:R-:W-:Y:S02]  /*4260*/  FSEL R23, R23, -INF , !P0 ;  /* 0xff80000017177808 */ /* 0x000fe40004000000 */
[-C--:B------:R-:W-:Y:S02]  /*4270*/  VIMNMX R100, R116, R186.reuse, PT ;  /* 0x000000ba74647248 */ /* 0x080fe40003fe0100 */
[-C--:B------:R-:W-:Y:S02]  /*4280*/  ISETP.GE.AND P4, PT, R0, R103.reuse, PT ;  /* 0x000000670000720c */ /* 0x080fe40003f86270 */
[----:B------:R-:W-:Y:S02]  /*4290*/  VIMNMX R2, R114, R186, PT ;  /* 0x000000ba72027248 */ /* 0x000fe40003fe0100 */
[-C--:B------:R-:W-:Y:S02]  /*42a0*/  ISETP.GE.AND P3, PT, R0, R102.reuse, PT ;  /* 0x000000660000720c */ /* 0x080fe40003f66270 */
[CC--:B------:R-:W-:Y:S02]  /*42b0*/  ISETP.GE.AND P2, PT, R110.reuse, R103.reuse, PT ;  /* 0x000000676e00720c */ /* 0x0c0fe40003f46270 */
[----:B------:R-:W-:Y:S02]  /*42c0*/  ISETP.GE.AND P0, PT, R110, R102, PT ;  /* 0x000000666e00720c */ /* 0x000fe40003f06270 */
[C---:B------:R-:W-:Y:S02]  /*42d0*/  ISETP.GE.OR P4, PT, R0.reuse, R100, !P4 ;  /* 0x000000640000720c */ /* 0x040fe40006786670 */
[----:B------:R-:W-:Y:S02]  /*42e0*/  ISETP.GE.OR P3, PT, R0, R2, !P3 ;  /* 0x000000020000720c */ /* 0x000fe40005f66670 */
[C---:B------:R-:W-:Y:S02]  /*42f0*/  ISETP.GE.OR P2, PT, R110.reuse, R100, !P2 ;  /* 0x000000646e00720c */ /* 0x040fe40005746670 */
[----:B------:R-:W-:Y:S02]  /*4300*/  ISETP.GE.OR P0, PT, R110, R2, !P0 ;  /* 0x000000026e00720c */ /* 0x000fe40004706670 */
[----:B------:R-:W-:Y:S02]  /*4310*/  FSEL R34, R34, -INF , !P6 ;  /* 0xff80000022227808 */ /* 0x000fe40007000000 */
[----:B------:R-:W-:Y:S02]  /*4320*/  FSEL R35, R35, -INF , !P5 ;  /* 0xff80000023237808 */ /* 0x000fe40006800000 */
[----:B------:R-:W-:Y:S02]  /*4330*/  FSEL R8, R8, -INF , !P4 ;  /* 0xff80000008087808 */ /* 0x000fe40006000000 */
[----:B------:R-:W-:Y:S02]  /*4340*/  FSEL R10, R10, -INF , !P3 ;  /* 0xff8000000a0a7808 */ /* 0x000fe40005800000 */
[----:B------:R-:W-:Y:S02]  /*4350*/  FSEL R9, R9, -INF , !P2 ;  /* 0xff80000009097808 */ /* 0x000fe40005000000 */
[----:B------:R-:W-:Y:S02]  /*4360*/  FSEL R11, R11, -INF , !P0 ;  /* 0xff8000000b0b7808 */ /* 0x000fe40004000000 */
[CC--:B------:R-:W-:Y:S02]  /*4370*/  ISETP.GE.AND P6, PT, R109.reuse, R103.reuse, PT ;  /* 0x000000676d00720c */ /* 0x0c0fe40003fc6270 */
[-C--:B------:R-:W-:Y:S02]  /*4380*/  ISETP.GE.AND P5, PT, R109, R102.reuse, PT ;  /* 0x000000666d00720c */ /* 0x080fe40003fa6270 */
[CC--:B------:R-:W-:Y:S02]  /*4390*/  ISETP.GE.AND P4, PT, R108.reuse, R103.reuse, PT ;  /* 0x000000676c00720c */ /* 0x0c0fe40003f86270 */
[CC--:B------:R-:W-:Y:S02]  /*43a0*/  ISETP.GE.AND P3, PT, R108.reuse, R102.reuse, PT ;  /* 0x000000666c00720c */ /* 0x0c0fe40003f66270 */
[CC--:B------:R-:W-:Y:S02]  /*43b0*/  ISETP.GE.AND P2, PT, R107.reuse, R103.reuse, PT ;  /* 0x000000676b00720c */ /* 0x0c0fe40003f46270 */
[----:B------:R-:W-:Y:S02]  /*43c0*/  ISETP.GE.AND P0, PT, R107, R102, PT ;  /* 0x000000666b00720c */ /* 0x000fe40003f06270 */
[C---:B------:R-:W-:Y:S02]  /*43d0*/  ISETP.GE.OR P6, PT, R109.reuse, R100, !P6 ;  /* 0x000000646d00720c */ /* 0x040fe400077c6670 */
[----:B------:R-:W-:Y:S02]  /*43e0*/  ISETP.GE.OR P5, PT, R109, R2, !P5 ;  /* 0x000000026d00720c */ /* 0x000fe40006fa6670 */
        /* <DEDUP_REMOVED lines=28> */
.L_x_293:
[C---:B------:R-:W-:Y:S01]  /*45b0*/  FMUL.FTZ R100, R206.reuse, 1.4426950216293334961 ;  /* 0x3fb8aa3bce647820 */ /* 0x040fe20000410000 */
[----:B------:R-:W-:Y:S01]  /*45c0*/  FSETP.NEU.FTZ.AND P0, PT, R206, -INF , PT ;  /* 0xff800000ce00780b */ /* 0x000fe20003f1d000 */
[C---:B------:R-:W-:Y:S01]  /*45d0*/  FMUL.FTZ R0, R207.reuse, 1.4426950216293334961 ;  /* 0x3fb8aa3bcf007820 */ /* 0x040fe20000410000 */
[----:B------:R-:W-:Y:S01]  /*45e0*/  FMUL.FTZ R2, R204, 1.4426950216293334961 ;  /* 0x3fb8aa3bcc027820 */ /* 0x000fe20000410000 */
[----:B------:R-:W-:Y:S02]  /*45f0*/  MOV R165, 0x40 ;  /* 0x0000004000a57802 */ /* 0x000fe40000000f00 */
[----:B------:R-:W-:Y:S02]  /*4600*/  FSEL R100, R100, RZ, P0 ;  /* 0x000000ff64647208 */ /* 0x000fe40000000000 */
[----:B------:R-:W-:Y:S02]  /*4610*/  FSETP.NEU.FTZ.AND P0, PT, R207, -INF , PT ;  /* 0xff800000cf00780b */ /* 0x000fe40003f1d000 */
[----:B------:R-:W-:Y:S01]  /*4620*/  SEL R165, R165, 0xffffffc0, !P1 ;  /* 0xffffffc0a5a57807 */ /* 0x000fe20004800000 */
        /* <DEDUP_REMOVED lines=9> */
[----:B------:R-:W-:Y:S05]  /*46c0*/  ISETP.GT.AND P6, PT, R187, R229, PT ;  /* 0x000000e5bb00720c */ /* 0x000fea0003fc4270 */
        /* <DEDUP_REMOVED lines=142> */
[----:B------:R-:W-:Y:S01]  /*4fb0*/  FADD.FTZ R14, -R179, R14 ;  /* 0x0000000eb30e7221 */ /* 0x000fe20000010100 */
[C---:B------:R-:W-:Y:S01]  /*4fc0*/  FADD.FTZ R6, -R181.reuse, R6 ;  /* 0x00000006b5067221 */ /* 0x040fe20000010100 */
[----:B------:R-:W-:Y:S03]  /*4fd0*/  FADD.FTZ R7, -R181, R7 ;  /* 0x00000007b5077221 */ /* 0x000fe60000010100 */
        /* <DEDUP_REMOVED lines=19> */
[----:B------:R-:W-:Y:S01]  /*5110*/  FADD.FTZ R15, -R179, R15 ;  /* 0x0000000fb30f7221 */ /* 0x000fe20000010100 */
        /* <DEDUP_REMOVED lines=8> */
[----:B------:R-:W-:Y:S01]  /*51a0*/  F2FP.F16.F32.PACK_AB R110, R7, R6 ;  /* 0x00000006076e723e */ /* 0x000fe200000000ff */
[C---:B------:R-:W-:Y:S01]  /*51b0*/  FADD.FTZ R26, -R179.reuse, R26 ;  /* 0x0000001ab31a7221 */ /* 0x040fe20000010100 */
[----:B------:R-:W-:Y:S01]  /*51c0*/  FADD.FTZ R27, -R179, R27 ;  /* 0x0000001bb31b7221 */ /* 0x000fe20000010100 */
        /* <DEDUP_REMOVED lines=50> */
[C---:B-1----:R-:W-:Y:S05]  /*54f0*/  IMAD.U32 R4, R17.reuse, -0x40, RZ ;  /* 0xffffffc011047824 */ /* 0x042fea00078e00ff */
[C---:B------:R-:W-:Y:S04]  /*5500*/  LEA R5, P0, R4.reuse, R190, 0x1 ;  /* 0x000000be04057211 */ /* 0x040fe800078008ff */
[----:B------:R-:W-:Y:S01]  /*5510*/  LEA.HI.X.SX32 R4, R4, R191, 0x1, P0 ;  /* 0x000000bf04047211 */ /* 0x000fe200000f0eff */
[----:B------:R-:W-:Y:S04]  /*5520*/  IMAD.MOV.U32 R190, RZ, RZ, R5 ;  /* 0x000000ffffbe7224 */ /* 0x000fe800078e0005 */
[----:B------:R-:W-:Y:S01]  /*5530*/  IMAD.MOV.U32 R191, RZ, RZ, R4 ;  /* 0x000000ffffbf7224 */ /* 0x000fe200078e0004 */
[C---:B------:R-:W-:Y:S04]  /*5540*/  LEA R4, P0, R17.reuse, R190, 0x6 ;  /* 0x000000be11047211 */ /* 0x040fe800078030ff */
[----:B------:R-:W-:Y:S01]  /*5550*/  @!PT LDS RZ, [RZ] ;  /* 0x00000000fffff984 */ /* 0x000fe20000000800 */
[----:B------:R-:W-:Y:S01]  /*5560*/  @!PT LDS RZ, [RZ] ;  /* 0x00000000fffff984 */ /* 0x000fe20000000800 */
[----:B------:R-:W-:Y:S01]  /*5570*/  @!PT LDS RZ, [RZ] ;  /* 0x00000000fffff984 */ /* 0x000fe20000000800 */
[----:B------:R1:W-:Y:S01]  /*5580*/  LDGSTS.E.BYPASS.LTC128B.128 [R196], desc[UR12][R190.64] ;  /* 0x00000000bec47fae */ /* 0x0003e2000b901d4c */
[----:B--2---:R-:W-:Y:S05]  /*5590*/  LEA.HI.X R5, R17, R191, R18, 0x6, P0 ;  /* 0x000000bf11057211 */ /* 0x004fea00000f3412 */
[----:B------:R1:W-:Y:S04]  /*55a0*/  LDGSTS.E.BYPASS.LTC128B.128 [R196+0x1000], desc[UR12][R4.64] ;  /* 0x0100000004c47fae */ /* 0x0003e8000b901d4c */
[----:B------:R-:W0:Y:S02]  /*55b0*/  LDGDEPBAR ;  /* 0x00000000000079af */ /* 0x000e240000000000 */
.L_x_294:
        /* <DEDUP_REMOVED lines=10> */
[----:B------:R2:W-:Y:S04]  /*5660*/  STS [R194+0xa000], R0 ;  /* 0x00a00000c2007388 */ /* 0x0005e80000000800 */
[----:B------:R-:W-:Y:S04]  /*5670*/  STS [R194+0xa400], R8 ;  /* 0x00a40008c2007388 */ /* 0x000fe80000000800 */
[----:B------:R-:W-:Y:S04]  /*5680*/  STS [R192+0xb000], R10 ;  /* 0x00b0000ac0007388 */ /* 0x000fe80000000800 */
[----:B------:R-:W-:Y:S04]  /*5690*/  STS [R192+0xb400], R9 ;  /* 0x00b40009c0007388 */ /* 0x000fe80000000800 */
[----:B------:R-:W-:Y:S04]  /*56a0*/  STS [R194+0xb000], R7 ;  /* 0x00b00007c2007388 */ /* 0x000fe80000000800 */
[----:B------:R-:W-:Y:S01]  /*56b0*/  STS [R194+0xb400], R6 ;  /* 0x00b40006c2007388 */ /* 0x000fe20000000800 */
[----:B------:R-:W-:Y:S01]  /*56c0*/  BAR.SYNC.DEFER_BLOCKING 0x0 ;  /* 0x0000000000007b1d */ /* 0x000fe20000010000 */
[C---:B--2---:R-:W-:Y:S02]  /*56d0*/  IADD3 R0, R164.reuse, 0x40, RZ ;  /* 0x00000040a4007810 */ /* 0x044fe40007ffe0ff */
[----:B------:R-:W-:Y:S03]  /*56e0*/  @P1 IADD3 R0, R164, -0x40, RZ ;  /* 0xffffffc0a4001810 */ /* 0x000fe60007ffe0ff */
[----:B-1----:R-:W-:Y:S04]  /*56f0*/  LDSM.16.MT88.4 R4, [R3+0xe000] ;  /* 0x00e000000304783b */ /* 0x002fe80000004200 */
        /* <DEDUP_REMOVED lines=62> */
[----:B------:R1:W-:Y:S01]  /*5ae0*/  LDGSTS.E.BYPASS.LTC128B.128 [R215+0x4000], desc[UR12][R188.64] ;  /* 0x04000000bcd77fae */ /* 0x0003e2000b901d4c */
[----:B--2---:R-:W-:Y:S05]  /*5af0*/  LEA.HI.X R5, R5, R189, R6, 0x6, P0 ;  /* 0x000000bd05057211 */ /* 0x004fea00000f3406 */
[----:B------:R1:W-:Y:S04]  /*5b00*/  LDGSTS.E.BYPASS.LTC128B.128 [R215+0x5000], desc[UR12][R4.64] ;  /* 0x0500000004d77fae */ /* 0x0003e8000b901d4c */
[----:B------:R-:W0:Y:S02]  /*5b10*/  LDGDEPBAR ;  /* 0x00000000000079af */ /* 0x000e240000000000 */
.L_x_295:
[----:B------:R-:W-:Y:S01]  /*5b20*/  LDSM.16.M88.4 R16, [R169] ;  /* 0x00000000a910783b */ /* 0x000fe20000000200 */
[--C-:B------:R-:W-:Y:S01]  /*5b30*/  IMAD.IADD R0, R176, 0x1, R165.reuse ;  /* 0x00000001b0007824 */ /* 0x100fe200078e02a5 */
[----:B------:R-:W-:Y:S01]  /*5b40*/  LEA R184, P0, R223, R184, 0x2 ;  /* 0x000000b8dfb87211 */ /* 0x000fe200078010ff */
[----:B------:R-:W-:Y:S01]  /*5b50*/  IMAD.IADD R2, R169, 0x1, R165 ;  /* 0x00000001a9027824 */ /* 0x000fe200078e02a5 */
[----:B------:R-:W1:Y:S01]  /*5b60*/  LDSM.16.MT88.4 R8, [R164+0x2000] ;  /* 0x00200000a408783b */ /* 0x000e620000004200 */
[----:B------:R-:W-:Y:S01]  /*5b70*/  IMAD.IADD R116, R165, 0x1, R168 ;  /* 0x00000001a5747824 */ /* 0x000fe200078e02a8 */
[----:B------:R-:W-:Y:S02]  /*5b80*/  LEA.HI.X.SX32 R183, R223, R185, 0x2, P0 ;  /* 0x000000b9dfb77211 */ /* 0x000fe400000f16ff */
[----:B------:R-:W2:Y:S04]  /*5b90*/  LDSM.16.MT88.4 R20, [R0] ;  /* 0x000000000014783b */ /* 0x000ea80000004200 */
[----:B------:R-:W-:Y:S04]  /*5ba0*/  LDSM.16.M88.4 R24, [R168] ;  /* 0x00000000a818783b */ /* 0x000fe80000000200 */
[----:B------:R-:W3:Y:S04]  /*5bb0*/  LDSM.16.MT88.4 R28, [R164+0x2800] ;  /* 0x00280000a41c783b */ /* 0x000ee80000004200 */
[----:B------:R-:W4:Y:S04]  /*5bc0*/  LDSM.16.MT88.4 R32, [R0+0x800] ;  /* 0x000800000020783b */ /* 0x000f280000004200 */
[----:B------:R-:W-:Y:S04]  /*5bd0*/  LDSM.16.MT88.4 R104, [R164+0x3000] ;  /* 0x00300000a468783b */ /* 0x000fe80000004200 */
[----:B------:R-:W4:Y:S04]  /*5be0*/  LDSM.16.M88.4 R100, [R2] ;  /* 0x000000000264783b */ /* 0x000f280000000200 */
[----:B------:R-:W-:Y:S04]  /*5bf0*/  LDSM.16.MT88.4 R112, [R164+0x3800] ;  /* 0x00380000a470783b */ /* 0x000fe80000004200 */
[----:B------:R-:W-:Y:S01]  /*5c00*/  LDSM.16.M88.4 R108, [R116] ;  /* 0x00000000746c783b */ /* 0x000fe20000000200 */
        /* <DEDUP_REMOVED lines=55> */
[CC--:B------:R-:W-:Y:S01]  /*5f80*/  LEA R24, P2, R214.reuse, R20.reuse, 0x2 ;  /* 0x00000014d6187211 */ /* 0x0c0fe200078410ff */
[----:B------:R-:W5:Y:S01]  /*5f90*/  @P6 LDG.E R204, desc[UR12][R22.64+0x80] ;  /* 0x0000800c16cc6981 */ /* 0x000f62000c1e1900 */
[----:B------:R-:W-:Y:S03]  /*5fa0*/  IMAD.IADD R0, R165, 0x1, R166 ;  /* 0x00000001a5007824 */ /* 0x000fe600078e02a6 */
[----:B------:R1:W5:Y:S01]  /*5fb0*/  @P6 LDG.E R205, desc[UR12][R22.64+0xa0] ;  /* 0x0000a00c16cd6981 */ /* 0x000362000c1e1900 */
[-C--:B------:R-:W-:Y:S03]  /*5fc0*/  LEA.HI.X.SX32 R25, R214, R21.reuse, 0x2, P2 ;  /* 0x00000015d6197211 */ /* 0x080fe600010f16ff */
[----:B------:R2:W-:Y:S04]  /*5fd0*/  REDG.E.ADD.F32.FTZ.RN.STRONG.GPU desc[UR12][R20.64], R4 ;  /* 0x00000004140079a6 */ /* 0x0005e8000c10f38c */
[----:B------:R3:W-:Y:S04]  /*5fe0*/  REDG.E.ADD.F32.FTZ.RN.STRONG.GPU desc[UR12][R24.64], R5 ;  /* 0x00000005180079a6 */ /* 0x0007e8000c10f38c */
[----:B------:R-:W-:Y:S01]  /*5ff0*/  LDSM.16.MT88.4 R28, [R3+0xa800] ;  /* 0x00a80000031c783b */ /* 0x000fe20000004200 */
[CC--:B-1----:R-:W-:Y:S04]  /*6000*/  LEA R22, P0, R216.reuse, R20.reuse, 0x2 ;  /* 0x00000014d8167211 */ /* 0x0c2fe800078010ff */
[-C--:B------:R-:W-:Y:S02]  /*6010*/  LEA.HI.X.SX32 R23, R216, R21.reuse, 0x2, P0 ;  /* 0x00000015d8177211 */ /* 0x080fe400000f16ff */
[CC--:B--2---:R-:W-:Y:S02]  /*6020*/  LEA R4, P2, R228.reuse, R20.reuse, 0x2 ;  /* 0x00000014e4047211 */ /* 0x0c4fe400078410ff */
[CC--:B------:R-:W-:Y:S01]  /*6030*/  LEA R26, P0, R227.reuse, R20.reuse, 0x2 ;  /* 0x00000014e31a7211 */ /* 0x0c0fe200078010ff */
[----:B------:R1:W-:Y:S01]  /*6040*/  REDG.E.ADD.F32.FTZ.RN.STRONG.GPU desc[UR12][R22.64], R6 ;  /* 0x00000006160079a6 */ /* 0x0003e2000c10f38c */
[-C--:B---3--:R-:W-:Y:S02]  /*6050*/  LEA.HI.X.SX32 R5, R228, R21.reuse, 0x2, P2 ;  /* 0x00000015e4057211 */ /* 0x088fe400010f16ff */
[-C--:B------:R-:W-:Y:S03]  /*6060*/  LEA.HI.X.SX32 R27, R227, R21.reuse, 0x2, P0 ;  /* 0x00000015e31b7211 */ /* 0x080fe600000f16ff */
        /* <DEDUP_REMOVED lines=9> */
[-C--:B---3--:R-:W-:Y:S01]  /*6100*/  LEA R26, P0, R236, R20.reuse, 0x2 ;  /* 0x00000014ec1a7211 */ /* 0x088fe200078010ff */
[----:B------:R2:W-:Y:S01]  /*6110*/  REDG.E.ADD.F32.FTZ.RN.STRONG.GPU desc[UR12][R6.64], R10 ;  /* 0x0000000a060079a6 */ /* 0x0005e2000c10f38c */
[-C--:B------:R-:W-:Y:S02]  /*6120*/  LEA R8, P3, R220, R20.reuse, 0x2 ;  /* 0x00000014dc087211 */ /* 0x080fe400078610ff */
        /* <DEDUP_REMOVED lines=201> */
.L_x_297:
        /* <DEDUP_REMOVED lines=13> */
.L_x_298:
[----:B------:R1:W-:Y:S01]  /*6e90*/  STS [R245+0x6000], R60 ;  /* 0x0060003cf5007388 */ /* 0x0003e20000000800 */
[--C-:B------:R-:W-:Y:S01]  /*6ea0*/  SHF.R.S32.HI R9, RZ, 0x1f, R242.reuse ;  /* 0x0000001fff097819 */ /* 0x100fe200000114f2 */
[----:B------:R-:W-:Y:S01]  /*6eb0*/  IMAD.MOV.U32 R8, RZ, RZ, R242 ;  /* 0x000000ffff087224 */ /* 0x000fe200078e00f2 */
[----:B------:R-:W-:Y:S01]  /*6ec0*/  SHF.R.S32.HI R24, RZ, 0x1f, R217 ;  /* 0x0000001fff187819 */ /* 0x000fe200000114d9 */
[----:B------:R1:W-:Y:S01]  /*6ed0*/  STS [R245+0x6400], R62 ;  /* 0x0064003ef5007388 */ /* 0x0003e20000000800 */
[----:B------:R-:W-:Y:S01]  /*6ee0*/  IMAD R0, R231, -0x80, R186 ;  /* 0xffffff80e7007824 */ /* 0x000fe200078e02ba */
[----:B------:R-:W-:Y:S01]  /*6ef0*/  ULDC.64 UR4, c[0x0][0x468] ;  /* 0x00011a0000047ab9 */ /* 0x000fe20000000a00 */
[CC--:B------:R-:W-:Y:S01]  /*6f00*/  IMAD.WIDE.U32 R6, R217.reuse, R4.reuse, R8 ;  /* 0x00000004d9067225 */ /* 0x0c0fe200078e0008 */
[----:B------:R-:W-:Y:S01]  /*6f10*/  BAR.SYNC.DEFER_BLOCKING 0x0 ;  /* 0x0000000000007b1d */ /* 0x000fe20000010000 */
[----:B------:R-:W-:Y:S02]  /*6f20*/  SHF.R.S32.HI R27, RZ, 0x1f, R218 ;  /* 0x0000001fff1b7819 */ /* 0x000fe400000114da */
[----:B------:R-:W-:Y:S01]  /*6f30*/  IMAD R2, R24, R4, RZ ;  /* 0x0000000418027224 */ /* 0x000fe200078e02ff */
[C---:B------:R-:W-:Y:S01]  /*6f40*/  ISETP.GE.AND P4, PT, R218.reuse, R0, PT ;  /* 0x00000000da00720c */ /* 0x040fe20003f86270 */
[----:B------:R-:W-:Y:S01]  /*6f50*/  VIADD R12, R218, 0x20 ;  /* 0x00000020da0c7836 */ /* 0x000fe20000000000 */
[----:B------:R-:W-:Y:S01]  /*6f60*/  IADD3 R6, P0, R10, R6, RZ ;  /* 0x000000060a067210 */ /* 0x000fe20007f1e0ff */
[----:B------:R-:W-:Y:S01]  /*6f70*/  IMAD R2, R217, R5, R2 ;  /* 0x00000005d9027224 */ /* 0x000fe200078e0202 */
[----:B------:R-:W3:Y:S01]  /*6f80*/  S2R R41, SR_CTAID.Z ;  /* 0x0000000000297919 */ /* 0x000ee20000002700 */
[----:B------:R-:W-:Y:S01]  /*6f90*/  VIADD R10, R218, 0x60 ;  /* 0x00000060da0a7836 */ /* 0x000fe20000000000 */
[----:B------:R-:W-:Y:S01]  /*6fa0*/  ISETP.GE.AND P3, PT, R12, R0, PT ;  /* 0x000000000c00720c */ /* 0x000fe20003f66270 */
[----:B------:R-:W-:Y:S01]  /*6fb0*/  BSSY B0, `(.L_x_299) ;  /* 0x000001a000007945 */ /* 0x000fe20003800000 */
[----:B------:R-:W-:-:S02]  /*6fc0*/  IADD3 R12, R218, 0x40, RZ ;  /* 0x00000040da0c7810 */ /* 0x000fc40007ffe0ff */
[----:B------:R-:W-:Y:S02]  /*6fd0*/  IADD3.X R7, R11, R7, R2, P0, !PT ;  /* 0x000000070b077210 */ /* 0x000fe400007fe402 */
[-C--:B------:R-:W-:Y:S02]  /*6fe0*/  ISETP.GE.AND P2, PT, R12, R0.reuse, PT ;  /* 0x000000000c00720c */ /* 0x080fe40003f46270 */
[----:B------:R-:W-:Y:S01]  /*6ff0*/  ISETP.GE.AND P1, PT, R10, R0, PT ;  /* 0x000000000a00720c */ /* 0x000fe20003f26270 */
        /* <DEDUP_REMOVED lines=21> */
.L_x_300:
[----:B------:R-:W-:Y:S05]  /*7150*/  BSYNC B0 ;  /* 0x0000000000007941 */ /* 0x000fea0003800000 */
.L_x_299:
        /* <DEDUP_REMOVED lines=14> */
.L_x_302:
[----:B------:R-:W-:Y:S05]  /*7240*/  BSYNC B0 ;  /* 0x0000000000007941 */ /* 0x000fea0003800000 */
.L_x_301:
        /* <DEDUP_REMOVED lines=15> */
.L_x_304:
[----:B------:R-:W-:Y:S05]  /*7340*/  BSYNC B0 ;  /* 0x0000000000007941 */ /* 0x000fea0003800000 */
.L_x_303:
        /* <DEDUP_REMOVED lines=14> */
.L_x_306:
[----:B------:R-:W-:Y:S05]  /*7430*/  BSYNC B0 ;  /* 0x0000000000007941 */ /* 0x000fea0003800000 */
.L_x_305:
        /* <DEDUP_REMOVED lines=23> */
.L_x_308:
[----:B------:R-:W-:Y:S05]  /*75b0*/  BSYNC B0 ;  /* 0x0000000000007941 */ /* 0x000fea0003800000 */
.L_x_307:
        /* <DEDUP_REMOVED lines=14> */
.L_x_310:
[----:B------:R-:W-:Y:S05]  /*76a0*/  BSYNC B0 ;  /* 0x0000000000007941 */ /* 0x000fea0003800000 */
.L_x_309:
        /* <DEDUP_REMOVED lines=14> */
.L_x_312:
[----:B------:R-:W-:Y:S05]  /*7790*/  BSYNC B0 ;  /* 0x0000000000007941 */ /* 0x000fea0003800000 */
.L_x_311:
        /* <DEDUP_REMOVED lines=13> */
.L_x_291:
[----:B------:R-:W-:Y:S05]  /*7870*/  BSYNC B1 ;  /* 0x0000000000017941 */ /* 0x000fea0003800000 */
.L_x_269:
[----:B------:R-:W2:Y:S02]  /*7880*/  LDC R0, c[0x0][0xc] ;  /* 0x00000300ff007b82 */ /* 0x000ea40000000800 */
[----:B--2---:R-:W-:-:S04]  /*7890*/  IADD3 R231, R0, R231, RZ ;  /* 0x000000e700e77210 */ /* 0x004fc80007ffe0ff */
[----:B------:R-:W-:-:S13]  /*78a0*/  ISETP.GE.AND P0, PT, R231, UR11, PT ;  /* 0x0000000be7007c0c */ /* 0x000fda000bf06270 */
[----:B------:R-:W-:Y:S05]  /*78b0*/  @P0 BRA `(.L_x_313) ;  /* 0x0000000000040947 */ /* 0x000fea0003800000 */
[----:B------:R-:W-:Y:S05]  /*78c0*/  BRA `(.L_x_314) ;  /* 0xffffff9000287947 */ /* 0x000fea000383ffff */
.L_x_313:
[----:B------:R-:W-:Y:S05]  /*78d0*/  EXIT ;  /* 0x000000000000794d */ /* 0x000fea0003800000 */
.L_x_315:
        /* <DEDUP_REMOVED lines=10> */
.L_x_2460:


//--------------------- .text._ZN5flash44flash_bwd_dq_dk_dv_loop_seqk_parallel_kernelI23Flash_bwd_kernel_traitsILi64ELi64ELi128ELi8ELi2ELi4ELi4ELb1ELb0EN7cutlass6half_tE19Flash_kernel_traitsILi64ELi64ELi128ELi8ES3_EELb0ELb0ELb1ELb1ELb0ELb0ELb0EEEvNS_16Flash_bwd_paramsE --------------------------
	.section	.text._ZN5flash44flash_bwd_dq_dk_dv_loop_seqk_parallel_kernelI23Flash_bwd_kernel_traitsILi64ELi64ELi128ELi8ELi2ELi4ELi4ELb1ELb0EN7cutlass6half_tE19Flash_kernel_traitsILi64ELi64ELi128ELi8ES3_EELb0ELb0ELb1ELb1ELb0ELb0ELb0EEEvNS_16Flash_bwd_paramsE,"ax",@progbits
	.align	128
        .global         _ZN5flash44flash_bwd_dq_dk_dv_loop_seqk_parallel_kernelI23Flash_bwd_kernel_traitsILi64ELi64ELi128ELi8ELi2ELi4ELi4ELb1ELb0EN7cutlass6half_tE19Flash_kernel_traitsILi64ELi64ELi128ELi8ES3_EELb0ELb0ELb1ELb1ELb0ELb0ELb0EEEvNS_16Flash_bwd_paramsE
        .type           _ZN5flash44flash_bwd_dq_dk_dv_loop_seqk_parallel_kernelI23Flash_bwd_kernel_traitsILi64ELi64ELi128ELi8ELi2ELi4ELi4ELb1ELb0EN7cutlass6half_tE19Flash_kernel_traitsILi64ELi64ELi128ELi8ES3_EELb0ELb0ELb1ELb1ELb0ELb0ELb0EEEvNS_16Flash_bwd_paramsE,@function
        .size           _ZN5flash44flash_bwd_dq_dk_dv_loop_seqk_parallel_kernelI23Flash_bwd_kernel_traitsILi64ELi64ELi128ELi8ELi2ELi4ELi4ELb1ELb0EN7cutlass6half_tE19Flash_kernel_traitsILi64ELi64ELi128ELi8ES3_EELb0ELb0ELb1ELb1ELb0ELb0ELb0EEEvNS_16Flash_bwd_paramsE,(.L_x_2461 - _ZN5flash44flash_bwd_dq_dk_dv_loop_seqk_parallel_kernelI23Flash_bwd_kernel_traitsILi64ELi64ELi128ELi8ELi2ELi4ELi4ELb1ELb0EN7cutlass6half_tE19Flash_kernel_traitsILi64ELi64ELi128ELi8ES3_EELb0ELb0ELb1ELb1ELb0ELb0ELb0EEEvNS_16Flash_bwd_paramsE)
        .other          _ZN5flash44flash_bwd_dq_dk_dv_loop_seqk_parallel_kernelI23Flash_bwd_kernel_traitsILi64ELi64ELi128ELi8ELi2ELi4ELi4ELb1ELb0EN7cutlass6half_tE19Flash_kernel_traitsILi64ELi64ELi128ELi8ES3_EELb0ELb0ELb1ELb1ELb0ELb0ELb0EEEvNS_16Flash_bwd_paramsE,@"STO_CUDA_ENTRY STV_DEFAULT"
_ZN5flash44flash_bwd_dq_dk_dv_loop_seqk_parallel_kernelI23Flash_bwd_kernel_traitsILi64ELi64ELi128ELi8ELi2ELi4ELi4ELb1ELb0EN7cutlass6half_tE19Flash_kernel_traitsILi64ELi64ELi128ELi8ES3_EELb0ELb0ELb1ELb1ELb0ELb0ELb0EEEvNS_16Flash_bwd_paramsE:
.text._ZN5flash44flash_bwd_dq_dk_dv_loop_seqk_parallel_kernelI23Flash_bwd_kernel_traitsILi64ELi64ELi128ELi8ELi2ELi4ELi4ELb1ELb0EN7cutlass6half_tE19Flash_kernel_traitsILi64ELi64ELi128ELi8ES3_EELb0ELb0ELb1ELb1ELb0ELb0ELb0EEEvNS_16Flash_bwd_paramsE:
        /* <DEDUP_REMOVED lines=15> */
[----:B------:R-:W-:Y:S01]  /*00f0*/  IMAD.MOV.U32 R200, RZ, RZ, -0x10 ;  /* 0xfffffff0ffc87424 */ /* 0x000fe200078e00ff */
[----:B------:R-:W-:Y:S01]  /*0100*/  ULDC.64 UR8, c[0x0][0x300] ;  /* 0x0000c00000087ab9 */ /* 0x000fe20000000a00 */
[----:B------:R-:W3:Y:S01]  /*0110*/  S2R R252, SR_CTAID.Y ;  /* 0x0000000000fc7919 */ /* 0x000ee20000002600 */
[----:B------:R-:W4:Y:S01]  /*0120*/  S2R R234, SR_CTAID.Z ;  /* 0x0000000000ea7919 */ /* 0x000f220000002700 */
[----:B-1----:R-:W-:-:S04]  /*0130*/  SHF.R.S32.HI R16, RZ, 0x1f, R13 ;  /* 0x0000001fff107819 */ /* 0x002fc8000001140d */
        /* <DEDUP_REMOVED lines=51> */
[----:B------:R-:W-:Y:S01]  /*0470*/  IMAD.SHL.U32 R4, R12, 0x200, RZ ;  /* 0x000002000c047824 */ /* 0x000fe200078e00ff */
[----:B------:R-:W-:Y:S01]  /*0480*/  SHF.R.U32.HI R0, RZ, 0x3, R0 ;  /* 0x00000003ff007819 */ /* 0x000fe20000011600 */
[----:B------:R-:W-:Y:S01]  /*0490*/  IMAD.IADD R10, R2, 0x1, -R6 ;  /* 0x00000001020a7824 */ /* 0x000fe200078e0a06 */
[----:B------:R-:W-:Y:S01]  /*04a0*/  LOP3.LUT R5, R8, 0x1, RZ, 0xc0, !PT ;  /* 0x0000000108057812 */ /* 0x000fe200078ec0ff */
[C---:B------:R-:W-:Y:S01]  /*04b0*/  IMAD R2, R3.reuse, 0x800, R4 ;  /* 0x0000080003027824 */ /* 0x040fe200078e0204 */
[----:B------:R-:W-:Y:S01]  /*04c0*/  LOP3.LUT R182, R182, R0, RZ, 0x3c, !PT ;  /* 0x00000000b6b67212 */ /* 0x000fe200078e3cff */
[----:B------:R-:W-:Y:S01]  /*04d0*/  IMAD.SHL.U32 R3, R3, 0x20, RZ ;  /* 0x0000002003037824 */ /* 0x000fe200078e00ff */
[----:B------:R-:W-:-:S02]  /*04e0*/  LEA.HI R9, R16, R13, RZ, 0x7 ;  /* 0x0000000d10097211 */ /* 0x000fc400078f38ff */
[----:B------:R-:W-:Y:S01]  /*04f0*/  ISETP.NE.U32.AND P0, PT, R5, 0x1, PT ;  /* 0x000000010500780c */ /* 0x000fe20003f05070 */
[----:B------:R-:W-:Y:S01]  /*0500*/  IMAD.IADD R182, R2, 0x1, R182 ;  /* 0x0000000102b67824 */ /* 0x000fe200078e02b6 */
[----:B------:R-:W-:Y:S02]  /*0510*/  LOP3.LUT R5, R7, 0x8, R17, 0xf8, !PT ;  /* 0x0000000807057812 */ /* 0x000fe400078ef811 */
[----:B------:R-:W-:Y:S02]  /*0520*/  LOP3.LUT R6, R18, 0x7ffffffc, RZ, 0xc0, !PT ;  /* 0x7ffffffc12067812 */ /* 0x000fe400078ec0ff */
[----:B------:R-:W-:Y:S02]  /*0530*/  SHF.R.S32.HI R2, RZ, 0x7, R9 ;  /* 0x00000007ff027819 */ /* 0x000fe40000011409 */
[----:B------:R-:W-:Y:S01]  /*0540*/  LOP3.LUT R4, R4, R5, R0, 0xf6, !PT ;  /* 0x0000000504047212 */ /* 0x000fe200078ef600 */
[----:B------:R-:W-:Y:S01]  /*0550*/  IMAD.IADD R0, R13, 0x1, -R6 ;  /* 0x000000010d007824 */ /* 0x000fe200078e0a06 */
[C---:B------:R-:W-:Y:S01]  /*0560*/  R2P PR, R8.reuse, 0x6 ;  /* 0x0000000608007804 */ /* 0x040fe20000000000 */
[----:B------:R-:W-:Y:S01]  /*0570*/  IMAD.SHL.U32 R5, R8, 0x40, RZ ;  /* 0x0000004008057824 */ /* 0x000fe200078e00ff */
[----:B------:R-:W-:Y:S01]  /*0580*/  SHF.R.S32.HI R241, RZ, 0x2, R241 ;  /* 0x00000002fff17819 */ /* 0x000fe200000114f1 */
[----:B------:R-:W-:Y:S01]  /*0590*/  IMAD.SHL.U32 R6, R2, 0x8, RZ ;  /* 0x0000000802067824 */ /* 0x000fe200078e00ff */
[----:B------:R-:W-:Y:S01]  /*05a0*/  SEL R173, R173, 0xffffffc0, !P3 ;  /* 0xffffffc0adad7807 */ /* 0x000fe20005800000 */
[----:B------:R-:W-:Y:S01]  /*05b0*/  IMAD.SHL.U32 R13, R13, 0x2, RZ ;  /* 0x000000020d0d7824 */ /* 0x000fe200078e00ff */
[----:B------:R-:W-:Y:S01]  /*05c0*/  SEL R200, R200, 0x10, !P0 ;  /* 0x00000010c8c87807 */ /* 0x000fe20004000000 */
[----:B------:R-:W-:Y:S01]  /*05d0*/  IMAD.SHL.U32 R9, R0, 0x2, RZ ;  /* 0x0000000200097824 */ /* 0x000fe200078e00ff */
[----:B------:R-:W-:Y:S01]  /*05e0*/  LOP3.LUT R0, R5, 0x1c0, RZ, 0xc0, !PT ;  /* 0x000001c005007812 */ /* 0x000fe200078ec0ff */
[----:B------:R-:W-:Y:S01]  /*05f0*/  IMAD R241, R15, 0x10, R241 ;  /* 0x000000100ff17824 */ /* 0x000fe200078e02f1 */
[----:B------:R-:W-:Y:S01]  /*0600*/  LOP3.LUT R5, R6, 0x8, RZ, 0xc0, !PT ;  /* 0x0000000806057812 */ /* 0x000fe200078ec0ff */
[----:B------:R-:W-:Y:S01]  /*0610*/  IMAD R6, R2, 0x1000, R9 ;  /* 0x0000100002067824 */ /* 0x000fe200078e0209 */
[----:B------:R-:W-:-:S02]  /*0620*/  LOP3.LUT R7, R3, 0x6, R13, 0xf8, !PT ;  /* 0x0000000603077812 */ /* 0x000fc400078ef80d */
[----:B------:R-:W-:Y:S01]  /*0630*/  LOP3.LUT R3, R0, 0x20, R3, 0xf8, !PT ;  /* 0x0000002000037812 */ /* 0x000fe200078ef803 */
[----:B------:R-:W-:Y:S01]  /*0640*/  IMAD R8, R15, 0x400, R6 ;  /* 0x000004000f087824 */ /* 0x000fe200078e0206 */
[----:B------:R-:W-:Y:S01]  /*0650*/  SHF.R.U32.HI R2, RZ, 0x3, R0 ;  /* 0x00000003ff027819 */ /* 0x000fe20000011600 */
[----:B------:R-:W-:Y:S01]  /*0660*/  IMAD.SHL.U32 R6, R10, 0x40, RZ ;  /* 0x000000400a067824 */ /* 0x000fe200078e00ff */
[----:B------:R1:W-:Y:S02]  /*0670*/  STL [R1+0x4], R7 ;  /* 0x0000040701007387 */ /* 0x0003e40000100800 */
[----:B------:R-:W-:Y:S02]  /*0680*/  LOP3.LUT R3, R3, R2, RZ, 0x3c, !PT ;  /* 0x0000000203037212 */ /* 0x000fe400078e3cff */
[----:B------:R-:W-:Y:S01]  /*0690*/  LOP3.LUT R13, R2, R0, R5, 0x1e, !PT ;  /* 0x00000000020d7212 */ /* 0x000fe200078e1e05 */
[----:B------:R-:W-:Y:S01]  /*06a0*/  IMAD.SHL.U32 R0, R11, 0x40, RZ ;  /* 0x000000400b007824 */ /* 0x000fe200078e00ff */
[----:B------:R-:W-:Y:S01]  /*06b0*/  LOP3.LUT R2, R6, 0x1c0, RZ, 0xc0, !PT ;  /* 0x000001c006027812 */ /* 0x000fe200078ec0ff */
[----:B------:R-:W-:-:S02]  /*06c0*/  IMAD.IADD R199, R3, 0x1, R8 ;  /* 0x0000000103c77824 */ /* 0x000fc400078e0208 */
[----:B------:R-:W-:Y:S01]  /*06d0*/  IMAD.SHL.U32 R3, R12, 0x8, RZ ;  /* 0x000000080c037824 */ /* 0x000fe200078e00ff */
[----:B------:R-:W-:Y:S01]  /*06e0*/  LOP3.LUT R0, R0, 0xfffffe00, RZ, 0xc0, !PT ;  /* 0xfffffe0000007812 */ /* 0x000fe200078ec0ff */
[C---:B------:R-:W-:Y:S02]  /*06f0*/  IMAD R6, R14.reuse, 0x400, R9 ;  /* 0x000004000e067824 */ /* 0x040fe400078e0209 */
[----:B------:R-:W-:Y:S02]  /*0700*/  IMAD R199, R199, 0x2, R181 ;  /* 0x00000002c7c77824 */ /* 0x000fe400078e02b5 */
[----:B------:R-:W-:Y:S02]  /*0710*/  IMAD R8, R14, 0x400, R0 ;  /* 0x000004000e087824 */ /* 0x000fe400078e0200 */
[----:B------:R-:W-:Y:S02]  /*0720*/  IMAD.IADD R201, R199, 0x1, R200 ;  /* 0x00000001c7c97824 */ /* 0x000fe400078e02c8 */
[----:B-1----:R-:W-:-:S05]  /*0730*/  IMAD.SHL.U32 R7, R12, 0x10, RZ ;  /* 0x000000100c077824 */ /* 0x002fca00078e00ff */
[----:B------:R-:W-:Y:S02]  /*0740*/  LOP3.LUT R10, R5, 0x10, R7, 0xf8, !PT ;  /* 0x00000010050a7812 */ /* 0x000fe400078ef807 */
[----:B------:R-:W-:Y:S02]  /*0750*/  SHF.R.U32.HI R5, RZ, 0x3, R2 ;  /* 0x00000003ff057819 */ /* 0x000fe40000011602 */
[----:B------:R-:W-:Y:S01]  /*0760*/  LOP3.LUT R7, R2, 0x8, R3, 0xf8, !PT ;  /* 0x0000000802077812 */ /* 0x000fe200078ef803 */
[----:B------:R-:W-:Y:S01]  /*0770*/  IMAD R3, R15, 0x400, R0 ;  /* 0x000004000f037824 */ /* 0x000fe200078e0200 */
[----:B------:R-:W-:-:S04]  /*0780*/  LOP3.LUT R2, R5, R10, R2, 0x1e, !PT ;  /* 0x0000000a05027212 */ /* 0x000fc800078e1e02 */
[----:B------:R-:W-:Y:S02]  /*0790*/  LOP3.LUT R178, R2, R0, RZ, 0xfc, !PT ;  /* 0x0000000002b27212 */ /* 0x000fe400078efcff */
[----:B------:R-:W-:Y:S01]  /*07a0*/  LOP3.LUT R0, R7, R5, RZ, 0x3c, !PT ;  /* 0x0000000507007212 */ /* 0x000fe200078e3cff */
[----:B------:R-:W-:Y:S02]  /*07b0*/  IMAD.IADD R5, R6, 0x1, R13 ;  /* 0x0000000106057824 */ /* 0x000fe400078e020d */
[----:B------:R-:W-:Y:S02]  /*07c0*/  IMAD.SHL.U32 R2, R178, 0x2, RZ ;  /* 0x00000002b2027824 */ /* 0x000fe400078e00ff */
[----:B------:R-:W-:Y:S02]  /*07d0*/  IMAD R247, R5, 0x2, R180 ;  /* 0x0000000205f77824 */ /* 0x000fe400078e02b4 */
[----:B------:R-:W-:Y:S02]  /*07e0*/  IMAD.MOV.U32 R5, RZ, RZ, 0x20 ;  /* 0x00000020ff057424 */ /* 0x000fe400078e00ff */
[----:B------:R-:W-:-:S02]  /*07f0*/  VIADD R16, R247, 0x420 ;  /* 0x00000420f7107836 */ /* 0x000fc40000000000 */
[----:B------:R-:W-:Y:S01]  /*0800*/  @P1 VIADD R16, R247, 0x3e0 ;  /* 0x000003e0f7101836 */ /* 0x000fe20000000000 */
[----:B------:R-:W-:Y:S01]  /*0810*/  SEL R174, R5, 0xffffffe0, !P4 ;  /* 0xffffffe005ae7807 */ /* 0x000fe20006000000 */
[----:B------:R-:W-:Y:S01]  /*0820*/  IMAD.IADD R179, R3, 0x1, R0 ;  /* 0x0000000103b37824 */ /* 0x000fe200078e0200 */
[----:B------:R-:W-:Y:S01]  /*0830*/  SEL R5, R5, 0xffffffe0, !P1 ;  /* 0xffffffe005057807 */ /* 0x000fe20004800000 */
[----:B------:R-:W-:Y:S01]  /*0840*/  IMAD.IADD R180, R180, 0x1, R2 ;  /* 0x00000001b4b47824 */ /* 0x000fe200078e0202 */
[----:B------:R1:W-:Y:S01]  /*0850*/  STL [R1], R16 ;  /* 0x0000001001007387 */ /* 0x0003e20000100800 */
[----:B------:R-:W-:Y:S02]  /*0860*/  IMAD.IADD R0, R0, 0x1, R8 ;  /* 0x0000000100007824 */ /* 0x000fe400078e0208 */
[----:B------:R-:W-:Y:S02]  /*0870*/  VIADD R2, R181, 0xa000 ;  /* 0x0000a000b5027836 */ /* 0x000fe40000000000 */
[----:B------:R-:W-:-:S02]  /*0880*/  VIADD R3, R241, 0xffffffc0 ;  /* 0xffffffc0f1037836 */ /* 0x000fc40000000000 */
[--C-:B------:R-:W-:Y:S02]  /*0890*/  IMAD R172, R0, 0x2, R2.reuse ;  /* 0x0000000200ac7824 */ /* 0x100fe400078e0202 */
[----:B------:R-:W-:Y:S01]  /*08a0*/  IMAD R0, R182, 0x2, R2 ;  /* 0x00000002b6007824 */ /* 0x000fe200078e0202 */
[----:B------:R-:W-:Y:S01]  /*08b0*/  SHF.R.S32.HI R245, RZ, 0x1f, R3 ;  /* 0x0000001ffff57819 */ /* 0x000fe20000011403 */
[----:B------:R-:W-:Y:S02]  /*08c0*/  VIADD R248, R247, 0x40 ;  /* 0x00000040f7f87836 */ /* 0x000fe40000000000 */
[----:B------:R-:W-:Y:S01]  /*08d0*/  IMAD.IADD R173, R0, 0x1, R173 ;  /* 0x0000000100ad7824 */ /* 0x000fe200078e02ad */
[----:B------:R-:W-:Y:S01]  /*08e0*/  SHF.L.U64.HI R245, R3, 0x2, R245 ;  /* 0x0000000203f57819 */ /* 0x000fe200000102f5 */
[----:B------:R-:W-:Y:S02]  /*08f0*/  IMAD.IADD R198, R199, 0x1, R5 ;  /* 0x00000001c7c67824 */ /* 0x000fe400078e0205 */
[----:B------:R-:W-:-:S02]  /*0900*/  @P2 VIADD R248, R247, 0xffffffc0 ;  /* 0xffffffc0f7f82836 */ /* 0x000fc40000000000 */
[----:B------:R-:W-:Y:S02]  /*0910*/  IMAD.SHL.U32 R244, R3, 0x4, RZ ;  /* 0x0000000403f47824 */ /* 0x000fe400078e00ff */
[----:B------:R-:W-:Y:S02]  /*0920*/  IMAD.IADD R175, R0, 0x1, R174 ;  /* 0x0000000100af7824 */ /* 0x000fe400078e02ae */
[----:B------:R-:W-:Y:S02]  /*0930*/  IMAD R3, R4, 0x2, R181 ;  /* 0x0000000204037824 */ /* 0x000fe400078e02b5 */
[----:B------:R-:W-:Y:S02]  /*0940*/  IMAD.IADD R174, R174, 0x1, R173 ;  /* 0x00000001aeae7824 */ /* 0x000fe400078e02ad */
[----:B------:R-:W-:Y:S02]  /*0950*/  IMAD.IADD R250, R5, 0x1, R247 ;  /* 0x0000000105fa7824 */ /* 0x000fe400078e02f7 */
[----:B------:R-:W-:-:S02]  /*0960*/  IMAD.IADD R200, R200, 0x1, R198 ;  /* 0x00000001c8c87824 */ /* 0x000fc400078e02c6 */
[----:B-1-34-:R-:W-:-:S07]  /*0970*/  IMAD.IADD R249, R5, 0x1, R248 ;  /* 0x0000000105f97824 */ /* 0x01afce00078e02f8 */
.L_x_386:
[----:B-1----:R-:W1:Y:S01]  /*0980*/  LDC.64 R4, c[0x0][0x2f0] ;  /* 0x0000bc00ff047b82 */ /* 0x002e620000000a00 */
[C---:B------:R-:W-:Y:S01]  /*0990*/  IMAD.SHL.U32 R14, R252.reuse, 0x4, RZ ;  /* 0x00000004fc0e7824 */ /* 0x040fe200078e00ff */
[----:B------:R-:W-:Y:S01]  /*09a0*/  ISETP.NE.U32.AND P3, PT, RZ, UR8, PT ;  /* 0x00000008ff007c0c */ /* 0x000fe2000bf65070 */
[----:B------:R-:W-:Y:S01]  /*09b0*/  IMAD.MOV.U32 R0, RZ, RZ, -0x1 ;  /* 0xffffffffff007424 */ /* 0x000fe200078e00ff */
[----:B------:R-:W-:Y:S02]  /*09c0*/  SHF.R.S32.HI R40, RZ, 0x1f, R252 ;  /* 0x0000001fff287819 */ /* 0x000fe400000114fc */
[----:B------:R-:W-:Y:S02]  /*09d0*/  ISETP.NE.AND.EX P3, PT, RZ, UR9, PT, P3 ;  /* 0x00000009ff007c0c */ /* 0x000fe4000bf65330 */
[----:B--2---:R-:W2:Y:S01]  /*09e0*/  LDC.64 R10, c[0x0][0x308] ;  /* 0x0000c200ff0a7b82 */ /* 0x004ea20000000a00 */
        /* <DEDUP_REMOVED lines=40> */
.L_x_316:
[----:B------:R-:W-:Y:S01]  /*0c70*/  IMAD.SHL.U32 R25, R236, 0x80, RZ ;  /* 0x00000080ec197824 */ /* 0x000fe200078e00ff */
[----:B--2--5:R-:W-:-:S04]  /*0c80*/  @!P2 IADD3 R192, R6, R2, -R233 ;  /* 0x0000000206c0a210 */ /* 0x024fc80007ffe8e9 */
[----:B------:R-:W-:-:S13]  /*0c90*/  ISETP.GT.AND P0, PT, R192, R25, PT ;  /* 0x00000019c000720c */ /* 0x000fda0003f04270 */
[----:B------:R-:W-:Y:S05]  /*0ca0*/  @!P0 BRA `(.L_x_317) ;  /* 0x0000007800e08947 */ /* 0x000fea0003800000 */
[----:B------:R-:W2:Y:S01]  /*0cb0*/  LDC R18, c[0x0][0x278] ;  /* 0x00009e00ff127b82 */ /* 0x000ea20000000800 */
[----:B------:R-:W-:Y:S01]  /*0cc0*/  IABS R6, R234 ;  /* 0x000000ea00067213 */ /* 0x000fe20000000000 */
[----:B------:R-:W4:Y:S01]  /*0cd0*/  S2R R32, SR_CTAID.X ;  /* 0x0000000000207919 */ /* 0x000f220000002500 */
[----:B------:R-:W-:Y:S02]  /*0ce0*/  ISETP.NE.AND P0, PT, R246, -0x1, PT ;  /* 0xfffffffff600780c */ /* 0x000fe40003f05270 */
[----:B------:R-:W-:Y:S01]  /*0cf0*/  ISETP.NE.AND P2, PT, R0, -0x1, PT ;  /* 0xffffffff0000780c */ /* 0x000fe20003f45270 */
[----:B------:R-:W-:Y:S01]  /*0d00*/  IMAD.MOV.U32 R7, RZ, RZ, R6 ;  /* 0x000000ffff077224 */ /* 0x000fe200078e0006 */
[----:B------:R-:W-:Y:S01]  /*0d10*/  SHF.R.S32.HI R235, RZ, 0x1f, R234 ;  /* 0x0000001fffeb7819 */ /* 0x000fe200000114ea */
[----:B------:R-:W5:Y:S08]  /*0d20*/  LDC.64 R8, c[0x0][0x228] ;  /* 0x00008a00ff087b82 */ /* 0x000f700000000a00 */
[----:B------:R-:W4:Y:S01]  /*0d30*/  LDC.64 R34, c[0x0][0x240] ;  /* 0x00009000ff227b82 */ /* 0x000f220000000a00 */
[----:B--2---:R-:W-:-:S07]  /*0d40*/  IABS R13, R18 ;  /* 0x00000012000d7213 */ /* 0x004fce0000000000 */
[----:B------:R-:W2:Y:S01]  /*0d50*/  LDC R41, c[0x0][0x2d4] ;  /* 0x0000b500ff297b82 */ /* 0x000ea20000000800 */
[----:B---3--:R-:W3:Y:S01]  /*0d60*/  I2F.RP R4, R13 ;  /* 0x0000000d00047306 */ /* 0x008ee20000209400 */
[----:B-----5:R-:W-:-:S06]  /*0d70*/  IMAD R11, R40, R8, RZ ;  /* 0x00000008280b7224 */ /* 0x020fcc00078e02ff */
[----:B------:R-:W5:Y:S01]  /*0d80*/  LDC R10, c[0x0][0x394] ;  /* 0x0000e500ff0a7b82 */ /* 0x000f620000000800 */
[C---:B------:R-:W-:Y:S02]  /*0d90*/  IMAD R11, R252.reuse, R9, R11 ;  /* 0x00000009fc0b7224 */ /* 0x040fe400078e020b */
[----:B------:R-:W-:-:S05]  /*0da0*/  IMAD.WIDE.U32 R8, R252, R8, RZ ;  /* 0x00000008fc087225 */ /* 0x000fca00078e00ff */
[----:B------:R-:W1:Y:S01]  /*0db0*/  LDC R39, c[0x0][0x2dc] ;  /* 0x0000b700ff277b82 */ /* 0x000e620000000800 */
[----:B------:R-:W-:Y:S01]  /*0dc0*/  IMAD.IADD R31, R9, 0x1, R11 ;  /* 0x00000001091f7824 */ /* 0x000fe200078e020b */
[----:B---3--:R-:W3:Y:S06]  /*0dd0*/  MUFU.RCP R4, R4 ;  /* 0x0000000400047308 */ /* 0x008eec0000001000 */
[----:B------:R-:W1:Y:S01]  /*0de0*/  LDC R227, c[0x0][0x270] ;  /* 0x00009c00ffe37b82 */ /* 0x000e620000000800 */
[----:B--2---:R-:W-:-:S07]  /*0df0*/  SHF.R.S32.HI R16, RZ, 0x1f, R41 ;  /* 0x0000001fff107819 */ /* 0x004fce0000011429 */
[----:B------:R-:W2:Y:S01]  /*0e00*/  LDC.U8 R19, c[0x0][0x3d8] ;  /* 0x0000f600ff137b82 */ /* 0x000ea20000000000 */
[----:B---3--:R-:W-:-:S04]  /*0e10*/  IADD3 R4, R4, 0xffffffe, RZ ;  /* 0x0ffffffe04047810 */ /* 0x008fc80007ffe0ff */
[----:B------:R-:W3:Y:S03]  /*0e20*/  F2I.FTZ.U32.TRUNC.NTZ R5, R4 ;  /* 0x0000000400057305 */ /* 0x000ee6000021f000 */
[----:B------:R-:W5:Y:S01]  /*0e30*/  @P0 LDC.64 R14, c[0x0][0x250] ;  /* 0x00009400ff0e0b82 */ /* 0x000f620000000a00 */
[----:B-1----:R-:W-:-:S07]  /*0e40*/  IMAD.WIDE R28, R39, R227, RZ ;  /* 0x000000e3271c7225 */ /* 0x002fce00078e02ff */
[----:B------:R-:W1:Y:S01]  /*0e50*/  @P2 LDC.64 R20, c[0x0][0x420] ;  /* 0x00010800ff142b82 */ /* 0x000e620000000a00 */
[----:B---3--:R-:W-:Y:S01]  /*0e60*/  IMAD.MOV R2, RZ, RZ, -R5 ;  /* 0x000000ffff027224 */ /* 0x008fe200078e0a05 */
[----:B------:R-:W-:Y:S02]  /*0e70*/  MOV R4, RZ ;  /* 0x000000ff00047202 */ /* 0x000fe40000000f00 */
[----:B--2---:R-:W-:Y:S01]  /*0e80*/  ISETP.NE.AND P3, PT, R19, RZ, PT ;  /* 0x000000ff1300720c */ /* 0x004fe20003f65270 */
[----:B------:R-:W-:-:S03]  /*0e90*/  IMAD R2, R2, R13, RZ ;  /* 0x0000000d02027224 */ /* 0x000fc600078e02ff */
[----:B------:R-:W2:Y:S01]  /*0ea0*/  LDC R30, c[0x0][0x2c4] ;  /* 0x0000b100ff1e7b82 */ /* 0x000ea20000000800 */
[----:B------:R-:W-:Y:S01]  /*0eb0*/  IMAD.HI.U32 R2, R5, R2, R4 ;  /* 0x0000000205027227 */ /* 0x000fe200078e0004 */
[----:B------:R-:W-:-:S04]  /*0ec0*/  IADD3 R4, R214, 0x3f, RZ ;  /* 0x0000003fd6047810 */ /* 0x000fc80007ffe0ff */
[----:B------:R-:W-:Y:S01]  /*0ed0*/  SHF.R.S32.HI R6, RZ, 0x1f, R4 ;  /* 0x0000001fff067819 */ /* 0x000fe20000011404 */
[----:B------:R-:W-:Y:S01]  /*0ee0*/  IMAD.HI.U32 R2, R2, R7, RZ ;  /* 0x0000000702027227 */ /* 0x000fe200078e00ff */
[----:B------:R-:W3:Y:S02]  /*0ef0*/  LDC.U8 R42, c[0x0][0x480] ;  /* 0x00012000ff2a7b82 */ /* 0x000ee40000000000 */
[----:B------:R-:W-:Y:S01]  /*0f00*/  LEA.HI R12, R6, R4, RZ, 0x6 ;  /* 0x00000004060c7211 */ /* 0x000fe200078f30ff */
[----:B------:R-:W-:-:S03]  /*0f10*/  IMAD.MOV R5, RZ, RZ, -R2 ;  /* 0x000000ffff057224 */ /* 0x000fc600078e0a02 */
[----:B------:R-:W-:Y:S01]  /*0f20*/  SHF.R.S32.HI R9, RZ, 0x6, R12 ;  /* 0x00000006ff097819 */ /* 0x000fe2000001140c */
[C---:B------:R-:W-:Y:S01]  /*0f30*/  IMAD R4, R13.reuse, R5, R7 ;  /* 0x000000050d047224 */ /* 0x040fe200078e0207 */
[----:B------:R-:W-:Y:S01]  /*0f40*/  IADD3 R5, R214, 0x80, R25 ;  /* 0x00000080d6057810 */ /* 0x000fe20007ffe019 */
[----:B----4-:R-:W-:Y:S01]  /*0f50*/  IMAD.WIDE.U32 R6, R0, R34, RZ ;  /* 0x0000002200067225 */ /* 0x010fe200078e00ff */
[----:B------:R-:W4:Y:S02]  /*0f60*/  @P3 LDC R23, c[0x0][0x2e4] ;  /* 0x0000b900ff173b82 */ /* 0x000f240000000800 */
[----:B------:R-:W-:Y:S02]  /*0f70*/  ISETP.GT.U32.AND P4, PT, R13, R4, PT ;  /* 0x000000040d00720c */ /* 0x000fe40003f84070 */
[----:B-----5:R-:W-:Y:S02]  /*0f80*/  IADD3 R5, R5, R10, -R192 ;  /* 0x0000000a05057210 */ /* 0x020fe40007ffe8c0 */
[----:B------:R-:W-:Y:S01]  /*0f90*/  SEL R38, R8, R6, !P2 ;  /* 0x0000000608267207 */ /* 0x000fe20005000000 */
[----:B------:R-:W-:Y:S01]  /*0fa0*/  IMAD R8, R16, R252, RZ ;  /* 0x000000fc10087224 */ /* 0x000fe200078e02ff */
[----:B------:R-:W-:Y:S01]  /*0fb0*/  IADD3 R5, R5, 0x3f, RZ ;  /* 0x0000003f05057810 */ /* 0x000fe20007ffe0ff */
[----:B------:R-:W-:-:S03]  /*0fc0*/  IMAD.WIDE.U32 R16, R252, R41, RZ ;  /* 0x00000029fc107225 */ /* 0x000fc600078e00ff */
[----:B------:R-:W-:Y:S01]  /*0fd0*/  SHF.R.S32.HI R10, RZ, 0x1f, R5 ;  /* 0x0000001fff0a7819 */ /* 0x000fe20000011405 */
[----:B------:R-:W-:Y:S02]  /*0fe0*/  IMAD R6, R0, R35, RZ ;  /* 0x0000002300067224 */ /* 0x000fe400078e02ff */
[-C--:B------:R-:W-:Y:S01]  /*0ff0*/  @!P4 IADD3 R4, R4, -R13.reuse, RZ ;  /* 0x8000000d0404c210 */ /* 0x080fe20007ffe0ff */
[----:B------:R-:W-:Y:S01]  /*1000*/  @!P4 VIADD R2, R2, 0x1 ;  /* 0x000000010202c836 */ /* 0x000fe20000000000 */
[----:B------:R-:W-:Y:S02]  /*1010*/  ISETP.NE.AND P4, PT, R18, RZ, PT ;  /* 0x000000ff1200720c */ /* 0x000fe40003f85270 */
[----:B------:R-:W-:Y:S01]  /*1020*/  ISETP.GE.U32.AND P6, PT, R4, R13, PT ;  /* 0x0000000d0400720c */ /* 0x000fe20003fc6070 */
[----:B------:R-:W-:Y:S01]  /*1030*/  IMAD R4, R40, R41, R8 ;  /* 0x0000002928047224 */ /* 0x000fe200078e0208 */
[----:B------:R-:W-:Y:S01]  /*1040*/  LOP3.LUT R8, R234, R18, RZ, 0x3c, !PT ;  /* 0x00000012ea087212 */ /* 0x000fe200078e3cff */
[----:B------:R-:W5:Y:S01]  /*1050*/  @!P2 LDC.64 R12, c[0x0][0x418] ;  /* 0x00010600ff0cab82 */ /* 0x000f620000000a00 */
[----:B------:R-:W-:Y:S01]  /*1060*/  LEA.HI R5, R10, R5, RZ, 0x6 ;  /* 0x000000050a057211 */ /* 0x000fe200078f30ff */
[----:B------:R-:W-:Y:S01]  /*1070*/  IMAD.IADD R4, R17, 0x1, R4 ;  /* 0x0000000111047824 */ /* 0x000fe200078e0204 */
[----:B------:R-:W-:Y:S01]  /*1080*/  ISETP.GE.AND P1, PT, R8, RZ, PT ;  /* 0x000000ff0800720c */ /* 0x000fe20003f26270 */
[----:B------:R-:W-:Y:S01]  /*1090*/  IMAD R10, R29, R16, RZ ;  /* 0x000000101d0a7224 */ /* 0x000fe200078e02ff */
[----:B------:R-:W-:-:S02]  /*10a0*/  SHF.R.S32.HI R5, RZ, 0x6, R5 ;  /* 0x00000006ff057819 */ /* 0x000fc40000011405 */
[----:B------:R-:W-:Y:S01]  /*10b0*/  @P2 IADD3 R31, R7, R6, RZ ;  /* 0x00000006071f2210 */ /* 0x000fe20007ffe0ff */
[----:B------:R-:W-:Y:S01]  /*10c0*/  IMAD R10, R28, R4, R10 ;  /* 0x000000041c0a7224 */ /* 0x000fe200078e020a */
[----:B------:R-:W-:Y:S01]  /*10d0*/  @P0 IADD3 R4, R233, R246, RZ ;  /* 0x000000f6e9040210 */ /* 0x000fe20007ffe0ff */
[----:B------:R-:W-:Y:S01]  /*10e0*/  @P6 VIADD R2, R2, 0x1 ;  /* 0x0000000102026836 */ /* 0x000fe20000000000 */
[----:B------:R-:W-:Y:S01]  /*10f0*/  VIMNMX R193, R9, R5, PT ;  /* 0x0000000509c17248 */ /* 0x000fe20003fe0100 */
[----:B------:R-:W-:Y:S02]  /*1100*/  IMAD.WIDE.U32 R6, R28, R16, RZ ;  /* 0x000000101c067225 */ /* 0x000fe400078e00ff */
[----:B------:R-:W4:Y:S01]  /*1110*/  @P0 LDC.64 R16, c[0x0][0x248] ;  /* 0x00009200ff100b82 */ /* 0x000f220000000a00 */
[----:B------:R-:W-:Y:S01]  /*1120*/  MOV R22, R2 ;  /* 0x0000000200167202 */ /* 0x000fe20000000f00 */
[C---:B------:R-:W-:Y:S02]  /*1130*/  @P0 IMAD R11, R4.reuse, R15, RZ ;  /* 0x0000000f040b0224 */ /* 0x040fe400078e02ff */
[----:B------:R-:W-:-:S04]  /*1140*/  @P0 IMAD.WIDE.U32 R8, R4, R14, RZ ;  /* 0x0000000e04080225 */ /* 0x000fc800078e00ff */
[----:B------:R-:W-:Y:S01]  /*1150*/  @!P1 IMAD.MOV R22, RZ, RZ, -R22 ;  /* 0x000000ffff169224 */ /* 0x000fe200078e0a16 */
[----:B------:R-:W-:Y:S01]  /*1160*/  @!P4 LOP3.LUT R22, RZ, R18, RZ, 0x33, !PT ;  /* 0x00000012ff16c212 */ /* 0x000fe200078e33ff */
[-C--:B------:R-:W-:Y:S01]  /*1170*/  IMAD R2, R29, R0.reuse, RZ ;  /* 0x000000001d027224 */ /* 0x080fe200078e02ff */
[----:B------:R-:W4:Y:S01]  /*1180*/  LDC.64 R18, c[0x0][0x488] ;  /* 0x00012200ff127b82 */ /* 0x000f220000000a00 */
[----:B------:R-:W-:Y:S01]  /*1190*/  IMAD.WIDE.U32 R4, R28, R0, RZ ;  /* 0x000000001c047225 */ /* 0x000fe200078e00ff */
[----:B------:R-:W-:Y:S02]  /*11a0*/  @P0 MOV R33, R8 ;  /* 0x0000000800210202 */ /* 0x000fe40000000f00 */
[----:B------:R-:W-:Y:S01]  /*11b0*/  LEA R8, R193, 0xffffffc0, 0x6 ;  /* 0xffffffc0c1087811 */ /* 0x000fe200078e30ff */
[----:B------:R-:W-:Y:S01]  /*11c0*/  IMAD.IADD R27, R7, 0x1, R10 ;  /* 0x00000001071b7824 */ /* 0x000fe200078e020a */
[----:B------:R-:W-:Y:S01]  /*11d0*/  SEL R36, R6, R4, !P2 ;  /* 0x0000000406247207 */ /* 0x000fe20005000000 */
[----:B------:R-:W-:Y:S01]  /*11e0*/  @P2 IMAD.IADD R27, R5, 0x1, R2 ;  /* 0x00000001051b2824 */ /* 0x000fe200078e0202 */
[----:B------:R-:W-:Y:S01]  /*11f0*/  SHF.L.U32 R2, R252, 0x7, RZ ;  /* 0x00000007fc027819 */ /* 0x000fe200000006ff */
[----:B-1----:R-:W-:Y:S01]  /*1200*/  @P2 IMAD.WIDE.U32 R6, R0, R20, RZ ;  /* 0x0000001400062225 */ /* 0x002fe200078e00ff */
[----:B------:R-:W-:-:S02]  /*1210*/  SHF.L.U64.HI R5, R252, 0x7, R40 ;  /* 0x00000007fc057819 */ /* 0x000fc40000010228 */
[----:B------:R-:W-:Y:S01]  /*1220*/  SEL R2, R2, RZ, P5 ;  /* 0x000000ff02027207 */ /* 0x000fe20002800000 */
[----:B-----5:R-:W-:Y:S01]  /*1230*/  @!P2 IMAD R4, R40, R12, RZ ;  /* 0x0000000c2804a224 */ /* 0x020fe200078e02ff */
[----:B------:R-:W-:Y:S01]  /*1240*/  SEL R5, R5, RZ, P5 ;  /* 0x000000ff05057207 */ /* 0x000fe20002800000 */
[----:B------:R-:W-:Y:S01]  /*1250*/  @P2 IMAD R24, R0, R21, R7 ;  /* 0x0000001500182224 */ /* 0x000fe200078e0207 */
[----:B------:R-:W-:Y:S01]  /*1260*/  IADD3 R2, P1, R8, R2, RZ ;  /* 0x0000000208027210 */ /* 0x000fe20007f3e0ff */
[C---:B------:R-:W-:Y:S01]  /*1270*/  @!P2 IMAD R10, R252.reuse, R13, R4 ;  /* 0x0000000dfc0aa224 */ /* 0x040fe200078e0204 */
[----:B------:R-:W-:Y:S02]  /*1280*/  SHF.R.S32.HI R20, RZ, 0x1f, R8 ;  /* 0x0000001fff147819 */ /* 0x000fe40000011408 */
[----:B------:R-:W-:Y:S01]  /*1290*/  @P0 IADD3 R37, R9, R11, RZ ;  /* 0x0000000b09250210 */ /* 0x000fe20007ffe0ff */
[----:B--2---:R-:W-:Y:S01]  /*12a0*/  @P3 IMAD R9, R252, R30, RZ ;  /* 0x0000001efc093224 */ /* 0x004fe200078e02ff */
[----:B------:R-:W-:Y:S01]  /*12b0*/  @P2 MOV R21, R6 ;  /* 0x0000000600152202 */ /* 0x000fe20000000f00 */
[----:B------:R-:W-:Y:S01]  /*12c0*/  IMAD.X R7, R20, 0x1, R5, P1 ;  /* 0x0000000114077824 */ /* 0x000fe200008e0605 */
[----:B---3--:R-:W-:Y:S01]  /*12d0*/  ISETP.NE.AND P1, PT, R42, RZ, PT ;  /* 0x000000ff2a00720c */ /* 0x008fe20003f25270 */
[----:B------:R-:W-:Y:S01]  /*12e0*/  @!P2 IMAD.WIDE.U32 R4, R252, R12, RZ ;  /* 0x0000000cfc04a225 */ /* 0x000fe200078e00ff */
[----:B------:R-:W-:-:S03]  /*12f0*/  @P3 SEL R9, R9, R0, !P2 ;  /* 0x0000000009093207 */ /* 0x000fc60005000000 */
[----:B------:R-:W-:Y:S01]  /*1300*/  IMAD R11, R29, R2, RZ ;  /* 0x000000021d0b7224 */ /* 0x000fe200078e02ff */
[----:B------:R-:W-:Y:S01]  /*1310*/  @!P2 MOV R21, R4 ;  /* 0x000000040015a202 */ /* 0x000fe20000000f00 */
[----:B------:R-:W-:Y:S01]  /*1320*/  IMAD.WIDE.U32 R12, R28, R2, RZ ;  /* 0x000000021c0c7225 */ /* 0x000fe200078e00ff */
[----:B------:R-:W-:-:S03]  /*1330*/  SHF.R.S32.HI R29, RZ, 0x1f, R25 ;  /* 0x0000001fff1d7819 */ /* 0x000fc60000011419 */
[----:B------:R-:W-:Y:S02]  /*1340*/  @!P3 IMAD R2, R252, R227, R234 ;  /* 0x000000e3fc02b224 */ /* 0x000fe400078e02ea */
[----:B------:R-:W-:Y:S02]  /*1350*/  @!P2 IMAD.IADD R24, R5, 0x1, R10 ;  /* 0x000000010518a824 */ /* 0x000fe400078e020a */
[----:B------:R-:W-:Y:S02]  /*1360*/  @P0 IMAD.IADD R6, R233, 0x1, R246 ;  /* 0x00000001e9060824 */ /* 0x000fe400078e02f6 */
[----:B----4-:R-:W-:-:S04]  /*1370*/  IMAD.WIDE.U32 R4, R32, R18, RZ ;  /* 0x0000001220047225 */ /* 0x010fc800078e00ff */
[----:B------:R-:W-:Y:S01]  /*1380*/  @P3 IMAD R23, R234, R23, R9 ;  /* 0x00000017ea173224 */ /* 0x000fe200078e0209 */
[----:B------:R-:W-:Y:S01]  /*1390*/  SEL R10, R4, RZ, P1 ;  /* 0x000000ff040a7207 */ /* 0x000fe20000800000 */
[----:B------:R-:W-:Y:S02]  /*13a0*/  @!P3 IMAD R23, R2, R30, RZ ;  /* 0x0000001e0217b224 */ /* 0x000fe400078e02ff */
[----:B------:R-:W-:Y:S02]  /*13b0*/  IMAD R26, R28, R7, R11 ;  /* 0x000000071c1a7224 */ /* 0x000fe400078e020b */
[----:B------:R-:W-:Y:S02]  /*13c0*/  @P0 IMAD R2, R6, R17, RZ ;  /* 0x0000001106020224 */ /* 0x000fe400078e02ff */
[----:B------:R-:W-:Y:S02]  /*13d0*/  IMAD R5, R32, R19, R5 ;  /* 0x0000001320057224 */ /* 0x000fe400078e0205 */
[----:B------:R-:W-:-:S02]  /*13e0*/  IMAD R9, R234, R39, RZ ;  /* 0x00000027ea097224 */ /* 0x000fc400078e02ff */
[----:B------:R-:W-:Y:S01]  /*13f0*/  @P0 IMAD.WIDE.U32 R6, R6, R16, RZ ;  /* 0x0000001006060225 */ /* 0x000fe200078e00ff */
[----:B------:R-:W-:Y:S02]  /*1400*/  SEL R30, R5, RZ, P1 ;  /* 0x000000ff051e7207 */ /* 0x000fe40000800000 */
[----:B------:R-:W-:Y:S02]  /*1410*/  SHF.R.S32.HI R11, RZ, 0x1f, R9 ;  /* 0x0000001fff0b7819 */ /* 0x000fe40000011409 */
        /* <DEDUP_REMOVED lines=15> */
.L_x_318:
        /* <DEDUP_REMOVED lines=13> */
.L_x_319:
        /* <DEDUP_REMOVED lines=10> */
.L_x_320:
[----:B------:R-:W-:-:S04]  /*1680*/  IMAD R2, R252, R227, R234 ;  /* 0x000000e3fc027224 */ /* 0x000fc800078e02ea */
[----:B------:R-:W-:-:S07]  /*1690*/  IMAD R2, R2, R41, RZ ;  /* 0x0000002902027224 */ /* 0x000fce00078e02ff */
.L_x_321:
[----:B------:R-:W1:Y:S01]  /*16a0*/  S2R R41, SR_TID.X ;  /* 0x0000000000297919 */ /* 0x000e620000002100 */
[----:B------:R-:W-:Y:S01]  /*16b0*/  IMAD R227, R39, R227, RZ ;  /* 0x000000e327e37224 */ /* 0x000fe200078e02ff */
[----:B------:R-:W2:Y:S01]  /*16c0*/  LDC.64 R18, c[0x0][0x420] ;  /* 0x00010800ff127b82 */ /* 0x000ea20000000a00 */
[----:B------:R-:W-:Y:S01]  /*16d0*/  SHF.R.S32.HI R39, RZ, 0x1f, R221 ;  /* 0x0000001fff277819 */ /* 0x000fe200000114dd */
[----:B------:R-:W-:Y:S01]  /*16e0*/  ULDC.64 UR4, c[0x0][0x258] ;  /* 0x0000960000047ab9 */ /* 0x000fe20000000a00 */
[----:B------:R-:W-:Y:S01]  /*16f0*/  IMAD.SHL.U32 R226, R227, 0x40, RZ ;  /* 0x00000040e3e27824 */ /* 0x000fe200078e00ff */
[----:B------:R-:W-:Y:S01]  /*1700*/  IADD3 R0, P4, R221, R8, RZ ;  /* 0x00000008dd007210 */ /* 0x000fe20007f9e0ff */
[----:B------:R-:W-:Y:S01]  /*1710*/  ULDC UR10, c[0x0][0x398] ;  /* 0x0000e600000a7ab9 */ /* 0x000fe20000000800 */
[----:B------:R-:W-:Y:S01]  /*1720*/  SHF.R.S32.HI R213, RZ, 0x1f, R212 ;  /* 0x0000001fffd57819 */ /* 0x000fe200000114d4 */
[----:B------:R-:W-:Y:S01]  /*1730*/  ULDC.64 UR6, c[0x0][0x3e0] ;  /* 0x0000f80000067ab9 */ /* 0x000fe20000000a00 */
[----:B------:R-:W-:Y:S01]  /*1740*/  IADD3 R6, P3, P2, R12, R226, R9 ;  /* 0x000000e20c067210 */ /* 0x000fe20007a7e009 */
[----:B------:R-:W3:Y:S01]  /*1750*/  LDC.64 R42, c[0x0][0x478] ;  /* 0x00011e00ff2a7b82 */ /* 0x000ee20000000a00 */
[----:B------:R-:W-:Y:S01]  /*1760*/  SHF.R.S32.HI R4, RZ, 0x1f, R226 ;  /* 0x0000001fff047819 */ /* 0x000fe200000114e2 */
[----:B------:R-:W-:Y:S01]  /*1770*/  BSSY B1, `(.L_x_317) ;  /* 0x000070b000017945 */ /* 0x000fe20003800000 */
[----:B------:R-:W-:-:S02]  /*1780*/  IADD3 R23, R8, R23, RZ ;  /* 0x0000001708177210 */ /* 0x000fc40007ffe0ff */
[----:B------:R-:W-:Y:S01]  /*1790*/  IADD3.X R11, R5, R4, R11, P3, P2 ;  /* 0x00000004050b7210 */ /* 0x000fe20001fe440b */
[----:B------:R-:W-:Y:S01]  /*17a0*/  IMAD.X R5, R39, 0x1, R20, P4 ;  /* 0x0000000127057824 */ /* 0x000fe200020e0614 */
[----:B------:R-:W-:Y:S01]  /*17b0*/  IADD3 R4, P4, R212, R21, RZ ;  /* 0x00000015d4047210 */ /* 0x000fe20007f9e0ff */
[----:B------:R-:W-:Y:S01]  /*17c0*/  IMAD.IADD R21, R8, 0x1, R2 ;  /* 0x0000000108157824 */ /* 0x000fe200078e0202 */
[----:B------:R-:W-:Y:S01]  /*17d0*/  IADD3 R13, P3, P2, R10, R6, R36 ;  /* 0x000000060a0d7210 */ /* 0x000fe20007a7e024 */
[-C--:B------:R-:W-:Y:S02]  /*17e0*/  IMAD R2, R5, R34.reuse, RZ ;  /* 0x0000002205027224 */ /* 0x080fe400078e02ff */
[----:B------:R-:W-:Y:S02]  /*17f0*/  IMAD.X R5, R213, 0x1, R24, P4 ;  /* 0x00000001d5057824 */ /* 0x000fe400020e0618 */
[C---:B------:R-:W-:Y:S02]  /*1800*/  IMAD R10, R0.reuse, R35, R2 ;  /* 0x00000023000a7224 */ /* 0x040fe400078e0202 */
[----:B------:R-:W-:-:S04]  /*1810*/  IMAD.WIDE.U32 R6, R0, R34, R212 ;  /* 0x0000002200067225 */ /* 0x000fc800078e00d4 */
[-C--:B--2---:R-:W-:Y:S01]  /*1820*/  IMAD R0, R20, R18.reuse, RZ ;  /* 0x0000001214007224 */ /* 0x084fe200078e02ff */
[----:B-1----:R-:W-:Y:S01]  /*1830*/  SHF.R.S32.HI R24, RZ, 0x1f, R41 ;  /* 0x0000001fff187819 */ /* 0x002fe20000011429 */
[----:B------:R-:W-:Y:S01]  /*1840*/  IMAD.WIDE.U32 R4, R8, R18, R4 ;  /* 0x0000001208047225 */ /* 0x000fe200078e0004 */
[----:B------:R-:W-:Y:S02]  /*1850*/  IADD3 R6, P4, R38, R6, RZ ;  /* 0x0000000626067210 */ /* 0x000fe40007f9e0ff */
[----:B------:R-:W-:Y:S01]  /*1860*/  LEA.HI R12, R24, R41, RZ, 0x5 ;  /* 0x00000029180c7211 */ /* 0x000fe200078f28ff */
[----:B------:R-:W-:Y:S01]  /*1870*/  IMAD R9, R8, R19, R0 ;  /* 0x0000001308097224 */ /* 0x000fe200078e0200 */
[----:B------:R-:W-:Y:S02]  /*1880*/  IADD3.X R7, R31, R7, R10, P4, !PT ;  /* 0x000000071f077210 */ /* 0x000fe400027fe40a */
[----:B------:R-:W-:Y:S01]  /*1890*/  LOP3.LUT R2, R12, 0xffffffe0, RZ, 0xc0, !PT ;  /* 0xffffffe00c027812 */ /* 0x000fe200078ec0ff */
[----:B------:R-:W-:Y:S01]  /*18a0*/  IMAD.IADD R5, R5, 0x1, R9 ;  /* 0x0000000105057824 */ /* 0x000fe200078e0209 */
[----:B------:R-:W-:Y:S01]  /*18b0*/  SHF.R.S32.HI R0, RZ, 0x5, R12 ;  /* 0x00000005ff007819 */ /* 0x000fe2000001140c */
[----:B------:R-:W-:Y:S01]  /*18c0*/  IMAD R9, R235, UR4, RZ ;  /* 0x00000004eb097c24 */ /* 0x000fe2000f8e02ff */
[----:B------:R-:W-:Y:S01]  /*18d0*/  IADD3.X R12, R30, R11, R27, P3, P2 ;  /* 0x0000000b1e0c7210 */ /* 0x000fe20001fe441b */
[----:B------:R-:W-:Y:S01]  /*18e0*/  IMAD.IADD R2, R41, 0x1, -R2 ;  /* 0x0000000129027824 */ /* 0x000fe200078e0a02 */
[----:B------:R-:W1:Y:S01]  /*18f0*/  LDC.64 R30, c[0x0][0x2b0] ;  /* 0x0000ac00ff1e7b82 */ /* 0x000e620000000a00 */
[----:B------:R-:W-:-:S02]  /*1900*/  IMAD R11, R234, UR5, R9 ;  /* 0x00000005ea0b7c24 */ /* 0x000fc4000f8e0209 */
[----:B------:R-:W-:Y:S01]  /*1910*/  IMAD R8, R0, R227, R2 ;  /* 0x000000e300087224 */ /* 0x000fe200078e0202 */
[----:B------:R-:W-:Y:S01]  /*1920*/  IADD3 R0, -R192, R214, R25 ;  /* 0x000000d6c0007210 */ /* 0x000fe20007ffe119 */
[----:B------:R-:W-:Y:S01]  /*1930*/  IMAD.WIDE.U32 R6, R234, UR4, R6 ;  /* 0x00000004ea067c25 */ /* 0x000fe2000f8e0006 */
[----:B------:R-:W-:-:S03]  /*1940*/  ULDC.64 UR4, c[0x0][0x428] ;  /* 0x00010a0000047ab9 */ /* 0x000fc60000000a00 */
[----:B------:R-:W-:Y:S01]  /*1950*/  VIADD R0, R0, -UR10 ;  /* 0x8000000a00007c36 */ /* 0x000fe20008000000 */
[----:B------:R-:W-:Y:S01]  /*1960*/  IADD3 R11, R7, R11, RZ ;  /* 0x0000000b070b7210 */ /* 0x000fe20007ffe0ff */
[----:B------:R-:W-:Y:S02]  /*1970*/  IMAD R2, R235, UR4, RZ ;  /* 0x00000004eb027c24 */ /* 0x000fe4000f8e02ff */
[----:B------:R-:W-:Y:S01]  /*1980*/  IMAD.WIDE.U32 R4, R234, UR4, R4 ;  /* 0x00000004ea047c25 */ /* 0x000fe2000f8e0004 */
[----:B------:R-:W-:-:S03]  /*1990*/  SHF.R.S32.HI R10, RZ, 0x1f, R0 ;  /* 0x0000001fff0a7819 */ /* 0x000fc60000011400 */
[----:B------:R-:W-:Y:S01]  /*19a0*/  IMAD R9, R234, UR5, R2 ;  /* 0x00000005ea097c24 */ /* 0x000fe2000f8e0202 */
[----:B------:R-:W-:Y:S01]  /*19b0*/  ULDC.64 UR4, c[0x0][0x210] ;  /* 0x0000840000047ab9 */ /* 0x000fe20000000a00 */
[----:B------:R-:W-:Y:S01]  /*19c0*/  LEA.HI R7, R10, R0, RZ, 0x6 ;  /* 0x000000000a077211 */ /* 0x000fe200078f30ff */
[-C--:B------:R-:W-:Y:S01]  /*19d0*/  IMAD R0, R39, R18.reuse, RZ ;  /* 0x0000001227007224 */ /* 0x080fe200078e02ff */
[----:B------:R-:W-:Y:S01]  /*19e0*/  LEA R196, P3, R6, UR4, 0x1 ;  /* 0x0000000406c47c11 */ /* 0x000fe2000f8608ff */
[----:B------:R-:W-:Y:S01]  /*19f0*/  IMAD.IADD R5, R5, 0x1, R9 ;  /* 0x0000000105057824 */ /* 0x000fe200078e0209 */
[----:B------:R-:W-:Y:S01]  /*1a00*/  IADD3 R2, P2, R8, R13, RZ ;  /* 0x0000000d08027210 */ /* 0x000fe20007f5e0ff */
[C---:B------:R-:W-:Y:S01]  /*1a10*/  IMAD R0, R221.reuse, R19, R0 ;  /* 0x00000013dd007224 */ /* 0x040fe200078e0200 */
[----:B------:R-:W-:Y:S01]  /*1a20*/  LEA.HI.X R197, R6, UR5, R11, 0x1, P3 ;  /* 0x0000000506c57c11 */ /* 0x000fe200098f0c0b */
[----:B------:R-:W-:Y:S01]  /*1a30*/  ULDC.64 UR4, c[0x0][0x400] ;  /* 0x0001000000047ab9 */ /* 0x000fe20000000a00 */
[----:B------:R-:W-:Y:S01]  /*1a40*/  SHF.R.S32.HI R6, RZ, 0x6, R7 ;  /* 0x00000006ff067819 */ /* 0x000fe20000011407 */
[----:B------:R-:W-:Y:S01]  /*1a50*/  IMAD.WIDE.U32 R4, R221, R18, R4 ;  /* 0x00000012dd047225 */ /* 0x000fe200078e0004 */
[----:B------:R-:W-:-:S02]  /*1a60*/  LEA.HI.X.SX32 R8, R8, R12, 0x1, P2 ;  /* 0x0000000c08087211 */ /* 0x000fc400010f0eff */
[C---:B------:R-:W-:Y:S01]  /*1a70*/  LEA R191, P2, R2.reuse, UR4, 0x2 ;  /* 0x0000000402bf7c11 */ /* 0x040fe2000f8410ff */
[----:B------:R-:W-:Y:S01]  /*1a80*/  IMAD.IADD R0, R5, 0x1, R0 ;  /* 0x0000000105007824 */ /* 0x000fe200078e0200 */
[----:B------:R-:W-:Y:S01]  /*1a90*/  VIMNMX R232, RZ, R6, !PT ;  /* 0x00000006ffe87248 */ /* 0x000fe20007fe0100 */
[----:B-1----:R-:W-:Y:S01]  /*1aa0*/  IMAD.WIDE R10, R23, 0x4, R30 ;  /* 0x00000004170a7825 */ /* 0x002fe200078e021e */
[----:B------:R-:W-:Y:S02]  /*1ab0*/  LEA.HI.X R190, R2, UR5, R8, 0x2, P2 ;  /* 0x0000000502be7c11 */ /* 0x000fe400090f1408 */
[----:B------:R-:W-:Y:S01]  /*1ac0*/  ISETP.GT.AND P2, PT, R193, R232, PT ;  /* 0x000000e8c100720c */ /* 0x000fe20003f44270 */
[----:B---3--:R-:W-:Y:S01]  /*1ad0*/  IMAD.WIDE R6, R21, 0x4, R42 ;  /* 0x0000000415067825 */ /* 0x008fe200078e022a */
[C---:B------:R-:W-:Y:S02]  /*1ae0*/  LEA R194, P3, R4.reuse, UR6, 0x1 ;  /* 0x0000000604c27c11 */ /* 0x040fe4000f8608ff */
[----:B------:R-:W-:Y:S01]  /*1af0*/  MOV R216, R10 ;  /* 0x0000000a00d87202 */ /* 0x000fe20000000f00 */
[----:B------:R-:W-:Y:S01]  /*1b00*/  IMAD.MOV.U32 R215, RZ, RZ, R11 ;  /* 0x000000ffffd77224 */ /* 0x000fe200078e000b */
[----:B------:R-:W-:Y:S01]  /*1b10*/  LEA.HI.X R195, R4, UR7, R0, 0x1, P3 ;  /* 0x0000000704c37c11 */ /* 0x000fe200098f0c00 */
[----:B------:R-:W-:Y:S01]  /*1b20*/  IMAD.MOV.U32 R218, RZ, RZ, R6 ;  /* 0x000000ffffda7224 */ /* 0x000fe200078e0006 */
[----:B------:R-:W-:Y:S01]  /*1b30*/  MOV R217, R7 ;  /* 0x0000000700d97202 */ /* 0x000fe20000000f00 */
[----:B------:R-:W-:-:S04]  /*1b40*/  VIADD R193, R193, 0xffffffff ;  /* 0xffffffffc1c17836 */ /* 0x000fc80000000000 */
        /* <DEDUP_REMOVED lines=26> */
.L_x_323:
        /* <DEDUP_REMOVED lines=13> */
.L_x_324:
        /* <DEDUP_REMOVED lines=8> */
[----:B------:R-:W-:Y:S02]  /*1e40*/  IMAD R0, R236, -0x80, R192 ;  /* 0xffffff80ec007824 */ /* 0x000fe400078e02c0 */
[C---:B------:R-:W-:Y:S01]  /*1e50*/  VIADD R2, R221.reuse, 0x20 ;  /* 0x00000020dd027836 */ /* 0x040fe20000000000 */
[----:B------:R-:W-:Y:S01]  /*1e60*/  IADD3.X R7, R10, R7, R8, P0, !PT ;  /* 0x000000070a077210 */ /* 0x000fe200007fe408 */
[C---:B------:R-:W-:Y:S01]  /*1e70*/  VIADD R9, R221.reuse, 0x40 ;  /* 0x00000040dd097836 */ /* 0x040fe20000000000 */
[----:B------:R-:W-:-:S02]  /*1e80*/  IADD3 R8, R221, 0x60, RZ ;  /* 0x00000060dd087810 */ /* 0x000fc40007ffe0ff */
[-C--:B------:R-:W-:Y:S01]  /*1e90*/  ISETP.GE.OR P2, PT, R2, R0.reuse, P3 ;  /* 0x000000000200720c */ /* 0x080fe20001f46670 */
[----:B------:R-:W-:Y:S01]  /*1ea0*/  IMAD R2, R235, UR4, RZ ;  /* 0x00000004eb027c24 */ /* 0x000fe2000f8e02ff */
[-C--:B------:R-:W-:Y:S01]  /*1eb0*/  ISETP.GE.OR P1, PT, R9, R0.reuse, P3 ;  /* 0x000000000900720c */ /* 0x080fe20001f26670 */
[----:B------:R-:W-:Y:S01]  /*1ec0*/  IMAD.WIDE.U32 R6, R234, UR4, R6 ;  /* 0x00000004ea067c25 */ /* 0x000fe2000f8e0006 */
[-C--:B------:R-:W-:Y:S02]  /*1ed0*/  ISETP.GE.OR P0, PT, R8, R0.reuse, P3 ;  /* 0x000000000800720c */ /* 0x080fe40001f06670 */
[----:B------:R-:W-:Y:S01]  /*1ee0*/  ISETP.GE.OR P3, PT, R221, R0, P3 ;  /* 0x00000000dd00720c */ /* 0x000fe20001f66670 */
[----:B------:R-:W-:-:S05]  /*1ef0*/  IMAD R0, R234, UR5, R2 ;  /* 0x00000005ea007c24 */ /* 0x000fca000f8e0202 */
[----:B------:R-:W-:-:S07]  /*1f00*/  IADD3 R0, R7, R0, RZ ;  /* 0x0000000007007210 */ /* 0x000fce0007ffe0ff */
        /* <DEDUP_REMOVED lines=11> */
.L_x_326:
[----:B------:R-:W-:Y:S05]  /*1fc0*/  BSYNC B0 ;  /* 0x0000000000007941 */ /* 0x000fea0003800000 */
.L_x_325:
        /* <DEDUP_REMOVED lines=14> */
.L_x_328:
[----:B------:R-:W-:Y:S05]  /*20b0*/  BSYNC B0 ;  /* 0x0000000000007941 */ /* 0x000fea0003800000 */
.L_x_327:
        /* <DEDUP_REMOVED lines=14> */
.L_x_330:
[----:B------:R-:W-:Y:S05]  /*21a0*/  BSYNC B0 ;  /* 0x0000000000007941 */ /* 0x000fea0003800000 */
.L_x_329:
        /* <DEDUP_REMOVED lines=13> */
.L_x_332:
[----:B------:R-:W-:Y:S05]  /*2280*/  BSYNC B0 ;  /* 0x0000000000007941 */ /* 0x000fea0003800000 */
.L_x_331:
[-C--:B----4-:R-:W-:Y:S01]  /*2290*/  IMAD.WIDE.U32 R4, R25, R12.reuse, R212 ;  /* 0x0000000c19047225 */ /* 0x090fe200078e00d4 */
[----:B------:R-:W-:Y:S01]  /*22a0*/  ULDC.64 UR4, c[0x0][0x470] ;  /* 0x00011c0000047ab9 */ /* 0x000fe20000000a00 */
[----:B------:R-:W-:Y:S02]  /*22b0*/  BSSY B0, `(.L_x_333) ;  /* 0x0000014000007945 */ /* 0x000fe40003800000 */
[----:B------:R-:W-:Y:S01]  /*22c0*/  IMAD R0, R29, R12, RZ ;  /* 0x0000000c1d007224 */ /* 0x000fe200078e02ff */
[----:B------:R-:W-:-:S03]  /*22d0*/  IADD3 R4, P4, R14, R4, RZ ;  /* 0x000000040e047210 */ /* 0x000fc60007f9e0ff */
[----:B------:R-:W-:Y:S02]  /*22e0*/  IMAD R2, R25, R13, R0 ;  /* 0x0000000d19027224 */ /* 0x000fe400078e0200 */
[----:B------:R-:W-:-:S03]  /*22f0*/  IMAD R0, R235, UR4, RZ ;  /* 0x00000004eb007c24 */ /* 0x000fc6000f8e02ff */
        /* <DEDUP_REMOVED lines=15> */
.L_x_334:
[----:B------:R-:W-:Y:S05]  /*23f0*/  BSYNC B0 ;  /* 0x0000000000007941 */ /* 0x000fea0003800000 */
.L_x_333:
        /* <DEDUP_REMOVED lines=14> */
.L_x_336:
[----:B------:R-:W-:Y:S05]  /*24e0*/  BSYNC B0 ;  /* 0x0000000000007941 */ /* 0x000fea0003800000 */
.L_x_335:
        /* <DEDUP_REMOVED lines=14> */
.L_x_338:
[----:B------:R-:W-:Y:S05]  /*25d0*/  BSYNC B0 ;  /* 0x0000000000007941 */ /* 0x000fea0003800000 */
.L_x_337:
        /* <DEDUP_REMOVED lines=14> */
.L_x_322:
[----:B------:R-:W-:Y:S01]  /*26c0*/  IMAD R0, R236, -0x80, R192 ;  /* 0xffffff80ec007824 */ /* 0x000fe200078e02c0 */
[----:B------:R-:W-:Y:S01]  /*26d0*/  @P1 BAR.SYNC.DEFER_BLOCKING 0x0 ;  /* 0x0000000000001b1d */ /* 0x000fe20000010000 */
[----:B------:R-:W-:Y:S01]  /*26e0*/  VIADD R6, R221, 0x60 ;  /* 0x00000060dd067836 */ /* 0x000fe20000000000 */
[----:B------:R-:W-:Y:S01]  /*26f0*/  LEA.HI R10, R193, R193, RZ, 0x1 ;  /* 0x000000c1c10a7211 */ /* 0x000fe200078f08ff */
[C---:B------:R-:W-:Y:S01]  /*2700*/  VIADD R4, R221.reuse, 0x40 ;  /* 0x00000040dd047836 */ /* 0x040fe20000000000 */
[----:B------:R-:W-:Y:S01]  /*2710*/  ISETP.GE.AND P3, PT, R221, R0, PT ;  /* 0x00000000dd00720c */ /* 0x000fe20003f66270 */
[----:B------:R-:W-:Y:S01]  /*2720*/  IMAD R2, R29, R14, RZ ;  /* 0x0000000e1d027224 */ /* 0x000fe200078e02ff */
[-C--:B------:R-:W-:Y:S01]  /*2730*/  ISETP.GE.AND P4, PT, R6, R0.reuse, PT ;  /* 0x000000000600720c */ /* 0x080fe20003f86270 */
[----:B------:R-:W-:Y:S01]  /*2740*/  IMAD R11, R193, -0x40, R214 ;  /* 0xffffffc0c10b7824 */ /* 0x000fe200078e02d6 */
[----:B------:R-:W-:Y:S01]  /*2750*/  P2R R20, PR, RZ, 0x8 ;  /* 0x00000008ff147803 */ /* 0x000fe20000000000 */
[----:B------:R-:W-:Y:S01]  /*2760*/  IMAD R2, R25, R15, R2 ;  /* 0x0000000f19027224 */ /* 0x000fe200078e0202 */
[----:B------:R-:W-:Y:S01]  /*2770*/  IADD3 R6, R221, 0x20, RZ ;  /* 0x00000020dd067810 */ /* 0x000fe20007ffe0ff */
[----:B------:R-:W-:Y:S01]  /*2780*/  ULDC.64 UR4, c[0x0][0x268] ;  /* 0x00009a0000047ab9 */ /* 0x000fe20000000a00 */
[----:B------:R-:W-:Y:S01]  /*2790*/  ISETP.NE.AND P1, PT, R20, RZ, PT ;  /* 0x000000ff1400720c */ /* 0x000fe20003f25270 */
[----:B------:R-:W-:Y:S01]  /*27a0*/  IMAD R8, R26, UR4, RZ ;  /* 0x000000041a087c24 */ /* 0x000fe2000f8e02ff */
[----:B------:R-:W-:Y:S01]  /*27b0*/  ISETP.GE.AND P5, PT, R4, R0, PT ;  /* 0x000000000400720c */ /* 0x000fe20003fa6270 */
[----:B------:R-:W-:Y:S01]  /*27c0*/  IMAD.WIDE.U32 R4, R25, R14, R212 ;  /* 0x0000000e19047225 */ /* 0x000fe200078e00d4 */
[C---:B------:R-:W-:Y:S01]  /*27d0*/  ISETP.GE.AND P6, PT, R6.reuse, R0, PT ;  /* 0x000000000600720c */ /* 0x040fe20003fc6270 */
[----:B------:R-:W-:Y:S01]  /*27e0*/  BSSY B0, `(.L_x_340) ;  /* 0x0000022000007945 */ /* 0x000fe20003800000 */
[-C--:B------:R-:W-:Y:S01]  /*27f0*/  ISETP.GE.AND P2, PT, R6, R11.reuse, PT ;  /* 0x0000000b0600720c */ /* 0x080fe20003f46270 */
[----:B------:R-:W-:Y:S01]  /*2800*/  IMAD R0, R243, 0x2, R181 ;  /* 0x00000002f3007824 */ /* 0x000fe200078e02b5 */
[----:B------:R-:W-:Y:S01]  /*2810*/  IADD3 R4, P0, R33, R4, RZ ;  /* 0x0000000421047210 */ /* 0x000fe20007f1e0ff */
[----:B------:R-:W-:Y:S01]  /*2820*/  IMAD.WIDE.U32 R6, R25, R16, R212 ;  /* 0x0000001019067225 */ /* 0x000fe200078e00d4 */
[----:B------:R-:W-:-:S02]  /*2830*/  ISETP.GE.AND P3, PT, R221, R11, PT ;  /* 0x0000000bdd00720c */ /* 0x000fc40003f66270 */
[----:B------:R-:W-:Y:S01]  /*2840*/  IADD3.X R5, R37, R5, R2, P0, !PT ;  /* 0x0000000525057210 */ /* 0x000fe200007fe402 */
[----:B------:R1:W-:Y:S01]  /*2850*/  @P1 STS.128 [R0+0xa000], RZ ;  /* 0x00a000ff00001388 */ /* 0x0003e20000000c00 */
[----:B------:R-:W-:Y:S01]  /*2860*/  IMAD R2, R29, R16, RZ ;  /* 0x000000101d027224 */ /* 0x000fe200078e02ff */
[----:B------:R-:W-:Y:S01]  /*2870*/  IADD3 R12, P0, R28, R6, RZ ;  /* 0x000000061c0c7210 */ /* 0x000fe20007f1e0ff */
[----:B------:R-:W-:Y:S01]  /*2880*/  IMAD.WIDE.U32 R4, R22, UR4, R4 ;  /* 0x0000000416047c25 */ /* 0x000fe2000f8e0004 */
[----:B------:R-:W-:-:S03]  /*2890*/  LOP3.LUT R10, R10, 0xfffffffe, RZ, 0xc0, !PT ;  /* 0xfffffffe0a0a7812 */ /* 0x000fc600078ec0ff */
[----:B------:R-:W-:Y:S02]  /*28a0*/  IMAD R9, R25, R17, R2 ;  /* 0x0000001119097224 */ /* 0x000fe400078e0202 */
[----:B------:R-:W-:-:S03]  /*28b0*/  IMAD R2, R22, UR5, R8 ;  /* 0x0000000516027c24 */ /* 0x000fc6000f8e0208 */
[----:B------:R-:W-:Y:S02]  /*28c0*/  IADD3.X R13, R32, R7, R9, P0, !PT ;  /* 0x00000007200d7210 */ /* 0x000fe400007fe409 */
        /* <DEDUP_REMOVED lines=19> */
.L_x_341:
[----:B------:R-:W-:Y:S05]  /*2a00*/  BSYNC B0 ;  /* 0x0000000000007941 */ /* 0x000fea0003800000 */
.L_x_340:
        /* <DEDUP_REMOVED lines=22> */
.L_x_343:
[----:B------:R-:W-:Y:S05]  /*2b70*/  BSYNC B0 ;  /* 0x0000000000007941 */ /* 0x000fea0003800000 */
.L_x_342:
        /* <DEDUP_REMOVED lines=22> */
.L_x_345:
[----:B------:R-:W-:Y:S05]  /*2ce0*/  BSYNC B0 ;  /* 0x0000000000007941 */ /* 0x000fea0003800000 */
.L_x_344:
        /* <DEDUP_REMOVED lines=22> */
.L_x_347:
[----:B------:R-:W-:Y:S05]  /*2e50*/  BSYNC B0 ;  /* 0x0000000000007941 */ /* 0x000fea0003800000 */
.L_x_346:
        /* <DEDUP_REMOVED lines=13> */
.L_x_349:
[----:B------:R-:W-:Y:S05]  /*2f30*/  BSYNC B0 ;  /* 0x0000000000007941 */ /* 0x000fea0003800000 */
.L_x_348:
[----:B------:R1:W-:Y:S01]  /*2f40*/  @P2 STS.128 [R0+0x5000], RZ ;  /* 0x005000ff00002388 */ /* 0x0003e20000000c00 */
[----:B------:R-:W-:Y:S01]  /*2f50*/  ISETP.NE.AND P1, PT, R2, 0x1, PT ;  /* 0x000000010200780c */ /* 0x000fe20003f25270 */
[----:B------:R-:W-:Y:S01]  /*2f60*/  VIADD R2, R243, 0x1000 ;  /* 0x00001000f3027836 */ /* 0x000fe20000000000 */
[----:B------:R-:W-:Y:S04]  /*2f70*/  BSSY B0, `(.L_x_350) ;  /* 0x000000e000007945 */ /* 0x000fe80003800000 */
[----:B------:R-:W-:-:S05]  /*2f80*/  SEL R2, R2, R243, !P1 ;  /* 0x000000f302027207 */ /* 0x000fca0004800000 */
[----:B------:R-:W-:Y:S01]  /*2f90*/  IMAD R189, R2, 0x2, R181 ;  /* 0x0000000202bd7824 */ /* 0x000fe200078e02b5 */
[----:B------:R-:W-:Y:S05]  /*2fa0*/  @P2 BRA `(.L_x_351) ;  /* 0x0000000000282947 */ /* 0x000fea0003800000 */
        /* <DEDUP_REMOVED lines=10> */
.L_x_351:
[----:B------:R-:W-:Y:S05]  /*3050*/  BSYNC B0 ;  /* 0x0000000000007941 */ /* 0x000fea0003800000 */
.L_x_350:
        /* <DEDUP_REMOVED lines=17> */
.L_x_353:
[----:B------:R-:W-:Y:S05]  /*3170*/  BSYNC B0 ;  /* 0x0000000000007941 */ /* 0x000fea0003800000 */
.L_x_352:
        /* <DEDUP_REMOVED lines=13> */
[----:B---3--:R-:W-:-:S04]  /*3250*/  LEA R4, P0, R34, R196, 0x6 ;  /* 0x000000c422047211 */ /* 0x008fc800078030ff */
[----:B------:R-:W-:-:S05]  /*3260*/  LEA.HI.X R5, R34, R197, R35, 0x6, P0 ;  /* 0x000000c522057211 */ /* 0x000fca00000f3423 */
[----:B------:R-:W-:Y:S01]  /*3270*/  @!PT LDS RZ, [RZ] ;  /* 0x00000000fffff984 */ /* 0x000fe20000000800 */
[----:B------:R-:W-:Y:S01]  /*3280*/  @!PT LDS RZ, [RZ] ;  /* 0x00000000fffff984 */ /* 0x000fe20000000800 */
[----:B------:R-:W-:Y:S01]  /*3290*/  @!PT LDS RZ, [RZ] ;  /* 0x00000000fffff984 */ /* 0x000fe20000000800 */
[----:B------:R3:W-:Y:S04]  /*32a0*/  LDGSTS.E.BYPASS.LTC128B.128 [R189+0x1000], desc[UR12][R4.64] ;  /* 0x0100000004bd7fae */ /* 0x0007e8000b901d4c */
.L_x_355:
[----:B------:R-:W-:Y:S05]  /*32b0*/  BSYNC B0 ;  /* 0x0000000000007941 */ /* 0x000fea0003800000 */
.L_x_354:
[----:B------:R-:W-:Y:S01]  /*32c0*/  ISETP.NE.AND P0, PT, R20, RZ, PT ;  /* 0x000000ff1400720c */ /* 0x000fe20003f05270 */
[----:B------:R-:W-:Y:S01]  /*32d0*/  ULDC.64 UR4, c[0x0][0x260] ;  /* 0x0000980000047ab9 */ /* 0x000fe20000000a00 */
[----:B------:R-:W-:Y:S01]  /*32e0*/  BSSY B0, `(.L_x_356) ;  /* 0x0000018000007945 */ /* 0x000fe20003800000 */
[----:B------:R-:W-:Y:S02]  /*32f0*/  IMAD R2, R26, UR4, RZ ;  /* 0x000000041a027c24 */ /* 0x000fe4000f8e02ff */
[----:B---3--:R-:W-:-:S04]  /*3300*/  IMAD.WIDE.U32 R4, R22, UR4, R12 ;  /* 0x0000000416047c25 */ /* 0x008fc8000f8e000c */
[----:B------:R-:W-:-:S04]  /*3310*/  IMAD R2, R22, UR5, R2 ;  /* 0x0000000516027c24 */ /* 0x000fc8000f8e0202 */
        /* <DEDUP_REMOVED lines=20> */
.L_x_357:
[----:B------:R-:W-:Y:S05]  /*3460*/  BSYNC B0 ;  /* 0x0000000000007941 */ /* 0x000fea0003800000 */
.L_x_356:
[----:B------:R1:W-:Y:S01]  /*3470*/  @P6 STS.128 [R0+0x7000], RZ ;  /* 0x007000ff00006388 */ /* 0x0003e20000000c00 */
[----:B------:R-:W-:Y:S04]  /*3480*/  BSSY B0, `(.L_x_358) ;  /* 0x0000015000007945 */ /* 0x000fe80003800000 */
[----:B------:R-:W-:Y:S05]  /*3490*/  @P6 BRA `(.L_x_359) ;  /* 0x00000000004c6947 */ /* 0x000fea0003800000 */
[----:B------:R-:W-:Y:S02]  /*34a0*/  ULDC UR4, c[0x0][0x2d0] ;  /* 0x0000b40000047ab9 */ /* 0x000fe40000000800 */
[----:B------:R-:W-:-:S13]  /*34b0*/  ISETP.GE.AND P0, PT, R212, UR4, PT ;  /* 0x00000004d4007c0c */ /* 0x000fda000bf06270 */
[----:B------:R1:W-:Y:S01]  /*34c0*/  @P0 STS.128 [R0+0x7000], RZ ;  /* 0x007000ff00000388 */ /* 0x0003e20000000c00 */
[----:B------:R-:W-:Y:S05]  /*34d0*/  @P0 BRA `(.L_x_359) ;  /* 0x00000000003c0947 */ /* 0x000fea0003800000 */
[----:B-1----:R-:W-:Y:S01]  /*34e0*/  IADD3 R8, P0, R221, 0x20, RZ ;  /* 0x00000020dd087810 */ /* 0x002fe20007f1e0ff */
        /* <DEDUP_REMOVED lines=14> */
.L_x_359:
[----:B------:R-:W-:Y:S05]  /*35d0*/  BSYNC B0 ;  /* 0x0000000000007941 */ /* 0x000fea0003800000 */
.L_x_358:
        /* <DEDUP_REMOVED lines=22> */
.L_x_361:
[----:B------:R-:W-:Y:S05]  /*3740*/  BSYNC B0 ;  /* 0x0000000000007941 */ /* 0x000fea0003800000 */
.L_x_360:
        /* <DEDUP_REMOVED lines=22> */
.L_x_363:
[----:B------:R-:W-:Y:S05]  /*38b0*/  BSYNC B0 ;  /* 0x0000000000007941 */ /* 0x000fea0003800000 */
.L_x_362:
[----:B------:R-:W-:Y:S01]  /*38c0*/  ULDC.64 UR4, c[0x0][0x3c8] ;  /* 0x0000f20000047ab9 */ /* 0x000fe20000000a00 */
[C---:B-1234-:R-:W-:Y:S01]  /*38d0*/  VIADD R0, R241.reuse, 0x28 ;  /* 0x00000028f1007836 */ /* 0x05efe20000000000 */
[----:B------:R-:W-:Y:S01]  /*38e0*/  ISETP.NE.U32.AND P3, PT, RZ, UR4, PT ;  /* 0x00000004ff007c0c */ /* 0x000fe2000bf65070 */
[----:B------:R-:W0:Y:S01]  /*38f0*/  LDGDEPBAR ;  /* 0x00000000000079af */ /* 0x000e220000000000 */
[C---:B------:R-:W-:Y:S02]  /*3900*/  VIADD R2, R241.reuse, 0x8 ;  /* 0x00000008f1027836 */ /* 0x040fe40000000000 */
[C---:B------:R-:W-:Y:S01]  /*3910*/  VIADD R4, R241.reuse, 0x20 ;  /* 0x00000020f1047836 */ /* 0x040fe20000000000 */
[----:B------:R-:W-:Y:S01]  /*3920*/  ISETP.NE.AND.EX P3, PT, RZ, UR5, PT, P3 ;  /* 0x00000005ff007c0c */ /* 0x000fe2000bf65330 */
[----:B------:R-:W2:Y:S01]  /*3930*/  LDL R13, [R1+0x4] ;  /* 0x00000400010d7983 */ /* 0x000ea20000100800 */
[-C--:B------:R-:W-:Y:S01]  /*3940*/  ISETP.GE.AND P2, PT, R0, R11.reuse, PT ;  /* 0x0000000b0000720c */ /* 0x080fe20003f46270 */
[----:B------:R-:W-:Y:S01]  /*3950*/  IMAD.MOV.U32 R209, RZ, RZ, 0x7f800000 ;  /* 0x7f800000ffd17424 */ /* 0x000fe200078e00ff */
[-C--:B------:R-:W-:Y:S01]  /*3960*/  ISETP.GE.AND P5, PT, R2, R11.reuse, PT ;  /* 0x0000000b0200720c */ /* 0x080fe20003fa6270 */
[----:B------:R-:W-:Y:S01]  /*3970*/  IMAD.MOV.U32 R210, RZ, RZ, 0x7f800000 ;  /* 0x7f800000ffd27424 */ /* 0x000fe200078e00ff */
[-C--:B------:R-:W-:Y:S01]  /*3980*/  ISETP.GE.AND P4, PT, R4, R11.reuse, PT ;  /* 0x0000000b0400720c */ /* 0x080fe20003f86270 */
[C---:B------:R-:W-:Y:S01]  /*3990*/  IMAD.SHL.U32 R4, R241.reuse, 0x4, RZ ;  /* 0x00000004f1047824 */ /* 0x040fe200078e00ff */
[----:B------:R-:W-:Y:S01]  /*39a0*/  SHF.R.S32.HI R2, RZ, 0x1f, R0 ;  /* 0x0000001fff027819 */ /* 0x000fe20000011400 */
[----:B------:R-:W-:Y:S01]  /*39b0*/  IMAD.MOV.U32 R208, RZ, RZ, 0x7f800000 ;  /* 0x7f800000ffd07424 */ /* 0x000fe200078e00ff */
[----:B------:R-:W-:Y:S01]  /*39c0*/  SHF.R.S32.HI R12, RZ, 0x1f, R241 ;  /* 0x0000001fff0c7819 */ /* 0x000fe200000114f1 */
[----:B------:R-:W-:Y:S01]  /*39d0*/  IMAD.MOV.U32 R207, RZ, RZ, 0x7f800000 ;  /* 0x7f800000ffcf7424 */ /* 0x000fe200078e00ff */
[----:B------:R-:W-:Y:S01]  /*39e0*/  ISETP.GE.AND P6, PT, R241, R11, PT ;  /* 0x0000000bf100720c */ /* 0x000fe20003fc6270 */
[----:B------:R-:W1:Y:S01]  /*39f0*/  @P3 LDC.64 R8, c[0x0][0x3d0] ;  /* 0x0000f400ff083b82 */ /* 0x000e620000000a00 */
[----:B------:R-:W-:Y:S01]  /*3a00*/  IMAD R140, R182, 0x2, R181 ;  /* 0x00000002b68c7824 */ /* 0x000fe200078e02b5 */
[----:B------:R-:W-:Y:S01]  /*3a10*/  @!P2 LEA R10, P0, R0, R216, 0x2 ;  /* 0x000000d8000aa211 */ /* 0x000fe200078010ff */
[----:B------:R-:W-:-:S02]  /*3a20*/  IMAD.SHL.U32 R220, R227, 0x10, RZ ;  /* 0x00000010e3dc7824 */ /* 0x000fc400078e00ff */
[----:B------:R-:W-:Y:S01]  /*3a30*/  IMAD.SHL.U32 R219, R227, 0x8, RZ ;  /* 0x00000008e3db7824 */ /* 0x000fe200078e00ff */
[----:B------:R-:W-:Y:S01]  /*3a40*/  @!P2 LEA.HI.X R11, R0, R215, R2, 0x2, P0 ;  /* 0x000000d7000ba211 */ /* 0x000fe200000f1402 */
[----:B------:R-:W-:-:S04]  /*3a50*/  DEPBAR.LE SB0, 0x1 ;  /* 0x000080400000791a */ /* 0x000fc80000000000 */
[----:B------:R-:W-:Y:S01]  /*3a60*/  IADD3 R4, P0, R4, R216, RZ ;  /* 0x000000d804047210 */ /* 0x000fe20007f1e0ff */
[----:B------:R-:W5:Y:S01]  /*3a70*/  @!P2 LDG.E R208, desc[UR12][R10.64] ;  /* 0x0000000c0ad0a981 */ /* 0x000f62000c1e1900 */
[----:B------:R-:W-:Y:S01]  /*3a80*/  SHF.L.U64.HI R2, R241, 0x2, R12 ;  /* 0x00000002f1027819 */ /* 0x000fe2000001020c */
[----:B------:R-:W3:Y:S01]  /*3a90*/  LDC R211, c[0x0][0x394] ;  /* 0x0000e500ffd37b82 */ /* 0x000ee20000000800 */
[----:B------:R-:W-:Y:S02]  /*3aa0*/  IMAD.IADD R25, R25, 0x1, R214 ;  /* 0x0000000119197824 */ /* 0x000fe400078e02d6 */
[----:B------:R-:W-:Y:S02]  /*3ab0*/  VIADD R169, R178, 0x1000 ;  /* 0x00001000b2a97836 */ /* 0x000fe40000000000 */
[----:B------:R-:W-:Y:S02]  /*3ac0*/  VIADD R170, R179, 0x1000 ;  /* 0x00001000b3aa7836 */ /* 0x000fe40000000000 */
[----:B------:R-:W-:-:S02]  /*3ad0*/  IMAD.MOV.U32 R176, RZ, RZ, 0x20 ;  /* 0x00000020ffb07424 */ /* 0x000fc400078e00ff */
[----:B------:R-:W-:Y:S01]  /*3ae0*/  IMAD.MOV.U32 R168, RZ, RZ, 0x40 ;  /* 0x00000040ffa87424 */ /* 0x000fe200078e00ff */
[----:B------:R-:W-:Y:S01]  /*3af0*/  CS2R R94, SRZ ;  /* 0x00000000005e7805 */ /* 0x000fe2000001ff00 */
[----:B------:R-:W-:Y:S01]  /*3b00*/  IMAD.X R5, R2, 0x1, R215, P0 ;  /* 0x0000000102057824 */ /* 0x000fe200000e06d7 */
[----:B------:R-:W-:Y:S01]  /*3b10*/  CS2R R92, SRZ ;  /* 0x00000000005c7805 */ /* 0x000fe2000001ff00 */
[-C--:B-1----:R-:W-:Y:S01]  /*3b20*/  @P3 IMAD R0, R40, R8.reuse, RZ ;  /* 0x0000000828003224 */ /* 0x082fe200078e02ff */
[----:B------:R-:W-:Y:S01]  /*3b30*/  CS2R R98, SRZ ;  /* 0x0000000000627805 */ /* 0x000fe2000001ff00 */
[C---:B------:R-:W-:Y:S01]  /*3b40*/  @P3 IMAD.WIDE.U32 R6, R252.reuse, R8, R234 ;  /* 0x00000008fc063225 */ /* 0x040fe200078e00ea */
[----:B------:R-:W5:Y:S01]  /*3b50*/  @!P6 LDG.E R209, desc[UR12][R4.64] ;  /* 0x0000000c04d1e981 */ /* 0x000f62000c1e1900 */
[----:B------:R-:W-:Y:S02]  /*3b60*/  CS2R R96, SRZ ;  /* 0x0000000000607805 */ /* 0x000fe4000001ff00 */
[----:B------:R-:W-:Y:S01]  /*3b70*/  CS2R R90, SRZ ;  /* 0x00000000005a7805 */ /* 0x000fe2000001ff00 */
[----:B------:R-:W-:Y:S01]  /*3b80*/  @P3 IMAD R9, R252, R9, R0 ;  /* 0x00000009fc093224 */ /* 0x000fe200078e0200 */
[----:B------:R-:W5:Y:S01]  /*3b90*/  @!P5 LDG.E R210, desc[UR12][R4.64+0x20] ;  /* 0x0000200c04d2d981 */ /* 0x000f62000c1e1900 */
[----:B------:R-:W-:Y:S01]  /*3ba0*/  IMAD.MOV.U32 R183, RZ, RZ, RZ ;  /* 0x000000ffffb77224 */ /* 0x000fe200078e00ff */
[----:B------:R-:W-:Y:S01]  /*3bb0*/  CS2R R88, SRZ ;  /* 0x0000000000587805 */ /* 0x000fe2000001ff00 */
[C---:B------:R-:W-:Y:S01]  /*3bc0*/  IMAD R231, R227.reuse, 0x18, RZ ;  /* 0x00000018e3e77824 */ /* 0x040fe200078e02ff */
[----:B------:R1:W5:Y:S01]  /*3bd0*/  @!P4 LDG.E R207, desc[UR12][R4.64+0x80] ;  /* 0x0000800c04cfc981 */ /* 0x000362000c1e1900 */
[C---:B------:R-:W-:Y:S01]  /*3be0*/  IMAD.SHL.U32 R230, R227.reuse, 0x20, RZ ;  /* 0x00000020e3e67824 */ /* 0x040fe200078e00ff */
[----:B------:R-:W-:Y:S01]  /*3bf0*/  CS2R R86, SRZ ;  /* 0x0000000000567805 */ /* 0x000fe2000001ff00 */
[----:B------:R-:W-:Y:S01]  /*3c00*/  IMAD R229, R227, 0x28, RZ ;  /* 0x00000028e3e57824 */ /* 0x000fe200078e02ff */
[----:B------:R-:W-:Y:S01]  /*3c10*/  BAR.SYNC.DEFER_BLOCKING 0x0 ;  /* 0x0000000000007b1d */ /* 0x000fe20000010000 */
[----:B------:R-:W-:Y:S01]  /*3c20*/  @P3 IMAD.IADD R9, R7, 0x1, R9 ;  /* 0x0000000107093824 */ /* 0x000fe200078e0209 */
[----:B------:R-:W-:-:S04]  /*3c30*/  @P3 LEA R8, P0, R6, UR4, 0x2 ;  /* 0x0000000406083c11 */ /* 0x000fc8000f8010ff */
[----:B------:R-:W-:Y:S01]  /*3c40*/  @P3 LEA.HI.X R9, R6, UR5, R9, 0x2, P0 ;  /* 0x0000000506093c11 */ /* 0x000fe200080f1409 */
[----:B------:R-:W-:Y:S01]  /*3c50*/  VIADD R242, R220, 0x20 ;  /* 0x00000020dcf27836 */ /* 0x000fe20000000000 */
[----:B------:R-:W-:Y:S01]  /*3c60*/  LEA.HI R0, R24, R41, RZ, 0x4 ;  /* 0x0000002918007211 */ /* 0x000fe200078f20ff */
[----:B------:R-:W-:Y:S01]  /*3c70*/  IMAD R228, R227, 0x30, RZ ;  /* 0x00000030e3e47824 */ /* 0x000fe200078e02ff */
[----:B------:R-:W-:Y:S01]  /*3c80*/  IADD3 R25, -R192, 0x80, R25 ;  /* 0x00000080c0197810 */ /* 0x000fe20007ffe119 */
[----:B------:R-:W-:Y:S01]  /*3c90*/  IMAD.MOV R226, RZ, RZ, -R226 ;  /* 0x000000ffffe27224 */ /* 0x000fe200078e0ae2 */
[----:B------:R-:W-:Y:S01]  /*3ca0*/  SEL R169, R169, R178, !P1 ;  /* 0x000000b2a9a97207 */ /* 0x000fe20004800000 */
[----:B------:R-:W-:Y:S01]  /*3cb0*/  IMAD.SHL.U32 R240, R241, 0x4, RZ ;  /* 0x00000004f1f07824 */ /* 0x000fe200078e00ff */
[----:B------:R-:W-:Y:S01]  /*3cc0*/  SEL R170, R170, R179, !P1 ;  /* 0x000000b3aaaa7207 */ /* 0x000fe20004800000 */
[----:B------:R-:W-:Y:S01]  /*3cd0*/  IMAD R177, R182, 0x2, R181 ;  /* 0x00000002b6b17824 */ /* 0x000fe200078e02b5 */
[----:B------:R-:W-:-:S02]  /*3ce0*/  CS2R R84, SRZ ;  /* 0x0000000000547805 */ /* 0x000fc4000001ff00 */
[----:B------:R-:W-:Y:S02]  /*3cf0*/  CS2R R78, SRZ ;  /* 0x00000000004e7805 */ /* 0x000fe4000001ff00 */
[----:B------:R-:W-:Y:S02]  /*3d00*/  CS2R R76, SRZ ;  /* 0x00000000004c7805 */ /* 0x000fe4000001ff00 */
[----:B------:R-:W-:Y:S02]  /*3d10*/  CS2R R82, SRZ ;  /* 0x0000000000527805 */ /* 0x000fe4000001ff00 */
[----:B------:R-:W-:Y:S01]  /*3d20*/  CS2R R80, SRZ ;  /* 0x0000000000507805 */ /* 0x000fe2000001ff00 */
[----:B-1----:R-:W1:Y:S01]  /*3d30*/  @P3 LDC R4, c[0x0][0x2e8] ;  /* 0x0000ba00ff043b82 */ /* 0x002e620000000800 */
[----:B------:R-:W-:Y:S02]  /*3d40*/  CS2R R74, SRZ ;  /* 0x00000000004a7805 */ /* 0x000fe4000001ff00 */
[----:B------:R-:W-:Y:S01]  /*3d50*/  CS2R R72, SRZ ;  /* 0x0000000000487805 */ /* 0x000fe2000001ff00 */
[----:B------:R-:W4:Y:S01]  /*3d60*/  @P3 LDG.E R8, desc[UR12][R8.64] ;  /* 0x0000000c08083981 */ /* 0x000f22000c1e1900 */
[----:B------:R-:W-:-:S02]  /*3d70*/  LOP3.LUT R0, R0, 0xfffffff0, RZ, 0xc0, !PT ;  /* 0xfffffff000007812 */ /* 0x000fc400078ec0ff */
[----:B------:R-:W-:Y:S02]  /*3d80*/  CS2R R70, SRZ ;  /* 0x0000000000467805 */ /* 0x000fe4000001ff00 */
[----:B------:R-:W-:Y:S01]  /*3d90*/  CS2R R68, SRZ ;  /* 0x0000000000447805 */ /* 0x000fe2000001ff00 */
[----:B------:R1:W1:Y:S01]  /*3da0*/  LDSM.16.M88.4 R136, [R140+0xa000] ;  /* 0x00a000008c88783b */ /* 0x0002620000000200 */
[----:B------:R-:W-:Y:S02]  /*3db0*/  CS2R R62, SRZ ;  /* 0x00000000003e7805 */ /* 0x000fe4000001ff00 */
[----:B------:R-:W-:Y:S02]  /*3dc0*/  CS2R R60, SRZ ;  /* 0x00000000003c7805 */ /* 0x000fe4000001ff00 */
[----:B------:R-:W-:Y:S01]  /*3dd0*/  CS2R R66, SRZ ;  /* 0x0000000000427805 */ /* 0x000fe2000001ff00 */
[----:B------:R-:W1:Y:S01]  /*3de0*/  LDSM.16.M88.4 R140, [R140+0xa800] ;  /* 0x00a800008c8c783b */ /* 0x000e620000000200 */
[----:B------:R-:W-:-:S02]  /*3df0*/  CS2R R64, SRZ ;  /* 0x0000000000407805 */ /* 0x000fc4000001ff00 */
[----:B------:R-:W-:Y:S02]  /*3e00*/  CS2R R58, SRZ ;  /* 0x00000000003a7805 */ /* 0x000fe4000001ff00 */
[----:B------:R-:W-:Y:S01]  /*3e10*/  CS2R R56, SRZ ;  /* 0x0000000000387805 */ /* 0x000fe2000001ff00 */
[----:B------:R1:W2:Y:S01]  /*3e20*/  LDSM.16.M88.4 R144, [R175] ;  /* 0x00000000af90783b */ /* 0x0002a20000000200 */
[----:B------:R-:W-:Y:S02]  /*3e30*/  CS2R R54, SRZ ;  /* 0x0000000000367805 */ /* 0x000fe4000001ff00 */
[----:B------:R-:W-:Y:S02]  /*3e40*/  CS2R R52, SRZ ;  /* 0x0000000000347805 */ /* 0x000fe4000001ff00 */
[----:B------:R-:W-:Y:S01]  /*3e50*/  CS2R R46, SRZ ;  /* 0x00000000002e7805 */ /* 0x000fe2000001ff00 */
[----:B------:R1:W2:Y:S01]  /*3e60*/  LDSM.16.M88.4 R148, [R175+0x800] ;  /* 0x00080000af94783b */ /* 0x0002a20000000200 */
        /* <DEDUP_REMOVED lines=8> */
[----:B------:R-:W-:Y:S01]  /*3ef0*/  IMAD.MOV.U32 R202, RZ, RZ, R189 ;  /* 0x000000ffffca7224 */ /* 0x000fe200078e00bd */
[----:B------:R-:W-:Y:S01]  /*3f00*/  SHF.L.U64.HI R239, R241, 0x2, R12 ;  /* 0x00000002f1ef7819 */ /* 0x000fe2000001020c */
[----:B------:R-:W-:Y:S01]  /*3f10*/  ULDC UR6, c[0x0][0x2ec] ;  /* 0x0000bb0000067ab9 */ /* 0x000fe20000000800 */
[----:B------:R2:W2:Y:S04]  /*3f20*/  LDSM.16.M88.4 R160, [R174] ;  /* 0x00000000aea0783b */ /* 0x0004a80000000200 */
[----:B------:R2:W2:Y:S01]  /*3f30*/  LDSM.16.M88.4 R164, [R174+0x800] ;  /* 0x00080000aea4783b */ /* 0x0004a20000000200 */
[----:B------:R-:W-:Y:S01]  /*3f40*/  IMAD.IADD R0, R41, 0x1, -R0 ;  /* 0x0000000129007824 */ /* 0x000fe200078e0a00 */
[----:B------:R-:W-:Y:S01]  /*3f50*/  ULDC UR4, c[0x0][0x2d0] ;  /* 0x0000b40000047ab9 */ /* 0x000fe20000000800 */
[----:B------:R-:W-:-:S03]  /*3f60*/  ULDC UR5, c[0x0][0x398] ;  /* 0x0000e60000057ab9 */ /* 0x000fc60000000800 */
[----:B------:R-:W-:-:S04]  /*3f70*/  SHF.R.S32.HI R2, RZ, 0x1f, R0 ;  /* 0x0000001fff027819 */ /* 0x000fc80000011400 */
[----:B------:R-:W-:Y:S01]  /*3f80*/  LEA.HI R2, R2, R0, RZ, 0x3 ;  /* 0x0000000002027211 */ /* 0x000fe200078f18ff */
[----:B-1----:R-:W4:Y:S03]  /*3f90*/  @P3 MUFU.RCP R4, R4 ;  /* 0x0000000400043308 */ /* 0x002f260000001000 */
[----:B------:R-:W-:Y:S01]  /*3fa0*/  LOP3.LUT R2, R2, 0xfffffff8, RZ, 0xc0, !PT ;  /* 0xfffffff802027812 */ /* 0x000fe200078ec0ff */
[----:B------:R-:W-:-:S04]  /*3fb0*/  IMAD.IADD R251, R219, 0x1, R242 ;  /* 0x00000001dbfb7824 */ /* 0x000fc800078e02f2 */
[----:B------:R-:W-:Y:S02]  /*3fc0*/  IMAD.IADD R0, R0, 0x1, -R2 ;  /* 0x0000000100007824 */ /* 0x000fe400078e0a02 */
[----:B------:R-:W-:-:S03]  /*3fd0*/  IMAD.IADD R224, R219, 0x1, R251 ;  /* 0x00000001dbe07824 */ /* 0x000fc600078e02fb */
[C---:B------:R-:W-:Y:S01]  /*3fe0*/  LOP3.LUT P0, RZ, R0.reuse, 0x2, RZ, 0xc0, !PT ;  /* 0x0000000200ff7812 */ /* 0x040fe2000780c0ff */
[C---:B------:R-:W-:Y:S01]  /*3ff0*/  IMAD.IADD R223, R219.reuse, 0x1, R224 ;  /* 0x00000001dbdf7824 */ /* 0x040fe200078e02e0 */
[----:B------:R-:W-:Y:S02]  /*4000*/  LOP3.LUT P2, RZ, R0, 0x4, RZ, 0xc0, !PT ;  /* 0x0000000400ff7812 */ /* 0x000fe4000784c0ff */
[----:B------:R-:W-:Y:S01]  /*4010*/  SEL R176, R176, 0xffffffe0, !P0 ;  /* 0xffffffe0b0b07807 */ /* 0x000fe20004000000 */
[----:B------:R-:W-:Y:S01]  /*4020*/  IMAD.IADD R222, R219, 0x1, R223 ;  /* 0x00000001dbde7824 */ /* 0x000fe200078e02df */
[----:B------:R-:W-:Y:S01]  /*4030*/  CS2R R40, SRZ ;  /* 0x0000000000287805 */ /* 0x000fe2000001ff00 */
[----:B------:R-:W-:Y:S01]  /*4040*/  IMAD R227, R227, 0x38, RZ ;  /* 0x00000038e3e37824 */ /* 0x000fe200078e02ff */
[----:B------:R-:W-:Y:S01]  /*4050*/  SEL R168, R168, 0xffffffc0, !P2 ;  /* 0xffffffc0a8a87807 */ /* 0x000fe20005000000 */
[----:B------:R-:W-:Y:S02]  /*4060*/  VIADD R238, R25, -UR10 ;  /* 0x8000000a19ee7c36 */ /* 0x000fe40008000000 */
[----:B------:R-:W-:-:S02]  /*4070*/  IMAD R169, R169, 0x2, R181 ;  /* 0x00000002a9a97824 */ /* 0x000fc400078e02b5 */
[----:B------:R-:W-:Y:S02]  /*4080*/  IMAD R170, R170, 0x2, R181 ;  /* 0x00000002aaaa7824 */ /* 0x000fe400078e02b5 */
[----:B------:R-:W-:Y:S02]  /*4090*/  IMAD.IADD R225, R219, 0x1, R222 ;  /* 0x00000001dbe17824 */ /* 0x000fe400078e02de */
[----:B------:R-:W-:Y:S02]  /*40a0*/  IMAD.IADD R171, R172, 0x1, R176 ;  /* 0x00000001acab7824 */ /* 0x000fe400078e02b0 */
[----:B--2---:R-:W-:-:S05]  /*40b0*/  IMAD R188, R236, 0x80, R13 ;  /* 0x00000080ecbc7824 */ /* 0x004fca00078e020d */
[----:B------:R-:W-:-:S05]  /*40c0*/  IADD3 R0, -R214, R241, -R188 ;  /* 0x000000f1d6007210 */ /* 0x000fca0007ffe9bc */
[----:B------:R-:W-:Y:S02]  /*40d0*/  IMAD.IADD R237, R0, 0x1, R192 ;  /* 0x0000000100ed7824 */ /* 0x000fe400078e02c0 */
[----:B---34-:R-:W-:-:S07]  /*40e0*/  @P3 FMUL.FTZ R183, R8, R4 ;  /* 0x0000000408b73220 */ /* 0x018fce0000410000 */
.L_x_368:
[----:B------:R-:W0:Y:S01]  /*40f0*/  LDGDEPBAR ;  /* 0x00000000000079af */ /* 0x000e220000000000 */
[----:B------:R-:W-:Y:S01]  /*4100*/  IADD3 R4, P0, R240, R218, RZ ;  /* 0x000000daf0047210 */ /* 0x000fe20007f1e0ff */
[C---:B------:R-:W-:Y:S02]  /*4110*/  IMAD.IADD R0, R170.reuse, 0x1, R176 ;  /* 0x00000001aa007824 */ /* 0x040fe400078e02b0 */
[--C-:B------:R-:W-:Y:S02]  /*4120*/  IMAD.IADD R128, R170, 0x1, R168.reuse ;  /* 0x00000001aa807824 */ /* 0x100fe400078e02a8 */
[----:B------:R-:W-:Y:S01]  /*4130*/  IMAD.X R5, R239, 0x1, R217, P0 ;  /* 0x00000001ef057824 */ /* 0x000fe200000e06d9 */
[----:B------:R-:W-:Y:S04]  /*4140*/  DEPBAR.LE SB0, 0x0 ;  /* 0x000080000000791a */ /* 0x000fe80000000000 */
[----:B------:R-:W-:Y:S06]  /*4150*/  BAR.SYNC.DEFER_BLOCKING 0x0 ;  /* 0x0000000000007b1d */ /* 0x000fec0000010000 */
[----:B-----5:R-:W5:Y:S04]  /*4160*/  LDG.E R186, desc[UR12][R4.64] ;  /* 0x0000000c04ba7981 */ /* 0x020f68000c1e1900 */
[----:B------:R-:W5:Y:S04]  /*4170*/  LDG.E R187, desc[UR12][R4.64+0x20] ;  /* 0x0000200c04bb7981 */ /* 0x000f68000c1e1900 */
[----:B------:R-:W5:Y:S04]  /*4180*/  LDG.E R185, desc[UR12][R4.64+0x80] ;  /* 0x0000800c04b97981 */ /* 0x000f68000c1e1900 */
[----:B------:R1:W5:Y:S04]  /*4190*/  LDG.E R184, desc[UR12][R4.64+0xa0] ;  /* 0x0000a00c04b87981 */ /* 0x000368000c1e1900 */
        /* <DEDUP_REMOVED lines=16> */
[----:B------:R-:W3:Y:S05]  /*42a0*/  LDSM.16.M88.4 R128, [R128+0x1000] ;  /* 0x001000008080783b */ /* 0x000eea0000000200 */
[-C--:B------:R-:W-:Y:S03]  /*42b0*/  HMMA.16816.F32 R28, R28, R102.reuse, RZ ;  /* 0x000000661c1c723c */ /* 0x080fe600000018ff */
[----:B------:R-:W3:Y:S03]  /*42c0*/  LDSM.16.M88.4 R132, [R173+-0x3800] ;  /* 0xffc80000ad84783b */ /* 0x000ee60000000200 */
[----:B------:R-:W-:Y:S06]  /*42d0*/  HMMA.16816.F32 R32, R32, R102, RZ ;  /* 0x000000662020723c */ /* 0x000fec00000018ff */
[-C--:B----4-:R-:W-:Y:S06]  /*42e0*/  HMMA.16816.F32 R4, R104, R108.reuse, R4 ;  /* 0x0000006c6804723c */ /* 0x090fec0000001804 */
[C---:B-1----:R-:W-:Y:S06]  /*42f0*/  HMMA.16816.F32 R8, R112.reuse, R108, R8 ;  /* 0x0000006c7008723c */ /* 0x042fec0000001808 */
[-C--:B------:R-:W-:Y:S05]  /*4300*/  HMMA.16816.F32 R12, R112, R110.reuse, R12 ;  /* 0x0000006e700c723c */ /* 0x080fea000000180c */
[----:B------:R-:W-:Y:S01]  /*4310*/  IMAD.IADD R108, R0, 0x1, R168 ;  /* 0x00000001006c7824 */ /* 0x000fe200078e02a8 */
[C---:B------:R-:W-:Y:S04]  /*4320*/  HMMA.16816.F32 R16, R104.reuse, R110, R16 ;  /* 0x0000006e6810723c */ /* 0x040fe80000001810 */
[----:B------:R-:W-:Y:S02]  /*4330*/  LDSM.16.M88.4 R100, [R108] ;  /* 0x000000006c64783b */ /* 0x000fe40000000200 */
[-C--:B--2---:R-:W-:Y:S06]  /*4340*/  HMMA.16816.F32 R20, R104, R116.reuse, R20 ;  /* 0x000000746814723c */ /* 0x084fec0000001814 */
[C---:B------:R-:W-:Y:S01]  /*4350*/  HMMA.16816.F32 R24, R112.reuse, R116, R24 ;  /* 0x000000747018723c */ /* 0x040fe20000001818 */
[----:B------:R-:W-:Y:S05]  /*4360*/  LDSM.16.M88.4 R108, [R108+0x1000] ;  /* 0x001000006c6c783b */ /* 0x000fea0000000200 */
[-C--:B------:R-:W-:Y:S03]  /*4370*/  HMMA.16816.F32 R28, R112, R118.reuse, R28 ;  /* 0x00000076701c723c */ /* 0x080fe6000000181c */
[----:B------:R-:W-:Y:S03]  /*4380*/  LDSM.16.M88.4 R112, [R174+-0x3800] ;  /* 0xffc80000ae70783b */ /* 0x000fe60000000200 */
[----:B------:R-:W-:Y:S05]  /*4390*/  HMMA.16816.F32 R32, R104, R118, R32 ;  /* 0x000000766820723c */ /* 0x000fea0000001820 */
[----:B------:R-:W1:Y:S01]  /*43a0*/  LDSM.16.M88.4 R104, [R174+-0x4000] ;  /* 0xffc00000ae68783b */ /* 0x000e620000000200 */
[-C--:B------:R-:W-:Y:S06]  /*43b0*/  HMMA.16816.F32 R4, R120, R124.reuse, R4 ;  /* 0x0000007c7804723c */ /* 0x080fec0000001804 */
[C---:B---3--:R-:W-:Y:S06]  /*43c0*/  HMMA.16816.F32 R8, R128.reuse, R124, R8 ;  /* 0x0000007c8008723c */ /* 0x048fec0000001808 */
[-C--:B------:R-:W-:Y:S05]  /*43d0*/  HMMA.16816.F32 R12, R128, R126.reuse, R12 ;  /* 0x0000007e800c723c */ /* 0x080fea000000180c */
[----:B------:R-:W-:Y:S01]  /*43e0*/  IMAD.SHL.U32 R124, R193, 0x40, RZ ;  /* 0x00000040c17c7824 */ /* 0x000fe200078e00ff */
[C---:B------:R-:W-:Y:S05]  /*43f0*/  HMMA.16816.F32 R16, R120.reuse, R126, R16 ;  /* 0x0000007e7810723c */ /* 0x040fea0000001810 */
[----:B------:R-:W-:Y:S01]  /*4400*/  IMAD.IADD R2, R237, 0x1, R124 ;  /* 0x00000001ed027824 */ /* 0x000fe200078e027c */
[-C--:B------:R-:W-:Y:S05]  /*4410*/  HMMA.16816.F32 R20, R120, R132.reuse, R20 ;  /* 0x000000847814723c */ /* 0x080fea0000001814 */
[----:B------:R-:W-:Y:S01]  /*4420*/  VIADD R0, R2, 0x27 ;  /* 0x0000002702007836 */ /* 0x000fe20000000000 */
[C---:B------:R-:W-:Y:S04]  /*4430*/  HMMA.16816.F32 R24, R128.reuse, R132, R24 ;  /* 0x000000848018723c */ /* 0x040fe80000001818 */
[----:B------:R-:W-:Y:S01]  /*4440*/  ISETP.GE.AND P0, PT, R0, RZ, PT ;  /* 0x000000ff0000720c */ /* 0x000fe20003f06270 */
[C---:B------:R-:W-:Y:S01]  /*4450*/  VIADD R119, R2.reuse, 0xffffffff ;  /* 0xffffffff02777836 */ /* 0x040fe20000000000 */
[-C--:B------:R-:W-:Y:S04]  /*4460*/  HMMA.16816.F32 R28, R128, R134.reuse, R28 ;  /* 0x00000086801c723c */ /* 0x080fe8000000181c */
[----:B------:R-:W-:Y:S01]  /*4470*/  ISETP.GE.AND P5, PT, R119, RZ, PT ;  /* 0x000000ff7700720c */ /* 0x000fe20003fa6270 */
[----:B------:R-:W-:Y:S01]  /*4480*/  VIADD R118, R2, 0x8 ;  /* 0x0000000802767836 */ /* 0x000fe20000000000 */
[----:B------:R-:W-:Y:S04]  /*4490*/  HMMA.16816.F32 R32, R120, R134, R32 ;  /* 0x000000867820723c */ /* 0x000fe80000001820 */
[----:B------:R-:W-:Y:S01]  /*44a0*/  ISETP.GE.AND P4, PT, R118, RZ, PT ;  /* 0x000000ff7600720c */ /* 0x000fe20003f86270 */
[C---:B------:R-:W-:Y:S01]  /*44b0*/  VIADD R117, R2.reuse, 0x7 ;  /* 0x0000000702757836 */ /* 0x040fe20000000000 */
[C---:B------:R-:W-:Y:S01]  /*44c0*/  @!P0 IADD3 R0, -R2.reuse, -0x27, RZ ;  /* 0xffffffd902008810 */ /* 0x040fe20007ffe1ff */
[-C--:B-1----:R-:W-:Y:S05]  /*44d0*/  HMMA.16816.F32 R4, R100, R104.reuse, R4 ;  /* 0x000000686404723c */ /* 0x082fea0000001804 */
[----:B------:R-:W-:Y:S01]  /*44e0*/  ISETP.GE.AND P3, PT, R117, RZ, PT ;  /* 0x000000ff7500720c */ /* 0x000fe20003f66270 */
[C---:B------:R-:W-:Y:S05]  /*44f0*/  HMMA.16816.F32 R8, R108.reuse, R104, R8 ;  /* 0x000000686c08723c */ /* 0x040fea0000001808 */
[C---:B------:R-:W-:Y:S01]  /*4500*/  IADD3 R120, R2.reuse, 0x1f, RZ ;  /* 0x0000001f02787810 */ /* 0x040fe20007ffe0ff */
[C---:B------:R-:W-:Y:S01]  /*4510*/  VIADD R116, R2.reuse, 0x28 ;  /* 0x0000002802747836 */ /* 0x040fe20000000000 */
[----:B------:R-:W-:Y:S01]  /*4520*/  @!P5 IADD3 R119, -R2, 0x1, RZ ;  /* 0x000000010277d810 */ /* 0x000fe20007ffe1ff */
[-C--:B------:R-:W-:Y:S03]  /*4530*/  HMMA.16816.F32 R12, R108, R106.reuse, R12 ;  /* 0x0000006a6c0c723c */ /* 0x080fe6000000180c */
[----:B------:R-:W-:Y:S01]  /*4540*/  ISETP.GE.AND P1, PT, R116, RZ, PT ;  /* 0x000000ff7400720c */ /* 0x000fe20003f26270 */
[C---:B------:R-:W-:Y:S01]  /*4550*/  VIADD R125, R2.reuse, 0xfffffff7 ;  /* 0xfffffff7027d7836 */ /* 0x040fe20000000000 */
[C---:B------:R-:W-:Y:S01]  /*4560*/  @!P4 IADD3 R118, -R2.reuse, -0x8, RZ ;  /* 0xfffffff80276c810 */ /* 0x040fe20007ffe1ff */
[C---:B------:R-:W-:Y:S04]  /*4570*/  HMMA.16816.F32 R16, R100.reuse, R106, R16 ;  /* 0x0000006a6410723c */ /* 0x040fe80000001810 */
[----:B------:R-:W-:Y:S01]  /*4580*/  ISETP.GE.AND P0, PT, R125, RZ, PT ;  /* 0x000000ff7d00720c */ /* 0x000fe20003f06270 */
[C---:B------:R-:W-:Y:S01]  /*4590*/  VIADD R121, R2.reuse, 0x20 ;  /* 0x0000002002797836 */ /* 0x040fe20000000000 */
[C---:B------:R-:W-:Y:S01]  /*45a0*/  @!P3 IADD3 R117, -R2.reuse, -0x7, RZ ;  /* 0xfffffff90275b810 */ /* 0x040fe20007ffe1ff */
[----:B------:R-:W-:Y:S01]  /*45b0*/  VIADD R123, R2, 0x18 ;  /* 0x00000018027b7836 */ /* 0x000fe20000000000 */
[----:B------:R-:W-:Y:S01]  /*45c0*/  ISETP.GE.AND P5, PT, R120, RZ, PT ;  /* 0x000000ff7800720c */ /* 0x000fe20003fa6270 */
[-C--:B------:R-:W-:Y:S03]  /*45d0*/  HMMA.16816.F32 R20, R100, R112.reuse, R20 ;  /* 0x000000706414723c */ /* 0x080fe60000001814 */
[C---:B------:R-:W-:Y:S01]  /*45e0*/  @!P1 IADD3 R116, -R2.reuse, -0x28, RZ ;  /* 0xffffffd802749810 */ /* 0x040fe20007ffe1ff */
[C---:B------:R-:W-:Y:S01]  /*45f0*/  VIADD R122, R2.reuse, 0x17 ;  /* 0x00000017027a7836 */ /* 0x040fe20000000000 */
[----:B------:R-:W-:Y:S01]  /*4600*/  ISETP.GE.AND P6, PT, R121, RZ, PT ;  /* 0x000000ff7900720c */ /* 0x000fe20003fc6270 */
[----:B------:R-:W-:Y:S01]  /*4610*/  VIADD R126, R2, 0xfffffff8 ;  /* 0xfffffff8027e7836 */ /* 0x000fe20000000000 */
[----:B------:R-:W-:Y:S01]  /*4620*/  ISETP.GE.AND P4, PT, R123, RZ, PT ;  /* 0x000000ff7b00720c */ /* 0x000fe20003f86270 */
[C---:B------:R-:W-:Y:S04]  /*4630*/  HMMA.16816.F32 R24, R108.reuse, R112, R24 ;  /* 0x000000706c18723c */ /* 0x040fe80000001818 */
[----:B------:R-:W-:Y:S01]  /*4640*/  ISETP.GE.AND P3, PT, R122, RZ, PT ;  /* 0x000000ff7a00720c */ /* 0x000fe20003f66270 */
[----:B------:R-:W-:Y:S01]  /*4650*/  VIADD R131, R2, 0xffffffe7 ;  /* 0xffffffe702837836 */ /* 0x000fe20000000000 */
[----:B------:R-:W-:Y:S01]  /*4660*/  ISETP.GE.AND P1, PT, R126, RZ, PT ;  /* 0x000000ff7e00720c */ /* 0x000fe20003f26270 */
[C---:B------:R-:W-:Y:S01]  /*4670*/  VIADD R127, R2.reuse, 0xfffffff0 ;  /* 0xfffffff0027f7836 */ /* 0x040fe20000000000 */
[C---:B------:R-:W-:Y:S01]  /*4680*/  @!P0 IADD3 R125, -R2.reuse, 0x9, RZ ;  /* 0x00000009027d8810 */ /* 0x040fe20007ffe1ff */
[-C--:B------:R-:W-:Y:S03]  /*4690*/  HMMA.16816.F32 R28, R108, R114.reuse, R28 ;  /* 0x000000726c1c723c */ /* 0x080fe6000000181c */
[C---:B------:R-:W-:Y:S01]  /*46a0*/  IADD3 R129, R2.reuse, 0x10, RZ ;  /* 0x0000001002817810 */ /* 0x040fe20007ffe0ff */
[C---:B------:R-:W-:Y:S01]  /*46b0*/  VIADD R128, R2.reuse, 0xffffffef ;  /* 0xffffffef02807836 */ /* 0x040fe20000000000 */
[----:B------:R-:W-:Y:S01]  /*46c0*/  ISETP.GE.AND P0, PT, R131, RZ, PT ;  /* 0x000000ff8300720c */ /* 0x000fe20003f06270 */
[C---:B------:R-:W-:Y:S01]  /*46d0*/  VIADD R130, R2.reuse, 0xf ;  /* 0x0000000f02827836 */ /* 0x040fe20000000000 */
[C---:B------:R-:W-:Y:S01]  /*46e0*/  @!P6 IADD3 R121, -R2.reuse, -0x20, RZ ;  /* 0xffffffe00279e810 */ /* 0x040fe20007ffe1ff */
[C---:B------:R-:W-:Y:S01]  /*46f0*/  VIADD R132, R2.reuse, 0xffffffe8 ;  /* 0xffffffe802847836 */ /* 0x040fe20000000000 */
[----:B------:R-:W-:Y:S01]  /*4700*/  ISETP.GE.AND P6, PT, R127, RZ, PT ;  /* 0x000000ff7f00720c */ /* 0x000fe20003fc6270 */
[----:B------:R-:W-:Y:S01]  /*4710*/  HMMA.16816.F32 R32, R100, R114, R32 ;  /* 0x000000726420723c */ /* 0x000fe20000001820 */
[----:B------:R-:W1:Y:S03]  /*4720*/  LDC R103, c[0x0][0x394] ;  /* 0x0000e500ff677b82 */ /* 0x000e660000000800 */
[C---:B------:R-:W-:Y:S02]  /*4730*/  @!P5 IADD3 R120, -R2.reuse, -0x1f, RZ ;  /* 0xffffffe10278d810 */ /* 0x040fe40007ffe1ff */
[C---:B------:R-:W-:Y:S02]  /*4740*/  @!P4 IADD3 R123, -R2.reuse, -0x18, RZ ;  /* 0xffffffe8027bc810 */ /* 0x040fe40007ffe1ff */
[----:B------:R-:W-:Y:S02]  /*4750*/  @!P3 IADD3 R122, -R2, -0x17, RZ ;  /* 0xffffffe9027ab810 */ /* 0x000fe40007ffe1ff */
[----:B------:R-:W-:Y:S02]  /*4760*/  ISETP.GE.AND P5, PT, R128, RZ, PT ;  /* 0x000000ff8000720c */ /* 0x000fe40003fa6270 */
[----:B------:R-:W-:Y:S02]  /*4770*/  @!P1 IADD3 R126, -R2, 0x8, RZ ;  /* 0x00000008027e9810 */ /* 0x000fe40007ffe1ff */
[----:B------:R-:W-:Y:S02]  /*4780*/  ISETP.GE.AND P4, PT, R129, RZ, PT ;  /* 0x000000ff8100720c */ /* 0x000fe40003f86270 */
[----:B------:R-:W-:Y:S02]  /*4790*/  ISETP.GE.AND P3, PT, R130, RZ, PT ;  /* 0x000000ff8200720c */ /* 0x000fe40003f66270 */
[----:B------:R-:W-:Y:S02]  /*47a0*/  ISETP.GE.AND P1, PT, R132, RZ, PT ;  /* 0x000000ff8400720c */ /* 0x000fe40003f26270 */
[----:B------:R-:W-:Y:S02]  /*47b0*/  @!P0 IADD3 R131, -R2, 0x19, RZ ;  /* 0x0000001902838810 */ /* 0x000fe40007ffe1ff */
[----:B------:R-:W-:Y:S02]  /*47c0*/  IABS R104, R2 ;  /* 0x0000000200687213 */ /* 0x000fe40000000000 */
[----:B------:R-:W-:Y:S02]  /*47d0*/  ISETP.GE.AND P0, PT, R124, R238, PT ;  /* 0x000000ee7c00720c */ /* 0x000fe40003f06270 */
[C---:B------:R-:W-:Y:S02]  /*47e0*/  @!P6 IADD3 R127, -R2.reuse, 0x10, RZ ;  /* 0x00000010027fe810 */ /* 0x040fe40007ffe1ff */
[C---:B------:R-:W-:Y:S02]  /*47f0*/  @!P5 IADD3 R128, -R2.reuse, 0x11, RZ ;  /* 0x000000110280d810 */ /* 0x040fe40007ffe1ff */
[C---:B------:R-:W-:Y:S02]  /*4800*/  @!P4 IADD3 R129, -R2.reuse, -0x10, RZ ;  /* 0xfffffff00281c810 */ /* 0x040fe40007ffe1ff */
[C---:B------:R-:W-:Y:S02]  /*4810*/  @!P3 IADD3 R130, -R2.reuse, -0xf, RZ ;  /* 0xfffffff10282b810 */ /* 0x040fe40007ffe1ff */
[----:B------:R-:W-:Y:S02]  /*4820*/  @!P1 IADD3 R132, -R2, 0x18, RZ ;  /* 0x0000001802849810 */ /* 0x000fe40007ffe1ff */
[----:B------:R-:W-:Y:S02]  /*4830*/  I2FP.F32.S32 R2, R104 ;  /* 0x0000006800027245 */ /* 0x000fe40000201400 */
[----:B------:R-:W-:Y:S02]  /*4840*/  I2FP.F32.S32 R0, R0 ;  /* 0x0000000000007245 */ /* 0x000fe40000201400 */
[----:B------:R-:W-:Y:S01]  /*4850*/  I2FP.F32.S32 R121, R121 ;  /* 0x0000007900797245 */ /* 0x000fe20000201400 */
[-C--:B------:R-:W-:Y:S01]  /*4860*/  FFMA.FTZ R4, R2, -R183.reuse, R4 ;  /* 0x800000b702047223 */ /* 0x080fe20000010004 */
[----:B------:R-:W-:Y:S01]  /*4870*/  I2FP.F32.S32 R120, R120 ;  /* 0x0000007800787245 */ /* 0x000fe20000201400 */
[-C--:B------:R-:W-:Y:S01]  /*4880*/  FFMA.FTZ R11, R0, -R183.reuse, R11 ;  /* 0x800000b7000b7223 */ /* 0x080fe2000001000b */
[----:B------:R-:W-:Y:S01]  /*4890*/  FFMA.FTZ R18, R2, -R183, R18 ;  /* 0x800000b702127223 */ /* 0x000fe20000010012 */
[----:B------:R-:W-:Y:S01]  /*48a0*/  I2FP.F32.S32 R119, R119 ;  /* 0x0000007700777245 */ /* 0x000fe20000201400 */
[CC--:B------:R-:W-:Y:S01]  /*48b0*/  FFMA.FTZ R8, R121.reuse, -R183.reuse, R8 ;  /* 0x800000b779087223 */ /* 0x0c0fe20000010008 */
[----:B------:R-:W-:Y:S01]  /*48c0*/  I2FP.F32.S32 R118, R118 ;  /* 0x0000007600767245 */ /* 0x000fe20000201400 */
[C---:B------:R-:W-:Y:S01]  /*48d0*/  FFMA.FTZ R9, R120.reuse, -R183, R9 ;  /* 0x800000b778097223 */ /* 0x040fe20000010009 */
[----:B------:R-:W-:Y:S01]  /*48e0*/  I2FP.F32.S32 R117, R117 ;  /* 0x0000007500757245 */ /* 0x000fe20000201400 */
[-C--:B------:R-:W-:Y:S01]  /*48f0*/  FFMA.FTZ R14, R121, -R183.reuse, R14 ;  /* 0x800000b7790e7223 */ /* 0x080fe2000001000e */
[----:B------:R-:W-:Y:S01]  /*4900*/  I2FP.F32.S32 R116, R116 ;  /* 0x0000007400747245 */ /* 0x000fe20000201400 */
[----:B------:R-:W-:Y:S01]  /*4910*/  FFMA.FTZ R15, R120, -R183, R15 ;  /* 0x800000b7780f7223 */ /* 0x000fe2000001000f */
[----:B------:R-:W-:Y:S01]  /*4920*/  I2FP.F32.S32 R123, R123 ;  /* 0x0000007b007b7245 */ /* 0x000fe20000201400 */
[-C--:B------:R-:W-:Y:S01]  /*4930*/  FFMA.FTZ R5, R119, -R183.reuse, R5 ;  /* 0x800000b777057223 */ /* 0x080fe20000010005 */
[----:B------:R-:W-:Y:S01]  /*4940*/  I2FP.F32.S32 R122, R122 ;  /* 0x0000007a007a7245 */ /* 0x000fe20000201400 */
[-C--:B------:R-:W-:Y:S01]  /*4950*/  FFMA.FTZ R6, R118, -R183.reuse, R6 ;  /* 0x800000b776067223 */ /* 0x080fe20000010006 */
[----:B------:R-:W-:Y:S01]  /*4960*/  I2FP.F32.S32 R126, R126 ;  /* 0x0000007e007e7245 */ /* 0x000fe20000201400 */
[----:B------:R-:W-:Y:S01]  /*4970*/  FFMA.FTZ R7, R117, -R183, R7 ;  /* 0x800000b775077223 */ /* 0x000fe20000010007 */
[----:B------:R-:W-:Y:S01]  /*4980*/  I2FP.F32.S32 R125, R125 ;  /* 0x0000007d007d7245 */ /* 0x000fe20000201400 */
[----:B------:R-:W-:Y:S01]  /*4990*/  FFMA.FTZ R10, R116, -R183, R10 ;  /* 0x800000b7740a7223 */ /* 0x000fe2000001000a */
[----:B------:R-:W-:Y:S01]  /*49a0*/  I2FP.F32.S32 R100, R127 ;  /* 0x0000007f00647245 */ /* 0x000fe20000201400 */
[-C--:B------:R-:W-:Y:S01]  /*49b0*/  FFMA.FTZ R12, R123, -R183.reuse, R12 ;  /* 0x800000b77b0c7223 */ /* 0x080fe2000001000c */
[----:B------:R-:W-:Y:S01]  /*49c0*/  I2FP.F32.S32 R101, R128 ;  /* 0x0000008000657245 */ /* 0x000fe20000201400 */
[----:B------:R-:W-:Y:S01]  /*49d0*/  FFMA.FTZ R13, R122, -R183, R13 ;  /* 0x800000b77a0d7223 */ /* 0x000fe2000001000d */
[----:B------:R-:W-:Y:S01]  /*49e0*/  I2FP.F32.S32 R0, R129 ;  /* 0x0000008100007245 */ /* 0x000fe20000201400 */
[-C--:B------:R-:W-:Y:S01]  /*49f0*/  FFMA.FTZ R19, R119, -R183.reuse, R19 ;  /* 0x800000b777137223 */ /* 0x080fe20000010013 */
[----:B------:R-:W-:Y:S01]  /*4a00*/  I2FP.F32.S32 R2, R130 ;  /* 0x0000008200027245 */ /* 0x000fe20000201400 */
[CC--:B------:R-:W-:Y:S01]  /*4a10*/  FFMA.FTZ R16, R126.reuse, -R183.reuse, R16 ;  /* 0x800000b77e107223 */ /* 0x0c0fe20000010010 */
[----:B------:R-:W-:Y:S01]  /*4a20*/  I2FP.F32.S32 R132, R132 ;  /* 0x0000008400847245 */ /* 0x000fe20000201400 */
[C---:B------:R-:W-:Y:S01]  /*4a30*/  FFMA.FTZ R17, R125.reuse, -R183, R17 ;  /* 0x800000b77d117223 */ /* 0x040fe20000010011 */
[----:B------:R-:W-:Y:S01]  /*4a40*/  I2FP.F32.S32 R131, R131 ;  /* 0x0000008300837245 */ /* 0x000fe20000201400 */
[-C--:B------:R-:W-:Y:S01]  /*4a50*/  FFMA.FTZ R22, R126, -R183.reuse, R22 ;  /* 0x800000b77e167223 */ /* 0x080fe20000010016 */
        /* <DEDUP_REMOVED lines=12> */
[----:B------:R-:W-:Y:S02]  /*4b20*/  IMAD.MOV.U32 R120, RZ, RZ, R191 ;  /* 0x000000ffff787224 */ /* 0x000fe400078e00bf */
[-C--:B------:R-:W-:Y:S01]  /*4b30*/  FFMA.FTZ R35, R101, -R183.reuse, R35 ;  /* 0x800000b765237223 */ /* 0x080fe20000010023 */
[-C--:B------:R-:W-:Y:S01]  /*4b40*/  FFMA.FTZ R32, R132, -R183.reuse, R32 ;  /* 0x800000b784207223 */ /* 0x080fe20000010020 */
[----:B------:R-:W-:Y:S02]  /*4b50*/  IMAD.MOV.U32 R121, RZ, RZ, R190 ;  /* 0x000000ffff797224 */ /* 0x000fe400078e00be */
[----:B------:R-:W-:Y:S01]  /*4b60*/  FFMA.FTZ R33, R131, -R183, R33 ;  /* 0x800000b783217223 */ /* 0x000fe20000010021 */
[----:B-1----:R-:W-:Y:S06]  /*4b70*/  @!P0 BRA `(.L_x_364) ;  /* 0x0000000000288947 */ /* 0x002fec0003800000 */
[----:B------:R-:W-:Y:S01]  /*4b80*/  IADD3 R101, R124, 0x40, RZ ;  /* 0x000000407c657810 */ /* 0x000fe20007ffe0ff */
[----:B------:R-:W-:Y:S01]  /*4b90*/  IMAD.SHL.U32 R0, R236, 0x80, RZ ;  /* 0x00000080ec007824 */ /* 0x000fe200078e00ff */
[----:B------:R-:W-:Y:S03]  /*4ba0*/  MOV R103, R211 ;  /* 0x000000d300677202 */ /* 0x000fe60000000f00 */
[C---:B------:R-:W-:Y:S02]  /*4bb0*/  IMAD.IADD R2, R0.reuse, 0x1, R214 ;  /* 0x0000000100027824 */ /* 0x040fe400078e02d6 */
[----:B------:R-:W-:Y:S03]  /*4bc0*/  VIADD R100, R0, 0x80 ;  /* 0x0000008000647836 */ /* 0x000fe60000000000 */
[----:B------:R-:W-:Y:S02]  /*4bd0*/  IADD3 R0, R211, R2, -R192 ;  /* 0x00000002d3007210 */ /* 0x000fe40007ffe8c0 */
[----:B------:R-:W-:Y:S02]  /*4be0*/  ISETP.LT.AND P0, PT, R100, R192, PT ;  /* 0x000000c06400720c */ /* 0x000fe40003f01270 */
[----:B------:R-:W-:Y:S11]  /*4bf0*/  ISETP.GE.AND P1, PT, R101, R0, PT ;  /* 0x000000006500720c */ /* 0x000ff60003f26270 */
[----:B------:R-:W-:Y:S02]  /*4c00*/  @!UPT UIADD3 URZ, URZ, URZ, URZ ;  /* 0x0000003f3f3ff290 */ /* 0x000fe4000fffe03f */
[----:B------:R-:W-:Y:S05]  /*4c10*/  @!P1 BRA P0, `(.L_x_365) ;  /* 0x0000000400e89947 */ /* 0x000fea0000000000 */
.L_x_364:
[----:B------:R-:W-:Y:S01]  /*4c20*/  IADD3 R100, R192, 0x1, -R214 ;  /* 0x00000001c0647810 */ /* 0x000fe20007ffe8d6 */
[----:B------:R-:W-:Y:S01]  /*4c30*/  IMAD.IADD R2, R241, 0x1, R124 ;  /* 0x00000001f1027824 */ /* 0x000fe200078e027c */
[----:B------:R-:W-:Y:S01]  /*4c40*/  IADD3 R102, -R103, R192, -R214 ;  /* 0x000000c067667210 */ /* 0x000fe20007ffe9d6 */
[----:B------:R-:W-:Y:S02]  /*4c50*/  VIADD R110, R188, 0x1 ;  /* 0x00000001bc6e7836 */ /* 0x000fe40000000000 */
        /* <DEDUP_REMOVED lines=15> */
[----:B------:R-:W-:Y:S01]  /*4d50*/  VIADD R112, R2, 0x28 ;  /* 0x0000002802707836 */ /* 0x000fe20000000000 */
[----:B------:R-:W-:Y:S01]  /*4d60*/  FSEL R5, R5, -INF , !P6 ;  /* 0xff80000005057808 */ /* 0x000fe20007000000 */
[----:B------:R-:W-:Y:S01]  /*4d70*/  IMAD.MOV.U32 R211, RZ, RZ, R103 ;  /* 0x000000ffffd37224 */ /* 0x000fe200078e0067 */
[-C--:B------:R-:W-:Y:S02]  /*4d80*/  ISETP.GE.AND P5, PT, R109, R0.reuse, PT ;  /* 0x000000006d00720c */ /* 0x080fe40003fa6270 */
        /* <DEDUP_REMOVED lines=12> */
[-C--:B------:R-:W-:Y:S02]  /*4e50*/  ISETP.GE.OR P3, PT, R107, R101.reuse, !P3 ;  /* 0x000000656b00720c */ /* 0x080fe40005f66670 */
[-C--:B------:R-:W-:Y:S02]  /*4e60*/  ISETP.GE.OR P1, PT, R106, R101.reuse, !P1 ;  /* 0x000000656a00720c */ /* 0x080fe40004f26670 */
[-C--:B------:R-:W-:Y:S02]  /*4e70*/  ISETP.GE.OR P0, PT, R105, R101.reuse, !P0 ;  /* 0x000000656900720c */ /* 0x080fe40004706670 */
[----:B------:R-:W-:Y:S02]  /*4e80*/  ISETP.GE.OR P6, PT, R104, R101, !P6 ;  /* 0x000000656800720c */ /* 0x000fe400077c6670 */
[----:B------:R-:W-:Y:S02]  /*4e90*/  FSEL R16, R16, -INF , !P5 ;  /* 0xff80000010107808 */ /* 0x000fe40006800000 */
[----:B------:R-:W-:Y:S02]  /*4ea0*/  FSEL R17, R17, -INF , !P4 ;  /* 0xff80000011117808 */ /* 0x000fe40006000000 */
[----:B------:R-:W-:Y:S02]  /*4eb0*/  VIMNMX R0, R114, R192, PT ;  /* 0x000000c072007248 */ /* 0x000fe40003fe0100 */
[-C--:B------:R-:W-:Y:S02]  /*4ec0*/  ISETP.GE.AND P5, PT, R188, R2.reuse, PT ;  /* 0x00000002bc00720c */ /* 0x080fe40003fa6270 */
[-C--:B------:R-:W-:Y:S02]  /*4ed0*/  ISETP.GE.AND P4, PT, R110, R2.reuse, PT ;  /* 0x000000026e00720c */ /* 0x080fe40003f86270 */
[----:B------:R-:W-:Y:S02]  /*4ee0*/  FSEL R20, R20, -INF , !P3 ;  /* 0xff80000014147808 */ /* 0x000fe40005800000 */
[----:B------:R-:W-:Y:S02]  /*4ef0*/  FSEL R21, R21, -INF , !P1 ;  /* 0xff80000015157808 */ /* 0x000fe40004800000 */
[----:B------:R-:W-:Y:S02]  /*4f00*/  FSEL R32, R32, -INF , !P0 ;  /* 0xff80000020207808 */ /* 0x000fe40004000000 */
[----:B------:R-:W-:Y:S02]  /*4f10*/  FSEL R33, R33, -INF , !P6 ;  /* 0xff80000021217808 */ /* 0x000fe40007000000 */
[-C--:B------:R-:W-:Y:S02]  /*4f20*/  ISETP.GE.AND P3, PT, R109, R2.reuse, PT ;  /* 0x000000026d00720c */ /* 0x080fe40003f66270 */
[-C--:B------:R-:W-:Y:S02]  /*4f30*/  ISETP.GE.AND P1, PT, R108, R2.reuse, PT ;  /* 0x000000026c00720c */ /* 0x080fe40003f26270 */
[-C--:B------:R-:W-:Y:S02]  /*4f40*/  ISETP.GE.AND P0, PT, R107, R2.reuse, PT ;  /* 0x000000026b00720c */ /* 0x080fe40003f06270 */
[----:B------:R-:W-:Y:S02]  /*4f50*/  ISETP.GE.AND P6, PT, R106, R2, PT ;  /* 0x000000026a00720c */ /* 0x000fe40003fc6270 */
[-C--:B------:R-:W-:Y:S02]  /*4f60*/  ISETP.GE.OR P5, PT, R188, R0.reuse, !P5 ;  /* 0x00000000bc00720c */ /* 0x080fe40006fa6670 */
[-C--:B------:R-:W-:Y:S02]  /*4f70*/  ISETP.GE.OR P4, PT, R110, R0.reuse, !P4 ;  /* 0x000000006e00720c */ /* 0x080fe40006786670 */
[-C--:B------:R-:W-:Y:S02]  /*4f80*/  ISETP.GE.OR P3, PT, R109, R0.reuse, !P3 ;  /* 0x000000006d00720c */ /* 0x080fe40005f66670 */
[-C--:B------:R-:W-:Y:S02]  /*4f90*/  ISETP.GE.OR P1, PT, R108, R0.reuse, !P1 ;  /* 0x000000006c00720c */ /* 0x080fe40004f26670 */
[-C--:B------:R-:W-:Y:S02]  /*4fa0*/  ISETP.GE.OR P0, PT, R107, R0.reuse, !P0 ;  /* 0x000000006b00720c */ /* 0x080fe40004706670 */
[----:B------:R-:W-:Y:S02]  /*4fb0*/  ISETP.GE.OR P6, PT, R106, R0, !P6 ;  /* 0x000000006a00720c */ /* 0x000fe400077c6670 */
[----:B------:R-:W-:Y:S02]  /*4fc0*/  VIADDMNMX R100, R102, R111, RZ, !PT ;  /* 0x0000006f66647246 */ /* 0x000fe400078001ff */
[----:B------:R-:W-:Y:S02]  /*4fd0*/  FSEL R6, R6, -INF , !P5 ;  /* 0xff80000006067808 */ /* 0x000fe40006800000 */
[----:B------:R-:W-:Y:S02]  /*4fe0*/  FSEL R7, R7, -INF , !P4 ;  /* 0xff80000007077808 */ /* 0x000fe40006000000 */
[-C--:B------:R-:W-:Y:S02]  /*4ff0*/  ISETP.GE.AND P5, PT, R105, R2.reuse, PT ;  /* 0x000000026900720c */ /* 0x080fe40003fa6270 */
[----:B------:R-:W-:Y:S02]  /*5000*/  ISETP.GE.AND P4, PT, R104, R2, PT ;  /* 0x000000026800720c */ /* 0x000fe40003f86270 */
[----:B------:R-:W-:Y:S02]  /*5010*/  FSEL R18, R18, -INF , !P3 ;  /* 0xff80000012127808 */ /* 0x000fe40005800000 */
[----:B------:R-:W-:Y:S02]  /*5020*/  FSEL R19, R19, -INF , !P1 ;  /* 0xff80000013137808 */ /* 0x000fe40004800000 */
[----:B------:R-:W-:Y:S02]  /*5030*/  FSEL R22, R22, -INF , !P0 ;  /* 0xff80000016167808 */ /* 0x000fe40004000000 */
[----:B------:R-:W-:Y:S02]  /*5040*/  FSEL R23, R23, -INF , !P6 ;  /* 0xff80000017177808 */ /* 0x000fe40007000000 */
[----:B------:R-:W-:Y:S02]  /*5050*/  VIMNMX R2, R115, R192, PT ;  /* 0x000000c073027248 */ /* 0x000fe40003fe0100 */
[-C--:B------:R-:W-:Y:S02]  /*5060*/  ISETP.GE.AND P3, PT, R188, R100.reuse, PT ;  /* 0x00000064bc00720c */ /* 0x080fe40003f66270 */
[-C--:B------:R-:W-:Y:S02]  /*5070*/  ISETP.GE.AND P1, PT, R110, R100.reuse, PT ;  /* 0x000000646e00720c */ /* 0x080fe40003f26270 */
[-C--:B------:R-:W-:Y:S02]  /*5080*/  ISETP.GE.AND P0, PT, R109, R100.reuse, PT ;  /* 0x000000646d00720c */ /* 0x080fe40003f06270 */
[----:B------:R-:W-:Y:S02]  /*5090*/  ISETP.GE.AND P6, PT, R108, R100, PT ;  /* 0x000000646c00720c */ /* 0x000fe40003fc6270 */
[-C--:B------:R-:W-:Y:S02]  /*50a0*/  ISETP.GE.OR P5, PT, R105, R0.reuse, !P5 ;  /* 0x000000006900720c */ /* 0x080fe40006fa6670 */
[----:B------:R-:W-:Y:S02]  /*50b0*/  ISETP.GE.OR P4, PT, R104, R0, !P4 ;  /* 0x000000006800720c */ /* 0x000fe40006786670 */
[-C--:B------:R-:W-:Y:S02]  /*50c0*/  ISETP.GE.OR P3, PT, R188, R2.reuse, !P3 ;  /* 0x00000002bc00720c */ /* 0x080fe40005f66670 */
[-C--:B------:R-:W-:Y:S02]  /*50d0*/  ISETP.GE.OR P1, PT, R110, R2.reuse, !P1 ;  /* 0x000000026e00720c */ /* 0x080fe40004f26670 */
[-C--:B------:R-:W-:Y:S02]  /*50e0*/  ISETP.GE.OR P0, PT, R109, R2.reuse, !P0 ;  /* 0x000000026d00720c */ /* 0x080fe40004706670 */
[----:B------:R-:W-:Y:S02]  /*50f0*/  ISETP.GE.OR P6, PT, R108, R2, !P6 ;  /* 0x000000026c00720c */ /* 0x000fe400077c6670 */
[----:B------:R-:W-:Y:S02]  /*5100*/  VIADDMNMX R102, R102, R112, RZ, !PT ;  /* 0x0000007066667246 */ /* 0x000fe400078001ff */
[----:B------:R-:W-:Y:S02]  /*5110*/  FSEL R34, R34, -INF , !P5 ;  /* 0xff80000022227808 */ /* 0x000fe40006800000 */
[----:B------:R-:W-:Y:S02]  /*5120*/  FSEL R35, R35, -INF , !P4 ;  /* 0xff80000023237808 */ /* 0x000fe40006000000 */
        /* <DEDUP_REMOVED lines=8> */
[----:B------:R-:W-:Y:S02]  /*51b0*/  VIMNMX R0, R113, R192, PT ;  /* 0x000000c071007248 */ /* 0x000fe40003fe0100 */
[-C--:B------:R-:W-:Y:S02]  /*51c0*/  ISETP.GE.AND P0, PT, R110, R102.reuse, PT ;  /* 0x000000666e00720c */ /* 0x080fe40003f06270 */
[----:B------:R-:W-:Y:S02]  /*51d0*/  ISETP.GE.AND P6, PT, R109, R102, PT ;  /* 0x000000666d00720c */ /* 0x000fe40003fc6270 */
[-C--:B------:R-:W-:Y:S02]  /*51e0*/  ISETP.GE.OR P5, PT, R107, R2.reuse, !P5 ;  /* 0x000000026b00720c */ /* 0x080fe40006fa6670 */
[-C--:B------:R-:W-:Y:S02]  /*51f0*/  ISETP.GE.OR P4, PT, R106, R2.reuse, !P4 ;  /* 0x000000026a00720c */ /* 0x080fe40006786670 */
[-C--:B------:R-:W-:Y:S02]  /*5200*/  ISETP.GE.OR P3, PT, R105, R2.reuse, !P3 ;  /* 0x000000026900720c */ /* 0x080fe40005f66670 */
[----:B------:R-:W-:Y:S02]  /*5210*/  ISETP.GE.OR P1, PT, R104, R2, !P1 ;  /* 0x000000026800720c */ /* 0x000fe40004f26670 */
[-C--:B------:R-:W-:Y:S02]  /*5220*/  ISETP.GE.OR P0, PT, R110, R0.reuse, !P0 ;  /* 0x000000006e00720c */ /* 0x080fe40004706670 */
        /* <DEDUP_REMOVED lines=25> */
.L_x_365:
[C---:B------:R-:W-:Y:S01]  /*53c0*/  FMUL.FTZ R100, R209.reuse, 1.4426950216293334961 ;  /* 0x3fb8aa3bd1647820 */ /* 0x040fe20000410000 */
[----:B------:R-:W-:Y:S01]  /*53d0*/  FSETP.NEU.FTZ.AND P0, PT, R209, -INF , PT ;  /* 0xff800000d100780b */ /* 0x000fe20003f1d000 */
[----:B------:R-:W-:Y:S01]  /*53e0*/  FMUL.FTZ R0, R210, 1.4426950216293334961 ;  /* 0x3fb8aa3bd2007820 */ /* 0x000fe20000410000 */
        /* <DEDUP_REMOVED lines=156> */
[----:B------:R-:W-:Y:S01]  /*5db0*/  FADD.FTZ R9, -R185, R9 ;  /* 0x00000009b9097221 */ /* 0x000fe20000010100 */
        /* <DEDUP_REMOVED lines=29> */
[----:B------:R-:W-:Y:S01]  /*5f90*/  FADD.FTZ R25, -R185, R25 ;  /* 0x00000019b9197221 */ /* 0x000fe20000010100 */
[C---:B------:R-:W-:Y:S01]  /*5fa0*/  FADD.FTZ R26, -R184.reuse, R26 ;  /* 0x0000001ab81a7221 */ /* 0x040fe20000010100 */
[----:B------:R-:W-:Y:S01]  /*5fb0*/  F2FP.F16.F32.PACK_AB R110, R7, R6 ;  /* 0x00000006076e723e */ /* 0x000fe200000000ff */
[C---:B------:R-:W-:Y:S01]  /*5fc0*/  FADD.FTZ R27, -R184.reuse, R27 ;  /* 0x0000001bb81b7221 */ /* 0x040fe20000010100 */
[----:B------:R-:W-:Y:S01]  /*5fd0*/  FADD.FTZ R28, -R185, R28 ;  /* 0x0000001cb91c7221 */ /* 0x000fe20000010100 */
[----:B------:R-:W-:Y:S01]  /*5fe0*/  F2FP.F16.F32.PACK_AB R108, R9, R8 ;  /* 0x00000008096c723e */ /* 0x000fe200000000ff */
[----:B------:R-:W-:Y:S01]  /*5ff0*/  FADD.FTZ R29, -R185, R29 ;  /* 0x0000001db91d7221 */ /* 0x000fe20000010100 */
[C---:B------:R-:W-:Y:S01]  /*6000*/  FADD.FTZ R30, -R184.reuse, R30 ;  /* 0x0000001eb81e7221 */ /* 0x040fe20000010100 */
        /* <DEDUP_REMOVED lines=73> */
.L_x_366:
[----:B------:R-:W-:Y:S01]  /*64a0*/  STS [R199+0xa000], R111 ;  /* 0x00a0006fc7007388 */ /* 0x000fe20000000800 */
[----:B------:R-:W-:Y:S01]  /*64b0*/  IMAD.SHL.U32 R0, R178, 0x2, RZ ;  /* 0x00000002b2007824 */ /* 0x000fe200078e00ff */
[----:B------:R-:W-:Y:S02]  /*64c0*/  LEA R118, R243, R181, 0x1 ;  /* 0x000000b5f3767211 */ /* 0x000fe400078e08ff */
[----:B------:R-:W-:Y:S02]  /*64d0*/  STS [R199+0xa400], R110 ;  /* 0x00a4006ec7007388 */ /* 0x000fe40000000800 */
[----:B------:R-:W-:Y:S02]  /*64e0*/  IADD3 R0, R0, 0x4000, R181 ;  /* 0x0000400000007810 */ /* 0x000fe40007ffe0b5 */
        /* <DEDUP_REMOVED lines=15> */
[C---:B-1----:R-:W-:Y:S01]  /*65e0*/  VIADD R2, R0.reuse, 0x40 ;  /* 0x0000004000027836 */ /* 0x042fe20000000000 */
[----:B------:R-:W-:Y:S04]  /*65f0*/  @P2 IADD3 R2, R0, -0x40, RZ ;  /* 0xffffffc000022810 */ /* 0x000fe80007ffe0ff */
        /* <DEDUP_REMOVED lines=74> */
.L_x_367:
        /* <DEDUP_REMOVED lines=43> */
[----:B------:R3:W-:Y:S05]  /*6d50*/  LDSM.16.MT88.4 R32, [R0+0x5800] ;  /* 0x005800000020783b */ /* 0x0007ea0000004200 */
[C---:B-1----:R-:W-:Y:S06]  /*6d60*/  HMMA.16816.F32 R12, R28.reuse, R20, R12 ;  /* 0x000000141c0c723c */ /* 0x042fec000000180c */
[----:B------:R-:W-:Y:S01]  /*6d70*/  HMMA.16816.F32 R16, R28, R22, R16 ;  /* 0x000000161c10723c */ /* 0x000fe20000001810 */
[----:B------:R-:W1:Y:S04]  /*6d80*/  LDSM.16.MT88.4 R20, [R2+0x3000] ;  /* 0x003000000214783b */ /* 0x000e680000004200 */
[----:B------:R-:W1:Y:S01]  /*6d90*/  LDSM.16.M88.4 R28, [R117+0x2000] ;  /* 0x00200000751c783b */ /* 0x000e620000000200 */
[C---:B----4-:R-:W-:Y:S06]  /*6da0*/  HMMA.16816.F32 R4, R100.reuse, R104, R4 ;  /* 0x000000686404723c */ /* 0x050fec0000001804 */
[C---:B------:R-:W-:Y:S05]  /*6db0*/  HMMA.16816.F32 R8, R100.reuse, R106, R8 ;  /* 0x0000006a6408723c */ /* 0x040fea0000001808 */
[----:B---3--:R-:W-:Y:S01]  /*6dc0*/  IMAD.IADD R0, R168, 0x1, R169 ;  /* 0x00000001a8007824 */ /* 0x008fe200078e02a9 */
        /* <DEDUP_REMOVED lines=9> */
[C---:B------:R-:W-:Y:S05]  /*6e60*/  HMMA.16816.F32 R4, R28.reuse, R32, R4 ;  /* 0x000000201c04723c */ /* 0x040fea0000001804 */
        /* <DEDUP_REMOVED lines=11> */
[----:B------:R-:W-:Y:S03]  /*6f20*/  VIADD R2, R193, 0xffffffff ;  /* 0xffffffffc1027836 */ /* 0x000fe60000000000 */
        /* <DEDUP_REMOVED lines=32> */
[CC--:B--2---:R-:W-:Y:S02]  /*7130*/  LEA R10, P4, R224.reuse, R20.reuse, 0x2 ;  /* 0x00000014e00a7211 */ /* 0x0c4fe400078810ff */
        /* <DEDUP_REMOVED lines=69> */
[----:B------:R-:W2:Y:S01]  /*7590*/  LDL R119, [R1] ;  /* 0x0000000001777983 */ /* 0x000ea20000100800 */
[----:B------:R-:W-:Y:S01]  /*75a0*/  ULDC UR4, c[0x0][0x390] ;  /* 0x0000e40000047ab9 */ /* 0x000fe20000000800 */
[----:B------:R-:W-:Y:S01]  /*75b0*/  ISETP.NE.AND P0, PT, R246, -0x1, PT ;  /* 0xfffffffff600780c */ /* 0x000fe20003f05270 */
        /* <DEDUP_REMOVED lines=21> */
[----:B------:R-:W-:Y:S01]  /*7710*/  BAR.SYNC.DEFER_BLOCKING 0x0 ;  /* 0x0000000000007b1d */ /* 0x000fe20000010000 */
[----:B------:R-:W-:Y:S01]  /*7720*/  F2FP.F16.F32.PACK_AB R16, R16, R70 ;  /* 0x000000461010723e */ /* 0x000fe200000000ff */
        /* <DEDUP_REMOVED lines=16> */
[----:B------:R-:W-:-:S02]  /*7830*/  F2FP.F16.F32.PACK_AB R11, R11, R76 ;  /* 0x0000004c0b0b723e */ /* 0x000fc400000000ff */
[----:B------:R-:W-:Y:S02]  /*7840*/  F2FP.F16.F32.PACK_AB R10, R10, R78 ;  /* 0x0000004e0a0a723e */ /* 0x000fe400000000ff */
[----:B------:R-:W-:Y:S02]  /*7850*/  F2FP.F16.F32.PACK_AB R9, R9, R84 ;  /* 0x000000540909723e */ /* 0x000fe400000000ff */
[----:B------:R-:W-:Y:S01]  /*7860*/  F2FP.F16.F32.PACK_AB R8, R8, R86 ;  /* 0x000000560808723e */ /* 0x000fe200000000ff */
[----:B------:R-:W-:Y:S01]  /*7870*/  STS [R247], R17 ;  /* 0x00000011f7007388 */ /* 0x000fe20000000800 */
[----:B------:R-:W-:Y:S02]  /*7880*/  F2FP.F16.F32.PACK_AB R5, R5, R96 ;  /* 0x000000600505723e */ /* 0x000fe400000000ff */
[----:B------:R-:W-:Y:S01]  /*7890*/  F2FP.F16.F32.PACK_AB R4, R4, R98 ;  /* 0x000000620404723e */ /* 0x000fe200000000ff */
[----:B------:R-:W-:Y:S01]  /*78a0*/  STS [R247+0x400], R16 ;  /* 0x00040010f7007388 */ /* 0x000fe20000000800 */
[----:B------:R-:W-:-:S02]  /*78b0*/  F2FP.F16.F32.PACK_AB R7, R7, R88 ;  /* 0x000000580707723e */ /* 0x000fc400000000ff */
[----:B------:R-:W-:Y:S01]  /*78c0*/  F2FP.F16.F32.PACK_AB R6, R6, R90 ;  /* 0x0000005a0606723e */ /* 0x000fe200000000ff */
[----:B------:R-:W-:Y:S01]  /*78d0*/  STS [R250], R13 ;  /* 0x0000000dfa007388 */ /* 0x000fe20000000800 */
[----:B------:R-:W-:Y:S02]  /*78e0*/  F2FP.F16.F32.PACK_AB R2, R2, R92 ;  /* 0x0000005c0202723e */ /* 0x000fe400000000ff */
[----:B------:R-:W-:Y:S02]  /*78f0*/  F2FP.F16.F32.PACK_AB R0, R0, R94 ;  /* 0x0000005e0000723e */ /* 0x000fe400000000ff */
[----:B------:R-:W-:Y:S02]  /*7900*/  F2FP.F16.F32.PACK_AB R36, R37, R36 ;  /* 0x000000242524723e */ /* 0x000fe400000000ff */
[----:B------:R-:W-:Y:S02]  /*7910*/  F2FP.F16.F32.PACK_AB R38, R39, R38 ;  /* 0x000000262726723e */ /* 0x000fe400000000ff */
[----:B------:R-:W-:-:S02]  /*7920*/  F2FP.F16.F32.PACK_AB R48, R49, R48 ;  /* 0x000000303130723e */ /* 0x000fc400000000ff */
[----:B------:R-:W-:Y:S02]  /*7930*/  F2FP.F16.F32.PACK_AB R50, R51, R50 ;  /* 0x000000323332723e */ /* 0x000fe400000000ff */
        /* <DEDUP_REMOVED lines=12> */
[----:B------:R-:W-:Y:S01]  /*7a00*/  SHF.L.U32 R20, R236, 0x7, RZ ;  /* 0x00000007ec147819 */ /* 0x000fe200000006ff */
[----:B--2---:R-:W-:Y:S04]  /*7a10*/  STS [R119], R12 ;  /* 0x0000000c77007388 */ /* 0x004fe80000000800 */
[----:B------:R-:W-:Y:S04]  /*7a20*/  STS [R247+0x2000], R15 ;  /* 0x0020000ff7007388 */ /* 0x000fe80000000800 */
[----:B------:R1:W-:Y:S04]  /*7a30*/  STS [R247+0x2400], R14 ;  /* 0x0024000ef7007388 */ /* 0x0003e80000000800 */
[----:B------:R2:W-:Y:S04]  /*7a40*/  STS [R250+0x2000], R11 ;  /* 0x0020000bfa007388 */ /* 0x0005e80000000800 */
[----:B------:R-:W-:Y:S04]  /*7a50*/  STS [R250+0x2400], R10 ;  /* 0x0024000afa007388 */ /* 0x000fe80000000800 */
[----:B------:R-:W-:Y:S04]  /*7a60*/  STS [R248], R9 ;  /* 0x00000009f8007388 */ /* 0x000fe80000000800 */
[----:B------:R-:W-:Y:S04]  /*7a70*/  STS [R248+0x400], R8 ;  /* 0x00040008f8007388 */ /* 0x000fe80000000800 */
[----:B------:R-:W-:Y:S04]  /*7a80*/  STS [R249], R5 ;  /* 0x00000005f9007388 */ /* 0x000fe80000000800 */
[----:B------:R3:W-:Y:S01]  /*7a90*/  STS [R249+0x400], R4 ;  /* 0x00040004f9007388 */ /* 0x0007e20000000800 */
[----:B-1----:R-:W1:Y:S03]  /*7aa0*/  @P0 LDC.64 R14, c[0x0][0x458] ;  /* 0x00011600ff0e0b82 */ /* 0x002e660000000a00 */
[----:B------:R-:W-:Y:S01]  /*7ab0*/  STS [R248+0x2000], R7 ;  /* 0x00200007f8007388 */ /* 0x000fe20000000800 */
[----:B--2---:R-:W-:-:S03]  /*7ac0*/  SHF.R.S32.HI R11, RZ, 0x1f, R252 ;  /* 0x0000001fff0b7819 */ /* 0x004fc600000114fc */
[----:B------:R2:W-:Y:S04]  /*7ad0*/  STS [R248+0x2400], R6 ;  /* 0x00240006f8007388 */ /* 0x0005e80000000800 */
[----:B------:R-:W-:Y:S04]  /*7ae0*/  STS [R249+0x2000], R2 ;  /* 0x00200002f9007388 */ /* 0x000fe80000000800 */
[----:B------:R4:W-:Y:S04]  /*7af0*/  STS [R249+0x2400], R0 ;  /* 0x00240000f9007388 */ /* 0x0009e80000000800 */
[----:B------:R1:W-:Y:S04]  /*7b00*/  STS [R247+0x4000], R36 ;  /* 0x00400024f7007388 */ /* 0x0003e80000000800 */
[----:B------:R1:W-:Y:S01]  /*7b10*/  STS [R247+0x4400], R38 ;  /* 0x00440026f7007388 */ /* 0x0003e20000000800 */
[----:B---3--:R-:W3:Y:S03]  /*7b20*/  @P0 LDC.64 R4, c[0x0][0x450] ;  /* 0x00011400ff040b82 */ /* 0x008ee60000000a00 */
[----:B------:R1:W-:Y:S04]  /*7b30*/  STS [R250+0x4000], R48 ;  /* 0x00400030fa007388 */ /* 0x0003e80000000800 */
[----:B------:R1:W-:Y:S01]  /*7b40*/  STS [R119+0x4000], R50 ;  /* 0x0040003277007388 */ /* 0x0003e20000000800 */
[----:B--2---:R-:W-:-:S03]  /*7b50*/  @P0 IADD3 R6, R233, R246, RZ ;  /* 0x000000f6e9060210 */ /* 0x004fc60007ffe0ff */
[----:B------:R2:W-:Y:S04]  /*7b60*/  STS [R247+0x6000], R40 ;  /* 0x00600028f7007388 */ /* 0x0005e80000000800 */
[----:B------:R2:W-:Y:S01]  /*7b70*/  STS [R247+0x6400], R42 ;  /* 0x0064002af7007388 */ /* 0x0005e20000000800 */
[----:B----4-:R-:W-:-:S03]  /*7b80*/  @P0 IADD3 R0, R233, R246, RZ ;  /* 0x000000f6e9000210 */ /* 0x010fc60007ffe0ff */
[----:B------:R2:W-:Y:S04]  /*7b90*/  STS [R250+0x6000], R44 ;  /* 0x0060002cfa007388 */ /* 0x0005e80000000800 */
[----:B------:R2:W-:Y:S01]  /*7ba0*/  STS [R250+0x6400], R46 ;  /* 0x0064002efa007388 */ /* 0x0005e20000000800 */
[C---:B---3--:R-:W-:Y:S02]  /*7bb0*/  @P0 IMAD R2, R0.reuse, R5, RZ ;  /* 0x0000000500020224 */ /* 0x048fe400078e02ff */
[----:B------:R-:W-:Y:S01]  /*7bc0*/  @P0 IMAD.WIDE.U32 R8, R0, R4, RZ ;  /* 0x0000000400080225 */ /* 0x000fe200078e00ff */
[----:B------:R2:W-:Y:S03]  /*7bd0*/  STS [R248+0x4000], R52 ;  /* 0x00400034f8007388 */ /* 0x0005e60000000800 */
[C---:B-1----:R-:W-:Y:S01]  /*7be0*/  @P0 IMAD R0, R6.reuse, R15, RZ ;  /* 0x0000000f06000224 */ /* 0x042fe200078e02ff */
[----:B------:R2:W-:Y:S01]  /*7bf0*/  STS [R248+0x4400], R54 ;  /* 0x00440036f8007388 */ /* 0x0005e20000000800 */
[----:B------:R-:W-:-:S03]  /*7c00*/  @P0 IMAD.WIDE.U32 R6, R6, R14, RZ ;  /* 0x0000000e06060225 */ /* 0x000fc600078e00ff */
[----:B------:R2:W-:Y:S01]  /*7c10*/  STS [R249+0x4000], R64 ;  /* 0x00400040f9007388 */ /* 0x0005e20000000800 */
[----:B------:R-:W-:Y:S01]  /*7c20*/  @P0 IMAD.IADD R10, R9, 0x1, R2 ;  /* 0x00000001090a0824 */ /* 0x000fe200078e0202 */
[----:B------:R-:W-:Y:S01]  /*7c30*/  @P0 MOV R2, R8 ;  /* 0x0000000800020202 */ /* 0x000fe20000000f00 */
[----:B------:R-:W-:Y:S01]  /*7c40*/  @P0 IMAD.IADD R28, R7, 0x1, R0 ;  /* 0x00000001071c0824 */ /* 0x000fe200078e0200 */
[----:B------:R2:W-:Y:S01]  /*7c50*/  STS [R249+0x4400], R66 ;  /* 0x00440042f9007388 */ /* 0x0005e20000000800 */
[----:B------:R-:W-:-:S03]  /*7c60*/  @P0 MOV R23, R6 ;  /* 0x0000000600170202 */ /* 0x000fc60000000f00 */
[----:B------:R2:W-:Y:S04]  /*7c70*/  STS [R248+0x6000], R56 ;  /* 0x00600038f8007388 */ /* 0x0005e80000000800 */
[----:B------:R2:W-:Y:S04]  /*7c80*/  STS [R248+0x6400], R58 ;  /* 0x0064003af8007388 */ /* 0x0005e80000000800 */
[----:B------:R2:W-:Y:S04]  /*7c90*/  STS [R249+0x6000], R60 ;  /* 0x0060003cf9007388 */ /* 0x0005e80000000800 */
[----:B------:R2:W-:Y:S01]  /*7ca0*/  STS [R249+0x6400], R62 ;  /* 0x0064003ef9007388 */ /* 0x0005e20000000800 */
[----:B------:R-:W-:Y:S05]  /*7cb0*/  @P0 BRA `(.L_x_369) ;  /* 0x0000000000300947 */ /* 0x000fea0003800000 */
[----:B------:R-:W1:Y:S01]  /*7cc0*/  LDC.64 R4, c[0x0][0x450] ;  /* 0x00011400ff047b82 */ /* 0x000e620000000a00 */
[----:B------:R-:W-:-:S07]  /*7cd0*/  SHF.R.S32.HI R0, RZ, 0x1f, R233 ;  /* 0x0000001fff007819 */ /* 0x000fce00000114e9 */
[----:B------:R-:W3:Y:S01]  /*7ce0*/  LDC.64 R8, c[0x0][0x438] ;  /* 0x00010e00ff087b82 */ /* 0x000ee20000000a00 */
[-C--:B-1----:R-:W-:Y:S02]  /*7cf0*/  IMAD R0, R0, R4.reuse, RZ ;  /* 0x0000000400007224 */ /* 0x082fe400078e02ff */
[----:B------:R-:W-:-:S04]  /*7d00*/  IMAD.WIDE.U32 R6, R233, R4, RZ ;  /* 0x00000004e9067225 */ /* 0x000fc800078e00ff */
[----:B------:R-:W-:Y:S02]  /*7d10*/  IMAD R0, R233, R5, R0 ;  /* 0x00000005e9007224 */ /* 0x000fe400078e0200 */
[----:B---3--:R-:W-:-:S03]  /*7d20*/  IMAD R2, R11, R8, RZ ;  /* 0x000000080b027224 */ /* 0x008fc600078e02ff */
[----:B------:R-:W-:Y:S01]  /*7d30*/  IADD3 R7, R7, R0, RZ ;  /* 0x0000000007077210 */ /* 0x000fe20007ffe0ff */
[C---:B------:R-:W-:Y:S02]  /*7d40*/  IMAD R9, R252.reuse, R9, R2 ;  /* 0x00000009fc097224 */ /* 0x040fe400078e0202 */
[----:B------:R-:W-:-:S05]  /*7d50*/  IMAD.WIDE.U32 R6, R252, R8, R6 ;  /* 0x00000008fc067225 */ /* 0x000fca00078e0006 */
[----:B------:R-:W-:Y:S02]  /*7d60*/  IADD3 R10, R7, R9, RZ ;  /* 0x00000009070a7210 */ /* 0x000fe40007ffe0ff */
[----:B------:R-:W-:Y:S02]  /*7d70*/  MOV R2, R6 ;  /* 0x0000000600027202 */ /* 0x000fe40000000f00 */
.L_x_369:
        /* <DEDUP_REMOVED lines=13> */
.L_x_370:
[----:B------:R-:W-:Y:S01]  /*7e50*/  BAR.SYNC.DEFER_BLOCKING 0x0 ;  /* 0x0000000000007b1d */ /* 0x000fe20000010000 */
[--C-:B------:R-:W-:Y:S01]  /*7e60*/  SHF.R.S32.HI R9, RZ, 0x1f, R212.reuse ;  /* 0x0000001fff097819 */ /* 0x100fe200000114d4 */
[----:B------:R-:W-:Y:S01]  /*7e70*/  IMAD.MOV.U32 R8, RZ, RZ, R212 ;  /* 0x000000ffff087224 */ /* 0x000fe200078e00d4 */
[----:B------:R-:W-:Y:S02]  /*7e80*/  SHF.R.S32.HI R21, RZ, 0x1f, R20 ;  /* 0x0000001fff157819 */ /* 0x000fe40000011414 */
        /* <DEDUP_REMOVED lines=10> */
[----:B------:R-:W-:Y:S01]  /*7f30*/  ULDC.64 UR4, c[0x0][0x468] ;  /* 0x00011a0000047ab9 */ /* 0x000fe20000000a00 */
[----:B------:R-:W-:-:S03]  /*7f40*/  SHF.R.S32.HI R29, RZ, 0x1f, R221 ;  /* 0x0000001fff1d7819 */ /* 0x000fc600000114dd */
[----:B------:R-:W-:Y:S01]  /*7f50*/  IADD3.X R7, R10, R7, R0, P0, !PT ;  /* 0x000000070a077210 */ /* 0x000fe200007fe400 */
[----:B------:R-:W-:Y:S02]  /*7f60*/  IMAD R0, R236, -0x80, R192 ;  /* 0xffffff80ec007824 */ /* 0x000fe400078e02c0 */
[----:B------:R-:W-:Y:S01]  /*7f70*/  VIADD R10, R221, 0x60 ;  /* 0x00000060dd0a7836 */ /* 0x000fe20000000000 */
[----:B------:R1:W3:Y:S02]  /*7f80*/  LDS.128 R24, [R118+0x7000] ;  /* 0x0070000076187984 */ /* 0x0002e40000000c00 */
[-C--:B------:R-:W-:Y:S01]  /*7f90*/  ISETP.GE.OR P3, PT, R2, R0.reuse, P4 ;  /* 0x000000000200720c */ /* 0x080fe20002766670 */
[----:B------:R-:W-:Y:S01]  /*7fa0*/  IMAD R2, R22, UR4, RZ ;  /* 0x0000000416027c24 */ /* 0x000fe2000f8e02ff */
[-C--:B------:R-:W-:Y:S01]  /*7fb0*/  ISETP.GE.OR P2, PT, R11, R0.reuse, P4 ;  /* 0x000000000b00720c */ /* 0x080fe20002746670 */
[----:B------:R1:W4:Y:S01]  /*7fc0*/  LDS.128 R32, [R118+0xb000] ;  /* 0x00b0000076207984 */ /* 0x0003220000000c00 */
[-C--:B------:R-:W-:Y:S01]  /*7fd0*/  ISETP.GE.OR P1, PT, R10, R0.reuse, P4 ;  /* 0x000000000a00720c */ /* 0x080fe20002726670 */
[C---:B------:R-:W-:Y:S01]  /*7fe0*/  IMAD.WIDE.U32 R6, R234.reuse, UR4, R6 ;  /* 0x00000004ea067c25 */ /* 0x040fe2000f8e0006 */
[----:B------:R-:W-:Y:S01]  /*7ff0*/  ISETP.GE.OR P4, PT, R221, R0, P4 ;  /* 0x00000000dd00720c */ /* 0x000fe20002786670 */
[----:B------:R1:W1:Y:S02]  /*8000*/  LDS.128 R36, [R118+0xc000] ;  /* 0x00c0000076247984 */ /* 0x0002640000000c00 */
[----:B------:R-:W-:-:S02]  /*8010*/  IMAD R0, R234, UR5, R2 ;  /* 0x00000005ea007c24 */ /* 0x000fc4000f8e0202 */
[----:B--2---:R2:W1:Y:S03]  /*8020*/  LDS.128 R40, [R118+0xd000] ;  /* 0x00d0000076287984 */ /* 0x0044660000000c00 */
[----:B------:R-:W-:-:S05]  /*8030*/  IADD3 R0, R0, R7, RZ ;  /* 0x0000000700007210 */ /* 0x000fca0007ffe0ff */
[----:B------:R-:W-:Y:S05]  /*8040*/  @P4 BRA `(.L_x_372) ;  /* 0x00000000002c4947 */ /* 0x000fea0003800000 */
[----:B------:R-:W2:Y:S01]  /*8050*/  LDS.128 R16, [R118+0x6000] ;  /* 0x0060000076107984 */ /* 0x000ea20000000c00 */
        /* <DEDUP_REMOVED lines=10> */
.L_x_372:
[----:B------:R-:W-:Y:S05]  /*8100*/  BSYNC B0 ;  /* 0x0000000000007941 */ /* 0x000fea0003800000 */
.L_x_371:
        /* <DEDUP_REMOVED lines=13> */
[----:B---3--:R2:W-:Y:S02]  /*81e0*/  STG.E.128 desc[UR12][R12.64], R24 ;  /* 0x000000180c007986 */ /* 0x0085e4000c101d0c */
.L_x_374:
[----:B------:R-:W-:Y:S05]  /*81f0*/  BSYNC B0 ;  /* 0x0000000000007941 */ /* 0x000fea0003800000 */
.L_x_373:
[----:B--2---:R2:W1:Y:S01]  /*8200*/  LDS.128 R16, [R118+0x8000] ;  /* 0x0080000076107984 */ /* 0x0044620000000c00 */
[----:B------:R-:W-:Y:S04]  /*8210*/  BSSY B0, `(.L_x_375) ;  /* 0x000000e000007945 */ /* 0x000fe80003800000 */
[----:B------:R-:W-:Y:S05]  /*8220*/  @P2 BRA `(.L_x_376) ;  /* 0x0000000000302947 */ /* 0x000fea0003800000 */
[----:B------:R-:W-:Y:S01]  /*8230*/  IADD3 R2, P0, R221, 0x40, RZ ;  /* 0x00000040dd027810 */ /* 0x000fe20007f1e0ff */
[----:B------:R-:W-:Y:S01]  /*8240*/  ULDC.64 UR4, c[0x0][0x3f0] ;  /* 0x0000fc0000047ab9 */ /* 0x000fe20000000a00 */
[----:B------:R-:W-:-:S03]  /*8250*/  MOV R11, R0 ;  /* 0x00000000000b7202 */ /* 0x000fc60000000f00 */
        /* <DEDUP_REMOVED lines=8> */
[----:B-1----:R1:W-:Y:S02]  /*82e0*/  STG.E.128 desc[UR12][R12.64], R16 ;  /* 0x000000100c007986 */ /* 0x0023e4000c101d0c */
.L_x_376:
[----:B------:R-:W-:Y:S05]  /*82f0*/  BSYNC B0 ;  /* 0x0000000000007941 */ /* 0x000fea0003800000 */
.L_x_375:
        /* <DEDUP_REMOVED lines=14> */
.L_x_378:
[----:B------:R-:W-:Y:S05]  /*83e0*/  BSYNC B0 ;  /* 0x0000000000007941 */ /* 0x000fea0003800000 */
.L_x_377:
[----:B-12---:R-:W1:Y:S01]  /*83f0*/  LDS.128 R116, [R118+0xa000] ;  /* 0x00a0000076747984 */ /* 0x006e620000000c00 */
        /* <DEDUP_REMOVED lines=22> */
.L_x_380:
[----:B------:R-:W-:Y:S05]  /*8560*/  BSYNC B0 ;  /* 0x0000000000007941 */ /* 0x000fea0003800000 */
.L_x_379:
        /* <DEDUP_REMOVED lines=13> */
[----:B----4-:R2:W-:Y:S02]  /*8640*/  STG.E.128 desc[UR12][R8.64], R32 ;  /* 0x0000002008007986 */ /* 0x0105e4000c101d0c */
.L_x_382:
[----:B------:R-:W-:Y:S05]  /*8650*/  BSYNC B0 ;  /* 0x0000000000007941 */ /* 0x000fea0003800000 */
.L_x_381:
        /* <DEDUP_REMOVED lines=13> */
[----:B------:R2:W-:Y:S02]  /*8730*/  STG.E.128 desc[UR12][R8.64], R36 ;  /* 0x0000002408007986 */ /* 0x0005e4000c101d0c */
.L_x_384:
[----:B------:R-:W-:Y:S05]  /*8740*/  BSYNC B0 ;  /* 0x0000000000007941 */ /* 0x000fea0003800000 */
.L_x_383:
        /* <DEDUP_REMOVED lines=13> */
.L_x_339:
[----:B------:R-:W-:Y:S05]  /*8820*/  BSYNC B1 ;  /* 0x0000000000017941 */ /* 0x000fea0003800000 */
.L_x_317:
[----:B------:R-:W3:Y:S02]  /*8830*/  LDC R0, c[0x0][0xc] ;  /* 0x00000300ff007b82 */ /* 0x000ee40000000800 */
[----:B---3--:R-:W-:-:S04]  /*8840*/  IADD3 R236, R0, R236, RZ ;  /* 0x000000ec00ec7210 */ /* 0x008fc80007ffe0ff */
[----:B------:R-:W-:-:S13]  /*8850*/  ISETP.GE.AND P0, PT, R236, UR11, PT ;  /* 0x0000000bec007c0c */ /* 0x000fda000bf06270 */
[----:B------:R-:W-:Y:S05]  /*8860*/  @P0 BRA `(.L_x_385) ;  /* 0x0000000000040947 */ /* 0x000fea0003800000 */
[----:B------:R-:W-:Y:S05]  /*8870*/  BRA `(.L_x_386) ;  /* 0xffffff8000407947 */ /* 0x000fea000383ffff */
.L_x_385:
[----:B------:R-:W-:Y:S05]  /*8880*/  EXIT ;  /* 0x000000000000794d */ /* 0x000fea0003800000 */
.L_x_387:
        /* <DEDUP_REMOVED lines=15> */
.L_x_2461:


//--------------------- .text._ZN5flash44flash_bwd_dq_dk_dv_loop_seqk_parallel_kernelI23Flash_bwd_kernel_traitsILi64ELi128ELi128ELi8ELi4ELi4ELi4ELb0ELb0EN7cutlass6half_tE19Flash_kernel_traitsILi64ELi128ELi128ELi8ES3_EELb0ELb0ELb0ELb0ELb0ELb1ELb0EEEvNS_16Flash_bwd_paramsE --------------------------
	.section	.text._ZN5flash44flash_bwd_dq_dk_dv_loop_seqk_parallel_kernelI23Flash_bwd_kernel_traitsILi64ELi128ELi128ELi8ELi4ELi4ELi4ELb0ELb0EN7cutlass6half_tE19Flash_kernel_traitsILi64ELi128ELi128ELi8ES3_EELb0ELb0ELb0ELb0ELb0ELb1ELb0EEEvNS_16Flash_bwd_paramsE,"ax",@progbits
	.align	128
        .global         _ZN5flash44flash_bwd_dq_dk_dv_loop_seqk_parallel_kernelI23Flash_bwd_kernel_traitsILi64ELi128ELi128ELi8ELi4ELi4ELi4ELb0ELb0EN7cutlass6half_tE19Flash_kernel_traitsILi64ELi128ELi128ELi8ES3_EELb0ELb0ELb0ELb0ELb0ELb1ELb0EEEvNS_16Flash_bwd_paramsE
        .type           _ZN5flash44flash_bwd_dq_dk_dv_loop_seqk_parallel_kernelI23Flash_bwd_kernel_traitsILi64ELi128ELi128ELi8ELi4ELi4ELi4ELb0ELb0EN7cutlass6half_tE19Flash_kernel_traitsILi64ELi128ELi128ELi8ES3_EELb0ELb0ELb0ELb0ELb0ELb1ELb0EEEvNS_16Flash_bwd_paramsE,@function
        .size           _ZN5flash44flash_bwd_dq_dk_dv_loop_seqk_parallel_kernelI23Flash_bwd_kernel_traitsILi64ELi128ELi128ELi8ELi4ELi4ELi4ELb0ELb0EN7cutlass6half_tE19Flash_kernel_traitsILi64ELi128ELi128ELi8ES3_EELb0ELb0ELb0ELb0ELb0ELb1ELb0EEEvNS_16Flash_bwd_paramsE,(.L_x_2462 - _ZN5flash44flash_bwd_dq_dk_dv_loop_seqk_parallel_kernelI23Flash_bwd_kernel_traitsILi64ELi128ELi128ELi8ELi4ELi4ELi4ELb0ELb0EN7cutlass6half_tE19Flash_kernel_traitsILi64ELi128ELi128ELi8ES3_EELb0ELb0ELb0ELb0ELb0ELb1ELb0EEEvNS_16Flash_bwd_paramsE)
        .other          _ZN5flash44flash_bwd_dq_dk_dv_loop_seqk_parallel_kernelI23Flash_bwd_kernel_traitsILi64ELi128ELi128ELi8ELi4ELi4ELi4ELb0ELb0EN7cutlass6half_tE19Flash_kernel_traitsILi64ELi128ELi128ELi8ES3_EELb0ELb0ELb0ELb0ELb0ELb1ELb0EEEvNS_16Flash_bwd_paramsE,@"STO_CUDA_ENTRY STV_DEFAULT"
_ZN5flash44flash_bwd_dq_dk_dv_loop_seqk_parallel_kernelI23Flash_bwd_kernel_traitsILi64ELi128ELi128ELi8ELi4ELi4ELi4ELb0ELb0EN7cutlass6half_tE19Flash_kernel_traitsILi64ELi128ELi128ELi8ES3_EELb0ELb0ELb0ELb0ELb0ELb1ELb0EEEvNS_16Flash_bwd_paramsE:
.text._ZN5flash44flash_bwd_dq_dk_dv_loop_seqk_parallel_kernelI23Flash_bwd_kernel_traitsILi64ELi128ELi128ELi8ELi4ELi4ELi4ELb0ELb0EN7cutlass6half_tE19Flash_kernel_traitsILi64ELi128ELi128ELi8ES3_EELb0ELb0ELb0ELb0ELb0ELb1ELb0EEEvNS_16Flash_bwd_paramsE:
[----:B------:R-:W1:Y:S08]  /*0000*/  LDC R1, c[0x0][0x28] ;  /* 0x00000a00ff017b82 */ /* 0x000e700000000800 */
[----:B------:R-:W2:Y:S01]  /*0010*/  S2UR UR23, SR_CTAID.X ;  /* 0x00000000001779c3 */ /* 0x000ea20000002500 */
[----:B------:R-:W-:Y:S01]  /*0020*/  ULDC UR4, c[0x0][0x2c8] ;  /* 0x0000b20000047ab9 */ /* 0x000fe20000000800 */
[----:B-1----:R-:W-:Y:S01]  /*0030*/  IADD3 R1, R1, -0x38, RZ ;  /* 0xffffffc801017810 */ /* 0x002fe20007ffe0ff */
[----:B------:R-:W-:-:S04]  /*0040*/  UIADD3 UR5, UR4, 0x7f, URZ ;  /* 0x0000007f04057890 */ /* 0x000fc8000fffe03f */
[----:B------:R-:W-:-:S04]  /*0050*/  USHF.R.S32.HI UR4, URZ, 0x1f, UR5 ;  /* 0x0000001f3f047899 */ /* 0x000fc80008011405 */
[----:B------:R-:W-:-:S04]  /*0060*/  ULEA.HI UR4, UR4, UR5, URZ, 0x7 ;  /* 0x0000000504047291 */ /* 0x000fc8000f8f383f */
[----:B------:R-:W-:-:S04]  /*0070*/  USHF.R.S32.HI UR4, URZ, 0x7, UR4 ;  /* 0x000000073f047899 */ /* 0x000fc80008011404 */
[----:B--2---:R-:W-:-:S06]  /*0080*/  UISETP.GE.AND UP0, UPT, UR23, UR4, UPT ;  /* 0x000000041700728c */ /* 0x004fcc000bf06270 */
[----:B------:R-:W-:-:S13]  /*0090*/  PLOP3.LUT P0, PT, PT, PT, UP0, 0x80, 0x0 ;  /* 0x000000000000781c */ /* 0x000fda0003f0f008 */
[----:B------:R-:W-:Y:S05]  /*00a0*/  @P0 EXIT ;  /* 0x000000000000094d */ /* 0x000fea0003800000 */
[----:B------:R-:W1:Y:S01]  /*00b0*/  S2R R14, SR_TID.X ;  /* 0x00000000000e7919 */ /* 0x000e620000002100 */
[----:B------:R-:W2:Y:S01]  /*00c0*/  S2UR UR4, SR_CgaCtaId ;  /* 0x00000000000479c3 */ /* 0x000ea20000008800 */
[----:B------:R-:W-:Y:S01]  /*00d0*/  UMOV UR5, 0x400 ;  /* 0x0000040000057882 */ /* 0x000fe20000000000 */
[----:B------:R-:W-:Y:S01]  /*00e0*/  IMAD.MOV.U32 R218, RZ, RZ, 0x20 ;  /* 0x00000020ffda7424 */ /* 0x000fe200078e00ff */
[----:B------:R-:W-:Y:S01]  /*00f0*/  ULDC.64 UR8, c[0x0][0x208] ;  /* 0x0000820000087ab9 */ /* 0x000fe20000000a00 */
[----:B------:R-:W-:Y:S01]  /*0100*/  IMAD.MOV.U32 R216, RZ, RZ, -0x10 ;  /* 0xfffffff0ffd87424 */ /* 0x000fe200078e00ff */
[----:B------:R-:W-:-:S03]  /*0110*/  UMOV UR60, 0xffffc000 ;  /* 0xffffc000003c7882 */ /* 0x000fc60000000000 */
[----:B------:R-:W3:Y:S08]  /*0120*/  S2UR UR43, SR_CTAID.Y ;  /* 0x00000000002b79c3 */ /* 0x000ef00000002600 */
[----:B------:R-:W4:Y:S01]  /*0130*/  S2UR UR56, SR_CTAID.Z ;  /* 0x00000000003879c3 */ /* 0x000f220000002700 */
[----:B--2---:R-:W-:Y:S01]  /*0140*/  ULEA UR4, UR4, UR5, 0x18 ;  /* 0x0000000504047291 */ /* 0x004fe2000f8ec03f */
[----:B-1----:R-:W-:Y:S01]  /*0150*/  SHF.R.S32.HI R13, RZ, 0x1f, R14 ;  /* 0x0000001fff0d7819 */ /* 0x002fe2000001140e */
[----:B------:R-:W-:Y:S01]  /*0160*/  IMAD.SHL.U32 R251, R14, 0x2, RZ ;  /* 0x000000020efb7824 */ /* 0x000fe200078e00ff */
[----:B---3--:R-:W-:-:S02]  /*0170*/  USHF.L.U32 UR5, UR43, 0x7, URZ ;  /* 0x000000072b057899 */ /* 0x008fc4000800063f */
[CC--:B------:R-:W-:Y:S02]  /*0180*/  LEA.HI R3, R13.reuse, R14.reuse, RZ, 0x5 ;  /* 0x0000000e0d037211 */ /* 0x0c0fe400078f28ff */
[----:B------:R-:W-:Y:S02]  /*0190*/  LEA.HI R7, R13, R14, RZ, 0x4 ;  /* 0x0000000e0d077211 */ /* 0x000fe400078f20ff */
[--C-:B------:R-:W-:Y:S01]  /*01a0*/  SHF.R.S32.HI R4, RZ, 0x5, R3.reuse ;  /* 0x00000005ff047819 */ /* 0x100fe20000011403 */
[----:B----4-:R-:W-:Y:S01]  /*01b0*/  USHF.R.S32.HI UR6, URZ, 0x1f, UR56 ;  /* 0x0000001f3f067899 */ /* 0x010fe20008011438 */
[----:B------:R-:W-:Y:S02]  /*01c0*/  SHF.R.S32.HI R0, RZ, 0x1f, R3 ;  /* 0x0000001fff007819 */ /* 0x000fe40000011403 */
[----:B------:R-:W-:Y:S02]  /*01d0*/  SHF.R.S32.HI R8, RZ, 0x4, R7 ;  /* 0x00000004ff087819 */ /* 0x000fe40000011407 */
[----:B------:R-:W-:-:S02]  /*01e0*/  LOP3.LUT R3, R3, 0xffffffe0, RZ, 0xc0, !PT ;  /* 0xffffffe003037812 */ /* 0x000fc400078ec0ff */
[----:B------:R-:W-:Y:S02]  /*01f0*/  LEA.HI R2, R0, R4, RZ, 0x2 ;  /* 0x0000000400027211 */ /* 0x000fe400078f10ff */
[----:B------:R-:W-:Y:S01]  /*0200*/  LEA.HI R6, R7, R8, RZ, 0x1 ;  /* 0x0000000807067211 */ /* 0x000fe200078f08ff */
[----:B------:R-:W-:Y:S01]  /*0210*/  IMAD.IADD R0, R14, 0x1, -R3 ;  /* 0x000000010e007824 */ /* 0x000fe200078e0a03 */
[----:B------:R-:W-:Y:S02]  /*0220*/  LOP3.LUT R3, R2, 0xfffffffc, RZ, 0xc0, !PT ;  /* 0xfffffffc02037812 */ /* 0x000fe400078ec0ff */
[----:B------:R-:W-:Y:S02]  /*0230*/  LOP3.LUT R2, R6, 0xfffffffe, RZ, 0xc0, !PT ;  /* 0xfffffffe06027812 */ /* 0x000fe400078ec0ff */
[----:B------:R-:W-:Y:S01]  /*0240*/  SHF.R.S32.HI R5, RZ, 0x1f, R0 ;  /* 0x0000001fff057819 */ /* 0x000fe20000011400 */
[----:B------:R-:W-:Y:S01]  /*0250*/  IMAD.IADD R10, R4, 0x1, -R3 ;  /* 0x00000001040a7824 */ /* 0x000fe200078e0a03 */
[CC--:B------:R-:W-:Y:S01]  /*0260*/  LEA.HI R16, R13.reuse, R14.reuse, RZ, 0x2 ;  /* 0x0000000e0d107211 */ /* 0x0c0fe200078f10ff */
[----:B------:R-:W-:Y:S01]  /*0270*/  IMAD.IADD R11, R8, 0x1, -R2 ;  /* 0x00000001080b7824 */ /* 0x000fe200078e0a02 */
[----:B------:R-:W-:-:S02]  /*0280*/  LEA.HI R15, R13, R14, RZ, 0x3 ;  /* 0x0000000e0d0f7211 */ /* 0x000fc400078f18ff */
[----:B------:R-:W-:Y:S01]  /*0290*/  LOP3.LUT R2, R7, 0xfffffff0, RZ, 0xc0, !PT ;  /* 0xfffffff007027812 */ /* 0x000fe200078ec0ff */
[----:B------:R-:W-:Y:S01]  /*02a0*/  IMAD.SHL.U32 R180, R11, 0x200, RZ ;  /* 0x000002000bb47824 */ /* 0x000fe200078e00ff */
[----:B------:R-:W-:Y:S02]  /*02b0*/  LEA.HI R9, R5, R0, RZ, 0x2 ;  /* 0x0000000005097211 */ /* 0x000fe400078f10ff */
[----:B------:R-:W-:Y:S01]  /*02c0*/  SHF.R.S32.HI R8, RZ, 0x2, R16 ;  /* 0x00000002ff087819 */ /* 0x000fe20000011410 */
[----:B------:R-:W-:Y:S01]  /*02d0*/  IMAD.IADD R2, R14, 0x1, -R2 ;  /* 0x000000010e027824 */ /* 0x000fe200078e0a02 */
[----:B------:R-:W-:Y:S02]  /*02e0*/  SHF.R.S32.HI R0, RZ, 0x1f, R16 ;  /* 0x0000001fff007819 */ /* 0x000fe40000011410 */
[----:B------:R-:W-:Y:S02]  /*02f0*/  SHF.R.S32.HI R3, RZ, 0x3, R15 ;  /* 0x00000003ff037819 */ /* 0x000fe4000001140f */
[----:B------:R-:W-:-:S02]  /*0300*/  LOP3.LUT R5, R15, 0xfffffff8, RZ, 0xc0, !PT ;  /* 0xfffffff80f057812 */ /* 0x000fc400078ec0ff */
[----:B------:R-:W-:Y:S01]  /*0310*/  LEA.HI R4, R0, R8, RZ, 0x3 ;  /* 0x0000000800047211 */ /* 0x000fe200078f18ff */
[----:B------:R-:W-:Y:S01]  /*0320*/  IMAD.SHL.U32 R3, R3, 0x40, RZ ;  /* 0x0000004003037824 */ /* 0x000fe200078e00ff */
[----:B------:R-:W-:Y:S01]  /*0330*/  SHF.R.S32.HI R6, RZ, 0x1f, R2 ;  /* 0x0000001fff067819 */ /* 0x000fe20000011402 */
[----:B------:R-:W-:Y:S01]  /*0340*/  IMAD.IADD R0, R14, 0x1, -R5 ;  /* 0x000000010e007824 */ /* 0x000fe200078e0a05 */
[----:B------:R-:W-:Y:S02]  /*0350*/  LOP3.LUT R4, R4, 0xfffffff8, RZ, 0xc0, !PT ;  /* 0xfffffff804047812 */ /* 0x000fe400078ec0ff */
[----:B------:R-:W-:Y:S01]  /*0360*/  LOP3.LUT R3, R3, 0x1c0, RZ, 0xc0, !PT ;  /* 0x000001c003037812 */ /* 0x000fe200078ec0ff */
[----:B------:R-:W-:Y:S01]  /*0370*/  IMAD.SHL.U32 R5, R0, 0x8, RZ ;  /* 0x0000000800057824 */ /* 0x000fe200078e00ff */
[----:B------:R-:W-:Y:S01]  /*0380*/  LEA.HI R12, R6, R2, RZ, 0x3 ;  /* 0x00000002060c7211 */ /* 0x000fe200078f18ff */
[----:B------:R-:W-:Y:S01]  /*0390*/  IMAD.IADD R7, R8, 0x1, -R4 ;  /* 0x0000000108077824 */ /* 0x000fe200078e0a04 */
[----:B------:R-:W-:-:S02]  /*03a0*/  SHF.R.U32.HI R4, RZ, 0x3, R3 ;  /* 0x00000003ff047819 */ /* 0x000fc40000011603 */
[----:B------:R-:W-:Y:S02]  /*03b0*/  LOP3.LUT R5, R3, 0x38, R5, 0xf8, !PT ;  /* 0x0000003803057812 */ /* 0x000fe400078ef805 */
[----:B------:R-:W-:Y:S02]  /*03c0*/  LOP3.LUT R3, R12, 0xfffffff8, RZ, 0xc0, !PT ;  /* 0xfffffff80c037812 */ /* 0x000fe400078ec0ff */
[C---:B------:R-:W-:Y:S02]  /*03d0*/  LOP3.LUT P4, RZ, R0.reuse, 0x2, RZ, 0xc0, !PT ;  /* 0x0000000200ff7812 */ /* 0x040fe4000788c0ff */
[C---:B------:R-:W-:Y:S01]  /*03e0*/  LOP3.LUT P3, RZ, R0.reuse, 0x4, RZ, 0xc0, !PT ;  /* 0x0000000400ff7812 */ /* 0x040fe2000786c0ff */
[----:B------:R-:W-:Y:S01]  /*03f0*/  IMAD.SHL.U32 R0, R0, 0x40, RZ ;  /* 0x0000004000007824 */ /* 0x000fe200078e00ff */
[----:B------:R-:W-:Y:S01]  /*0400*/  LOP3.LUT R8, R5, R4, RZ, 0x3c, !PT ;  /* 0x0000000405087212 */ /* 0x000fe200078e3cff */
[----:B------:R-:W-:Y:S01]  /*0410*/  IMAD.IADD R17, R2, 0x1, -R3 ;  /* 0x0000000102117824 */ /* 0x000fe200078e0a03 */
[----:B------:R-:W-:Y:S01]  /*0420*/  LEA.HI R5, R13, R14, RZ, 0x7 ;  /* 0x0000000e0d057211 */ /* 0x000fe200078f38ff */
[----:B------:R-:W-:Y:S01]  /*0430*/  IMAD.SHL.U32 R2, R10, 0x10, RZ ;  /* 0x000000100a027824 */ /* 0x000fe200078e00ff */
[----:B------:R-:W-:-:S02]  /*0440*/  LOP3.LUT R0, R0, 0x1c0, RZ, 0xc0, !PT ;  /* 0x000001c000007812 */ /* 0x000fc400078ec0ff */
[----:B------:R-:W-:Y:S01]  /*0450*/  LEA.HI R3, R13, R14, RZ, 0x6 ;  /* 0x0000000e0d037211 */ /* 0x000fe200078f30ff */
[----:B------:R-:W-:Y:S01]  /*0460*/  STL [R1+0x4], R17 ;  /* 0x0000041101007387 */ /* 0x000fe20000100800 */
[C---:B------:R-:W-:Y:S02]  /*0470*/  LOP3.LUT R184, R0.reuse, 0x8, R15, 0xf8, !PT ;  /* 0x0000000800b87812 */ /* 0x040fe400078ef80f */
[----:B------:R-:W-:Y:S01]  /*0480*/  LOP3.LUT R4, R0, 0x30, R2, 0xf8, !PT ;  /* 0x0000003000047812 */ /* 0x000fe200078ef802 */
[----:B------:R-:W-:Y:S01]  /*0490*/  IMAD.SHL.U32 R3, R3, 0x8, RZ ;  /* 0x0000000803037824 */ /* 0x000fe200078e00ff */
[----:B------:R-:W-:Y:S02]  /*04a0*/  SHF.R.S32.HI R5, RZ, 0x7, R5 ;  /* 0x00000007ff057819 */ /* 0x000fe40000011405 */
[----:B------:R-:W-:Y:S02]  /*04b0*/  SHF.R.U32.HI R0, RZ, 0x3, R0 ;  /* 0x00000003ff007819 */ /* 0x000fe40000011600 */
[----:B------:R-:W-:Y:S01]  /*04c0*/  LEA.HI.SX32 R252, R9, R2, 0x1e ;  /* 0x0000000209fc7211 */ /* 0x000fe200078ff2ff */
[----:B------:R-:W-:Y:S01]  /*04d0*/  IMAD R2, R5, 0x1000, R180 ;  /* 0x0000100005027824 */ /* 0x000fe200078e02b4 */
[----:B------:R-:W-:-:S02]  /*04e0*/  LOP3.LUT R184, R184, R0, RZ, 0x3c, !PT ;  /* 0x00000000b8b87212 */ /* 0x000fc400078e3cff */
[----:B------:R-:W-:Y:S02]  /*04f0*/  LOP3.LUT R250, R8, 0xfffffe00, R3, 0xf8, !PT ;  /* 0xfffffe0008fa7812 */ /* 0x000fe400078ef803 */
[----:B------:R-:W-:Y:S01]  /*0500*/  LOP3.LUT R3, R4, 0x8, R15, 0xf8, !PT ;  /* 0x0000000804037812 */ /* 0x000fe200078ef80f */
[----:B------:R-:W-:Y:S01]  /*0510*/  IMAD.IADD R184, R2, 0x1, R184 ;  /* 0x0000000102b87824 */ /* 0x000fe200078e02b8 */
[----:B------:R-:W-:Y:S02]  /*0520*/  LOP3.LUT R2, R16, 0x7ffffffc, RZ, 0xc0, !PT ;  /* 0x7ffffffc10027812 */ /* 0x000fe400078ec0ff */
[----:B------:R-:W-:Y:S01]  /*0530*/  LOP3.LUT R180, R180, R3, R0, 0xf6, !PT ;  /* 0x00000003b4b47212 */ /* 0x000fe200078ef600 */
[C---:B------:R-:W-:Y:S01]  /*0540*/  IMAD.SHL.U32 R0, R7.reuse, 0x40, RZ ;  /* 0x0000004007007824 */ /* 0x040fe200078e00ff */
[----:B------:R-:W-:Y:S01]  /*0550*/  LOP3.LUT R6, R7, 0x1, RZ, 0xc0, !PT ;  /* 0x0000000107067812 */ /* 0x000fe200078ec0ff */
[----:B------:R-:W-:Y:S01]  /*0560*/  IMAD.IADD R4, R14, 0x1, -R2 ;  /* 0x000000010e047824 */ /* 0x000fe200078e0a02 */
[----:B------:R-:W-:Y:S01]  /*0570*/  LOP3.LUT R251, R251, 0x6, RZ, 0xc0, !PT ;  /* 0x00000006fbfb7812 */ /* 0x000fe200078ec0ff */
[----:B------:R-:W-:Y:S01]  /*0580*/  IMAD.SHL.U32 R2, R5, 0x8, RZ ;  /* 0x0000000805027824 */ /* 0x000fe200078e00ff */
[----:B------:R-:W-:Y:S01]  /*0590*/  LOP3.LUT R0, R0, 0x1c0, RZ, 0xc0, !PT ;  /* 0x000001c000007812 */ /* 0x000fe200078ec0ff */
[----:B------:R-:W-:Y:S01]  /*05a0*/  IMAD.SHL.U32 R4, R4, 0x2, RZ ;  /* 0x0000000204047824 */ /* 0x000fe200078e00ff */
[----:B------:R-:W-:Y:S01]  /*05b0*/  ISETP.NE.U32.AND P0, PT, R6, 0x1, PT ;  /* 0x000000010600780c */ /* 0x000fe20003f05070 */
[----:B------:R-:W-:Y:S01]  /*05c0*/  IMAD.SHL.U32 R6, R11, 0x10, RZ ;  /* 0x000000100b067824 */ /* 0x000fe200078e00ff */
[----:B------:R-:W-:Y:S01]  /*05d0*/  LOP3.LUT R2, R2, 0x8, RZ, 0xc0, !PT ;  /* 0x0000000802027812 */ /* 0x000fe200078ec0ff */
[C---:B------:R-:W-:Y:S01]  /*05e0*/  IMAD R251, R5.reuse, 0x40, R251 ;  /* 0x0000004005fb7824 */ /* 0x040fe200078e02fb */
[----:B------:R-:W-:Y:S01]  /*05f0*/  SHF.R.U32.HI R3, RZ, 0x3, R0 ;  /* 0x00000003ff037819 */ /* 0x000fe20000011600 */
[----:B------:R-:W-:Y:S01]  /*0600*/  IMAD R5, R5, 0x2000, R4 ;  /* 0x0000200005057824 */ /* 0x000fe200078e0204 */
[----:B------:R-:W-:Y:S01]  /*0610*/  LOP3.LUT R9, R2, 0x10, R6, 0xf8, !PT ;  /* 0x0000001002097812 */ /* 0x000fe200078ef806 */
[----:B------:R-:W-:Y:S01]  /*0620*/  IMAD.SHL.U32 R184, R184, 0x2, RZ ;  /* 0x00000002b8b87824 */ /* 0x000fe200078e00ff */
[-C--:B------:R-:W-:Y:S01]  /*0630*/  LOP3.LUT R8, R3, R0.reuse, R2, 0x1e, !PT ;  /* 0x0000000003087212 */ /* 0x080fe200078e1e02 */
[----:B------:R-:W-:Y:S01]  /*0640*/  IMAD.SHL.U32 R2, R17, 0x40, RZ ;  /* 0x0000004011027824 */ /* 0x000fe200078e00ff */
[----:B------:R-:W-:Y:S01]  /*0650*/  LOP3.LUT R6, R3, R0, RZ, 0xfc, !PT ;  /* 0x0000000003067212 */ /* 0x000fe200078efcff */
[----:B------:R-:W-:Y:S01]  /*0660*/  IMAD R0, R10, 0x400, R4 ;  /* 0x000004000a007824 */ /* 0x000fe200078e0204 */
[----:B------:R-:W-:Y:S01]  /*0670*/  R2P PR, R7, 0x6 ;  /* 0x0000000607007804 */ /* 0x000fe20000000000 */
[----:B------:R-:W-:Y:S01]  /*0680*/  IMAD.SHL.U32 R7, R12, 0x40, RZ ;  /* 0x000000400c077824 */ /* 0x000fe200078e00ff */
[----:B------:R-:W-:Y:S01]  /*0690*/  LOP3.LUT R2, R2, 0x1c0, RZ, 0xc0, !PT ;  /* 0x000001c002027812 */ /* 0x000fe200078ec0ff */
[----:B------:R-:W-:Y:S01]  /*06a0*/  IMAD R3, R10, 0x400, R5 ;  /* 0x000004000a037824 */ /* 0x000fe200078e0205 */
[----:B------:R-:W-:Y:S01]  /*06b0*/  SEL R185, R218, 0xffffffe0, !P4 ;  /* 0xffffffe0dab97807 */ /* 0x000fe20006000000 */
[----:B------:R-:W-:Y:S01]  /*06c0*/  IMAD.SHL.U32 R4, R11, 0x8, RZ ;  /* 0x000000080b047824 */ /* 0x000fe200078e00ff */
[----:B------:R-:W-:Y:S01]  /*06d0*/  SHF.R.U32.HI R5, RZ, 0x3, R2 ;  /* 0x00000003ff057819 */ /* 0x000fe20000011602 */
[----:B------:R-:W-:Y:S01]  /*06e0*/  IMAD.IADD R6, R6, 0x1, R3 ;  /* 0x0000000106067824 */ /* 0x000fe200078e0203 */
[----:B------:R-:W-:Y:S01]  /*06f0*/  SEL R218, R218, 0xffffffe0, !P1 ;  /* 0xffffffe0dada7807 */ /* 0x000fe20004800000 */
[----:B------:R-:W-:Y:S01]  /*0700*/  IMAD.IADD R8, R0, 0x1, R8 ;  /* 0x0000000100087824 */ /* 0x000fe200078e0208 */
[----:B------:R-:W-:-:S02]  /*0710*/  LOP3.LUT R0, R7, 0xfffffe00, RZ, 0xc0, !PT ;  /* 0xfffffe0007007812 */ /* 0x000fc400078ec0ff */
[----:B------:R-:W-:Y:S02]  /*0720*/  LOP3.LUT R3, R2, 0x8, R4, 0xf8, !PT ;  /* 0x0000000802037812 */ /* 0x000fe400078ef804 */
[----:B------:R-:W-:Y:S01]  /*0730*/  LOP3.LUT R2, R5, R9, R2, 0x1e, !PT ;  /* 0x0000000905027212 */ /* 0x000fe200078e1e02 */
[----:B------:R-:W-:Y:S01]  /*0740*/  IMAD R4, R10, 0x400, R0 ;  /* 0x000004000a047824 */ /* 0x000fe200078e0200 */
[----:B------:R-:W-:Y:S02]  /*0750*/  LOP3.LUT R3, R3, R5, RZ, 0x3c, !PT ;  /* 0x0000000503037212 */ /* 0x000fe400078e3cff */
[----:B------:R-:W-:Y:S01]  /*0760*/  LOP3.LUT R190, R2, R0, RZ, 0xfc, !PT ;  /* 0x0000000002be7212 */ /* 0x000fe200078efcff */
[----:B------:R-:W-:Y:S01]  /*0770*/  IMAD.U32 R0, RZ, RZ, UR5 ;  /* 0x00000005ff007e24 */ /* 0x000fe2000f8e00ff */
[----:B------:R-:W-:Y:S01]  /*0780*/  USHF.R.S32.HI UR5, URZ, 0x1f, UR56 ;  /* 0x0000001f3f057899 */ /* 0x000fe20008011438 */
[----:B------:R-:W-:Y:S01]  /*0790*/  IMAD.IADD R189, R4, 0x1, R3 ;  /* 0x0000000104bd7824 */ /* 0x000fe200078e0203 */
[----:B------:R-:W-:Y:S01]  /*07a0*/  LEA R215, R6, UR4, 0x1 ;  /* 0x0000000406d77c11 */ /* 0x000fe2000f8e08ff */
[----:B------:R-:W-:Y:S01]  /*07b0*/  IMAD.U32 R3, RZ, RZ, UR6 ;  /* 0x00000006ff037e24 */ /* 0x000fe2000f8e00ff */
[----:B------:R-:W-:Y:S01]  /*07c0*/  USHF.R.S32.HI UR6, URZ, 0x1f, UR43 ;  /* 0x0000001f3f067899 */ /* 0x000fe2000801142b */
[----:B------:R-:W-:Y:S01]  /*07d0*/  SEL R216, R216, 0x10, !P0 ;  /* 0x00000010d8d87807 */ /* 0x000fe20004000000 */
[----:B------:R-:W-:Y:S01]  /*07e0*/  IMAD.U32 R2, RZ, RZ, UR5 ;  /* 0x00000005ff027e24 */ /* 0x000fe2000f8e00ff */
[----:B------:R-:W-:Y:S01]  /*07f0*/  LEA R180, R180, UR4, 0x1 ;  /* 0x00000004b4b47c11 */ /* 0x000fe2000f8e08ff */
[----:B------:R-:W-:Y:S01]  /*0800*/  IMAD.U32 R3, RZ, RZ, UR5 ;  /* 0x00000005ff037e24 */ /* 0x000fe2000f8e00ff */
[----:B------:R-:W-:Y:S01]  /*0810*/  UIADD3 UR5, UR4, 0xc000, URZ ;  /* 0x0000c00004057890 */ /* 0x000fe2000fffe03f */
[----:B------:R-:W-:Y:S01]  /*0820*/  MOV R0, UR6 ;  /* 0x0000000600007c02 */ /* 0x000fe20008000f00 */
[----:B------:R-:W-:Y:S01]  /*0830*/  IMAD.U32 R2, RZ, RZ, UR6 ;  /* 0x00000006ff027e24 */ /* 0x000fe2000f8e00ff */
[----:B------:R-:W-:Y:S01]  /*0840*/  UIADD3 UR6, UR4, 0xc000, URZ ;  /* 0x0000c00004067890 */ /* 0x000fe2000fffe03f */
[----:B------:R-:W-:-:S02]  /*0850*/  IMAD.MOV.U32 R0, RZ, RZ, 0x40 ;  /* 0x00000040ff007424 */ /* 0x000fc400078e00ff */
[----:B------:R-:W-:Y:S02]  /*0860*/  IMAD.MOV.U32 R2, RZ, RZ, 0x440 ;  /* 0x00000440ff027424 */ /* 0x000fe400078e00ff */
[C---:B------:R-:W-:Y:S01]  /*0870*/  IMAD.IADD R217, R215.reuse, 0x1, R216 ;  /* 0x00000001d7d97824 */ /* 0x040fe200078e02d8 */
[----:B------:R-:W-:Y:S01]  /*0880*/  SEL R183, R0, 0xffffffc0, !P3 ;  /* 0xffffffc000b77807 */ /* 0x000fe20005800000 */
[----:B------:R-:W-:Y:S01]  /*0890*/  VIADD R186, R184, UR6 ;  /* 0x00000006b8ba7c36 */ /* 0x000fe20008000000 */
[----:B------:R-:W-:Y:S01]  /*08a0*/  SEL R0, R0, 0xffffffc0, !P2 ;  /* 0xffffffc000007807 */ /* 0x000fe20005000000 */
[C---:B------:R-:W-:Y:S01]  /*08b0*/  IMAD.IADD R221, R215.reuse, 0x1, R218 ;  /* 0x00000001d7dd7824 */ /* 0x040fe200078e02da */
[----:B------:R-:W-:Y:S01]  /*08c0*/  LEA R7, R8, UR6, 0x1 ;  /* 0x0000000608077c11 */ /* 0x000fe2000f8e08ff */
[----:B------:R-:W-:Y:S01]  /*08d0*/  IMAD.IADD R183, R186, 0x1, R183 ;  /* 0x00000001bab77824 */ /* 0x000fe200078e02b7 */
[----:B------:R-:W-:Y:S01]  /*08e0*/  SEL R2, R2, 0x3c0, !P2 ;  /* 0x000003c002027807 */ /* 0x000fe20005000000 */
[----:B------:R-:W-:Y:S01]  /*08f0*/  IMAD.IADD R214, R215, 0x1, R0 ;  /* 0x00000001d7d67824 */ /* 0x000fe200078e0200 */
[----:B------:R-:W-:Y:S01]  /*0900*/  IADD3 R6, R218, R7, RZ ;  /* 0x00000007da067210 */ /* 0x000fe20007ffe0ff */
[----:B------:R-:W-:Y:S01]  /*0910*/  IMAD.IADD R5, R0, 0x1, R7 ;  /* 0x0000000100057824 */ /* 0x000fe200078e0207 */
[----:B------:R-:W-:Y:S01]  /*0920*/  STL [R1], R7 ;  /* 0x0000000701007387 */ /* 0x000fe20000100800 */
[----:B------:R-:W-:-:S02]  /*0930*/  VIADD R10, R7, 0x420 ;  /* 0x00000420070a7836 */ /* 0x000fc40000000000 */
[C---:B------:R-:W-:Y:S01]  /*0940*/  IMAD.IADD R4, R7.reuse, 0x1, R2 ;  /* 0x0000000107047824 */ /* 0x040fe200078e0202 */
[----:B------:R-:W-:Y:S01]  /*0950*/  STL [R1+0x18], R5 ;  /* 0x0000180501007387 */ /* 0x000fe20000100800 */
[C---:B------:R-:W-:Y:S02]  /*0960*/  VIADD R3, R7.reuse, 0x2020 ;  /* 0x0000202007037836 */ /* 0x040fe40000000000 */
[C---:B------:R-:W-:Y:S01]  /*0970*/  @P1 VIADD R10, R7.reuse, 0x3e0 ;  /* 0x000003e0070a1836 */ /* 0x040fe20000000000 */
[----:B------:R1:W-:Y:S01]  /*0980*/  STL [R1+0x34], R6 ;  /* 0x0000340601007387 */ /* 0x0003e20000100800 */
[C---:B------:R-:W-:Y:S02]  /*0990*/  VIADD R9, R7.reuse, 0x2420 ;  /* 0x0000242007097836 */ /* 0x040fe40000000000 */
[C---:B------:R-:W-:Y:S01]  /*09a0*/  @P1 VIADD R3, R7.reuse, 0x1fe0 ;  /* 0x00001fe007031836 */ /* 0x040fe20000000000 */
[----:B------:R-:W-:Y:S01]  /*09b0*/  STL [R1+0x14], R4 ;  /* 0x0000140401007387 */ /* 0x000fe20000100800 */
[----:B------:R-:W-:-:S02]  /*09c0*/  VIADD R8, R7, 0x2040 ;  /* 0x0000204007087836 */ /* 0x000fc40000000000 */
[C---:B------:R-:W-:Y:S01]  /*09d0*/  @P1 VIADD R9, R7.reuse, 0x23e0 ;  /* 0x000023e007091836 */ /* 0x040fe20000000000 */
[----:B------:R-:W-:Y:S01]  /*09e0*/  STL [R1+0x20], R10 ;  /* 0x0000200a01007387 */ /* 0x000fe20000100800 */
[----:B------:R-:W-:Y:S02]  /*09f0*/  @P2 VIADD R8, R7, 0x1fc0 ;  /* 0x00001fc007082836 */ /* 0x000fe40000000000 */
[----:B------:R-:W-:Y:S01]  /*0a00*/  IMAD.IADD R216, R216, 0x1, R214 ;  /* 0x00000001d8d87824 */ /* 0x000fe200078e02d6 */
[----:B------:R-:W-:Y:S01]  /*0a10*/  STL [R1+0x8], R3 ;  /* 0x0000080301007387 */ /* 0x000fe20000100800 */
[----:B------:R-:W-:Y:S02]  /*0a20*/  IMAD.IADD R186, R186, 0x1, R185 ;  /* 0x00000001baba7824 */ /* 0x000fe400078e02b9 */
[----:B------:R-:W-:Y:S01]  /*0a30*/  IMAD.IADD R220, R217, 0x1, R218 ;  /* 0x00000001d9dc7824 */ /* 0x000fe200078e02da */
[----:B------:R-:W-:Y:S01]  /*0a40*/  STL [R1+0x1c], R9 ;  /* 0x00001c0901007387 */ /* 0x000fe20000100800 */
[----:B------:R-:W-:-:S02]  /*0a50*/  IMAD.IADD R219, R218, 0x1, R214 ;  /* 0x00000001dadb7824 */ /* 0x000fc400078e02d6 */
[----:B------:R-:W-:Y:S01]  /*0a60*/  IMAD.IADD R185, R185, 0x1, R183 ;  /* 0x00000001b9b97824 */ /* 0x000fe200078e02b7 */
[----:B------:R-:W-:Y:S01]  /*0a70*/  STL [R1+0x10], R8 ;  /* 0x0000100801007387 */ /* 0x000fe20000100800 */
[C---:B-1----:R-:W-:Y:S02]  /*0a80*/  VIADD R6, R7.reuse, 0x2440 ;  /* 0x0000244007067836 */ /* 0x042fe40000000000 */
[----:B------:R-:W-:-:S05]  /*0a90*/  @P2 VIADD R6, R7, 0x23c0 ;  /* 0x000023c007062836 */ /* 0x000fca0000000000 */
[----:B------:R1:W-:Y:S02]  /*0aa0*/  STL [R1+0xc], R6 ;  /* 0x00000c0601007387 */ /* 0x0003e40000100800 */
[C---:B-1----:R-:W-:Y:S02]  /*0ab0*/  IMAD.IADD R6, R218.reuse, 0x1, R5 ;  /* 0x00000001da067824 */ /* 0x042fe400078e0205 */
[----:B------:R-:W-:Y:S02]  /*0ac0*/  IMAD.IADD R5, R218, 0x1, R4 ;  /* 0x00000001da057824 */ /* 0x000fe400078e0204 */
[--C-:B------:R-:W-:Y:S01]  /*0ad0*/  IMAD.IADD R4, R0, 0x1, R3.reuse ;  /* 0x0000000100047824 */ /* 0x100fe200078e0203 */
[----:B------:R1:W-:Y:S01]  /*0ae0*/  STL [R1+0x30], R6 ;  /* 0x0000300601007387 */ /* 0x0003e20000100800 */
[----:B------:R-:W-:Y:S02]  /*0af0*/  IMAD.IADD R0, R2, 0x1, R3 ;  /* 0x0000000102007824 */ /* 0x000fe400078e0203 */
[----:B------:R-:W-:Y:S01]  /*0b00*/  IMAD.IADD R218, R218, 0x1, R216 ;  /* 0x00000001dada7824 */ /* 0x000fe200078e02d8 */
[----:B------:R1:W-:Y:S04]  /*0b10*/  STL [R1+0x2c], R5 ;  /* 0x00002c0501007387 */ /* 0x0003e80000100800 */
[----:B------:R1:W-:Y:S04]  /*0b20*/  STL [R1+0x28], R4 ;  /* 0x0000280401007387 */ /* 0x0003e80000100800 */
[----:B------:R1:W-:Y:S02]  /*0b30*/  STL [R1+0x24], R0 ;  /* 0x0000240001007387 */ /* 0x0003e40000100800 */
.L_x_432:
[----:B------:R-:W-:Y:S01]  /*0b40*/  ULDC.64 UR10, c[0x0][0x308] ;  /* 0x0000c200000a7ab9 */ /* 0x000fe20000000a00 */
[----:B------:R-:W-:Y:S01]  /*0b50*/  ULDC.64 UR12, c[0x0][0x300] ;  /* 0x0000c000000c7ab9 */ /* 0x000fe20000000a00 */
[----:B------:R-:W-:Y:S02]  /*0b60*/  UISETP.NE.U32.AND UP3, UPT, UR10, URZ, UPT ;  /* 0x0000003f0a00728c */ /* 0x000fe4000bf65070 */
[----:B------:R-:W-:Y:S02]  /*0b70*/  UISETP.NE.U32.AND UP4, UPT, UR12, URZ, UPT ;  /* 0x0000003f0c00728c */ /* 0x000fe4000bf85070 */
[----:B------:R-:W-:Y:S02]  /*0b80*/  UISETP.NE.AND.EX UP3, UPT, UR11, URZ, UPT, UP3 ;  /* 0x0000003f0b00728c */ /* 0x000fe4000bf65330 */
[----:B------:R-:W-:Y:S02]  /*0b90*/  UISETP.NE.AND.EX UP4, UPT, UR13, URZ, UPT, UP4 ;  /* 0x0000003f0d00728c */ /* 0x000fe4000bf85340 */
[----:B------:R-:W-:-:S02]  /*0ba0*/  USHF.R.S32.HI UR58, URZ, 0x1f, UR43 ;  /* 0x0000001f3f3a7899 */ /* 0x000fc4000801142b */
[----:B------:R-:W-:Y:S01]  /*0bb0*/  USHF.L.U32 UR17, UR43, 0x2, URZ ;  /* 0x000000022b117899 */ /* 0x000fe2000800063f */
[----:B------:R-:W-:Y:S01]  /*0bc0*/  PLOP3.LUT P0, PT, PT, PT, UP3, 0x80, 0x0 ;  /* 0x000000000000781c */ /* 0x000fe20003f0f038 */
[----:B------:R-:W-:Y:S01]  /*0bd0*/  USHF.L.U64.HI UR6, UR43, 0x2, UR58 ;  /* 0x000000022b067899 */ /* 0x000fe2000801023a */
[----:B------:R-:W-:Y:S01]  /*0be0*/  PLOP3.LUT P1, PT, PT, PT, UP4, 0x80, 0x0 ;  /* 0x000000000000781c */ /* 0x000fe20003f2f048 */
[----:B------:R-:W-:Y:S01]  /*0bf0*/  ULDC.64 UR14, c[0x0][0x2f0] ;  /* 0x0000bc00000e7ab9 */ /* 0x000fe20000000a00 */
[----:B------:R-:W-:Y:S02]  /*0c00*/  @UP3 UIADD3 UR10, UP0, UR17, UR10, URZ ;  /* 0x0000000a110a3290 */ /* 0x000fe4000ff1e03f */
[----:B------:R-:W-:Y:S02]  /*0c10*/  @UP4 UIADD3 UR12, UP1, UR17, UR12, URZ ;  /* 0x0000000c110c4290 */ /* 0x000fe4000ff3e03f */
[----:B------:R-:W-:Y:S02]  /*0c20*/  UIADD3 UR16, UP2, UR17, UR14, URZ ;  /* 0x0000000e11107290 */ /* 0x000fe4000ff5e03f */
[----:B------:R-:W-:Y:S01]  /*0c30*/  @UP3 UIADD3.X UR11, UR6, UR11, URZ, UP0, !UPT ;  /* 0x0000000b060b3290 */ /* 0x000fe200087fe43f */
[----:B-1--4-:R-:W-:Y:S01]  /*0c40*/  IMAD.U32 R2, RZ, RZ, UR10 ;  /* 0x0000000aff027e24 */ /* 0x012fe2000f8e00ff */
[----:B------:R-:W-:Y:S01]  /*0c50*/  UISETP.NE.U32.AND UP0, UPT, UR14, URZ, UPT ;  /* 0x0000003f0e00728c */ /* 0x000fe2000bf05070 */
[----:B-1----:R-:W-:Y:S01]  /*0c60*/  IMAD.U32 R4, RZ, RZ, UR12 ;  /* 0x0000000cff047e24 */ /* 0x002fe2000f8e00ff */
[----:B------:R-:W-:-:S02]  /*0c70*/  @UP4 UIADD3.X UR13, UR6, UR13, URZ, UP1, !UPT ;  /* 0x0000000d060d4290 */ /* 0x000fc40008ffe43f */
[----:B------:R-:W-:Y:S01]  /*0c80*/  UIADD3.X UR7, UR6, UR15, URZ, UP2, !UPT ;  /* 0x0000000f06077290 */ /* 0x000fe200097fe43f */
[----:B------:R-:W-:Y:S01]  /*0c90*/  IMAD.U32 R3, RZ, RZ, UR11 ;  /* 0x0000000bff037e24 */ /* 0x000fe2000f8e00ff */
[----:B------:R-:W-:Y:S01]  /*0ca0*/  UISETP.NE.AND.EX UP2, UPT, UR15, URZ, UPT, UP0 ;  /* 0x0000003f0f00728c */ /* 0x000fe2000bf45300 */
[----:B------:R-:W-:Y:S02]  /*0cb0*/  ULDC.U8 UR18, c[0x0][0x3c2] ;  /* 0x0000f08000127ab9 */ /* 0x000fe40000000000 */
[----:B------:R-:W-:Y:S01]  /*0cc0*/  ULDC.64 UR14, c[0x0][0x2f8] ;  /* 0x0000be00000e7ab9 */ /* 0x000fe20000000a00 */
[----:B------:R-:W-:Y:S01]  /*0cd0*/  UISETP.NE.AND UP1, UPT, UR18, URZ, UPT ;  /* 0x0000003f1200728c */ /* 0x000fe2000bf25270 */
[----:B------:R-:W-:Y:S01]  /*0ce0*/  IMAD.U32 R5, RZ, RZ, UR13 ;  /* 0x0000000dff057e24 */ /* 0x000fe2000f8e00ff */
[----:B------:R-:W-:Y:S01]  /*0cf0*/  UISETP.EQ.U32.AND UP4, UPT, UR14, URZ, UPT ;  /* 0x0000003f0e00728c */ /* 0x000fe2000bf82070 */
[----:B------:R-:W-:Y:S01]  /*0d00*/  PLOP3.LUT P3, PT, PT, PT, UP2, 0x80, 0x0 ;  /* 0x000000000000781c */ /* 0x000fe20003f6f028 */
[----:B------:R-:W-:-:S02]  /*0d10*/  @!UP3 ULDC.64 UR10, c[0x0][0x318] ;  /* 0x0000c600000abab9 */ /* 0x000fc40000000a00 */
[----:B------:R-:W-:Y:S01]  /*0d20*/  UISETP.EQ.OR.EX UP4, UPT, UR15, URZ, !UP1, UP4 ;  /* 0x0000003f0f00728c */ /* 0x000fe2000cf82740 */
[----:B--23--:R-:W2:Y:S05]  /*0d30*/  @P1 LDG.E R7, desc[UR8][R4.64] ;  /* 0x0000000804071981 */ /* 0x00ceaa000c1e1900 */
[----:B------:R-:W-:Y:S01]  /*0d40*/  PLOP3.LUT P2, PT, PT, PT, UP4, 0x80, 0x0 ;  /* 0x000000000000781c */ /* 0x000fe20003f4f048 */
[----:B------:R1:W3:Y:S02]  /*0d50*/  @P0 LDG.E R5, desc[UR8][R2.64] ;  /* 0x0000000802050981 */ /* 0x0002e4000c1e1900 */
[----:B-1----:R-:W-:Y:S01]  /*0d60*/  IMAD.U32 R3, RZ, RZ, UR7 ;  /* 0x00000007ff037e24 */ /* 0x002fe2000f8e00ff */
[----:B------:R-:W-:Y:S01]  /*0d70*/  UIADD3 UR7, UP0, UR17, UR14, URZ ;  /* 0x0000000e11077290 */ /* 0x000fe2000ff1e03f */
[----:B------:R-:W-:-:S03]  /*0d80*/  IMAD.U32 R2, RZ, RZ, UR16 ;  /* 0x00000010ff027e24 */ /* 0x000fc6000f8e00ff */
[----:B------:R-:W-:Y:S02]  /*0d90*/  UIADD3.X UR6, UR6, UR15, URZ, UP0, !UPT ;  /* 0x0000000f06067290 */ /* 0x000fe400087fe43f */
[----:B------:R-:W4:Y:S04]  /*0da0*/  @P3 LDG.E R6, desc[UR8][R2.64] ;  /* 0x0000000802063981 */ /* 0x000f28000c1e1900 */
[----:B-----5:R1:W5:Y:S02]  /*0db0*/  @P3 LDG.E R0, desc[UR8][R2.64+0x4] ;  /* 0x0000040802003981 */ /* 0x020364000c1e1900 */
[----:B-1----:R-:W-:Y:S02]  /*0dc0*/  IMAD.U32 R2, RZ, RZ, UR7 ;  /* 0x00000007ff027e24 */ /* 0x002fe4000f8e00ff */
[----:B------:R-:W-:Y:S01]  /*0dd0*/  IMAD.U32 R3, RZ, RZ, UR6 ;  /* 0x00000006ff037e24 */ /* 0x000fe2000f8e00ff */
[----:B------:R-:W-:Y:S01]  /*0de0*/  UMOV UR16, URZ ;  /* 0x0000003f00107c82 */ /* 0x000fe20008000000 */
[----:B------:R-:W-:Y:S01]  /*0df0*/  @!UP3 UISETP.NE.U32.AND UP0, UPT, UR10, URZ, UPT ;  /* 0x0000003f0a00b28c */ /* 0x000fe2000bf05070 */
[----:B------:R-:W-:-:S02]  /*0e00*/  @!UP3 ULDC UR6, c[0x0][0x2cc] ;  /* 0x0000b3000006bab9 */ /* 0x000fc40000000800 */
[----:B------:R-:W5:Y:S01]  /*0e10*/  @!P2 LDG.E R4, desc[UR8][R2.64] ;  /* 0x000000080204a981 */ /* 0x000f62000c1e1900 */
[----:B------:R-:W-:Y:S01]  /*0e20*/  @!UP3 UISETP.NE.AND.EX UP0, UPT, UR11, URZ, UPT, UP0 ;  /* 0x0000003f0b00b28c */ /* 0x000fe2000bf05300 */
[----:B------:R-:W-:Y:S01]  /*0e30*/  UMOV UR7, 0xffffffff ;  /* 0xffffffff00077882 */ /* 0x000fe20000000000 */
[----:B------:R-:W-:Y:S02]  /*0e40*/  UMOV UR24, 0xffffffff ;  /* 0xffffffff00187882 */ /* 0x000fe40000000000 */
[----:B------:R-:W-:Y:S02]  /*0e50*/  @!UP3 USEL UR11, UR6, URZ, UP0 ;  /* 0x0000003f060bb287 */ /* 0x000fe40008000000 */
[----:B------:R-:W-:Y:S01]  /*0e60*/  USHF.L.U32 UR34, UR23, 0x7, URZ ;  /* 0x0000000717227899 */ /* 0x000fe2000800063f */
[----:B------:R-:W-:Y:S01]  /*0e70*/  ULDC UR10, c[0x0][0x2c8] ;  /* 0x0000b200000a7ab9 */ /* 0x000fe20000000800 */
[----:B--2---:R-:W-:Y:S02]  /*0e80*/  @P1 R2UR UR16, R7 ;  /* 0x00000000071012ca */ /* 0x004fe400000e0000 */
[----:B---3--:R-:W-:-:S02]  /*0e90*/  @P0 R2UR UR12, R5 ;  /* 0x00000000050c02ca */ /* 0x008fc400000e0000 */
[----:B------:R-:W-:-:S04]  /*0ea0*/  ISETP.NE.U32.AND P0, PT, RZ, UR14, PT ;  /* 0x0000000eff007c0c */ /* 0x000fc8000bf05070 */
[----:B------:R-:W-:-:S07]  /*0eb0*/  ISETP.NE.AND.EX P0, PT, RZ, UR15, PT, P0 ;  /* 0x0000000fff007c0c */ /* 0x000fce000bf05300 */
[----:B------:R-:W-:Y:S01]  /*0ec0*/  @UP3 UIADD3 UR6, UR12, -UR16, URZ ;  /* 0x800000100c063290 */ /* 0x000fe2000fffe03f */
[----:B----4-:R-:W-:Y:S02]  /*0ed0*/  @P3 R2UR UR7, R6 ;  /* 0x00000000060732ca */ /* 0x010fe400000e0000 */
[----:B-----5:R-:W-:Y:S02]  /*0ee0*/  @P3 R2UR UR13, R0 ;  /* 0x00000000000d32ca */ /* 0x020fe400000e0000 */
[----:B------:R-:W-:Y:S01]  /*0ef0*/  @!P2 R2UR UR24, R4 ;  /* 0x000000000418a2ca */ /* 0x000fe200000e0000 */
[----:B------:R-:W-:-:S14]  /*0f00*/  @!P0 BRA `(.L_x_388) ;  /* 0x0000000000188947 */ /* 0x000fdc0003800000 */
[----:B------:R-:W-:-:S13]  /*0f10*/  PLOP3.LUT P0, PT, PT, PT, UP1, 0x80, 0x0 ;  /* 0x000000000000781c */ /* 0x000fda0003f0f018 */
[----:B------:R-:W2:Y:S04]  /*0f20*/  @P0 LDG.E R0, desc[UR8][R2.64+0x4] ;  /* 0x0000040802000981 */ /* 0x000ea8000c1e1900 */
[----:B------:R-:W3:Y:S01]  /*0f30*/  @!P0 LDG.E R2, desc[UR8][R2.64] ;  /* 0x0000000802028981 */ /* 0x000ee2000c1e1900 */
[----:B--2---:R-:W-:-:S13]  /*0f40*/  @P0 R2UR UR10, R0 ;  /* 0x00000000000a02ca */ /* 0x004fda00000e0000 */
[----:B------:R-:W-:-:S07]  /*0f50*/  @UP1 UIADD3 UR10, UR10, -UR24, URZ ;  /* 0x800000180a0a1290 */ /* 0x000fce000fffe03f */
[----:B---3--:R-:W-:-:S15]  /*0f60*/  @!P0 R2UR UR10, R2 ;  /* 0x00000000020a82ca */ /* 0x008fde00000e0000 */
.L_x_388:
[----:B------:R-:W-:Y:S02]  /*0f70*/  @!UP3 UIADD3 UR6, UR11, UR10, -UR16 ;  /* 0x0000000a0b06b290 */ /* 0x000fe4000fffe810 */
[----:B------:R-:W-:Y:S02]  /*0f80*/  @UP2 UIADD3 UR35, UR13, -UR7, URZ ;  /* 0x800000070d232290 */ /* 0x000fe4000fffe03f */
[----:B------:R-:W-:-:S05]  /*0f90*/  UISETP.GT.AND UP0, UPT, UR6, UR34, UPT ;  /* 0x000000220600728c */ /* 0x000fca000bf04270 */
[----:B------:R-:W-:Y:S01]  /*0fa0*/  @!UP2 ULDC UR35, c[0x0][0x2c4] ;  /* 0x0000b1000023aab9 */ /* 0x000fe20000000800 */
[----:B------:R-:W-:-:S13]  /*0fb0*/  PLOP3.LUT P0, PT, PT, PT, UP0, 0x80, 0x0 ;  /* 0x000000000000781c */ /* 0x000fda0003f0f008 */
[----:B------:R-:W-:Y:S05]  /*0fc0*/  @!P0 BRA `(.L_x_389) ;  /* 0x0000009400448947 */ /* 0x000fea0003800000 */
[----:B------:R-:W1:Y:S01]  /*0fd0*/  LDC R6, c[0x0][0x278] ;  /* 0x00009e00ff067b82 */ /* 0x000e620000000800 */
[----:B------:R-:W-:Y:S01]  /*0fe0*/  UISETP.NE.AND UP1, UPT, UR7, -0x1, UPT ;  /* 0xffffffff0700788c */ /* 0x000fe2000bf25270 */
[----:B------:R-:W-:Y:S01]  /*0ff0*/  IABS R4, UR56 ;  /* 0x0000003800047c13 */ /* 0x000fe20008000000 */
[----:B------:R-:W-:Y:S01]  /*1000*/  ULDC.64 UR10, c[0x0][0x228] ;  /* 0x00008a00000a7ab9 */ /* 0x000fe20000000a00 */
[----:B------:R-:W-:Y:S01]  /*1010*/  ULDC.64 UR12, c[0x0][0x488] ;  /* 0x00012200000c7ab9 */ /* 0x000fe20000000a00 */
[----:B------:R-:W-:Y:S02]  /*1020*/  UIMAD.WIDE.U32 UR20, UR43, UR10, URZ ;  /* 0x0000000a2b1472a5 */ /* 0x000fe4000f8e003f */
[----:B------:R-:W-:Y:S01]  /*1030*/  UIMAD UR10, UR58, UR10, URZ ;  /* 0x0000000a3a0a72a4 */ /* 0x000fe2000f8e023f */
[----:B------:R-:W2:Y:S01]  /*1040*/  S2UR UR14, SR_CTAID.X ;  /* 0x00000000000e79c3 */ /* 0x000ea20000002500 */
[----:B------:R-:W-:Y:S02]  /*1050*/  UISETP.NE.AND UP0, UPT, UR24, -0x1, UPT ;  /* 0xffffffff1800788c */ /* 0x000fe4000bf05270 */
[----:B------:R-:W-:Y:S01]  /*1060*/  UIMAD UR26, UR43, UR11, UR10 ;  /* 0x0000000b2b1a72a4 */ /* 0x000fe2000f8e020a */
[----:B------:R-:W-:-:S02]  /*1070*/  ULDC.64 UR28, c[0x0][0x240] ;  /* 0x00009000001c7ab9 */ /* 0x000fc40000000a00 */
[----:B------:R-:W-:Y:S01]  /*1080*/  @!UP1 ULDC.64 UR10, c[0x0][0x418] ;  /* 0x00010600000a9ab9 */ /* 0x000fe20000000a00 */
[----:B------:R-:W-:Y:S01]  /*1090*/  ULDC.U8 UR42, c[0x0][0x3d8] ;  /* 0x0000f600002a7ab9 */ /* 0x000fe20000000000 */
[----:B------:R-:W-:Y:S01]  /*10a0*/  ULDC UR59, c[0x0][0x2d4] ;  /* 0x0000b500003b7ab9 */ /* 0x000fe20000000800 */
[----:B------:R-:W-:Y:S02]  /*10b0*/  UIMAD.WIDE.U32 UR18, UR7, UR28, URZ ;  /* 0x0000001c071272a5 */ /* 0x000fe4000f8e003f */
[----:B------:R-:W-:Y:S02]  /*10c0*/  UISETP.NE.AND UP3, UPT, UR42, URZ, UPT ;  /* 0x0000003f2a00728c */ /* 0x000fe4000bf65270 */
[----:B------:R-:W-:Y:S02]  /*10d0*/  @UP0 UIADD3 UR17, UR16, UR24, URZ ;  /* 0x0000001810110290 */ /* 0x000fe4000fffe03f */
[----:B------:R-:W-:Y:S01]  /*10e0*/  USHF.R.S32.HI UR40, URZ, 0x1f, UR59 ;  /* 0x0000001f3f287899 */ /* 0x000fe2000801143b */
[----:B-1----:R-:W-:Y:S01]  /*10f0*/  IABS R5, R6 ;  /* 0x0000000600057213 */ /* 0x002fe20000000000 */
[----:B------:R-:W-:Y:S01]  /*1100*/  USEL UR57, UR20, UR18, !UP1 ;  /* 0x0000001214397287 */ /* 0x000fe2000c800000 */
[----:B------:R-:W-:Y:S01]  /*1110*/  ISETP.NE.AND P3, PT, R6, RZ, PT ;  /* 0x000000ff0600720c */ /* 0x000fe20003f65270 */
[----:B------:R-:W-:Y:S01]  /*1120*/  UIADD3 UR48, UR21, UR26, URZ ;  /* 0x0000001a15307290 */ /* 0x000fe2000fffe03f */
[----:B------:R-:W1:Y:S01]  /*1130*/  I2F.RP R2, R5 ;  /* 0x0000000500027306 */ /* 0x000e620000209400 */
[----:B------:R-:W-:Y:S01]  /*1140*/  ULDC UR45, c[0x0][0x2dc] ;  /* 0x0000b700002d7ab9 */ /* 0x000fe20000000800 */
[----:B------:R-:W-:Y:S01]  /*1150*/  ULDC UR61, c[0x0][0x270] ;  /* 0x00009c00003d7ab9 */ /* 0x000fe20000000800 */
[----:B------:R-:W-:-:S02]  /*1160*/  @!UP1 UIMAD.WIDE.U32 UR32, UR43, UR10, URZ ;  /* 0x0000000a2b2092a5 */ /* 0x000fc4000f8e003f */
[----:B--2---:R-:W-:Y:S02]  /*1170*/  UIMAD.WIDE.U32 UR30, UR14, UR12, URZ ;  /* 0x0000000c0e1e72a5 */ /* 0x004fe4000f8e003f */
[----:B------:R-:W-:Y:S02]  /*1180*/  UIMAD UR50, UR56, UR45, URZ ;  /* 0x0000002d383272a4 */ /* 0x000fe4000f8e023f */
[----:B------:R-:W-:Y:S02]  /*1190*/  UIMAD UR47, UR14, UR13, UR31 ;  /* 0x0000000d0e2f72a4 */ /* 0x000fe4000f8e021f */
[----:B------:R-:W-:Y:S01]  /*11a0*/  USHF.L.U32 UR14, UR43, 0x7, URZ ;  /* 0x000000072b0e7899 */ /* 0x000fe2000800063f */
[----:B------:R-:W-:Y:S01]  /*11b0*/  @UP1 ULDC.64 UR12, c[0x0][0x420] ;  /* 0x00010800000c1ab9 */ /* 0x000fe20000000a00 */
[----:B------:R-:W-:Y:S01]  /*11c0*/  UIMAD UR25, UR7, UR29, URZ ;  /* 0x0000001d071972a4 */ /* 0x000fe2000f8e023f */
[----:B-1----:R-:W1:Y:S01]  /*11d0*/  MUFU.RCP R2, R2 ;  /* 0x0000000200027308 */ /* 0x002e620000001000 */
[----:B------:R-:W-:-:S02]  /*11e0*/  @UP1 UIMAD.WIDE.U32 UR36, UR7, UR12, URZ ;  /* 0x0000000c072412a5 */ /* 0x000fc4000f8e003f */
[----:B------:R-:W-:Y:S02]  /*11f0*/  @!UP1 UIMAD UR12, UR58, UR10, URZ ;  /* 0x0000000a3a0c92a4 */ /* 0x000fe4000f8e023f */
[----:B------:R-:W-:Y:S02]  /*1200*/  @UP1 UIMAD UR49, UR7, UR13, UR37 ;  /* 0x0000000d073112a4 */ /* 0x000fe4000f8e0225 */
[----:B------:R-:W-:Y:S02]  /*1210*/  @!UP1 UIMAD UR31, UR43, UR11, UR12 ;  /* 0x0000000b2b1f92a4 */ /* 0x000fe4000f8e020c */
[----:B------:R-:W-:Y:S02]  /*1220*/  UIADD3 UR12, UR35, 0x7f, URZ ;  /* 0x0000007f230c7890 */ /* 0x000fe4000fffe03f */
[----:B------:R-:W-:Y:S02]  /*1230*/  USHF.L.U64.HI UR13, UR43, 0x7, UR58 ;  /* 0x000000072b0d7899 */ /* 0x000fe4000801023a */
[----:B------:R-:W-:-:S02]  /*1240*/  USHF.R.S32.HI UR22, URZ, 0x1f, UR12 ;  /* 0x0000001f3f167899 */ /* 0x000fc4000801140c */
[----:B------:R-:W-:Y:S01]  /*1250*/  USEL UR39, UR13, URZ, UP2 ;  /* 0x0000003f0d277287 */ /* 0x000fe20009000000 */
[----:B-1----:R-:W-:Y:S01]  /*1260*/  VIADD R2, R2, 0xffffffe ;  /* 0x0ffffffe02027836 */ /* 0x002fe20000000000 */
[----:B------:R-:W-:Y:S02]  /*1270*/  ULEA.HI UR42, UR22, UR12, URZ, 0x7 ;  /* 0x0000000c162a7291 */ /* 0x000fe4000f8f383f */
[----:B------:R-:W-:Y:S01]  /*1280*/  USEL UR38, UR14, URZ, UP2 ;  /* 0x0000003f0e267287 */ /* 0x000fe20009000000 */
[----:B------:R-:W1:Y:S01]  /*1290*/  F2I.FTZ.U32.TRUNC.NTZ R3, R2 ;  /* 0x0000000200037305 */ /* 0x000e62000021f000 */
[----:B------:R-:W-:Y:S01]  /*12a0*/  @UP0 ULDC.64 UR12, c[0x0][0x248] ;  /* 0x00009200000c0ab9 */ /* 0x000fe20000000a00 */
[----:B------:R-:W-:Y:S02]  /*12b0*/  UIMAD.WIDE UR10, UR45, UR61, URZ ;  /* 0x0000003d2d0a72a5 */ /* 0x000fe4000f8e023f */
[----:B------:R-:W-:Y:S02]  /*12c0*/  @UP0 UIMAD.WIDE.U32 UR20, UR17, UR12, URZ ;  /* 0x0000000c111402a5 */ /* 0x000fe4000f8e003f */
[----:B------:R-:W-:-:S02]  /*12d0*/  @UP0 UIMAD UR22, UR17, UR13, URZ ;  /* 0x0000000d111602a4 */ /* 0x000fc4000f8e023f */
[----:B------:R-:W-:Y:S02]  /*12e0*/  UIMAD UR17, UR40, UR43, URZ ;  /* 0x0000002b281172a4 */ /* 0x000fe4000f8e023f */
[----:B------:R-:W-:Y:S02]  /*12f0*/  UIMAD.WIDE.U32 UR14, UR43, UR59, URZ ;  /* 0x0000003b2b0e72a5 */ /* 0x000fe4000f8e003f */
[----:B------:R-:W-:Y:S01]  /*1300*/  UIMAD UR17, UR58, UR59, UR17 ;  /* 0x0000003b3a1172a4 */ /* 0x000fe2000f8e0211 */
[----:B------:R-:W-:Y:S01]  /*1310*/  @UP0 UMOV UR45, UR20 ;  /* 0x00000014002d0c82 */ /* 0x000fe20008000000 */
[----:B-1----:R-:W-:Y:S01]  /*1320*/  IMAD.MOV R0, RZ, RZ, -R3 ;  /* 0x000000ffff007224 */ /* 0x002fe200078e0a03 */
[----:B------:R-:W-:Y:S01]  /*1330*/  UIMAD UR20, UR11, UR14, URZ ;  /* 0x0000000e0b1472a4 */ /* 0x000fe2000f8e023f */
[----:B------:R-:W-:Y:S01]  /*1340*/  IMAD.MOV.U32 R2, RZ, RZ, RZ ;  /* 0x000000ffff027224 */ /* 0x000fe200078e00ff */
[----:B------:R-:W-:Y:S01]  /*1350*/  UIADD3 UR17, UR15, UR17, URZ ;  /* 0x000000110f117290 */ /* 0x000fe2000fffe03f */
[----:B------:R-:W-:Y:S01]  /*1360*/  IMAD R0, R0, R5, RZ ;  /* 0x0000000500007224 */ /* 0x000fe200078e02ff */
[----:B------:R-:W-:-:S02]  /*1370*/  @UP1 UIADD3 UR48, UR19, UR25, URZ ;  /* 0x0000001913301290 */ /* 0x000fc4000fffe03f */
[----:B------:R-:W-:Y:S01]  /*1380*/  UIMAD.WIDE.U32 UR18, UR10, UR14, URZ ;  /* 0x0000000e0a1272a5 */ /* 0x000fe2000f8e003f */
[----:B------:R-:W-:Y:S01]  /*1390*/  IMAD.HI.U32 R0, R3, R0, R2 ;  /* 0x0000000003007227 */ /* 0x000fe200078e0002 */
[----:B------:R-:W-:Y:S01]  /*13a0*/  MOV R2, R4 ;  /* 0x0000000400027202 */ /* 0x000fe20000000f00 */
[----:B------:R-:W-:Y:S01]  /*13b0*/  UIMAD UR17, UR10, UR17, UR20 ;  /* 0x000000110a1172a4 */ /* 0x000fe2000f8e0214 */
[----:B------:R-:W-:Y:S01]  /*13c0*/  ULDC.U8 UR44, c[0x0][0x480] ;  /* 0x00012000002c7ab9 */ /* 0x000fe20000000000 */
[----:B------:R-:W-:Y:S02]  /*13d0*/  ULDC UR41, c[0x0][0x2c4] ;  /* 0x0000b10000297ab9 */ /* 0x000fe40000000800 */
[----:B------:R-:W-:Y:S01]  /*13e0*/  IMAD.HI.U32 R0, R0, R2, RZ ;  /* 0x0000000200007227 */ /* 0x000fe200078e00ff */
[----:B------:R-:W-:Y:S02]  /*13f0*/  UISETP.NE.AND UP4, UPT, UR44, URZ, UPT ;  /* 0x0000003f2c00728c */ /* 0x000fe4000bf85270 */
[----:B------:R-:W-:Y:S01]  /*1400*/  UIMAD.WIDE.U32 UR14, UR10, UR7, URZ ;  /* 0x000000070a0e72a5 */ /* 0x000fe2000f8e003f */
[----:B------:R-:W-:Y:S01]  /*1410*/  IMAD.MOV R3, RZ, RZ, -R0 ;  /* 0x000000ffff037224 */ /* 0x000fe200078e0a00 */
[----:B------:R-:W-:-:S02]  /*1420*/  @UP3 UIMAD UR20, UR43, UR41, URZ ;  /* 0x000000292b1432a4 */ /* 0x000fc4000f8e023f */
[----:B------:R-:W-:Y:S01]  /*1430*/  UIADD3 UR44, UR19, UR17, URZ ;  /* 0x00000011132c7290 */ /* 0x000fe2000fffe03f */
[C---:B------:R-:W-:Y:S01]  /*1440*/  IMAD R2, R5.reuse, R3, R2 ;  /* 0x0000000305027224 */ /* 0x040fe200078e0202 */
[----:B------:R-:W-:Y:S02]  /*1450*/  ULOP3.LUT UR17, UR42, 0xffffff80, URZ, 0xc0, !UPT ;  /* 0xffffff802a117892 */ /* 0x000fe4000f8ec03f */
[----:B------:R-:W-:Y:S02]  /*1460*/  USEL UR55, UR18, UR14, !UP1 ;  /* 0x0000000e12377287 */ /* 0x000fe4000c800000 */
[----:B------:R-:W-:Y:S01]  /*1470*/  ISETP.GT.U32.AND P1, PT, R5, R2, PT ;  /* 0x000000020500720c */ /* 0x000fe20003f24070 */
[----:B------:R-:W-:Y:S02]  /*1480*/  @UP3 USEL UR14, UR20, UR7, !UP1 ;  /* 0x00000007140e3287 */ /* 0x000fe4000c800000 */
[----:B------:R-:W-:Y:S02]  /*1490*/  @UP0 UIADD3 UR46, UR21, UR22, URZ ;  /* 0x00000016152e0290 */ /* 0x000fe4000fffe03f */
[----:B------:R-:W-:Y:S01]  /*14a0*/  UIADD3 UR17, UR17, -0x80, URZ ;  /* 0xffffff8011117890 */ /* 0x000fe2000fffe03f */
[----:B------:R-:W-:Y:S01]  /*14b0*/  @UP3 ULDC UR21, c[0x0][0x2e4] ;  /* 0x0000b90000153ab9 */ /* 0x000fe20000000800 */
[----:B------:R-:W-:-:S02]  /*14c0*/  @!UP3 UIMAD UR19, UR43, UR61, UR56 ;  /* 0x0000003d2b13b2a4 */ /* 0x000fc4000f8e0238 */
[----:B------:R-:W-:Y:S02]  /*14d0*/  @UP3 UIMAD UR25, UR56, UR21, UR14 ;  /* 0x00000015381932a4 */ /* 0x000fe4000f8e020e */
[----:B------:R-:W-:Y:S02]  /*14e0*/  USHF.R.S32.HI UR21, URZ, 0x1f, UR17 ;  /* 0x0000001f3f157899 */ /* 0x000fe40008011411 */
[----:B------:R-:W-:Y:S01]  /*14f0*/  @!P1 IMAD.IADD R2, R2, 0x1, -R5 ;  /* 0x0000000102029824 */ /* 0x000fe200078e0a05 */
[----:B------:R-:W-:Y:S01]  /*1500*/  UIADD3 UR18, UP2, UR17, UR38, URZ ;  /* 0x0000002611127290 */ /* 0x000fe2000ff5e03f */
[----:B------:R-:W-:Y:S01]  /*1510*/  @!P1 IADD3 R0, R0, 0x1, RZ ;  /* 0x0000000100009810 */ /* 0x000fe20007ffe0ff */
[----:B------:R-:W-:Y:S01]  /*1520*/  UIMAD UR14, UR11, UR7, URZ ;  /* 0x000000070b0e72a4 */ /* 0x000fe2000f8e023f */
[----:B------:R-:W-:Y:S01]  /*1530*/  PLOP3.LUT P1, PT, PT, PT, UP0, 0x80, 0x0 ;  /* 0x000000000000781c */ /* 0x000fe20003f2f008 */
[----:B------:R-:W-:Y:S01]  /*1540*/  @!UP3 UIMAD UR25, UR19, UR41, URZ ;  /* 0x000000291319b2a4 */ /* 0x000fe2000f8e023f */
[----:B------:R-:W-:Y:S01]  /*1550*/  ISETP.GE.U32.AND P0, PT, R2, R5, PT ;  /* 0x000000050200720c */ /* 0x000fe20003f06070 */
[----:B------:R-:W-:Y:S01]  /*1560*/  UIADD3.X UR19, UR21, UR39, URZ, UP2, !UPT ;  /* 0x0000002715137290 */ /* 0x000fe200097fe43f */
[----:B------:R-:W-:Y:S01]  /*1570*/  LOP3.LUT R2, R6, UR56, RZ, 0x3c, !PT ;  /* 0x0000003806027c12 */ /* 0x000fe2000f8e3cff */
[----:B------:R-:W-:-:S02]  /*1580*/  UIMAD UR11, UR11, UR18, URZ ;  /* 0x000000120b0b72a4 */ /* 0x000fc4000f8e023f */
[----:B------:R-:W-:Y:S01]  /*1590*/  @UP0 UIADD3 UR27, UR16, UR24, URZ ;  /* 0x00000018101b0290 */ /* 0x000fe2000fffe03f */
[----:B------:R-:W-:Y:S01]  /*15a0*/  ISETP.GE.AND P2, PT, R2, RZ, PT ;  /* 0x000000ff0200720c */ /* 0x000fe20003f46270 */
[----:B------:R-:W-:Y:S02]  /*15b0*/  @UP1 UIADD3 UR44, UR15, UR14, URZ ;  /* 0x0000000e0f2c1290 */ /* 0x000fe4000fffe03f */
[----:B------:R-:W-:Y:S01]  /*15c0*/  UIMAD.WIDE.U32 UR38, UR10, UR18, URZ ;  /* 0x000000120a2672a5 */ /* 0x000fe2000f8e003f */
[----:B------:R-:W-:Y:S01]  /*15d0*/  @UP0 ULDC.64 UR14, c[0x0][0x250] ;  /* 0x00009400000e0ab9 */ /* 0x000fe20000000a00 */
[----:B------:R-:W-:Y:S02]  /*15e0*/  UIMAD UR18, UR10, UR19, UR11 ;  /* 0x000000130a1272a4 */ /* 0x000fe4000f8e020b */
[----:B------:R-:W-:Y:S01]  /*15f0*/  @P0 VIADD R0, R0, 0x1 ;  /* 0x0000000100000836 */ /* 0x000fe20000000000 */
[----:B------:R-:W-:Y:S01]  /*1600*/  @UP0 UIMAD.WIDE.U32 UR10, UR27, UR14, URZ ;  /* 0x0000000e1b0a02a5 */ /* 0x000fe2000f8e003f */
[----:B------:R-:W-:Y:S01]  /*1610*/  PLOP3.LUT P0, PT, PT, PT, UP3, 0x80, 0x0 ;  /* 0x000000000000781c */ /* 0x000fe20003f0f038 */
[----:B------:R-:W-:Y:S01]  /*1620*/  @UP0 UIMAD UR19, UR27, UR15, URZ ;  /* 0x0000000f1b1302a4 */ /* 0x000fe2000f8e023f */
[----:B------:R-:W-:Y:S01]  /*1630*/  IMAD.MOV.U32 R16, RZ, RZ, R0 ;  /* 0x000000ffff107224 */ /* 0x000fe200078e0000 */
[----:B------:R-:W-:-:S02]  /*1640*/  USEL UR53, UR47, URZ, UP4 ;  /* 0x0000003f2f357287 */ /* 0x000fc4000a000000 */
[----:B------:R-:W-:Y:S02]  /*1650*/  USHF.R.S32.HI UR51, URZ, 0x1f, UR34 ;  /* 0x0000001f3f337899 */ /* 0x000fe40008011422 */
[----:B------:R-:W-:Y:S01]  /*1660*/  @!UP1 UIADD3 UR49, UR33, UR31, URZ ;  /* 0x0000001f21319290 */ /* 0x000fe2000fffe03f */
[----:B------:R-:W-:Y:S01]  /*1670*/  @!P2 IADD3 R16, -R16, RZ, RZ ;  /* 0x000000ff1010a210 */ /* 0x000fe20007ffe1ff */
[----:B------:R-:W-:Y:S01]  /*1680*/  USHF.R.S32.HI UR54, URZ, 0x1f, UR50 ;  /* 0x0000001f3f367899 */ /* 0x000fe20008011432 */
[----:B------:R-:W-:Y:S01]  /*1690*/  @!P3 LOP3.LUT R16, RZ, R6, RZ, 0x33, !PT ;  /* 0x00000006ff10b212 */ /* 0x000fe200078e33ff */
[----:B------:R-:W-:Y:S02]  /*16a0*/  USEL UR52, UR30, URZ, UP4 ;  /* 0x0000003f1e347287 */ /* 0x000fe4000a000000 */
[----:B------:R-:W-:Y:S02]  /*16b0*/  @UP0 UIADD3 UR41, UR11, UR19, URZ ;  /* 0x000000130b290290 */ /* 0x000fe4000fffe03f */
[----:B------:R-:W-:Y:S01]  /*16c0*/  UIADD3 UR47, UR39, UR18, URZ ;  /* 0x00000012272f7290 */ /* 0x000fe2000fffe03f */
[----:B------:R-:W-:Y:S01]  /*16d0*/  @UP0 UMOV UR40, UR10 ;  /* 0x0000000a00280c82 */ /* 0x000fe20008000000 */
[----:B------:R-:W-:Y:S10]  /*16e0*/  @P1 BRA `(.L_x_390) ;  /* 0x0000000000301947 */ /* 0x000ff40003800000 */
[----:B------:R-:W-:Y:S01]  /*16f0*/  USHF.R.S32.HI UR10, URZ, 0x1f, UR16 ;  /* 0x0000001f3f0a7899 */ /* 0x000fe20008011410 */
[----:B------:R-:W-:-:S03]  /*1700*/  ULDC.64 UR12, c[0x0][0x248] ;  /* 0x00009200000c7ab9 */ /* 0x000fc60000000a00 */
[----:B------:R-:W-:Y:S02]  /*1710*/  UIMAD UR18, UR10, UR12, URZ ;  /* 0x0000000c0a1272a4 */ /* 0x000fe4000f8e023f */
[----:B------:R-:W-:Y:S02]  /*1720*/  UIMAD.WIDE.U32 UR10, UR16, UR12, URZ ;  /* 0x0000000c100a72a5 */ /* 0x000fe4000f8e003f */
[----:B------:R-:W-:-:S04]  /*1730*/  UIMAD UR18, UR16, UR13, UR18 ;  /* 0x0000000d101272a4 */ /* 0x000fc8000f8e0212 */
[----:B------:R-:W-:-:S03]  /*1740*/  UIADD3 UR11, UR11, UR18, URZ ;  /* 0x000000120b0b7290 */ /* 0x000fc6000fffe03f */
[----:B------:R-:W-:Y:S02]  /*1750*/  ULDC.64 UR18, c[0x0][0x230] ;  /* 0x00008c0000127ab9 */ /* 0x000fe40000000a00 */
[----:B------:R-:W-:Y:S02]  /*1760*/  UIMAD.WIDE.U32 UR10, UR43, UR18, UR10 ;  /* 0x000000122b0a72a5 */ /* 0x000fe4000f8e000a */
[----:B------:R-:W-:-:S04]  /*1770*/  UIMAD UR18, UR58, UR18, URZ ;  /* 0x000000123a1272a4 */ /* 0x000fc8000f8e023f */
[----:B------:R-:W-:Y:S01]  /*1780*/  UIMAD UR19, UR43, UR19, UR18 ;  /* 0x000000132b1372a4 */ /* 0x000fe2000f8e0212 */
[----:B------:R-:W-:-:S03]  /*1790*/  UMOV UR45, UR10 ;  /* 0x0000000a002d7c82 */ /* 0x000fc60008000000 */
[----:B------:R-:W-:-:S12]  /*17a0*/  UIADD3 UR46, UR11, UR19, URZ ;  /* 0x000000130b2e7290 */ /* 0x000fd8000fffe03f */
.L_x_390:
[----:B------:R-:W-:Y:S05]  /*17b0*/  @P1 BRA `(.L_x_391) ;  /* 0x0000000000301947 */ /* 0x000fea0003800000 */
[----:B------:R-:W-:Y:S01]  /*17c0*/  USHF.R.S32.HI UR10, URZ, 0x1f, UR16 ;  /* 0x0000001f3f0a7899 */ /* 0x000fe20008011410 */
[----:B------:R-:W-:-:S03]  /*17d0*/  ULDC.64 UR14, c[0x0][0x250] ;  /* 0x00009400000e7ab9 */ /* 0x000fc60000000a00 */
[----:B------:R-:W-:Y:S02]  /*17e0*/  UIMAD UR18, UR10, UR14, URZ ;  /* 0x0000000e0a1272a4 */ /* 0x000fe4000f8e023f */
[----:B------:R-:W-:Y:S02]  /*17f0*/  UIMAD.WIDE.U32 UR10, UR16, UR14, URZ ;  /* 0x0000000e100a72a5 */ /* 0x000fe4000f8e003f */
[----:B------:R-:W-:-:S04]  /*1800*/  UIMAD UR18, UR16, UR15, UR18 ;  /* 0x0000000f101272a4 */ /* 0x000fc8000f8e0212 */
[----:B------:R-:W-:-:S03]  /*1810*/  UIADD3 UR11, UR11, UR18, URZ ;  /* 0x000000120b0b7290 */ /* 0x000fc6000fffe03f */
[----:B------:R-:W-:Y:S02]  /*1820*/  ULDC.64 UR18, c[0x0][0x238] ;  /* 0x00008e0000127ab9 */ /* 0x000fe40000000a00 */
[----:B------:R-:W-:Y:S02]  /*1830*/  UIMAD UR20, UR58, UR18, URZ ;  /* 0x000000123a1472a4 */ /* 0x000fe4000f8e023f */
[----:B------:R-:W-:Y:S02]  /*1840*/  UIMAD.WIDE.U32 UR10, UR43, UR18, UR10 ;  /* 0x000000122b0a72a5 */ /* 0x000fe4000f8e000a */
[----:B------:R-:W-:-:S04]  /*1850*/  UIMAD UR19, UR43, UR19, UR20 ;  /* 0x000000132b1372a4 */ /* 0x000fc8000f8e0214 */
[----:B------:R-:W-:Y:S01]  /*1860*/  UIADD3 UR41, UR11, UR19, URZ ;  /* 0x000000130b297290 */ /* 0x000fe2000fffe03f */
[----:B------:R-:W-:-:S11]  /*1870*/  UMOV UR40, UR10 ;  /* 0x0000000a00287c82 */ /* 0x000fd60008000000 */
.L_x_391:
[----:B------:R-:W-:Y:S01]  /*1880*/  @UP1 UMOV UR18, UR36 ;  /* 0x0000002400121c82 */ /* 0x000fe20008000000 */
[----:B------:R-:W-:Y:S01]  /*1890*/  @!UP1 UMOV UR18, UR32 ;  /* 0x0000002000129c82 */ /* 0x000fe20008000000 */
[----:B------:R-:W-:Y:S01]  /*18a0*/  SHF.R.S32.HI R18, RZ, 0x1f, R16 ;  /* 0x0000001fff127819 */ /* 0x000fe20000011410 */
[----:B------:R-:W-:Y:S06]  /*18b0*/  @!P0 BRA `(.L_x_392) ;  /* 0x00000000001c8947 */ /* 0x000fec0003800000 */
[----:B------:R-:W-:Y:S01]  /*18c0*/  @!UP1 UIMAD UR7, UR43, UR59, URZ ;  /* 0x0000003b2b0792a4 */ /* 0x000fe2000f8e023f */
[----:B------:R-:W-:Y:S01]  /*18d0*/  ULDC UR11, c[0x0][0x2c0] ;  /* 0x0000b000000b7ab9 */ /* 0x000fe20000000800 */
[----:B------:R-:W-:Y:S02]  /*18e0*/  ULDC UR10, c[0x0][0x2e4] ;  /* 0x0000b900000a7ab9 */ /* 0x000fe40000000800 */
[----:B------:R-:W-:Y:S02]  /*18f0*/  ULEA UR7, UR43, UR7, 0x7 ;  /* 0x000000072b077291 */ /* 0x000fe4000f8e383f */
[----:B------:R-:W-:-:S04]  /*1900*/  ULEA UR10, UR11, UR10, 0x7 ;  /* 0x0000000a0b0a7291 */ /* 0x000fc8000f8e383f */
[----:B------:R-:W-:Y:S01]  /*1910*/  UIMAD UR7, UR10, UR56, UR7 ;  /* 0x000000380a0772a4 */ /* 0x000fe2000f8e0207 */
[----:B------:R-:W-:Y:S11]  /*1920*/  BRA `(.L_x_393) ;  /* 0x0000000000087947 */ /* 0x000ff60003800000 */
.L_x_392:
[----:B------:R-:W-:-:S04]  /*1930*/  UIMAD UR7, UR43, UR61, UR56 ;  /* 0x0000003d2b0772a4 */ /* 0x000fc8000f8e0238 */
[----:B------:R-:W-:-:S12]  /*1940*/  UIMAD UR7, UR7, UR59, URZ ;  /* 0x0000003b070772a4 */ /* 0x000fd8000f8e023f */
.L_x_393:
[----:B------:R-:W1:Y:S01]  /*1950*/  S2R R0, SR_TID.X ;  /* 0x0000000000007919 */ /* 0x000e620000002100 */
[----:B------:R-:W2:Y:S01]  /*1960*/  LDC.64 R6, c[0x0][0x420] ;  /* 0x00010800ff067b82 */ /* 0x000ea20000000a00 */
[----:B------:R-:W-:Y:S01]  /*1970*/  ULDC UR10, c[0x0][0x2dc] ;  /* 0x0000b700000a7ab9 */ /* 0x000fe20000000800 */
[----:B------:R-:W-:Y:S01]  /*1980*/  UIADD3 UR22, UR17, UR7, URZ ;  /* 0x0000000711167290 */ /* 0x000fe2000fffe03f */
[----:B------:R-:W-:Y:S01]  /*1990*/  BSSY B1, `(.L_x_389) ;  /* 0x00008b4000017945 */ /* 0x000fe20003800000 */
[----:B------:R-:W-:Y:S02]  /*19a0*/  UIMAD UR7, UR10, UR61, URZ ;  /* 0x0000003d0a0772a4 */ /* 0x000fe4000f8e023f */
[----:B------:R-:W-:Y:S01]  /*19b0*/  USHF.R.S32.HI UR61, URZ, 0x1f, UR56 ;  /* 0x0000001f3f3d7899 */ /* 0x000fe20008011438 */
[----:B------:R-:W-:Y:S01]  /*19c0*/  ULDC.64 UR10, c[0x0][0x428] ;  /* 0x00010a00000a7ab9 */ /* 0x000fe20000000a00 */
[----:B------:R-:W-:Y:S01]  /*19d0*/  UISETP.GE.AND UP2, UPT, UR35, 0x1, UPT ;  /* 0x000000012300788c */ /* 0x000fe2000bf46270 */
[----:B------:R-:W-:Y:S01]  /*19e0*/  IMAD.U32 R15, RZ, RZ, UR10 ;  /* 0x0000000aff0f7e24 */ /* 0x000fe2000f8e00ff */
[----:B------:R-:W-:-:S02]  /*19f0*/  UIMAD UR19, UR61, UR10, URZ ;  /* 0x0000000a3d1372a4 */ /* 0x000fc4000f8e023f */
[----:B------:R-:W-:Y:S02]  /*1a00*/  UIADD3 UR20, UR17, UR25, URZ ;  /* 0x0000001911147290 */ /* 0x000fe4000fffe03f */
[----:B------:R-:W-:Y:S01]  /*1a10*/  UIMAD UR19, UR56, UR11, UR19 ;  /* 0x0000000b381372a4 */ /* 0x000fe2000f8e0213 */
[----:B------:R-:W-:Y:S02]  /*1a20*/  ULDC.64 UR36, c[0x0][0x210] ;  /* 0x0000840000247ab9 */ /* 0x000fe40000000a00 */
[----:B------:R-:W-:Y:S01]  /*1a30*/  ULDC.64 UR10, c[0x0][0x258] ;  /* 0x00009600000a7ab9 */ /* 0x000fe20000000a00 */
[----:B------:R-:W-:Y:S01]  /*1a40*/  ULDC.64 UR32, c[0x0][0x3e0] ;  /* 0x0000f80000207ab9 */ /* 0x000fe20000000a00 */
[----:B------:R-:W-:Y:S01]  /*1a50*/  ULDC.64 UR26, c[0x0][0x400] ;  /* 0x00010000001a7ab9 */ /* 0x000fe20000000a00 */
[----:B------:R-:W-:Y:S01]  /*1a60*/  ULDC.64 UR30, c[0x0][0x2b0] ;  /* 0x0000ac00001e7ab9 */ /* 0x000fe20000000a00 */
[----:B------:R-:W-:Y:S01]  /*1a70*/  ULDC.64 UR58, c[0x0][0x478] ;  /* 0x00011e00003a7ab9 */ /* 0x000fe20000000a00 */
[----:B------:R-:W-:Y:S01]  /*1a80*/  UIMAD.WIDE UR30, UR20, 0x4, UR30 ;  /* 0x00000004141e78a5 */ /* 0x000fe2000f8e021e */
[----:B--2---:R-:W-:Y:S01]  /*1a90*/  IMAD R3, R6, UR21, RZ ;  /* 0x0000001506037c24 */ /* 0x004fe2000f8e02ff */
[----:B------:R-:W-:-:S03]  /*1aa0*/  ULEA.HI.SX32 UR25, UR42, 0xffffffff, 0x19 ;  /* 0xffffffff2a197891 */ /* 0x000fc6000f8fca3f */
[----:B------:R-:W-:Y:S01]  /*1ab0*/  IMAD R3, R7, UR17, R3 ;  /* 0x0000001107037c24 */ /* 0x000fe2000f8e0203 */
[----:B-1----:R-:W-:-:S04]  /*1ac0*/  SHF.R.S32.HI R12, RZ, 0x1f, R0 ;  /* 0x0000001fff0c7819 */ /* 0x002fc80000011400 */
[CC--:B------:R-:W-:Y:S02]  /*1ad0*/  LEA.HI R2, R12.reuse, R0.reuse, RZ, 0x3 ;  /* 0x000000000c027211 */ /* 0x0c0fe400078f18ff */
[----:B------:R-:W-:Y:S02]  /*1ae0*/  LEA.HI R12, R12, R0, RZ, 0x5 ;  /* 0x000000000c0c7211 */ /* 0x000fe400078f28ff */
[----:B------:R-:W-:Y:S02]  /*1af0*/  LOP3.LUT R4, R2, 0xfffffff8, RZ, 0xc0, !PT ;  /* 0xfffffff802047812 */ /* 0x000fe400078ec0ff */
[----:B------:R-:W-:Y:S02]  /*1b00*/  LOP3.LUT R14, R12, 0xffffffe0, RZ, 0xc0, !PT ;  /* 0xffffffe00c0e7812 */ /* 0x000fe400078ec0ff */
[----:B------:R-:W-:Y:S01]  /*1b10*/  SHF.R.S32.HI R2, RZ, 0x3, R2 ;  /* 0x00000003ff027819 */ /* 0x000fe20000011402 */
[C---:B------:R-:W-:Y:S01]  /*1b20*/  IMAD.IADD R4, R0.reuse, 0x1, -R4 ;  /* 0x0000000100047824 */ /* 0x040fe200078e0a04 */
[----:B------:R-:W-:Y:S01]  /*1b30*/  SHF.R.S32.HI R12, RZ, 0x5, R12 ;  /* 0x00000005ff0c7819 */ /* 0x000fe2000001140c */
[----:B------:R-:W-:Y:S01]  /*1b40*/  IMAD.IADD R14, R0, 0x1, -R14 ;  /* 0x00000001000e7824 */ /* 0x000fe200078e0a0e */
[----:B------:R-:W-:Y:S01]  /*1b50*/  SHF.R.S32.HI R36, RZ, 0x1f, R2 ;  /* 0x0000001fff247819 */ /* 0x000fe20000011402 */
[----:B------:R-:W-:Y:S01]  /*1b60*/  IMAD.SHL.U32 R4, R4, 0x8, RZ ;  /* 0x0000000804047824 */ /* 0x000fe200078e00ff */
[----:B------:R-:W-:Y:S01]  /*1b70*/  IADD3 R0, P1, R2, UR17, RZ ;  /* 0x0000001102007c10 */ /* 0x000fe2000ff3e0ff */
[----:B------:R-:W-:Y:S01]  /*1b80*/  IMAD R12, R12, UR7, R14 ;  /* 0x000000070c0c7c24 */ /* 0x000fe2000f8e020e */
[----:B------:R-:W-:-:S02]  /*1b90*/  USHF.L.U32 UR7, UR7, 0x7, URZ ;  /* 0x0000000707077899 */ /* 0x000fc4000800063f */
[--C-:B------:R-:W-:Y:S02]  /*1ba0*/  SHF.R.S32.HI R5, RZ, 0x1f, R4.reuse ;  /* 0x0000001fff057819 */ /* 0x100fe40000011404 */
[----:B------:R-:W-:Y:S01]  /*1bb0*/  IADD3 R8, P0, R4, UR18, RZ ;  /* 0x0000001204087c10 */ /* 0x000fe2000ff1e0ff */
[----:B------:R-:W-:Y:S01]  /*1bc0*/  UIADD3 UR18, UP1, UP0, UR38, UR7, UR50 ;  /* 0x0000000726127290 */ /* 0x000fe2000f83e032 */
[----:B------:R-:W-:Y:S01]  /*1bd0*/  IADD3.X R13, R36, UR21, RZ, P1, !PT ;  /* 0x00000015240d7c10 */ /* 0x000fe20008ffe4ff */
[----:B------:R-:W-:Y:S01]  /*1be0*/  IMAD.WIDE.U32 R10, R0, UR28, R4 ;  /* 0x0000001c000a7c25 */ /* 0x000fe2000f8e0004 */
[----:B------:R-:W-:Y:S01]  /*1bf0*/  IADD3.X R9, R5, UR49, RZ, P0, !PT ;  /* 0x0000003105097c10 */ /* 0x000fe200087fe4ff */
[----:B------:R-:W-:Y:S02]  /*1c00*/  USHF.R.S32.HI UR7, URZ, 0x1f, UR7 ;  /* 0x0000001f3f077899 */ /* 0x000fe40008011407 */
[----:B------:R-:W-:Y:S01]  /*1c10*/  IMAD R13, R13, UR28, RZ ;  /* 0x0000001c0d0d7c24 */ /* 0x000fe2000f8e02ff */
[----:B------:R-:W-:Y:S01]  /*1c20*/  IADD3 R10, P0, R10, UR57, RZ ;  /* 0x000000390a0a7c10 */ /* 0x000fe2000ff1e0ff */
[----:B------:R-:W-:Y:S01]  /*1c30*/  IMAD.WIDE.U32 R8, R6, UR17, R8 ;  /* 0x0000001106087c25 */ /* 0x000fe2000f8e0008 */
[----:B------:R-:W-:-:S02]  /*1c40*/  UIMAD UR17, UR61, UR10, URZ ;  /* 0x0000000a3d1172a4 */ /* 0x000fc4000f8e023f */
[----:B------:R-:W-:Y:S01]  /*1c50*/  UIADD3.X UR7, UR47, UR7, UR54, UP1, UP0 ;  /* 0x000000072f077290 */ /* 0x000fe20008fe0436 */
[----:B------:R-:W-:Y:S01]  /*1c60*/  IMAD R0, R0, UR29, R13 ;  /* 0x0000001d00007c24 */ /* 0x000fe2000f8e020d */
[----:B------:R-:W-:Y:S01]  /*1c70*/  UIMAD UR11, UR56, UR11, UR17 ;  /* 0x0000000b380b72a4 */ /* 0x000fe2000f8e0211 */
[----:B------:R-:W-:Y:S01]  /*1c80*/  IMAD.IADD R9, R9, 0x1, R3 ;  /* 0x0000000109097824 */ /* 0x000fe200078e0203 */
[----:B------:R-:W-:Y:S01]  /*1c90*/  UIMAD.WIDE UR20, UR22, 0x4, UR58 ;  /* 0x00000004161478a5 */ /* 0x000fe2000f8e023a */
[----:B------:R-:W-:Y:S01]  /*1ca0*/  IMAD R3, R36, R6, RZ ;  /* 0x0000000624037224 */ /* 0x000fe200078e02ff */
[----:B------:R-:W-:Y:S01]  /*1cb0*/  IADD3.X R11, R11, UR48, R0, P0, !PT ;  /* 0x000000300b0b7c10 */ /* 0x000fe200087fe400 */
[----:B------:R-:W-:Y:S01]  /*1cc0*/  IMAD.WIDE.U32 R8, R15, UR56, R8 ;  /* 0x000000380f087c25 */ /* 0x000fe2000f8e0008 */
[----:B------:R-:W-:-:S03]  /*1cd0*/  PLOP3.LUT P0, PT, PT, PT, UP2, 0x80, 0x0 ;  /* 0x000000000000781c */ /* 0x000fc60003f0f028 */
[----:B------:R-:W-:Y:S01]  /*1ce0*/  IMAD.U32 R0, RZ, RZ, UR10 ;  /* 0x0000000aff007e24 */ /* 0x000fe2000f8e00ff */
[----:B------:R-:W-:Y:S01]  /*1cf0*/  UIADD3 UR10, UP1, UP0, UR52, UR18, UR55 ;  /* 0x00000012340a7290 */ /* 0x000fe2000f83e037 */
[----:B------:R-:W-:Y:S02]  /*1d00*/  VIADD R9, R9, UR19 ;  /* 0x0000001309097c36 */ /* 0x000fe40008000000 */
[----:B------:R-:W-:Y:S01]  /*1d10*/  IMAD.WIDE.U32 R10, R0, UR56, R10 ;  /* 0x00000038000a7c25 */ /* 0x000fe2000f8e000a */
[----:B------:R-:W-:Y:S02]  /*1d20*/  UIADD3.X UR7, UR53, UR7, UR44, UP1, UP0 ;  /* 0x0000000735077290 */ /* 0x000fe40008fe042c */
[----:B------:R-:W-:Y:S01]  /*1d30*/  IADD3 R0, P1, R12, UR10, RZ ;  /* 0x0000000a0c007c10 */ /* 0x000fe2000ff3e0ff */
[----:B------:R-:W-:Y:S01]  /*1d40*/  IMAD.WIDE.U32 R8, R2, R6, R8 ;  /* 0x0000000602087225 */ /* 0x000fe200078e0008 */
[----:B------:R-:W-:Y:S02]  /*1d50*/  LEA R14, P3, R10, UR36, 0x1 ;  /* 0x000000240a0e7c11 */ /* 0x000fe4000f8608ff */
[----:B------:R-:W-:Y:S01]  /*1d60*/  LEA.HI.X.SX32 R12, R12, UR7, 0x1, P1 ;  /* 0x000000070c0c7c11 */ /* 0x000fe200088f0eff */
[----:B------:R-:W-:Y:S01]  /*1d70*/  IMAD R3, R2, R7, R3 ;  /* 0x0000000702037224 */ /* 0x000fe200078e0203 */
[----:B------:R-:W-:Y:S01]  /*1d80*/  LEA R222, P1, R0, UR26, 0x2 ;  /* 0x0000001a00de7c11 */ /* 0x000fe2000f8210ff */
[----:B------:R-:W-:Y:S01]  /*1d90*/  VIADD R11, R11, UR11 ;  /* 0x0000000b0b0b7c36 */ /* 0x000fe20008000000 */
[----:B------:R-:W-:Y:S01]  /*1da0*/  LEA R13, P2, R8, UR32, 0x1 ;  /* 0x00000020080d7c11 */ /* 0x000fe2000f8408ff */
[----:B------:R-:W-:Y:S01]  /*1db0*/  IMAD.IADD R3, R9, 0x1, R3 ;  /* 0x0000000109037824 */ /* 0x000fe200078e0203 */
[----:B------:R-:W-:-:S02]  /*1dc0*/  LEA.HI.X R33, R0, UR27, R12, 0x2, P1 ;  /* 0x0000001b00217c11 */ /* 0x000fc400088f140c */
[----:B------:R-:W-:Y:S02]  /*1dd0*/  LEA.HI.X R10, R10, UR37, R11, 0x1, P3 ;  /* 0x000000250a0a7c11 */ /* 0x000fe400098f0c0b */
[----:B------:R-:W-:Y:S01]  /*1de0*/  LEA.HI.X R8, R8, UR33, R3, 0x1, P2 ;  /* 0x0000002108087c11 */ /* 0x000fe200090f0c03 */
[----:B------:R-:W-:Y:S06]  /*1df0*/  @!P0 BRA `(.L_x_394) ;  /* 0x0000007800988947 */ /* 0x000fec0003800000 */
[----:B------:R-:W2:Y:S01]  /*1e00*/  LDL R37, [R1+0x4] ;  /* 0x0000040001257983 */ /* 0x000ea20000100800 */
[----:B------:R-:W-:Y:S01]  /*1e10*/  PLOP3.LUT P0, PT, PT, PT, UP4, 0x80, 0x0 ;  /* 0x000000000000781c */ /* 0x000fe20003f0f048 */
[----:B------:R-:W-:Y:S01]  /*1e20*/  UMOV UR10, UR25 ;  /* 0x00000019000a7c82 */ /* 0x000fe20008000000 */
[C---:B------:R-:W-:Y:S01]  /*1e30*/  VIADD R20, R2.reuse, 0x20 ;  /* 0x0000002002147836 */ /* 0x040fe20000000000 */
[----:B------:R-:W-:Y:S01]  /*1e40*/  UIMAD UR7, UR10, -0x80, UR35 ;  /* 0xffffff800a0778a4 */ /* 0x000fe2000f8e0223 */
[C---:B------:R-:W-:Y:S01]  /*1e50*/  VIADD R21, R2.reuse, 0x60 ;  /* 0x0000006002157836 */ /* 0x040fe20000000000 */
[----:B------:R-:W-:Y:S01]  /*1e60*/  USHF.L.U64.HI UR11, UR28, 0x5, UR29 ;  /* 0x000000051c0b7899 */ /* 0x000fe2000801021d */
[----:B------:R-:W-:Y:S01]  /*1e70*/  VIADD R19, R2, 0x40 ;  /* 0x0000004002137836 */ /* 0x000fe20000000000 */
[----:B------:R-:W-:Y:S01]  /*1e80*/  LEA R0, R250, UR4, 0x1 ;  /* 0x00000004fa007c11 */ /* 0x000fe2000f8e08ff */
[----:B------:R-:W-:Y:S01]  /*1e90*/  IMAD.MOV.U32 R244, RZ, RZ, R13 ;  /* 0x000000fffff47224 */ /* 0x000fe200078e000d */
[----:B------:R-:W-:Y:S01]  /*1ea0*/  ISETP.GE.AND P3, PT, R2, UR7, PT ;  /* 0x0000000702007c0c */ /* 0x000fe2000bf66270 */
[----:B------:R-:W-:Y:S01]  /*1eb0*/  IMAD.MOV.U32 R243, RZ, RZ, R8 ;  /* 0x000000fffff37224 */ /* 0x000fe200078e0008 */
[----:B------:R-:W-:Y:S01]  /*1ec0*/  ISETP.GE.AND P2, PT, R20, UR7, PT ;  /* 0x0000000714007c0c */ /* 0x000fe2000bf46270 */
[----:B------:R-:W-:Y:S01]  /*1ed0*/  ULEA.HI UR17, UR10, UR10, URZ, 0x1 ;  /* 0x0000000a0a117291 */ /* 0x000fe2000f8f083f */
[----:B------:R-:W-:Y:S01]  /*1ee0*/  @P0 BAR.SYNC.DEFER_BLOCKING 0x0 ;  /* 0x0000000000000b1d */ /* 0x000fe20000010000 */
[----:B------:R-:W-:Y:S01]  /*1ef0*/  ISETP.GE.AND P0, PT, R21, UR7, PT ;  /* 0x0000000715007c0c */ /* 0x000fe2000bf06270 */
[C---:B------:R-:W-:Y:S01]  /*1f00*/  IMAD.SHL.U32 R11, R6.reuse, 0x20, RZ ;  /* 0x00000020060b7824 */ /* 0x040fe200078e00ff */
[----:B------:R-:W-:Y:S01]  /*1f10*/  ISETP.GE.AND P6, PT, R19, UR7, PT ;  /* 0x0000000713007c0c */ /* 0x000fe2000bfc6270 */
[----:B------:R-:W-:Y:S01]  /*1f20*/  USHF.L.U32 UR18, UR28, 0x5, URZ ;  /* 0x000000051c127899 */ /* 0x000fe2000800063f */
[----:B------:R-:W-:Y:S01]  /*1f30*/  IMAD.U32 R15, RZ, RZ, UR11 ;  /* 0x0000000bff0f7e24 */ /* 0x000fe2000f8e00ff */
[----:B------:R-:W-:Y:S01]  /*1f40*/  ULOP3.LUT UR11, UR17, 0xfffffffe, URZ, 0xc0, !UPT ;  /* 0xfffffffe110b7892 */ /* 0x000fe2000f8ec03f */
[C---:B------:R-:W-:Y:S01]  /*1f50*/  SHF.L.U64.HI R13, R6.reuse, 0x5, R7 ;  /* 0x00000005060d7819 */ /* 0x040fe20000010207 */
[----:B------:R-:W-:Y:S01]  /*1f60*/  IMAD.MOV.U32 R241, RZ, RZ, R10 ;  /* 0x000000fffff17224 */ /* 0x000fe200078e000a */
[----:B------:R-:W-:Y:S01]  /*1f70*/  UIMAD UR17, UR51, UR12, URZ ;  /* 0x0000000c331172a4 */ /* 0x000fe2000f8e023f */
[----:B------:R-:W-:Y:S01]  /*1f80*/  @!P3 IMAD.MOV.U32 R8, RZ, RZ, R244 ;  /* 0x000000ffff08b224 */ /* 0x000fe200078e00f4 */
[CC--:B------:R-:W-:Y:S01]  /*1f90*/  @!P2 LEA R12, P5, R11.reuse, R244.reuse, 0x1 ;  /* 0x000000f40b0ca211 */ /* 0x0c0fe200078a08ff */
[----:B------:R-:W-:Y:S01]  /*1fa0*/  @!P3 IMAD.MOV.U32 R9, RZ, RZ, R243 ;  /* 0x000000ffff09b224 */ /* 0x000fe200078e00f3 */
[----:B------:R-:W-:Y:S01]  /*1fb0*/  UIADD3 UR11, UR10, -UR11, URZ ;  /* 0x8000000b0a0b7290 */ /* 0x000fe2000fffe03f */
[----:B------:R-:W-:Y:S01]  /*1fc0*/  IMAD.MOV.U32 R242, RZ, RZ, R14 ;  /* 0x000000fffff27224 */ /* 0x000fe200078e000e */
[-C--:B------:R-:W-:Y:S01]  /*1fd0*/  @!P2 LEA.HI.X R13, R11, R243.reuse, R13, 0x1, P5 ;  /* 0x000000f30b0da211 */ /* 0x080fe200028f0c0d */
[----:B------:R-:W-:Y:S01]  /*1fe0*/  IMAD.U32 R3, RZ, RZ, UR18 ;  /* 0x00000012ff037e24 */ /* 0x000fe2000f8e00ff */
[C---:B------:R-:W-:Y:S01]  /*1ff0*/  @!P6 LEA R10, P4, R6.reuse, R244, 0x7 ;  /* 0x000000f4060ae211 */ /* 0x040fe200078838ff */
[----:B------:R-:W-:Y:S01]  /*2000*/  @!P0 IMAD R17, R7, 0xc0, RZ ;  /* 0x000000c007118824 */ /* 0x000fe200078e02ff */
[----:B------:R-:W-:Y:S01]  /*2010*/  UISETP.NE.AND UP0, UPT, UR11, 0x1, UPT ;  /* 0x000000010b00788c */ /* 0x000fe2000bf05270 */
[----:B------:R-:W-:Y:S01]  /*2020*/  IMAD.MOV.U32 R239, RZ, RZ, 0x7f800000 ;  /* 0x7f800000ffef7424 */ /* 0x000fe200078e00ff */
[----:B------:R-:W-:Y:S01]  /*2030*/  @!P6 LEA.HI.X R11, R6, R243, R7, 0x7, P4 ;  /* 0x000000f3060be211 */ /* 0x000fe200020f3c07 */
[----:B------:R-:W-:Y:S01]  /*2040*/  UIMAD UR11, UR23, -0x80, UR6 ;  /* 0xffffff80170b78a4 */ /* 0x000fe2000f8e0206 */
[C---:B------:R-:W-:Y:S01]  /*2050*/  @!P2 LEA R14, P1, R3.reuse, R242, 0x1 ;  /* 0x000000f2030ea211 */ /* 0x040fe200078208ff */
[----:B------:R-:W-:Y:S01]  /*2060*/  @P3 STS.128 [R0+0x8000], RZ ;  /* 0x008000ff00003388 */ /* 0x000fe20000000c00 */
[----:B------:R-:W-:Y:S01]  /*2070*/  UIMAD UR17, UR34, UR13, UR17 ;  /* 0x0000000d221172a4 */ /* 0x000fe2000f8e0211 */
[----:B------:R-:W-:Y:S01]  /*2080*/  IMAD.MOV.U32 R240, RZ, RZ, 0x7f800000 ;  /* 0x7f800000fff07424 */ /* 0x000fe200078e00ff */
[----:B------:R-:W-:Y:S01]  /*2090*/  @!P2 LEA.HI.X R15, R3, R241, R15, 0x1, P1 ;  /* 0x000000f1030fa211 */ /* 0x000fe200008f0c0f */
[----:B------:R-:W-:Y:S01]  /*20a0*/  @!PT LDS RZ, [RZ] ;  /* 0x00000000fffff984 */ /* 0x000fe20000000800 */
[----:B------:R-:W-:Y:S01]  /*20b0*/  @!PT LDS RZ, [RZ] ;  /* 0x00000000fffff984 */ /* 0x000fe20000000800 */
[----:B------:R-:W-:Y:S01]  /*20c0*/  @!PT LDS RZ, [RZ] ;  /* 0x00000000fffff984 */ /* 0x000fe20000000800 */
[----:B------:R1:W-:Y:S01]  /*20d0*/  @!P3 LDGSTS.E.BYPASS.LTC128B.128 [R0+0x8000], desc[UR8][R8.64] ;  /* 0x080000000800bfae */ /* 0x0003e2000b901d48 */
[----:B------:R-:W-:Y:S01]  /*20e0*/  VIADD R3, R250, 0x2000 ;  /* 0x00002000fa037836 */ /* 0x000fe20000000000 */
[----:B------:R-:W-:Y:S01]  /*20f0*/  PLOP3.LUT P1, PT, PT, PT, UP0, 0x80, 0x0 ;  /* 0x000000000000781c */ /* 0x000fe20003f2f008 */
[----:B------:R-:W-:Y:S01]  /*2100*/  ULDC.64 UR18, c[0x0][0x260] ;  /* 0x0000980000127ab9 */ /* 0x000fe20000000a00 */
[----:B------:R-:W-:Y:S01]  /*2110*/  @P2 STS.128 [R0+0x9000], RZ ;  /* 0x009000ff00002388 */ /* 0x000fe20000000c00 */
[----:B------:R-:W-:Y:S01]  /*2120*/  ISETP.GE.AND P4, PT, R20, UR11, PT ;  /* 0x0000000b14007c0c */ /* 0x000fe2000bf86270 */
[----:B------:R-:W-:Y:S01]  /*2130*/  VOTEU.ALL UP0, P0 ;  /* 0x00000000003f7886 */ /* 0x000fe20000000000 */
[----:B------:R-:W-:Y:S01]  /*2140*/  SEL R3, R3, R250, !P1 ;  /* 0x000000fa03037207 */ /* 0x000fe20004800000 */
[----:B------:R-:W-:Y:S01]  /*2150*/  @!PT LDS RZ, [RZ] ;  /* 0x00000000fffff984 */ /* 0x000fe20000000800 */
[----:B------:R-:W-:Y:S01]  /*2160*/  @!PT LDS RZ, [RZ] ;  /* 0x00000000fffff984 */ /* 0x000fe20000000800 */
[----:B------:R-:W-:Y:S01]  /*2170*/  @!PT LDS RZ, [RZ] ;  /* 0x00000000fffff984 */ /* 0x000fe20000000800 */
[----:B------:R-:W-:Y:S01]  /*2180*/  @!P2 LDGSTS.E.BYPASS.LTC128B.128 [R0+0x9000], desc[UR8][R12.64] ;  /* 0x090000000c00afae */ /* 0x000fe2000b901d48 */
[----:B------:R-:W-:-:S02]  /*2190*/  IMAD.MOV.U32 R237, RZ, RZ, 0x7f800000 ;  /* 0x7f800000ffed7424 */ /* 0x000fc400078e00ff */
[----:B------:R-:W-:Y:S01]  /*21a0*/  LEA R213, R3, UR4, 0x1 ;  /* 0x0000000403d57c11 */ /* 0x000fe2000f8e08ff */
[----:B------:R-:W-:Y:S01]  /*21b0*/  @P6 STS.128 [R0+0xa000], RZ ;  /* 0x00a000ff00006388 */ /* 0x000fe20000000c00 */
[----:B------:R-:W-:Y:S01]  /*21c0*/  IMAD.U32 R3, RZ, RZ, UR17 ;  /* 0x00000011ff037e24 */ /* 0x000fe2000f8e00ff */
[----:B------:R-:W-:Y:S01]  /*21d0*/  @!UP0 UIMAD UR17, UR29, 0xc0, URZ ;  /* 0x000000c01d1188a4 */ /* 0x000fe2000f8e023f */
[----:B------:R-:W-:Y:S01]  /*21e0*/  IMAD.MOV.U32 R238, RZ, RZ, 0x7f800000 ;  /* 0x7f800000ffee7424 */ /* 0x000fe200078e00ff */
[----:B------:R-:W-:Y:S01]  /*21f0*/  @!PT LDS RZ, [RZ] ;  /* 0x00000000fffff984 */ /* 0x000fe20000000800 */
[----:B------:R-:W-:Y:S01]  /*2200*/  @!PT LDS RZ, [RZ] ;  /* 0x00000000fffff984 */ /* 0x000fe20000000800 */
[----:B------:R-:W-:Y:S01]  /*2210*/  @!PT LDS RZ, [RZ] ;  /* 0x00000000fffff984 */ /* 0x000fe20000000800 */
[----:B------:R3:W-:Y:S02]  /*2220*/  @!P6 LDGSTS.E.BYPASS.LTC128B.128 [R0+0xa000], desc[UR8][R10.64] ;  /* 0x0a0000000a00efae */ /* 0x0007e4000b901d48 */
[----:B------:R-:W4:Y:S02]  /*2230*/  @!P4 LDC.64 R22, c[0x0][0x218] ;  /* 0x00008600ff16cb82 */ /* 0x000f240000000a00 */
[----:B------:R-:W-:Y:S01]  /*2240*/  @P0 STS.128 [R0+0xb000], RZ ;  /* 0x00b000ff00000388 */ /* 0x000fe20000000c00 */
[----:B-1----:R-:W-:-:S02]  /*2250*/  @!P0 IMAD.MOV.U32 R8, RZ, RZ, R244 ;  /* 0x000000ffff088224 */ /* 0x002fc400078e00f4 */
[----:B------:R-:W-:Y:S02]  /*2260*/  @!P0 IMAD.MOV.U32 R9, RZ, RZ, R243 ;  /* 0x000000ffff098224 */ /* 0x000fe400078e00f3 */
[----:B------:R-:W-:-:S04]  /*2270*/  @!P0 IMAD.WIDE.U32 R8, R6, 0xc0, R8 ;  /* 0x000000c006088825 */ /* 0x000fc800078e0008 */
[----:B------:R-:W-:Y:S02]  /*2280*/  @!P0 IMAD.IADD R7, R9, 0x1, R17 ;  /* 0x0000000109078824 */ /* 0x000fe400078e0211 */
[----:B------:R-:W-:Y:S02]  /*2290*/  @!P0 IMAD.MOV.U32 R6, RZ, RZ, R8 ;  /* 0x000000ffff068224 */ /* 0x000fe400078e0008 */
[----:B------:R-:W-:Y:S02]  /*22a0*/  @!P3 IMAD.MOV.U32 R8, RZ, RZ, R242 ;  /* 0x000000ffff08b224 */ /* 0x000fe400078e00f2 */
[----:B------:R-:W-:Y:S01]  /*22b0*/  @!P3 IMAD.MOV.U32 R9, RZ, RZ, R241 ;  /* 0x000000ffff09b224 */ /* 0x000fe200078e00f1 */
[----:B------:R-:W-:Y:S01]  /*22c0*/  @!PT LDS RZ, [RZ] ;  /* 0x00000000fffff984 */ /* 0x000fe20000000800 */
[----:B------:R-:W-:Y:S01]  /*22d0*/  @!PT LDS RZ, [RZ] ;  /* 0x00000000fffff984 */ /* 0x000fe20000000800 */
[----:B------:R-:W-:Y:S01]  /*22e0*/  @!PT LDS RZ, [RZ] ;  /* 0x00000000fffff984 */ /* 0x000fe20000000800 */
[----:B------:R1:W-:Y:S01]  /*22f0*/  @!P0 LDGSTS.E.BYPASS.LTC128B.128 [R0+0xb000], desc[UR8][R6.64] ;  /* 0x0b00000006008fae */ /* 0x0003e2000b901d48 */
[----:B---3--:R-:W-:-:S03]  /*2300*/  IMAD.U32 R10, RZ, RZ, UR28 ;  /* 0x0000001cff0a7e24 */ /* 0x008fc6000f8e00ff */
[----:B------:R-:W-:Y:S04]  /*2310*/  @P3 STS [R213], RZ ;  /* 0x000000ffd5003388 */ /* 0x000fe80000000800 */
[----:B------:R-:W-:Y:S04]  /*2320*/  @P3 STS [R213+0x4], RZ ;  /* 0x000004ffd5003388 */ /* 0x000fe80000000800 */
[----:B------:R-:W-:Y:S04]  /*2330*/  @P3 STS [R213+0x8], RZ ;  /* 0x000008ffd5003388 */ /* 0x000fe80000000800 */
[----:B------:R-:W-:Y:S04]  /*2340*/  @P3 STS [R213+0xc], RZ ;  /* 0x00000cffd5003388 */ /* 0x000fe80000000800 */
[----:B------:R-:W-:Y:S01]  /*2350*/  @!PT LDS RZ, [RZ] ;  /* 0x00000000fffff984 */ /* 0x000fe20000000800 */
[----:B------:R-:W-:Y:S01]  /*2360*/  @!PT LDS RZ, [RZ] ;  /* 0x00000000fffff984 */ /* 0x000fe20000000800 */
[----:B------:R-:W-:Y:S01]  /*2370*/  @!PT LDS RZ, [RZ] ;  /* 0x00000000fffff984 */ /* 0x000fe20000000800 */
[----:B------:R3:W-:Y:S01]  /*2380*/  @!P3 LDGSTS.E.BYPASS.LTC128B.128 [R213], desc[UR8][R8.64] ;  /* 0x0000000008d5bfae */ /* 0x0007e2000b901d48 */
[----:B------:R-:W-:-:S03]  /*2390*/  @!P6 LEA R12, P3, R10, R242, 0x7 ;  /* 0x000000f20a0ce211 */ /* 0x000fc600078638ff */
[----:B------:R-:W-:Y:S01]  /*23a0*/  @P2 STS [R213+0x1000], RZ ;  /* 0x001000ffd5002388 */ /* 0x000fe20000000800 */
[----:B-1----:R-:W-:-:S03]  /*23b0*/  IMAD.U32 R6, RZ, RZ, UR12 ;  /* 0x0000000cff067e24 */ /* 0x002fc6000f8e00ff */
[----:B------:R-:W-:Y:S01]  /*23c0*/  @P2 STS [R213+0x1004], RZ ;  /* 0x001004ffd5002388 */ /* 0x000fe20000000800 */
[----:B------:R-:W-:-:S03]  /*23d0*/  IMAD.WIDE.U32 R6, R6, UR34, R4 ;  /* 0x0000002206067c25 */ /* 0x000fc6000f8e0004 */
[----:B------:R-:W-:Y:S01]  /*23e0*/  @P2 STS [R213+0x1008], RZ ;  /* 0x001008ffd5002388 */ /* 0x000fe20000000800 */
[----:B------:R-:W-:-:S03]  /*23f0*/  IADD3 R6, P5, R6, UR45, RZ ;  /* 0x0000002d06067c10 */ /* 0x000fc6000ffbe0ff */
[----:B------:R-:W-:Y:S01]  /*2400*/  @P2 STS [R213+0x100c], RZ ;  /* 0x00100cffd5002388 */ /* 0x000fe20000000800 */
[----:B------:R-:W-:-:S03]  /*2410*/  IADD3.X R7, R7, UR46, R3, P5, !PT ;  /* 0x0000002e07077c10 */ /* 0x000fc6000affe403 */
[----:B------:R-:W-:Y:S01]  /*2420*/  @!PT LDS RZ, [RZ] ;  /* 0x00000000fffff984 */ /* 0x000fe20000000800 */
[----:B------:R-:W-:Y:S01]  /*2430*/  @!PT LDS RZ, [RZ] ;  /* 0x00000000fffff984 */ /* 0x000fe20000000800 */
[----:B------:R-:W-:Y:S01]  /*2440*/  @!PT LDS RZ, [RZ] ;  /* 0x00000000fffff984 */ /* 0x000fe20000000800 */
[----:B------:R1:W-:Y:S01]  /*2450*/  @!P2 LDGSTS.E.BYPASS.LTC128B.128 [R213+0x1000], desc[UR8][R14.64] ;  /* 0x010000000ed5afae */ /* 0x0003e2000b901d48 */
[C---:B------:R-:W-:Y:S02]  /*2460*/  ISETP.GE.AND P5, PT, R2.reuse, UR11, PT ;  /* 0x0000000b02007c0c */ /* 0x040fe4000bfa6270 */
[----:B------:R-:W-:Y:S01]  /*2470*/  @!P4 IADD3 R3, P2, R2, 0x20, RZ ;  /* 0x000000200203c810 */ /* 0x000fe20007f5e0ff */
[----:B------:R-:W-:Y:S01]  /*2480*/  IMAD.WIDE.U32 R6, R16, UR18, R6 ;  /* 0x0000001210067c25 */ /* 0x000fe2000f8e0006 */
[----:B------:R-:W-:Y:S03]  /*2490*/  @P6 STS [R213+0x2000], RZ ;  /* 0x002000ffd5006388 */ /* 0x000fe60000000800 */
[----:B---3--:R-:W-:Y:S01]  /*24a0*/  IMAD.U32 R8, RZ, RZ, UR29 ;  /* 0x0000001dff087e24 */ /* 0x008fe2000f8e00ff */
[----:B------:R-:W-:Y:S01]  /*24b0*/  @P6 STS [R213+0x2004], RZ ;  /* 0x002004ffd5006388 */ /* 0x000fe20000000800 */
[----:B------:R-:W-:-:S03]  /*24c0*/  @!P0 IMAD.MOV.U32 R9, RZ, RZ, R241 ;  /* 0x000000ffff098224 */ /* 0x000fc600078e00f1 */
[C---:B------:R-:W-:Y:S01]  /*24d0*/  @!P6 LEA.HI.X R13, R10.reuse, R241, R8, 0x7, P3 ;  /* 0x000000f10a0de211 */ /* 0x040fe200018f3c08 */
[----:B------:R-:W-:Y:S01]  /*24e0*/  @!P0 IMAD.MOV.U32 R8, RZ, RZ, R242 ;  /* 0x000000ffff088224 */ /* 0x000fe200078e00f2 */
[----:B------:R-:W-:Y:S01]  /*24f0*/  @P6 STS [R213+0x2008], RZ ;  /* 0x002008ffd5006388 */ /* 0x000fe20000000800 */
[----:B------:R-:W-:Y:S01]  /*2500*/  ISETP.GE.AND P3, PT, R19, UR11, PT ;  /* 0x0000000b13007c0c */ /* 0x000fe2000bf66270 */
[----:B------:R-:W3:Y:S01]  /*2510*/  @!P5 LDC.64 R30, c[0x0][0x220] ;  /* 0x00008800ff1edb82 */ /* 0x000ee20000000a00 */
[----:B------:R-:W-:Y:S01]  /*2520*/  @!P0 IMAD.WIDE.U32 R8, R10, 0xc0, R8 ;  /* 0x000000c00a088825 */ /* 0x000fe200078e0008 */
[----:B------:R-:W-:Y:S03]  /*2530*/  @P6 STS [R213+0x200c], RZ ;  /* 0x00200cffd5006388 */ /* 0x000fe60000000800 */
[----:B------:R-:W-:Y:S01]  /*2540*/  IMAD R10, R18, UR18, RZ ;  /* 0x00000012120a7c24 */ /* 0x000fe2000f8e02ff */
[----:B------:R-:W-:Y:S01]  /*2550*/  @!PT LDS RZ, [RZ] ;  /* 0x00000000fffff984 */ /* 0x000fe20000000800 */
[----:B------:R-:W-:Y:S01]  /*2560*/  @!PT LDS RZ, [RZ] ;  /* 0x00000000fffff984 */ /* 0x000fe20000000800 */
[----:B------:R-:W-:Y:S01]  /*2570*/  @!PT LDS RZ, [RZ] ;  /* 0x00000000fffff984 */ /* 0x000fe20000000800 */
[----:B------:R4:W-:Y:S01]  /*2580*/  @!P6 LDGSTS.E.BYPASS.LTC128B.128 [R213+0x2000], desc[UR8][R12.64] ;  /* 0x020000000cd5efae */ /* 0x0009e2000b901d48 */
[----:B------:R-:W-:-:S02]  /*2590*/  @!P0 VIADD R9, R9, UR17 ;  /* 0x0000001109098c36 */ /* 0x000fc40008000000 */
[----:B------:R-:W-:Y:S01]  /*25a0*/  VIADD R187, R189, 0x2000 ;  /* 0x00002000bdbb7836 */ /* 0x000fe20000000000 */
[----:B------:R-:W-:Y:S01]  /*25b0*/  @P0 STS [R213+0x3000], RZ ;  /* 0x003000ffd5000388 */ /* 0x000fe20000000800 */
[----:B-1----:R-:W-:Y:S01]  /*25c0*/  @!P4 IMAD.X R14, RZ, RZ, R36, P2 ;  /* 0x000000ffff0ec224 */ /* 0x002fe200010e0624 */
[----:B------:R-:W-:Y:S01]  /*25d0*/  ISETP.GE.AND P2, PT, R21, UR11, PT ;  /* 0x0000000b15007c0c */ /* 0x000fe2000bf46270 */
[----:B------:R-:W-:Y:S01]  /*25e0*/  IMAD R11, R16, UR19, R10 ;  /* 0x00000013100b7c24 */ /* 0x000fe2000f8e020a */
[----:B------:R-:W1:Y:S01]  /*25f0*/  @!P5 LDC.64 R20, c[0x0][0x218] ;  /* 0x00008600ff14db82 */ /* 0x000e620000000a00 */
[----:B------:R-:W-:Y:S01]  /*2600*/  IMAD.U32 R10, RZ, RZ, UR14 ;  /* 0x0000000eff0a7e24 */ /* 0x000fe2000f8e00ff */
[----:B------:R-:W-:Y:S01]  /*2610*/  @P0 STS [R213+0x3004], RZ ;  /* 0x003004ffd5000388 */ /* 0x000fe20000000800 */
[----:B------:R-:W-:Y:S01]  /*2620*/  @!P4 IMAD R14, R14, UR12, RZ ;  /* 0x0000000c0e0ecc24 */ /* 0x000fe2000f8e02ff */
[----:B------:R-:W-:Y:S01]  /*2630*/  UIMAD UR11, UR51, UR14, URZ ;  /* 0x0000000e330b72a4 */ /* 0x000fe2000f8e023f */
[----:B------:R-:W-:Y:S01]  /*2640*/  IMAD.IADD R7, R7, 0x1, R11 ;  /* 0x0000000107077824 */ /* 0x000fe200078e020b */
[----:B------:R-:W-:Y:S01]  /*2650*/  @P0 STS [R213+0x3008], RZ ;  /* 0x003008ffd5000388 */ /* 0x000fe20000000800 */
[----:B------:R-:W-:Y:S01]  /*2660*/  IMAD.WIDE.U32 R10, R10, UR34, R4 ;  /* 0x000000220a0a7c25 */ /* 0x000fe2000f8e0004 */
[----:B------:R-:W-:Y:S01]  /*2670*/  UIMAD UR11, UR34, UR15, UR11 ;  /* 0x0000000f220b72a4 */ /* 0x000fe2000f8e020b */
[----:B------:R-:W3:Y:S01]  /*2680*/  @!P3 LDC.64 R26, c[0x0][0x218] ;  /* 0x00008600ff1abb82 */ /* 0x000ee20000000a00 */
[----:B------:R-:W-:Y:S01]  /*2690*/  @P0 STS [R213+0x300c], RZ ;  /* 0x00300cffd5000388 */ /* 0x000fe20000000800 */
[C---:B------:R-:W-:Y:S01]  /*26a0*/  @!P4 IMAD R14, R3.reuse, UR13, R14 ;  /* 0x0000000d030ecc24 */ /* 0x040fe2000f8e020e */
[----:B------:R-:W-:Y:S01]  /*26b0*/  ULDC.64 UR18, c[0x0][0x268] ;  /* 0x00009a0000127ab9 */ /* 0x000fe20000000a00 */
[----:B------:R-:W-:Y:S01]  /*26c0*/  @!P4 IMAD.WIDE.U32 R4, R3, UR12, R6 ;  /* 0x0000000c0304cc25 */ /* 0x000fe2000f8e0006 */
[----:B------:R-:W-:Y:S01]  /*26d0*/  @!PT LDS RZ, [RZ] ;  /* 0x00000000fffff984 */ /* 0x000fe20000000800 */
[----:B------:R-:W-:Y:S01]  /*26e0*/  @!PT LDS RZ, [RZ] ;  /* 0x00000000fffff984 */ /* 0x000fe20000000800 */
[----:B------:R-:W-:Y:S01]  /*26f0*/  @!PT LDS RZ, [RZ] ;  /* 0x00000000fffff984 */ /* 0x000fe20000000800 */
[----:B------:R1:W-:Y:S03]  /*2700*/  @!P0 LDGSTS.E.BYPASS.LTC128B.128 [R213+0x3000], desc[UR8][R8.64] ;  /* 0x0300000008d58fae */ /* 0x0003e6000b901d48 */
[----:B------:R-:W-:Y:S01]  /*2710*/  VIADD R181, R190, 0x2000 ;  /* 0x00002000beb57836 */ /* 0x000fe20000000000 */
[----:B----4-:R-:W-:Y:S01]  /*2720*/  @!P4 LEA R22, P0, R4, R22, 0x1 ;  /* 0x000000160416c211 */ /* 0x010fe200078008ff */
[----:B------:R-:W-:Y:S01]  /*2730*/  @!P5 IMAD R3, R36, UR12, RZ ;  /* 0x0000000c2403dc24 */ /* 0x000fe2000f8e02ff */
[----:B------:R-:W4:Y:S01]  /*2740*/  @!P2 LDC.64 R34, c[0x0][0x218] ;  /* 0x00008600ff22ab82 */ /* 0x000f220000000a00 */
[----:B------:R-:W-:Y:S01]  /*2750*/  @!P4 IMAD.IADD R5, R5, 0x1, R14 ;  /* 0x000000010505c824 */ /* 0x000fe200078e020e */
[----:B------:R-:W-:Y:S01]  /*2760*/  @P5 STS.128 [R0+0xc000], RZ ;  /* 0x00c000ff00005388 */ /* 0x000fe20000000c00 */
[----:B------:R-:W-:-:S02]  /*2770*/  @!P5 IMAD R12, R2, UR13, R3 ;  /* 0x0000000d020cdc24 */ /* 0x000fc4000f8e0203 */
[----:B------:R-:W-:Y:S01]  /*2780*/  IMAD.MOV.U32 R188, RZ, RZ, 0x20 ;  /* 0x00000020ffbc7424 */ /* 0x000fe200078e00ff */
[----:B------:R-:W-:Y:S01]  /*2790*/  @!P4 LEA.HI.X R23, R4, R23, R5, 0x1, P0 ;  /* 0x000000170417c211 */ /* 0x000fe200000f0c05 */
[----:B------:R-:W-:Y:S01]  /*27a0*/  VIADD R3, R252, 0x8 ;  /* 0x00000008fc037836 */ /* 0x000fe20000000000 */
[----:B------:R-:W-:Y:S01]  /*27b0*/  IADD3 R4, P0, R10, UR40, RZ ;  /* 0x000000280a047c10 */ /* 0x000fe2000ff1e0ff */
[----:B------:R-:W-:Y:S01]  /*27c0*/  IMAD.U32 R5, RZ, RZ, UR11 ;  /* 0x0000000bff057e24 */ /* 0x000fe2000f8e00ff */
[----:B------:R-:W-:Y:S01]  /*27d0*/  UMOV UR11, UR31 ;  /* 0x0000001f000b7c82 */ /* 0x000fe20008000000 */
[----:B------:R-:W-:Y:S02]  /*27e0*/  IMAD.MOV.U32 R182, RZ, RZ, 0x40 ;  /* 0x00000040ffb67424 */ /* 0x000fe400078e00ff */
[----:B------:R-:W-:Y:S01]  /*27f0*/  IMAD.MOV.U32 R245, RZ, RZ, 0x40 ;  /* 0x00000040fff57424 */ /* 0x000fe200078e00ff */
[----:B------:R-:W-:Y:S01]  /*2800*/  IADD3.X R5, R11, UR41, R5, P0, !PT ;  /* 0x000000290b057c10 */ /* 0x000fe200087fe405 */
[----:B------:R-:W-:Y:S01]  /*2810*/  IMAD.SHL.U32 R249, R252, 0x4, RZ ;  /* 0x00000004fcf97824 */ /* 0x000fe200078e00ff */
[----:B------:R-:W-:-:S02]  /*2820*/  CS2R R126, SRZ ;  /* 0x00000000007e7805 */ /* 0x000fc4000001ff00 */
[----:B------:R-:W-:Y:S02]  /*2830*/  CS2R R124, SRZ ;  /* 0x00000000007c7805 */ /* 0x000fe4000001ff00 */
[----:B------:R-:W-:Y:S01]  /*2840*/  CS2R R130, SRZ ;  /* 0x0000000000827805 */ /* 0x000fe2000001ff00 */
[----:B------:R-:W-:Y:S01]  /*2850*/  IMAD.WIDE.U32 R4, R16, UR18, R4 ;  /* 0x0000001210047c25 */ /* 0x000fe2000f8e0004 */
[----:B------:R-:W-:Y:S02]  /*2860*/  CS2R R128, SRZ ;  /* 0x0000000000807805 */ /* 0x000fe4000001ff00 */
[----:B------:R-:W-:Y:S02]  /*2870*/  CS2R R122, SRZ ;  /* 0x00000000007a7805 */ /* 0x000fe4000001ff00 */
[----:B------:R-:W-:Y:S01]  /*2880*/  CS2R R120, SRZ ;  /* 0x0000000000787805 */ /* 0x000fe2000001ff00 */
[----:B-1----:R-:W-:Y:S01]  /*2890*/  @!P5 IMAD.MOV.U32 R8, RZ, RZ, R6 ;  /* 0x000000ffff08d224 */ /* 0x002fe200078e0006 */
[----:B------:R-:W-:Y:S01]  /*28a0*/  CS2R R118, SRZ ;  /* 0x0000000000767805 */ /* 0x000fe2000001ff00 */
[----:B------:R-:W-:Y:S01]  /*28b0*/  @!P5 IMAD.MOV.U32 R9, RZ, RZ, R7 ;  /* 0x000000ffff09d224 */ /* 0x000fe200078e0007 */
[----:B------:R-:W-:Y:S01]  /*28c0*/  CS2R R116, SRZ ;  /* 0x0000000000747805 */ /* 0x000fe2000001ff00 */
[----:B------:R-:W-:Y:S01]  /*28d0*/  @!P4 IMAD.MOV.U32 R14, RZ, RZ, R4 ;  /* 0x000000ffff0ec224 */ /* 0x000fe200078e0004 */
[----:B------:R-:W-:Y:S01]  /*28e0*/  CS2R R110, SRZ ;  /* 0x00000000006e7805 */ /* 0x000fe2000001ff00 */
[----:B------:R-:W-:Y:S01]  /*28f0*/  @!P5 IMAD.WIDE.U32 R8, R2, UR12, R8 ;  /* 0x0000000c0208dc25 */ /* 0x000fe2000f8e0008 */
[----:B------:R-:W-:-:S02]  /*2900*/  CS2R R108, SRZ ;  /* 0x00000000006c7805 */ /* 0x000fc4000001ff00 */
[----:B------:R-:W-:Y:S02]  /*2910*/  CS2R R114, SRZ ;  /* 0x0000000000727805 */ /* 0x000fe4000001ff00 */
[----:B------:R-:W-:Y:S01]  /*2920*/  CS2R R112, SRZ ;  /* 0x0000000000707805 */ /* 0x000fe2000001ff00 */
[----:B------:R-:W-:Y:S01]  /*2930*/  @!P5 IMAD.IADD R10, R9, 0x1, R12 ;  /* 0x00000001090ad824 */ /* 0x000fe200078e020c */
[----:B------:R-:W-:Y:S01]  /*2940*/  @!P5 LEA R20, P6, R8, R20, 0x1 ;  /* 0x000000140814d211 */ /* 0x000fe200078c08ff */
[----:B------:R-:W-:Y:S01]  /*2950*/  IMAD R9, R18, UR18, RZ ;  /* 0x0000001212097c24 */ /* 0x000fe2000f8e02ff */
[----:B------:R-:W-:Y:S01]  /*2960*/  CS2R R106, SRZ ;  /* 0x00000000006a7805 */ /* 0x000fe2000001ff00 */
[----:B------:R-:W-:Y:S01]  /*2970*/  @!P3 IMAD.MOV.U32 R18, RZ, RZ, R4 ;  /* 0x000000ffff12b224 */ /* 0x000fe200078e0004 */
[----:B------:R-:W-:Y:S01]  /*2980*/  @!P5 LEA.HI.X R21, R8, R21, R10, 0x1, P6 ;  /* 0x000000150815d211 */ /* 0x000fe200030f0c0a */
[----:B------:R-:W-:Y:S01]  /*2990*/  IMAD R10, R16, UR19, R9 ;  /* 0x00000013100a7c24 */ /* 0x000fe2000f8e0209 */
[----:B------:R-:W-:Y:S01]  /*29a0*/  ISETP.GE.AND P6, PT, R3, UR7, PT ;  /* 0x0000000703007c0c */ /* 0x000fe2000bfc6270 */
[----:B------:R-:W-:Y:S01]  /*29b0*/  @!P2 IMAD.MOV.U32 R8, RZ, RZ, R6 ;  /* 0x000000ffff08a224 */ /* 0x000fe200078e0006 */
[C---:B------:R-:W-:Y:S01]  /*29c0*/  @!P3 IADD3 R3, P0, R2.reuse, 0x40, RZ ;  /* 0x000000400203b810 */ /* 0x040fe20007f1e0ff */
[----:B------:R-:W-:Y:S01]  /*29d0*/  IMAD.IADD R5, R5, 0x1, R10 ;  /* 0x0000000105057824 */ /* 0x000fe200078e020a */
[----:B------:R-:W-:Y:S01]  /*29e0*/  @!PT LDS RZ, [RZ] ;  /* 0x00000000fffff984 */ /* 0x000fe20000000800 */
[----:B------:R-:W-:Y:S01]  /*29f0*/  @!PT LDS RZ, [RZ] ;  /* 0x00000000fffff984 */ /* 0x000fe20000000800 */
[----:B------:R-:W-:Y:S01]  /*2a00*/  @!PT LDS RZ, [RZ] ;  /* 0x00000000fffff984 */ /* 0x000fe20000000800 */
[----:B------:R1:W-:Y:S01]  /*2a10*/  @!P5 LDGSTS.E.BYPASS.LTC128B.128 [R0+0xc000], desc[UR8][R20.64] ;  /* 0x0c0000001400dfae */ /* 0x0003e2000b901d48 */
[--C-:B------:R-:W-:Y:S01]  /*2a20*/  @!P2 IMAD.MOV.U32 R9, RZ, RZ, R7.reuse ;  /* 0x000000ffff09a224 */ /* 0x100fe200078e0007 */
[----:B------:R-:W-:Y:S01]  /*2a30*/  @!P3 IADD3.X R13, RZ, R36, RZ, P0, !PT ;  /* 0x00000024ff0db210 */ /* 0x000fe200007fe4ff */
[----:B------:R-:W-:Y:S01]  /*2a40*/  @!P3 IMAD.WIDE.U32 R6, R3, UR12, R6 ;  /* 0x0000000c0306bc25 */ /* 0x000fe2000f8e0006 */
[C---:B------:R-:W-:Y:S01]  /*2a50*/  @!P2 IADD3 R11, P0, R2.reuse, 0x60, RZ ;  /* 0x00000060020ba810 */ /* 0x040fe20007f1e0ff */
[----:B------:R-:W-:Y:S01]  /*2a60*/  @P4 STS.128 [R0+0xd000], RZ ;  /* 0x00d000ff00004388 */ /* 0x000fe20000000c00 */
[----:B------:R-:W-:Y:S01]  /*2a70*/  CS2R R104, SRZ ;  /* 0x0000000000687805 */ /* 0x000fe2000001ff00 */
[----:B------:R-:W-:Y:S01]  /*2a80*/  @!P3 IMAD R10, R13, UR12, RZ ;  /* 0x0000000c0d0abc24 */ /* 0x000fe2000f8e02ff */
[----:B------:R-:W-:Y:S01]  /*2a90*/  CS2R R102, SRZ ;  /* 0x0000000000667805 */ /* 0x000fe2000001ff00 */
[----:B------:R-:W-:Y:S01]  /*2aa0*/  @!P2 IMAD.X R16, RZ, RZ, R36, P0 ;  /* 0x000000ffff10a224 */ /* 0x000fe200000e0624 */
[C---:B------:R-:W-:Y:S01]  /*2ab0*/  @!P4 IADD3 R12, P0, R2.reuse, 0x20, RZ ;  /* 0x00000020020cc810 */ /* 0x040fe20007f1e0ff */
[----:B------:R-:W-:Y:S01]  /*2ac0*/  @!P3 IMAD R17, R3, UR13, R10 ;  /* 0x0000000d0311bc24 */ /* 0x000fe2000f8e020a */
[----:B------:R-:W-:Y:S01]  /*2ad0*/  @!PT LDS RZ, [RZ] ;  /* 0x00000000fffff984 */ /* 0x000fe20000000800 */
[----:B------:R-:W-:Y:S01]  /*2ae0*/  @!PT LDS RZ, [RZ] ;  /* 0x00000000fffff984 */ /* 0x000fe20000000800 */
[----:B------:R-:W-:Y:S01]  /*2af0*/  @!PT LDS RZ, [RZ] ;  /* 0x00000000fffff984 */ /* 0x000fe20000000800 */
[----:B------:R-:W-:Y:S01]  /*2b00*/  @!P4 LDGSTS.E.BYPASS.LTC128B.128 [R0+0xd000], desc[UR8][R22.64] ;  /* 0x0d0000001600cfae */ /* 0x000fe2000b901d48 */
[----:B------:R-:W-:Y:S01]  /*2b10*/  @!P4 IMAD.MOV.U32 R15, RZ, RZ, R5 ;  /* 0x000000ffff0fc224 */ /* 0x000fe200078e0005 */
[----:B------:R-:W-:Y:S01]  /*2b20*/  CS2R R100, SRZ ;  /* 0x0000000000647805 */ /* 0x000fe2000001ff00 */
[--C-:B------:R-:W-:Y:S01]  /*2b30*/  @!P4 IMAD.X R13, RZ, RZ, R36.reuse, P0 ;  /* 0x000000ffff0dc224 */ /* 0x100fe200000e0624 */
[----:B------:R-:W-:Y:S01]  /*2b40*/  @!P3 IADD3 R10, P0, R2, 0x40, RZ ;  /* 0x00000040020ab810 */ /* 0x000fe20007f1e0ff */
[----:B------:R-:W-:Y:S01]  /*2b50*/  @!P2 IMAD R3, R16, UR12, RZ ;  /* 0x0000000c1003ac24 */ /* 0x000fe2000f8e02ff */
[----:B------:R-:W-:Y:S01]  /*2b60*/  @P3 STS.128 [R0+0xe000], RZ ;  /* 0x00e000ff00003388 */ /* 0x000fe20000000c00 */
[----:B------:R-:W-:Y:S01]  /*2b70*/  @!P4 IMAD R13, R13, UR14, RZ ;  /* 0x0000000e0d0dcc24 */ /* 0x000fe2000f8e02ff */
[----:B------:R-:W-:Y:S01]  /*2b80*/  CS2R R94, SRZ ;  /* 0x00000000005e7805 */ /* 0x000fe2000001ff00 */
[----:B------:R-:W-:Y:S01]  /*2b90*/  @!P3 IMAD.X R16, RZ, RZ, R36, P0 ;  /* 0x000000ffff10b224 */ /* 0x000fe200000e0624 */
[----:B------:R-:W-:Y:S01]  /*2ba0*/  CS2R R92, SRZ ;  /* 0x00000000005c7805 */ /* 0x000fe2000001ff00 */
[C---:B------:R-:W-:Y:S01]  /*2bb0*/  @!P4 IMAD R32, R12.reuse, UR15, R13 ;  /* 0x0000000f0c20cc24 */ /* 0x040fe2000f8e020d */
[----:B------:R-:W-:Y:S01]  /*2bc0*/  CS2R R98, SRZ ;  /* 0x0000000000627805 */ /* 0x000fe2000001ff00 */
[----:B------:R-:W-:Y:S01]  /*2bd0*/  @!P2 IMAD R24, R11, UR13, R3 ;  /* 0x0000000d0b18ac24 */ /* 0x000fe2000f8e0203 */
[----:B------:R-:W-:Y:S01]  /*2be0*/  CS2R R96, SRZ ;  /* 0x0000000000607805 */ /* 0x000fe2000001ff00 */
[----:B------:R-:W-:Y:S01]  /*2bf0*/  @!P4 IMAD.WIDE.U32 R12, R12, UR14, R14 ;  /* 0x0000000e0c0ccc25 */ /* 0x000fe2000f8e000e */
[----:B-1----:R-:W1:Y:S01]  /*2c00*/  @!P4 LDC.64 R20, c[0x0][0x220] ;  /* 0x00008800ff14cb82 */ /* 0x002e620000000a00 */
[----:B------:R-:W-:-:S02]  /*2c10*/  CS2R R90, SRZ ;  /* 0x00000000005a7805 */ /* 0x000fc4000001ff00 */
[----:B------:R-:W-:Y:S01]  /*2c20*/  CS2R R88, SRZ ;  /* 0x0000000000587805 */ /* 0x000fe2000001ff00 */
[----:B------:R-:W-:Y:S01]  /*2c30*/  @!P3 IMAD R3, R16, UR14, RZ ;  /* 0x0000000e1003bc24 */ /* 0x000fe2000f8e02ff */
[C---:B---3--:R-:W-:Y:S01]  /*2c40*/  @!P3 LEA R16, P0, R6.reuse, R26, 0x1 ;  /* 0x0000001a0610b211 */ /* 0x048fe200078008ff */
[----:B------:R-:W-:Y:S01]  /*2c50*/  @!P3 IMAD.IADD R14, R7, 0x1, R17 ;  /* 0x00000001070eb824 */ /* 0x000fe200078e0211 */
[----:B------:R-:W-:Y:S01]  /*2c60*/  CS2R R86, SRZ ;  /* 0x0000000000567805 */ /* 0x000fe2000001ff00 */
[----:B------:R-:W-:Y:S01]  /*2c70*/  @!P2 IMAD.WIDE.U32 R8, R11, UR12, R8 ;  /* 0x0000000c0b08ac25 */ /* 0x000fe2000f8e0008 */
[----:B------:R-:W-:Y:S01]  /*2c80*/  UMOV UR12, UR30 ;  /* 0x0000001e000c7c82 */ /* 0x000fe20008000000 */
[----:B------:R-:W-:Y:S02]  /*2c90*/  CS2R R84, SRZ ;  /* 0x0000000000547805 */ /* 0x000fe4000001ff00 */
[----:B------:R-:W-:Y:S01]  /*2ca0*/  @!P3 LEA.HI.X R17, R6, R27, R14, 0x1, P0 ;  /* 0x0000001b0611b211 */ /* 0x000fe200000f0c0e */
[----:B------:R-:W-:Y:S01]  /*2cb0*/  @!P5 IMAD R7, R36, UR14, RZ ;  /* 0x0000000e2407dc24 */ /* 0x000fe2000f8e02ff */
[----:B----4-:R-:W-:Y:S01]  /*2cc0*/  @!P2 LEA R14, P0, R8, R34, 0x1 ;  /* 0x00000022080ea211 */ /* 0x010fe200078008ff */
[----:B------:R-:W-:Y:S01]  /*2cd0*/  @!P3 IMAD R26, R10, UR15, R3 ;  /* 0x0000000f0a1abc24 */ /* 0x000fe2000f8e0203 */
[----:B------:R-:W-:Y:S01]  /*2ce0*/  CS2R R78, SRZ ;  /* 0x00000000004e7805 */ /* 0x000fe2000001ff00 */
[----:B------:R-:W-:Y:S01]  /*2cf0*/  @!P2 IMAD.IADD R3, R9, 0x1, R24 ;  /* 0x000000010903a824 */ /* 0x000fe200078e0218 */
[----:B------:R-:W-:Y:S01]  /*2d00*/  @!PT LDS RZ, [RZ] ;  /* 0x00000000fffff984 */ /* 0x000fe20000000800 */
[----:B------:R-:W-:Y:S01]  /*2d10*/  @!PT LDS RZ, [RZ] ;  /* 0x00000000fffff984 */ /* 0x000fe20000000800 */
[----:B------:R-:W-:Y:S01]  /*2d20*/  @!PT LDS RZ, [RZ] ;  /* 0x00000000fffff984 */ /* 0x000fe20000000800 */
[----:B------:R-:W-:Y:S01]  /*2d30*/  @!P3 LDGSTS.E.BYPASS.LTC128B.128 [R0+0xe000], desc[UR8][R16.64] ;  /* 0x0e0000001000bfae */ /* 0x000fe2000b901d48 */
[----:B------:R-:W-:Y:S01]  /*2d40*/  @!P3 IMAD.MOV.U32 R19, RZ, RZ, R5 ;  /* 0x000000ffff13b224 */ /* 0x000fe200078e0005 */
[----:B------:R-:W3:Y:S01]  /*2d50*/  @!P3 LDC.64 R24, c[0x0][0x220] ;  /* 0x00008800ff18bb82 */ /* 0x000ee20000000a00 */
[--C-:B------:R-:W-:Y:S01]  /*2d60*/  @!P2 IMAD.MOV.U32 R28, RZ, RZ, R4.reuse ;  /* 0x000000ffff1ca224 */ /* 0x100fe200078e0004 */
[----:B------:R-:W-:Y:S01]  /*2d70*/  @!P2 LEA.HI.X R15, R8, R35, R3, 0x1, P0 ;  /* 0x00000023080fa211 */ /* 0x000fe200000f0c03 */
[----:B------:R-:W-:Y:S01]  /*2d80*/  @!P2 IMAD.MOV.U32 R29, RZ, RZ, R5 ;  /* 0x000000ffff1da224 */ /* 0x000fe200078e0005 */
[----:B------:R-:W-:Y:S01]  /*2d90*/  @P2 STS.128 [R0+0xf000], RZ ;  /* 0x00f000ff00002388 */ /* 0x000fe20000000c00 */
[C---:B------:R-:W-:Y:S01]  /*2da0*/  @!P5 IMAD R7, R2.reuse, UR15, R7 ;  /* 0x0000000f0207dc24 */ /* 0x040fe2000f8e0207 */
[----:B------:R-:W-:Y:S01]  /*2db0*/  CS2R R76, SRZ ;  /* 0x00000000004c7805 */ /* 0x000fe2000001ff00 */
[----:B------:R-:W-:Y:S01]  /*2dc0*/  @!P5 IMAD.WIDE.U32 R4, R2, UR14, R4 ;  /* 0x0000000e0204dc25 */ /* 0x000fe2000f8e0004 */
[----:B------:R-:W-:Y:S01]  /*2dd0*/  @!PT LDS RZ, [RZ] ;  /* 0x00000000fffff984 */ /* 0x000fe20000000800 */
[----:B------:R-:W-:Y:S01]  /*2de0*/  @!PT LDS RZ, [RZ] ;  /* 0x00000000fffff984 */ /* 0x000fe20000000800 */
[----:B------:R-:W-:Y:S01]  /*2df0*/  @!PT LDS RZ, [RZ] ;  /* 0x00000000fffff984 */ /* 0x000fe20000000800 */
[----:B------:R1:W-:Y:S01]  /*2e00*/  @!P2 LDGSTS.E.BYPASS.LTC128B.128 [R0+0xf000], desc[UR8][R14.64] ;  /* 0x0f0000000e00afae */ /* 0x0003e2000b901d48 */
[----:B------:R-:W-:-:S02]  /*2e10*/  CS2R R82, SRZ ;  /* 0x0000000000527805 */ /* 0x000fc4000001ff00 */
[----:B------:R-:W-:Y:S01]  /*2e20*/  CS2R R80, SRZ ;  /* 0x0000000000507805 */ /* 0x000fe2000001ff00 */
[----:B------:R-:W-:Y:S01]  /*2e30*/  @!P3 IMAD.WIDE.U32 R10, R10, UR14, R18 ;  /* 0x0000000e0a0abc25 */ /* 0x000fe2000f8e0012 */
[----:B------:R-:W-:Y:S01]  /*2e40*/  @!P5 LEA R6, P0, R4, R30, 0x1 ;  /* 0x0000001e0406d211 */ /* 0x000fe200078008ff */
[----:B------:R-:W4:Y:S01]  /*2e50*/  @!P2 LDC.64 R18, c[0x0][0x220] ;  /* 0x00008800ff12ab82 */ /* 0x000f220000000a00 */
[----:B------:R-:W-:Y:S01]  /*2e60*/  @P5 STS.128 [R0+0x10000], RZ ;  /* 0x010000ff00005388 */ /* 0x000fe20000000c00 */
[----:B------:R-:W-:Y:S01]  /*2e70*/  @!P5 IMAD.IADD R3, R5, 0x1, R7 ;  /* 0x000000010503d824 */ /* 0x000fe200078e0207 */
[----:B------:R-:W-:Y:S01]  /*2e80*/  CS2R R74, SRZ ;  /* 0x00000000004a7805 */ /* 0x000fe2000001ff00 */
[----:B------:R-:W-:Y:S01]  /*2e90*/  @!P3 IMAD.IADD R5, R11, 0x1, R26 ;  /* 0x000000010b05b824 */ /* 0x000fe200078e021a */
[----:B------:R-:W-:Y:S02]  /*2ea0*/  CS2R R72, SRZ ;  /* 0x0000000000487805 */ /* 0x000fe4000001ff00 */
[----:B------:R-:W-:-:S02]  /*2eb0*/  CS2R R70, SRZ ;  /* 0x0000000000467805 */ /* 0x000fc4000001ff00 */
[----:B------:R-:W-:Y:S01]  /*2ec0*/  @!P5 LEA.HI.X R7, R4, R31, R3, 0x1, P0 ;  /* 0x0000001f0407d211 */ /* 0x000fe200000f0c03 */
[----:B------:R-:W-:Y:S01]  /*2ed0*/  @!P4 IMAD.IADD R4, R13, 0x1, R32 ;  /* 0x000000010d04c824 */ /* 0x000fe200078e0220 */
[----:B------:R-:W-:Y:S02]  /*2ee0*/  @!P2 IADD3 R2, P0, R2, 0x60, RZ ;  /* 0x000000600202a810 */ /* 0x000fe40007f1e0ff */
[----:B------:R-:W-:Y:S01]  /*2ef0*/  CS2R R68, SRZ ;  /* 0x0000000000447805 */ /* 0x000fe2000001ff00 */
[----:B------:R-:W-:Y:S01]  /*2f00*/  ULDC UR17, c[0x0][0x2dc] ;  /* 0x0000b70000117ab9 */ /* 0x000fe20000000800 */
[----:B------:R-:W-:Y:S01]  /*2f10*/  @!PT LDS RZ, [RZ] ;  /* 0x00000000fffff984 */ /* 0x000fe20000000800 */
[----:B------:R-:W-:Y:S01]  /*2f20*/  @!PT LDS RZ, [RZ] ;  /* 0x00000000fffff984 */ /* 0x000fe20000000800 */
[----:B------:R-:W-:Y:S01]  /*2f30*/  @!PT LDS RZ, [RZ] ;  /* 0x00000000fffff984 */ /* 0x000fe20000000800 */
[----:B------:R2:W-:Y:S01]  /*2f40*/  @!P5 LDGSTS.E.BYPASS.LTC128B.128 [R0+0x10000], desc[UR8][R6.64] ;  /* 0x100000000600dfae */ /* 0x0005e2000b901d48 */
[----:B------:R-:W-:Y:S01]  /*2f50*/  @!P2 IMAD.X R3, RZ, RZ, R36, P0 ;  /* 0x000000ffff03a224 */ /* 0x000fe200000e0624 */
[C---:B---3--:R-:W-:Y:S02]  /*2f60*/  @!P3 LEA R8, P0, R10.reuse, R24, 0x1 ;  /* 0x000000180a08b211 */ /* 0x048fe400078008ff */
[----:B------:R-:W-:Y:S01]  /*2f70*/  @P4 STS.128 [R0+0x11000], RZ ;  /* 0x011000ff00004388 */ /* 0x000fe20000000c00 */
[----:B------:R-:W-:Y:S01]  /*2f80*/  @!P2 IMAD R3, R3, UR14, RZ ;  /* 0x0000000e0303ac24 */ /* 0x000fe2000f8e02ff */
[----:B------:R-:W-:-:S02]  /*2f90*/  @!P3 LEA.HI.X R9, R10, R25, R5, 0x1, P0 ;  /* 0x000000190a09b211 */ /* 0x000fc400000f0c05 */
[----:B------:R-:W-:Y:S02]  /*2fa0*/  IADD3 R5, R252, 0x40, RZ ;  /* 0x00000040fc057810 */ /* 0x000fe40007ffe0ff */
[----:B-1----:R-:W-:-:S04]  /*2fb0*/  @!P4 LEA R14, P5, R12, R20, 0x1 ;  /* 0x000000140c0ec211 */ /* 0x002fc800078a08ff */
[----:B------:R-:W-:Y:S01]  /*2fc0*/  @!P4 LEA.HI.X R15, R12, R21, R4, 0x1, P5 ;  /* 0x000000150c0fc211 */ /* 0x000fe200028f0c04 */
[C---:B------:R-:W-:Y:S01]  /*2fd0*/  VIADD R4, R252.reuse, 0x48 ;  /* 0x00000048fc047836 */ /* 0x040fe20000000000 */
[----:B------:R-:W-:-:S03]  /*2fe0*/  ISETP.GE.AND P5, PT, R252, UR7, PT ;  /* 0x00000007fc007c0c */ /* 0x000fc6000bfa6270 */
[----:B------:R-:W-:Y:S01]  /*2ff0*/  @!PT LDS RZ, [RZ] ;  /* 0x00000000fffff984 */ /* 0x000fe20000000800 */
[----:B------:R-:W-:Y:S01]  /*3000*/  @!PT LDS RZ, [RZ] ;  /* 0x00000000fffff984 */ /* 0x000fe20000000800 */
[----:B------:R-:W-:Y:S01]  /*3010*/  @!PT LDS RZ, [RZ] ;  /* 0x00000000fffff984 */ /* 0x000fe20000000800 */
[----:B------:R-:W-:Y:S01]  /*3020*/  @!P4 LDGSTS.E.BYPASS.LTC128B.128 [R0+0x11000], desc[UR8][R14.64] ;  /* 0x110000000e00cfae */ /* 0x000fe2000b901d48 */
[----:B------:R-:W-:Y:S02]  /*3030*/  ISETP.GE.AND P4, PT, R5, UR7, PT ;  /* 0x0000000705007c0c */ /* 0x000fe4000bf86270 */
[----:B------:R-:W-:Y:S01]  /*3040*/  SHF.R.S32.HI R5, RZ, 0x1f, R252 ;  /* 0x0000001fff057819 */ /* 0x000fe200000114fc */
[----:B------:R-:W-:Y:S01]  /*3050*/  @P3 STS.128 [R0+0x12000], RZ ;  /* 0x012000ff00003388 */ /* 0x000fe20000000c00 */
[----:B--2---:R-:W-:-:S03]  /*3060*/  @!P2 IMAD R6, R2, UR15, R3 ;  /* 0x0000000f0206ac24 */ /* 0x004fc6000f8e0203 */
[----:B------:R-:W-:Y:S01]  /*3070*/  @!PT LDS RZ, [RZ] ;  /* 0x00000000fffff984 */ /* 0x000fe20000000800 */
[----:B------:R-:W-:Y:S01]  /*3080*/  @!PT LDS RZ, [RZ] ;  /* 0x00000000fffff984 */ /* 0x000fe20000000800 */
[----:B------:R-:W-:Y:S01]  /*3090*/  @!PT LDS RZ, [RZ] ;  /* 0x00000000fffff984 */ /* 0x000fe20000000800 */
[----:B------:R-:W-:Y:S01]  /*30a0*/  @!P3 LDGSTS.E.BYPASS.LTC128B.128 [R0+0x12000], desc[UR8][R8.64] ;  /* 0x120000000800bfae */ /* 0x000fe2000b901d48 */
[----:B------:R-:W-:-:S03]  /*30b0*/  @!P2 IMAD.WIDE.U32 R2, R2, UR14, R28 ;  /* 0x0000000e0202ac25 */ /* 0x000fc6000f8e001c */
[----:B------:R1:W-:Y:S01]  /*30c0*/  @P2 STS.128 [R0+0x13000], RZ ;  /* 0x013000ff00002388 */ /* 0x0003e20000000c00 */
[----:B------:R-:W-:Y:S01]  /*30d0*/  @!P2 IMAD.IADD R3, R3, 0x1, R6 ;  /* 0x000000010303a824 */ /* 0x000fe200078e0206 */
[----:B----4-:R-:W-:-:S04]  /*30e0*/  @!P2 LEA R6, P0, R2, R18, 0x1 ;  /* 0x000000120206a211 */ /* 0x010fc800078008ff */
[----:B------:R-:W-:Y:S01]  /*30f0*/  @!P2 LEA.HI.X R7, R2, R19, R3, 0x1, P0 ;  /* 0x000000130207a211 */ /* 0x000fe200000f0c03 */
[----:B------:R-:W-:Y:S01]  /*3100*/  IMAD.SHL.U32 R2, R252, 0x4, RZ ;  /* 0x00000004fc027824 */ /* 0x000fe200078e00ff */
[----:B------:R-:W-:Y:S02]  /*3110*/  ISETP.GE.AND P0, PT, R4, UR7, PT ;  /* 0x0000000704007c0c */ /* 0x000fe4000bf06270 */
[----:B------:R-:W-:Y:S01]  /*3120*/  SHF.L.U64.HI R3, R252, 0x2, R5 ;  /* 0x00000002fc037819 */ /* 0x000fe20000010205 */
[----:B------:R-:W-:Y:S01]  /*3130*/  @!PT LDS RZ, [RZ] ;  /* 0x00000000fffff984 */ /* 0x000fe20000000800 */
[----:B------:R-:W-:Y:S01]  /*3140*/  @!PT LDS RZ, [RZ] ;  /* 0x00000000fffff984 */ /* 0x000fe20000000800 */
[----:B------:R-:W-:Y:S01]  /*3150*/  @!PT LDS RZ, [RZ] ;  /* 0x00000000fffff984 */ /* 0x000fe20000000800 */
[----:B------:R1:W-:Y:S01]  /*3160*/  @!P2 LDGSTS.E.BYPASS.LTC128B.128 [R0+0x13000], desc[UR8][R6.64] ;  /* 0x130000000600afae */ /* 0x0003e2000b901d48 */
[----:B------:R-:W-:-:S03]  /*3170*/  IADD3 R2, P3, R2, UR12, RZ ;  /* 0x0000000c02027c10 */ /* 0x000fc6000ff7e0ff */
[----:B------:R-:W0:Y:S01]  /*3180*/  LDGDEPBAR ;  /* 0x00000000000079af */ /* 0x000e220000000000 */
[----:B------:R-:W-:Y:S01]  /*3190*/  IADD3.X R3, R3, UR11, RZ, P3, !PT ;  /* 0x0000000b03037c10 */ /* 0x000fe20009ffe4ff */
[----:B------:R-:W-:Y:S01]  /*31a0*/  UIADD3 UR7, UR34, 0x80, URZ ;  /* 0x0000008022077890 */ /* 0x000fe2000fffe03f */
[----:B------:R-:W-:Y:S02]  /*31b0*/  LOP3.LUT P3, RZ, R37, 0x4, RZ, 0xc0, !PT ;  /* 0x0000000425ff7812 */ /* 0x000fe4000786c0ff */
[----:B------:R-:W-:Y:S01]  /*31c0*/  SEL R187, R187, R189, !P1 ;  /* 0x000000bdbbbb7207 */ /* 0x000fe20004800000 */
[----:B------:R-:W5:Y:S01]  /*31d0*/  @!P5 LDG.E R239, desc[UR8][R2.64] ;  /* 0x0000000802efd981 */ /* 0x000f62000c1e1900 */
[----:B------:R-:W-:-:S03]  /*31e0*/  SEL R181, R181, R190, !P1 ;  /* 0x000000beb5b57207 */ /* 0x000fc60004800000 */
[----:B------:R-:W5:Y:S04]  /*31f0*/  @!P6 LDG.E R240, desc[UR8][R2.64+0x20] ;  /* 0x0000200802f0e981 */ /* 0x000f68000c1e1900 */
[----:B------:R2:W5:Y:S01]  /*3200*/  @!P4 LDG.E R237, desc[UR8][R2.64+0x100] ;  /* 0x0001000802edc981 */ /* 0x000562000c1e1900 */
[----:B-1----:R-:W-:Y:S02]  /*3210*/  SHF.R.S32.HI R0, RZ, 0x1f, R4 ;  /* 0x0000001fff007819 */ /* 0x002fe40000011404 */
[----:B------:R-:W-:-:S04]  /*3220*/  @!P0 LEA R6, P2, R4, UR12, 0x2 ;  /* 0x0000000c04068c11 */ /* 0x000fc8000f8410ff */
[----:B------:R-:W-:Y:S01]  /*3230*/  @!P0 LEA.HI.X R7, R4, UR11, R0, 0x2, P2 ;  /* 0x0000000b04078c11 */ /* 0x000fe200090f1400 */
[----:B------:R-:W-:Y:S01]  /*3240*/  VIADD R0, R252, 0xffffff80 ;  /* 0xffffff80fc007836 */ /* 0x000fe20000000000 */
[----:B------:R-:W-:-:S03]  /*3250*/  LOP3.LUT P2, RZ, R37, 0x4, RZ, 0xc0, !PT ;  /* 0x0000000425ff7812 */ /* 0x000fc6000784c0ff */
[----:B------:R1:W5:Y:S01]  /*3260*/  @!P0 LDG.E R238, desc[UR8][R6.64] ;  /* 0x0000000806ee8981 */ /* 0x000362000c1e1900 */
[----:B------:R-:W-:Y:S02]  /*3270*/  LOP3.LUT P0, RZ, R37, 0x2, RZ, 0xc0, !PT ;  /* 0x0000000225ff7812 */ /* 0x000fe4000780c0ff */
[----:B--2---:R-:W-:Y:S01]  /*3280*/  SHF.R.S32.HI R2, RZ, 0x1f, R0 ;  /* 0x0000001fff027819 */ /* 0x004fe20000011400 */
[----:B------:R-:W-:Y:S01]  /*3290*/  IMAD.MOV.U32 R3, RZ, RZ, R33 ;  /* 0x000000ffff037224 */ /* 0x000fe200078e0021 */
[----:B------:R-:W-:Y:S01]  /*32a0*/  SEL R188, R188, 0xffffffe0, !P0 ;  /* 0xffffffe0bcbc7807 */ /* 0x000fe20004000000 */
[----:B------:R-:W-:Y:S01]  /*32b0*/  IMAD.SHL.U32 R246, R0, 0x4, RZ ;  /* 0x0000000400f67824 */ /* 0x000fe200078e00ff */
[----:B------:R-:W-:Y:S02]  /*32c0*/  SEL R182, R182, 0xffffffc0, !P3 ;  /* 0xffffffc0b6b67807 */ /* 0x000fe40005800000 */
[----:B------:R-:W-:Y:S02]  /*32d0*/  SHF.L.U64.HI R248, R252, 0x2, R5 ;  /* 0x00000002fcf87819 */ /* 0x000fe40000010205 */
[----:B------:R-:W-:-:S02]  /*32e0*/  SHF.L.U64.HI R247, R0, 0x2, R2 ;  /* 0x0000000200f77819 */ /* 0x000fc40000010202 */
[----:B------:R-:W-:Y:S02]  /*32f0*/  SEL R245, R245, 0xffffffc0, !P2 ;  /* 0xffffffc0f5f57807 */ /* 0x000fe40005000000 */
[----:B------:R-:W-:Y:S02]  /*3300*/  LEA R187, R187, UR4, 0x1 ;  /* 0x00000004bbbb7c11 */ /* 0x000fe4000f8e08ff */
[----:B------:R-:W-:Y:S01]  /*3310*/  LEA R181, R181, UR4, 0x1 ;  /* 0x00000004b5b57c11 */ /* 0x000fe2000f8e08ff */
[----:B------:R-:W-:Y:S01]  /*3320*/  UISETP.GE.AND UP0, UPT, UR7, UR6, UPT ;  /* 0x000000060700728c */ /* 0x000fe2000bf06270 */
[----:B------:R-:W-:Y:S01]  /*3330*/  UMOV UR14, UR20 ;  /* 0x00000014000e7c82 */ /* 0x000fe20008000000 */
[----:B------:R-:W-:Y:S01]  /*3340*/  UMOV UR13, UR21 ;  /* 0x00000015000d7c82 */ /* 0x000fe20008000000 */
[----:B------:R-:W-:-:S08]  /*3350*/  ULDC UR7, c[0x0][0x2ec] ;  /* 0x0000bb0000077ab9 */ /* 0x000fd00000000800 */
.L_x_397:
[----:B------:R-:W0:Y:S01]  /*3360*/  LDGDEPBAR ;  /* 0x00000000000079af */ /* 0x000e220000000000 */
[C---:B------:R-:W-:Y:S01]  /*3370*/  IMAD.IADD R0, R187.reuse, 0x1, R188 ;  /* 0x00000001bb007824 */ /* 0x040fe200078e02bc */
[----:B------:R-:W-:Y:S01]  /*3380*/  PLOP3.LUT P0, PT, PT, PT, UP0, 0x80, 0x0 ;  /* 0x000000000000781c */ /* 0x000fe20003f0f008 */
[--C-:B------:R-:W-:Y:S01]  /*3390*/  IMAD.IADD R160, R187, 0x1, R182.reuse ;  /* 0x00000001bba07824 */ /* 0x100fe200078e02b6 */
[----:B------:R-:W-:Y:S01]  /*33a0*/  PLOP3.LUT P4, PT, PT, PT, UP0, 0x80, 0x0 ;  /* 0x000000000000781c */ /* 0x000fe20003f8f008 */
[----:B-----5:R-:W-:Y:S01]  /*33b0*/  FMUL.FTZ R2, R237, 1.4426950216293334961 ;  /* 0x3fb8aa3bed027820 */ /* 0x020fe20000410000 */
[----:B------:R-:W-:Y:S01]  /*33c0*/  PLOP3.LUT P2, PT, PT, PT, UP0, 0x80, 0x0 ;  /* 0x000000000000781c */ /* 0x000fe20003f4f008 */
[----:B------:R-:W-:Y:S01]  /*33d0*/  UISETP.GE.AND UP3, UPT, UR10, 0x1, UPT ;  /* 0x000000010a00788c */ /* 0x000fe2000bf66270 */
[----:B------:R-:W-:Y:S02]  /*33e0*/  PLOP3.LUT P1, PT, PT, PT, UP0, 0x80, 0x0 ;  /* 0x000000000000781c */ /* 0x000fe40003f2f008 */
[----:B------:R-:W-:Y:S02]  /*33f0*/  PLOP3.LUT P6, PT, PT, PT, UP0, 0x80, 0x0 ;  /* 0x000000000000781c */ /* 0x000fe40003fcf008 */
[----:B------:R-:W-:Y:S02]  /*3400*/  FSETP.NEU.FTZ.AND P3, PT, R239, -INF , PT ;  /* 0xff800000ef00780b */ /* 0x000fe40003f7d000 */
[----:B------:R-:W-:Y:S01]  /*3410*/  PLOP3.LUT P5, PT, PT, PT, UP0, 0x80, 0x0 ;  /* 0x000000000000781c */ /* 0x000fe20003faf008 */
[----:B------:R-:W-:Y:S04]  /*3420*/  DEPBAR.LE SB0, 0x0 ;  /* 0x000080000000791a */ /* 0x000fe80000000000 */
[----:B------:R-:W-:Y:S06]  /*3430*/  BAR.SYNC.DEFER_BLOCKING 0x0 ;  /* 0x0000000000007b1d */ /* 0x000fec0000010000 */
[----:B------:R-:W-:Y:S08]  /*3440*/  LDSM.16.M88.4 R64, [R187] ;  /* 0x00000000bb40783b */ /* 0x000ff00000000200 */
[----:B------:R-:W1:Y:S08]  /*3450*/  LDSM.16.M88.4 R16, [R184+UR4+0xc000] ;  /* 0x00c00004b810783b */ /* 0x000e700008000200 */
[----:B------:R-:W2:Y:S08]  /*3460*/  LDSM.16.M88.4 R60, [R187+0x2000] ;  /* 0x00200000bb3c783b */ /* 0x000eb00000000200 */
[----:B------:R-:W3:Y:S08]  /*3470*/  LDSM.16.M88.4 R32, [R184+UR4+0xc800] ;  /* 0x00c80004b820783b */ /* 0x000ef00008000200 */
[----:B------:R-:W4:Y:S08]  /*3480*/  LDSM.16.M88.4 R48, [R184+UR4+0xd000] ;  /* 0x00d00004b830783b */ /* 0x000f300008000200 */
[----:B------:R-:W4:Y:S01]  /*3490*/  LDSM.16.M88.4 R132, [R184+UR4+0xd800] ;  /* 0x00d80004b884783b */ /* 0x000f220008000200 */
[-C--:B-1----:R-:W-:Y:S07]  /*34a0*/  HMMA.16816.F32 R4, R64, R16.reuse, RZ ;  /* 0x000000104004723c */ /* 0x082fee00000018ff */
[----:B------:R-:W-:Y:S01]  /*34b0*/  LDSM.16.M88.4 R136, [R0] ;  /* 0x000000000088783b */ /* 0x000fe20000000200 */
[C---:B--2---:R-:W-:Y:S07]  /*34c0*/  HMMA.16816.F32 R8, R60.reuse, R16, RZ ;  /* 0x000000103c08723c */ /* 0x044fee00000018ff */
[----:B------:R-:W1:Y:S01]  /*34d0*/  LDSM.16.M88.4 R140, [R186] ;  /* 0x00000000ba8c783b */ /* 0x000e620000000200 */
[-C--:B------:R-:W-:Y:S07]  /*34e0*/  HMMA.16816.F32 R12, R60, R18.reuse, RZ ;  /* 0x000000123c0c723c */ /* 0x080fee00000018ff */
[----:B------:R2:W1:Y:S01]  /*34f0*/  LDSM.16.M88.4 R144, [R0+0x2000] ;  /* 0x002000000090783b */ /* 0x0004620000000200 */
[C---:B------:R-:W-:Y:S07]  /*3500*/  HMMA.16816.F32 R16, R64.reuse, R18, RZ ;  /* 0x000000124010723c */ /* 0x040fee00000018ff */
[----:B------:R-:W1:Y:S01]  /*3510*/  LDSM.16.M88.4 R148, [R186+0x800] ;  /* 0x00080000ba94783b */ /* 0x000e620000000200 */
[-C--:B---3--:R-:W-:Y:S06]  /*3520*/  HMMA.16816.F32 R20, R64, R32.reuse, RZ ;  /* 0x000000204014723c */ /* 0x088fec00000018ff */
[C---:B------:R-:W-:Y:S01]  /*3530*/  HMMA.16816.F32 R24, R60.reuse, R32, RZ ;  /* 0x000000203c18723c */ /* 0x040fe200000018ff */
[----:B------:R-:W3:Y:S05]  /*3540*/  LDSM.16.M88.4 R152, [R186+0x1000] ;  /* 0x00100000ba98783b */ /* 0x000eea0000000200 */
[-C--:B------:R-:W-:Y:S01]  /*3550*/  HMMA.16816.F32 R28, R60, R34.reuse, RZ ;  /* 0x000000223c1c723c */ /* 0x080fe200000018ff */
[----:B--2---:R-:W-:Y:S02]  /*3560*/  IMAD.IADD R0, R0, 0x1, R182 ;  /* 0x0000000100007824 */ /* 0x004fe400078e02b6 */
[----:B------:R-:W-:Y:S03]  /*3570*/  LDSM.16.M88.4 R156, [R183] ;  /* 0x00000000b79c783b */ /* 0x000fe60000000200 */
[C---:B------:R-:W-:Y:S05]  /*3580*/  HMMA.16816.F32 R32, R64.reuse, R34, RZ ;  /* 0x000000224020723c */ /* 0x040fea00000018ff */
[----:B------:R-:W-:Y:S01]  /*3590*/  LDSM.16.M88.4 R164, [R183+0x800] ;  /* 0x00080000b7a4783b */ /* 0x000fe20000000200 */
[-C--:B----4-:R-:W-:Y:S06]  /*35a0*/  HMMA.16816.F32 R36, R64, R48.reuse, RZ ;  /* 0x000000304024723c */ /* 0x090fec00000018ff */
[C---:B------:R-:W-:Y:S01]  /*35b0*/  HMMA.16816.F32 R40, R60.reuse, R48, RZ ;  /* 0x000000303c28723c */ /* 0x040fe200000018ff */
[----:B------:R-:W-:Y:S05]  /*35c0*/  LDSM.16.M88.4 R168, [R183+0x1000] ;  /* 0x00100000b7a8783b */ /* 0x000fea0000000200 */
[-C--:B------:R-:W-:Y:S03]  /*35d0*/  HMMA.16816.F32 R44, R60, R50.reuse, RZ ;  /* 0x000000323c2c723c */ /* 0x080fe600000018ff */
[----:B------:R-:W-:Y:S03]  /*35e0*/  LDSM.16.M88.4 R172, [R0] ;  /* 0x0000000000ac783b */ /* 0x000fe60000000200 */
[C---:B------:R-:W-:Y:S05]  /*35f0*/  HMMA.16816.F32 R48, R64.reuse, R50, RZ ;  /* 0x000000324030723c */ /* 0x040fea00000018ff */
[----:B------:R-:W-:Y:S01]  /*3600*/  LDSM.16.M88.4 R176, [R185] ;  /* 0x00000000b9b0783b */ /* 0x000fe20000000200 */
[-C--:B------:R-:W-:Y:S06]  /*3610*/  HMMA.16816.F32 R52, R64, R132.reuse, RZ ;  /* 0x000000844034723c */ /* 0x080fec00000018ff */
[C---:B------:R-:W-:Y:S06]  /*3620*/  HMMA.16816.F32 R56, R60.reuse, R132, RZ ;  /* 0x000000843c38723c */ /* 0x040fec00000018ff */
[-C--:B------:R-:W-:Y:S06]  /*3630*/  HMMA.16816.F32 R60, R60, R134.reuse, RZ ;  /* 0x000000863c3c723c */ /* 0x080fec00000018ff */
[----:B------:R-:W-:Y:S01]  /*3640*/  HMMA.16816.F32 R64, R64, R134, RZ ;  /* 0x000000864040723c */ /* 0x000fe200000018ff */
[----:B------:R-:W2:Y:S05]  /*3650*/  LDSM.16.M88.4 R132, [R186+0x1800] ;  /* 0x00180000ba84783b */ /* 0x000eaa0000000200 */
[-C--:B-1----:R-:W-:Y:S06]  /*3660*/  HMMA.16816.F32 R4, R136, R140.reuse, R4 ;  /* 0x0000008c8804723c */ /* 0x082fec0000001804 */
[C---:B------:R-:W-:Y:S06]  /*3670*/  HMMA.16816.F32 R8, R144.reuse, R140, R8 ;  /* 0x0000008c9008723c */ /* 0x040fec0000001808 */
[-C--:B------:R-:W-:Y:S06]  /*3680*/  HMMA.16816.F32 R12, R144, R142.reuse, R12 ;  /* 0x0000008e900c723c */ /* 0x080fec000000180c */
[C---:B------:R-:W-:Y:S01]  /*3690*/  HMMA.16816.F32 R16, R136.reuse, R142, R16 ;  /* 0x0000008e8810723c */ /* 0x040fe20000001810 */
[----:B------:R-:W1:Y:S05]  /*36a0*/  LDSM.16.M88.4 R140, [R160] ;  /* 0x00000000a08c783b */ /* 0x000e6a0000000200 */
[-C--:B------:R-:W-:Y:S03]  /*36b0*/  HMMA.16816.F32 R20, R136, R148.reuse, R20 ;  /* 0x000000948814723c */ /* 0x080fe60000001814 */
[----:B------:R-:W4:Y:S03]  /*36c0*/  LDSM.16.M88.4 R160, [R160+0x2000] ;  /* 0x00200000a0a0783b */ /* 0x000f260000000200 */
[C---:B------:R-:W-:Y:S06]  /*36d0*/  HMMA.16816.F32 R24, R144.reuse, R148, R24 ;  /* 0x000000949018723c */ /* 0x040fec0000001818 */
[-C--:B------:R-:W-:Y:S06]  /*36e0*/  HMMA.16816.F32 R28, R144, R150.reuse, R28 ;  /* 0x00000096901c723c */ /* 0x080fec000000181c */
[C---:B------:R-:W-:Y:S01]  /*36f0*/  HMMA.16816.F32 R32, R136.reuse, R150, R32 ;  /* 0x000000968820723c */ /* 0x040fe20000001820 */
[----:B------:R-:W4:Y:S05]  /*3700*/  LDSM.16.M88.4 R148, [R183+0x1800] ;  /* 0x00180000b794783b */ /* 0x000f2a0000000200 */
[-C--:B---3--:R-:W-:Y:S06]  /*3710*/  HMMA.16816.F32 R36, R136, R152.reuse, R36 ;  /* 0x000000988824723c */ /* 0x088fec0000001824 */
[C---:B------:R-:W-:Y:S06]  /*3720*/  HMMA.16816.F32 R40, R144.reuse, R152, R40 ;  /* 0x000000989028723c */ /* 0x040fec0000001828 */
[-C--:B------:R-:W-:Y:S06]  /*3730*/  HMMA.16816.F32 R44, R144, R154.reuse, R44 ;  /* 0x0000009a902c723c */ /* 0x080fec000000182c */
[C---:B------:R-:W-:Y:S06]  /*3740*/  HMMA.16816.F32 R48, R136.reuse, R154, R48 ;  /* 0x0000009a8830723c */ /* 0x040fec0000001830 */
[-C--:B--2---:R-:W-:Y:S06]  /*3750*/  HMMA.16816.F32 R52, R136, R132.reuse, R52 ;  /* 0x000000848834723c */ /* 0x084fec0000001834 */
[C---:B------:R-:W-:Y:S06]  /*3760*/  HMMA.16816.F32 R56, R144.reuse, R132, R56 ;  /* 0x000000849038723c */ /* 0x040fec0000001838 */
[-C--:B------:R-:W-:Y:S06]  /*3770*/  HMMA.16816.F32 R60, R144, R134.reuse, R60 ;  /* 0x00000086903c723c */ /* 0x080fec000000183c */
[----:B------:R-:W-:Y:S01]  /*3780*/  HMMA.16816.F32 R64, R136, R134, R64 ;  /* 0x000000868840723c */ /* 0x000fe20000001840 */
[----:B------:R2:W3:Y:S05]  /*3790*/  LDSM.16.M88.4 R132, [R0+0x2000] ;  /* 0x002000000084783b */ /* 0x0004ea0000000200 */
[-C--:B-1----:R-:W-:Y:S01]  /*37a0*/  HMMA.16816.F32 R4, R140, R156.reuse, R4 ;  /* 0x0000009c8c04723c */ /* 0x082fe20000001804 */
[----:B------:R-:W-:Y:S04]  /*37b0*/  IMAD.U32 R137, RZ, RZ, UR23 ;  /* 0x00000017ff897e24 */ /* 0x000fe8000f8e00ff */
[----:B------:R-:W-:Y:S01]  /*37c0*/  @P0 IMAD R137, R137, 0x80, R251 ;  /* 0x0000008089890824 */ /* 0x000fe200078e02fb */
[C---:B----4-:R-:W-:Y:S01]  /*37d0*/  HMMA.16816.F32 R8, R160.reuse, R156, R8 ;  /* 0x0000009ca008723c */ /* 0x050fe20000001808 */
[----:B------:R-:W-:Y:S03]  /*37e0*/  PLOP3.LUT P0, PT, PT, PT, UP0, 0x80, 0x0 ;  /* 0x000000000000781c */ /* 0x000fe60003f0f008 */
[----:B------:R-:W-:Y:S01]  /*37f0*/  @P4 ISETP.GE.AND P4, PT, R137, UR6, PT ;  /* 0x0000000689004c0c */ /* 0x000fe2000bf86270 */
[----:B------:R-:W-:Y:S01]  /*3800*/  FMUL.FTZ R138, R239, 1.4426950216293334961 ;  /* 0x3fb8aa3bef8a7820 */ /* 0x000fe20000410000 */
[-C--:B------:R-:W-:Y:S05]  /*3810*/  HMMA.16816.F32 R12, R160, R158.reuse, R12 ;  /* 0x0000009ea00c723c */ /* 0x080fea000000180c */
[----:B------:R-:W-:Y:S01]  /*3820*/  FSEL R138, R138, RZ, P3 ;  /* 0x000000ff8a8a7208 */ /* 0x000fe20001800000 */
[C---:B------:R-:W-:Y:S04]  /*3830*/  HMMA.16816.F32 R16, R140.reuse, R158, R16 ;  /* 0x0000009e8c10723c */ /* 0x040fe80000001810 */
[----:B------:R-:W-:Y:S01]  /*3840*/  FSETP.NEU.FTZ.AND P3, PT, R238, -INF , PT ;  /* 0xff800000ee00780b */ /* 0x000fe20003f7d000 */
[----:B--2---:R-:W-:Y:S01]  /*3850*/  @P2 VIADD R0, R137, 0x1 ;  /* 0x0000000189002836 */ /* 0x004fe20000000000 */
[-C--:B------:R-:W-:Y:S03]  /*3860*/  HMMA.16816.F32 R20, R140, R164.reuse, R20 ;  /* 0x000000a48c14723c */ /* 0x080fe60000001814 */
[----:B------:R-:W-:Y:S02]  /*3870*/  FSETP.NEU.FTZ.AND P2, PT, R240, -INF , PT ;  /* 0xff800000f000780b */ /* 0x000fe40003f5d000 */
[----:B------:R-:W-:Y:S01]  /*3880*/  @P6 ISETP.GE.AND P6, PT, R0, UR6, PT ;  /* 0x0000000600006c0c */ /* 0x000fe2000bfc6270 */
[C---:B------:R-:W-:Y:S05]  /*3890*/  HMMA.16816.F32 R24, R160.reuse, R164, R24 ;  /* 0x000000a4a018723c */ /* 0x040fea0000001818 */
[----:B------:R-:W-:Y:S01]  /*38a0*/  FMUL.FTZ R136, R240, 1.4426950216293334961 ;  /* 0x3fb8aa3bf0887820 */ /* 0x000fe20000410000 */
[-C--:B------:R-:W-:Y:S05]  /*38b0*/  HMMA.16816.F32 R28, R160, R166.reuse, R28 ;  /* 0x000000a6a01c723c */ /* 0x080fea000000181c */
[----:B------:R-:W-:Y:S01]  /*38c0*/  FSEL R136, R136, RZ, P2 ;  /* 0x000000ff88887208 */ /* 0x000fe20001000000 */
[C---:B------:R-:W-:Y:S04]  /*38d0*/  HMMA.16816.F32 R32, R140.reuse, R166, R32 ;  /* 0x000000a68c20723c */ /* 0x040fe80000001820 */
[----:B------:R-:W-:Y:S01]  /*38e0*/  FSETP.NEU.FTZ.AND P2, PT, R237, -INF , PT ;  /* 0xff800000ed00780b */ /* 0x000fe20003f5d000 */
[----:B------:R-:W-:Y:S01]  /*38f0*/  FMUL.FTZ R0, R238, 1.4426950216293334961 ;  /* 0x3fb8aa3bee007820 */ /* 0x000fe20000410000 */
[-C--:B------:R-:W-:Y:S05]  /*3900*/  HMMA.16816.F32 R36, R140, R168.reuse, R36 ;  /* 0x000000a88c24723c */ /* 0x080fea0000001824 */
[----:B------:R-:W-:Y:S01]  /*3910*/  FSEL R2, R2, RZ, P2 ;  /* 0x000000ff02027208 */ /* 0x000fe20001000000 */
[C---:B------:R-:W-:Y:S01]  /*3920*/  HMMA.16816.F32 R40, R160.reuse, R168, R40 ;  /* 0x000000a8a028723c */ /* 0x040fe20000001828 */
[----:B------:R-:W-:Y:S04]  /*3930*/  PLOP3.LUT P2, PT, PT, PT, UP0, 0x80, 0x0 ;  /* 0x000000000000781c */ /* 0x000fe80003f4f008 */
[----:B------:R-:W-:Y:S01]  /*3940*/  FSEL R0, R0, RZ, P3 ;  /* 0x000000ff00007208 */ /* 0x000fe20001800000 */
[-C--:B------:R-:W-:Y:S01]  /*3950*/  HMMA.16816.F32 R44, R160, R170.reuse, R44 ;  /* 0x000000aaa02c723c */ /* 0x080fe2000000182c */
[----:B------:R-:W-:Y:S05]  /*3960*/  PLOP3.LUT P3, PT, PT, PT, UP0, 0x80, 0x0 ;  /* 0x000000000000781c */ /* 0x000fea0003f6f008 */
        /* <DEDUP_REMOVED lines=9> */
[----:B------:R-:W-:Y:S02]  /*3a00*/  @P1 FSEL R4, R4, -INF , !P4 ;  /* 0xff80000004041808 */ /* 0x000fe40006000000 */
[----:B------:R-:W-:Y:S03]  /*3a10*/  PLOP3.LUT P1, PT, PT, PT, UP0, 0x80, 0x0 ;  /* 0x000000000000781c */ /* 0x000fe60003f2f008 */
[----:B------:R-:W-:Y:S01]  /*3a20*/  @P0 FSEL R5, R5, -INF , !P6 ;  /* 0xff80000005050808 */ /* 0x000fe20007000000 */
[--C-:B------:R-:W-:Y:S01]  /*3a30*/  FFMA.FTZ R4, R4, UR7, -R138.reuse ;  /* 0x0000000704047c23 */ /* 0x100fe2000801088a */
[----:B------:R-:W-:Y:S02]  /*3a40*/  PLOP3.LUT P0, PT, PT, PT, UP0, 0x80, 0x0 ;  /* 0x000000000000781c */ /* 0x000fe40003f0f008 */
[----:B------:R-:W-:Y:S01]  /*3a50*/  @P2 FSEL R10, R10, -INF , !P4 ;  /* 0xff8000000a0a2808 */ /* 0x000fe20006000000 */
[----:B------:R-:W-:Y:S01]  /*3a60*/  MUFU.EX2 R150, R4 ;  /* 0x0000000400967308 */ /* 0x000fe20000000800 */
[----:B------:R-:W-:Y:S01]  /*3a70*/  FFMA.FTZ R5, R5, UR7, -R138 ;  /* 0x0000000705057c23 */ /* 0x000fe2000801088a */
[----:B------:R-:W-:Y:S02]  /*3a80*/  PLOP3.LUT P2, PT, PT, PT, UP0, 0x80, 0x0 ;  /* 0x000000000000781c */ /* 0x000fe40003f4f008 */
[----:B------:R-:W-:Y:S01]  /*3a90*/  FFMA.FTZ R10, R10, UR7, -R0 ;  /* 0x000000070a0a7c23 */ /* 0x000fe20008010800 */
[----:B------:R-:W-:Y:S02]  /*3aa0*/  @P1 FSEL R6, R6, -INF , !P4 ;  /* 0xff80000006061808 */ /* 0x000fe40006000000 */
[----:B------:R-:W-:Y:S03]  /*3ab0*/  PLOP3.LUT P1, PT, PT, PT, UP0, 0x80, 0x0 ;  /* 0x000000000000781c */ /* 0x000fe60003f2f008 */
[----:B------:R-:W1:Y:S01]  /*3ac0*/  MUFU.EX2 R232, R5 ;  /* 0x0000000500e87308 */ /* 0x000e620000000800 */
[----:B------:R-:W-:Y:S01]  /*3ad0*/  @P0 FSEL R7, R7, -INF , !P6 ;  /* 0xff80000007070808 */ /* 0x000fe20007000000 */
[--C-:B------:R-:W-:Y:S01]  /*3ae0*/  FFMA.FTZ R6, R6, UR7, -R136.reuse ;  /* 0x0000000706067c23 */ /* 0x100fe20008010888 */
[----:B------:R-:W-:Y:S03]  /*3af0*/  PLOP3.LUT P0, PT, PT, PT, UP0, 0x80, 0x0 ;  /* 0x000000000000781c */ /* 0x000fe60003f0f008 */
[----:B------:R-:W-:Y:S04]  /*3b00*/  FFMA.FTZ R7, R7, UR7, -R136 ;  /* 0x0000000707077c23 */ /* 0x000fe80008010888 */
[----:B------:R-:W-:Y:S01]  /*3b10*/  MUFU.EX2 R231, R6 ;  /* 0x0000000600e77308 */ /* 0x000fe20000000800 */
[----:B------:R-:W-:Y:S02]  /*3b20*/  @P1 FSEL R8, R8, -INF , !P4 ;  /* 0xff80000008081808 */ /* 0x000fe40006000000 */
[----:B------:R-:W-:Y:S07]  /*3b30*/  PLOP3.LUT P1, PT, PT, PT, UP0, 0x80, 0x0 ;  /* 0x000000000000781c */ /* 0x000fee0003f2f008 */
[----:B------:R2:W-:Y:S01]  /*3b40*/  MUFU.EX2 R200, R7 ;  /* 0x0000000700c87308 */ /* 0x0005e20000000800 */
[--C-:B------:R-:W-:Y:S01]  /*3b50*/  FFMA.FTZ R8, R8, UR7, -R2.reuse ;  /* 0x0000000708087c23 */ /* 0x100fe20008010802 */
[----:B------:R-:W-:Y:S02]  /*3b60*/  @P0 FSEL R9, R9, -INF , !P6 ;  /* 0xff80000009090808 */ /* 0x000fe40007000000 */
[----:B------:R-:W-:Y:S02]  /*3b70*/  PLOP3.LUT P0, PT, PT, PT, UP0, 0x80, 0x0 ;  /* 0x000000000000781c */ /* 0x000fe40003f0f008 */
[----:B------:R-:W-:Y:S01]  /*3b80*/  PLOP3.LUT P4, PT, PT, PT, UP0, 0x80, 0x0 ;  /* 0x000000000000781c */ /* 0x000fe20003f8f008 */
[----:B------:R-:W-:Y:S03]  /*3b90*/  FFMA.FTZ R9, R9, UR7, -R2 ;  /* 0x0000000709097c23 */ /* 0x000fe60008010802 */
[----:B------:R3:W-:Y:S10]  /*3ba0*/  MUFU.EX2 R208, R8 ;  /* 0x0000000800d07308 */ /* 0x0007f40000000800 */
[----:B------:R-:W-:Y:S01]  /*3bb0*/  MUFU.EX2 R207, R9 ;  /* 0x0000000900cf7308 */ /* 0x000fe20000000800 */
[----:B--2---:R-:W2:Y:S01]  /*3bc0*/  LDSM.16.M88.4 R4, [R185+0x800] ;  /* 0x00080000b904783b */ /* 0x004ea20000000200 */
[----:B------:R-:W-:Y:S02]  /*3bd0*/  @P0 FSEL R11, R11, -INF , !P6 ;  /* 0xff8000000b0b0808 */ /* 0x000fe40007000000 */
[----:B------:R-:W-:Y:S02]  /*3be0*/  PLOP3.LUT P0, PT, PT, PT, UP0, 0x80, 0x0 ;  /* 0x000000000000781c */ /* 0x000fe40003f0f008 */
[----:B------:R-:W-:Y:S01]  /*3bf0*/  PLOP3.LUT P6, PT, PT, PT, UP0, 0x80, 0x0 ;  /* 0x000000000000781c */ /* 0x000fe20003fcf008 */
[----:B------:R-:W-:Y:S03]  /*3c00*/  FFMA.FTZ R11, R11, UR7, -R0 ;  /* 0x000000070b0b7c23 */ /* 0x000fe60008010800 */
[----:B------:R-:W-:Y:S01]  /*3c10*/  MUFU.EX2 R212, R10 ;  /* 0x0000000a00d47308 */ /* 0x000fe20000000800 */
[C---:B---3--:R-:W-:Y:S01]  /*3c20*/  @P5 VIADD R8, R137.reuse, 0x8 ;  /* 0x0000000889085836 */ /* 0x048fe20000000000 */
[----:B------:R-:W-:Y:S04]  /*3c30*/  PLOP3.LUT P5, PT, PT, PT, UP0, 0x80, 0x0 ;  /* 0x000000000000781c */ /* 0x000fe80003faf008 */
[----:B------:R-:W-:Y:S01]  /*3c40*/  @P1 ISETP.GE.AND P1, PT, R8, UR6, PT ;  /* 0x0000000608001c0c */ /* 0x000fe2000bf26270 */
[----:B------:R-:W-:Y:S03]  /*3c50*/  @P3 VIADD R8, R137, 0x9 ;  /* 0x0000000989083836 */ /* 0x000fe60000000000 */
[----:B------:R3:W4:Y:S01]  /*3c60*/  MUFU.EX2 R211, R11 ;  /* 0x0000000b00d37308 */ /* 0x0007220000000800 */
[----:B------:R-:W-:Y:S02]  /*3c70*/  PLOP3.LUT P3, PT, PT, PT, UP0, 0x80, 0x0 ;  /* 0x000000000000781c */ /* 0x000fe40003f6f008 */
[----:B------:R-:W-:Y:S02]  /*3c80*/  @P2 FSEL R12, R12, -INF , !P1 ;  /* 0xff8000000c0c2808 */ /* 0x000fe40004800000 */
[----:B------:R-:W-:Y:S02]  /*3c90*/  PLOP3.LUT P2, PT, PT, PT, UP0, 0x80, 0x0 ;  /* 0x000000000000781c */ /* 0x000fe40003f4f008 */
[----:B------:R-:W-:Y:S01]  /*3ca0*/  @P4 ISETP.GE.AND P4, PT, R8, UR6, PT ;  /* 0x0000000608004c0c */ /* 0x000fe2000bf86270 */
[--C-:B------:R-:W-:Y:S03]  /*3cb0*/  FFMA.FTZ R12, R12, UR7, -R2.reuse ;  /* 0x000000070c0c7c23 */ /* 0x100fe60008010802 */
[----:B------:R-:W-:Y:S01]  /*3cc0*/  @P0 FSEL R13, R13, -INF , !P4 ;  /* 0xff8000000d0d0808 */ /* 0x000fe20006000000 */
[----:B------:R-:W-:Y:S01]  /*3cd0*/  MUFU.EX2 R206, R12 ;  /* 0x0000000c00ce7308 */ /* 0x000fe20000000800 */
[----:B------:R-:W-:Y:S02]  /*3ce0*/  PLOP3.LUT P0, PT, PT, PT, UP0, 0x80, 0x0 ;  /* 0x000000000000781c */ /* 0x000fe40003f0f008 */
[----:B------:R-:W-:Y:S01]  /*3cf0*/  @P3 FSEL R14, R14, -INF , !P1 ;  /* 0xff8000000e0e3808 */ /* 0x000fe20004800000 */
[----:B------:R-:W-:Y:S01]  /*3d00*/  FFMA.FTZ R13, R13, UR7, -R2 ;  /* 0x000000070d0d7c23 */ /* 0x000fe20008010802 */
[----:B------:R-:W-:Y:S02]  /*3d10*/  PLOP3.LUT P3, PT, PT, PT, UP0, 0x80, 0x0 ;  /* 0x000000000000781c */ /* 0x000fe40003f6f008 */
[----:B------:R-:W-:Y:S03]  /*3d20*/  @P2 FSEL R15, R15, -INF , !P4 ;  /* 0xff8000000f0f2808 */ /* 0x000fe60006000000 */
[----:B------:R-:W-:Y:S01]  /*3d30*/  MUFU.EX2 R204, R13 ;  /* 0x0000000d00cc7308 */ /* 0x000fe20000000800 */
[----:B------:R-:W-:Y:S01]  /*3d40*/  PLOP3.LUT P2, PT, PT, PT, UP0, 0x80, 0x0 ;  /* 0x000000000000781c */ /* 0x000fe20003f4f008 */
[--C-:B------:R-:W-:Y:S01]  /*3d50*/  FFMA.FTZ R14, R14, UR7, -R0.reuse ;  /* 0x000000070e0e7c23 */ /* 0x100fe20008010800 */
[----:B------:R-:W-:Y:S01]  /*3d60*/  FFMA.FTZ R15, R15, UR7, -R0 ;  /* 0x000000070f0f7c23 */ /* 0x000fe20008010800 */
[-C--:B--2---:R-:W-:Y:S03]  /*3d70*/  HMMA.16816.F32 R20, R172, R4.reuse, R20 ;  /* 0x00000004ac14723c */ /* 0x084fe60000001814 */
[----:B------:R-:W-:Y:S03]  /*3d80*/  @P0 FSEL R16, R16, -INF , !P1 ;  /* 0xff80000010100808 */ /* 0x000fe60004800000 */
[----:B------:R-:W-:Y:S01]  /*3d90*/  MUFU.EX2 R210, R14 ;  /* 0x0000000e00d27308 */ /* 0x000fe20000000800 */
[----:B------:R-:W-:Y:S01]  /*3da0*/  @P3 FSEL R17, R17, -INF , !P4 ;  /* 0xff80000011113808 */ /* 0x000fe20006000000 */
[C---:B------:R-:W-:Y:S01]  /*3db0*/  HMMA.16816.F32 R24, R132.reuse, R4, R24 ;  /* 0x000000048418723c */ /* 0x040fe20000001818 */
[----:B------:R-:W-:Y:S02]  /*3dc0*/  PLOP3.LUT P3, PT, PT, PT, UP0, 0x80, 0x0 ;  /* 0x000000000000781c */ /* 0x000fe40003f6f008 */
[----:B------:R-:W-:Y:S02]  /*3dd0*/  PLOP3.LUT P0, PT, PT, PT, UP0, 0x80, 0x0 ;  /* 0x000000000000781c */ /* 0x000fe40003f0f008 */
[----:B------:R-:W-:Y:S01]  /*3de0*/  @P2 FSEL R18, R18, -INF , !P1 ;  /* 0xff80000012122808 */ /* 0x000fe20004800000 */
[-C--:B------:R-:W-:Y:S01]  /*3df0*/  HMMA.16816.F32 R28, R132, R6.reuse, R28 ;  /* 0x00000006841c723c */ /* 0x080fe2000000181c */
[----:B------:R-:W-:Y:S01]  /*3e00*/  PLOP3.LUT P2, PT, PT, PT, UP0, 0x80, 0x0 ;  /* 0x000000000000781c */ /* 0x000fe20003f4f008 */
[----:B------:R-:W-:Y:S01]  /*3e10*/  MUFU.EX2 R209, R15 ;  /* 0x0000000f00d17308 */ /* 0x000fe20000000800 */
[----:B------:R-:W-:Y:S02]  /*3e20*/  PLOP3.LUT P1, PT, PT, PT, UP0, 0x80, 0x0 ;  /* 0x000000000000781c */ /* 0x000fe40003f2f008 */
[--C-:B------:R-:W-:Y:S01]  /*3e30*/  FFMA.FTZ R16, R16, UR7, -R138.reuse ;  /* 0x0000000710107c23 */ /* 0x100fe2000801088a */
[C---:B------:R-:W-:Y:S06]  /*3e40*/  HMMA.16816.F32 R32, R172.reuse, R6, R32 ;  /* 0x00000006ac20723c */ /* 0x040fec0000001820 */
[----:B------:R-:W-:Y:S01]  /*3e50*/  MUFU.EX2 R236, R16 ;  /* 0x0000001000ec7308 */ /* 0x000fe20000000800 */
[----:B------:R-:W-:Y:S01]  /*3e60*/  @P3 VIADD R8, R137, 0x10 ;  /* 0x0000001089083836 */ /* 0x000fe20000000000 */
[----:B------:R-:W-:Y:S03]  /*3e70*/  @P0 FSEL R19, R19, -INF , !P4 ;  /* 0xff80000013130808 */ /* 0x000fe60006000000 */
[----:B------:R-:W-:Y:S01]  /*3e80*/  FFMA.FTZ R17, R17, UR7, -R138 ;  /* 0x0000000711117c23 */ /* 0x000fe2000801088a */
[----:B------:R-:W-:Y:S02]  /*3e90*/  PLOP3.LUT P0, PT, PT, PT, UP0, 0x80, 0x0 ;  /* 0x000000000000781c */ /* 0x000fe40003f0f008 */
[----:B------:R-:W-:Y:S01]  /*3ea0*/  @P6 ISETP.GE.AND P6, PT, R8, UR6, PT ;  /* 0x0000000608006c0c */ /* 0x000fe2000bfc6270 */
[----:B------:R-:W-:Y:S01]  /*3eb0*/  @P2 VIADD R8, R137, 0x11 ;  /* 0x0000001189082836 */ /* 0x000fe20000000000 */
[----:B------:R-:W-:Y:S01]  /*3ec0*/  PLOP3.LUT P4, PT, PT, PT, UP0, 0x80, 0x0 ;  /* 0x000000000000781c */ /* 0x000fe20003f8f008 */
[----:B------:R-:W2:Y:S01]  /*3ed0*/  MUFU.EX2 R235, R17 ;  /* 0x0000001100eb7308 */ /* 0x000ea20000000800 */
[----:B------:R-:W-:Y:S01]  /*3ee0*/  @P1 FSEL R20, R20, -INF , !P6 ;  /* 0xff80000014141808 */ /* 0x000fe20007000000 */
[--C-:B------:R-:W-:Y:S01]  /*3ef0*/  FFMA.FTZ R18, R18, UR7, -R136.reuse ;  /* 0x0000000712127c23 */ /* 0x100fe20008010888 */
[----:B------:R-:W-:Y:S01]  /*3f00*/  PLOP3.LUT P1, PT, PT, PT, UP0, 0x80, 0x0 ;  /* 0x000000000000781c */ /* 0x000fe20003f2f008 */
[----:B------:R-:W-:Y:S01]  /*3f10*/  FFMA.FTZ R19, R19, UR7, -R136 ;  /* 0x0000000713137c23 */ /* 0x000fe20008010888 */
[----:B------:R-:W-:Y:S01]  /*3f20*/  @P5 ISETP.GE.AND P5, PT, R8, UR6, PT ;  /* 0x0000000608005c0c */ /* 0x000fe2000bfa6270 */
[--C-:B------:R-:W-:Y:S01]  /*3f30*/  FFMA.FTZ R20, R20, UR7, -R138.reuse ;  /* 0x0000000714147c23 */ /* 0x100fe2000801088a */
[----:B------:R-:W-:Y:S01]  /*3f40*/  PLOP3.LUT P2, PT, PT, PT, UP0, 0x80, 0x0 ;  /* 0x000000000000781c */ /* 0x000fe20003f4f008 */
[----:B---3--:R-:W3:Y:S01]  /*3f50*/  LDSM.16.M88.4 R8, [R185+0x1000] ;  /* 0x00100000b908783b */ /* 0x008ee20000000200 */
[----:B------:R-:W-:Y:S01]  /*3f60*/  @P0 FSEL R21, R21, -INF , !P5 ;  /* 0xff80000015150808 */ /* 0x000fe20006800000 */
[----:B------:R-:W-:Y:S01]  /*3f70*/  MUFU.EX2 R193, R18 ;  /* 0x0000001200c17308 */ /* 0x000fe20000000800 */
[----:B------:R-:W-:Y:S01]  /*3f80*/  PLOP3.LUT P0, PT, PT, PT, UP0, 0x80, 0x0 ;  /* 0x000000000000781c */ /* 0x000fe20003f0f008 */
[----:B------:R-:W-:Y:S01]  /*3f90*/  @P4 VIADD R4, R137, 0x18 ;  /* 0x0000001889044836 */ /* 0x000fe20000000000 */
[----:B------:R-:W-:Y:S01]  /*3fa0*/  PLOP3.LUT P3, PT, PT, PT, UP0, 0x80, 0x0 ;  /* 0x000000000000781c */ /* 0x000fe20003f6f008 */
[----:B------:R-:W-:Y:S01]  /*3fb0*/  FFMA.FTZ R21, R21, UR7, -R138 ;  /* 0x0000000715157c23 */ /* 0x000fe2000801088a */
[----:B------:R-:W-:Y:S02]  /*3fc0*/  PLOP3.LUT P4, PT, PT, PT, UP0, 0x80, 0x0 ;  /* 0x000000000000781c */ /* 0x000fe40003f8f008 */
[----:B------:R-:W-:Y:S03]  /*3fd0*/  @P1 FSEL R22, R22, -INF , !P6 ;  /* 0xff80000016161808 */ /* 0x000fe60007000000 */
[----:B------:R-:W2:Y:S01]  /*3fe0*/  MUFU.EX2 R192, R19 ;  /* 0x0000001300c07308 */ /* 0x000ea20000000800 */
[----:B------:R-:W-:Y:S02]  /*3ff0*/  PLOP3.LUT P1, PT, PT, PT, UP0, 0x80, 0x0 ;  /* 0x000000000000781c */ /* 0x000fe40003f2f008 */
[----:B------:R-:W-:Y:S01]  /*4000*/  @P2 FSEL R26, R26, -INF , !P6 ;  /* 0xff8000001a1a2808 */ /* 0x000fe20007000000 */
[----:B------:R-:W-:Y:S01]  /*4010*/  FFMA.FTZ R22, R22, UR7, -R136 ;  /* 0x0000000716167c23 */ /* 0x000fe20008010888 */
[----:B------:R-:W-:Y:S02]  /*4020*/  PLOP3.LUT P2, PT, PT, PT, UP0, 0x80, 0x0 ;  /* 0x000000000000781c */ /* 0x000fe40003f4f008 */
[----:B------:R-:W-:Y:S03]  /*4030*/  @P0 FSEL R23, R23, -INF , !P5 ;  /* 0xff80000017170808 */ /* 0x000fe60006800000 */
[----:B------:R-:W-:Y:S01]  /*4040*/  MUFU.EX2 R234, R20 ;  /* 0x0000001400ea7308 */ /* 0x000fe20000000800 */
[----:B------:R-:W-:Y:S01]  /*4050*/  PLOP3.LUT P0, PT, PT, PT, UP0, 0x80, 0x0 ;  /* 0x000000000000781c */ /* 0x000fe20003f0f008 */
[----:B------:R-:W-:Y:S01]  /*4060*/  FFMA.FTZ R26, R26, UR7, -R0 ;  /* 0x000000071a1a7c23 */ /* 0x000fe20008010800 */
[----:B------:R-:W-:Y:S01]  /*4070*/  FFMA.FTZ R23, R23, UR7, -R136 ;  /* 0x0000000717177c23 */ /* 0x000fe20008010888 */
[----:B------:R-:W-:Y:S02]  /*4080*/  @P1 FSEL R24, R24, -INF , !P6 ;  /* 0xff80000018181808 */ /* 0x000fe40007000000 */
[----:B------:R-:W-:Y:S04]  /*4090*/  PLOP3.LUT P1, PT, PT, PT, UP0, 0x80, 0x0 ;  /* 0x000000000000781c */ /* 0x000fe80003f2f008 */
[----:B------:R-:W2:Y:S01]  /*40a0*/  MUFU.EX2 R233, R21 ;  /* 0x0000001500e97308 */ /* 0x000ea20000000800 */
[----:B------:R-:W-:Y:S01]  /*40b0*/  PLOP3.LUT P6, PT, PT, PT, UP0, 0x80, 0x0 ;  /* 0x000000000000781c */ /* 0x000fe20003fcf008 */
[--C-:B------:R-:W-:Y:S02]  /*40c0*/  FFMA.FTZ R24, R24, UR7, -R2.reuse ;  /* 0x0000000718187c23 */ /* 0x100fe40008010802 */
[----:B------:R-:W-:Y:S02]  /*40d0*/  @P0 FSEL R25, R25, -INF , !P5 ;  /* 0xff80000019190808 */ /* 0x000fe40006800000 */
[----:B------:R-:W-:Y:S04]  /*40e0*/  PLOP3.LUT P0, PT, PT, PT, UP0, 0x80, 0x0 ;  /* 0x000000000000781c */ /* 0x000fe80003f0f008 */
[----:B------:R-:W-:Y:S01]  /*40f0*/  MUFU.EX2 R178, R22 ;  /* 0x0000001600b27308 */ /* 0x000fe20000000800 */
[----:B------:R-:W-:Y:S01]  /*4100*/  FFMA.FTZ R25, R25, UR7, -R2 ;  /* 0x0000000719197c23 */ /* 0x000fe20008010802 */
[----:B------:R-:W-:Y:S01]  /*4110*/  @P1 ISETP.GE.AND P1, PT, R4, UR6, PT ;  /* 0x0000000604001c0c */ /* 0x000fe2000bf26270 */
[-C--:B---3--:R-:W-:Y:S03]  /*4120*/  HMMA.16816.F32 R36, R172, R8.reuse, R36 ;  /* 0x00000008ac24723c */ /* 0x088fe60000001824 */
[----:B------:R-:W-:Y:S01]  /*4130*/  @P3 VIADD R4, R137, 0x19 ;  /* 0x0000001989043836 */ /* 0x000fe20000000000 */
[----:B------:R-:W-:Y:S03]  /*4140*/  PLOP3.LUT P3, PT, PT, PT, UP0, 0x80, 0x0 ;  /* 0x000000000000781c */ /* 0x000fe60003f6f008 */
[----:B------:R-:W-:Y:S01]  /*4150*/  MUFU.EX2 R177, R23 ;  /* 0x0000001700b17308 */ /* 0x000fe20000000800 */
[C---:B------:R-:W-:Y:S04]  /*4160*/  HMMA.16816.F32 R40, R132.reuse, R8, R40 ;  /* 0x000000088428723c */ /* 0x040fe80000001828 */
[----:B------:R-:W-:Y:S02]  /*4170*/  @P6 ISETP.GE.AND P6, PT, R4, UR6, PT ;  /* 0x0000000604006c0c */ /* 0x000fe4000bfc6270 */
[-C--:B------:R-:W-:Y:S03]  /*4180*/  HMMA.16816.F32 R44, R132, R10.reuse, R44 ;  /* 0x0000000a842c723c */ /* 0x080fe6000000182c */
[----:B------:R-:W-:Y:S02]  /*4190*/  MUFU.EX2 R205, R26 ;  /* 0x0000001a00cd7308 */ /* 0x000fe40000000800 */
[----:B------:R-:W-:Y:S01]  /*41a0*/  @P0 FSEL R27, R27, -INF , !P5 ;  /* 0xff8000001b1b0808 */ /* 0x000fe20006800000 */
[C---:B------:R-:W-:Y:S01]  /*41b0*/  HMMA.16816.F32 R48, R172.reuse, R10, R48 ;  /* 0x0000000aac30723c */ /* 0x040fe20000001830 */
[----:B------:R-:W-:Y:S02]  /*41c0*/  PLOP3.LUT P0, PT, PT, PT, UP0, 0x80, 0x0 ;  /* 0x000000000000781c */ /* 0x000fe40003f0f008 */
[----:B------:R-:W-:Y:S04]  /*41d0*/  PLOP3.LUT P5, PT, PT, PT, UP0, 0x80, 0x0 ;  /* 0x000000000000781c */ /* 0x000fe80003faf008 */
[----:B------:R-:W-:Y:S01]  /*41e0*/  MUFU.EX2 R199, R24 ;  /* 0x0000001800c77308 */ /* 0x000fe20000000800 */
[----:B------:R-:W-:Y:S03]  /*41f0*/  @P2 FSEL R28, R28, -INF , !P1 ;  /* 0xff8000001c1c2808 */ /* 0x000fe60004800000 */
[----:B------:R-:W-:Y:S01]  /*4200*/  FFMA.FTZ R27, R27, UR7, -R0 ;  /* 0x000000071b1b7c23 */ /* 0x000fe20008010800 */
[----:B------:R-:W-:Y:S02]  /*4210*/  PLOP3.LUT P2, PT, PT, PT, UP0, 0x80, 0x0 ;  /* 0x000000000000781c */ /* 0x000fe40003f4f008 */
[----:B------:R-:W-:Y:S01]  /*4220*/  @P3 FSEL R30, R30, -INF , !P1 ;  /* 0xff8000001e1e3808 */ /* 0x000fe20004800000 */
[----:B------:R-:W-:Y:S01]  /*4230*/  FFMA.FTZ R28, R28, UR7, -R2 ;  /* 0x000000071c1c7c23 */ /* 0x000fe20008010802 */
[----:B------:R-:W-:Y:S01]  /*4240*/  PLOP3.LUT P3, PT, PT, PT, UP0, 0x80, 0x0 ;  /* 0x000000000000781c */ /* 0x000fe20003f6f008 */
[----:B------:R-:W-:Y:S01]  /*4250*/  MUFU.EX2 R203, R27 ;  /* 0x0000001b00cb7308 */ /* 0x000fe20000000800 */
[----:B------:R-:W-:Y:S01]  /*4260*/  @P0 FSEL R29, R29, -INF , !P6 ;  /* 0xff8000001d1d0808 */ /* 0x000fe20007000000 */
[----:B------:R-:W-:Y:S01]  /*4270*/  FFMA.FTZ R30, R30, UR7, -R0 ;  /* 0x000000071e1e7c23 */ /* 0x000fe20008010800 */
[----:B------:R-:W-:Y:S05]  /*4280*/  PLOP3.LUT P0, PT, PT, PT, UP0, 0x80, 0x0 ;  /* 0x000000000000781c */ /* 0x000fea0003f0f008 */
[----:B------:R-:W-:Y:S01]  /*4290*/  @P2 FSEL R31, R31, -INF , !P6 ;  /* 0xff8000001f1f2808 */ /* 0x000fe20007000000 */
[----:B------:R-:W-:Y:S01]  /*42a0*/  FFMA.FTZ R29, R29, UR7, -R2 ;  /* 0x000000071d1d7c23 */ /* 0x000fe20008010802 */
[----:B------:R-:W-:Y:S01]  /*42b0*/  PLOP3.LUT P2, PT, PT, PT, UP0, 0x80, 0x0 ;  /* 0x000000000000781c */ /* 0x000fe20003f4f008 */
[----:B------:R-:W-:Y:S02]  /*42c0*/  MUFU.EX2 R198, R25 ;  /* 0x0000001900c67308 */ /* 0x000fe40000000800 */
[----:B------:R-:W-:Y:S01]  /*42d0*/  FFMA.FTZ R31, R31, UR7, -R0 ;  /* 0x000000071f1f7c23 */ /* 0x000fe20008010800 */
[----:B------:R-:W-:Y:S02]  /*42e0*/  @P3 FSEL R33, R33, -INF , !P6 ;  /* 0xff80000021213808 */ /* 0x000fe40007000000 */
[----:B------:R-:W-:Y:S02]  /*42f0*/  PLOP3.LUT P3, PT, PT, PT, UP0, 0x80, 0x0 ;  /* 0x000000000000781c */ /* 0x000fe40003f6f008 */
[----:B------:R-:W-:Y:S01]  /*4300*/  @P0 FSEL R32, R32, -INF , !P1 ;  /* 0xff80000020200808 */ /* 0x000fe20004800000 */
[--C-:B------:R-:W-:Y:S01]  /*4310*/  FFMA.FTZ R33, R33, UR7, -R138.reuse ;  /* 0x0000000721217c23 */ /* 0x100fe2000801088a */
[----:B------:R-:W-:Y:S01]  /*4320*/  PLOP3.LUT P0, PT, PT, PT, UP0, 0x80, 0x0 ;  /* 0x000000000000781c */ /* 0x000fe20003f0f008 */
[----:B------:R-:W-:Y:S02]  /*4330*/  MUFU.EX2 R195, R28 ;  /* 0x0000001c00c37308 */ /* 0x000fe40000000800 */
[----:B------:R-:W-:Y:S01]  /*4340*/  @P2 FSEL R34, R34, -INF , !P1 ;  /* 0xff80000022222808 */ /* 0x000fe20004800000 */
[----:B------:R-:W-:Y:S01]  /*4350*/  FFMA.FTZ R32, R32, UR7, -R138 ;  /* 0x0000000720207c23 */ /* 0x000fe2000801088a */
[----:B------:R-:W-:Y:S02]  /*4360*/  PLOP3.LUT P1, PT, PT, PT, UP0, 0x80, 0x0 ;  /* 0x000000000000781c */ /* 0x000fe40003f2f008 */
[----:B------:R-:W-:Y:S01]  /*4370*/  PLOP3.LUT P2, PT, PT, PT, UP0, 0x80, 0x0 ;  /* 0x000000000000781c */ /* 0x000fe20003f4f008 */
[--C-:B------:R-:W-:Y:S01]  /*4380*/  FFMA.FTZ R34, R34, UR7, -R136.reuse ;  /* 0x0000000722227c23 */ /* 0x100fe20008010888 */
[----:B------:R-:W-:Y:S01]  /*4390*/  @P3 VIADD R4, R137, 0x20 ;  /* 0x0000002089043836 */ /* 0x000fe20000000000 */
[----:B------:R-:W-:Y:S01]  /*43a0*/  PLOP3.LUT P3, PT, PT, PT, UP0, 0x80, 0x0 ;  /* 0x000000000000781c */ /* 0x000fe20003f6f008 */
[----:B------:R-:W-:Y:S02]  /*43b0*/  MUFU.EX2 R230, R32 ;  /* 0x0000002000e67308 */ /* 0x000fe40000000800 */
[----:B------:R-:W-:Y:S02]  /*43c0*/  @P0 FSEL R35, R35, -INF , !P6 ;  /* 0xff80000023230808 */ /* 0x000fe40007000000 */
[----:B------:R-:W-:Y:S02]  /*43d0*/  @P4 ISETP.GE.AND P4, PT, R4, UR6, PT ;  /* 0x0000000604004c0c */ /* 0x000fe4000bf86270 */
[----:B------:R-:W-:Y:S01]  /*43e0*/  PLOP3.LUT P0, PT, PT, PT, UP0, 0x80, 0x0 ;  /* 0x000000000000781c */ /* 0x000fe20003f0f008 */
[----:B------:R-:W-:Y:S01]  /*43f0*/  FFMA.FTZ R35, R35, UR7, -R136 ;  /* 0x0000000723237c23 */ /* 0x000fe20008010888 */
[----:B------:R-:W-:Y:S01]  /*4400*/  @P1 FSEL R36, R36, -INF , !P4 ;  /* 0xff80000024241808 */ /* 0x000fe20006000000 */
[C---:B------:R-:W-:Y:S01]  /*4410*/  @P2 VIADD R4, R137.reuse, 0x21 ;  /* 0x0000002189042836 */ /* 0x040fe20000000000 */
[----:B------:R-:W-:Y:S01]  /*4420*/  PLOP3.LUT P1, PT, PT, PT, UP0, 0x80, 0x0 ;  /* 0x000000000000781c */ /* 0x000fe20003f2f008 */
[----:B------:R-:W-:Y:S01]  /*4430*/  MUFU.EX2 R168, R34 ;  /* 0x0000002200a87308 */ /* 0x000fe20000000800 */
[----:B------:R-:W-:Y:S01]  /*4440*/  PLOP3.LUT P6, PT, PT, PT, UP0, 0x80, 0x0 ;  /* 0x000000000000781c */ /* 0x000fe20003fcf008 */
[--C-:B------:R-:W-:Y:S01]  /*4450*/  FFMA.FTZ R36, R36, UR7, -R138.reuse ;  /* 0x0000000724247c23 */ /* 0x100fe2000801088a */
[----:B------:R-:W-:Y:S01]  /*4460*/  @P5 ISETP.GE.AND P5, PT, R4, UR6, PT ;  /* 0x0000000604005c0c */ /* 0x000fe2000bfa6270 */
[----:B------:R-:W-:Y:S01]  /*4470*/  @P3 VIADD R4, R137, 0x28 ;  /* 0x0000002889043836 */ /* 0x000fe20000000000 */
[----:B------:R-:W-:Y:S02]  /*4480*/  PLOP3.LUT P2, PT, PT, PT, UP0, 0x80, 0x0 ;  /* 0x000000000000781c */ /* 0x000fe40003f4f008 */
[----:B------:R-:W-:Y:S03]  /*4490*/  PLOP3.LUT P3, PT, PT, PT, UP0, 0x80, 0x0 ;  /* 0x000000000000781c */ /* 0x000fe60003f6f008 */
[----:B------:R-:W-:Y:S01]  /*44a0*/  MUFU.EX2 R167, R35 ;  /* 0x0000002300a77308 */ /* 0x000fe20000000800 */
[----:B------:R-:W-:Y:S02]  /*44b0*/  @P0 FSEL R37, R37, -INF , !P5 ;  /* 0xff80000025250808 */ /* 0x000fe40006800000 */
[----:B------:R-:W-:Y:S02]  /*44c0*/  PLOP3.LUT P0, PT, PT, PT, UP0, 0x80, 0x0 ;  /* 0x000000000000781c */ /* 0x000fe40003f0f008 */
[----:B------:R-:W-:Y:S01]  /*44d0*/  @P1 FSEL R38, R38, -INF , !P4 ;  /* 0xff80000026261808 */ /* 0x000fe20006000000 */
[----:B------:R-:W-:Y:S01]  /*44e0*/  FFMA.FTZ R37, R37, UR7, -R138 ;  /* 0x0000000725257c23 */ /* 0x000fe2000801088a */
[----:B------:R-:W-:Y:S03]  /*44f0*/  PLOP3.LUT P1, PT, PT, PT, UP0, 0x80, 0x0 ;  /* 0x000000000000781c */ /* 0x000fe60003f2f008 */
[----:B------:R-:W3:Y:S01]  /*4500*/  MUFU.EX2 R229, R33 ;  /* 0x0000002100e57308 */ /* 0x000ee20000000800 */
[----:B------:R-:W-:Y:S01]  /*4510*/  @P6 ISETP.GE.AND P6, PT, R4, UR6, PT ;  /* 0x0000000604006c0c */ /* 0x000fe2000bfc6270 */
[----:B------:R-:W-:Y:S01]  /*4520*/  @P2 VIADD R8, R137, 0x29 ;  /* 0x0000002989082836 */ /* 0x000fe20000000000 */
[----:B------:R-:W1:Y:S01]  /*4530*/  LDSM.16.M88.4 R4, [R185+0x1800] ;  /* 0x00180000b904783b */ /* 0x000e620000000200 */
[----:B------:R-:W-:Y:S01]  /*4540*/  PLOP3.LUT P2, PT, PT, PT, UP0, 0x80, 0x0 ;  /* 0x000000000000781c */ /* 0x000fe20003f4f008 */
[--C-:B------:R-:W-:Y:S01]  /*4550*/  FFMA.FTZ R38, R38, UR7, -R136.reuse ;  /* 0x0000000726267c23 */ /* 0x100fe20008010888 */
[----:B------:R-:W-:Y:S04]  /*4560*/  @P0 FSEL R39, R39, -INF , !P5 ;  /* 0xff80000027270808 */ /* 0x000fe80006800000 */
[----:B------:R-:W-:Y:S01]  /*4570*/  MUFU.EX2 R194, R29 ;  /* 0x0000001d00c27308 */ /* 0x000fe20000000800 */
[----:B------:R-:W-:Y:S02]  /*4580*/  PLOP3.LUT P0, PT, PT, PT, UP0, 0x80, 0x0 ;  /* 0x000000000000781c */ /* 0x000fe40003f0f008 */
[----:B------:R-:W-:Y:S01]  /*4590*/  @P1 FSEL R40, R40, -INF , !P4 ;  /* 0xff80000028281808 */ /* 0x000fe20006000000 */
[----:B------:R-:W-:Y:S01]  /*45a0*/  FFMA.FTZ R39, R39, UR7, -R136 ;  /* 0x0000000727277c23 */ /* 0x000fe20008010888 */
[----:B------:R-:W-:Y:S03]  /*45b0*/  PLOP3.LUT P1, PT, PT, PT, UP0, 0x80, 0x0 ;  /* 0x000000000000781c */ /* 0x000fe60003f2f008 */
[--C-:B------:R-:W-:Y:S02]  /*45c0*/  FFMA.FTZ R40, R40, UR7, -R2.reuse ;  /* 0x0000000728287c23 */ /* 0x100fe40008010802 */
[----:B------:R-:W-:Y:S04]  /*45d0*/  MUFU.EX2 R202, R30 ;  /* 0x0000001e00ca7308 */ /* 0x000fe80000000800 */
[----:B------:R-:W-:Y:S02]  /*45e0*/  @P0 FSEL R41, R41, -INF , !P5 ;  /* 0xff80000029290808 */ /* 0x000fe40006800000 */
[----:B------:R-:W-:Y:S04]  /*45f0*/  PLOP3.LUT P0, PT, PT, PT, UP0, 0x80, 0x0 ;  /* 0x000000000000781c */ /* 0x000fe80003f0f008 */
[----:B------:R-:W-:Y:S01]  /*4600*/  MUFU.EX2 R201, R31 ;  /* 0x0000001f00c97308 */ /* 0x000fe20000000800 */
[----:B------:R-:W-:Y:S01]  /*4610*/  @P1 FSEL R42, R42, -INF , !P4 ;  /* 0xff8000002a2a1808 */ /* 0x000fe20006000000 */
[----:B------:R-:W-:Y:S01]  /*4620*/  FFMA.FTZ R41, R41, UR7, -R2 ;  /* 0x0000000729297c23 */ /* 0x000fe20008010802 */
[----:B------:R-:W-:Y:S02]  /*4630*/  PLOP3.LUT P1, PT, PT, PT, UP0, 0x80, 0x0 ;  /* 0x000000000000781c */ /* 0x000fe40003f2f008 */
[----:B------:R-:W-:Y:S01]  /*4640*/  PLOP3.LUT P4, PT, PT, PT, UP0, 0x80, 0x0 ;  /* 0x000000000000781c */ /* 0x000fe20003f8f008 */
[----:B------:R-:W-:Y:S04]  /*4650*/  FFMA.FTZ R42, R42, UR7, -R0 ;  /* 0x000000072a2a7c23 */ /* 0x000fe80008010800 */
[----:B------:R-:W-:Y:S01]  /*4660*/  MUFU.EX2 R228, R36 ;  /* 0x0000002400e47308 */ /* 0x000fe20000000800 */
[----:B------:R-:W-:Y:S02]  /*4670*/  @P0 FSEL R43, R43, -INF , !P5 ;  /* 0xff8000002b2b0808 */ /* 0x000fe40006800000 */
[----:B------:R-:W-:Y:S03]  /*4680*/  PLOP3.LUT P0, PT, PT, PT, UP0, 0x80, 0x0 ;  /* 0x000000000000781c */ /* 0x000fe60003f0f008 */
[----:B------:R-:W-:Y:S01]  /*4690*/  @P1 FSEL R44, R44, -INF , !P6 ;  /* 0xff8000002c2c1808 */ /* 0x000fe20007000000 */
[-C--:B-1----:R-:W-:Y:S01]  /*46a0*/  HMMA.16816.F32 R52, R172, R4.reuse, R52 ;  /* 0x00000004ac34723c */ /* 0x082fe20000001834 */
[----:B------:R-:W-:Y:S02]  /*46b0*/  PLOP3.LUT P1, PT, PT, PT, UP0, 0x80, 0x0 ;  /* 0x000000000000781c */ /* 0x000fe40003f2f008 */
[----:B------:R-:W-:Y:S01]  /*46c0*/  MUFU.EX2 R227, R37 ;  /* 0x0000002500e37308 */ /* 0x000fe20000000800 */
[----:B------:R-:W-:Y:S01]  /*46d0*/  @P4 ISETP.GE.AND P4, PT, R8, UR6, PT ;  /* 0x0000000608004c0c */ /* 0x000fe2000bf86270 */
[----:B------:R-:W-:Y:S02]  /*46e0*/  @P3 VIADD R8, R137, 0x31 ;  /* 0x0000003189083836 */ /* 0x000fe40000000000 */
[--C-:B------:R-:W-:Y:S01]  /*46f0*/  FFMA.FTZ R44, R44, UR7, -R2.reuse ;  /* 0x000000072c2c7c23 */ /* 0x100fe20008010802 */
[C---:B------:R-:W-:Y:S01]  /*4700*/  HMMA.16816.F32 R56, R132.reuse, R4, R56 ;  /* 0x000000048438723c */ /* 0x040fe20000001838 */
[----:B------:R-:W-:Y:S02]  /*4710*/  PLOP3.LUT P5, PT, PT, PT, UP0, 0x80, 0x0 ;  /* 0x000000000000781c */ /* 0x000fe40003faf008 */
[----:B------:R-:W-:Y:S02]  /*4720*/  PLOP3.LUT P3, PT, PT, PT, UP0, 0x80, 0x0 ;  /* 0x000000000000781c */ /* 0x000fe40003f6f008 */
[----:B------:R-:W-:Y:S01]  /*4730*/  MUFU.EX2 R165, R38 ;  /* 0x0000002600a57308 */ /* 0x000fe20000000800 */
[----:B------:R-:W-:Y:S01]  /*4740*/  @P0 FSEL R45, R45, -INF , !P4 ;  /* 0xff8000002d2d0808 */ /* 0x000fe20006000000 */
[-C--:B------:R-:W-:Y:S01]  /*4750*/  HMMA.16816.F32 R60, R132, R6.reuse, R60 ;  /* 0x00000006843c723c */ /* 0x080fe2000000183c */
[----:B------:R-:W-:Y:S03]  /*4760*/  PLOP3.LUT P0, PT, PT, PT, UP0, 0x80, 0x0 ;  /* 0x000000000000781c */ /* 0x000fe60003f0f008 */
[----:B------:R-:W-:Y:S02]  /*4770*/  @P1 FSEL R46, R46, -INF , !P6 ;  /* 0xff8000002e2e1808 */ /* 0x000fe40007000000 */
[----:B------:R-:W-:Y:S01]  /*4780*/  HMMA.16816.F32 R64, R172, R6, R64 ;  /* 0x00000006ac40723c */ /* 0x000fe20000001840 */
[----:B------:R-:W-:Y:S01]  /*4790*/  PLOP3.LUT P1, PT, PT, PT, UP0, 0x80, 0x0 ;  /* 0x000000000000781c */ /* 0x000fe20003f2f008 */
[----:B------:R-:W-:Y:S03]  /*47a0*/  MUFU.EX2 R164, R39 ;  /* 0x0000002700a47308 */ /* 0x000fe60000000800 */
[----:B------:R-:W-:Y:S01]  /*47b0*/  @P2 FSEL R49, R49, -INF , !P4 ;  /* 0xff80000031312808 */ /* 0x000fe20006000000 */
[----:B------:R-:W-:Y:S01]  /*47c0*/  FFMA.FTZ R45, R45, UR7, -R2 ;  /* 0x000000072d2d7c23 */ /* 0x000fe20008010802 */
[----:B------:R-:W-:Y:S01]  /*47d0*/  PLOP3.LUT P2, PT, PT, PT, UP0, 0x80, 0x0 ;  /* 0x000000000000781c */ /* 0x000fe20003f4f008 */
[----:B------:R-:W-:Y:S04]  /*47e0*/  FFMA.FTZ R43, R43, UR7, -R0 ;  /* 0x000000072b2b7c23 */ /* 0x000fe80008010800 */
[----:B------:R-:W-:Y:S01]  /*47f0*/  MUFU.EX2 R176, R40 ;  /* 0x0000002800b07308 */ /* 0x000fe20000000800 */
[----:B------:R-:W-:Y:S01]  /*4800*/  @P0 FSEL R47, R47, -INF , !P4 ;  /* 0xff8000002f2f0808 */ /* 0x000fe20006000000 */
[----:B------:R-:W-:Y:S01]  /*4810*/  FFMA.FTZ R49, R49, UR7, -R138 ;  /* 0x0000000731317c23 */ /* 0x000fe2000801088a */
[----:B------:R-:W-:Y:S01]  /*4820*/  PLOP3.LUT P0, PT, PT, PT, UP0, 0x80, 0x0 ;  /* 0x000000000000781c */ /* 0x000fe20003f0f008 */
[--C-:B------:R-:W-:Y:S01]  /*4830*/  FFMA.FTZ R46, R46, UR7, -R0.reuse ;  /* 0x000000072e2e7c23 */ /* 0x100fe20008010800 */
[----:B------:R-:W-:Y:S01]  /*4840*/  @P1 FSEL R48, R48, -INF , !P6 ;  /* 0xff80000030301808 */ /* 0x000fe20007000000 */
[----:B------:R-:W-:Y:S01]  /*4850*/  FFMA.FTZ R47, R47, UR7, -R0 ;  /* 0x000000072f2f7c23 */ /* 0x000fe20008010800 */
[----:B------:R-:W-:Y:S03]  /*4860*/  PLOP3.LUT P1, PT, PT, PT, UP0, 0x80, 0x0 ;  /* 0x000000000000781c */ /* 0x000fe60003f2f008 */
[----:B------:R-:W-:Y:S01]  /*4870*/  MUFU.EX2 R225, R49 ;  /* 0x0000003100e17308 */ /* 0x000fe20000000800 */
[----:B------:R-:W-:Y:S01]  /*4880*/  F2FP.F16.F32.PACK_AB R4, R232, R150 ;  /* 0x00000096e804723e */ /* 0x000fe200000000ff */
[----:B------:R-:W-:Y:S01]  /*4890*/  FFMA.FTZ R48, R48, UR7, -R138 ;  /* 0x0000000730307c23 */ /* 0x000fe2000801088a */
[----:B------:R-:W-:Y:S02]  /*48a0*/  @P2 FSEL R51, R51, -INF , !P4 ;  /* 0xff80000033332808 */ /* 0x000fe40006000000 */
[----:B------:R-:W-:Y:S01]  /*48b0*/  PLOP3.LUT P2, PT, PT, PT, UP0, 0x80, 0x0 ;  /* 0x000000000000781c */ /* 0x000fe20003f4f008 */
[----:B------:R1:W-:Y:S01]  /*48c0*/  STS [R215+0x1c000], R4 ;  /* 0x01c00004d7007388 */ /* 0x0003e20000000800 */
[----:B------:R-:W-:Y:S03]  /*48d0*/  PLOP3.LUT P4, PT, PT, PT, UP0, 0x80, 0x0 ;  /* 0x000000000000781c */ /* 0x000fe60003f8f008 */
[----:B------:R-:W-:Y:S01]  /*48e0*/  MUFU.EX2 R226, R48 ;  /* 0x0000003000e27308 */ /* 0x000fe20000000800 */
[----:B------:R-:W-:Y:S01]  /*48f0*/  @P0 FSEL R50, R50, -INF , !P6 ;  /* 0xff80000032320808 */ /* 0x000fe20007000000 */
[--C-:B------:R-:W-:Y:S01]  /*4900*/  FFMA.FTZ R51, R51, UR7, -R136.reuse ;  /* 0x0000000733337c23 */ /* 0x100fe20008010888 */
[----:B------:R-:W-:Y:S01]  /*4910*/  PLOP3.LUT P6, PT, PT, PT, UP0, 0x80, 0x0 ;  /* 0x000000000000781c */ /* 0x000fe20003fcf008 */
[----:B------:R-:W-:Y:S01]  /*4920*/  @P1 VIADD R9, R137, 0x30 ;  /* 0x0000003089091836 */ /* 0x000fe20000000000 */
[----:B------:R-:W-:Y:S01]  /*4930*/  PLOP3.LUT P1, PT, PT, PT, UP0, 0x80, 0x0 ;  /* 0x000000000000781c */ /* 0x000fe20003f2f008 */
[--C-:B------:R-:W-:Y:S01]  /*4940*/  FFMA.FTZ R50, R50, UR7, -R136.reuse ;  /* 0x0000000732327c23 */ /* 0x100fe20008010888 */
[----:B------:R-:W-:Y:S03]  /*4950*/  PLOP3.LUT P0, PT, PT, PT, UP0, 0x80, 0x0 ;  /* 0x000000000000781c */ /* 0x000fe60003f0f008 */
[----:B------:R-:W-:Y:S01]  /*4960*/  MUFU.EX2 R156, R51 ;  /* 0x00000033009c7308 */ /* 0x000fe20000000800 */
[----:B------:R-:W-:Y:S02]  /*4970*/  @P5 ISETP.GE.AND P5, PT, R9, UR6, PT ;  /* 0x0000000609005c0c */ /* 0x000fe4000bfa6270 */
[----:B----4-:R-:W-:Y:S02]  /*4980*/  F2FP.F16.F32.PACK_AB R6, R211, R212 ;  /* 0x000000d4d306723e */ /* 0x010fe400000000ff */
[----:B------:R-:W-:Y:S02]  /*4990*/  @P2 FSEL R54, R54, -INF , !P5 ;  /* 0xff80000036362808 */ /* 0x000fe40006800000 */
[----:B------:R-:W-:Y:S03]  /*49a0*/  PLOP3.LUT P2, PT, PT, PT, UP0, 0x80, 0x0 ;  /* 0x000000000000781c */ /* 0x000fe60003f4f008 */
[----:B------:R-:W4:Y:S01]  /*49b0*/  MUFU.EX2 R158, R50 ;  /* 0x00000032009e7308 */ /* 0x000f220000000800 */
[----:B------:R-:W-:Y:S01]  /*49c0*/  @P6 ISETP.GE.AND P6, PT, R8, UR6, PT ;  /* 0x0000000608006c0c */ /* 0x000fe2000bfc6270 */
[----:B------:R-:W-:Y:S01]  /*49d0*/  FFMA.FTZ R54, R54, UR7, -R136 ;  /* 0x0000000736367c23 */ /* 0x000fe20008010888 */
[----:B------:R-:W-:Y:S02]  /*49e0*/  @P3 FSEL R56, R56, -INF , !P5 ;  /* 0xff80000038383808 */ /* 0x000fe40006800000 */
[----:B------:R-:W-:Y:S02]  /*49f0*/  @P1 FSEL R53, R53, -INF , !P6 ;  /* 0xff80000035351808 */ /* 0x000fe40007000000 */
[----:B------:R-:W-:Y:S01]  /*4a00*/  PLOP3.LUT P1, PT, PT, PT, UP0, 0x80, 0x0 ;  /* 0x000000000000781c */ /* 0x000fe20003f2f008 */
[----:B------:R-:W-:Y:S01]  /*4a10*/  FFMA.FTZ R56, R56, UR7, -R2 ;  /* 0x0000000738387c23 */ /* 0x000fe20008010802 */
[----:B-1----:R-:W-:Y:S01]  /*4a20*/  F2FP.F16.F32.PACK_AB R4, R200, R231 ;  /* 0x000000e7c804723e */ /* 0x002fe200000000ff */
[----:B------:R-:W-:Y:S01]  /*4a30*/  MUFU.EX2 R171, R41 ;  /* 0x0000002900ab7308 */ /* 0x000fe20000000800 */
[----:B------:R-:W-:Y:S01]  /*4a40*/  @P0 FSEL R52, R52, -INF , !P5 ;  /* 0xff80000034340808 */ /* 0x000fe20006800000 */
[--C-:B------:R-:W-:Y:S01]  /*4a50*/  FFMA.FTZ R53, R53, UR7, -R138.reuse ;  /* 0x0000000735357c23 */ /* 0x100fe2000801088a */
[----:B------:R-:W-:Y:S01]  /*4a60*/  PLOP3.LUT P0, PT, PT, PT, UP0, 0x80, 0x0 ;  /* 0x000000000000781c */ /* 0x000fe20003f0f008 */
[----:B------:R1:W-:Y:S01]  /*4a70*/  STS [R215+0x1c400], R4 ;  /* 0x01c40004d7007388 */ /* 0x0003e20000000800 */
[----:B------:R-:W-:Y:S01]  /*4a80*/  PLOP3.LUT P3, PT, PT, PT, UP0, 0x80, 0x0 ;  /* 0x000000000000781c */ /* 0x000fe20003f6f008 */
[----:B------:R-:W-:Y:S04]  /*4a90*/  FFMA.FTZ R52, R52, UR7, -R138 ;  /* 0x0000000734347c23 */ /* 0x000fe8000801088a */
[----:B------:R-:W-:Y:S01]  /*4aa0*/  MUFU.EX2 R197, R42 ;  /* 0x0000002a00c57308 */ /* 0x000fe20000000800 */
[C---:B------:R-:W-:Y:S01]  /*4ab0*/  @P1 VIADD R5, R137.reuse, 0x38 ;  /* 0x0000003889051836 */ /* 0x040fe20000000000 */
[----:B------:R-:W-:Y:S01]  /*4ac0*/  PLOP3.LUT P1, PT, PT, PT, UP0, 0x80, 0x0 ;  /* 0x000000000000781c */ /* 0x000fe20003f2f008 */
[----:B------:R-:W-:Y:S01]  /*4ad0*/  @P4 VIADD R137, R137, 0x39 ;  /* 0x0000003989894836 */ /* 0x000fe20000000000 */
[----:B------:R-:W-:Y:S02]  /*4ae0*/  PLOP3.LUT P4, PT, PT, PT, UP0, 0x80, 0x0 ;  /* 0x000000000000781c */ /* 0x000fe40003f8f008 */
[----:B------:R-:W-:Y:S04]  /*4af0*/  @P2 ISETP.GE.AND P2, PT, R5, UR6, PT ;  /* 0x0000000605002c0c */ /* 0x000fe8000bf46270 */
[----:B------:R-:W-:Y:S01]  /*4b00*/  MUFU.EX2 R196, R43 ;  /* 0x0000002b00c47308 */ /* 0x000fe20000000800 */
[----:B--2---:R-:W-:Y:S02]  /*4b10*/  F2FP.F16.F32.PACK_AB R5, R235, R236 ;  /* 0x000000eceb05723e */ /* 0x004fe400000000ff */
[----:B------:R-:W-:Y:S02]  /*4b20*/  @P0 FSEL R55, R55, -INF , !P6 ;  /* 0xff80000037370808 */ /* 0x000fe40007000000 */
[----:B------:R-:W-:Y:S01]  /*4b30*/  PLOP3.LUT P0, PT, PT, PT, UP0, 0x80, 0x0 ;  /* 0x000000000000781c */ /* 0x000fe20003f0f008 */
[----:B------:R2:W-:Y:S01]  /*4b40*/  STS [R217+0x1c000], R5 ;  /* 0x01c00005d9007388 */ /* 0x0005e20000000800 */
[----:B------:R-:W-:Y:S03]  /*4b50*/  @P3 ISETP.GE.AND P3, PT, R137, UR6, PT ;  /* 0x0000000689003c0c */ /* 0x000fe6000bf66270 */
[----:B------:R-:W-:Y:S01]  /*4b60*/  MUFU.EX2 R170, R44 ;  /* 0x0000002c00aa7308 */ /* 0x000fe20000000800 */
[----:B------:R-:W-:Y:S01]  /*4b70*/  @P1 FSEL R58, R58, -INF , !P5 ;  /* 0xff8000003a3a1808 */ /* 0x000fe20006800000 */
[----:B------:R-:W-:Y:S01]  /*4b80*/  FFMA.FTZ R55, R55, UR7, -R136 ;  /* 0x0000000737377c23 */ /* 0x000fe20008010888 */
[----:B------:R-:W-:Y:S02]  /*4b90*/  PLOP3.LUT P1, PT, PT, PT, UP0, 0x80, 0x0 ;  /* 0x000000000000781c */ /* 0x000fe40003f2f008 */
[----:B-1----:R-:W-:Y:S01]  /*4ba0*/  F2FP.F16.F32.PACK_AB R4, R192, R193 ;  /* 0x000000c1c004723e */ /* 0x002fe200000000ff */
[----:B------:R-:W-:Y:S01]  /*4bb0*/  FFMA.FTZ R58, R58, UR7, -R0 ;  /* 0x000000073a3a7c23 */ /* 0x000fe20008010800 */
[----:B------:R-:W-:Y:S03]  /*4bc0*/  @P4 FSEL R66, R66, -INF , !P2 ;  /* 0xff80000042424808 */ /* 0x000fe60005000000 */
[----:B------:R-:W-:Y:S01]  /*4bd0*/  MUFU.EX2 R169, R45 ;  /* 0x0000002d00a97308 */ /* 0x000fe20000000800 */
[----:B------:R-:W-:Y:S01]  /*4be0*/  PLOP3.LUT P4, PT, PT, PT, UP0, 0x80, 0x0 ;  /* 0x000000000000781c */ /* 0x000fe20003f8f008 */
[----:B------:R1:W-:Y:S01]  /*4bf0*/  STS [R217+0x1c400], R4 ;  /* 0x01c40004d9007388 */ /* 0x0003e20000000800 */
[----:B------:R-:W-:Y:S01]  /*4c00*/  @P0 FSEL R57, R57, -INF , !P6 ;  /* 0xff80000039390808 */ /* 0x000fe20007000000 */
[----:B------:R-:W-:Y:S01]  /*4c10*/  FFMA.FTZ R66, R66, UR7, -R136 ;  /* 0x0000000742427c23 */ /* 0x000fe20008010888 */
[----:B------:R-:W-:Y:S01]  /*4c20*/  PLOP3.LUT P0, PT, PT, PT, UP0, 0x80, 0x0 ;  /* 0x000000000000781c */ /* 0x000fe20003f0f008 */
[----:B------:R3:W-:Y:S01]  /*4c30*/  STS [R215+0x1e400], R6 ;  /* 0x01e40006d7007388 */ /* 0x0007e20000000800 */
[----:B------:R-:W-:Y:S01]  /*4c40*/  @P1 FSEL R60, R60, -INF , !P2 ;  /* 0xff8000003c3c1808 */ /* 0x000fe20005000000 */
[--C-:B------:R-:W-:Y:S01]  /*4c50*/  FFMA.FTZ R57, R57, UR7, -R2.reuse ;  /* 0x0000000739397c23 */ /* 0x100fe20008010802 */
[----:B------:R-:W-:Y:S01]  /*4c60*/  PLOP3.LUT P1, PT, PT, PT, UP0, 0x80, 0x0 ;  /* 0x000000000000781c */ /* 0x000fe20003f2f008 */
[----:B------:R-:W-:Y:S02]  /*4c70*/  MUFU.EX2 R191, R46 ;  /* 0x0000002e00bf7308 */ /* 0x000fe40000000800 */
[----:B------:R-:W-:Y:S02]  /*4c80*/  FFMA.FTZ R60, R60, UR7, -R2 ;  /* 0x000000073c3c7c23 */ /* 0x000fe40008010802 */
[----:B------:R-:W-:Y:S02]  /*4c90*/  @P4 FSEL R62, R62, -INF , !P2 ;  /* 0xff8000003e3e4808 */ /* 0x000fe40005000000 */
[----:B--2---:R-:W-:Y:S02]  /*4ca0*/  F2FP.F16.F32.PACK_AB R5, R207, R208 ;  /* 0x000000d0cf05723e */ /* 0x004fe400000000ff */
[----:B------:R-:W-:Y:S02]  /*4cb0*/  @P0 FSEL R59, R59, -INF , !P6 ;  /* 0xff8000003b3b0808 */ /* 0x000fe40007000000 */
[----:B------:R-:W-:Y:S01]  /*4cc0*/  MUFU.EX2 R179, R47 ;  /* 0x0000002f00b37308 */ /* 0x000fe20000000800 */
[----:B------:R-:W-:Y:S01]  /*4cd0*/  PLOP3.LUT P0, PT, PT, PT, UP0, 0x80, 0x0 ;  /* 0x000000000000781c */ /* 0x000fe20003f0f008 */
[----:B------:R2:W-:Y:S01]  /*4ce0*/  STS [R215+0x1e000], R5 ;  /* 0x01e00005d7007388 */ /* 0x0005e20000000800 */
[--C-:B------:R-:W-:Y:S01]  /*4cf0*/  FFMA.FTZ R62, R62, UR7, -R0.reuse ;  /* 0x000000073e3e7c23 */ /* 0x100fe20008010800 */
[----:B------:R-:W-:Y:S01]  /*4d00*/  @P1 FSEL R64, R64, -INF , !P2 ;  /* 0xff80000040401808 */ /* 0x000fe20005000000 */
[----:B------:R-:W-:Y:S01]  /*4d10*/  FFMA.FTZ R59, R59, UR7, -R0 ;  /* 0x000000073b3b7c23 */ /* 0x000fe20008010800 */
[----:B------:R-:W-:Y:S02]  /*4d20*/  PLOP3.LUT P1, PT, PT, PT, UP0, 0x80, 0x0 ;  /* 0x000000000000781c */ /* 0x000fe40003f2f008 */
[----:B-1----:R-:W-:Y:S01]  /*4d30*/  F2FP.F16.F32.PACK_AB R4, R209, R210 ;  /* 0x000000d2d104723e */ /* 0x002fe200000000ff */
[----:B------:R-:W-:Y:S01]  /*4d40*/  FFMA.FTZ R64, R64, UR7, -R138 ;  /* 0x0000000740407c23 */ /* 0x000fe2000801088a */
[----:B------:R-:W-:Y:S01]  /*4d50*/  MUFU.EX2 R224, R52 ;  /* 0x0000003400e07308 */ /* 0x000fe20000000800 */
[----:B---3--:R-:W-:Y:S02]  /*4d60*/  F2FP.F16.F32.PACK_AB R6, R233, R234 ;  /* 0x000000eae906723e */ /* 0x008fe400000000ff */
[----:B------:R1:W-:Y:S01]  /*4d70*/  STS [R217+0x1e400], R4 ;  /* 0x01e40004d9007388 */ /* 0x0003e20000000800 */
[----:B------:R-:W-:Y:S02]  /*4d80*/  @P0 FSEL R61, R61, -INF , !P3 ;  /* 0xff8000003d3d0808 */ /* 0x000fe40005800000 */
[----:B------:R-:W-:Y:S04]  /*4d90*/  PLOP3.LUT P0, PT, PT, PT, UP0, 0x80, 0x0 ;  /* 0x000000000000781c */ /* 0x000fe80003f0f008 */
[----:B------:R-:W-:Y:S01]  /*4da0*/  MUFU.EX2 R223, R53 ;  /* 0x0000003500df7308 */ /* 0x000fe20000000800 */
[----:B------:R-:W-:Y:S01]  /*4db0*/  FFMA.FTZ R2, R61, UR7, -R2 ;  /* 0x000000073d027c23 */ /* 0x000fe20008010802 */
[----:B------:R-:W-:Y:S05]  /*4dc0*/  @P1 FSEL R67, R67, -INF , !P3 ;  /* 0xff80000043431808 */ /* 0x000fea0005800000 */
[----:B------:R-:W-:Y:S03]  /*4dd0*/  FFMA.FTZ R136, R67, UR7, -R136 ;  /* 0x0000000743887c23 */ /* 0x000fe60008010888 */
[----:B------:R3:W-:Y:S01]  /*4de0*/  MUFU.EX2 R155, R2 ;  /* 0x00000002009b7308 */ /* 0x0007e20000000800 */
[----:B--2---:R-:W-:Y:S02]  /*4df0*/  F2FP.F16.F32.PACK_AB R5, R204, R206 ;  /* 0x000000cecc05723e */ /* 0x004fe400000000ff */
[----:B------:R-:W-:Y:S02]  /*4e00*/  @P0 FSEL R65, R65, -INF , !P3 ;  /* 0xff80000041410808 */ /* 0x000fe40005800000 */
[----:B------:R-:W-:Y:S01]  /*4e10*/  PLOP3.LUT P0, PT, PT, PT, UP0, 0x80, 0x0 ;  /* 0x000000000000781c */ /* 0x000fe20003f0f008 */
[----:B------:R2:W-:Y:S02]  /*4e20*/  STS [R217+0x1e000], R5 ;  /* 0x01e00005d9007388 */ /* 0x0005e40000000800 */
[----:B------:R-:W-:Y:S02]  /*4e30*/  FFMA.FTZ R138, R65, UR7, -R138 ;  /* 0x00000007418a7c23 */ /* 0x000fe4000801088a */
[----:B------:R-:W-:Y:S01]  /*4e40*/  MUFU.EX2 R154, R54 ;  /* 0x00000036009a7308 */ /* 0x000fe20000000800 */
[----:B------:R4:W-:Y:S01]  /*4e50*/  STS [R221+0x1c000], R6 ;  /* 0x01c00006dd007388 */ /* 0x0009e20000000800 */
[----:B-1----:R-:W-:Y:S02]  /*4e60*/  F2FP.F16.F32.PACK_AB R4, R229, R230 ;  /* 0x000000e6e504723e */ /* 0x002fe400000000ff */
[----:B---3--:R-:W-:Y:S06]  /*4e70*/  F2FP.F16.F32.PACK_AB R2, R167, R168 ;  /* 0x000000a8a702723e */ /* 0x008fec00000000ff */
[----:B------:R-:W-:Y:S01]  /*4e80*/  MUFU.EX2 R153, R55 ;  /* 0x0000003700997308 */ /* 0x000fe20000000800 */
[----:B------:R-:W-:Y:S02]  /*4e90*/  @P0 FSEL R63, R63, -INF , !P3 ;  /* 0xff8000003f3f0808 */ /* 0x000fe40005800000 */
[----:B------:R-:W-:Y:S03]  /*4ea0*/  IADD3 R148, P0, R249, UR14, RZ ;  /* 0x0000000ef9947c10 */ /* 0x000fe6000ff1e0ff */
[----:B------:R-:W-:Y:S01]  /*4eb0*/  FFMA.FTZ R0, R63, UR7, -R0 ;  /* 0x000000073f007c23 */ /* 0x000fe20008010800 */
[----:B------:R-:W-:Y:S03]  /*4ec0*/  IADD3.X R149, R248, UR13, RZ, P0, !PT ;  /* 0x0000000df8957c10 */ /* 0x000fe600087fe4ff */
[----:B------:R-:W-:Y:S01]  /*4ed0*/  MUFU.EX2 R173, R64 ;  /* 0x0000004000ad7308 */ /* 0x000fe20000000800 */
[----:B------:R-:W-:Y:S01]  /*4ee0*/  PLOP3.LUT P0, PT, PT, PT, UP3, 0x80, 0x0 ;  /* 0x000000000000781c */ /* 0x000fe20003f0f038 */
[----:B------:R-:W3:Y:S01]  /*4ef0*/  LDG.E R144, desc[UR8][R148.64+0x20] ;  /* 0x0000200894907981 */ /* 0x000ee2000c1e1900 */
[----:B--2---:R-:W-:Y:S07]  /*4f00*/  F2FP.F16.F32.PACK_AB R5, R177, R178 ;  /* 0x000000b2b105723e */ /* 0x004fee00000000ff */
[----:B------:R-:W-:Y:S01]  /*4f10*/  MUFU.EX2 R172, R138 ;  /* 0x0000008a00ac7308 */ /* 0x000fe20000000800 */
[----:B----4-:R-:W-:Y:S01]  /*4f20*/  F2FP.F16.F32.PACK_AB R6, R156, R158 ;  /* 0x0000009e9c06723e */ /* 0x010fe200000000ff */
[----:B------:R1:W-:Y:S04]  /*4f30*/  STS [R221+0x1c400], R5 ;  /* 0x01c40005dd007388 */ /* 0x0003e80000000800 */
[----:B------:R2:W-:Y:S04]  /*4f40*/  STS [R220+0x1c400], R2 ;  /* 0x01c40002dc007388 */ /* 0x0005e80000000800 */
[----:B------:R-:W-:Y:S01]  /*4f50*/  MUFU.EX2 R152, R66 ;  /* 0x0000004200987308 */ /* 0x000fe20000000800 */
[----:B------:R4:W-:Y:S04]  /*4f60*/  STS [R220+0x1c000], R4 ;  /* 0x01c00004dc007388 */ /* 0x0009e80000000800 */
[----:B------:R-:W3:Y:S05]  /*4f70*/  LDG.E R147, desc[UR8][R148.64] ;  /* 0x0000000894937981 */ /* 0x000eea000c1e1900 */
[----:B------:R-:W4:Y:S10]  /*4f80*/  MUFU.EX2 R151, R136 ;  /* 0x0000008800977308 */ /* 0x000f340000000800 */
[----:B------:R4:W-:Y:S01]  /*4f90*/  MUFU.EX2 R159, R0 ;  /* 0x00000000009f7308 */ /* 0x0009e20000000800 */
[----:B-1----:R-:W-:Y:S02]  /*4fa0*/  F2FP.F16.F32.PACK_AB R5, R198, R199 ;  /* 0x000000c7c605723e */ /* 0x002fe400000000ff */
[----:B--2---:R-:W-:Y:S03]  /*4fb0*/  F2FP.F16.F32.PACK_AB R2, R203, R205 ;  /* 0x000000cdcb02723e */ /* 0x004fe600000000ff */
[----:B------:R1:W-:Y:S04]  /*4fc0*/  STS [R221+0x1e000], R5 ;  /* 0x01e00005dd007388 */ /* 0x0003e80000000800 */
[----:B------:R-:W-:Y:S01]  /*4fd0*/  MUFU.EX2 R162, R56 ;  /* 0x0000003800a27308 */ /* 0x000fe20000000800 */
[----:B----4-:R-:W-:Y:S01]  /*4fe0*/  F2FP.F16.F32.PACK_AB R4, R194, R195 ;  /* 0x000000c3c204723e */ /* 0x010fe200000000ff */
[----:B------:R2:W-:Y:S04]  /*4ff0*/  STS [R221+0x1e400], R2 ;  /* 0x01e40002dd007388 */ /* 0x0005e80000000800 */
[----:B------:R4:W-:Y:S01]  /*5000*/  STS [R220+0x1e000], R4 ;  /* 0x01e00004dc007388 */ /* 0x0009e20000000800 */
[----:B------:R-:W-:Y:S03]  /*5010*/  F2FP.F16.F32.PACK_AB R0, R151, R152 ;  /* 0x000000989700723e */ /* 0x000fe600000000ff */
[----:B------:R-:W4:Y:S10]  /*5020*/  MUFU.EX2 R161, R57 ;  /* 0x0000003900a17308 */ /* 0x000f340000000800 */
[----:B------:R-:W-:Y:S01]  /*5030*/  MUFU.EX2 R166, R58 ;  /* 0x0000003a00a67308 */ /* 0x000fe20000000800 */
[----:B-1----:R-:W-:Y:S09]  /*5040*/  F2FP.F16.F32.PACK_AB R5, R227, R228 ;  /* 0x000000e4e305723e */ /* 0x002ff200000000ff */
[----:B------:R-:W1:Y:S01]  /*5050*/  MUFU.EX2 R163, R59 ;  /* 0x0000003b00a37308 */ /* 0x000e620000000800 */
[----:B--2---:R-:W-:Y:S02]  /*5060*/  F2FP.F16.F32.PACK_AB R2, R201, R202 ;  /* 0x000000cac902723e */ /* 0x004fe400000000ff */
[----:B----4-:R-:W-:Y:S03]  /*5070*/  F2FP.F16.F32.PACK_AB R4, R164, R165 ;  /* 0x000000a5a404723e */ /* 0x010fe600000000ff */
[----:B------:R2:W-:Y:S04]  /*5080*/  STS [R220+0x1e400], R2 ;  /* 0x01e40002dc007388 */ /* 0x0005e80000000800 */
[----:B------:R-:W4:Y:S01]  /*5090*/  MUFU.EX2 R157, R60 ;  /* 0x0000003c009d7308 */ /* 0x000f220000000800 */
[----:B------:R1:W-:Y:S04]  /*50a0*/  STS [R214+0x1c000], R5 ;  /* 0x01c00005d6007388 */ /* 0x0003e80000000800 */
[----:B------:R4:W-:Y:S05]  /*50b0*/  STS [R214+0x1c400], R4 ;  /* 0x01c40004d6007388 */ /* 0x0009ea0000000800 */
[----:B------:R-:W4:Y:S01]  /*50c0*/  MUFU.EX2 R160, R62 ;  /* 0x0000003e00a07308 */ /* 0x000f220000000800 */
[----:B------:R4:W-:Y:S01]  /*50d0*/  STS [R216+0x1c400], R6 ;  /* 0x01c40006d8007388 */ /* 0x0009e20000000800 */
[----:B--2---:R-:W-:Y:S02]  /*50e0*/  F2FP.F16.F32.PACK_AB R2, R225, R226 ;  /* 0x000000e2e102723e */ /* 0x004fe400000000ff */
[----:B-1----:R-:W-:Y:S03]  /*50f0*/  F2FP.F16.F32.PACK_AB R5, R171, R176 ;  /* 0x000000b0ab05723e */ /* 0x002fe600000000ff */
[----:B------:R1:W-:Y:S01]  /*5100*/  STS [R216+0x1c000], R2 ;  /* 0x01c00002d8007388 */ /* 0x0003e20000000800 */
[----:B----4-:R-:W-:Y:S03]  /*5110*/  F2FP.F16.F32.PACK_AB R4, R196, R197 ;  /* 0x000000c5c404723e */ /* 0x010fe600000000ff */
[----:B------:R2:W-:Y:S01]  /*5120*/  STS [R214+0x1e000], R5 ;  /* 0x01e00005d6007388 */ /* 0x0005e20000000800 */
[----:B------:R-:W-:Y:S03]  /*5130*/  F2FP.F16.F32.PACK_AB R6, R179, R191 ;  /* 0x000000bfb306723e */ /* 0x000fe600000000ff */
[----:B------:R4:W-:Y:S04]  /*5140*/  STS [R214+0x1e400], R4 ;  /* 0x01e40004d6007388 */ /* 0x0009e80000000800 */
[----:B------:R4:W-:Y:S01]  /*5150*/  STS [R216+0x1e400], R6 ;  /* 0x01e40006d8007388 */ /* 0x0009e20000000800 */
[----:B-1----:R-:W-:Y:S02]  /*5160*/  F2FP.F16.F32.PACK_AB R2, R169, R170 ;  /* 0x000000aaa902723e */ /* 0x002fe400000000ff */
[----:B--2---:R-:W-:Y:S03]  /*5170*/  F2FP.F16.F32.PACK_AB R5, R223, R224 ;  /* 0x000000e0df05723e */ /* 0x004fe600000000ff */
        /* <DEDUP_REMOVED lines=10> */
[----:B------:R-:W-:Y:S01]  /*5220*/  STS [R219+0x1e000], R6 ;  /* 0x01e00006db007388 */ /* 0x000fe20000000800 */
[----:B------:R-:W-:Y:S03]  /*5230*/  LEA R0, R189, UR4, 0x1 ;  /* 0x00000004bd007c11 */ /* 0x000fe6000f8e08ff */
[----:B------:R-:W-:Y:S04]  /*5240*/  STS [R219+0x1e400], R5 ;  /* 0x01e40005db007388 */ /* 0x000fe80000000800 */
[----:B------:R-:W-:Y:S01]  /*5250*/  STS [R218+0x1e000], R4 ;  /* 0x01e00004da007388 */ /* 0x000fe20000000800 */
[--C-:B------:R-:W-:Y:S02]  /*5260*/  IMAD.IADD R146, R188, 0x1, R0.reuse ;  /* 0x00000001bc927824 */ /* 0x100fe400078e0200 */
[----:B------:R-:W-:Y:S01]  /*5270*/  IMAD.IADD R145, R182, 0x1, R0 ;  /* 0x00000001b6917824 */ /* 0x000fe200078e0200 */
[----:B-1----:R-:W-:Y:S05]  /*5280*/  F2FP.F16.F32.PACK_AB R2, R159, R160 ;  /* 0x000000a09f02723e */ /* 0x002fea00000000ff */
[----:B------:R-:W-:Y:S04]  /*5290*/  STS [R218+0x1e400], R2 ;  /* 0x01e40002da007388 */ /* 0x000fe80000000800 */
[----:B------:R-:W-:Y:S08]  /*52a0*/  LDSM.16.M88.4 R64, [R0+0x8000] ;  /* 0x008000000040783b */ /* 0x000ff00000000200 */
[----:B------:R-:W1:Y:S08]  /*52b0*/  LDSM.16.M88.4 R16, [R184+UR4+0x10000] ;  /* 0x01000004b810783b */ /* 0x000e700008000200 */
[----:B------:R-:W2:Y:S08]  /*52c0*/  LDSM.16.M88.4 R60, [R0+0xa000] ;  /* 0x00a00000003c783b */ /* 0x000eb00000000200 */
[----:B------:R-:W4:Y:S08]  /*52d0*/  LDSM.16.M88.4 R32, [R184+UR4+0x10800] ;  /* 0x01080004b820783b */ /* 0x000f300008000200 */
[----:B------:R-:W4:Y:S08]  /*52e0*/  LDSM.16.M88.4 R48, [R184+UR4+0x11000] ;  /* 0x01100004b830783b */ /* 0x000f300008000200 */
[----:B------:R-:W3:Y:S01]  /*52f0*/  LDSM.16.M88.4 R132, [R184+UR4+0x11800] ;  /* 0x01180004b884783b */ /* 0x000ee20008000200 */
[-C--:B-1----:R-:W-:Y:S07]  /*5300*/  HMMA.16816.F32 R4, R64, R16.reuse, RZ ;  /* 0x000000104004723c */ /* 0x082fee00000018ff */
[----:B------:R-:W-:Y:S01]  /*5310*/  LDSM.16.M88.4 R136, [R146+0x8000] ;  /* 0x008000009288783b */ /* 0x000fe20000000200 */
[C---:B--2---:R-:W-:Y:S07]  /*5320*/  HMMA.16816.F32 R8, R60.reuse, R16, RZ ;  /* 0x000000103c08723c */ /* 0x044fee00000018ff */
[----:B------:R-:W1:Y:S01]  /*5330*/  LDSM.16.M88.4 R140, [R186+0x4000] ;  /* 0x00400000ba8c783b */ /* 0x000e620000000200 */
[-C--:B------:R-:W-:Y:S07]  /*5340*/  HMMA.16816.F32 R12, R60, R18.reuse, RZ ;  /* 0x000000123c0c723c */ /* 0x080fee00000018ff */
[----:B------:R-:W5:Y:S01]  /*5350*/  LDG.E R2, desc[UR8][R148.64+0x100] ;  /* 0x0001000894027981 */ /* 0x000f62000c1e1900 */
[C---:B------:R-:W-:Y:S03]  /*5360*/  HMMA.16816.F32 R16, R64.reuse, R18, RZ ;  /* 0x000000124010723c */ /* 0x040fe600000018ff */
[----:B------:R2:W5:Y:S03]  /*5370*/  LDG.E R0, desc[UR8][R148.64+0x120] ;  /* 0x0001200894007981 */ /* 0x000566000c1e1900 */
[-C--:B----4-:R-:W-:Y:S06]  /*5380*/  HMMA.16816.F32 R20, R64, R32.reuse, RZ ;  /* 0x000000204014723c */ /* 0x090fec00000018ff */
[C---:B------:R-:W-:Y:S06]  /*5390*/  HMMA.16816.F32 R24, R60.reuse, R32, RZ ;  /* 0x000000203c18723c */ /* 0x040fec00000018ff */
[-C--:B------:R-:W-:Y:S06]  /*53a0*/  HMMA.16816.F32 R28, R60, R34.reuse, RZ ;  /* 0x000000223c1c723c */ /* 0x080fec00000018ff */
[C---:B------:R-:W-:Y:S06]  /*53b0*/  HMMA.16816.F32 R32, R64.reuse, R34, RZ ;  /* 0x000000224020723c */ /* 0x040fec00000018ff */
[-C--:B------:R-:W-:Y:S06]  /*53c0*/  HMMA.16816.F32 R36, R64, R48.reuse, RZ ;  /* 0x000000304024723c */ /* 0x080fec00000018ff */
[C---:B------:R-:W-:Y:S06]  /*53d0*/  HMMA.16816.F32 R40, R60.reuse, R48, RZ ;  /* 0x000000303c28723c */ /* 0x040fec00000018ff */
[-C--:B------:R-:W-:Y:S06]  /*53e0*/  HMMA.16816.F32 R44, R60, R50.reuse, RZ ;  /* 0x000000323c2c723c */ /* 0x080fec00000018ff */
[C---:B------:R-:W-:Y:S06]  /*53f0*/  HMMA.16816.F32 R48, R64.reuse, R50, RZ ;  /* 0x000000324030723c */ /* 0x040fec00000018ff */
[-C--:B---3--:R-:W-:Y:S06]  /*5400*/  HMMA.16816.F32 R52, R64, R132.reuse, RZ ;  /* 0x000000844034723c */ /* 0x088fec00000018ff */
[C---:B------:R-:W-:Y:S06]  /*5410*/  HMMA.16816.F32 R56, R60.reuse, R132, RZ ;  /* 0x000000843c38723c */ /* 0x040fec00000018ff */
[-C--:B------:R-:W-:Y:S06]  /*5420*/  HMMA.16816.F32 R60, R60, R134.reuse, RZ ;  /* 0x000000863c3c723c */ /* 0x080fec00000018ff */
[----:B------:R-:W-:Y:S01]  /*5430*/  HMMA.16816.F32 R64, R64, R134, RZ ;  /* 0x000000864040723c */ /* 0x000fe200000018ff */
[----:B------:R-:W3:Y:S05]  /*5440*/  LDSM.16.M88.4 R132, [R146+0xa000] ;  /* 0x00a000009284783b */ /* 0x000eea0000000200 */
[-C--:B-1----:R-:W-:Y:S06]  /*5450*/  HMMA.16816.F32 R4, R136, R140.reuse, R4 ;  /* 0x0000008c8804723c */ /* 0x082fec0000001804 */
[C---:B---3--:R-:W-:Y:S06]  /*5460*/  HMMA.16816.F32 R8, R132.reuse, R140, R8 ;  /* 0x0000008c8408723c */ /* 0x048fec0000001808 */
[-C--:B------:R-:W-:Y:S06]  /*5470*/  HMMA.16816.F32 R12, R132, R142.reuse, R12 ;  /* 0x0000008e840c723c */ /* 0x080fec000000180c */
[C---:B------:R-:W-:Y:S01]  /*5480*/  HMMA.16816.F32 R16, R136.reuse, R142, R16 ;  /* 0x0000008e8810723c */ /* 0x040fe20000001810 */
[----:B------:R-:W1:Y:S05]  /*5490*/  LDSM.16.M88.4 R140, [R186+0x4800] ;  /* 0x00480000ba8c783b */ /* 0x000e6a0000000200 */
[-C--:B-1----:R-:W-:Y:S06]  /*54a0*/  HMMA.16816.F32 R20, R136, R140.reuse, R20 ;  /* 0x0000008c8814723c */ /* 0x082fec0000001814 */
[C---:B------:R-:W-:Y:S06]  /*54b0*/  HMMA.16816.F32 R24, R132.reuse, R140, R24 ;  /* 0x0000008c8418723c */ /* 0x040fec0000001818 */
        /* <DEDUP_REMOVED lines=10> */
[-C--:B------:R-:W-:Y:S01]  /*5560*/  HMMA.16816.F32 R60, R132, R142.reuse, R60 ;  /* 0x0000008e843c723c */ /* 0x080fe2000000183c */
[----:B------:R-:W-:Y:S05]  /*5570*/  LDSM.16.M88.4 R132, [R145+0x8000] ;  /* 0x008000009184783b */ /* 0x000fea0000000200 */
[----:B------:R-:W-:Y:S03]  /*5580*/  HMMA.16816.F32 R64, R136, R142, R64 ;  /* 0x0000008e8840723c */ /* 0x000fe60000001840 */
[----:B------:R-:W1:Y:S08]  /*5590*/  LDSM.16.M88.4 R136, [R183+0x4000] ;  /* 0x00400000b788783b */ /* 0x000e700000000200 */
[----:B------:R-:W3:Y:S01]  /*55a0*/  LDSM.16.M88.4 R140, [R145+0xa000] ;  /* 0x00a00000918c783b */ /* 0x000ee20000000200 */
        /* <DEDUP_REMOVED lines=18> */
[----:B------:R-:W-:Y:S01]  /*56d0*/  HMMA.16816.F32 R64, R132, R138, R64 ;  /* 0x0000008a8440723c */ /* 0x000fe20000001840 */
[----:B------:R-:W-:Y:S04]  /*56e0*/  LDSM.16.M88.4 R136, [R185+0x4000] ;  /* 0x00400000b988783b */ /* 0x000fe80000000200 */
[----:B------:R-:W-:Y:S05]  /*56f0*/  IMAD.IADD R140, R188, 0x1, R145 ;  /* 0x00000001bc8c7824 */ /* 0x000fea00078e0291 */
[----:B------:R-:W1:Y:S08]  /*5700*/  LDSM.16.M88.4 R132, [R140+0x8000] ;  /* 0x008000008c84783b */ /* 0x000e700000000200 */
[----:B------:R-:W3:Y:S01]  /*5710*/  LDSM.16.M88.4 R140, [R140+0xa000] ;  /* 0x00a000008c8c783b */ /* 0x000ee20000000200 */
[-C--:B-1----:R-:W-:Y:S06]  /*5720*/  HMMA.16816.F32 R4, R132, R136.reuse, R4 ;  /* 0x000000888404723c */ /* 0x082fec0000001804 */
[C---:B---3--:R-:W-:Y:S06]  /*5730*/  HMMA.16816.F32 R8, R140.reuse, R136, R8 ;  /* 0x000000888c08723c */ /* 0x048fec0000001808 */
[-C--:B------:R-:W-:Y:S06]  /*5740*/  HMMA.16816.F32 R12, R140, R138.reuse, R12 ;  /* 0x0000008a8c0c723c */ /* 0x080fec000000180c */
[C---:B------:R-:W-:Y:S01]  /*5750*/  HMMA.16816.F32 R16, R132.reuse, R138, R16 ;  /* 0x0000008a8410723c */ /* 0x040fe20000001810 */
[----:B------:R-:W1:Y:S05]  /*5760*/  LDSM.16.M88.4 R136, [R185+0x4800] ;  /* 0x00480000b988783b */ /* 0x000e6a0000000200 */
[----:B------:R-:W-:Y:S01]  /*5770*/  FADD.FTZ R6, -R144, R6 ;  /* 0x0000000690067221 */ /* 0x000fe20000010100 */
[C---:B------:R-:W-:Y:S01]  /*5780*/  FADD.FTZ R4, -R147.reuse, R4 ;  /* 0x0000000493047221 */ /* 0x040fe20000010100 */
[----:B------:R-:W-:Y:S03]  /*5790*/  FADD.FTZ R5, -R147, R5 ;  /* 0x0000000593057221 */ /* 0x000fe60000010100 */
[----:B--2---:R-:W-:Y:S01]  /*57a0*/  FMUL.FTZ R148, R231, R6 ;  /* 0x00000006e7947220 */ /* 0x004fe20000410000 */
[----:B------:R-:W-:Y:S01]  /*57b0*/  FMUL.FTZ R150, R150, R4 ;  /* 0x0000000496967220 */ /* 0x000fe20000410000 */
[----:B------:R-:W-:Y:S11]  /*57c0*/  FMUL.FTZ R149, R232, R5 ;  /* 0x00000005e8957220 */ /* 0x000ff60000410000 */
[C---:B------:R-:W-:Y:S01]  /*57d0*/  FADD.FTZ R5, -R147.reuse, R16 ;  /* 0x0000001093057221 */ /* 0x040fe20000010100 */
[----:B------:R-:W-:Y:S03]  /*57e0*/  FADD.FTZ R4, -R147, R17 ;  /* 0x0000001193047221 */ /* 0x000fe60000010100 */
[----:B------:R-:W-:Y:S01]  /*57f0*/  FMUL.FTZ R5, R236, R5 ;  /* 0x00000005ec057220 */ /* 0x000fe20000410000 */
[----:B------:R-:W-:Y:S01]  /*5800*/  FMUL.FTZ R4, R235, R4 ;  /* 0x00000004eb047220 */ /* 0x000fe20000410000 */
[-C--:B-1----:R-:W-:Y:S06]  /*5810*/  HMMA.16816.F32 R20, R132, R136.reuse, R20 ;  /* 0x000000888414723c */ /* 0x082fec0000001814 */
[C---:B------:R-:W-:Y:S06]  /*5820*/  HMMA.16816.F32 R24, R140.reuse, R136, R24 ;  /* 0x000000888c18723c */ /* 0x040fec0000001818 */
[-C--:B------:R-:W-:Y:S06]  /*5830*/  HMMA.16816.F32 R28, R140, R138.reuse, R28 ;  /* 0x0000008a8c1c723c */ /* 0x080fec000000181c */
[C---:B------:R-:W-:Y:S01]  /*5840*/  HMMA.16816.F32 R32, R132.reuse, R138, R32 ;  /* 0x0000008a8420723c */ /* 0x040fe20000001820 */
[----:B------:R-:W1:Y:S05]  /*5850*/  LDSM.16.M88.4 R136, [R185+0x5000] ;  /* 0x00500000b988783b */ /* 0x000e6a0000000200 */
[C---:B------:R-:W-:Y:S01]  /*5860*/  FADD.FTZ R6, -R147.reuse, R20 ;  /* 0x0000001493067221 */ /* 0x040fe20000010100 */
[C---:B------:R-:W-:Y:S04]  /*5870*/  FADD.FTZ R21, -R147.reuse, R21 ;  /* 0x0000001593157221 */ /* 0x040fe80000010100 */
[----:B------:R-:W-:Y:S11]  /*5880*/  FMUL.FTZ R6, R234, R6 ;  /* 0x00000006ea067220 */ /* 0x000ff60000410000 */
[----:B------:R-:W-:Y:S02]  /*5890*/  @!UPT UIADD3 URZ, URZ, URZ, URZ ;  /* 0x0000003f3f3ff290 */ /* 0x000fe4000fffe03f */
[C---:B------:R-:W-:Y:S01]  /*58a0*/  FADD.FTZ R20, -R147.reuse, R32 ;  /* 0x0000002093147221 */ /* 0x040fe20000010100 */
[----:B------:R-:W-:Y:S01]  /*58b0*/  F2FP.F16.F32.PACK_AB R32, R4, R5 ;  /* 0x000000050420723e */ /* 0x000fe200000000ff */
[----:B------:R-:W-:Y:S01]  /*58c0*/  FADD.FTZ R17, -R147, R33 ;  /* 0x0000002193117221 */ /* 0x000fe20000010100 */
[----:B------:R-:W-:Y:S01]  /*58d0*/  FADD.FTZ R33, -R144, R7 ;  /* 0x0000000790217221 */ /* 0x000fe20000010100 */
[----:B------:R-:W-:Y:S02]  /*58e0*/  FMUL.FTZ R20, R230, R20 ;  /* 0x00000014e6147220 */ /* 0x000fe40000410000 */
[----:B------:R-:W-:Y:S01]  /*58f0*/  FMUL.FTZ R17, R229, R17 ;  /* 0x00000011e5117220 */ /* 0x000fe20000410000 */
[-C--:B-1----:R-:W-:Y:S06]  /*5900*/  HMMA.16816.F32 R36, R132, R136.reuse, R36 ;  /* 0x000000888424723c */ /* 0x082fec0000001824 */
[C---:B------:R-:W-:Y:S06]  /*5910*/  HMMA.16816.F32 R40, R140.reuse, R136, R40 ;  /* 0x000000888c28723c */ /* 0x040fec0000001828 */
[-C--:B------:R-:W-:Y:S06]  /*5920*/  HMMA.16816.F32 R44, R140, R138.reuse, R44 ;  /* 0x0000008a8c2c723c */ /* 0x080fec000000182c */
[C---:B------:R-:W-:Y:S01]  /*5930*/  HMMA.16816.F32 R48, R132.reuse, R138, R48 ;  /* 0x0000008a8430723c */ /* 0x040fe20000001830 */
[----:B------:R-:W1:Y:S05]  /*5940*/  LDSM.16.M88.4 R136, [R185+0x5800] ;  /* 0x00580000b988783b */ /* 0x000e6a0000000200 */
[----:B------:R-:W-:Y:S05]  /*5950*/  FADD.FTZ R37, -R147, R37 ;  /* 0x0000002593257221 */ /* 0x000fea0000010100 */
[----:B------:R-:W-:Y:S11]  /*5960*/  FMUL.FTZ R37, R227, R37 ;  /* 0x00000025e3257220 */ /* 0x000ff60000410000 */
[----:B------:R-:W-:Y:S02]  /*5970*/  @!UPT UIADD3 URZ, URZ, URZ, URZ ;  /* 0x0000003f3f3ff290 */ /* 0x000fe4000fffe03f */
[----:B------:R-:W-:Y:S01]  /*5980*/  FADD.FTZ R16, -R147, R48 ;  /* 0x0000003093107221 */ /* 0x000fe20000010100 */
[----:B------:R-:W-:Y:S03]  /*5990*/  F2FP.F16.F32.PACK_AB R48, R17, R20 ;  /* 0x000000141130723e */ /* 0x000fe600000000ff */
[----:B------:R-:W-:Y:S01]  /*59a0*/  FMUL.FTZ R16, R226, R16 ;  /* 0x00000010e2107220 */ /* 0x000fe20000410000 */
[-C--:B-1----:R-:W-:Y:S06]  /*59b0*/  HMMA.16816.F32 R52, R132, R136.reuse, R52 ;  /* 0x000000888434723c */ /* 0x082fec0000001834 */
[C---:B------:R-:W-:Y:S06]  /*59c0*/  HMMA.16816.F32 R56, R140.reuse, R136, R56 ;  /* 0x000000888c38723c */ /* 0x040fec0000001838 */
[-C--:B------:R-:W-:Y:S06]  /*59d0*/  HMMA.16816.F32 R60, R140, R138.reuse, R60 ;  /* 0x0000008a8c3c723c */ /* 0x080fec000000183c */
[----:B------:R-:W-:Y:S06]  /*59e0*/  HMMA.16816.F32 R64, R132, R138, R64 ;  /* 0x0000008a8440723c */ /* 0x000fec0000001840 */
[----:B------:R-:W-:Y:S01]  /*59f0*/  FADD.FTZ R5, -R147, R52 ;  /* 0x0000003493057221 */ /* 0x000fe20000010100 */
[----:B------:R-:W-:Y:S01]  /*5a00*/  FMUL.FTZ R133, R233, R21 ;  /* 0x00000015e9857220 */ /* 0x000fe20000410000 */
[----:B------:R-:W-:Y:S03]  /*5a10*/  F2FP.F16.F32.PACK_AB R132, R149, R150 ;  /* 0x000000969584723e */ /* 0x000fe600000000ff */
[----:B------:R-:W-:Y:S01]  /*5a20*/  FADD.FTZ R52, -R147, R53 ;  /* 0x0000003593347221 */ /* 0x000fe20000010100 */
[----:B------:R-:W-:Y:S01]  /*5a30*/  F2FP.F16.F32.PACK_AB R133, R133, R6 ;  /* 0x000000068585723e */ /* 0x000fe200000000ff */
[C---:B------:R-:W-:Y:S01]  /*5a40*/  FADD.FTZ R6, -R147.reuse, R36 ;  /* 0x0000002493067221 */ /* 0x040fe20000010100 */
[----:B------:R-:W-:Y:S01]  /*5a50*/  FADD.FTZ R36, -R147, R49 ;  /* 0x0000003193247221 */ /* 0x000fe20000010100 */
[----:B------:R-:W-:Y:S01]  /*5a60*/  FMUL.FTZ R5, R224, R5 ;  /* 0x00000005e0057220 */ /* 0x000fe20000410000 */
[----:B------:R-:W-:Y:S01]  /*5a70*/  FMUL.FTZ R52, R223, R52 ;  /* 0x00000034df347220 */ /* 0x000fe20000410000 */
[----:B------:R-:W-:Y:S01]  /*5a80*/  FMUL.FTZ R6, R228, R6 ;  /* 0x00000006e4067220 */ /* 0x000fe20000410000 */
[----:B------:R-:W-:Y:S03]  /*5a90*/  FMUL.FTZ R36, R225, R36 ;  /* 0x00000024e1247220 */ /* 0x000fe60000410000 */
[----:B------:R-:W-:Y:S02]  /*5aa0*/  F2FP.F16.F32.PACK_AB R52, R52, R5 ;  /* 0x000000053434723e */ /* 0x000fe400000000ff */
[----:B------:R-:W-:Y:S01]  /*5ab0*/  F2FP.F16.F32.PACK_AB R37, R37, R6 ;  /* 0x000000062525723e */ /* 0x000fe200000000ff */
[C---:B------:R-:W-:Y:S01]  /*5ac0*/  FADD.FTZ R4, -R147.reuse, R64 ;  /* 0x0000004093047221 */ /* 0x040fe20000010100 */
[----:B------:R-:W-:Y:S01]  /*5ad0*/  F2FP.F16.F32.PACK_AB R36, R36, R16 ;  /* 0x000000102424723e */ /* 0x000fe200000000ff */
[----:B------:R-:W-:Y:S02]  /*5ae0*/  FADD.FTZ R49, -R147, R65 ;  /* 0x0000004193317221 */ /* 0x000fe40000010100 */
[----:B------:R-:W-:Y:S02]  /*5af0*/  FMUL.FTZ R4, R173, R4 ;  /* 0x00000004ad047220 */ /* 0x000fe40000410000 */
[----:B------:R-:W-:Y:S05]  /*5b00*/  FMUL.FTZ R49, R172, R49 ;  /* 0x00000031ac317220 */ /* 0x000fea0000410000 */
[----:B------:R-:W-:Y:S01]  /*5b10*/  F2FP.F16.F32.PACK_AB R49, R49, R4 ;  /* 0x000000043131723e */ /* 0x000fe200000000ff */
[----:B------:R-:W-:Y:S06]  /*5b20*/  @!P0 BRA `(.L_x_395) ;  /* 0x0000000000788947 */ /* 0x000fec0003800000 */
[----:B------:R-:W1:Y:S01]  /*5b30*/  LDC R21, c[0x0][0x240] ;  /* 0x00009000ff157b82 */ /* 0x000e620000000800 */
[----:B------:R-:W-:Y:S01]  /*5b40*/  IMAD.MOV.U32 R4, RZ, RZ, R242 ;  /* 0x000000ffff047224 */ /* 0x000fe200078e00f2 */
[----:B------:R-:W-:Y:S01]  /*5b50*/  ULOP3.LUT UR15, UR10, 0x1, URZ, 0xc0, !UPT ;  /* 0x000000010a0f7892 */ /* 0x000fe2000f8ec03f */
[----:B------:R-:W-:Y:S03]  /*5b60*/  MOV R5, R241 ;  /* 0x000000f100057202 */ /* 0x000fe60000000f00 */
[----:B------:R-:W-:Y:S02]  /*5b70*/  UISETP.NE.U32.AND UP1, UPT, UR15, 0x1, UPT ;  /* 0x000000010f00788c */ /* 0x000fe4000bf25070 */
[----:B------:R-:W2:Y:S02]  /*5b80*/  LDC R7, c[0x0][0x244] ;  /* 0x00009100ff077b82 */ /* 0x000ea40000000800 */
[----:B------:R-:W-:Y:S06]  /*5b90*/  USEL UR15, UR60, 0x4000, !UP1 ;  /* 0x000040003c0f7887 */ /* 0x000fec000c800000 */
[----:B------:R-:W-:Y:S01]  /*5ba0*/  VIADD R213, R213, UR15 ;  /* 0x0000000fd5d57c36 */ /* 0x000fe20008000000 */
[----:B------:R-:W-:Y:S01]  /*5bb0*/  IADD3 R187, R187, UR15, RZ ;  /* 0x0000000fbbbb7c10 */ /* 0x000fe2000fffe0ff */
[C---:B-1----:R-:W-:Y:S02]  /*5bc0*/  IMAD.U32 R6, R21.reuse, -0x80, RZ ;  /* 0xffffff8015067824 */ /* 0x042fe400078e00ff */
[C---:B------:R-:W-:Y:S03]  /*5bd0*/  IMAD.SHL.U32 R20, R21.reuse, 0x40, RZ ;  /* 0x0000004015147824 */ /* 0x040fe600078e00ff */
[C---:B------:R-:W-:Y:S02]  /*5be0*/  LEA R242, P1, R6.reuse, R4, 0x1 ;  /* 0x0000000406f27211 */ /* 0x040fe400078208ff */
[----:B--2---:R-:W-:Y:S03]  /*5bf0*/  SHF.L.U64.HI R21, R21, 0x6, R7 ;  /* 0x0000000615157819 */ /* 0x004fe60000010207 */
[----:B------:R-:W-:Y:S01]  /*5c00*/  IMAD.MOV.U32 R16, RZ, RZ, R242 ;  /* 0x000000ffff107224 */ /* 0x000fe200078e00f2 */
[----:B------:R-:W-:Y:S04]  /*5c10*/  LEA.HI.X.SX32 R241, R6, R5, 0x1, P1 ;  /* 0x0000000506f17211 */ /* 0x000fe800008f0eff */
[----:B------:R-:W-:Y:S02]  /*5c20*/  MOV R17, R241 ;  /* 0x000000f100117202 */ /* 0x000fe40000000f00 */
[-C--:B------:R-:W-:Y:S03]  /*5c30*/  IADD3 R6, P1, R16, R20.reuse, RZ ;  /* 0x0000001410067210 */ /* 0x080fe60007f3e0ff */
[----:B------:R-:W-:Y:S01]  /*5c40*/  @!PT LDS RZ, [RZ] ;  /* 0x00000000fffff984 */ /* 0x000fe20000000800 */
[----:B------:R-:W-:Y:S01]  /*5c50*/  @!PT LDS RZ, [RZ] ;  /* 0x00000000fffff984 */ /* 0x000fe20000000800 */
[----:B------:R-:W-:Y:S01]  /*5c60*/  @!PT LDS RZ, [RZ] ;  /* 0x00000000fffff984 */ /* 0x000fe20000000800 */
[----:B------:R1:W-:Y:S01]  /*5c70*/  LDGSTS.E.BYPASS.LTC128B.128 [R213], desc[UR8][R16.64] ;  /* 0x0000000010d57fae */ /* 0x0003e2000b901d48 */
[-C--:B------:R-:W-:Y:S01]  /*5c80*/  IADD3 R4, P2, R6, R20.reuse, RZ ;  /* 0x0000001406047210 */ /* 0x080fe20007f5e0ff */
[--C-:B------:R-:W-:Y:S03]  /*5c90*/  IMAD.X R7, R17, 0x1, R21.reuse, P1 ;  /* 0x0000000111077824 */ /* 0x100fe600008e0615 */
[----:B------:R-:W-:Y:S02]  /*5ca0*/  IADD3 R20, P1, R4, R20, RZ ;  /* 0x0000001404147210 */ /* 0x000fe40007f3e0ff */
[----:B------:R1:W-:Y:S01]  /*5cb0*/  LDGSTS.E.BYPASS.LTC128B.128 [R213+0x1000], desc[UR8][R6.64] ;  /* 0x0100000006d57fae */ /* 0x0003e2000b901d48 */
[----:B------:R-:W-:Y:S05]  /*5cc0*/  IADD3.X R5, R7, R21, RZ, P2, !PT ;  /* 0x0000001507057210 */ /* 0x000fea00017fe4ff */
[----:B------:R1:W-:Y:S01]  /*5cd0*/  LDGSTS.E.BYPASS.LTC128B.128 [R213+0x2000], desc[UR8][R4.64] ;  /* 0x0200000004d57fae */ /* 0x0003e2000b901d48 */
[----:B------:R-:W-:Y:S05]  /*5ce0*/  IMAD.X R21, R5, 0x1, R21, P1 ;  /* 0x0000000105157824 */ /* 0x000fea00008e0615 */
[----:B------:R1:W-:Y:S04]  /*5cf0*/  LDGSTS.E.BYPASS.LTC128B.128 [R213+0x3000], desc[UR8][R20.64] ;  /* 0x0300000014d57fae */ /* 0x0003e8000b901d48 */
[----:B------:R-:W0:Y:S02]  /*5d00*/  LDGDEPBAR ;  /* 0x00000000000079af */ /* 0x000e240000000000 */
.L_x_395:
[----:B-1----:R-:W-:Y:S01]  /*5d10*/  FMUL.FTZ R5, R200, R33 ;  /* 0x00000021c8057220 */ /* 0x002fe20000410000 */
[C---:B------:R-:W-:Y:S01]  /*5d20*/  FADD.FTZ R19, -R144.reuse, R19 ;  /* 0x0000001390137221 */ /* 0x040fe20000010100 */
[C---:B------:R-:W-:Y:S01]  /*5d30*/  FADD.FTZ R18, -R144.reuse, R18 ;  /* 0x0000001290127221 */ /* 0x040fe20000010100 */
[----:B------:R-:W-:Y:S01]  /*5d40*/  STS [R215+0x14000], R132 ;  /* 0x01400084d7007388 */ /* 0x000fe20000000800 */
[----:B------:R-:W-:Y:S01]  /*5d50*/  FADD.FTZ R17, -R144, R54 ;  /* 0x0000003690117221 */ /* 0x000fe20000010100 */
[----:B------:R-:W-:Y:S01]  /*5d60*/  FMUL.FTZ R4, R192, R19 ;  /* 0x00000013c0047220 */ /* 0x000fe20000410000 */
[----:B------:R-:W-:Y:S01]  /*5d70*/  FMUL.FTZ R18, R193, R18 ;  /* 0x00000012c1127220 */ /* 0x000fe20000410000 */
[----:B------:R-:W-:Y:S01]  /*5d80*/  F2FP.F16.F32.PACK_AB R5, R5, R148 ;  /* 0x000000940505723e */ /* 0x000fe200000000ff */
[----:B------:R-:W-:Y:S01]  /*5d90*/  FADD.FTZ R16, -R144, R55 ;  /* 0x0000003790107221 */ /* 0x000fe20000010100 */
[----:B------:R-:W-:Y:S01]  /*5da0*/  FMUL.FTZ R17, R154, R17 ;  /* 0x000000119a117220 */ /* 0x000fe20000410000 */
[----:B-----5:R-:W-:Y:S01]  /*5db0*/  FADD.FTZ R8, -R2, R8 ;  /* 0x0000000802087221 */ /* 0x020fe20000010100 */
[----:B------:R-:W-:Y:S01]  /*5dc0*/  F2FP.F16.F32.PACK_AB R4, R4, R18 ;  /* 0x000000120404723e */ /* 0x000fe200000000ff */
[----:B------:R-:W-:Y:S01]  /*5dd0*/  STS [R215+0x14400], R5 ;  /* 0x01440005d7007388 */ /* 0x000fe20000000800 */
[----:B------:R-:W-:Y:S01]  /*5de0*/  FMUL.FTZ R16, R153, R16 ;  /* 0x0000001099107220 */ /* 0x000fe20000410000 */
[----:B------:R-:W-:Y:S01]  /*5df0*/  FADD.FTZ R9, -R2, R9 ;  /* 0x0000000902097221 */ /* 0x000fe20000010100 */
[----:B------:R-:W-:Y:S01]  /*5e00*/  FMUL.FTZ R8, R208, R8 ;  /* 0x00000008d0087220 */ /* 0x000fe20000410000 */
[----:B------:R1:W-:Y:S01]  /*5e10*/  STS [R217+0x14400], R4 ;  /* 0x01440004d9007388 */ /* 0x0003e20000000800 */
[----:B------:R-:W-:Y:S01]  /*5e20*/  FADD.FTZ R56, -R2, R56 ;  /* 0x0000003802387221 */ /* 0x000fe20000010100 */
[----:B------:R-:W-:Y:S01]  /*5e30*/  F2FP.F16.F32.PACK_AB R21, R16, R17 ;  /* 0x000000111015723e */ /* 0x000fe200000000ff */
[----:B------:R-:W-:Y:S01]  /*5e40*/  FMUL.FTZ R9, R207, R9 ;  /* 0x00000009cf097220 */ /* 0x000fe20000410000 */
[C---:B------:R-:W-:Y:S01]  /*5e50*/  FADD.FTZ R16, -R2.reuse, R57 ;  /* 0x0000003902107221 */ /* 0x040fe20000010100 */
        /* <DEDUP_REMOVED lines=11> */
[----:B------:R-:W-:Y:S01]  /*5f10*/  FADD.FTZ R61, -R2, R61 ;  /* 0x0000003d023d7221 */ /* 0x000fe20000010100 */
[----:B------:R-:W-:Y:S01]  /*5f20*/  FMUL.FTZ R2, R162, R56 ;  /* 0x00000038a2027220 */ /* 0x000fe20000410000 */
[----:B------:R-:W-:Y:S01]  /*5f30*/  FMUL.FTZ R16, R161, R16 ;  /* 0x00000010a1107220 */ /* 0x000fe20000410000 */
[----:B------:R-:W-:Y:S01]  /*5f40*/  STS [R217+0x14000], R32 ;  /* 0x01400020d9007388 */ /* 0x000fe20000000800 */
[C---:B------:R-:W-:Y:S01]  /*5f50*/  FADD.FTZ R11, -R0.reuse, R11 ;  /* 0x0000000b000b7221 */ /* 0x040fe20000010100 */
[C---:B------:R-:W-:Y:S01]  /*5f60*/  FADD.FTZ R15, -R0.reuse, R15 ;  /* 0x0000000f000f7221 */ /* 0x040fe20000010100 */
[----:B------:R-:W-:Y:S01]  /*5f70*/  FADD.FTZ R14, -R0, R14 ;  /* 0x0000000e000e7221 */ /* 0x000fe20000010100 */
[----:B------:R-:W-:Y:S01]  /*5f80*/  F2FP.F16.F32.PACK_AB R16, R16, R2 ;  /* 0x000000021010723e */ /* 0x000fe200000000ff */
[----:B------:R-:W-:Y:S01]  /*5f90*/  FADD.FTZ R2, -R0, R10 ;  /* 0x0000000a00027221 */ /* 0x000fe20000010100 */
[----:B-1----:R-:W-:Y:S01]  /*5fa0*/  F2FP.F16.F32.PACK_AB R4, R9, R8 ;  /* 0x000000080904723e */ /* 0x002fe200000000ff */
[----:B------:R-:W-:Y:S01]  /*5fb0*/  FMUL.FTZ R9, R211, R11 ;  /* 0x0000000bd3097220 */ /* 0x000fe20000410000 */
[----:B------:R-:W-:Y:S01]  /*5fc0*/  FADD.FTZ R22, -R144, R22 ;  /* 0x0000001690167221 */ /* 0x000fe20000010100 */
[----:B------:R-:W-:Y:S01]  /*5fd0*/  FMUL.FTZ R2, R212, R2 ;  /* 0x00000002d4027220 */ /* 0x000fe20000410000 */
[----:B------:R-:W-:Y:S01]  /*5fe0*/  FADD.FTZ R23, -R144, R23 ;  /* 0x0000001790177221 */ /* 0x000fe20000010100 */
[----:B------:R1:W-:Y:S01]  /*5ff0*/  STS [R215+0x16000], R4 ;  /* 0x01600004d7007388 */ /* 0x0003e20000000800 */
        /* <DEDUP_REMOVED lines=12> */
[----:B------:R-:W-:Y:S01]  /*60c0*/  STS [R215+0x16400], R9 ;  /* 0x01640009d7007388 */ /* 0x000fe20000000800 */
[----:B------:R-:W-:Y:S01]  /*60d0*/  F2FP.F16.F32.PACK_AB R8, R8, R14 ;  /* 0x0000000e0808723e */ /* 0x000fe200000000ff */
[----:B------:R-:W-:Y:S01]  /*60e0*/  FMUL.FTZ R7, R152, R7 ;  /* 0x0000000798077220 */ /* 0x000fe20000410000 */
[----:B------:R-:W-:Y:S01]  /*60f0*/  FMUL.FTZ R6, R151, R6 ;  /* 0x0000000697067220 */ /* 0x000fe20000410000 */
[----:B------:R-:W-:Y:S01]  /*6100*/  F2FP.F16.F32.PACK_AB R23, R23, R22 ;  /* 0x000000161717723e */ /* 0x000fe200000000ff */
[----:B------:R-:W-:Y:S01]  /*6110*/  FMUL.FTZ R34, R168, R34 ;  /* 0x00000022a8227220 */ /* 0x000fe20000410000 */
[----:B------:R-:W-:Y:S01]  /*6120*/  FMUL.FTZ R22, R167, R35 ;  /* 0x00000023a7167220 */ /* 0x000fe20000410000 */
[C---:B------:R-:W-:Y:S01]  /*6130*/  FADD.FTZ R27, -R0.reuse, R27 ;  /* 0x0000001b001b7221 */ /* 0x040fe20000010100 */
[----:B------:R-:W-:Y:S01]  /*6140*/  FADD.FTZ R26, -R0, R26 ;  /* 0x0000001a001a7221 */ /* 0x000fe20000010100 */
[----:B------:R-:W-:Y:S01]  /*6150*/  STS [R217+0x16000], R19 ;  /* 0x01600013d9007388 */ /* 0x000fe20000000800 */
[----:B------:R-:W-:Y:S01]  /*6160*/  F2FP.F16.F32.PACK_AB R20, R6, R7 ;  /* 0x000000070614723e */ /* 0x000fe200000000ff */
[----:B------:R-:W-:Y:S01]  /*6170*/  FMUL.FTZ R24, R199, R24 ;  /* 0x00000018c7187220 */ /* 0x000fe20000410000 */
[----:B------:R-:W-:Y:S01]  /*6180*/  FMUL.FTZ R18, R198, R25 ;  /* 0x00000019c6127220 */ /* 0x000fe20000410000 */
[----:B------:R-:W-:Y:S01]  /*6190*/  STS [R217+0x16400], R8 ;  /* 0x01640008d9007388 */ /* 0x000fe20000000800 */
[----:B------:R-:W-:Y:S01]  /*61a0*/  FMUL.FTZ R26, R205, R26 ;  /* 0x0000001acd1a7220 */ /* 0x000fe20000410000 */
[----:B------:R-:W-:Y:S01]  /*61b0*/  FMUL.FTZ R7, R203, R27 ;  /* 0x0000001bcb077220 */ /* 0x000fe20000410000 */
        /* <DEDUP_REMOVED lines=8> */
[----:B-1----:R-:W-:Y:S01]  /*6240*/  FMUL.FTZ R4, R201, R31 ;  /* 0x0000001fc9047220 */ /* 0x002fe20000410000 */
[C---:B------:R-:W-:Y:S01]  /*6250*/  FADD.FTZ R38, -R144.reuse, R38 ;  /* 0x0000002690267221 */ /* 0x040fe20000010100 */
[----:B------:R-:W-:Y:S01]  /*6260*/  FADD.FTZ R39, -R144, R39 ;  /* 0x0000002790277221 */ /* 0x000fe20000010100 */
[----:B------:R-:W-:Y:S01]  /*6270*/  F2FP.F16.F32.PACK_AB R18, R18, R24 ;  /* 0x000000181212723e */ /* 0x000fe200000000ff */
[----:B------:R-:W-:Y:S01]  /*6280*/  STS [R220+0x14000], R48 ;  /* 0x01400030dc007388 */ /* 0x000fe20000000800 */
[----:B------:R-:W-:Y:S01]  /*6290*/  F2FP.F16.F32.PACK_AB R7, R7, R26 ;  /* 0x0000001a0707723e */ /* 0x000fe200000000ff */
[----:B------:R-:W-:Y:S01]  /*62a0*/  FMUL.FTZ R38, R165, R38 ;  /* 0x00000026a5267220 */ /* 0x000fe20000410000 */
[----:B------:R-:W-:Y:S01]  /*62b0*/  FMUL.FTZ R39, R164, R39 ;  /* 0x00000027a4277220 */ /* 0x000fe20000410000 */
[----:B------:R-:W-:Y:S01]  /*62c0*/  STS [R220+0x14400], R22 ;  /* 0x01440016dc007388 */ /* 0x000fe20000000800 */
[C---:B------:R-:W-:Y:S01]  /*62d0*/  FADD.FTZ R50, -R144.reuse, R50 ;  /* 0x0000003290327221 */ /* 0x040fe20000010100 */
[----:B------:R-:W-:Y:S01]  /*62e0*/  FADD.FTZ R51, -R144, R51 ;  /* 0x0000003390337221 */ /* 0x000fe20000010100 */
[----:B------:R-:W-:Y:S01]  /*62f0*/  F2FP.F16.F32.PACK_AB R17, R17, R28 ;  /* 0x0000001c1111723e */ /* 0x000fe200000000ff */
[----:B------:R-:W-:Y:S01]  /*6300*/  STS [R221+0x16000], R18 ;  /* 0x01600012dd007388 */ /* 0x000fe20000000800 */
[----:B------:R-:W-:Y:S01]  /*6310*/  F2FP.F16.F32.PACK_AB R4, R4, R30 ;  /* 0x0000001e0404723e */ /* 0x000fe200000000ff */
[C---:B------:R-:W-:Y:S01]  /*6320*/  FADD.FTZ R42, -R0.reuse, R42 ;  /* 0x0000002a002a7221 */ /* 0x040fe20000010100 */
[----:B------:R-:W-:Y:S01]  /*6330*/  FADD.FTZ R43, -R0, R43 ;  /* 0x0000002b002b7221 */ /* 0x000fe20000010100 */
[----:B------:R-:W-:Y:S01]  /*6340*/  STS [R221+0x16400], R7 ;  /* 0x01640007dd007388 */ /* 0x000fe20000000800 */
[----:B------:R-:W-:Y:S01]  /*6350*/  FMUL.FTZ R50, R158, R50 ;  /* 0x000000329e327220 */ /* 0x000fe20000410000 */
[----:B------:R-:W-:Y:S01]  /*6360*/  FMUL.FTZ R51, R156, R51 ;  /* 0x000000339c337220 */ /* 0x000fe20000410000 */
[----:B------:R-:W-:Y:S01]  /*6370*/  F2FP.F16.F32.PACK_AB R38, R39, R38 ;  /* 0x000000262726723e */ /* 0x000fe200000000ff */
        /* <DEDUP_REMOVED lines=18> */
[----:B------:R1:W-:Y:S01]  /*64a0*/  STS [R216+0x14000], R36 ;  /* 0x01400024d8007388 */ /* 0x0003e20000000800 */
[C---:B------:R-:W-:Y:S01]  /*64b0*/  FADD.FTZ R59, -R0.reuse, R59 ;  /* 0x0000003b003b7221 */ /* 0x040fe20000010100 */
        /* <DEDUP_REMOVED lines=8> */
[----:B------:R-:W-:Y:S01]  /*6540*/  FMUL.FTZ R60, R157, R60 ;  /* 0x0000003c9d3c7220 */ /* 0x000fe20000410000 */
[----:B------:R-:W-:Y:S01]  /*6550*/  FMUL.FTZ R61, R155, R61 ;  /* 0x0000003d9b3d7220 */ /* 0x000fe20000410000 */
[----:B------:R2:W-:Y:S01]  /*6560*/  STS [R214+0x16400], R2 ;  /* 0x01640002d6007388 */ /* 0x0005e20000000800 */
[----:B------:R-:W-:Y:S01]  /*6570*/  FMUL.FTZ R62, R160, R62 ;  /* 0x0000003ea03e7220 */ /* 0x000fe20000410000 */
[----:B------:R-:W-:Y:S01]  /*6580*/  FMUL.FTZ R6, R159, R63 ;  /* 0x0000003f9f067220 */ /* 0x000fe20000410000 */
[----:B------:R-:W-:Y:S01]  /*6590*/  F2FP.F16.F32.PACK_AB R5, R5, R58 ;  /* 0x0000003a0505723e */ /* 0x000fe200000000ff */
[----:B------:R-:W-:Y:S01]  /*65a0*/  STS [R216+0x16000], R12 ;  /* 0x0160000cd8007388 */ /* 0x000fe20000000800 */
[----:B------:R-:W-:Y:S02]  /*65b0*/  F2FP.F16.F32.PACK_AB R10, R61, R60 ;  /* 0x0000003c3d0a723e */ /* 0x000fe400000000ff */
[----:B------:R-:W-:Y:S01]  /*65c0*/  F2FP.F16.F32.PACK_AB R6, R6, R62 ;  /* 0x0000003e0606723e */ /* 0x000fe200000000ff */
[----:B------:R3:W-:Y:S01]  /*65d0*/  STS [R216+0x16400], R0 ;  /* 0x01640000d8007388 */ /* 0x0007e20000000800 */
[----:B------:R-:W-:Y:S02]  /*65e0*/  LEA R147, R250, UR4, 0x1 ;  /* 0x00000004fa937c11 */ /* 0x000fe4000f8e08ff */
[----:B------:R-:W-:Y:S01]  /*65f0*/  MOV R148, R222 ;  /* 0x000000de00947202 */ /* 0x000fe20000000f00 */
[----:B------:R-:W-:Y:S01]  /*6600*/  STS [R219+0x14000], R52 ;  /* 0x01400034db007388 */ /* 0x000fe20000000800 */
[----:B-1----:R-:W-:Y:S02]  /*6610*/  SHF.L.U32 R36, R190, 0x1, RZ ;  /* 0x00000001be247819 */ /* 0x002fe400000006ff */
[----:B------:R-:W-:Y:S01]  /*6620*/  MOV R149, R3 ;  /* 0x0000000300957202 */ /* 0x000fe20000000f00 */
[----:B------:R-:W-:Y:S04]  /*6630*/  STS [R219+0x14400], R21 ;  /* 0x01440015db007388 */ /* 0x000fe80000000800 */
[----:B------:R-:W-:Y:S04]  /*6640*/  STS [R218+0x14000], R49 ;  /* 0x01400031da007388 */ /* 0x000fe80000000800 */
[----:B------:R-:W-:Y:S01]  /*6650*/  STS [R218+0x14400], R20 ;  /* 0x01440014da007388 */ /* 0x000fe20000000800 */
[----:B--2---:R-:W-:Y:S03]  /*6660*/  MOV R2, UR4 ;  /* 0x0000000400027c02 */ /* 0x004fe60008000f00 */
[----:B------:R-:W-:Y:S01]  /*6670*/  STS [R219+0x16000], R16 ;  /* 0x01600010db007388 */ /* 0x000fe20000000800 */
[----:B------:R-:W-:Y:S03]  /*6680*/  IADD3 R2, R36, 0x8000, R2 ;  /* 0x0000800024027810 */ /* 0x000fe60007ffe002 */
[----:B------:R-:W-:Y:S01]  /*6690*/  STS [R219+0x16400], R5 ;  /* 0x01640005db007388 */ /* 0x000fe20000000800 */
[----:B---3--:R-:W-:Y:S03]  /*66a0*/  IADD3 R0, R2, R182, RZ ;  /* 0x000000b602007210 */ /* 0x008fe60007ffe0ff */
        /* <DEDUP_REMOVED lines=35> */
[-C--:B-1----:R-:W-:Y:S06]  /*68e0*/  HMMA.16816.F32 R68, R4, R8.reuse, R68 ;  /* 0x000000080444723c */ /* 0x082fec0000001844 */
[C---:B------:R-:W-:Y:S06]  /*68f0*/  HMMA.16816.F32 R72, R12.reuse, R8, R72 ;  /* 0x000000080c48723c */ /* 0x040fec0000001848 */
[-C--:B------:R-:W-:Y:S06]  /*6900*/  HMMA.16816.F32 R76, R12, R10.reuse, R76 ;  /* 0x0000000a0c4c723c */ /* 0x080fec000000184c */
[C---:B------:R-:W-:Y:S01]  /*6910*/  HMMA.16816.F32 R80, R4.reuse, R10, R80 ;  /* 0x0000000a0450723c */ /* 0x040fe20000001850 */
[----:B------:R-:W-:Y:S05]  /*6920*/  LDSM.16.MT88.4 R8, [R2+0x2000] ;  /* 0x002000000208783b */ /* 0x000fea0000004200 */
[-C--:B--2---:R-:W-:Y:S06]  /*6930*/  HMMA.16816.F32 R84, R4, R16.reuse, R84 ;  /* 0x000000100454723c */ /* 0x084fec0000001854 */
[C---:B------:R-:W-:Y:S06]  /*6940*/  HMMA.16816.F32 R88, R12.reuse, R16, R88 ;  /* 0x000000100c58723c */ /* 0x040fec0000001858 */
[-C--:B------:R-:W-:Y:S01]  /*6950*/  HMMA.16816.F32 R92, R12, R18.reuse, R92 ;  /* 0x000000120c5c723c */ /* 0x080fe2000000185c */
[----:B------:R-:W-:Y:S05]  /*6960*/  LDSM.16.MT88.4 R12, [R180+0x22000] ;  /* 0x02200000b40c783b */ /* 0x000fea0000004200 */
[----:B------:R-:W-:Y:S01]  /*6970*/  HMMA.16816.F32 R96, R4, R18, R96 ;  /* 0x000000120460723c */ /* 0x000fe20000001860 */
[----:B------:R-:W1:Y:S04]  /*6980*/  LDSM.16.MT88.4 R4, [R180+0x1e000] ;  /* 0x01e00000b404783b */ /* 0x000e680000004200 */
[----:B------:R-:W2:Y:S01]  /*6990*/  LDSM.16.MT88.4 R16, [R0+0x2000] ;  /* 0x002000000010783b */ /* 0x000ea20000004200 */
[-C--:B---3--:R-:W-:Y:S06]  /*69a0*/  HMMA.16816.F32 R68, R20, R24.reuse, R68 ;  /* 0x000000181444723c */ /* 0x088fec0000001844 */
[C---:B------:R-:W-:Y:S06]  /*69b0*/  HMMA.16816.F32 R72, R28.reuse, R24, R72 ;  /* 0x000000181c48723c */ /* 0x040fec0000001848 */
[-C--:B------:R-:W-:Y:S06]  /*69c0*/  HMMA.16816.F32 R76, R28, R26.reuse, R76 ;  /* 0x0000001a1c4c723c */ /* 0x080fec000000184c */
[C---:B------:R-:W-:Y:S01]  /*69d0*/  HMMA.16816.F32 R80, R20.reuse, R26, R80 ;  /* 0x0000001a1450723c */ /* 0x040fe20000001850 */
[----:B------:R-:W-:Y:S05]  /*69e0*/  LDSM.16.MT88.4 R24, [R2+0x2800] ;  /* 0x002800000218783b */ /* 0x000fea0000004200 */
[-C--:B----4-:R-:W-:Y:S06]  /*69f0*/  HMMA.16816.F32 R84, R20, R32.reuse, R84 ;  /* 0x000000201454723c */ /* 0x090fec0000001854 */
        /* <DEDUP_REMOVED lines=51> */
[----:B------:R-:W-:Y:S02]  /*6d30*/  IMAD.MOV.U32 R4, RZ, RZ, R244 ;  /* 0x000000ffff047224 */ /* 0x000fe400078e00f4 */
[----:B------:R-:W-:Y:S05]  /*6d40*/  IMAD.MOV.U32 R5, RZ, RZ, R243 ;  /* 0x000000ffff057224 */ /* 0x000fea00078e00f3 */
[----:B------:R-:W2:Y:S01]  /*6d50*/  LDC R7, c[0x0][0x424] ;  /* 0x00010900ff077b82 */ /* 0x000ea20000000800 */
[C---:B-1----:R-:W-:Y:S01]  /*6d60*/  IMAD.U32 R0, R3.reuse, -0x80, RZ ;  /* 0xffffff8003007824 */ /* 0x042fe200078e00ff */
[C---:B------:R-:W-:Y:S04]  /*6d70*/  SHF.L.U32 R10, R3.reuse, 0x6, RZ ;  /* 0x00000006030a7819 */ /* 0x040fe800000006ff */
[C---:B------:R-:W-:Y:S04]  /*6d80*/  LEA R244, P1, R0.reuse, R4, 0x1 ;  /* 0x0000000400f47211 */ /* 0x040fe800078208ff */
[----:B------:R-:W-:Y:S01]  /*6d90*/  LEA.HI.X.SX32 R243, R0, R5, 0x1, P1 ;  /* 0x0000000500f37211 */ /* 0x000fe200008f0eff */
[----:B------:R-:W-:Y:S01]  /*6da0*/  IMAD.MOV.U32 R8, RZ, RZ, R244 ;  /* 0x000000ffff087224 */ /* 0x000fe200078e00f4 */
[----:B--2---:R-:W-:Y:S03]  /*6db0*/  SHF.L.U64.HI R0, R3, 0x6, R7 ;  /* 0x0000000603007819 */ /* 0x004fe60000010207 */
[----:B------:R-:W-:Y:S01]  /*6dc0*/  IMAD.MOV.U32 R9, RZ, RZ, R243 ;  /* 0x000000ffff097224 */ /* 0x000fe200078e00f3 */
[-C--:B------:R-:W-:Y:S04]  /*6dd0*/  IADD3 R6, P1, R8, R10.reuse, RZ ;  /* 0x0000000a08067210 */ /* 0x080fe80007f3e0ff */
[----:B------:R-:W-:Y:S01]  /*6de0*/  @!PT LDS RZ, [RZ] ;  /* 0x00000000fffff984 */ /* 0x000fe20000000800 */
[----:B------:R-:W-:Y:S01]  /*6df0*/  @!PT LDS RZ, [RZ] ;  /* 0x00000000fffff984 */ /* 0x000fe20000000800 */
[----:B------:R-:W-:Y:S01]  /*6e00*/  @!PT LDS RZ, [RZ] ;  /* 0x00000000fffff984 */ /* 0x000fe20000000800 */
[----:B------:R1:W-:Y:S01]  /*6e10*/  LDGSTS.E.BYPASS.LTC128B.128 [R147+0x8000], desc[UR8][R8.64] ;  /* 0x0800000008937fae */ /* 0x0003e2000b901d48 */
[----:B------:R-:W-:Y:S02]  /*6e20*/  IADD3 R4, P2, R6, R10, RZ ;  /* 0x0000000a06047210 */ /* 0x000fe40007f5e0ff */
[----:B------:R-:W-:Y:S02]  /*6e30*/  IADD3.X R7, R9, R0, RZ, P1, !PT ;  /* 0x0000000009077210 */ /* 0x000fe40000ffe4ff */
[----:B------:R-:W-:Y:S03]  /*6e40*/  IADD3 R10, P1, R4, R10, RZ ;  /* 0x0000000a040a7210 */ /* 0x000fe60007f3e0ff */
[----:B------:R1:W-:Y:S01]  /*6e50*/  LDGSTS.E.BYPASS.LTC128B.128 [R147+0x9000], desc[UR8][R6.64] ;  /* 0x0900000006937fae */ /* 0x0003e2000b901d48 */
[----:B------:R-:W-:Y:S05]  /*6e60*/  IMAD.X R5, R7, 0x1, R0, P2 ;  /* 0x0000000107057824 */ /* 0x000fea00010e0600 */
[----:B------:R1:W-:Y:S01]  /*6e70*/  LDGSTS.E.BYPASS.LTC128B.128 [R147+0xa000], desc[UR8][R4.64] ;  /* 0x0a00000004937fae */ /* 0x0003e2000b901d48 */
[----:B------:R-:W-:Y:S05]  /*6e80*/  IADD3.X R11, R5, R0, RZ, P1, !PT ;  /* 0x00000000050b7210 */ /* 0x000fea0000ffe4ff */
[----:B------:R1:W-:Y:S04]  /*6e90*/  LDGSTS.E.BYPASS.LTC128B.128 [R147+0xb000], desc[UR8][R10.64] ;  /* 0x0b0000000a937fae */ /* 0x0003e8000b901d48 */
[----:B------:R-:W0:Y:S02]  /*6ea0*/  LDGDEPBAR ;  /* 0x00000000000079af */ /* 0x000e240000000000 */
.L_x_396:
[----:B------:R-:W-:Y:S01]  /*6eb0*/  LEA R3, R189, UR4, 0x1 ;  /* 0x00000004bd037c11 */ /* 0x000fe2000f8e08ff */
[----:B------:R-:W-:Y:S01]  /*6ec0*/  LDSM.16.MT88.4 R16, [R2+0x4000] ;  /* 0x004000000210783b */ /* 0x000fe20000004200 */
[----:B------:R-:W-:Y:S01]  /*6ed0*/  VIADD R0, R36, UR5 ;  /* 0x0000000524007c36 */ /* 0x000fe20008000000 */
[----:B------:R-:W-:Y:S01]  /*6ee0*/  ULOP3.LUT UR15, UR10, 0x1, URZ, 0xc0, !UPT ;  /* 0x000000010a0f7892 */ /* 0x000fe2000f8ec03f */
[----:B------:R-:W-:Y:S01]  /*6ef0*/  IMAD.IADD R144, R182, 0x1, R146 ;  /* 0x00000001b6907824 */ /* 0x000fe200078e0292 */
[----:B------:R-:W1:Y:S01]  /*6f00*/  LDSM.16.M88.4 R32, [R3+0x14000] ;  /* 0x014000000320783b */ /* 0x000e620000000200 */
[----:B------:R-:W-:Y:S01]  /*6f10*/  IMAD.IADD R0, R0, 0x1, R182 ;  /* 0x0000000100007824 */ /* 0x000fe200078e02b6 */
[----:B------:R-:W-:Y:S01]  /*6f20*/  UISETP.NE.U32.AND UP1, UPT, UR15, 0x1, UPT ;  /* 0x000000010f00788c */ /* 0x000fe2000bf25070 */
[----:B------:R-:W-:Y:S01]  /*6f30*/  IMAD.MOV.U32 R182, RZ, RZ, R245 ;  /* 0x000000ffffb67224 */ /* 0x000fe200078e00f5 */
[----:B------:R-:W2:Y:S01]  /*6f40*/  LDSM.16.M88.4 R28, [R3+0x16000] ;  /* 0x01600000031c783b */ /* 0x000ea20000000200 */
[----:B------:R-:W-:Y:S03]  /*6f50*/  UIADD3 UR15, UR10, -0x1, URZ ;  /* 0xffffffff0a0f7890 */ /* 0x000fe6000fffe03f */
[----:B------:R-:W3:Y:S04]  /*6f60*/  LDSM.16.MT88.4 R36, [R0] ;  /* 0x000000000024783b */ /* 0x000ee80000004200 */
[----:B------:R-:W-:Y:S04]  /*6f70*/  LDSM.16.M88.4 R40, [R146+0x14000] ;  /* 0x014000009228783b */ /* 0x000fe80000000200 */
[----:B------:R-:W4:Y:S04]  /*6f80*/  LDSM.16.MT88.4 R44, [R2+0x4800] ;  /* 0x00480000022c783b */ /* 0x000f280000004200 */
[----:B------:R-:W4:Y:S04]  /*6f90*/  LDSM.16.M88.4 R48, [R146+0x16000] ;  /* 0x016000009230783b */ /* 0x000f280000000200 */
[----:B------:R-:W4:Y:S04]  /*6fa0*/  LDSM.16.MT88.4 R52, [R0+0x800] ;  /* 0x000800000034783b */ /* 0x000f280000004200 */
[----:B------:R-:W-:Y:S04]  /*6fb0*/  LDSM.16.M88.4 R56, [R145+0x14000] ;  /* 0x014000009138783b */ /* 0x000fe80000000200 */
[----:B------:R-:W4:Y:S04]  /*6fc0*/  LDSM.16.MT88.4 R60, [R2+0x5000] ;  /* 0x00500000023c783b */ /* 0x000f280000004200 */
[----:B------:R-:W4:Y:S01]  /*6fd0*/  LDSM.16.M88.4 R64, [R145+0x16000] ;  /* 0x016000009140783b */ /* 0x000f220000000200 */
[-C--:B-1----:R-:W-:Y:S03]  /*6fe0*/  HMMA.16816.F32 R4, R32, R16.reuse, RZ ;  /* 0x000000102004723c */ /* 0x082fe600000018ff */
[----:B------:R-:W1:Y:S04]  /*6ff0*/  LDSM.16.MT88.4 R132, [R0+0x1000] ;  /* 0x001000000084783b */ /* 0x000e680000004200 */
[----:B------:R-:W-:Y:S01]  /*7000*/  LDSM.16.M88.4 R136, [R144+0x16000] ;  /* 0x016000009088783b */ /* 0x000fe20000000200 */
[C---:B--2---:R-:W-:Y:S03]  /*7010*/  HMMA.16816.F32 R8, R28.reuse, R16, RZ ;  /* 0x000000101c08723c */ /* 0x044fe600000018ff */
[----:B------:R-:W-:Y:S03]  /*7020*/  LDSM.16.MT88.4 R140, [R0+0x1800] ;  /* 0x00180000008c783b */ /* 0x000fe60000004200 */
[-C--:B------:R-:W-:Y:S06]  /*7030*/  HMMA.16816.F32 R12, R28, R18.reuse, RZ ;  /* 0x000000121c0c723c */ /* 0x080fec00000018ff */
[C---:B------:R-:W-:Y:S06]  /*7040*/  HMMA.16816.F32 R16, R32.reuse, R18, RZ ;  /* 0x000000122010723c */ /* 0x040fec00000018ff */
[-C--:B---3--:R-:W-:Y:S06]  /*7050*/  HMMA.16816.F32 R20, R32, R36.reuse, RZ ;  /* 0x000000242014723c */ /* 0x088fec00000018ff */
[C---:B------:R-:W-:Y:S06]  /*7060*/  HMMA.16816.F32 R24, R28.reuse, R36, RZ ;  /* 0x000000241c18723c */ /* 0x040fec00000018ff */
[-C--:B------:R-:W-:Y:S06]  /*7070*/  HMMA.16816.F32 R28, R28, R38.reuse, RZ ;  /* 0x000000261c1c723c */ /* 0x080fec00000018ff */
[----:B------:R-:W-:Y:S01]  /*7080*/  HMMA.16816.F32 R32, R32, R38, RZ ;  /* 0x000000262020723c */ /* 0x000fe200000018ff */
[----:B------:R-:W-:Y:S05]  /*7090*/  LDSM.16.M88.4 R36, [R144+0x14000] ;  /* 0x014000009024783b */ /* 0x000fea0000000200 */
[-C--:B----4-:R-:W-:Y:S06]  /*70a0*/  HMMA.16816.F32 R4, R40, R44.reuse, R4 ;  /* 0x0000002c2804723c */ /* 0x090fec0000001804 */
[C---:B------:R-:W-:Y:S06]  /*70b0*/  HMMA.16816.F32 R8, R48.reuse, R44, R8 ;  /* 0x0000002c3008723c */ /* 0x040fec0000001808 */
[-C--:B------:R-:W-:Y:S06]  /*70c0*/  HMMA.16816.F32 R12, R48, R46.reuse, R12 ;  /* 0x0000002e300c723c */ /* 0x080fec000000180c */
[C---:B------:R-:W-:Y:S01]  /*70d0*/  HMMA.16816.F32 R16, R40.reuse, R46, R16 ;  /* 0x0000002e2810723c */ /* 0x040fe20000001810 */
[----:B------:R-:W2:Y:S05]  /*70e0*/  LDSM.16.MT88.4 R44, [R2+0x5800] ;  /* 0x00580000022c783b */ /* 0x000eaa0000004200 */
[-C--:B------:R-:W-:Y:S06]  /*70f0*/  HMMA.16816.F32 R20, R40, R52.reuse, R20 ;  /* 0x000000342814723c */ /* 0x080fec0000001814 */
[C---:B------:R-:W-:Y:S06]  /*7100*/  HMMA.16816.F32 R24, R48.reuse, R52, R24 ;  /* 0x000000343018723c */ /* 0x040fec0000001818 */
[-C--:B------:R-:W-:Y:S01]  /*7110*/  HMMA.16816.F32 R28, R48, R54.reuse, R28 ;  /* 0x00000036301c723c */ /* 0x080fe2000000181c */
[----:B------:R-:W-:Y:S05]  /*7120*/  LDSM.16.MT88.4 R48, [R2+0x6000] ;  /* 0x006000000230783b */ /* 0x000fea0000004200 */
[----:B------:R-:W-:Y:S01]  /*7130*/  HMMA.16816.F32 R32, R40, R54, R32 ;  /* 0x000000362820723c */ /* 0x000fe20000001820 */
[----:B------:R-:W3:Y:S04]  /*7140*/  LDSM.16.M88.4 R40, [R3+0x18000] ;  /* 0x018000000328783b */ /* 0x000ee80000000200 */
[----:B------:R-:W4:Y:S01]  /*7150*/  LDSM.16.M88.4 R52, [R3+0x1a000] ;  /* 0x01a000000334783b */ /* 0x000f220000000200 */
[-C--:B------:R-:W-:Y:S06]  /*7160*/  HMMA.16816.F32 R4, R56, R60.reuse, R4 ;  /* 0x0000003c3804723c */ /* 0x080fec0000001804 */
[C---:B------:R-:W-:Y:S06]  /*7170*/  HMMA.16816.F32 R8, R64.reuse, R60, R8 ;  /* 0x0000003c4008723c */ /* 0x040fec0000001808 */
[-C--:B------:R-:W-:Y:S06]  /*7180*/  HMMA.16816.F32 R12, R64, R62.reuse, R12 ;  /* 0x0000003e400c723c */ /* 0x080fec000000180c */
[C---:B------:R-:W-:Y:S01]  /*7190*/  HMMA.16816.F32 R16, R56.reuse, R62, R16 ;  /* 0x0000003e3810723c */ /* 0x040fe20000001810 */
[----:B------:R-:W4:Y:S05]  /*71a0*/  LDSM.16.MT88.4 R60, [R0+0x2000] ;  /* 0x00200000003c783b */ /* 0x000f2a0000004200 */
[-C--:B-1----:R-:W-:Y:S06]  /*71b0*/  HMMA.16816.F32 R20, R56, R132.reuse, R20 ;  /* 0x000000843814723c */ /* 0x082fec0000001814 */
[C---:B------:R-:W-:Y:S06]  /*71c0*/  HMMA.16816.F32 R24, R64.reuse, R132, R24 ;  /* 0x000000844018723c */ /* 0x040fec0000001818 */
[-C--:B------:R-:W-:Y:S01]  /*71d0*/  HMMA.16816.F32 R28, R64, R134.reuse, R28 ;  /* 0x00000086401c723c */ /* 0x080fe2000000181c */
[----:B------:R-:W-:Y:S05]  /*71e0*/  LDSM.16.M88.4 R64, [R146+0x1a000] ;  /* 0x01a000009240783b */ /* 0x000fea0000000200 */
[----:B------:R-:W-:Y:S01]  /*71f0*/  HMMA.16816.F32 R32, R56, R134, R32 ;  /* 0x000000863820723c */ /* 0x000fe20000001820 */
[----:B------:R-:W-:Y:S04]  /*7200*/  LDSM.16.MT88.4 R56, [R2+0x6800] ;  /* 0x006800000238783b */ /* 0x000fe80000004200 */
[----:B------:R-:W-:Y:S01]  /*7210*/  LDSM.16.MT88.4 R132, [R0+0x2800] ;  /* 0x002800000084783b */ /* 0x000fe20000004200 */
[-C--:B--2---:R-:W-:Y:S06]  /*7220*/  HMMA.16816.F32 R4, R36, R44.reuse, R4 ;  /* 0x0000002c2404723c */ /* 0x084fec0000001804 */
[C---:B------:R-:W-:Y:S06]  /*7230*/  HMMA.16816.F32 R8, R136.reuse, R44, R8 ;  /* 0x0000002c8808723c */ /* 0x040fec0000001808 */
[-C--:B------:R-:W-:Y:S06]  /*7240*/  HMMA.16816.F32 R12, R136, R46.reuse, R12 ;  /* 0x0000002e880c723c */ /* 0x080fec000000180c */
[C---:B------:R-:W-:Y:S01]  /*7250*/  HMMA.16816.F32 R16, R36.reuse, R46, R16 ;  /* 0x0000002e2410723c */ /* 0x040fe20000001810 */
[----:B------:R-:W1:Y:S05]  /*7260*/  LDSM.16.M88.4 R44, [R146+0x18000] ;  /* 0x01800000922c783b */ /* 0x000e6a0000000200 */
[-C--:B------:R-:W-:Y:S06]  /*7270*/  HMMA.16816.F32 R20, R36, R140.reuse, R20 ;  /* 0x0000008c2414723c */ /* 0x080fec0000001814 */
[C---:B------:R-:W-:Y:S06]  /*7280*/  HMMA.16816.F32 R24, R136.reuse, R140, R24 ;  /* 0x0000008c8818723c */ /* 0x040fec0000001818 */
[-C--:B------:R-:W-:Y:S01]  /*7290*/  HMMA.16816.F32 R28, R136, R142.reuse, R28 ;  /* 0x0000008e881c723c */ /* 0x080fe2000000181c */
[----:B------:R-:W-:Y:S05]  /*72a0*/  LDSM.16.M88.4 R136, [R145+0x1a000] ;  /* 0x01a000009188783b */ /* 0x000fea0000000200 */
[----:B------:R-:W-:Y:S01]  /*72b0*/  HMMA.16816.F32 R32, R36, R142, R32 ;  /* 0x0000008e2420723c */ /* 0x000fe20000001820 */
[----:B------:R-:W-:Y:S04]  /*72c0*/  LDSM.16.M88.4 R36, [R145+0x18000] ;  /* 0x018000009124783b */ /* 0x000fe80000000200 */
[----:B------:R-:W-:Y:S01]  /*72d0*/  LDSM.16.MT88.4 R140, [R0+0x3000] ;  /* 0x00300000008c783b */ /* 0x000fe20000004200 */
[-C--:B---3--:R-:W-:Y:S06]  /*72e0*/  HMMA.16816.F32 R4, R40, R48.reuse, R4 ;  /* 0x000000302804723c */ /* 0x088fec0000001804 */
[C---:B----4-:R-:W-:Y:S06]  /*72f0*/  HMMA.16816.F32 R8, R52.reuse, R48, R8 ;  /* 0x000000303408723c */ /* 0x050fec0000001808 */
        /* <DEDUP_REMOVED lines=8> */
[----:B------:R3:W-:Y:S04]  /*7380*/  LDSM.16.MT88.4 R60, [R0+0x3800] ;  /* 0x00380000003c783b */ /* 0x0007e80000004200 */
[----:B------:R-:W4:Y:S01]  /*7390*/  LDSM.16.M88.4 R40, [R144+0x18000] ;  /* 0x018000009028783b */ /* 0x000f220000000200 */
[-C--:B-1----:R-:W-:Y:S06]  /*73a0*/  HMMA.16816.F32 R4, R44, R56.reuse, R4 ;  /* 0x000000382c04723c */ /* 0x082fec0000001804 */
[C---:B------:R-:W-:Y:S06]  /*73b0*/  HMMA.16816.F32 R8, R64.reuse, R56, R8 ;  /* 0x000000384008723c */ /* 0x040fec0000001808 */
[-C--:B------:R-:W-:Y:S06]  /*73c0*/  HMMA.16816.F32 R12, R64, R58.reuse, R12 ;  /* 0x0000003a400c723c */ /* 0x080fec000000180c */
[C---:B------:R-:W-:Y:S01]  /*73d0*/  HMMA.16816.F32 R16, R44.reuse, R58, R16 ;  /* 0x0000003a2c10723c */ /* 0x040fe20000001810 */
[----:B------:R-:W1:Y:S01]  /*73e0*/  LDSM.16.M88.4 R56, [R144+0x1a000] ;  /* 0x01a000009038783b */ /* 0x000e620000000200 */
[----:B---3--:R-:W3:Y:S04]  /*73f0*/  LDC R0, c[0x0][0x270] ;  /* 0x00009c00ff007b82 */ /* 0x008ee80000000800 */
        /* <DEDUP_REMOVED lines=8> */
[-C--:B------:R-:W-:Y:S06]  /*7480*/  HMMA.16816.F32 R20, R36, R140.reuse, R20 ;  /* 0x0000008c2414723c */ /* 0x080fec0000001814 */
[C---:B------:R-:W-:Y:S06]  /*7490*/  HMMA.16816.F32 R24, R136.reuse, R140, R24 ;  /* 0x0000008c8818723c */ /* 0x040fec0000001818 */
[-C--:B------:R-:W-:Y:S06]  /*74a0*/  HMMA.16816.F32 R28, R136, R142.reuse, R28 ;  /* 0x0000008e881c723c */ /* 0x080fec000000181c */
[----:B------:R-:W-:Y:S06]  /*74b0*/  HMMA.16816.F32 R32, R36, R142, R32 ;  /* 0x0000008e2420723c */ /* 0x000fec0000001820 */
[-C--:B----4-:R-:W-:Y:S05]  /*74c0*/  HMMA.16816.F32 R4, R40, R52.reuse, R4 ;  /* 0x000000342804723c */ /* 0x090fea0000001804 */
[----:B---3--:R-:W-:Y:S01]  /*74d0*/  IMAD R38, R0, UR17, RZ ;  /* 0x0000001100267c24 */ /* 0x008fe2000f8e02ff */
[C---:B-1----:R-:W-:Y:S05]  /*74e0*/  HMMA.16816.F32 R8, R56.reuse, R52, R8 ;  /* 0x000000343808723c */ /* 0x042fea0000001808 */
[----:B------:R-:W-:Y:S01]  /*74f0*/  @P0 IADD3 R36, P1, R246, UR12, RZ ;  /* 0x0000000cf6240c10 */ /* 0x000fe2000ff3e0ff */
[-C--:B------:R-:W-:Y:S01]  /*7500*/  HMMA.16816.F32 R12, R56, R54.reuse, R12 ;  /* 0x00000036380c723c */ /* 0x080fe2000000180c */
[----:B------:R-:W-:Y:S04]  /*7510*/  @UP3 UIADD3 UR12, UP2, UR12, -0x200, URZ ;  /* 0xfffffe000c0c3890 */ /* 0x000fe8000ff5e03f */
[C---:B------:R-:W-:Y:S01]  /*7520*/  IMAD.U32 R3, R38.reuse, -0x80, RZ ;  /* 0xffffff8026037824 */ /* 0x040fe200078e00ff */
[C---:B------:R-:W-:Y:S05]  /*7530*/  HMMA.16816.F32 R16, R40.reuse, R54, R16 ;  /* 0x000000362810723c */ /* 0x040fea0000001810 */
[----:B------:R-:W-:Y:S01]  /*7540*/  @P0 IADD3.X R37, R247, UR11, RZ, P1, !PT ;  /* 0x0000000bf7250c10 */ /* 0x000fe20008ffe4ff */
[-C--:B------:R-:W-:Y:S01]  /*7550*/  HMMA.16816.F32 R20, R40, R60.reuse, R20 ;  /* 0x0000003c2814723c */ /* 0x080fe20000001814 */
[----:B------:R-:W-:Y:S03]  /*7560*/  @UP3 UIADD3.X UR11, UR11, -0x1, URZ, UP2, !UPT ;  /* 0xffffffff0b0b3890 */ /* 0x000fe600097fe43f */
[----:B------:R-:W5:Y:S01]  /*7570*/  @P0 LDG.E R239, desc[UR8][R36.64] ;  /* 0x0000000824ef0981 */ /* 0x000f62000c1e1900 */
[C---:B------:R-:W-:Y:S01]  /*7580*/  LEA R222, P1, R3.reuse, R148, 0x2 ;  /* 0x0000009403de7211 */ /* 0x040fe200078210ff */
[C---:B------:R-:W-:Y:S02]  /*7590*/  HMMA.16816.F32 R24, R56.reuse, R60, R24 ;  /* 0x0000003c3818723c */ /* 0x040fe40000001818 */
[----:B------:R-:W5:Y:S03]  /*75a0*/  @P0 LDG.E R240, desc[UR8][R36.64+0x20] ;  /* 0x0000200824f00981 */ /* 0x000f66000c1e1900 */
[----:B------:R-:W-:Y:S01]  /*75b0*/  IMAD.MOV.U32 R2, RZ, RZ, R222 ;  /* 0x000000ffff027224 */ /* 0x000fe200078e00de */
[-C--:B------:R-:W-:Y:S01]  /*75c0*/  HMMA.16816.F32 R28, R56, R62.reuse, R28 ;  /* 0x0000003e381c723c */ /* 0x080fe2000000181c */
[----:B------:R-:W5:Y:S04]  /*75d0*/  @P0 LDG.E R237, desc[UR8][R36.64+0x100] ;  /* 0x0001000824ed0981 */ /* 0x000f68000c1e1900 */
[C---:B------:R-:W-:Y:S01]  /*75e0*/  IMAD.SHL.U32 R0, R38.reuse, 0x8, RZ ;  /* 0x0000000826007824 */ /* 0x040fe200078e00ff */
[----:B------:R-:W-:Y:S01]  /*75f0*/  HMMA.16816.F32 R32, R40, R62, R32 ;  /* 0x0000003e2820723c */ /* 0x000fe20000001820 */
[----:B------:R1:W5:Y:S04]  /*7600*/  @P0 LDG.E R238, desc[UR8][R36.64+0x120] ;  /* 0x0001200824ee0981 */ /* 0x000368000c1e1900 */
[----:B------:R-:W-:Y:S01]  /*7610*/  LEA.HI.X.SX32 R3, R3, R149, 0x2, P1 ;  /* 0x0000009503037211 */ /* 0x000fe200008f16ff */
[----:B------:R-:W-:Y:S01]  /*7620*/  IMAD.SHL.U32 R44, R38, 0x10, RZ ;  /* 0x00000010262c7824 */ /* 0x000fe200078e00ff */
[-C--:B------:R-:W-:Y:S01]  /*7630*/  LEA R52, P1, R0, R2.reuse, 0x2 ;  /* 0x0000000200347211 */ /* 0x080fe200078210ff */
[----:B------:R-:W-:Y:S02]  /*7640*/  IMAD.SHL.U32 R43, R38, 0x20, RZ ;  /* 0x00000020262b7824 */ /* 0x000fe400078e00ff */
[----:B------:R2:W-:Y:S01]  /*7650*/  REDG.E.ADD.F32.FTZ.RN.STRONG.GPU desc[UR8][R2.64], R4 ;  /* 0x00000004020079a6 */ /* 0x0005e2000c10f388 */
[-C--:B------:R-:W-:Y:S01]  /*7660*/  LEA.HI.X.SX32 R53, R0, R3.reuse, 0x2, P1 ;  /* 0x0000000300357211 */ /* 0x080fe200008f16ff */
[C---:B------:R-:W-:Y:S02]  /*7670*/  IMAD R42, R38.reuse, 0x28, RZ ;  /* 0x00000028262a7824 */ /* 0x040fe400078e02ff */
[C---:B------:R-:W-:Y:S02]  /*7680*/  IMAD R39, R38.reuse, 0x30, RZ ;  /* 0x0000003026277824 */ /* 0x040fe400078e02ff */
[----:B------:R3:W-:Y:S01]  /*7690*/  REDG.E.ADD.F32.FTZ.RN.STRONG.GPU desc[UR8][R52.64], R5 ;  /* 0x00000005340079a6 */ /* 0x0007e2000c10f388 */
[----:B-1----:R-:W-:Y:S01]  /*76a0*/  IMAD R37, R38, 0x18, RZ ;  /* 0x0000001826257824 */ /* 0x002fe200078e02ff */
[-C--:B------:R-:W-:Y:S04]  /*76b0*/  LEA R36, P2, R43, R2.reuse, 0x2 ;  /* 0x000000022b247211 */ /* 0x080fe800078410ff */
[CC--:B------:R-:W-:Y:S04]  /*76c0*/  LEA R40, P0, R37.reuse, R2.reuse, 0x2 ;  /* 0x0000000225287211 */ /* 0x0c0fe800078010ff */
[-C--:B------:R-:W-:Y:S02]  /*76d0*/  LEA.HI.X.SX32 R41, R37, R3.reuse, 0x2, P0 ;  /* 0x0000000325297211 */ /* 0x080fe400000f16ff */
[CC--:B--2---:R-:W-:Y:S02]  /*76e0*/  LEA R4, P1, R44.reuse, R2.reuse, 0x2 ;  /* 0x000000022c047211 */ /* 0x0c4fe400078210ff */
[-C--:B------:R-:W-:Y:S02]  /*76f0*/  LEA.HI.X.SX32 R37, R43, R3.reuse, 0x2, P2 ;  /* 0x000000032b257211 */ /* 0x080fe400010f16ff */
[-C--:B---3--:R-:W-:Y:S05]  /*7700*/  LEA.HI.X.SX32 R5, R44, R3.reuse, 0x2, P1 ;  /* 0x000000032c057211 */ /* 0x088fea00008f16ff */
[----:B------:R1:W-:Y:S04]  /*7710*/  REDG.E.ADD.F32.FTZ.RN.STRONG.GPU desc[UR8][R4.64], R6 ;  /* 0x00000006040079a6 */ /* 0x0003e8000c10f388 */
[----:B------:R2:W-:Y:S04]  /*7720*/  REDG.E.ADD.F32.FTZ.RN.STRONG.GPU desc[UR8][R40.64], R7 ;  /* 0x00000007280079a6 */ /* 0x0005e8000c10f388 */
[----:B------:R3:W-:Y:S01]  /*7730*/  REDG.E.ADD.F32.FTZ.RN.STRONG.GPU desc[UR8][R36.64], R8 ;  /* 0x00000008240079a6 */ /* 0x0007e2000c10f388 */
[CC--:B-1----:R-:W-:Y:S02]  /*7740*/  LEA R6, P1, R42.reuse, R2.reuse, 0x2 ;  /* 0x000000022a067211 */ /* 0x0c2fe400078210ff */
[CC--:B------:R-:W-:Y:S02]  /*7750*/  LEA R4, P0, R39.reuse, R2.reuse, 0x2 ;  /* 0x0000000227047211 */ /* 0x0c0fe400078010ff */
[-C--:B--2---:R-:W-:Y:S02]  /*7760*/  LEA.HI.X.SX32 R7, R42, R3.reuse, 0x2, P1 ;  /* 0x000000032a077211 */ /* 0x084fe400008f16ff */
[-C--:B------:R-:W-:Y:S01]  /*7770*/  LEA.HI.X.SX32 R5, R39, R3.reuse, 0x2, P0 ;  /* 0x0000000327057211 */ /* 0x080fe200000f16ff */
[C---:B------:R-:W-:Y:S02]  /*7780*/  IMAD R39, R38.reuse, 0x58, RZ ;  /* 0x0000005826277824 */ /* 0x040fe400078e02ff */
[----:B------:R1:W-:Y:S01]  /*7790*/  REDG.E.ADD.F32.FTZ.RN.STRONG.GPU desc[UR8][R6.64], R9 ;  /* 0x00000009060079a6 */ /* 0x0003e2000c10f388 */
[C---:B---3--:R-:W-:Y:S03]  /*77a0*/  IMAD R8, R38.reuse, 0x38, RZ ;  /* 0x0000003826087824 */ /* 0x048fe600078e02ff */
[----:B------:R2:W-:Y:S01]  /*77b0*/  REDG.E.ADD.F32.FTZ.RN.STRONG.GPU desc[UR8][R4.64], R10 ;  /* 0x0000000a040079a6 */ /* 0x0005e2000c10f388 */
[C---:B-1----:R-:W-:Y:S02]  /*77c0*/  IMAD.SHL.U32 R7, R38.reuse, 0x40, RZ ;  /* 0x0000004026077824 */ /* 0x042fe400078e00ff */
[----:B------:R-:W-:Y:S01]  /*77d0*/  IMAD R6, R38, 0x48, RZ ;  /* 0x0000004826067824 */ /* 0x000fe200078e02ff */
[-C--:B--2---:R-:W-:Y:S01]  /*77e0*/  LEA R4, P0, R8, R2.reuse, 0x2 ;  /* 0x0000000208047211 */ /* 0x084fe200078010ff */
[----:B------:R-:W-:Y:S01]  /*77f0*/  IMAD R9, R38, 0x50, RZ ;  /* 0x0000005026097824 */ /* 0x000fe200078e02ff */
[CC--:B------:R-:W-:Y:S02]  /*7800*/  LEA R36, P2, R7.reuse, R2.reuse, 0x2 ;  /* 0x0000000207247211 */ /* 0x0c0fe400078410ff */
[-C--:B------:R-:W-:Y:S02]  /*7810*/  LEA.HI.X.SX32 R5, R8, R3.reuse, 0x2, P0 ;  /* 0x0000000308057211 */ /* 0x080fe400000f16ff */
[CC--:B------:R-:W-:Y:S02]  /*7820*/  LEA R10, P1, R6.reuse, R2.reuse, 0x2 ;  /* 0x00000002060a7211 */ /* 0x0c0fe400078210ff */
[-C--:B------:R-:W-:Y:S01]  /*7830*/  LEA.HI.X.SX32 R37, R7, R3.reuse, 0x2, P2 ;  /* 0x0000000307257211 */ /* 0x080fe200010f16ff */
[----:B------:R1:W-:Y:S01]  /*7840*/  REDG.E.ADD.F32.FTZ.RN.STRONG.GPU desc[UR8][R4.64], R11 ;  /* 0x0000000b040079a6 */ /* 0x0003e2000c10f388 */
[CC--:B------:R-:W-:Y:S03]  /*7850*/  LEA R8, P0, R9.reuse, R2.reuse, 0x2 ;  /* 0x0000000209087211 */ /* 0x0c0fe600078010ff */
[----:B------:R2:W-:Y:S01]  /*7860*/  REDG.E.ADD.F32.FTZ.RN.STRONG.GPU desc[UR8][R36.64], R16 ;  /* 0x00000010240079a6 */ /* 0x0005e2000c10f388 */
[-C--:B------:R-:W-:Y:S02]  /*7870*/  LEA.HI.X.SX32 R9, R9, R3.reuse, 0x2, P0 ;  /* 0x0000000309097211 */ /* 0x080fe400000f16ff */
[-C--:B-1----:R-:W-:Y:S01]  /*7880*/  LEA.HI.X.SX32 R11, R6, R3.reuse, 0x2, P1 ;  /* 0x00000003060b7211 */ /* 0x082fe200008f16ff */
[----:B------:R-:W-:Y:S01]  /*7890*/  IMAD R5, R38, 0x70, RZ ;  /* 0x0000007026057824 */ /* 0x000fe200078e02ff */
[CC--:B------:R-:W-:Y:S01]  /*78a0*/  LEA R6, P1, R39.reuse, R2.reuse, 0x2 ;  /* 0x0000000227067211 */ /* 0x0c0fe200078210ff */
[----:B------:R-:W-:Y:S02]  /*78b0*/  VIADD R4, R44, 0x20 ;  /* 0x000000202c047836 */ /* 0x000fe40000000000 */
[----:B------:R1:W-:Y:S01]  /*78c0*/  REDG.E.ADD.F32.FTZ.RN.STRONG.GPU desc[UR8][R10.64], R17 ;  /* 0x000000110a0079a6 */ /* 0x0003e2000c10f388 */
[-C--:B------:R-:W-:Y:S01]  /*78d0*/  LEA.HI.X.SX32 R7, R39, R3.reuse, 0x2, P1 ;  /* 0x0000000327077211 */ /* 0x080fe200008f16ff */
[----:B--2---:R-:W-:Y:S01]  /*78e0*/  IMAD.IADD R36, R0, 0x1, R4 ;  /* 0x0000000100247824 */ /* 0x004fe200078e0204 */
[CC--:B------:R-:W-:Y:S01]  /*78f0*/  LEA R16, P1, R5.reuse, R2.reuse, 0x2 ;  /* 0x0000000205107211 */ /* 0x0c0fe200078210ff */
[----:B------:R2:W-:Y:S04]  /*7900*/  REDG.E.ADD.F32.FTZ.RN.STRONG.GPU desc[UR8][R8.64], R18 ;  /* 0x00000012080079a6 */ /* 0x0005e8000c10f388 */
[----:B------:R3:W-:Y:S01]  /*7910*/  REDG.E.ADD.F32.FTZ.RN.STRONG.GPU desc[UR8][R6.64], R19 ;  /* 0x00000013060079a6 */ /* 0x0007e2000c10f388 */
[C---:B-1----:R-:W-:Y:S01]  /*7920*/  IMAD R11, R38.reuse, 0x60, RZ ;  /* 0x00000060260b7824 */ /* 0x042fe200078e02ff */
[-C--:B------:R-:W-:Y:S01]  /*7930*/  LEA.HI.X.SX32 R17, R5, R3.reuse, 0x2, P1 ;  /* 0x0000000305117211 */ /* 0x080fe200008f16ff */
[C---:B--2---:R-:W-:Y:S03]  /*7940*/  IMAD R9, R38.reuse, 0x68, RZ ;  /* 0x0000006826097824 */ /* 0x044fe600078e02ff */
[CC--:B------:R-:W-:Y:S01]  /*7950*/  LEA R10, P0, R11.reuse, R2.reuse, 0x2 ;  /* 0x000000020b0a7211 */ /* 0x0c0fe200078010ff */
[----:B------:R-:W-:Y:S02]  /*7960*/  IMAD R38, R38, 0x78, RZ ;  /* 0x0000007826267824 */ /* 0x000fe400078e02ff */
[C---:B---3--:R-:W-:Y:S01]  /*7970*/  IMAD.IADD R7, R0.reuse, 0x1, R36 ;  /* 0x0000000100077824 */ /* 0x048fe200078e0224 */
[-C--:B------:R-:W-:Y:S02]  /*7980*/  LEA.HI.X.SX32 R11, R11, R3.reuse, 0x2, P0 ;  /* 0x000000030b0b7211 */ /* 0x080fe400000f16ff */
[CC--:B------:R-:W-:Y:S01]  /*7990*/  LEA R8, P2, R9.reuse, R2.reuse, 0x2 ;  /* 0x0000000209087211 */ /* 0x0c0fe200078410ff */
[----:B------:R-:W-:Y:S01]  /*79a0*/  IMAD.IADD R6, R0, 0x1, R7 ;  /* 0x0000000100067824 */ /* 0x000fe200078e0207 */
[CC--:B------:R-:W-:Y:S01]  /*79b0*/  LEA R18, P0, R38.reuse, R2.reuse, 0x2 ;  /* 0x0000000226127211 */ /* 0x0c0fe200078010ff */
[----:B------:R1:W-:Y:S01]  /*79c0*/  REDG.E.ADD.F32.FTZ.RN.STRONG.GPU desc[UR8][R10.64], R12 ;  /* 0x0000000c0a0079a6 */ /* 0x0003e2000c10f388 */
[-C--:B------:R-:W-:Y:S02]  /*79d0*/  LEA.HI.X.SX32 R9, R9, R3.reuse, 0x2, P2 ;  /* 0x0000000309097211 */ /* 0x080fe400010f16ff */
[-C--:B------:R-:W-:Y:S02]  /*79e0*/  LEA.HI.X.SX32 R19, R38, R3.reuse, 0x2, P0 ;  /* 0x0000000326137211 */ /* 0x080fe400000f16ff */
[-C--:B------:R-:W-:Y:S01]  /*79f0*/  LEA R50, P0, R4, R2.reuse, 0x2 ;  /* 0x0000000204327211 */ /* 0x080fe200078010ff */
[----:B------:R2:W-:Y:S01]  /*7a00*/  REDG.E.ADD.F32.FTZ.RN.STRONG.GPU desc[UR8][R8.64], R13 ;  /* 0x0000000d080079a6 */ /* 0x0005e2000c10f388 */
[-C--:B------:R-:W-:Y:S02]  /*7a10*/  LEA R48, P2, R36, R2.reuse, 0x2 ;  /* 0x0000000224307211 */ /* 0x080fe400078410ff */
[-C--:B------:R-:W-:Y:S01]  /*7a20*/  LEA.HI.X.SX32 R51, R4, R3.reuse, 0x2, P0 ;  /* 0x0000000304337211 */ /* 0x080fe200000f16ff */
[----:B------:R-:W-:Y:S01]  /*7a30*/  REDG.E.ADD.F32.FTZ.RN.STRONG.GPU desc[UR8][R16.64], R14 ;  /* 0x0000000e100079a6 */ /* 0x000fe2000c10f388 */
[CC--:B------:R-:W-:Y:S02]  /*7a40*/  LEA R46, P1, R7.reuse, R2.reuse, 0x2 ;  /* 0x00000002072e7211 */ /* 0x0c0fe400078210ff */
[-C--:B------:R-:W-:Y:S01]  /*7a50*/  LEA.HI.X.SX32 R49, R36, R3.reuse, 0x2, P2 ;  /* 0x0000000324317211 */ /* 0x080fe200010f16ff */
[----:B------:R3:W-:Y:S01]  /*7a60*/  REDG.E.ADD.F32.FTZ.RN.STRONG.GPU desc[UR8][R18.64], R15 ;  /* 0x0000000f120079a6 */ /* 0x0007e2000c10f388 */
[CC--:B------:R-:W-:Y:S02]  /*7a70*/  LEA R44, P0, R6.reuse, R2.reuse, 0x2 ;  /* 0x00000002062c7211 */ /* 0x0c0fe400078010ff */
[-C--:B------:R-:W-:Y:S01]  /*7a80*/  LEA.HI.X.SX32 R47, R7, R3.reuse, 0x2, P1 ;  /* 0x00000003072f7211 */ /* 0x080fe200008f16ff */
[----:B------:R-:W-:Y:S01]  /*7a90*/  REDG.E.ADD.F32.FTZ.RN.STRONG.GPU desc[UR8][R2.64+0x80], R20 ;  /* 0x00008014020079a6 */ /* 0x000fe2000c10f388 */
[-C--:B------:R-:W-:Y:S03]  /*7aa0*/  LEA.HI.X.SX32 R45, R6, R3.reuse, 0x2, P0 ;  /* 0x00000003062d7211 */ /* 0x080fe600000f16ff */
[----:B------:R-:W-:Y:S04]  /*7ab0*/  REDG.E.ADD.F32.FTZ.RN.STRONG.GPU desc[UR8][R52.64+0x80], R21 ;  /* 0x00008015340079a6 */ /* 0x000fe8000c10f388 */
[----:B------:R-:W-:Y:S01]  /*7ac0*/  REDG.E.ADD.F32.FTZ.RN.STRONG.GPU desc[UR8][R50.64], R22 ;  /* 0x00000016320079a6 */ /* 0x000fe2000c10f388 */
[C---:B-1----:R-:W-:Y:S03]  /*7ad0*/  IMAD.IADD R11, R0.reuse, 0x1, R6 ;  /* 0x00000001000b7824 */ /* 0x042fe600078e0206 */
[----:B------:R-:W-:Y:S01]  /*7ae0*/  REDG.E.ADD.F32.FTZ.RN.STRONG.GPU desc[UR8][R48.64], R23 ;  /* 0x00000017300079a6 */ /* 0x000fe2000c10f388 */
[C---:B------:R-:W-:Y:S01]  /*7af0*/  IMAD.IADD R10, R0.reuse, 0x1, R11 ;  /* 0x00000001000a7824 */ /* 0x040fe200078e020b */
[CC--:B------:R-:W-:Y:S02]  /*7b00*/  LEA R42, P2, R11.reuse, R2.reuse, 0x2 ;  /* 0x000000020b2a7211 */ /* 0x0c0fe400078410ff */
[----:B------:R-:W-:Y:S01]  /*7b10*/  REDG.E.ADD.F32.FTZ.RN.STRONG.GPU desc[UR8][R46.64], R24 ;  /* 0x000000182e0079a6 */ /* 0x000fe2000c10f388 */
[----:B------:R-:W-:Y:S01]  /*7b20*/  IMAD.IADD R5, R0, 0x1, R10 ;  /* 0x0000000100057824 */ /* 0x000fe200078e020a */
[-C--:B------:R-:W-:Y:S02]  /*7b30*/  LEA R40, P1, R10, R2.reuse, 0x2 ;  /* 0x000000020a287211 */ /* 0x080fe400078210ff */
[-C--:B------:R-:W-:Y:S01]  /*7b40*/  LEA.HI.X.SX32 R43, R11, R3.reuse, 0x2, P2 ;  /* 0x000000030b2b7211 */ /* 0x080fe200010f16ff */
[----:B------:R-:W-:Y:S01]  /*7b50*/  REDG.E.ADD.F32.FTZ.RN.STRONG.GPU desc[UR8][R44.64], R25 ;  /* 0x000000192c0079a6 */ /* 0x000fe2000c10f388 */
[----:B--2---:R-:W-:Y:S01]  /*7b60*/  IMAD.IADD R9, R0, 0x1, R5 ;  /* 0x0000000100097824 */ /* 0x004fe200078e0205 */
[CC--:B------:R-:W-:Y:S02]  /*7b70*/  LEA R38, P0, R5.reuse, R2.reuse, 0x2 ;  /* 0x0000000205267211 */ /* 0x0c0fe400078010ff */
[-C--:B------:R-:W-:Y:S01]  /*7b80*/  LEA.HI.X.SX32 R41, R10, R3.reuse, 0x2, P1 ;  /* 0x000000030a297211 */ /* 0x080fe200008f16ff */
[----:B------:R-:W-:Y:S01]  /*7b90*/  REDG.E.ADD.F32.FTZ.RN.STRONG.GPU desc[UR8][R42.64], R26 ;  /* 0x0000001a2a0079a6 */ /* 0x000fe2000c10f388 */
[C---:B------:R-:W-:Y:S01]  /*7ba0*/  IMAD.IADD R8, R0.reuse, 0x1, R9 ;  /* 0x0000000100087824 */ /* 0x040fe200078e0209 */
[-C--:B------:R-:W-:Y:S02]  /*7bb0*/  LEA.HI.X.SX32 R39, R5, R3.reuse, 0x2, P0 ;  /* 0x0000000305277211 */ /* 0x080fe400000f16ff */
[CC--:B------:R-:W-:Y:S01]  /*7bc0*/  LEA R36, P2, R9.reuse, R2.reuse, 0x2 ;  /* 0x0000000209247211 */ /* 0x0c0fe200078410ff */
[----:B------:R-:W-:Y:S01]  /*7bd0*/  REDG.E.ADD.F32.FTZ.RN.STRONG.GPU desc[UR8][R40.64], R27 ;  /* 0x0000001b280079a6 */ /* 0x000fe2000c10f388 */
[----:B------:R-:W-:Y:S01]  /*7be0*/  IMAD.IADD R7, R0, 0x1, R8 ;  /* 0x0000000100077824 */ /* 0x000fe200078e0208 */
[-C--:B---3--:R-:W-:Y:S02]  /*7bf0*/  LEA R18, P1, R8, R2.reuse, 0x2 ;  /* 0x0000000208127211 */ /* 0x088fe400078210ff */
[-C--:B------:R-:W-:Y:S01]  /*7c00*/  LEA.HI.X.SX32 R37, R9, R3.reuse, 0x2, P2 ;  /* 0x0000000309257211 */ /* 0x080fe200010f16ff */
[----:B------:R-:W-:Y:S01]  /*7c10*/  REDG.E.ADD.F32.FTZ.RN.STRONG.GPU desc[UR8][R38.64], R32 ;  /* 0x00000020260079a6 */ /* 0x000fe2000c10f388 */
[----:B------:R-:W-:Y:S01]  /*7c20*/  IMAD.IADD R6, R0, 0x1, R7 ;  /* 0x0000000100067824 */ /* 0x000fe200078e0207 */
[CC--:B------:R-:W-:Y:S02]  /*7c30*/  LEA R16, P0, R7.reuse, R2.reuse, 0x2 ;  /* 0x0000000207107211 */ /* 0x0c0fe400078010ff */
[-C--:B------:R-:W-:Y:S01]  /*7c40*/  LEA.HI.X.SX32 R19, R8, R3.reuse, 0x2, P1 ;  /* 0x0000000308137211 */ /* 0x080fe200008f16ff */
[----:B------:R-:W-:Y:S01]  /*7c50*/  REDG.E.ADD.F32.FTZ.RN.STRONG.GPU desc[UR8][R36.64], R33 ;  /* 0x00000021240079a6 */ /* 0x000fe2000c10f388 */
[----:B------:R-:W-:Y:S01]  /*7c60*/  IMAD.IADD R5, R0, 0x1, R6 ;  /* 0x0000000100057824 */ /* 0x000fe200078e0206 */
[-C--:B------:R-:W-:Y:S02]  /*7c70*/  LEA.HI.X.SX32 R17, R7, R3.reuse, 0x2, P0 ;  /* 0x0000000307117211 */ /* 0x080fe400000f16ff */
[-C--:B------:R-:W-:Y:S01]  /*7c80*/  LEA R14, P3, R6, R2.reuse, 0x2 ;  /* 0x00000002060e7211 */ /* 0x080fe200078610ff */
[----:B------:R-:W-:Y:S01]  /*7c90*/  REDG.E.ADD.F32.FTZ.RN.STRONG.GPU desc[UR8][R18.64], R34 ;  /* 0x00000022120079a6 */ /* 0x000fe2000c10f388 */
[----:B------:R-:W-:Y:S01]  /*7ca0*/  IMAD.IADD R4, R0, 0x1, R5 ;  /* 0x0000000100047824 */ /* 0x000fe200078e0205 */
[CC--:B------:R-:W-:Y:S02]  /*7cb0*/  LEA R12, P2, R5.reuse, R2.reuse, 0x2 ;  /* 0x00000002050c7211 */ /* 0x0c0fe400078410ff */
[-C--:B------:R-:W-:Y:S01]  /*7cc0*/  LEA.HI.X.SX32 R15, R6, R3.reuse, 0x2, P3 ;  /* 0x00000003060f7211 */ /* 0x080fe200018f16ff */
[----:B------:R-:W-:Y:S01]  /*7cd0*/  REDG.E.ADD.F32.FTZ.RN.STRONG.GPU desc[UR8][R16.64], R35 ;  /* 0x00000023100079a6 */ /* 0x000fe2000c10f388 */
[----:B------:R-:W-:Y:S01]  /*7ce0*/  IMAD.IADD R0, R0, 0x1, R4 ;  /* 0x0000000100007824 */ /* 0x000fe200078e0204 */
[-C--:B------:R-:W-:Y:S02]  /*7cf0*/  LEA R10, P1, R4, R2.reuse, 0x2 ;  /* 0x00000002040a7211 */ /* 0x080fe400078210ff */
[-C--:B------:R-:W-:Y:S01]  /*7d00*/  LEA.HI.X.SX32 R13, R5, R3.reuse, 0x2, P2 ;  /* 0x00000003050d7211 */ /* 0x080fe200010f16ff */
[----:B------:R-:W-:Y:S01]  /*7d10*/  REDG.E.ADD.F32.FTZ.RN.STRONG.GPU desc[UR8][R14.64], R28 ;  /* 0x0000001c0e0079a6 */ /* 0x000fe2000c10f388 */
[----:B------:R-:W-:Y:S02]  /*7d20*/  LEA R8, P0, R0, R2, 0x2 ;  /* 0x0000000200087211 */ /* 0x000fe400078010ff */
[-C--:B------:R-:W-:Y:S01]  /*7d30*/  LEA.HI.X.SX32 R11, R4, R3.reuse, 0x2, P1 ;  /* 0x00000003040b7211 */ /* 0x080fe200008f16ff */
[----:B------:R-:W-:Y:S01]  /*7d40*/  REDG.E.ADD.F32.FTZ.RN.STRONG.GPU desc[UR8][R12.64], R29 ;  /* 0x0000001d0c0079a6 */ /* 0x000fe2000c10f388 */
[----:B------:R-:W-:Y:S01]  /*7d50*/  LEA.HI.X.SX32 R9, R0, R3, 0x2, P0 ;  /* 0x0000000300097211 */ /* 0x000fe200000f16ff */
[----:B------:R-:W-:Y:S01]  /*7d60*/  IMAD.IADD R0, R182, 0x1, R181 ;  /* 0x00000001b6007824 */ /* 0x000fe200078e02b5 */
[----:B------:R-:W-:Y:S01]  /*7d70*/  PLOP3.LUT P0, PT, PT, PT, UP1, 0x80, 0x0 ;  /* 0x000000000000781c */ /* 0x000fe20003f0f018 */
[----:B------:R-:W-:Y:S01]  /*7d80*/  REDG.E.ADD.F32.FTZ.RN.STRONG.GPU desc[UR8][R10.64], R30 ;  /* 0x0000001e0a0079a6 */ /* 0x000fe2000c10f388 */
[----:B------:R-:W-:Y:S01]  /*7d90*/  ISETP.LT.AND P1, PT, RZ, UR10, PT ;  /* 0x0000000aff007c0c */ /* 0x000fe2000bf21270 */
[----:B------:R-:W-:Y:S02]  /*7da0*/  @UP3 UIADD3 UR14, UP1, UR14, -0x200, URZ ;  /* 0xfffffe000e0e3890 */ /* 0x000fe4000ff3e03f */
[----:B------:R-:W-:Y:S01]  /*7db0*/  REDG.E.ADD.F32.FTZ.RN.STRONG.GPU desc[UR8][R8.64], R31 ;  /* 0x0000001f080079a6 */ /* 0x000fe2000c10f388 */
[----:B------:R-:W-:Y:S01]  /*7dc0*/  UMOV UR10, UR15 ;  /* 0x0000000f000a7c82 */ /* 0x000fe20008000000 */
[----:B------:R-:W-:Y:S02]  /*7dd0*/  @UP3 UIADD3.X UR13, UR13, -0x1, URZ, UP1, !UPT ;  /* 0xffffffff0d0d3890 */ /* 0x000fe40008ffe43f */
[----:B------:R-:W-:Y:S04]  /*7de0*/  LDSM.16.MT88.4 R4, [R180+0x14000] ;  /* 0x01400000b404783b */ /* 0x000fe80000004200 */
[----:B------:R-:W1:Y:S04]  /*7df0*/  LDSM.16.MT88.4 R8, [R181] ;  /* 0x00000000b508783b */ /* 0x000e680000004200 */
[----:B------:R-:W2:Y:S04]  /*7e00*/  LDSM.16.MT88.4 R12, [R180+0x18000] ;  /* 0x01800000b40c783b */ /* 0x000ea80000004200 */
[----:B------:R-:W3:Y:S04]  /*7e10*/  LDSM.16.MT88.4 R16, [R0] ;  /* 0x000000000010783b */ /* 0x000ee80000004200 */
[----:B------:R-:W-:Y:S04]  /*7e20*/  LDSM.16.MT88.4 R20, [R180+0x14800] ;  /* 0x01480000b414783b */ /* 0x000fe80000004200 */
[----:B------:R-:W4:Y:S04]  /*7e30*/  LDSM.16.MT88.4 R24, [R181+0x800] ;  /* 0x00080000b518783b */ /* 0x000f280000004200 */
        /* <DEDUP_REMOVED lines=9> */
[-C--:B---3--:R-:W-:Y:S06]  /*7ed0*/  HMMA.16816.F32 R116, R4, R16.reuse, R116 ;  /* 0x000000100474723c */ /* 0x088fec0000001874 */
[C---:B------:R-:W-:Y:S06]  /*7ee0*/  HMMA.16816.F32 R120, R12.reuse, R16, R120 ;  /* 0x000000100c78723c */ /* 0x040fec0000001878 */
[-C--:B------:R-:W-:Y:S01]  /*7ef0*/  HMMA.16816.F32 R124, R12, R18.reuse, R124 ;  /* 0x000000120c7c723c */ /* 0x080fe2000000187c */
[----:B------:R-:W2:Y:S05]  /*7f00*/  LDSM.16.MT88.4 R12, [R0+0x1000] ;  /* 0x00100000000c783b */ /* 0x000eaa0000004200 */
[----:B------:R-:W-:Y:S01]  /*7f10*/  HMMA.16816.F32 R128, R4, R18, R128 ;  /* 0x000000120480723c */ /* 0x000fe20000001880 */
[----:B------:R-:W-:Y:S04]  /*7f20*/  LDSM.16.MT88.4 R4, [R180+0x15800] ;  /* 0x01580000b404783b */ /* 0x000fe80000004200 */
[----:B------:R-:W3:Y:S01]  /*7f30*/  LDSM.16.MT88.4 R16, [R181+0x1800] ;  /* 0x00180000b510783b */ /* 0x000ee20000004200 */
[-C--:B----4-:R-:W-:Y:S06]  /*7f40*/  HMMA.16816.F32 R100, R20, R24.reuse, R100 ;  /* 0x000000181464723c */ /* 0x090fec0000001864 */
[C---:B------:R-:W-:Y:S06]  /*7f50*/  HMMA.16816.F32 R104, R32.reuse, R24, R104 ;  /* 0x000000182068723c */ /* 0x040fec0000001868 */
[-C--:B------:R-:W-:Y:S06]  /*7f60*/  HMMA.16816.F32 R108, R32, R26.reuse, R108 ;  /* 0x0000001a206c723c */ /* 0x080fec000000186c */
[C---:B------:R-:W-:Y:S01]  /*7f70*/  HMMA.16816.F32 R112, R20.reuse, R26, R112 ;  /* 0x0000001a1470723c */ /* 0x040fe20000001870 */
[----:B------:R-:W4:Y:S05]  /*7f80*/  LDSM.16.MT88.4 R24, [R180+0x19800] ;  /* 0x01980000b418783b */ /* 0x000f2a0000004200 */
[-C--:B------:R-:W-:Y:S06]  /*7f90*/  HMMA.16816.F32 R116, R20, R28.reuse, R116 ;  /* 0x0000001c1474723c */ /* 0x080fec0000001874 */
[C---:B------:R-:W-:Y:S06]  /*7fa0*/  HMMA.16816.F32 R120, R32.reuse, R28, R120 ;  /* 0x0000001c2078723c */ /* 0x040fec0000001878 */
[-C--:B------:R-:W-:Y:S01]  /*7fb0*/  HMMA.16816.F32 R124, R32, R30.reuse, R124 ;  /* 0x0000001e207c723c */ /* 0x080fe2000000187c */
[----:B------:R-:W4:Y:S05]  /*7fc0*/  LDSM.16.MT88.4 R32, [R0+0x1800] ;  /* 0x001800000020783b */ /* 0x000f2a0000004200 */
[----:B------:R-:W-:Y:S01]  /*7fd0*/  HMMA.16816.F32 R128, R20, R30, R128 ;  /* 0x0000001e1480723c */ /* 0x000fe20000001880 */
[----:B------:R-:W-:Y:S04]  /*7fe0*/  LDSM.16.MT88.4 R20, [R180+0x16000] ;  /* 0x01600000b414783b */ /* 0x000fe80000004200 */
[----:B------:R-:W4:Y:S01]  /*7ff0*/  LDSM.16.MT88.4 R28, [R181+0x2000] ;  /* 0x00200000b51c783b */ /* 0x000f220000004200 */
        /* <DEDUP_REMOVED lines=22> */
[----:B------:R-:W-:Y:S04]  /*8160*/  LDSM.16.MT88.4 R4, [R180+0x17000] ;  /* 0x01700000b404783b */ /* 0x000fe80000004200 */
[----:B------:R-:W-:Y:S01]  /*8170*/  LDSM.16.MT88.4 R32, [R180+0x1b000] ;  /* 0x01b00000b420783b */ /* 0x000fe20000004200 */
[-C--:B------:R-:W-:Y:S06]  /*8180*/  HMMA.16816.F32 R100, R20, R28.reuse, R100 ;  /* 0x0000001c1464723c */ /* 0x080fec0000001864 */
[C---:B-1----:R-:W-:Y:S06]  /*8190*/  HMMA.16816.F32 R104, R36.reuse, R28, R104 ;  /* 0x0000001c2468723c */ /* 0x042fec0000001868 */
        /* <DEDUP_REMOVED lines=9> */
[----:B------:R-:W-:Y:S01]  /*8230*/  LDSM.16.MT88.4 R40, [R180+0x1b800] ;  /* 0x01b80000b428783b */ /* 0x000fe20000004200 */
[-C--:B------:R-:W-:Y:S06]  /*8240*/  HMMA.16816.F32 R100, R8, R12.reuse, R100 ;  /* 0x0000000c0864723c */ /* 0x080fec0000001864 */
[C---:B---3--:R-:W-:Y:S06]  /*8250*/  HMMA.16816.F32 R104, R16.reuse, R12, R104 ;  /* 0x0000000c1068723c */ /* 0x048fec0000001868 */
[-C--:B------:R-:W-:Y:S06]  /*8260*/  HMMA.16816.F32 R108, R16, R14.reuse, R108 ;  /* 0x0000000e106c723c */ /* 0x080fec000000186c */
[C---:B------:R-:W-:Y:S01]  /*8270*/  HMMA.16816.F32 R112, R8.reuse, R14, R112 ;  /* 0x0000000e0870723c */ /* 0x040fe20000001870 */
[----:B------:R-:W3:Y:S05]  /*8280*/  LDSM.16.MT88.4 R12, [R180+0x17800] ;  /* 0x01780000b40c783b */ /* 0x000eea0000004200 */
[-C--:B----4-:R-:W-:Y:S06]  /*8290*/  HMMA.16816.F32 R116, R8, R24.reuse, R116 ;  /* 0x000000180874723c */ /* 0x090fec0000001874 */
[C---:B------:R-:W-:Y:S06]  /*82a0*/  HMMA.16816.F32 R120, R16.reuse, R24, R120 ;  /* 0x000000181078723c */ /* 0x040fec0000001878 */
[-C--:B------:R-:W-:Y:S01]  /*82b0*/  HMMA.16816.F32 R124, R16, R26.reuse, R124 ;  /* 0x0000001a107c723c */ /* 0x080fe2000000187c */
[----:B------:R4:W3:Y:S05]  /*82c0*/  LDSM.16.MT88.4 R16, [R0+0x3800] ;  /* 0x003800000010783b */ /* 0x0008ea0000004200 */
[----:B------:R-:W-:Y:S06]  /*82d0*/  HMMA.16816.F32 R128, R8, R26, R128 ;  /* 0x0000001a0880723c */ /* 0x000fec0000001880 */
[-C--:B-1----:R-:W-:Y:S06]  /*82e0*/  HMMA.16816.F32 R100, R4, R28.reuse, R100 ;  /* 0x0000001c0464723c */ /* 0x082fec0000001864 */
[C---:B------:R-:W-:Y:S06]  /*82f0*/  HMMA.16816.F32 R104, R32.reuse, R28, R104 ;  /* 0x0000001c2068723c */ /* 0x040fec0000001868 */
[-C--:B------:R-:W-:Y:S05]  /*8300*/  HMMA.16816.F32 R108, R32, R30.reuse, R108 ;  /* 0x0000001e206c723c */ /* 0x080fea000000186c */
[C---:B----4-:R-:W-:Y:S01]  /*8310*/  VIADD R0, R181.reuse, 0xffffc000 ;  /* 0xffffc000b5007836 */ /* 0x050fe20000000000 */
[C---:B------:R-:W-:Y:S05]  /*8320*/  HMMA.16816.F32 R112, R4.reuse, R30, R112 ;  /* 0x0000001e0470723c */ /* 0x040fea0000001870 */
[----:B------:R-:W-:Y:S01]  /*8330*/  @P0 VIADD R0, R181, 0x4000 ;  /* 0x00004000b5000836 */ /* 0x000fe20000000000 */
[-C--:B--2---:R-:W-:Y:S05]  /*8340*/  HMMA.16816.F32 R116, R4, R36.reuse, R116 ;  /* 0x000000240474723c */ /* 0x084fea0000001874 */
[----:B------:R-:W-:Y:S01]  /*8350*/  IMAD.MOV.U32 R181, RZ, RZ, R0 ;  /* 0x000000ffffb57224 */ /* 0x000fe200078e0000 */
[C---:B------:R-:W-:Y:S06]  /*8360*/  HMMA.16816.F32 R120, R32.reuse, R36, R120 ;  /* 0x000000242078723c */ /* 0x040fec0000001878 */
[-C--:B------:R-:W-:Y:S06]  /*8370*/  HMMA.16816.F32 R124, R32, R38.reuse, R124 ;  /* 0x00000026207c723c */ /* 0x080fec000000187c */
[----:B------:R-:W-:Y:S06]  /*8380*/  HMMA.16816.F32 R128, R4, R38, R128 ;  /* 0x000000260480723c */ /* 0x000fec0000001880 */
[-C--:B---3--:R-:W-:Y:S06]  /*8390*/  HMMA.16816.F32 R100, R12, R20.reuse, R100 ;  /* 0x000000140c64723c */ /* 0x088fec0000001864 */
[C---:B------:R-:W-:Y:S06]  /*83a0*/  HMMA.16816.F32 R104, R40.reuse, R20, R104 ;  /* 0x000000142868723c */ /* 0x040fec0000001868 */
        /* <DEDUP_REMOVED lines=10> */
[----:B------:R-:W-:-:S03]  /*8450*/  ULDC UR7, c[0x0][0x390] ;  /* 0x0000e40000077ab9 */ /* 0x000fc60000000800 */
[----:B------:R-:W3:Y:S04]  /*8460*/  LDL R162, [R1+0x34] ;  /* 0x0000340001a27983 */ /* 0x000ee80000100800 */
[----:B------:R-:W4:Y:S04]  /*8470*/  LDL R161, [R1+0x20] ;  /* 0x0000200001a17983 */ /* 0x000f280000100800 */
        /* <DEDUP_REMOVED lines=9> */
[----:B------:R-:W4:Y:S01]  /*8510*/  LDL R150, [R1+0x24] ;  /* 0x0000240001967983 */ /* 0x000f220000100800 */
        /* <DEDUP_REMOVED lines=14> */
[----:B------:R-:W-:Y:S01]  /*8600*/  FMUL.FTZ R108, R108, UR7 ;  /* 0x000000076c6c7c20 */ /* 0x000fe20008410000 */
[----:B------:R-:W-:Y:S01]  /*8610*/  FMUL.FTZ R10, R109, UR7 ;  /* 0x000000076d0a7c20 */ /* 0x000fe20008410000 */
[----:B------:R-:W-:Y:S01]  /*8620*/  F2FP.F16.F32.PACK_AB R15, R15, R102 ;  /* 0x000000660f0f723e */ /* 0x000fe200000000ff */
        /* <DEDUP_REMOVED lines=45> */
[----:B------:R-:W-:Y:S01]  /*8900*/  F2FP.F16.F32.PACK_AB R90, R91, R90 ;  /* 0x0000005a5b5a723e */ /* 0x000fe200000000ff */
[----:B------:R-:W-:Y:S01]  /*8910*/  UISETP.NE.AND UP0, UPT, UR24, -0x1, UPT ;  /* 0xffffffff1800788c */ /* 0x000fe2000bf05270 */
[----:B------:R-:W-:Y:S02]  /*8920*/  F2FP.F16.F32.PACK_AB R92, R93, R92 ;  /* 0x0000005c5d5c723e */ /* 0x000fe400000000ff */
[----:B------:R-:W-:-:S03]  /*8930*/  F2FP.F16.F32.PACK_AB R94, R95, R94 ;  /* 0x0000005e5f5e723e */ /* 0x000fc600000000ff */
[----:B------:R-:W-:-:S05]  /*8940*/  PLOP3.LUT P0, PT, PT, PT, UP0, 0x80, 0x0 ;  /* 0x000000000000781c */ /* 0x000fca0003f0f008 */
[----:B------:R-:W-:Y:S01]  /*8950*/  @UP0 UIADD3 UR7, UR16, UR24, URZ ;  /* 0x0000001810070290 */ /* 0x000fe2000fffe03f */
[----:B------:R-:W-:-:S03]  /*8960*/  @UP0 ULDC.64 UR10, c[0x0][0x450] ;  /* 0x00011400000a0ab9 */ /* 0x000fc60000000a00 */
[----:B------:R-:W-:Y:S02]  /*8970*/  @UP0 UIMAD.WIDE.U32 UR12, UR7, UR10, URZ ;  /* 0x0000000a070c02a5 */ /* 0x000fe4000f8e003f */
[----:B------:R-:W-:Y:S02]  /*8980*/  @UP0 UIMAD UR7, UR7, UR11, URZ ;  /* 0x0000000b070702a4 */ /* 0x000fe4000f8e023f */
[----:B------:R-:W-:Y:S02]  /*8990*/  USHF.L.U32 UR18, UR23, 0x7, URZ ;  /* 0x0000000717127899 */ /* 0x000fe4000800063f */
[----:B------:R-:W-:Y:S01]  /*89a0*/  @UP0 UIADD3 UR21, UR13, UR7, URZ ;  /* 0x000000070d150290 */ /* 0x000fe2000fffe03f */
[----:B------:R-:W-:Y:S01]  /*89b0*/  @UP0 UMOV UR20, UR12 ;  /* 0x0000000c00140c82 */ /* 0x000fe20008000000 */
[----:B--2---:R-:W-:Y:S04]  /*89c0*/  STS [R160], R16 ;  /* 0x00000010a0007388 */ /* 0x004fe80000000800 */
[----:B------:R-:W-:Y:S04]  /*89d0*/  STS [R160+0x400], R15 ;  /* 0x0004000fa0007388 */ /* 0x000fe80000000800 */
[----:B---3--:R-:W-:Y:S04]  /*89e0*/  STS [R162], R12 ;  /* 0x0000000ca2007388 */ /* 0x008fe80000000800 */
[----:B----4-:R-:W-:Y:S04]  /*89f0*/  STS [R161], R11 ;  /* 0x0000000ba1007388 */ /* 0x010fe80000000800 */
[----:B------:R-:W-:Y:S04]  /*8a00*/  STS [R160+0x2000], R14 ;  /* 0x0020000ea0007388 */ /* 0x000fe80000000800 */
[----:B------:R-:W-:Y:S04]  /*8a10*/  STS [R160+0x2400], R13 ;  /* 0x0024000da0007388 */ /* 0x000fe80000000800 */
[----:B------:R-:W-:Y:S04]  /*8a20*/  STS [R159], R10 ;  /* 0x0000000a9f007388 */ /* 0x000fe80000000800 */
[----:B------:R-:W-:Y:S04]  /*8a30*/  STS [R158], R9 ;  /* 0x000000099e007388 */ /* 0x000fe80000000800 */
[----:B------:R-:W-:Y:S04]  /*8a40*/  STS [R157], R8 ;  /* 0x000000089d007388 */ /* 0x000fe80000000800 */
[----:B------:R-:W-:Y:S04]  /*8a50*/  STS [R156], R7 ;  /* 0x000000079c007388 */ /* 0x000fe80000000800 */
[----:B------:R-:W-:Y:S04]  /*8a60*/  STS [R155], R4 ;  /* 0x000000049b007388 */ /* 0x000fe80000000800 */
[----:B------:R1:W-:Y:S04]  /*8a70*/  STS [R154], R3 ;  /* 0x000000039a007388 */ /* 0x0003e80000000800 */
[----:B------:R-:W-:Y:S04]  /*8a80*/  STS [R153], R6 ;  /* 0x0000000699007388 */ /* 0x000fe80000000800 */
[----:B------:R-:W-:Y:S04]  /*8a90*/  STS [R152], R5 ;  /* 0x0000000598007388 */ /* 0x000fe80000000800 */
[----:B------:R-:W-:Y:S04]  /*8aa0*/  STS [R151], R2 ;  /* 0x0000000297007388 */ /* 0x000fe80000000800 */
[----:B------:R2:W-:Y:S04]  /*8ab0*/  STS [R150], R0 ;  /* 0x0000000096007388 */ /* 0x0005e80000000800 */
[----:B------:R3:W-:Y:S04]  /*8ac0*/  STS [R160+0x4000], R68 ;  /* 0x00400044a0007388 */ /* 0x0007e80000000800 */
[----:B------:R3:W-:Y:S04]  /*8ad0*/  STS [R160+0x4400], R70 ;  /* 0x00440046a0007388 */ /* 0x0007e80000000800 */
[----:B------:R3:W-:Y:S01]  /*8ae0*/  STS [R162+0x4000], R80 ;  /* 0x00400050a2007388 */ /* 0x0007e20000000800 */
[----:B-1----:R-:W2:Y:S03]  /*8af0*/  S2R R3, SR_TID.X ;  /* 0x0000000000037919 */ /* 0x002ea60000002100 */
        /* <DEDUP_REMOVED lines=13> */
[----:B--2---:R-:W-:Y:S01]  /*8bd0*/  SHF.R.S32.HI R0, RZ, 0x1f, R3 ;  /* 0x0000001fff007819 */ /* 0x004fe20000011403 */
[----:B------:R-:W-:Y:S06]  /*8be0*/  @P0 BRA `(.L_x_398) ;  /* 0x0000000000340947 */ /* 0x000fec0003800000 */
[----:B------:R-:W-:Y:S01]  /*8bf0*/  USHF.R.S32.HI UR7, URZ, 0x1f, UR16 ;  /* 0x0000001f3f077899 */ /* 0x000fe20008011410 */
[----:B------:R-:W-:Y:S01]  /*8c00*/  ULDC.64 UR10, c[0x0][0x450] ;  /* 0x00011400000a7ab9 */ /* 0x000fe20000000a00 */
[----:B------:R-:W-:Y:S02]  /*8c10*/  USHF.R.S32.HI UR17, URZ, 0x1f, UR43 ;  /* 0x0000001f3f117899 */ /* 0x000fe4000801142b */
[----:B------:R-:W-:Y:S02]  /*8c20*/  UIMAD UR7, UR7, UR10, URZ ;  /* 0x0000000a070772a4 */ /* 0x000fe4000f8e023f */
[----:B------:R-:W-:Y:S02]  /*8c30*/  UIMAD.WIDE.U32 UR12, UR16, UR10, URZ ;  /* 0x0000000a100c72a5 */ /* 0x000fe4000f8e003f */
[----:B------:R-:W-:Y:S01]  /*8c40*/  UIMAD UR7, UR16, UR11, UR7 ;  /* 0x0000000b100772a4 */ /* 0x000fe2000f8e0207 */
[----:B------:R-:W-:-:S03]  /*8c50*/  ULDC.64 UR14, c[0x0][0x438] ;  /* 0x00010e00000e7ab9 */ /* 0x000fc60000000a00 */
[----:B------:R-:W-:Y:S02]  /*8c60*/  UIADD3 UR13, UR13, UR7, URZ ;  /* 0x000000070d0d7290 */ /* 0x000fe4000fffe03f */
[----:B------:R-:W-:Y:S02]  /*8c70*/  UIMAD UR7, UR17, UR14, URZ ;  /* 0x0000000e110772a4 */ /* 0x000fe4000f8e023f */
[----:B------:R-:W-:Y:S02]  /*8c80*/  UIMAD.WIDE.U32 UR12, UR43, UR14, UR12 ;  /* 0x0000000e2b0c72a5 */ /* 0x000fe4000f8e000c */
[----:B------:R-:W-:-:S04]  /*8c90*/  UIMAD UR7, UR43, UR15, UR7 ;  /* 0x0000000f2b0772a4 */ /* 0x000fc8000f8e0207 */
[----:B------:R-:W-:Y:S01]  /*8ca0*/  UIADD3 UR21, UR13, UR7, URZ ;  /* 0x000000070d157290 */ /* 0x000fe2000fffe03f */
[----:B------:R-:W-:-:S11]  /*8cb0*/  UMOV UR20, UR12 ;  /* 0x0000000c00147c82 */ /* 0x000fd60008000000 */
.L_x_398:
[----:B------:R-:W-:Y:S01]  /*8cc0*/  @UP0 UIADD3 UR7, UR16, UR24, URZ ;  /* 0x0000001810070290 */ /* 0x000fe2000fffe03f */
[----:B------:R-:W-:Y:S01]  /*8cd0*/  LEA.HI R0, R0, R3, RZ, 0x3 ;  /* 0x0000000300007211 */ /* 0x000fe200078f18ff */
[----:B------:R-:W-:Y:S02]  /*8ce0*/  @UP0 ULDC.64 UR12, c[0x0][0x458] ;  /* 0x00011600000c0ab9 */ /* 0x000fe40000000a00 */
[----:B------:R-:W-:Y:S01]  /*8cf0*/  @UP0 UIMAD.WIDE.U32 UR14, UR7, UR12, URZ ;  /* 0x0000000c070e02a5 */ /* 0x000fe2000f8e003f */
[----:B------:R-:W-:Y:S01]  /*8d00*/  LOP3.LUT R2, R0, 0xfffffff8, RZ, 0xc0, !PT ;  /* 0xfffffff800027812 */ /* 0x000fe200078ec0ff */
[----:B------:R-:W-:-:S04]  /*8d10*/  @UP0 UIMAD UR7, UR7, UR13, URZ ;  /* 0x0000000d070702a4 */ /* 0x000fc8000f8e023f */
[----:B------:R-:W-:Y:S01]  /*8d20*/  @UP0 UIADD3 UR19, UR15, UR7, URZ ;  /* 0x000000070f130290 */ /* 0x000fe2000fffe03f */
[----:B------:R-:W-:Y:S01]  /*8d30*/  IMAD.IADD R2, R3, 0x1, -R2 ;  /* 0x0000000103027824 */ /* 0x000fe200078e0a02 */
[----:B------:R-:W-:Y:S01]  /*8d40*/  @UP0 UMOV UR17, UR14 ;  /* 0x0000000e00110c82 */ /* 0x000fe20008000000 */
[----:B------:R-:W-:Y:S09]  /*8d50*/  @P0 BRA `(.L_x_399) ;  /* 0x0000000000340947 */ /* 0x000ff20003800000 */
[----:B------:R-:W-:Y:S01]  /*8d60*/  USHF.R.S32.HI UR7, URZ, 0x1f, UR16 ;  /* 0x0000001f3f077899 */ /* 0x000fe20008011410 */
[----:B------:R-:W-:Y:S01]  /*8d70*/  ULDC.64 UR12, c[0x0][0x458] ;  /* 0x00011600000c7ab9 */ /* 0x000fe20000000a00 */
[----:B------:R-:W-:Y:S02]  /*8d80*/  USHF.R.S32.HI UR19, URZ, 0x1f, UR43 ;  /* 0x0000001f3f137899 */ /* 0x000fe4000801142b */
[----:B------:R-:W-:Y:S02]  /*8d90*/  UIMAD UR7, UR7, UR12, URZ ;  /* 0x0000000c070772a4 */ /* 0x000fe4000f8e023f */
[----:B------:R-:W-:Y:S02]  /*8da0*/  UIMAD.WIDE.U32 UR14, UR16, UR12, URZ ;  /* 0x0000000c100e72a5 */ /* 0x000fe4000f8e003f */
[----:B------:R-:W-:-:S03]  /*8db0*/  UIMAD UR7, UR16, UR13, UR7 ;  /* 0x0000000d100772a4 */ /* 0x000fc6000f8e0207 */
[----:B------:R-:W-:Y:S01]  /*8dc0*/  ULDC.64 UR16, c[0x0][0x440] ;  /* 0x0001100000107ab9 */ /* 0x000fe20000000a00 */
[----:B------:R-:W-:Y:S02]  /*8dd0*/  UIADD3 UR15, UR15, UR7, URZ ;  /* 0x000000070f0f7290 */ /* 0x000fe4000fffe03f */
[----:B------:R-:W-:Y:S02]  /*8de0*/  UIMAD UR7, UR19, UR16, URZ ;  /* 0x00000010130772a4 */ /* 0x000fe4000f8e023f */
[----:B------:R-:W-:Y:S02]  /*8df0*/  UIMAD.WIDE.U32 UR14, UR43, UR16, UR14 ;  /* 0x000000102b0e72a5 */ /* 0x000fe4000f8e000e */
[----:B------:R-:W-:-:S04]  /*8e00*/  UIMAD UR7, UR43, UR17, UR7 ;  /* 0x000000112b0772a4 */ /* 0x000fc8000f8e0207 */
[----:B------:R-:W-:Y:S01]  /*8e10*/  UIADD3 UR19, UR15, UR7, URZ ;  /* 0x000000070f137290 */ /* 0x000fe2000fffe03f */
[----:B------:R-:W-:-:S11]  /*8e20*/  UMOV UR17, UR14 ;  /* 0x0000000e00117c82 */ /* 0x000fd60008000000 */
.L_x_399:
[----:B------:R-:W-:Y:S01]  /*8e30*/  BAR.SYNC.DEFER_BLOCKING 0x0 ;  /* 0x0000000000007b1d */ /* 0x000fe20000010000 */
[----:B------:R-:W-:Y:S01]  /*8e40*/  IMAD.SHL.U32 R8, R2, 0x8, RZ ;  /* 0x0000000802087824 */ /* 0x000fe200078e00ff */
[----:B------:R-:W-:Y:S01]  /*8e50*/  USHF.R.S32.HI UR7, URZ, 0x1f, UR18 ;  /* 0x0000001f3f077899 */ /* 0x000fe20008011412 */
[----:B------:R-:W-:Y:S01]  /*8e60*/  SHF.R.S32.HI R0, RZ, 0x3, R0 ;  /* 0x00000003ff007819 */ /* 0x000fe20000011400 */
[----:B------:R-:W-:Y:S01]  /*8e70*/  IMAD.U32 R2, RZ, RZ, UR10 ;  /* 0x0000000aff027e24 */ /* 0x000fe2000f8e00ff */
[----:B------:R-:W-:Y:S01]  /*8e80*/  UIMAD UR6, UR23, -0x80, UR6 ;  /* 0xffffff80170678a4 */ /* 0x000fe2000f8e0206 */
[--C-:B------:R-:W-:Y:S01]  /*8e90*/  SHF.R.S32.HI R9, RZ, 0x1f, R8.reuse ;  /* 0x0000001fff097819 */ /* 0x100fe20000011408 */
[----:B------:R-:W-:Y:S01]  /*8ea0*/  UIMAD UR14, UR7, UR10, URZ ;  /* 0x0000000a070e72a4 */ /* 0x000fe2000f8e023f */
[C---:B------:R-:W-:Y:S01]  /*8eb0*/  VIADD R4, R0.reuse, 0x20 ;  /* 0x0000002000047836 */ /* 0x040fe20000000000 */
[----:B------:R-:W-:Y:S01]  /*8ec0*/  USHF.R.S32.HI UR16, URZ, 0x1f, UR56 ;  /* 0x0000001f3f107899 */ /* 0x000fe20008011438 */
[----:B------:R-:W-:Y:S01]  /*8ed0*/  VIADD R5, R0, 0x40 ;  /* 0x0000004000057836 */ /* 0x000fe20000000000 */
[----:B------:R-:W-:Y:S01]  /*8ee0*/  UIMAD UR14, UR18, UR11, UR14 ;  /* 0x0000000b120e72a4 */ /* 0x000fe2000f8e020e */
[----:B------:R-:W-:Y:S01]  /*8ef0*/  IMAD.WIDE.U32 R2, R2, UR18, R8 ;  /* 0x0000001202027c25 */ /* 0x000fe2000f8e0008 */
[----:B------:R-:W-:Y:S01]  /*8f00*/  ISETP.GE.AND P3, PT, R4, UR6, PT ;  /* 0x0000000604007c0c */ /* 0x000fe2000bf66270 */
[----:B------:R-:W-:Y:S01]  /*8f10*/  BSSY B0, `(.L_x_400) ;  /* 0x000001f000007945 */ /* 0x000fe20003800000 */
[----:B------:R-:W-:-:S02]  /*8f20*/  ISETP.GE.AND P4, PT, R0, UR6, PT ;  /* 0x0000000600007c0c */ /* 0x000fc4000bf86270 */
[----:B------:R-:W-:Y:S01]  /*8f30*/  MOV R4, UR14 ;  /* 0x0000000e00047c02 */ /* 0x000fe20008000f00 */
[----:B------:R-:W-:Y:S01]  /*8f40*/  ULDC.64 UR14, c[0x0][0x468] ;  /* 0x00011a00000e7ab9 */ /* 0x000fe20000000a00 */
[----:B------:R-:W-:Y:S01]  /*8f50*/  IADD3 R2, P0, R2, UR20, RZ ;  /* 0x0000001402027c10 */ /* 0x000fe2000ff1e0ff */
[----:B------:R-:W-:Y:S01]  /*8f60*/  UIMAD UR16, UR16, UR14, URZ ;  /* 0x0000000e101072a4 */ /* 0x000fe2000f8e023f */
[----:B------:R-:W-:Y:S01]  /*8f70*/  ISETP.GE.AND P2, PT, R5, UR6, PT ;  /* 0x0000000605007c0c */ /* 0x000fe2000bf46270 */
[----:B------:R-:W-:Y:S01]  /*8f80*/  VIADD R5, R0, 0x60 ;  /* 0x0000006000057836 */ /* 0x000fe20000000000 */
[----:B------:R-:W-:Y:S01]  /*8f90*/  IADD3.X R3, R3, UR21, R4, P0, !PT ;  /* 0x0000001503037c10 */ /* 0x000fe200087fe404 */
[----:B------:R1:W2:Y:S01]  /*8fa0*/  LDS.128 R16, [R147+0xd000] ;  /* 0x00d0000093107984 */ /* 0x0002a20000000c00 */
[----:B------:R-:W-:Y:S01]  /*8fb0*/  IMAD.U32 R4, RZ, RZ, UR14 ;  /* 0x0000000eff047e24 */ /* 0x000fe2000f8e00ff */
[----:B------:R-:W-:Y:S01]  /*8fc0*/  UIMAD UR15, UR56, UR15, UR16 ;  /* 0x0000000f380f72a4 */ /* 0x000fe2000f8e0210 */
[----:B------:R-:W-:Y:S01]  /*8fd0*/  ISETP.GE.AND P1, PT, R5, UR6, PT ;  /* 0x0000000605007c0c */ /* 0x000fe2000bf26270 */
[----:B------:R1:W4:Y:S01]  /*8fe0*/  LDS.128 R20, [R147+0x11000] ;  /* 0x0110000093147984 */ /* 0x0003220000000c00 */
[----:B------:R-:W-:Y:S01]  /*8ff0*/  IMAD.WIDE.U32 R2, R4, UR56, R2 ;  /* 0x0000003804027c25 */ /* 0x000fe2000f8e0002 */
[----:B------:R-:W-:-:S02]  /*9000*/  SHF.R.S32.HI R11, RZ, 0x1f, R0 ;  /* 0x0000001fff0b7819 */ /* 0x000fc40000011400 */
[----:B------:R1:W1:Y:S02]  /*9010*/  LDS.128 R24, [R147+0x12000] ;  /* 0x0120000093187984 */ /* 0x0002640000000c00 */
[----:B------:R-:W-:Y:S02]  /*9020*/  IADD3 R10, R3, UR15, RZ ;  /* 0x0000000f030a7c10 */ /* 0x000fe4000fffe0ff */
[----:B------:R1:W1:Y:S01]  /*9030*/  LDS.128 R28, [R147+0x13000] ;  /* 0x01300000931c7984 */ /* 0x0002620000000c00 */
[----:B------:R-:W-:Y:S05]  /*9040*/  @P4 BRA `(.L_x_401) ;  /* 0x00000000002c4947 */ /* 0x000fea0003800000 */
[----:B------:R-:W3:Y:S01]  /*9050*/  LDS.128 R12, [R147+0xc000] ;  /* 0x00c00000930c7984 */ /* 0x000ee20000000c00 */
[----:B------:R-:W-:Y:S01]  /*9060*/  MOV R4, R2 ;  /* 0x0000000200047202 */ /* 0x000fe20000000f00 */
[----:B------:R-:W-:Y:S01]  /*9070*/  IMAD R6, R11, UR10, RZ ;  /* 0x0000000a0b067c24 */ /* 0x000fe2000f8e02ff */
[----:B------:R-:W-:Y:S01]  /*9080*/  MOV R5, R10 ;  /* 0x0000000a00057202 */ /* 0x000fe20000000f00 */
[----:B------:R-:W-:Y:S02]  /*9090*/  ULDC.64 UR14, c[0x0][0x3f0] ;  /* 0x0000fc00000e7ab9 */ /* 0x000fe40000000a00 */
[C---:B------:R-:W-:Y:S02]  /*90a0*/  IMAD R6, R0.reuse, UR11, R6 ;  /* 0x0000000b00067c24 */ /* 0x040fe4000f8e0206 */
[----:B------:R-:W-:-:S05]  /*90b0*/  IMAD.WIDE.U32 R4, R0, UR10, R4 ;  /* 0x0000000a00047c25 */ /* 0x000fca000f8e0004 */
[----:B------:R-:W-:Y:S02]  /*90c0*/  IADD3 R5, R5, R6, RZ ;  /* 0x0000000605057210 */ /* 0x000fe40007ffe0ff */
[----:B------:R-:W-:-:S04]  /*90d0*/  LEA R6, P0, R4, UR14, 0x1 ;  /* 0x0000000e04067c11 */ /* 0x000fc8000f8008ff */
[----:B------:R-:W-:-:S05]  /*90e0*/  LEA.HI.X R7, R4, UR15, R5, 0x1, P0 ;  /* 0x0000000f04077c11 */ /* 0x000fca00080f0c05 */
[----:B---3--:R3:W-:Y:S04]  /*90f0*/  STG.E.128 desc[UR8][R6.64], R12 ;  /* 0x0000000c06007986 */ /* 0x0087e8000c101d08 */
.L_x_401:
[----:B------:R-:W-:Y:S05]  /*9100*/  BSYNC B0 ;  /* 0x0000000000007941 */ /* 0x000fea0003800000 */
.L_x_400:
[----:B------:R-:W-:Y:S04]  /*9110*/  BSSY B0, `(.L_x_402) ;  /* 0x000000e000007945 */ /* 0x000fe80003800000 */
[----:B------:R-:W-:Y:S05]  /*9120*/  @P3 BRA `(.L_x_403) ;  /* 0x0000000000303947 */ /* 0x000fea0003800000 */
[----:B---3--:R-:W-:Y:S01]  /*9130*/  IADD3 R6, P0, R0, 0x20, RZ ;  /* 0x0000002000067810 */ /* 0x008fe20007f1e0ff */
[----:B------:R-:W-:Y:S01]  /*9140*/  ULDC.64 UR14, c[0x0][0x3f0] ;  /* 0x0000fc00000e7ab9 */ /* 0x000fe20000000a00 */
[----:B------:R-:W-:-:S03]  /*9150*/  MOV R5, R10 ;  /* 0x0000000a00057202 */ /* 0x000fc60000000f00 */
[----:B------:R-:W-:-:S04]  /*9160*/  IMAD.X R4, RZ, RZ, R11, P0 ;  /* 0x000000ffff047224 */ /* 0x000fc800000e060b */
[----:B------:R-:W-:Y:S02]  /*9170*/  IMAD R7, R4, UR10, RZ ;  /* 0x0000000a04077c24 */ /* 0x000fe4000f8e02ff */
[----:B------:R-:W-:Y:S02]  /*9180*/  IMAD.MOV.U32 R4, RZ, RZ, R2 ;  /* 0x000000ffff047224 */ /* 0x000fe400078e0002 */
[C---:B------:R-:W-:Y:S02]  /*9190*/  IMAD R7, R6.reuse, UR11, R7 ;  /* 0x0000000b06077c24 */ /* 0x040fe4000f8e0207 */
[----:B------:R-:W-:-:S03]  /*91a0*/  IMAD.WIDE.U32 R4, R6, UR10, R4 ;  /* 0x0000000a06047c25 */ /* 0x000fc6000f8e0004 */
[----:B------:R-:W-:Y:S02]  /*91b0*/  LEA R6, P0, R4, UR14, 0x1 ;  /* 0x0000000e04067c11 */ /* 0x000fe4000f8008ff */
[----:B------:R-:W-:-:S04]  /*91c0*/  IADD3 R7, R5, R7, RZ ;  /* 0x0000000705077210 */ /* 0x000fc80007ffe0ff */
[----:B------:R-:W-:-:S05]  /*91d0*/  LEA.HI.X R7, R4, UR15, R7, 0x1, P0 ;  /* 0x0000000f04077c11 */ /* 0x000fca00080f0c07 */
[----:B--2---:R2:W-:Y:S02]  /*91e0*/  STG.E.128 desc[UR8][R6.64], R16 ;  /* 0x0000001006007986 */ /* 0x0045e4000c101d08 */
.L_x_403:
[----:B------:R-:W-:Y:S05]  /*91f0*/  BSYNC B0 ;  /* 0x0000000000007941 */ /* 0x000fea0003800000 */
.L_x_402:
[----:B---3--:R3:W1:Y:S01]  /*9200*/  LDS.128 R12, [R147+0xe000] ;  /* 0x00e00000930c7984 */ /* 0x0086620000000c00 */
[----:B------:R-:W-:Y:S04]  /*9210*/  BSSY B0, `(.L_x_404) ;  /* 0x000000e000007945 */ /* 0x000fe80003800000 */
[----:B------:R-:W-:Y:S05]  /*9220*/  @P2 BRA `(.L_x_405) ;  /* 0x0000000000302947 */ /* 0x000fea0003800000 */
[----:B--2---:R-:W-:Y:S01]  /*9230*/  IADD3 R6, P0, R0, 0x40, RZ ;  /* 0x0000004000067810 */ /* 0x004fe20007f1e0ff */
        /* <DEDUP_REMOVED lines=10> */
[----:B-1----:R1:W-:Y:S02]  /*92e0*/  STG.E.128 desc[UR8][R6.64], R12 ;  /* 0x0000000c06007986 */ /* 0x0023e4000c101d08 */
.L_x_405:
[----:B------:R-:W-:Y:S05]  /*92f0*/  BSYNC B0 ;  /* 0x0000000000007941 */ /* 0x000fea0003800000 */
.L_x_404:
[----:B-1----:R1:W1:Y:S01]  /*9300*/  LDS.128 R12, [R147+0xf000] ;  /* 0x00f00000930c7984 */ /* 0x0022620000000c00 */
[----:B------:R-:W-:Y:S04]  /*9310*/  BSSY B0, `(.L_x_406) ;  /* 0x000000d000007945 */ /* 0x000fe80003800000 */
[----:B------:R-:W-:Y:S05]  /*9320*/  @P1 BRA `(.L_x_407) ;  /* 0x00000000002c1947 */ /* 0x000fea0003800000 */
[----:B--2---:R-:W-:Y:S01]  /*9330*/  IADD3 R6, P0, R0, 0x60, RZ ;  /* 0x0000006000067810 */ /* 0x004fe20007f1e0ff */
[----:B------:R-:W-:-:S03]  /*9340*/  ULDC.64 UR14, c[0x0][0x3f0] ;  /* 0x0000fc00000e7ab9 */ /* 0x000fc60000000a00 */
[----:B------:R-:W-:-:S05]  /*9350*/  IADD3.X R3, RZ, R11, RZ, P0, !PT ;  /* 0x0000000bff037210 */ /* 0x000fca00007fe4ff */
[----:B------:R-:W-:Y:S01]  /*9360*/  IMAD R7, R3, UR10, RZ ;  /* 0x0000000a03077c24 */ /* 0x000fe2000f8e02ff */
[----:B------:R-:W-:-:S03]  /*9370*/  MOV R3, R10 ;  /* 0x0000000a00037202 */ /* 0x000fc60000000f00 */
[----:B------:R-:W-:-:S04]  /*9380*/  IMAD.WIDE.U32 R4, R6, UR10, R2 ;  /* 0x0000000a06047c25 */ /* 0x000fc8000f8e0002 */
[----:B------:R-:W-:Y:S01]  /*9390*/  IMAD R3, R6, UR11, R7 ;  /* 0x0000000b06037c24 */ /* 0x000fe2000f8e0207 */
[----:B------:R-:W-:-:S04]  /*93a0*/  LEA R2, P0, R4, UR14, 0x1 ;  /* 0x0000000e04027c11 */ /* 0x000fc8000f8008ff */
[----:B------:R-:W-:-:S04]  /*93b0*/  IADD3 R3, R5, R3, RZ ;  /* 0x0000000305037210 */ /* 0x000fc80007ffe0ff */
[----:B------:R-:W-:-:S05]  /*93c0*/  LEA.HI.X R3, R4, UR15, R3, 0x1, P0 ;  /* 0x0000000f04037c11 */ /* 0x000fca00080f0c03 */
[----:B-1----:R1:W-:Y:S02]  /*93d0*/  STG.E.128 desc[UR8][R2.64], R12 ;  /* 0x0000000c02007986 */ /* 0x0023e4000c101d08 */
.L_x_407:
[----:B------:R-:W-:Y:S05]  /*93e0*/  BSYNC B0 ;  /* 0x0000000000007941 */ /* 0x000fea0003800000 */
.L_x_406:
[----:B-1----:R1:W1:Y:S01]  /*93f0*/  LDS.128 R12, [R147+0x10000] ;  /* 0x01000000930c7984 */ /* 0x0022620000000c00 */
[----:B------:R-:W-:Y:S01]  /*9400*/  UIMAD UR6, UR7, UR12, URZ ;  /* 0x0000000c070672a4 */ /* 0x000fe2000f8e023f */
[----:B------:R-:W-:Y:S01]  /*9410*/  IMAD.U32 R2, RZ, RZ, UR12 ;  /* 0x0000000cff027e24 */ /* 0x000fe2000f8e00ff */
[----:B------:R-:W-:Y:S01]  /*9420*/  USHF.R.S32.HI UR10, URZ, 0x1f, UR56 ;  /* 0x0000001f3f0a7899 */ /* 0x000fe20008011438 */
[----:B------:R-:W-:Y:S01]  /*9430*/  BSSY B0, `(.L_x_408) ;  /* 0x0000017000007945 */ /* 0x000fe20003800000 */
[----:B------:R-:W-:Y:S01]  /*9440*/  UIMAD UR6, UR18, UR13, UR6 ;  /* 0x0000000d120672a4 */ /* 0x000fe2000f8e0206 */
[----:B------:R-:W-:-:S05]  /*9450*/  IMAD.WIDE.U32 R2, R2, UR18, R8 ;  /* 0x0000001202027c25 */ /* 0x000fca000f8e0008 */
[----:B------:R-:W-:Y:S01]  /*9460*/  IMAD.U32 R4, RZ, RZ, UR6 ;  /* 0x00000006ff047e24 */ /* 0x000fe2000f8e00ff */
[----:B------:R-:W-:Y:S01]  /*9470*/  IADD3 R2, P0, R2, UR17, RZ ;  /* 0x0000001102027c10 */ /* 0x000fe2000ff1e0ff */
[----:B------:R-:W-:Y:S02]  /*9480*/  ULDC.64 UR6, c[0x0][0x470] ;  /* 0x00011c0000067ab9 */ /* 0x000fe40000000a00 */
[----:B------:R-:W-:Y:S01]  /*9490*/  UIMAD UR10, UR10, UR6, URZ ;  /* 0x000000060a0a72a4 */ /* 0x000fe2000f8e023f */
[----:B------:R-:W-:Y:S02]  /*94a0*/  IADD3.X R3, R3, UR19, R4, P0, !PT ;  /* 0x0000001303037c10 */ /* 0x000fe400087fe404 */
[----:B------:R-:W-:Y:S01]  /*94b0*/  MOV R4, UR6 ;  /* 0x0000000600047c02 */ /* 0x000fe20008000f00 */
[----:B------:R-:W-:-:S04]  /*94c0*/  UIMAD UR7, UR56, UR7, UR10 ;  /* 0x00000007380772a4 */ /* 0x000fc8000f8e020a */
[----:B------:R-:W-:-:S05]  /*94d0*/  IMAD.WIDE.U32 R2, R4, UR56, R2 ;  /* 0x0000003804027c25 */ /* 0x000fca000f8e0002 */
[----:B------:R-:W-:Y:S01]  /*94e0*/  IADD3 R8, R3, UR7, RZ ;  /* 0x0000000703087c10 */ /* 0x000fe2000fffe0ff */
[----:B------:R-:W-:Y:S06]  /*94f0*/  @P4 BRA `(.L_x_409) ;  /* 0x0000000000284947 */ /* 0x000fec0003800000 */
[----:B------:R-:W-:Y:S01]  /*9500*/  MOV R4, R2 ;  /* 0x0000000200047202 */ /* 0x000fe20000000f00 */
[----:B--2---:R-:W-:Y:S01]  /*9510*/  IMAD R6, R11, UR12, RZ ;  /* 0x0000000c0b067c24 */ /* 0x004fe2000f8e02ff */
[----:B------:R-:W-:Y:S01]  /*9520*/  MOV R5, R8 ;  /* 0x0000000800057202 */ /* 0x000fe20000000f00 */
[----:B------:R-:W-:Y:S02]  /*9530*/  ULDC.64 UR6, c[0x0][0x3f8] ;  /* 0x0000fe0000067ab9 */ /* 0x000fe40000000a00 */
[C---:B------:R-:W-:Y:S02]  /*9540*/  IMAD R6, R0.reuse, UR13, R6 ;  /* 0x0000000d00067c24 */ /* 0x040fe4000f8e0206 */
[----:B------:R-:W-:-:S05]  /*9550*/  IMAD.WIDE.U32 R4, R0, UR12, R4 ;  /* 0x0000000c00047c25 */ /* 0x000fca000f8e0004 */
[----:B------:R-:W-:Y:S02]  /*9560*/  IADD3 R5, R5, R6, RZ ;  /* 0x0000000605057210 */ /* 0x000fe40007ffe0ff */
[----:B------:R-:W-:-:S04]  /*9570*/  LEA R6, P0, R4, UR6, 0x1 ;  /* 0x0000000604067c11 */ /* 0x000fc8000f8008ff */
[----:B------:R-:W-:-:S05]  /*9580*/  LEA.HI.X R7, R4, UR7, R5, 0x1, P0 ;  /* 0x0000000704077c11 */ /* 0x000fca00080f0c05 */
[----:B-1----:R1:W-:Y:S04]  /*9590*/  STG.E.128 desc[UR8][R6.64], R12 ;  /* 0x0000000c06007986 */ /* 0x0023e8000c101d08 */
.L_x_409:
[----:B------:R-:W-:Y:S05]  /*95a0*/  BSYNC B0 ;  /* 0x0000000000007941 */ /* 0x000fea0003800000 */
.L_x_408:
[----:B------:R-:W-:Y:S04]  /*95b0*/  BSSY B0, `(.L_x_410) ;  /* 0x000000e000007945 */ /* 0x000fe80003800000 */
[----:B------:R-:W-:Y:S05]  /*95c0*/  @P3 BRA `(.L_x_411) ;  /* 0x0000000000303947 */ /* 0x000fea0003800000 */
[----:B-12---:R-:W-:Y:S01]  /*95d0*/  IADD3 R6, P0, R0, 0x20, RZ ;  /* 0x0000002000067810 */ /* 0x006fe20007f1e0ff */
        /* <DEDUP_REMOVED lines=10> */
[----:B----4-:R1:W-:Y:S02]  /*9680*/  STG.E.128 desc[UR8][R6.64], R20 ;  /* 0x0000001406007986 */ /* 0x0103e4000c101d08 */
.L_x_411:
[----:B------:R-:W-:Y:S05]  /*9690*/  BSYNC B0 ;  /* 0x0000000000007941 */ /* 0x000fea0003800000 */
.L_x_410:
        /* <DEDUP_REMOVED lines=13> */
[----:B------:R1:W-:Y:S02]  /*9770*/  STG.E.128 desc[UR8][R6.64], R24 ;  /* 0x0000001806007986 */ /* 0x0003e4000c101d08 */
.L_x_413:
[----:B------:R-:W-:Y:S05]  /*9780*/  BSYNC B0 ;  /* 0x0000000000007941 */ /* 0x000fea0003800000 */
.L_x_412:
[----:B------:R-:W-:Y:S05]  /*9790*/  @P1 BRA `(.L_x_414) ;  /* 0x0000000c004c1947 */ /* 0x000fea0003800000 */
[----:B------:R-:W-:Y:S01]  /*97a0*/  IADD3 R0, P0, R0, 0x60, RZ ;  /* 0x0000006000007810 */ /* 0x000fe20007f1e0ff */
[----:B------:R-:W-:-:S03]  /*97b0*/  ULDC.64 UR6, c[0x0][0x3f8] ;  /* 0x0000fe0000067ab9 */ /* 0x000fc60000000a00 */
[----:B------:R-:W-:-:S05]  /*97c0*/  IADD3.X R3, RZ, R11, RZ, P0, !PT ;  /* 0x0000000bff037210 */ /* 0x000fca00007fe4ff */
[----:B-12---:R-:W-:Y:S01]  /*97d0*/  IMAD R6, R3, UR12, RZ ;  /* 0x0000000c03067c24 */ /* 0x006fe2000f8e02ff */
[----:B------:R-:W-:-:S03]  /*97e0*/  MOV R3, R8 ;  /* 0x0000000800037202 */ /* 0x000fc60000000f00 */
[----:B------:R-:W-:-:S04]  /*97f0*/  IMAD.WIDE.U32 R4, R0, UR12, R2 ;  /* 0x0000000c00047c25 */ /* 0x000fc8000f8e0002 */
[----:B------:R-:W-:Y:S01]  /*9800*/  IMAD R0, R0, UR13, R6 ;  /* 0x0000000d00007c24 */ /* 0x000fe2000f8e0206 */
[----:B------:R-:W-:-:S04]  /*9810*/  LEA R2, P0, R4, UR6, 0x1 ;  /* 0x0000000604027c11 */ /* 0x000fc8000f8008ff */
[----:B------:R-:W-:-:S04]  /*9820*/  IADD3 R0, R5, R0, RZ ;  /* 0x0000000005007210 */ /* 0x000fc80007ffe0ff */
[----:B------:R-:W-:-:S05]  /*9830*/  LEA.HI.X R3, R4, UR7, R0, 0x1, P0 ;  /* 0x0000000704037c11 */ /* 0x000fca00080f0c00 */
[----:B------:R1:W-:Y:S01]  /*9840*/  STG.E.128 desc[UR8][R2.64], R28 ;  /* 0x0000001c02007986 */ /* 0x0003e2000c101d08 */
[----:B------:R-:W-:Y:S05]  /*9850*/  BRA `(.L_x_414) ;  /* 0x0000000c001c7947 */ /* 0x000fea0003800000 */
.L_x_394:
[----:B------:R-:W-:Y:S01]  /*9860*/  UISETP.NE.AND UP0, UPT, UR24, -0x1, UPT ;  /* 0xffffffff1800788c */ /* 0x000fe2000bf05270 */
[----:B------:R-:W1:Y:S01]  /*9870*/  S2R R0, SR_TID.X ;  /* 0x0000000000007919 */ /* 0x000e620000002100 */
[----:B------:R-:W-:-:S04]  /*9880*/  USHF.L.U32 UR18, UR23, 0x7, URZ ;  /* 0x0000000717127899 */ /* 0x000fc8000800063f */
[----:B------:R-:W-:Y:S01]  /*9890*/  PLOP3.LUT P0, PT, PT, PT, UP0, 0x80, 0x0 ;  /* 0x000000000000781c */ /* 0x000fe20003f0f008 */
[----:B------:R-:W-:-:S04]  /*98a0*/  USHF.R.S32.HI UR22, URZ, 0x1f, UR18 ;  /* 0x0000001f3f167899 */ /* 0x000fc80008011412 */
[----:B------:R-:W-:Y:S01]  /*98b0*/  @UP0 UIADD3 UR7, UR16, UR24, URZ ;  /* 0x0000001810070290 */ /* 0x000fe2000fffe03f */
[----:B------:R-:W-:-:S03]  /*98c0*/  @UP0 ULDC.64 UR10, c[0x0][0x450] ;  /* 0x00011400000a0ab9 */ /* 0x000fc60000000a00 */
[----:B------:R-:W-:Y:S02]  /*98d0*/  @UP0 UIMAD.WIDE.U32 UR12, UR7, UR10, URZ ;  /* 0x0000000a070c02a5 */ /* 0x000fe4000f8e003f */
[----:B------:R-:W-:-:S04]  /*98e0*/  @UP0 UIMAD UR7, UR7, UR11, URZ ;  /* 0x0000000b070702a4 */ /* 0x000fc8000f8e023f */
[----:B------:R-:W-:Y:S01]  /*98f0*/  @UP0 UIADD3 UR21, UR13, UR7, URZ ;  /* 0x000000070d150290 */ /* 0x000fe2000fffe03f */
[----:B------:R-:W-:Y:S01]  /*9900*/  @UP0 UMOV UR20, UR12 ;  /* 0x0000000c00140c82 */ /* 0x000fe20008000000 */
[----:B------:R-:W-:Y:S10]  /*9910*/  @P0 BRA `(.L_x_415) ;  /* 0x0000000000340947 */ /* 0x000ff40003800000 */
        /* <DEDUP_REMOVED lines=13> */
.L_x_415:
[----:B------:R-:W-:Y:S01]  /*99f0*/  @UP0 UIADD3 UR7, UR16, UR24, URZ ;  /* 0x0000001810070290 */ /* 0x000fe2000fffe03f */
[----:B-1----:R-:W-:Y:S01]  /*9a00*/  SHF.R.S32.HI R2, RZ, 0x1f, R0 ;  /* 0x0000001fff027819 */ /* 0x002fe20000011400 */
[----:B------:R-:W-:Y:S02]  /*9a10*/  @UP0 ULDC.64 UR12, c[0x0][0x458] ;  /* 0x00011600000c0ab9 */ /* 0x000fe40000000a00 */
[----:B------:R-:W-:Y:S01]  /*9a20*/  @UP0 UIMAD.WIDE.U32 UR14, UR7, UR12, URZ ;  /* 0x0000000c070e02a5 */ /* 0x000fe2000f8e003f */
[----:B------:R-:W-:Y:S01]  /*9a30*/  LEA.HI R0, R2, R0, RZ, 0x3 ;  /* 0x0000000002007211 */ /* 0x000fe200078f18ff */
[----:B------:R-:W-:-:S03]  /*9a40*/  @UP0 UIMAD UR7, UR7, UR13, URZ ;  /* 0x0000000d070702a4 */ /* 0x000fc6000f8e023f */
[----:B------:R-:W-:Y:S01]  /*9a50*/  SHF.R.S32.HI R0, RZ, 0x3, R0 ;  /* 0x00000003ff007819 */ /* 0x000fe20000011400 */
        /* <DEDUP_REMOVED lines=16> */
.L_x_416:
[----:B------:R-:W-:Y:S01]  /*9b60*/  UIMAD UR7, UR22, UR10, URZ ;  /* 0x0000000a160772a4 */ /* 0x000fe2000f8e023f */
[----:B------:R-:W-:Y:S01]  /*9b70*/  IMAD.U32 R2, RZ, RZ, UR10 ;  /* 0x0000000aff027e24 */ /* 0x000fe2000f8e00ff */
[----:B------:R-:W-:Y:S01]  /*9b80*/  UIMAD UR6, UR23, -0x80, UR6 ;  /* 0xffffff80170678a4 */ /* 0x000fe2000f8e0206 */
[----:B------:R-:W-:Y:S01]  /*9b90*/  VIADD R6, R0, 0x20 ;  /* 0x0000002000067836 */ /* 0x000fe20000000000 */
[----:B------:R-:W-:Y:S01]  /*9ba0*/  UIMAD UR7, UR18, UR11, UR7 ;  /* 0x0000000b120772a4 */ /* 0x000fe2000f8e0207 */
[----:B------:R-:W-:Y:S01]  /*9bb0*/  IMAD.WIDE.U32 R2, R2, UR18, R4 ;  /* 0x0000001202027c25 */ /* 0x000fe2000f8e0004 */
[----:B------:R-:W-:Y:S01]  /*9bc0*/  USHF.R.S32.HI UR16, URZ, 0x1f, UR56 ;  /* 0x0000001f3f107899 */ /* 0x000fe20008011438 */
[----:B------:R-:W-:Y:S01]  /*9bd0*/  BSSY B0, `(.L_x_417) ;  /* 0x000001c000007945 */ /* 0x000fe20003800000 */
[----:B------:R-:W-:Y:S01]  /*9be0*/  ISETP.GE.AND P3, PT, R6, UR6, PT ;  /* 0x0000000606007c0c */ /* 0x000fe2000bf66270 */
[----:B------:R-:W-:Y:S01]  /*9bf0*/  ULDC.64 UR14, c[0x0][0x468] ;  /* 0x00011a00000e7ab9 */ /* 0x000fe20000000a00 */
[----:B------:R-:W-:Y:S01]  /*9c00*/  MOV R6, UR7 ;  /* 0x0000000700067c02 */ /* 0x000fe20008000f00 */
[----:B------:R-:W-:Y:S01]  /*9c10*/  UIMAD UR7, UR16, UR14, URZ ;  /* 0x0000000e100772a4 */ /* 0x000fe2000f8e023f */
[----:B------:R-:W-:Y:S01]  /*9c20*/  IADD3 R2, P0, R2, UR20, RZ ;  /* 0x0000001402027c10 */ /* 0x000fe2000ff1e0ff */
[C---:B------:R-:W-:Y:S01]  /*9c30*/  VIADD R7, R0.reuse, 0x40 ;  /* 0x0000004000077836 */ /* 0x040fe20000000000 */
[C---:B------:R-:W-:Y:S01]  /*9c40*/  ISETP.GE.AND P4, PT, R0.reuse, UR6, PT ;  /* 0x0000000600007c0c */ /* 0x040fe2000bf86270 */
[----:B------:R-:W-:Y:S01]  /*9c50*/  UIMAD UR15, UR56, UR15, UR7 ;  /* 0x0000000f380f72a4 */ /* 0x000fe2000f8e0207 */
[----:B------:R-:W-:Y:S01]  /*9c60*/  IADD3.X R3, R3, UR21, R6, P0, !PT ;  /* 0x0000001503037c10 */ /* 0x000fe200087fe406 */
[----:B------:R-:W-:Y:S01]  /*9c70*/  IMAD.U32 R6, RZ, RZ, UR14 ;  /* 0x0000000eff067e24 */ /* 0x000fe2000f8e00ff */
[----:B------:R-:W-:Y:S01]  /*9c80*/  ISETP.GE.AND P2, PT, R7, UR6, PT ;  /* 0x0000000607007c0c */ /* 0x000fe2000bf46270 */
[----:B------:R-:W-:Y:S01]  /*9c90*/  VIADD R7, R0, 0x60 ;  /* 0x0000006000077836 */ /* 0x000fe20000000000 */
[----:B------:R-:W-:Y:S01]  /*9ca0*/  SHF.R.S32.HI R11, RZ, 0x1f, R0 ;  /* 0x0000001fff0b7819 */ /* 0x000fe20000011400 */
[----:B------:R-:W-:-:S03]  /*9cb0*/  IMAD.WIDE.U32 R2, R6, UR56, R2 ;  /* 0x0000003806027c25 */ /* 0x000fc6000f8e0002 */
[----:B------:R-:W-:Y:S02]  /*9cc0*/  ISETP.GE.AND P1, PT, R7, UR6, PT ;  /* 0x0000000607007c0c */ /* 0x000fe4000bf26270 */
[----:B------:R-:W-:Y:S01]  /*9cd0*/  IADD3 R10, R3, UR15, RZ ;  /* 0x0000000f030a7c10 */ /* 0x000fe2000fffe0ff */
[----:B------:R-:W-:Y:S10]  /*9ce0*/  @P4 BRA `(.L_x_418) ;  /* 0x0000000000284947 */ /* 0x000ff40003800000 */
        /* <DEDUP_REMOVED lines=9> */
[----:B------:R1:W-:Y:S04]  /*9d80*/  STG.E.128 desc[UR8][R8.64], RZ ;  /* 0x000000ff08007986 */ /* 0x0003e8000c101d08 */
.L_x_418:
[----:B------:R-:W-:Y:S05]  /*9d90*/  BSYNC B0 ;  /* 0x0000000000007941 */ /* 0x000fea0003800000 */
.L_x_417:
[----:B------:R-:W-:Y:S04]  /*9da0*/  BSSY B0, `(.L_x_419) ;  /* 0x000000e000007945 */ /* 0x000fe80003800000 */
[----:B------:R-:W-:Y:S05]  /*9db0*/  @P3 BRA `(.L_x_420) ;  /* 0x0000000000303947 */ /* 0x000fea0003800000 */
[----:B-1----:R-:W-:Y:S01]  /*9dc0*/  IADD3 R8, P0, R0, 0x20, RZ ;  /* 0x0000002000087810 */ /* 0x002fe20007f1e0ff */
        /* <DEDUP_REMOVED lines=10> */
[----:B------:R2:W-:Y:S02]  /*9e70*/  STG.E.128 desc[UR8][R8.64], RZ ;  /* 0x000000ff08007986 */ /* 0x0005e4000c101d08 */
.L_x_420:
[----:B------:R-:W-:Y:S05]  /*9e80*/  BSYNC B0 ;  /* 0x0000000000007941 */ /* 0x000fea0003800000 */
.L_x_419:
        /* <DEDUP_REMOVED lines=14> */
.L_x_422:
[----:B------:R-:W-:Y:S05]  /*9f70*/  BSYNC B0 ;  /* 0x0000000000007941 */ /* 0x000fea0003800000 */
.L_x_421:
[----:B------:R-:W-:Y:S04]  /*9f80*/  BSSY B0, `(.L_x_423) ;  /* 0x000000e000007945 */ /* 0x000fe80003800000 */
[----:B------:R-:W-:Y:S05]  /*9f90*/  @P1 BRA `(.L_x_424) ;  /* 0x0000000000301947 */ /* 0x000fea0003800000 */
[----:B------:R-:W-:Y:S01]  /*9fa0*/  IADD3 R3, P0, R0, 0x60, RZ ;  /* 0x0000006000037810 */ /* 0x000fe20007f1e0ff */
[----:B------:R-:W-:Y:S01]  /*9fb0*/  ULDC.64 UR6, c[0x0][0x3f0] ;  /* 0x0000fc0000067ab9 */ /* 0x000fe20000000a00 */
[----:B------:R-:W-:-:S03]  /*9fc0*/  MOV R7, R10 ;  /* 0x0000000a00077202 */ /* 0x000fc60000000f00 */
[----:B------:R-:W-:-:S04]  /*9fd0*/  IMAD.X R6, RZ, RZ, R11, P0 ;  /* 0x000000ffff067224 */ /* 0x000fc800000e060b */
[----:B-123--:R-:W-:Y:S02]  /*9fe0*/  IMAD R8, R6, UR10, RZ ;  /* 0x0000000a06087c24 */ /* 0x00efe4000f8e02ff */
[----:B------:R-:W-:-:S04]  /*9ff0*/  IMAD.MOV.U32 R6, RZ, RZ, R2 ;  /* 0x000000ffff067224 */ /* 0x000fc800078e0002 */
[----:B------:R-:W-:-:S04]  /*a000*/  IMAD.WIDE.U32 R6, R3, UR10, R6 ;  /* 0x0000000a03067c25 */ /* 0x000fc8000f8e0006 */
[----:B------:R-:W-:Y:S01]  /*a010*/  IMAD R3, R3, UR11, R8 ;  /* 0x0000000b03037c24 */ /* 0x000fe2000f8e0208 */
[----:B------:R-:W-:-:S04]  /*a020*/  LEA R2, P0, R6, UR6, 0x1 ;  /* 0x0000000606027c11 */ /* 0x000fc8000f8008ff */
[----:B------:R-:W-:-:S04]  /*a030*/  IADD3 R3, R3, R7, RZ ;  /* 0x0000000703037210 */ /* 0x000fc80007ffe0ff */
[----:B------:R-:W-:-:S05]  /*a040*/  LEA.HI.X R3, R6, UR7, R3, 0x1, P0 ;  /* 0x0000000706037c11 */ /* 0x000fca00080f0c03 */
[----:B------:R4:W-:Y:S02]  /*a050*/  STG.E.128 desc[UR8][R2.64], RZ ;  /* 0x000000ff02007986 */ /* 0x0009e4000c101d08 */
.L_x_424:
[----:B------:R-:W-:Y:S05]  /*a060*/  BSYNC B0 ;  /* 0x0000000000007941 */ /* 0x000fea0003800000 */
.L_x_423:
[----:B------:R-:W-:Y:S01]  /*a070*/  UIMAD UR6, UR22, UR12, URZ ;  /* 0x0000000c160672a4 */ /* 0x000fe2000f8e023f */
[----:B----4-:R-:W-:Y:S01]  /*a080*/  IMAD.U32 R2, RZ, RZ, UR12 ;  /* 0x0000000cff027e24 */ /* 0x010fe2000f8e00ff */
        /* <DEDUP_REMOVED lines=12> */
[----:B-123--:R-:W-:Y:S01]  /*a150*/  IADD3 R8, R3, UR7, RZ ;  /* 0x0000000703087c10 */ /* 0x00efe2000fffe0ff */
[----:B------:R-:W-:Y:S06]  /*a160*/  @P4 BRA `(.L_x_426) ;  /* 0x0000000000284947 */ /* 0x000fec0003800000 */
        /* <DEDUP_REMOVED lines=10> */
.L_x_426:
[----:B------:R-:W-:Y:S05]  /*a210*/  BSYNC B0 ;  /* 0x0000000000007941 */ /* 0x000fea0003800000 */
.L_x_425:
        /* <DEDUP_REMOVED lines=14> */
.L_x_428:
[----:B------:R-:W-:Y:S05]  /*a300*/  BSYNC B0 ;  /* 0x0000000000007941 */ /* 0x000fea0003800000 */
.L_x_427:
        /* <DEDUP_REMOVED lines=14> */
.L_x_430:
[----:B------:R-:W-:Y:S05]  /*a3f0*/  BSYNC B0 ;  /* 0x0000000000007941 */ /* 0x000fea0003800000 */
.L_x_429:
[----:B------:R-:W-:Y:S05]  /*a400*/  @P1 BRA `(.L_x_414) ;  /* 0x0000000000301947 */ /* 0x000fea0003800000 */
[----:B------:R-:W-:Y:S01]  /*a410*/  IADD3 R0, P0, R0, 0x60, RZ ;  /* 0x0000006000007810 */ /* 0x000fe20007f1e0ff */
[----:B------:R-:W-:Y:S01]  /*a420*/  IMAD.MOV.U32 R4, RZ, RZ, R2 ;  /* 0x000000ffff047224 */ /* 0x000fe200078e0002 */
[----:B------:R-:W-:Y:S01]  /*a430*/  MOV R5, R8 ;  /* 0x0000000800057202 */ /* 0x000fe20000000f00 */
[----:B------:R-:W-:Y:S02]  /*a440*/  ULDC.64 UR6, c[0x0][0x3f8] ;  /* 0x0000fe0000067ab9 */ /* 0x000fe40000000a00 */
[----:B------:R-:W-:Y:S02]  /*a450*/  IMAD.X R3, RZ, RZ, R11, P0 ;  /* 0x000000ffff037224 */ /* 0x000fe400000e060b */
[----:B------:R-:W-:-:S04]  /*a460*/  IMAD.WIDE.U32 R4, R0, UR12, R4 ;  /* 0x0000000c00047c25 */ /* 0x000fc8000f8e0004 */
[----:B------:R-:W-:Y:S01]  /*a470*/  IMAD R3, R3, UR12, RZ ;  /* 0x0000000c03037c24 */ /* 0x000fe2000f8e02ff */
[----:B------:R-:W-:-:S03]  /*a480*/  LEA R2, P0, R4, UR6, 0x1 ;  /* 0x0000000604027c11 */ /* 0x000fc6000f8008ff */
[----:B------:R-:W-:-:S05]  /*a490*/  IMAD R0, R0, UR13, R3 ;  /* 0x0000000d00007c24 */ /* 0x000fca000f8e0203 */
[----:B------:R-:W-:-:S04]  /*a4a0*/  IADD3 R0, R0, R5, RZ ;  /* 0x0000000500007210 */ /* 0x000fc80007ffe0ff */
[----:B------:R-:W-:-:S05]  /*a4b0*/  LEA.HI.X R3, R4, UR7, R0, 0x1, P0 ;  /* 0x0000000704037c11 */ /* 0x000fca00080f0c00 */
[----:B------:R4:W-:Y:S02]  /*a4c0*/  STG.E.128 desc[UR8][R2.64], RZ ;  /* 0x000000ff02007986 */ /* 0x0009e4000c101d08 */
.L_x_414:
[----:B------:R-:W-:Y:S05]  /*a4d0*/  BSYNC B1 ;  /* 0x0000000000017941 */ /* 0x000fea0003800000 */
.L_x_389:
        /* <DEDUP_REMOVED lines=11> */
.L_x_431:
[----:B------:R-:W-:Y:S05]  /*a590*/  EXIT ;  /* 0x000000000000794d */ /* 0x000fea0003800000 */
.L_x_433:
        /* <DEDUP_REMOVED lines=14> */
.L_x_2462:


//--------------------- .text._ZN5flash44flash_bwd_dq_dk_dv_loop_seqk_parallel_kernelI23Flash_bwd_kernel_traitsILi64ELi128ELi128ELi8ELi4ELi4ELi4ELb0ELb0EN7cutlass6half_tE19Flash_kernel_traitsILi64ELi128ELi128ELi8ES3_EELb0ELb0ELb0ELb0ELb0ELb0ELb0EEEvNS_16Flash_bwd_paramsE --------------------------
	.section	.text._ZN5flash44flash_bwd_dq_dk_dv_loop_seqk_parallel_kernelI23Flash_bwd_kernel_traitsILi64ELi128ELi128ELi8ELi4ELi4ELi4ELb0ELb0EN7cutlass6half_tE19Flash_kernel_traitsILi64ELi128ELi128ELi8ES3_EELb0ELb0ELb0ELb0ELb0ELb0ELb0EEEvNS_16Flash_bwd_paramsE,"ax",@progbits
	.align	128
        .global         _ZN5flash44flash_bwd_dq_dk_dv_loop_seqk_parallel_kernelI23Flash_bwd_kernel_traitsILi64ELi128ELi128ELi8ELi4ELi4ELi4ELb0ELb0EN7cutlass6half_tE19Flash_kernel_traitsILi64ELi128ELi128ELi8ES3_EELb0ELb0ELb0ELb0ELb0ELb0ELb0EEEvNS_16Flash_bwd_paramsE
        .type           _ZN5flash44flash_bwd_dq_dk_dv_loop_seqk_parallel_kernelI23Flash_bwd_kernel_traitsILi64ELi128ELi128ELi8ELi4ELi4ELi4ELb0ELb0EN7cutlass6half_tE19Flash_kernel_traitsILi64ELi128ELi128ELi8ES3_EELb0ELb0ELb0ELb0ELb0ELb0ELb0EEEvNS_16Flash_bwd_paramsE,@function
        .size           _ZN5flash44flash_bwd_dq_dk_dv_loop_seqk_parallel_kernelI23Flash_bwd_kernel_traitsILi64ELi128ELi128ELi8ELi4ELi4ELi4ELb0ELb0EN7cutlass6half_tE19Flash_kernel_traitsILi64ELi128ELi128ELi8ES3_EELb0ELb0ELb0ELb0ELb0ELb0ELb0EEEvNS_16Flash_bwd_paramsE,(.L_x_2463 - _ZN5flash44flash_bwd_dq_dk_dv_loop_seqk_parallel_kernelI23Flash_bwd_kernel_traitsILi64ELi128ELi128ELi8ELi4ELi4ELi4ELb0ELb0EN7cutlass6half_tE19Flash_kernel_traitsILi64ELi128ELi128ELi8ES3_EELb0ELb0ELb0ELb0ELb0ELb0ELb0EEEvNS_16Flash_bwd_paramsE)
        .other          _ZN5flash44flash_bwd_dq_dk_dv_loop_seqk_parallel_kernelI23Flash_bwd_kernel_traitsILi64ELi128ELi128ELi8ELi4ELi4ELi4ELb0ELb0EN7cutlass6half_tE19Flash_kernel_traitsILi64ELi128ELi128ELi8ES3_EELb0ELb0ELb0ELb0ELb0ELb0ELb0EEEvNS_16Flash_bwd_paramsE,@"STO_CUDA_ENTRY STV_DEFAULT"
_ZN5flash44flash_bwd_dq_dk_dv_loop_seqk_parallel_kernelI23Flash_bwd_kernel_traitsILi64ELi128ELi128ELi8ELi4ELi4ELi4ELb0ELb0EN7cutlass6half_tE19Flash_kernel_traitsILi64ELi128ELi128ELi8ES3_EELb0ELb0ELb0ELb0ELb0ELb0ELb0EEEvNS_16Flash_bwd_paramsE:
.text._ZN5flash44flash_bwd_dq_dk_dv_loop_seqk_parallel_kernelI23Flash_bwd_kernel_traitsILi64ELi128ELi128ELi8ELi4ELi4ELi4ELb0ELb0EN7cutlass6half_tE19Flash_kernel_traitsILi64ELi128ELi128ELi8ES3_EELb0ELb0ELb0ELb0ELb0ELb0ELb0EEEvNS_16Flash_bwd_paramsE:
        /* <DEDUP_REMOVED lines=22> */
[----:B---3--:R-:W-:-:S03]  /*0160*/  USHF.L.U32 UR5, UR46, 0x7, URZ ;  /* 0x000000072e057899 */ /* 0x008fc6000800063f */
[CC--:B------:R-:W-:Y:S02]  /*0170*/  LEA.HI R5, R13.reuse, R14.reuse, RZ, 0x5 ;  /* 0x0000000e0d057211 */ /* 0x0c0fe400078f28ff */
[----:B------:R-:W-:Y:S02]  /*0180*/  LEA.HI R3, R13, R14, RZ, 0x4 ;  /* 0x0000000e0d037211 */ /* 0x000fe400078f20ff */
[--C-:B------:R-:W-:Y:S01]  /*0190*/  SHF.R.S32.HI R6, RZ, 0x5, R5.reuse ;  /* 0x00000005ff067819 */ /* 0x100fe20000011405 */
[----:B----4-:R-:W-:Y:S01]  /*01a0*/  USHF.R.S32.HI UR6, URZ, 0x1f, UR57 ;  /* 0x0000001f3f067899 */ /* 0x010fe20008011439 */
[----:B------:R-:W-:Y:S02]  /*01b0*/  SHF.R.S32.HI R0, RZ, 0x1f, R5 ;  /* 0x0000001fff007819 */ /* 0x000fe40000011405 */
[----:B------:R-:W-:Y:S02]  /*01c0*/  SHF.R.S32.HI R4, RZ, 0x4, R3 ;  /* 0x00000004ff047819 */ /* 0x000fe40000011403 */
        /* <DEDUP_REMOVED lines=8> */
[----:B------:R-:W-:-:S02]  /*0250*/  LOP3.LUT R2, R5, 0xffffffe0, RZ, 0xc0, !PT ;  /* 0xffffffe005027812 */ /* 0x000fc400078ec0ff */
[----:B------:R-:W-:Y:S01]  /*0260*/  SHF.R.S32.HI R3, RZ, 0x3, R16 ;  /* 0x00000003ff037819 */ /* 0x000fe20000011410 */
[C---:B------:R-:W-:Y:S01]  /*0270*/  IMAD.IADD R4, R14.reuse, 0x1, -R0 ;  /* 0x000000010e047824 */ /* 0x040fe200078e0a00 */
[----:B------:R-:W-:Y:S01]  /*0280*/  LEA.HI R15, R13, R14, RZ, 0x2 ;  /* 0x0000000e0d0f7211 */ /* 0x000fe200078f10ff */
[----:B------:R-:W-:Y:S01]  /*0290*/  IMAD.IADD R2, R14, 0x1, -R2 ;  /* 0x000000010e027824 */ /* 0x000fe200078e0a02 */
[----:B------:R-:W-:Y:S01]  /*02a0*/  LOP3.LUT R5, R16, 0xfffffff8, RZ, 0xc0, !PT ;  /* 0xfffffff810057812 */ /* 0x000fe200078ec0ff */
[----:B------:R-:W-:Y:S01]  /*02b0*/  IMAD.SHL.U32 R3, R3, 0x40, RZ ;  /* 0x0000004003037824 */ /* 0x000fe200078e00ff */
[--C-:B------:R-:W-:Y:S02]  /*02c0*/  SHF.R.S32.HI R7, RZ, 0x2, R15.reuse ;  /* 0x00000002ff077819 */ /* 0x100fe4000001140f */
[----:B------:R-:W-:Y:S01]  /*02d0*/  SHF.R.S32.HI R6, RZ, 0x1f, R15 ;  /* 0x0000001fff067819 */ /* 0x000fe2000001140f */
[----:B------:R-:W-:Y:S01]  /*02e0*/  IMAD.IADD R0, R14, 0x1, -R5 ;  /* 0x000000010e007824 */ /* 0x000fe200078e0a05 */
[----:B------:R-:W-:-:S02]  /*02f0*/  LOP3.LUT R3, R3, 0x1c0, RZ, 0xc0, !PT ;  /* 0x000001c003037812 */ /* 0x000fc400078ec0ff */
[----:B------:R-:W-:Y:S01]  /*0300*/  LEA.HI R5, R6, R7, RZ, 0x3 ;  /* 0x0000000706057211 */ /* 0x000fe200078f18ff */
[----:B------:R-:W-:Y:S01]  /*0310*/  IMAD.SHL.U32 R224, R0, 0x8, RZ ;  /* 0x0000000800e07824 */ /* 0x000fe200078e00ff */
[----:B------:R-:W-:Y:S02]  /*0320*/  SHF.R.U32.HI R6, RZ, 0x3, R3 ;  /* 0x00000003ff067819 */ /* 0x000fe40000011603 */
[----:B------:R-:W-:Y:S02]  /*0330*/  LOP3.LUT R5, R5, 0xfffffff8, RZ, 0xc0, !PT ;  /* 0xfffffff805057812 */ /* 0x000fe400078ec0ff */
[----:B------:R-:W-:Y:S02]  /*0340*/  LOP3.LUT R3, R3, 0x38, R224, 0xf8, !PT ;  /* 0x0000003803037812 */ /* 0x000fe400078ef8e0 */
[----:B------:R-:W-:Y:S01]  /*0350*/  SHF.R.S32.HI R9, RZ, 0x1f, R4 ;  /* 0x0000001fff097819 */ /* 0x000fe20000011404 */
[----:B------:R-:W-:Y:S01]  /*0360*/  IMAD.IADD R7, R7, 0x1, -R5 ;  /* 0x0000000107077824 */ /* 0x000fe200078e0a05 */
[----:B------:R-:W-:-:S02]  /*0370*/  SHF.R.S32.HI R8, RZ, 0x1f, R2 ;  /* 0x0000001fff087819 */ /* 0x000fc40000011402 */
[----:B------:R-:W-:Y:S02]  /*0380*/  LOP3.LUT R5, R3, R6, RZ, 0x3c, !PT ;  /* 0x0000000603057212 */ /* 0x000fe400078e3cff */
[----:B------:R-:W-:Y:S02]  /*0390*/  LEA.HI R3, R13, R14, RZ, 0x6 ;  /* 0x0000000e0d037211 */ /* 0x000fe400078f30ff */
[----:B------:R-:W-:Y:S02]  /*03a0*/  LEA.HI R11, R9, R4, RZ, 0x3 ;  /* 0x00000004090b7211 */ /* 0x000fe400078f18ff */
[C---:B------:R-:W-:Y:S01]  /*03b0*/  LOP3.LUT P4, RZ, R0.reuse, 0x2, RZ, 0xc0, !PT ;  /* 0x0000000200ff7812 */ /* 0x040fe2000788c0ff */
[----:B------:R-:W-:Y:S01]  /*03c0*/  IMAD.SHL.U32 R3, R3, 0x8, RZ ;  /* 0x0000000803037824 */ /* 0x000fe200078e00ff */
[C---:B------:R-:W-:Y:S01]  /*03d0*/  LOP3.LUT P3, RZ, R0.reuse, 0x4, RZ, 0xc0, !PT ;  /* 0x0000000400ff7812 */ /* 0x040fe2000786c0ff */
[----:B------:R-:W-:Y:S01]  /*03e0*/  IMAD.SHL.U32 R0, R0, 0x40, RZ ;  /* 0x0000004000007824 */ /* 0x000fe200078e00ff */
[----:B------:R-:W-:-:S02]  /*03f0*/  LEA.HI R8, R8, R2, RZ, 0x2 ;  /* 0x0000000208087211 */ /* 0x000fc400078f10ff */
[----:B------:R-:W-:Y:S02]  /*0400*/  LOP3.LUT R2, R11, 0xfffffff8, RZ, 0xc0, !PT ;  /* 0xfffffff80b027812 */ /* 0x000fe400078ec0ff */
[----:B------:R-:W-:Y:S02]  /*0410*/  LEA.HI R6, R13, R14, RZ, 0x7 ;  /* 0x0000000e0d067211 */ /* 0x000fe400078f38ff */
[----:B------:R-:W-:Y:S01]  /*0420*/  LOP3.LUT R0, R0, 0x1c0, RZ, 0xc0, !PT ;  /* 0x000001c000007812 */ /* 0x000fe200078ec0ff */
[----:B------:R-:W-:Y:S01]  /*0430*/  IMAD.IADD R13, R4, 0x1, -R2 ;  /* 0x00000001040d7824 */ /* 0x000fe200078e0a02 */
[----:B------:R-:W-:Y:S01]  /*0440*/  LOP3.LUT R252, R5, 0xfffffe00, R3, 0xf8, !PT ;  /* 0xfffffe0005fc7812 */ /* 0x000fe200078ef803 */
[----:B------:R-:W-:Y:S01]  /*0450*/  IMAD.SHL.U32 R2, R10, 0x10, RZ ;  /* 0x000000100a027824 */ /* 0x000fe200078e00ff */
[----:B------:R-:W-:Y:S01]  /*0460*/  SHF.R.S32.HI R3, RZ, 0x7, R6 ;  /* 0x00000007ff037819 */ /* 0x000fe20000011406 */
[----:B------:R-:W-:Y:S01]  /*0470*/  IMAD.SHL.U32 R4, R12, 0x200, RZ ;  /* 0x000002000c047824 */ /* 0x000fe200078e00ff */
[----:B------:R-:W-:-:S02]  /*0480*/  LOP3.LUT R184, R0, 0x8, R16, 0xf8, !PT ;  /* 0x0000000800b87812 */ /* 0x000fc400078ef810 */
[----:B------:R-:W-:Y:S02]  /*0490*/  SHF.R.U32.HI R180, RZ, 0x3, R0 ;  /* 0x00000003ffb47819 */ /* 0x000fe40000011600 */
[----:B------:R-:W-:Y:S01]  /*04a0*/  LOP3.LUT R5, R0, 0x30, R2, 0xf8, !PT ;  /* 0x0000003000057812 */ /* 0x000fe200078ef802 */
[----:B------:R-:W-:Y:S01]  /*04b0*/  IMAD R0, R3, 0x1000, R4 ;  /* 0x0000100003007824 */ /* 0x000fe200078e0204 */
[----:B------:R-:W-:Y:S02]  /*04c0*/  LOP3.LUT R184, R184, R180, RZ, 0x3c, !PT ;  /* 0x000000b4b8b87212 */ /* 0x000fe400078e3cff */
[----:B------:R-:W-:Y:S02]  /*04d0*/  LOP3.LUT R5, R5, 0x8, R16, 0xf8, !PT ;  /* 0x0000000805057812 */ /* 0x000fe400078ef810 */
[----:B------:R-:W-:Y:S01]  /*04e0*/  LOP3.LUT R6, R7, 0x1, RZ, 0xc0, !PT ;  /* 0x0000000107067812 */ /* 0x000fe200078ec0ff */
[----:B------:R-:W-:Y:S01]  /*04f0*/  IMAD.IADD R184, R0, 0x1, R184 ;  /* 0x0000000100b87824 */ /* 0x000fe200078e02b8 */
[----:B------:R-:W-:-:S02]  /*0500*/  LOP3.LUT R0, R15, 0x7ffffffc, RZ, 0xc0, !PT ;  /* 0x7ffffffc0f007812 */ /* 0x000fc400078ec0ff */
[----:B------:R-:W-:Y:S01]  /*0510*/  LEA.HI.SX32 R2, R8, R2, 0x1e ;  /* 0x0000000208027211 */ /* 0x000fe200078ff2ff */
[----:B------:R-:W-:Y:S01]  /*0520*/  IMAD.SHL.U32 R184, R184, 0x2, RZ ;  /* 0x00000002b8b87824 */ /* 0x000fe200078e00ff */
[----:B------:R-:W-:Y:S01]  /*0530*/  LOP3.LUT R180, R4, R5, R180, 0xf6, !PT ;  /* 0x0000000504b47212 */ /* 0x000fe200078ef6b4 */
[----:B------:R-:W-:Y:S01]  /*0540*/  IMAD.IADD R5, R14, 0x1, -R0 ;  /* 0x000000010e057824 */ /* 0x000fe200078e0a00 */
[----:B------:R-:W-:Y:S01]  /*0550*/  ISETP.NE.U32.AND P0, PT, R6, 0x1, PT ;  /* 0x000000010600780c */ /* 0x000fe20003f05070 */
[C---:B------:R-:W-:Y:S01]  /*0560*/  IMAD.SHL.U32 R0, R7.reuse, 0x40, RZ ;  /* 0x0000004007007824 */ /* 0x040fe200078e00ff */
[----:B------:R1:W-:Y:S01]  /*0570*/  STL [R1+0x4], R2 ;  /* 0x0000040201007387 */ /* 0x0003e20000100800 */
[----:B------:R-:W-:Y:S01]  /*0580*/  IMAD.SHL.U32 R14, R14, 0x2, RZ ;  /* 0x000000020e0e7824 */ /* 0x000fe200078e00ff */
[----:B------:R-:W-:Y:S01]  /*0590*/  R2P PR, R7, 0x6 ;  /* 0x0000000607007804 */ /* 0x000fe20000000000 */
[----:B------:R-:W-:Y:S01]  /*05a0*/  IMAD.SHL.U32 R6, R12, 0x10, RZ ;  /* 0x000000100c067824 */ /* 0x000fe200078e00ff */
[----:B------:R-:W-:Y:S01]  /*05b0*/  LOP3.LUT R0, R0, 0x1c0, RZ, 0xc0, !PT ;  /* 0x000001c000007812 */ /* 0x000fe200078ec0ff */
[----:B------:R-:W-:Y:S01]  /*05c0*/  IMAD.SHL.U32 R5, R5, 0x2, RZ ;  /* 0x0000000205057824 */ /* 0x000fe200078e00ff */
[----:B------:R-:W-:-:S02]  /*05d0*/  LOP3.LUT R7, R14, 0x6, RZ, 0xc0, !PT ;  /* 0x000000060e077812 */ /* 0x000fc400078ec0ff */
[----:B------:R-:W-:Y:S02]  /*05e0*/  SHF.R.U32.HI R4, RZ, 0x3, R0 ;  /* 0x00000003ff047819 */ /* 0x000fe40000011600 */
[C---:B------:R-:W-:Y:S01]  /*05f0*/  SEL R185, R218.reuse, 0xffffffe0, !P4 ;  /* 0xffffffe0dab97807 */ /* 0x040fe20006000000 */
[C---:B------:R-:W-:Y:S01]  /*0600*/  IMAD R7, R3.reuse, 0x40, R7 ;  /* 0x0000004003077824 */ /* 0x040fe200078e0207 */
[----:B------:R-:W-:Y:S02]  /*0610*/  SEL R218, R218, 0xffffffe0, !P1 ;  /* 0xffffffe0dada7807 */ /* 0x000fe40004800000 */
[----:B------:R-:W-:Y:S02]  /*0620*/  SEL R216, R216, 0x10, !P0 ;  /* 0x00000010d8d87807 */ /* 0x000fe40004000000 */
[----:B------:R2:W-:Y:S01]  /*0630*/  STL [R1], R7 ;  /* 0x0000000701007387 */ /* 0x0005e20000100800 */
[----:B------:R-:W-:Y:S01]  /*0640*/  LEA R180, R180, UR4, 0x1 ;  /* 0x00000004b4b47c11 */ /* 0x000fe2000f8e08ff */
[----:B-1----:R-:W-:-:S02]  /*0650*/  IMAD.SHL.U32 R2, R3, 0x8, RZ ;  /* 0x0000000803027824 */ /* 0x002fc400078e00ff */
[----:B------:R-:W-:-:S03]  /*0660*/  IMAD R3, R3, 0x2000, R5 ;  /* 0x0000200003037824 */ /* 0x000fc600078e0205 */
[----:B------:R-:W-:Y:S01]  /*0670*/  LOP3.LUT R2, R2, 0x8, RZ, 0xc0, !PT ;  /* 0x0000000802027812 */ /* 0x000fe200078ec0ff */
[----:B------:R-:W-:-:S03]  /*0680*/  IMAD R3, R10, 0x400, R3 ;  /* 0x000004000a037824 */ /* 0x000fc600078e0203 */
[----:B------:R-:W-:Y:S02]  /*0690*/  LOP3.LUT R9, R2, 0x10, R6, 0xf8, !PT ;  /* 0x0000001002097812 */ /* 0x000fe400078ef806 */
[CC--:B------:R-:W-:Y:S01]  /*06a0*/  LOP3.LUT R8, R4.reuse, R0.reuse, R2, 0x1e, !PT ;  /* 0x0000000004087212 */ /* 0x0c0fe200078e1e02 */
[----:B------:R-:W-:Y:S01]  /*06b0*/  IMAD.SHL.U32 R2, R13, 0x40, RZ ;  /* 0x000000400d027824 */ /* 0x000fe200078e00ff */
[----:B------:R-:W-:Y:S01]  /*06c0*/  LOP3.LUT R6, R4, R0, RZ, 0xfc, !PT ;  /* 0x0000000004067212 */ /* 0x000fe200078efcff */
[----:B------:R-:W-:Y:S02]  /*06d0*/  IMAD R0, R10, 0x400, R5 ;  /* 0x000004000a007824 */ /* 0x000fe400078e0205 */
[----:B--2---:R-:W-:Y:S01]  /*06e0*/  IMAD.SHL.U32 R7, R11, 0x40, RZ ;  /* 0x000000400b077824 */ /* 0x004fe200078e00ff */
[----:B------:R-:W-:Y:S01]  /*06f0*/  LOP3.LUT R2, R2, 0x1c0, RZ, 0xc0, !PT ;  /* 0x000001c002027812 */ /* 0x000fe200078ec0ff */
[----:B------:R-:W-:Y:S02]  /*0700*/  IMAD.SHL.U32 R4, R12, 0x8, RZ ;  /* 0x000000080c047824 */ /* 0x000fe400078e00ff */
[----:B------:R-:W-:Y:S01]  /*0710*/  IMAD.IADD R6, R6, 0x1, R3 ;  /* 0x0000000106067824 */ /* 0x000fe200078e0203 */
[----:B------:R-:W-:Y:S01]  /*0720*/  SHF.R.U32.HI R5, RZ, 0x3, R2 ;  /* 0x00000003ff057819 */ /* 0x000fe20000011602 */
        /* <DEDUP_REMOVED lines=12> */
[----:B------:R-:W-:-:S02]  /*07f0*/  USHF.R.S32.HI UR6, URZ, 0x1f, UR46 ;  /* 0x0000001f3f067899 */ /* 0x000fc4000801142e */
[----:B------:R-:W-:Y:S02]  /*0800*/  IMAD.U32 R2, RZ, RZ, UR5 ;  /* 0x00000005ff027e24 */ /* 0x000fe4000f8e00ff */
[----:B------:R-:W-:Y:S01]  /*0810*/  IMAD.U32 R3, RZ, RZ, UR5 ;  /* 0x00000005ff037e24 */ /* 0x000fe2000f8e00ff */
[----:B------:R-:W-:Y:S01]  /*0820*/  UIADD3 UR5, UR4, 0xc000, URZ ;  /* 0x0000c00004057890 */ /* 0x000fe2000fffe03f */
[----:B------:R-:W-:Y:S01]  /*0830*/  MOV R0, UR6 ;  /* 0x0000000600007c02 */ /* 0x000fe20008000f00 */
[----:B------:R-:W-:Y:S01]  /*0840*/  IMAD.U32 R2, RZ, RZ, UR6 ;  /* 0x00000006ff027e24 */ /* 0x000fe2000f8e00ff */
[----:B------:R-:W-:Y:S01]  /*0850*/  UIADD3 UR6, UR4, 0xc000, URZ ;  /* 0x0000c00004067890 */ /* 0x000fe2000fffe03f */
[----:B------:R-:W-:Y:S02]  /*0860*/  IMAD.MOV.U32 R0, RZ, RZ, 0x40 ;  /* 0x00000040ff007424 */ /* 0x000fe400078e00ff */
        /* <DEDUP_REMOVED lines=12> */
[----:B------:R-:W-:Y:S01]  /*0930*/  STL [R1+0x8], R7 ;  /* 0x0000080701007387 */ /* 0x000fe20000100800 */
        /* <DEDUP_REMOVED lines=33> */
.L_x_510:
        /* <DEDUP_REMOVED lines=16> */
[----:B-1----:R-:W-:Y:S01]  /*0c50*/  IMAD.U32 R2, RZ, RZ, UR10 ;  /* 0x0000000aff027e24 */ /* 0x002fe2000f8e00ff */
        /* <DEDUP_REMOVED lines=14> */
[----:B--234-:R-:W2:Y:S05]  /*0d40*/  @P1 LDG.E R7, desc[UR8][R4.64] ;  /* 0x0000000804071981 */ /* 0x01ceaa000c1e1900 */
        /* <DEDUP_REMOVED lines=35> */
.L_x_434:
        /* <DEDUP_REMOVED lines=15> */
[----:B------:R-:W-:-:S02]  /*1070*/  UIADD3 UR17, UR39, 0x7f, URZ ;  /* 0x0000007f27117890 */ /* 0x000fc4000fffe03f */
[----:B------:R-:W-:Y:S02]  /*1080*/  UIMAD UR29, UR46, UR11, UR10 ;  /* 0x0000000b2e1d72a4 */ /* 0x000fe4000f8e020a */
[----:B------:R-:W-:Y:S01]  /*1090*/  USHF.L.U64.HI UR20, UR46, 0x7, UR58 ;  /* 0x000000072e147899 */ /* 0x000fe2000801023a */
[----:B------:R-:W-:Y:S01]  /*10a0*/  @!UP1 ULDC.64 UR10, c[0x0][0x418] ;  /* 0x00010600000a9ab9 */ /* 0x000fe20000000a00 */
[----:B------:R-:W-:Y:S01]  /*10b0*/  USHF.R.S32.HI UR21, URZ, 0x1f, UR17 ;  /* 0x0000001f3f157899 */ /* 0x000fe20008011411 */
[----:B------:R-:W-:Y:S01]  /*10c0*/  ULDC.64 UR24, c[0x0][0x240] ;  /* 0x0000900000187ab9 */ /* 0x000fe20000000a00 */
[----:B------:R-:W-:Y:S01]  /*10d0*/  ULDC UR59, c[0x0][0x2d4] ;  /* 0x0000b500003b7ab9 */ /* 0x000fe20000000800 */
[----:B------:R-:W-:Y:S01]  /*10e0*/  ULDC UR45, c[0x0][0x2dc] ;  /* 0x0000b700002d7ab9 */ /* 0x000fe20000000800 */
[----:B------:R-:W-:Y:S01]  /*10f0*/  ULDC UR61, c[0x0][0x270] ;  /* 0x00009c00003d7ab9 */ /* 0x000fe20000000800 */
[----:B-1----:R-:W-:Y:S01]  /*1100*/  IABS R5, R6 ;  /* 0x0000000600057213 */ /* 0x002fe20000000000 */
[----:B------:R-:W-:Y:S01]  /*1110*/  @!UP1 UIMAD.WIDE.U32 UR34, UR46, UR10, URZ ;  /* 0x0000000a2e2292a5 */ /* 0x000fe2000f8e003f */
[----:B------:R-:W-:Y:S01]  /*1120*/  ISETP.NE.AND P3, PT, R6, RZ, PT ;  /* 0x000000ff0600720c */ /* 0x000fe20003f65270 */
[----:B------:R-:W-:Y:S01]  /*1130*/  @UP0 UIADD3 UR22, UR16, UR27, URZ ;  /* 0x0000001b10160290 */ /* 0x000fe2000fffe03f */
[----:B------:R-:W1:Y:S01]  /*1140*/  I2F.RP R2, R5 ;  /* 0x0000000500027306 */ /* 0x000e620000209400 */
[----:B------:R-:W-:-:S02]  /*1150*/  USHF.R.S32.HI UR36, URZ, 0x1f, UR59 ;  /* 0x0000001f3f247899 */ /* 0x000fc4000801143b */
[----:B------:R-:W-:Y:S02]  /*1160*/  UIMAD UR51, UR57, UR45, URZ ;  /* 0x0000002d393372a4 */ /* 0x000fe4000f8e023f */
[----:B--2---:R-:W-:Y:S02]  /*1170*/  UIMAD.WIDE.U32 UR30, UR14, UR12, URZ ;  /* 0x0000000c0e1e72a5 */ /* 0x004fe4000f8e003f */
[----:B------:R-:W-:Y:S02]  /*1180*/  USEL UR38, UR20, URZ, UP2 ;  /* 0x0000003f14267287 */ /* 0x000fe40009000000 */
[----:B------:R-:W-:Y:S02]  /*1190*/  UIMAD UR48, UR14, UR13, UR31 ;  /* 0x0000000d0e3072a4 */ /* 0x000fe4000f8e021f */
[----:B------:R-:W-:Y:S01]  /*11a0*/  USHF.L.U32 UR14, UR46, 0x7, URZ ;  /* 0x000000072e0e7899 */ /* 0x000fe2000800063f */
[----:B------:R-:W-:Y:S01]  /*11b0*/  @UP1 ULDC.64 UR12, c[0x0][0x420] ;  /* 0x00010800000c1ab9 */ /* 0x000fe20000000a00 */
[----:B------:R-:W-:Y:S01]  /*11c0*/  UIADD3 UR49, UR19, UR29, URZ ;  /* 0x0000001d13317290 */ /* 0x000fe2000fffe03f */
[----:B-1----:R-:W1:Y:S01]  /*11d0*/  MUFU.RCP R2, R2 ;  /* 0x0000000200027308 */ /* 0x002e620000001000 */
[----:B------:R-:W-:-:S02]  /*11e0*/  @UP1 UIMAD.WIDE.U32 UR42, UR7, UR12, URZ ;  /* 0x0000000c072a12a5 */ /* 0x000fc4000f8e003f */
[----:B------:R-:W-:Y:S02]  /*11f0*/  @!UP1 UIMAD UR12, UR58, UR10, URZ ;  /* 0x0000000a3a0c92a4 */ /* 0x000fe4000f8e023f */
[----:B------:R-:W-:Y:S02]  /*1200*/  USEL UR33, UR14, URZ, UP2 ;  /* 0x0000003f0e217287 */ /* 0x000fe40009000000 */
[----:B------:R-:W-:Y:S02]  /*1210*/  @!UP1 UIMAD UR32, UR46, UR11, UR12 ;  /* 0x0000000b2e2092a4 */ /* 0x000fe4000f8e020c */
[----:B------:R-:W-:Y:S02]  /*1220*/  UIMAD.WIDE.U32 UR14, UR7, UR24, URZ ;  /* 0x00000018070e72a5 */ /* 0x000fe4000f8e003f */
[----:B------:R-:W-:Y:S02]  /*1230*/  UIMAD.WIDE UR10, UR45, UR61, URZ ;  /* 0x0000003d2d0a72a5 */ /* 0x000fe4000f8e023f */
[----:B------:R-:W-:-:S02]  /*1240*/  ULEA.HI UR45, UR21, UR17, URZ, 0x7 ;  /* 0x00000011152d7291 */ /* 0x000fc4000f8f383f */
[----:B------:R-:W-:Y:S01]  /*1250*/  USEL UR56, UR18, UR14, !UP1 ;  /* 0x0000000e12387287 */ /* 0x000fe2000c800000 */
[----:B-1----:R-:W-:Y:S01]  /*1260*/  VIADD R2, R2, 0xffffffe ;  /* 0x0ffffffe02027836 */ /* 0x002fe20000000000 */
[----:B------:R-:W-:Y:S01]  /*1270*/  @UP0 ULDC.64 UR20, c[0x0][0x248] ;  /* 0x0000920000140ab9 */ /* 0x000fe20000000a00 */
[----:B------:R-:W-:Y:S01]  /*1280*/  ULDC.U8 UR37, c[0x0][0x3d8] ;  /* 0x0000f60000257ab9 */ /* 0x000fe20000000000 */
[----:B------:R-:W-:Y:S01]  /*1290*/  @UP0 UIMAD.WIDE.U32 UR18, UR22, UR20, URZ ;  /* 0x00000014161202a5 */ /* 0x000fe2000f8e003f */
[----:B------:R-:W1:Y:S01]  /*12a0*/  F2I.FTZ.U32.TRUNC.NTZ R3, R2 ;  /* 0x0000000200037305 */ /* 0x000e62000021f000 */
[----:B------:R-:W-:Y:S02]  /*12b0*/  UIMAD UR17, UR36, UR46, URZ ;  /* 0x0000002e241172a4 */ /* 0x000fe4000f8e023f */
[----:B------:R-:W-:Y:S02]  /*12c0*/  UISETP.NE.AND UP3, UPT, UR37, URZ, UPT ;  /* 0x0000003f2500728c */ /* 0x000fe4000bf65270 */
[----:B------:R-:W-:-:S02]  /*12d0*/  @UP1 UIMAD UR50, UR7, UR13, UR43 ;  /* 0x0000000d073212a4 */ /* 0x000fc4000f8e022b */
[----:B------:R-:W-:Y:S02]  /*12e0*/  UIMAD UR23, UR7, UR25, URZ ;  /* 0x00000019071772a4 */ /* 0x000fe4000f8e023f */
[----:B------:R-:W-:Y:S02]  /*12f0*/  UIMAD.WIDE.U32 UR12, UR46, UR59, URZ ;  /* 0x0000003b2e0c72a5 */ /* 0x000fe4000f8e003f */
[----:B------:R-:W-:Y:S02]  /*1300*/  UIMAD UR17, UR58, UR59, UR17 ;  /* 0x0000003b3a1172a4 */ /* 0x000fe4000f8e0211 */
[----:B------:R-:W-:Y:S01]  /*1310*/  @UP1 UIADD3 UR49, UR15, UR23, URZ ;  /* 0x000000170f311290 */ /* 0x000fe2000fffe03f */
[----:B-1----:R-:W-:Y:S01]  /*1320*/  IMAD.MOV R0, RZ, RZ, -R3 ;  /* 0x000000ffff007224 */ /* 0x002fe200078e0a03 */
[----:B------:R-:W-:Y:S01]  /*1330*/  @UP0 UMOV UR36, UR18 ;  /* 0x0000001200240c82 */ /* 0x000fe20008000000 */
[----:B------:R-:W-:Y:S01]  /*1340*/  IMAD.MOV.U32 R2, RZ, RZ, RZ ;  /* 0x000000ffff027224 */ /* 0x000fe200078e00ff */
[----:B------:R-:W-:Y:S01]  /*1350*/  UIMAD.WIDE.U32 UR14, UR10, UR12, URZ ;  /* 0x0000000c0a0e72a5 */ /* 0x000fe2000f8e003f */
[----:B------:R-:W-:Y:S01]  /*1360*/  IMAD R0, R0, R5, RZ ;  /* 0x0000000500007224 */ /* 0x000fe200078e02ff */
[----:B------:R-:W-:-:S02]  /*1370*/  UIMAD UR18, UR11, UR12, URZ ;  /* 0x0000000c0b1272a4 */ /* 0x000fc4000f8e023f */
[----:B------:R-:W-:Y:S01]  /*1380*/  UIADD3 UR17, UR13, UR17, URZ ;  /* 0x000000110d117290 */ /* 0x000fe2000fffe03f */
[----:B------:R-:W-:Y:S01]  /*1390*/  IMAD.HI.U32 R0, R3, R0, R2 ;  /* 0x0000000003007227 */ /* 0x000fe200078e0002 */
[----:B------:R-:W-:Y:S01]  /*13a0*/  MOV R2, R4 ;  /* 0x0000000400027202 */ /* 0x000fe20000000f00 */
[----:B------:R-:W-:Y:S01]  /*13b0*/  UIMAD.WIDE.U32 UR12, UR10, UR7, URZ ;  /* 0x000000070a0c72a5 */ /* 0x000fe2000f8e003f */
[----:B------:R-:W-:Y:S01]  /*13c0*/  ULDC UR40, c[0x0][0x2c4] ;  /* 0x0000b10000287ab9 */ /* 0x000fe20000000800 */
[----:B------:R-:W-:Y:S02]  /*13d0*/  UIMAD UR17, UR10, UR17, UR18 ;  /* 0x000000110a1172a4 */ /* 0x000fe4000f8e0212 */
[----:B------:R-:W-:Y:S01]  /*13e0*/  IMAD.HI.U32 R0, R0, R2, RZ ;  /* 0x0000000200007227 */ /* 0x000fe200078e00ff */
[----:B------:R-:W-:Y:S02]  /*13f0*/  @UP3 UIMAD UR18, UR46, UR40, URZ ;  /* 0x000000282e1232a4 */ /* 0x000fe4000f8e023f */
[----:B------:R-:W-:Y:S01]  /*1400*/  USEL UR55, UR14, UR12, !UP1 ;  /* 0x0000000c0e377287 */ /* 0x000fe2000c800000 */
[----:B------:R-:W-:Y:S01]  /*1410*/  IMAD.MOV R3, RZ, RZ, -R0 ;  /* 0x000000ffff037224 */ /* 0x000fe200078e0a00 */
[----:B------:R-:W-:-:S02]  /*1420*/  @UP0 UIMAD UR22, UR22, UR21, URZ ;  /* 0x00000015161602a4 */ /* 0x000fc4000f8e023f */
[----:B------:R-:W-:Y:S01]  /*1430*/  ULOP3.LUT UR12, UR45, 0xffffff80, URZ, 0xc0, !UPT ;  /* 0xffffff802d0c7892 */ /* 0x000fe2000f8ec03f */
[C---:B------:R-:W-:Y:S01]  /*1440*/  IMAD R2, R5.reuse, R3, R2 ;  /* 0x0000000305027224 */ /* 0x040fe200078e0202 */
[----:B------:R-:W-:Y:S02]  /*1450*/  @UP3 USEL UR14, UR18, UR7, !UP1 ;  /* 0x00000007120e3287 */ /* 0x000fe4000c800000 */
[----:B------:R-:W-:Y:S02]  /*1460*/  @UP0 UIADD3 UR37, UR19, UR22, URZ ;  /* 0x0000001613250290 */ /* 0x000fe4000fffe03f */
[----:B------:R-:W-:Y:S01]  /*1470*/  ISETP.GT.U32.AND P1, PT, R5, R2, PT ;  /* 0x000000020500720c */ /* 0x000fe20003f24070 */
[----:B------:R-:W-:Y:S01]  /*1480*/  UIADD3 UR12, UR12, -0x80, URZ ;  /* 0xffffff800c0c7890 */ /* 0x000fe2000fffe03f */
[----:B------:R-:W-:Y:S01]  /*1490*/  @UP3 ULDC UR19, c[0x0][0x2e4] ;  /* 0x0000b90000133ab9 */ /* 0x000fe20000000800 */
[----:B------:R-:W-:Y:S02]  /*14a0*/  UIADD3 UR47, UR15, UR17, URZ ;  /* 0x000000110f2f7290 */ /* 0x000fe4000fffe03f */
[----:B------:R-:W-:-:S02]  /*14b0*/  @!UP3 UIMAD UR15, UR46, UR61, UR57 ;  /* 0x0000003d2e0fb2a4 */ /* 0x000fc4000f8e0239 */
[----:B------:R-:W-:Y:S02]  /*14c0*/  @UP3 UIMAD UR22, UR57, UR19, UR14 ;  /* 0x00000013391632a4 */ /* 0x000fe4000f8e020e */
[----:B------:R-:W-:Y:S02]  /*14d0*/  USHF.R.S32.HI UR23, URZ, 0x1f, UR12 ;  /* 0x0000001f3f177899 */ /* 0x000fe4000801140c */
[----:B------:R-:W-:Y:S02]  /*14e0*/  UIADD3 UR14, UP2, UR12, UR33, URZ ;  /* 0x000000210c0e7290 */ /* 0x000fe4000ff5e03f */
[----:B------:R-:W-:Y:S01]  /*14f0*/  @!P1 IMAD.IADD R2, R2, 0x1, -R5 ;  /* 0x0000000102029824 */ /* 0x000fe200078e0a05 */
[----:B------:R-:W-:Y:S01]  /*1500*/  @!UP3 UIMAD UR22, UR15, UR40, URZ ;  /* 0x000000280f16b2a4 */ /* 0x000fe2000f8e023f */
[----:B------:R-:W-:Y:S01]  /*1510*/  @!P1 IADD3 R0, R0, 0x1, RZ ;  /* 0x0000000100009810 */ /* 0x000fe20007ffe0ff */
[----:B------:R-:W-:Y:S01]  /*1520*/  UIMAD UR15, UR11, UR7, URZ ;  /* 0x000000070b0f72a4 */ /* 0x000fe2000f8e023f */
[----:B------:R-:W-:Y:S01]  /*1530*/  PLOP3.LUT P1, PT, PT, PT, UP0, 0x80, 0x0 ;  /* 0x000000000000781c */ /* 0x000fe20003f2f008 */
[----:B------:R-:W-:Y:S01]  /*1540*/  UIADD3.X UR17, UR23, UR38, URZ, UP2, !UPT ;  /* 0x0000002617117290 */ /* 0x000fe200097fe43f */
[----:B------:R-:W-:Y:S01]  /*1550*/  ISETP.GE.U32.AND P0, PT, R2, R5, PT ;  /* 0x000000050200720c */ /* 0x000fe20003f06070 */
[----:B------:R-:W-:Y:S01]  /*1560*/  UIMAD UR11, UR11, UR14, URZ ;  /* 0x0000000e0b0b72a4 */ /* 0x000fe2000f8e023f */
[----:B------:R-:W-:Y:S01]  /*1570*/  LOP3.LUT R2, R6, UR57, RZ, 0x3c, !PT ;  /* 0x0000003906027c12 */ /* 0x000fe2000f8e3cff */
[----:B------:R-:W-:Y:S01]  /*1580*/  ULDC.U8 UR41, c[0x0][0x480] ;  /* 0x0001200000297ab9 */ /* 0x000fe20000000000 */
[----:B------:R-:W-:-:S02]  /*1590*/  @UP0 UIADD3 UR31, UR16, UR27, URZ ;  /* 0x0000001b101f0290 */ /* 0x000fc4000fffe03f */
[----:B------:R-:W-:Y:S01]  /*15a0*/  ISETP.GE.AND P2, PT, R2, RZ, PT ;  /* 0x000000ff0200720c */ /* 0x000fe20003f46270 */
[----:B------:R-:W-:Y:S02]  /*15b0*/  UISETP.NE.AND UP4, UPT, UR41, URZ, UPT ;  /* 0x0000003f2900728c */ /* 0x000fe4000bf85270 */
[----:B------:R-:W-:Y:S01]  /*15c0*/  @UP1 UIADD3 UR47, UR13, UR15, URZ ;  /* 0x0000000f0d2f1290 */ /* 0x000fe2000fffe03f */
[----:B------:R-:W-:Y:S01]  /*15d0*/  @UP0 ULDC.64 UR18, c[0x0][0x250] ;  /* 0x0000940000120ab9 */ /* 0x000fe20000000a00 */
[----:B------:R-:W-:Y:S02]  /*15e0*/  UIMAD.WIDE.U32 UR40, UR10, UR14, URZ ;  /* 0x0000000e0a2872a5 */ /* 0x000fe4000f8e003f */
[----:B------:R-:W-:Y:S01]  /*15f0*/  @P0 VIADD R0, R0, 0x1 ;  /* 0x0000000100000836 */ /* 0x000fe20000000000 */
[----:B------:R-:W-:Y:S01]  /*1600*/  UIMAD UR13, UR10, UR17, UR11 ;  /* 0x000000110a0d72a4 */ /* 0x000fe2000f8e020b */
[----:B------:R-:W-:Y:S01]  /*1610*/  PLOP3.LUT P0, PT, PT, PT, UP3, 0x80, 0x0 ;  /* 0x000000000000781c */ /* 0x000fe20003f0f038 */
[----:B------:R-:W-:Y:S01]  /*1620*/  @UP0 UIMAD.WIDE.U32 UR10, UR31, UR18, URZ ;  /* 0x000000121f0a02a5 */ /* 0x000fe2000f8e003f */
[----:B------:R-:W-:Y:S01]  /*1630*/  IMAD.MOV.U32 R13, RZ, RZ, R0 ;  /* 0x000000ffff0d7224 */ /* 0x000fe200078e0000 */
[----:B------:R-:W-:-:S02]  /*1640*/  @UP0 UIMAD UR14, UR31, UR19, URZ ;  /* 0x000000131f0e02a4 */ /* 0x000fc4000f8e023f */
[----:B------:R-:W-:Y:S02]  /*1650*/  USEL UR53, UR48, URZ, UP4 ;  /* 0x0000003f30357287 */ /* 0x000fe4000a000000 */
[----:B------:R-:W-:Y:S01]  /*1660*/  USHF.R.S32.HI UR44, URZ, 0x1f, UR28 ;  /* 0x0000001f3f2c7899 */ /* 0x000fe2000801141c */
[----:B------:R-:W-:Y:S01]  /*1670*/  @!P2 IADD3 R13, -R13, RZ, RZ ;  /* 0x000000ff0d0da210 */ /* 0x000fe20007ffe1ff */
[----:B------:R-:W-:Y:S01]  /*1680*/  @!UP1 UIADD3 UR50, UR35, UR32, URZ ;  /* 0x0000002023329290 */ /* 0x000fe2000fffe03f */
[----:B------:R-:W-:Y:S01]  /*1690*/  @!P3 LOP3.LUT R13, RZ, R6, RZ, 0x33, !PT ;  /* 0x00000006ff0db212 */ /* 0x000fe200078e33ff */
[----:B------:R-:W-:Y:S02]  /*16a0*/  USHF.R.S32.HI UR54, URZ, 0x1f, UR51 ;  /* 0x0000001f3f367899 */ /* 0x000fe40008011433 */
[----:B------:R-:W-:Y:S02]  /*16b0*/  USEL UR52, UR30, URZ, UP4 ;  /* 0x0000003f1e347287 */ /* 0x000fe4000a000000 */
[----:B------:R-:W-:-:S02]  /*16c0*/  @UP0 UIADD3 UR29, UR11, UR14, URZ ;  /* 0x0000000e0b1d0290 */ /* 0x000fc4000fffe03f */
[----:B------:R-:W-:Y:S01]  /*16d0*/  UIADD3 UR48, UR41, UR13, URZ ;  /* 0x0000000d29307290 */ /* 0x000fe2000fffe03f */
[----:B------:R-:W-:Y:S01]  /*16e0*/  @UP0 UMOV UR17, UR10 ;  /* 0x0000000a00110c82 */ /* 0x000fe20008000000 */
[----:B------:R-:W-:Y:S10]  /*16f0*/  @P1 BRA `(.L_x_436) ;  /* 0x0000000000301947 */ /* 0x000ff40003800000 */
[----:B------:R-:W-:Y:S01]  /*1700*/  USHF.R.S32.HI UR10, URZ, 0x1f, UR16 ;  /* 0x0000001f3f0a7899 */ /* 0x000fe20008011410 */
[----:B------:R-:W-:Y:S01]  /*1710*/  ULDC.64 UR20, c[0x0][0x248] ;  /* 0x0000920000147ab9 */ /* 0x000fe20000000a00 */
[----:B------:R-:W-:Y:S02]  /*1720*/  ULDC.64 UR14, c[0x0][0x230] ;  /* 0x00008c00000e7ab9 */ /* 0x000fe40000000a00 */
[----:B------:R-:W-:Y:S02]  /*1730*/  UIMAD UR13, UR10, UR20, URZ ;  /* 0x000000140a0d72a4 */ /* 0x000fe4000f8e023f */
[----:B------:R-:W-:Y:S02]  /*1740*/  UIMAD.WIDE.U32 UR10, UR16, UR20, URZ ;  /* 0x00000014100a72a5 */ /* 0x000fe4000f8e003f */
[----:B------:R-:W-:-:S04]  /*1750*/  UIMAD UR13, UR16, UR21, UR13 ;  /* 0x00000015100d72a4 */ /* 0x000fc8000f8e020d */
[----:B------:R-:W-:-:S04]  /*1760*/  UIADD3 UR11, UR11, UR13, URZ ;  /* 0x0000000d0b0b7290 */ /* 0x000fc8000fffe03f */
[----:B------:R-:W-:Y:S02]  /*1770*/  UIMAD.WIDE.U32 UR10, UR46, UR14, UR10 ;  /* 0x0000000e2e0a72a5 */ /* 0x000fe4000f8e000a */
[----:B------:R-:W-:-:S04]  /*1780*/  UIMAD UR14, UR58, UR14, URZ ;  /* 0x0000000e3a0e72a4 */ /* 0x000fc8000f8e023f */
[----:B------:R-:W-:Y:S01]  /*1790*/  UIMAD UR15, UR46, UR15, UR14 ;  /* 0x0000000f2e0f72a4 */ /* 0x000fe2000f8e020e */
[----:B------:R-:W-:-:S03]  /*17a0*/  UMOV UR36, UR10 ;  /* 0x0000000a00247c82 */ /* 0x000fc60008000000 */
[----:B------:R-:W-:-:S12]  /*17b0*/  UIADD3 UR37, UR11, UR15, URZ ;  /* 0x0000000f0b257290 */ /* 0x000fd8000fffe03f */
.L_x_436:
[----:B------:R-:W-:Y:S05]  /*17c0*/  @P1 BRA `(.L_x_437) ;  /* 0x0000000000301947 */ /* 0x000fea0003800000 */
[----:B------:R-:W-:Y:S01]  /*17d0*/  USHF.R.S32.HI UR10, URZ, 0x1f, UR16 ;  /* 0x0000001f3f0a7899 */ /* 0x000fe20008011410 */
[----:B------:R-:W-:Y:S01]  /*17e0*/  ULDC.64 UR18, c[0x0][0x250] ;  /* 0x0000940000127ab9 */ /* 0x000fe20000000a00 */
[----:B------:R-:W-:Y:S02]  /*17f0*/  ULDC.64 UR14, c[0x0][0x238] ;  /* 0x00008e00000e7ab9 */ /* 0x000fe40000000a00 */
[----:B------:R-:W-:Y:S02]  /*1800*/  UIMAD UR13, UR10, UR18, URZ ;  /* 0x000000120a0d72a4 */ /* 0x000fe4000f8e023f */
[----:B------:R-:W-:Y:S02]  /*1810*/  UIMAD.WIDE.U32 UR10, UR16, UR18, URZ ;  /* 0x00000012100a72a5 */ /* 0x000fe4000f8e003f */
[----:B------:R-:W-:-:S04]  /*1820*/  UIMAD UR13, UR16, UR19, UR13 ;  /* 0x00000013100d72a4 */ /* 0x000fc8000f8e020d */
[----:B------:R-:W-:Y:S02]  /*1830*/  UIADD3 UR11, UR11, UR13, URZ ;  /* 0x0000000d0b0b7290 */ /* 0x000fe4000fffe03f */
[----:B------:R-:W-:Y:S02]  /*1840*/  UIMAD UR13, UR58, UR14, URZ ;  /* 0x0000000e3a0d72a4 */ /* 0x000fe4000f8e023f */
[----:B------:R-:W-:Y:S02]  /*1850*/  UIMAD.WIDE.U32 UR10, UR46, UR14, UR10 ;  /* 0x0000000e2e0a72a5 */ /* 0x000fe4000f8e000a */
[----:B------:R-:W-:-:S04]  /*1860*/  UIMAD UR13, UR46, UR15, UR13 ;  /* 0x0000000f2e0d72a4 */ /* 0x000fc8000f8e020d */
[----:B------:R-:W-:Y:S01]  /*1870*/  UIADD3 UR29, UR11, UR13, URZ ;  /* 0x0000000d0b1d7290 */ /* 0x000fe2000fffe03f */
[----:B------:R-:W-:-:S11]  /*1880*/  UMOV UR17, UR10 ;  /* 0x0000000a00117c82 */ /* 0x000fd60008000000 */
.L_x_437:
        /* <DEDUP_REMOVED lines=11> */
.L_x_438:
[----:B------:R-:W-:-:S04]  /*1940*/  UIMAD UR7, UR46, UR61, UR57 ;  /* 0x0000003d2e0772a4 */ /* 0x000fc8000f8e0239 */
[----:B------:R-:W-:-:S12]  /*1950*/  UIMAD UR7, UR7, UR59, URZ ;  /* 0x0000003b070772a4 */ /* 0x000fd8000f8e023f */
.L_x_439:
[----:B------:R-:W1:Y:S01]  /*1960*/  S2R R24, SR_TID.X ;  /* 0x0000000000187919 */ /* 0x000e620000002100 */
[----:B------:R-:W2:Y:S01]  /*1970*/  LDC.64 R4, c[0x0][0x420] ;  /* 0x00010800ff047b82 */ /* 0x000ea20000000a00 */
[----:B------:R-:W-:Y:S01]  /*1980*/  ULDC UR32, c[0x0][0x2dc] ;  /* 0x0000b70000207ab9 */ /* 0x000fe20000000800 */
[----:B------:R-:W-:Y:S01]  /*1990*/  SHF.R.S32.HI R225, RZ, 0x1f, R224 ;  /* 0x0000001fffe17819 */ /* 0x000fe200000114e0 */
[----:B------:R-:W-:Y:S01]  /*19a0*/  UIADD3 UR38, UR12, UR7, URZ ;  /* 0x000000070c267290 */ /* 0x000fe2000fffe03f */
[----:B------:R-:W-:Y:S01]  /*19b0*/  IADD3 R6, P0, R224, UR10, RZ ;  /* 0x0000000ae0067c10 */ /* 0x000fe2000ff1e0ff */
[----:B------:R-:W-:Y:S01]  /*19c0*/  UIMAD UR7, UR32, UR61, URZ ;  /* 0x0000003d200772a4 */ /* 0x000fe2000f8e023f */
[----:B------:R-:W-:Y:S01]  /*19d0*/  BSSY B1, `(.L_x_435) ;  /* 0x0000980000017945 */ /* 0x000fe20003800000 */
[----:B------:R-:W-:Y:S01]  /*19e0*/  USHF.R.S32.HI UR58, URZ, 0x1f, UR57 ;  /* 0x0000001f3f3a7899 */ /* 0x000fe20008011439 */
[----:B------:R-:W-:Y:S01]  /*19f0*/  IADD3.X R7, R225, UR50, RZ, P0, !PT ;  /* 0x00000032e1077c10 */ /* 0x000fe200087fe4ff */
[----:B------:R-:W-:Y:S01]  /*1a00*/  ULDC.64 UR14, c[0x0][0x428] ;  /* 0x00010a00000e7ab9 */ /* 0x000fe20000000a00 */
[----:B------:R-:W-:Y:S01]  /*1a10*/  UIADD3 UR13, UR12, UR22, URZ ;  /* 0x000000160c0d7290 */ /* 0x000fe2000fffe03f */
[----:B------:R-:W-:Y:S01]  /*1a20*/  IMAD.U32 R14, RZ, RZ, UR14 ;  /* 0x0000000eff0e7e24 */ /* 0x000fe2000f8e00ff */
[----:B------:R-:W-:Y:S01]  /*1a30*/  UIMAD UR11, UR58, UR14, URZ ;  /* 0x0000000e3a0b72a4 */ /* 0x000fe2000f8e023f */
[----:B------:R-:W-:Y:S01]  /*1a40*/  ULDC.64 UR30, c[0x0][0x2b0] ;  /* 0x0000ac00001e7ab9 */ /* 0x000fe20000000a00 */
[----:B------:R-:W-:-:S02]  /*1a50*/  UISETP.GE.AND UP2, UPT, UR39, 0x1, UPT ;  /* 0x000000012700788c */ /* 0x000fc4000bf46270 */
[----:B------:R-:W-:Y:S02]  /*1a60*/  UIMAD UR22, UR57, UR15, UR11 ;  /* 0x0000000f391672a4 */ /* 0x000fe4000f8e020b */
[----:B------:R-:W-:Y:S01]  /*1a70*/  UIMAD.WIDE UR10, UR13, 0x4, UR30 ;  /* 0x000000040d0a78a5 */ /* 0x000fe2000f8e021e */
[----:B------:R-:W-:Y:S01]  /*1a80*/  ULDC.64 UR14, c[0x0][0x258] ;  /* 0x00009600000e7ab9 */ /* 0x000fe20000000a00 */
[----:B------:R-:W-:Y:S01]  /*1a90*/  ULDC.64 UR34, c[0x0][0x210] ;  /* 0x0000840000227ab9 */ /* 0x000fe20000000a00 */
[----:B------:R-:W-:Y:S01]  /*1aa0*/  ULDC.64 UR32, c[0x0][0x3e0] ;  /* 0x0000f80000207ab9 */ /* 0x000fe20000000a00 */
[C---:B--2---:R-:W-:Y:S01]  /*1ab0*/  IMAD R3, R4.reuse, UR23, RZ ;  /* 0x0000001704037c24 */ /* 0x044fe2000f8e02ff */
[----:B------:R-:W-:Y:S01]  /*1ac0*/  ULDC.64 UR30, c[0x0][0x400] ;  /* 0x00010000001e7ab9 */ /* 0x000fe20000000a00 */
[----:B------:R-:W-:Y:S01]  /*1ad0*/  IMAD.WIDE.U32 R6, R4, UR12, R6 ;  /* 0x0000000c04067c25 */ /* 0x000fe2000f8e0006 */
[----:B------:R-:W-:Y:S01]  /*1ae0*/  ULDC.64 UR42, c[0x0][0x478] ;  /* 0x00011e00002a7ab9 */ /* 0x000fe20000000a00 */
[----:B------:R-:W-:-:S02]  /*1af0*/  ULEA.HI.SX32 UR41, UR45, 0xffffffff, 0x19 ;  /* 0xffffffff2d297891 */ /* 0x000fc4000f8fca3f */
[----:B------:R-:W-:Y:S01]  /*1b00*/  IMAD R3, R5, UR12, R3 ;  /* 0x0000000c05037c24 */ /* 0x000fe2000f8e0203 */
[----:B-1----:R-:W-:-:S03]  /*1b10*/  SHF.R.S32.HI R25, RZ, 0x1f, R24 ;  /* 0x0000001fff197819 */ /* 0x002fc60000011418 */
[----:B------:R-:W-:Y:S01]  /*1b20*/  IMAD.IADD R7, R7, 0x1, R3 ;  /* 0x0000000107077824 */ /* 0x000fe200078e0203 */
[CC--:B------:R-:W-:Y:S02]  /*1b30*/  LEA.HI R2, R25.reuse, R24.reuse, RZ, 0x3 ;  /* 0x0000001819027211 */ /* 0x0c0fe400078f18ff */
[----:B------:R-:W-:Y:S01]  /*1b40*/  LEA.HI R12, R25, R24, RZ, 0x5 ;  /* 0x00000018190c7211 */ /* 0x000fe200078f28ff */
[----:B------:R-:W-:Y:S01]  /*1b50*/  IMAD.WIDE.U32 R6, R14, UR57, R6 ;  /* 0x000000390e067c25 */ /* 0x000fe2000f8e0006 */
[----:B------:R-:W-:Y:S02]  /*1b60*/  SHF.R.S32.HI R2, RZ, 0x3, R2 ;  /* 0x00000003ff027819 */ /* 0x000fe40000011402 */
[----:B------:R-:W-:Y:S01]  /*1b70*/  LOP3.LUT R10, R12, 0xffffffe0, RZ, 0xc0, !PT ;  /* 0xffffffe00c0a7812 */ /* 0x000fe200078ec0ff */
[----:B------:R-:W-:Y:S01]  /*1b80*/  VIADD R7, R7, UR22 ;  /* 0x0000001607077c36 */ /* 0x000fe20008000000 */
[----:B------:R-:W-:Y:S02]  /*1b90*/  SHF.R.S32.HI R23, RZ, 0x1f, R2 ;  /* 0x0000001fff177819 */ /* 0x000fe40000011402 */
[----:B------:R-:W-:Y:S01]  /*1ba0*/  IADD3 R0, P1, R2, UR12, RZ ;  /* 0x0000000c02007c10 */ /* 0x000fe2000ff3e0ff */
[----:B------:R-:W-:Y:S01]  /*1bb0*/  IMAD.IADD R10, R24, 0x1, -R10 ;  /* 0x00000001180a7824 */ /* 0x000fe200078e0a0a */
[----:B------:R-:W-:Y:S01]  /*1bc0*/  SHF.R.S32.HI R12, RZ, 0x5, R12 ;  /* 0x00000005ff0c7819 */ /* 0x000fe2000001140c */
[----:B------:R-:W-:Y:S01]  /*1bd0*/  UIMAD UR12, UR58, UR14, URZ ;  /* 0x0000000e3a0c72a4 */ /* 0x000fe2000f8e023f */
[----:B------:R-:W-:Y:S01]  /*1be0*/  IADD3.X R11, R23, UR23, RZ, P1, !PT ;  /* 0x00000017170b7c10 */ /* 0x000fe20008ffe4ff */
[----:B------:R-:W-:Y:S01]  /*1bf0*/  IMAD.WIDE.U32 R8, R0, UR24, R224 ;  /* 0x0000001800087c25 */ /* 0x000fe2000f8e00e0 */
[----:B------:R-:W-:-:S02]  /*1c00*/  UIMAD.WIDE UR22, UR38, 0x4, UR42 ;  /* 0x00000004261678a5 */ /* 0x000fc4000f8e022a */
[----:B------:R-:W-:Y:S01]  /*1c10*/  UIMAD UR15, UR57, UR15, UR12 ;  /* 0x0000000f390f72a4 */ /* 0x000fe2000f8e020c */
[----:B------:R-:W-:Y:S01]  /*1c20*/  IMAD R10, R12, UR7, R10 ;  /* 0x000000070c0a7c24 */ /* 0x000fe2000f8e020a */
[----:B------:R-:W-:Y:S01]  /*1c30*/  USHF.L.U32 UR7, UR7, 0x7, URZ ;  /* 0x0000000707077899 */ /* 0x000fe2000800063f */
[----:B------:R-:W-:Y:S01]  /*1c40*/  IMAD R11, R11, UR24, RZ ;  /* 0x000000180b0b7c24 */ /* 0x000fe2000f8e02ff */
[----:B------:R-:W-:Y:S01]  /*1c50*/  IADD3 R8, P0, R8, UR56, RZ ;  /* 0x0000003808087c10 */ /* 0x000fe2000ff1e0ff */
[-C--:B------:R-:W-:Y:S01]  /*1c60*/  IMAD R3, R23, R4.reuse, RZ ;  /* 0x0000000417037224 */ /* 0x080fe200078e02ff */
[----:B------:R-:W-:Y:S01]  /*1c70*/  UIADD3 UR13, UP1, UP0, UR40, UR7, UR51 ;  /* 0x00000007280d7290 */ /* 0x000fe2000f83e033 */
[----:B------:R-:W-:Y:S01]  /*1c80*/  IMAD R0, R0, UR25, R11 ;  /* 0x0000001900007c24 */ /* 0x000fe2000f8e020b */
[----:B------:R-:W-:Y:S01]  /*1c90*/  USHF.R.S32.HI UR7, URZ, 0x1f, UR7 ;  /* 0x0000001f3f077899 */ /* 0x000fe20008011407 */
[----:B------:R-:W-:-:S03]  /*1ca0*/  IMAD.WIDE.U32 R6, R2, R4, R6 ;  /* 0x0000000402067225 */ /* 0x000fc600078e0006 */
[----:B------:R-:W-:Y:S01]  /*1cb0*/  UIADD3.X UR7, UR48, UR7, UR54, UP1, UP0 ;  /* 0x0000000730077290 */ /* 0x000fe20008fe0436 */
[----:B------:R-:W-:Y:S01]  /*1cc0*/  IADD3.X R9, R9, UR49, R0, P0, !PT ;  /* 0x0000003109097c10 */ /* 0x000fe200087fe400 */
[----:B------:R-:W-:Y:S01]  /*1cd0*/  UIADD3 UR12, UP1, UP0, UR52, UR13, UR55 ;  /* 0x0000000d340c7290 */ /* 0x000fe2000f83e037 */
[----:B------:R-:W-:Y:S01]  /*1ce0*/  IMAD.U32 R0, RZ, RZ, UR14 ;  /* 0x0000000eff007e24 */ /* 0x000fe2000f8e00ff */
[----:B------:R-:W-:Y:S01]  /*1cf0*/  PLOP3.LUT P0, PT, PT, PT, UP2, 0x80, 0x0 ;  /* 0x000000000000781c */ /* 0x000fe20003f0f028 */
[----:B------:R-:W-:Y:S01]  /*1d00*/  IMAD R3, R2, R5, R3 ;  /* 0x0000000502037224 */ /* 0x000fe200078e0203 */
[----:B------:R-:W-:Y:S01]  /*1d10*/  UIADD3.X UR7, UR53, UR7, UR47, UP1, UP0 ;  /* 0x0000000735077290 */ /* 0x000fe20008fe042f */
[----:B------:R-:W-:Y:S01]  /*1d20*/  IMAD.WIDE.U32 R8, R0, UR57, R8 ;  /* 0x0000003900087c25 */ /* 0x000fe2000f8e0008 */
[----:B------:R-:W-:Y:S02]  /*1d30*/  IADD3 R0, P1, R10, UR12, RZ ;  /* 0x0000000c0a007c10 */ /* 0x000fe4000ff3e0ff */
[----:B------:R-:W-:Y:S01]  /*1d40*/  LEA R12, P2, R6, UR32, 0x1 ;  /* 0x00000020060c7c11 */ /* 0x000fe2000f8408ff */
[----:B------:R-:W-:Y:S01]  /*1d50*/  VIADD R9, R9, UR15 ;  /* 0x0000000f09097c36 */ /* 0x000fe20008000000 */
[----:B------:R-:W-:Y:S01]  /*1d60*/  LEA.HI.X.SX32 R10, R10, UR7, 0x1, P1 ;  /* 0x000000070a0a7c11 */ /* 0x000fe200088f0eff */
[----:B------:R-:W-:Y:S01]  /*1d70*/  IMAD.IADD R3, R7, 0x1, R3 ;  /* 0x0000000107037824 */ /* 0x000fe200078e0203 */
[----:B------:R-:W-:-:S02]  /*1d80*/  LEA R223, P1, R0, UR30, 0x2 ;  /* 0x0000001e00df7c11 */ /* 0x000fc4000f8210ff */
[----:B------:R-:W-:Y:S02]  /*1d90*/  LEA R11, P3, R8, UR34, 0x1 ;  /* 0x00000022080b7c11 */ /* 0x000fe4000f8608ff */
[----:B------:R-:W-:Y:S02]  /*1da0*/  LEA.HI.X R222, R0, UR31, R10, 0x2, P1 ;  /* 0x0000001f00de7c11 */ /* 0x000fe400088f140a */
[----:B------:R-:W-:Y:S02]  /*1db0*/  LEA.HI.X R9, R8, UR35, R9, 0x1, P3 ;  /* 0x0000002308097c11 */ /* 0x000fe400098f0c09 */
[----:B------:R-:W-:Y:S01]  /*1dc0*/  LEA.HI.X R6, R6, UR33, R3, 0x1, P2 ;  /* 0x0000002106067c11 */ /* 0x000fe200090f0c03 */
[----:B------:R-:W-:Y:S06]  /*1dd0*/  @!P0 BRA `(.L_x_440) ;  /* 0x0000008400d88947 */ /* 0x000fec0003800000 */
[----:B------:R-:W-:Y:S01]  /*1de0*/  PLOP3.LUT P0, PT, PT, PT, UP4, 0x80, 0x0 ;  /* 0x000000000000781c */ /* 0x000fe20003f0f048 */
[----:B------:R-:W-:Y:S01]  /*1df0*/  UMOV UR12, UR11 ;  /* 0x0000000b000c7c82 */ /* 0x000fe20008000000 */
[----:B------:R-:W-:Y:S01]  /*1e00*/  UMOV UR11, UR41 ;  /* 0x00000029000b7c82 */ /* 0x000fe20008000000 */
[----:B------:R-:W-:Y:S01]  /*1e10*/  LEA R0, R252, UR4, 0x1 ;  /* 0x00000004fc007c11 */ /* 0x000fe2000f8e08ff */
[----:B------:R-:W-:Y:S01]  /*1e20*/  UIMAD UR7, UR11, -0x80, UR39 ;  /* 0xffffff800b0778a4 */ /* 0x000fe2000f8e0227 */
[C---:B------:R-:W-:Y:S01]  /*1e30*/  VIADD R10, R2.reuse, 0x20 ;  /* 0x00000020020a7836 */ /* 0x040fe20000000000 */
[----:B------:R-:W-:Y:S01]  /*1e40*/  UMOV UR13, UR10 ;  /* 0x0000000a000d7c82 */ /* 0x000fe20008000000 */
[----:B------:R-:W-:Y:S01]  /*1e50*/  ULEA.HI UR10, UR11, UR11, URZ, 0x1 ;  /* 0x0000000b0b0a7291 */ /* 0x000fe2000f8f083f */
[C---:B------:R-:W-:Y:S01]  /*1e60*/  VIADD R21, R2.reuse, 0x40 ;  /* 0x0000004002157836 */ /* 0x040fe20000000000 */
[----:B------:R-:W-:Y:S01]  /*1e70*/  UMOV UR15, UR22 ;  /* 0x00000016000f7c82 */ /* 0x000fe20008000000 */
[C---:B------:R-:W-:Y:S01]  /*1e80*/  ISETP.GE.AND P5, PT, R2.reuse, UR7, PT ;  /* 0x0000000702007c0c */ /* 0x040fe2000bfa6270 */
[----:B------:R-:W-:Y:S01]  /*1e90*/  ULOP3.LUT UR10, UR10, 0xfffffffe, URZ, 0xc0, !UPT ;  /* 0xfffffffe0a0a7892 */ /* 0x000fe2000f8ec03f */
[----:B------:R-:W-:Y:S01]  /*1ea0*/  VIADD R22, R2, 0x60 ;  /* 0x0000006002167836 */ /* 0x000fe20000000000 */
[----:B------:R-:W-:Y:S01]  /*1eb0*/  @P0 BAR.SYNC.DEFER_BLOCKING 0x0 ;  /* 0x0000000000000b1d */ /* 0x000fe20000010000 */
[----:B------:R-:W-:Y:S01]  /*1ec0*/  VIADD R3, R252, 0x2000 ;  /* 0x00002000fc037836 */ /* 0x000fe20000000000 */
[----:B------:R-:W-:Y:S01]  /*1ed0*/  UIADD3 UR10, UR11, -UR10, URZ ;  /* 0x8000000a0b0a7290 */ /* 0x000fe2000fffe03f */
[----:B------:R-:W-:Y:S01]  /*1ee0*/  IMAD.MOV.U32 R228, RZ, RZ, R11 ;  /* 0x000000ffffe47224 */ /* 0x000fe200078e000b */
[----:B------:R-:W-:Y:S01]  /*1ef0*/  ISETP.GE.AND P4, PT, R10, UR7, PT ;  /* 0x000000070a007c0c */ /* 0x000fe2000bf86270 */
[----:B------:R-:W-:Y:S01]  /*1f00*/  IMAD.MOV.U32 R229, RZ, RZ, R12 ;  /* 0x000000ffffe57224 */ /* 0x000fe200078e000c */
[----:B------:R-:W-:Y:S01]  /*1f10*/  UISETP.NE.AND UP0, UPT, UR10, 0x1, UPT ;  /* 0x000000010a00788c */ /* 0x000fe2000bf05270 */
[----:B------:R-:W-:Y:S01]  /*1f20*/  BSSY B0, `(.L_x_441) ;  /* 0x0000013000007945 */ /* 0x000fe20003800000 */
[----:B------:R-:W-:Y:S01]  /*1f30*/  UMOV UR14, UR23 ;  /* 0x00000017000e7c82 */ /* 0x000fe20008000000 */
[----:B------:R-:W-:Y:S01]  /*1f40*/  ISETP.GE.AND P3, PT, R21, UR7, PT ;  /* 0x0000000715007c0c */ /* 0x000fe2000bf66270 */
[----:B------:R-:W-:Y:S01]  /*1f50*/  IMAD.MOV.U32 R230, RZ, RZ, R6 ;  /* 0x000000ffffe67224 */ /* 0x000fe200078e0006 */
[----:B------:R-:W-:-:S02]  /*1f60*/  ISETP.GE.AND P2, PT, R22, UR7, PT ;  /* 0x0000000716007c0c */ /* 0x000fc4000bf46270 */
[----:B------:R-:W-:-:S04]  /*1f70*/  PLOP3.LUT P1, PT, PT, PT, UP0, 0x80, 0x0 ;  /* 0x000000000000781c */ /* 0x000fc80003f2f008 */
[----:B------:R-:W-:Y:S01]  /*1f80*/  SEL R3, R3, R252, !P1 ;  /* 0x000000fc03037207 */ /* 0x000fe20004800000 */
[----:B------:R1:W-:Y:S01]  /*1f90*/  @P5 STS.128 [R0+0x8000], RZ ;  /* 0x008000ff00005388 */ /* 0x0003e20000000c00 */
[----:B------:R-:W-:Y:S07]  /*1fa0*/  @P5 BRA `(.L_x_442) ;  /* 0x0000000000285947 */ /* 0x000fee0003800000 */
[----:B------:R-:W-:Y:S02]  /*1fb0*/  ULDC UR10, c[0x0][0x2d0] ;  /* 0x0000b400000a7ab9 */ /* 0x000fe40000000800 */
[----:B------:R-:W-:-:S13]  /*1fc0*/  ISETP.GE.AND P0, PT, R224, UR10, PT ;  /* 0x0000000ae0007c0c */ /* 0x000fda000bf06270 */
[----:B------:R2:W-:Y:S01]  /*1fd0*/  @P0 STS.128 [R0+0x8000], RZ ;  /* 0x008000ff00000388 */ /* 0x0005e20000000c00 */
[----:B------:R-:W-:Y:S05]  /*1fe0*/  @P0 BRA `(.L_x_442) ;  /* 0x0000000000180947 */ /* 0x000fea0003800000 */
[----:B------:R-:W-:Y:S02]  /*1ff0*/  MOV R6, R229 ;  /* 0x000000e500067202 */ /* 0x000fe40000000f00 */
[----:B------:R-:W-:-:S05]  /*2000*/  MOV R7, R230 ;  /* 0x000000e600077202 */ /* 0x000fca0000000f00 */
[----:B------:R-:W-:Y:S01]  /*2010*/  @!PT LDS RZ, [RZ] ;  /* 0x00000000fffff984 */ /* 0x000fe20000000800 */
[----:B------:R-:W-:Y:S01]  /*2020*/  @!PT LDS RZ, [RZ] ;  /* 0x00000000fffff984 */ /* 0x000fe20000000800 */
[----:B------:R-:W-:Y:S01]  /*2030*/  @!PT LDS RZ, [RZ] ;  /* 0x00000000fffff984 */ /* 0x000fe20000000800 */
[----:B------:R3:W-:Y:S02]  /*2040*/  LDGSTS.E.BYPASS.LTC128B.128 [R0+0x8000], desc[UR8][R6.64] ;  /* 0x0800000006007fae */ /* 0x0007e4000b901d48 */
.L_x_442:
[----:B------:R-:W-:Y:S05]  /*2050*/  BSYNC B0 ;  /* 0x0000000000007941 */ /* 0x000fea0003800000 */
.L_x_441:
[----:B------:R4:W-:Y:S01]  /*2060*/  @P4 STS.128 [R0+0x9000], RZ ;  /* 0x009000ff00004388 */ /* 0x0009e20000000c00 */
[----:B------:R-:W-:Y:S01]  /*2070*/  BSSY B0, `(.L_x_443) ;  /* 0x000000d000007945 */ /* 0x000fe20003800000 */
[----:B------:R-:W-:-:S03]  /*2080*/  LEA R191, R3, UR4, 0x1 ;  /* 0x0000000403bf7c11 */ /* 0x000fc6000f8e08ff */
        /* <DEDUP_REMOVED lines=11> */
.L_x_444:
[----:B------:R-:W-:Y:S05]  /*2140*/  BSYNC B0 ;  /* 0x0000000000007941 */ /* 0x000fea0003800000 */
.L_x_443:
[----:B------:R1:W-:Y:S01]  /*2150*/  @P3 STS.128 [R0+0xa000], RZ ;  /* 0x00a000ff00003388 */ /* 0x0003e20000000c00 */
[----:B------:R-:W-:Y:S04]  /*2160*/  BSSY B0, `(.L_x_445) ;  /* 0x000000c000007945 */ /* 0x000fe80003800000 */
        /* <DEDUP_REMOVED lines=11> */
.L_x_446:
[----:B------:R-:W-:Y:S05]  /*2220*/  BSYNC B0 ;  /* 0x0000000000007941 */ /* 0x000fea0003800000 */
.L_x_445:
[----:B------:R1:W-:Y:S01]  /*2230*/  @P2 STS.128 [R0+0xb000], RZ ;  /* 0x00b000ff00002388 */ /* 0x0003e20000000c00 */
[----:B------:R-:W-:Y:S04]  /*2240*/  BSSY B0, `(.L_x_447) ;  /* 0x000000f000007945 */ /* 0x000fe80003800000 */
[----:B------:R-:W-:Y:S05]  /*2250*/  @P2 BRA `(.L_x_448) ;  /* 0x0000000000342947 */ /* 0x000fea0003800000 */
[----:B------:R-:W-:Y:S02]  /*2260*/  ULDC UR10, c[0x0][0x2d0] ;  /* 0x0000b400000a7ab9 */ /* 0x000fe40000000800 */
[----:B------:R-:W-:-:S13]  /*2270*/  ISETP.GE.AND P0, PT, R224, UR10, PT ;  /* 0x0000000ae0007c0c */ /* 0x000fda000bf06270 */
[----:B------:R1:W-:Y:S01]  /*2280*/  @P0 STS.128 [R0+0xb000], RZ ;  /* 0x00b000ff00000388 */ /* 0x0003e20000000c00 */
[----:B------:R-:W-:Y:S05]  /*2290*/  @P0 BRA `(.L_x_448) ;  /* 0x0000000000240947 */ /* 0x000fea0003800000 */
[----:B---3--:R-:W-:Y:S01]  /*22a0*/  MOV R6, R229 ;  /* 0x000000e500067202 */ /* 0x008fe20000000f00 */
[----:B------:R-:W-:Y:S01]  /*22b0*/  IMAD R3, R5, 0xc0, RZ ;  /* 0x000000c005037824 */ /* 0x000fe200078e02ff */
[----:B------:R-:W-:-:S03]  /*22c0*/  MOV R7, R230 ;  /* 0x000000e600077202 */ /* 0x000fc60000000f00 */
[----:B------:R-:W-:-:S05]  /*22d0*/  IMAD.WIDE.U32 R4, R4, 0xc0, R6 ;  /* 0x000000c004047825 */ /* 0x000fca00078e0006 */
[----:B------:R-:W-:-:S05]  /*22e0*/  IADD3 R5, R5, R3, RZ ;  /* 0x0000000305057210 */ /* 0x000fca0007ffe0ff */
[----:B------:R-:W-:Y:S01]  /*22f0*/  @!PT LDS RZ, [RZ] ;  /* 0x00000000fffff984 */ /* 0x000fe20000000800 */
[----:B------:R-:W-:Y:S01]  /*2300*/  @!PT LDS RZ, [RZ] ;  /* 0x00000000fffff984 */ /* 0x000fe20000000800 */
[----:B------:R-:W-:Y:S01]  /*2310*/  @!PT LDS RZ, [RZ] ;  /* 0x00000000fffff984 */ /* 0x000fe20000000800 */
[----:B------:R3:W-:Y:S02]  /*2320*/  LDGSTS.E.BYPASS.LTC128B.128 [R0+0xb000], desc[UR8][R4.64] ;  /* 0x0b00000004007fae */ /* 0x0007e4000b901d48 */
.L_x_448:
[----:B------:R-:W-:Y:S05]  /*2330*/  BSYNC B0 ;  /* 0x0000000000007941 */ /* 0x000fea0003800000 */
.L_x_447:
[----:B------:R1:W-:Y:S01]  /*2340*/  @P5 STS [R191], RZ ;  /* 0x000000ffbf005388 */ /* 0x0003e20000000800 */
[----:B------:R-:W-:Y:S01]  /*2350*/  BSSY B0, `(.L_x_449) ;  /* 0x0000014000007945 */ /* 0x000fe20003800000 */
[----:B------:R-:W-:Y:S02]  /*2360*/  MOV R227, R9 ;  /* 0x0000000900e37202 */ /* 0x000fe40000000f00 */
[----:B------:R1:W-:Y:S01]  /*2370*/  @P5 STS [R191+0x4], RZ ;  /* 0x000004ffbf005388 */ /* 0x0003e20000000800 */
[----:B---3--:R-:W-:-:S03]  /*2380*/  MOV R6, UR20 ;  /* 0x0000001400067c02 */ /* 0x008fc60008000f00 */
        /* <DEDUP_REMOVED lines=10> */
[----:B------:R-:W-:Y:S02]  /*2430*/  MOV R4, R228 ;  /* 0x000000e400047202 */ /* 0x000fe40000000f00 */
[----:B------:R-:W-:-:S05]  /*2440*/  MOV R5, R227 ;  /* 0x000000e300057202 */ /* 0x000fca0000000f00 */
[----:B------:R-:W-:Y:S01]  /*2450*/  @!PT LDS RZ, [RZ] ;  /* 0x00000000fffff984 */ /* 0x000fe20000000800 */
[----:B------:R-:W-:Y:S01]  /*2460*/  @!PT LDS RZ, [RZ] ;  /* 0x00000000fffff984 */ /* 0x000fe20000000800 */
[----:B------:R-:W-:Y:S01]  /*2470*/  @!PT LDS RZ, [RZ] ;  /* 0x00000000fffff984 */ /* 0x000fe20000000800 */
[----:B------:R1:W-:Y:S02]  /*2480*/  LDGSTS.E.BYPASS.LTC128B.128 [R191], desc[UR8][R4.64] ;  /* 0x0000000004bf7fae */ /* 0x0003e4000b901d48 */
.L_x_450:
[----:B------:R-:W-:Y:S05]  /*2490*/  BSYNC B0 ;  /* 0x0000000000007941 */ /* 0x000fea0003800000 */
.L_x_449:
        /* <DEDUP_REMOVED lines=13> */
[----:B------:R-:W-:Y:S02]  /*2570*/  IMAD.U32 R3, RZ, RZ, UR24 ;  /* 0x00000018ff037e24 */ /* 0x000fe4000f8e00ff */
[----:B-1----:R-:W-:-:S03]  /*2580*/  IMAD.U32 R5, RZ, RZ, UR25 ;  /* 0x00000019ff057e24 */ /* 0x002fc6000f8e00ff */
[----:B------:R-:W-:-:S04]  /*2590*/  LEA R4, P0, R3, R228, 0x6 ;  /* 0x000000e403047211 */ /* 0x000fc800078030ff */
[----:B------:R-:W-:-:S05]  /*25a0*/  LEA.HI.X R5, R3, R227, R5, 0x6, P0 ;  /* 0x000000e303057211 */ /* 0x000fca00000f3405 */
[----:B------:R-:W-:Y:S01]  /*25b0*/  @!PT LDS RZ, [RZ] ;  /* 0x00000000fffff984 */ /* 0x000fe20000000800 */
[----:B------:R-:W-:Y:S01]  /*25c0*/  @!PT LDS RZ, [RZ] ;  /* 0x00000000fffff984 */ /* 0x000fe20000000800 */
[----:B------:R-:W-:Y:S01]  /*25d0*/  @!PT LDS RZ, [RZ] ;  /* 0x00000000fffff984 */ /* 0x000fe20000000800 */
[----:B------:R1:W-:Y:S04]  /*25e0*/  LDGSTS.E.BYPASS.LTC128B.128 [R191+0x1000], desc[UR8][R4.64] ;  /* 0x0100000004bf7fae */ /* 0x0003e8000b901d48 */
.L_x_452:
[----:B------:R-:W-:Y:S05]  /*25f0*/  BSYNC B0 ;  /* 0x0000000000007941 */ /* 0x000fea0003800000 */
.L_x_451:
        /* <DEDUP_REMOVED lines=21> */
.L_x_454:
[----:B------:R-:W-:Y:S05]  /*2750*/  BSYNC B0 ;  /* 0x0000000000007941 */ /* 0x000fea0003800000 */
.L_x_453:
        /* <DEDUP_REMOVED lines=13> */
[----:B------:R-:W-:Y:S01]  /*2830*/  MOV R3, UR24 ;  /* 0x0000001800037c02 */ /* 0x000fe20008000f00 */
[----:B------:R-:W-:Y:S01]  /*2840*/  UIMAD UR10, UR25, 0xc0, URZ ;  /* 0x000000c0190a78a4 */ /* 0x000fe2000f8e023f */
[----:B-1----:R-:W-:Y:S02]  /*2850*/  MOV R4, R228 ;  /* 0x000000e400047202 */ /* 0x002fe40000000f00 */
[----:B------:R-:W-:-:S03]  /*2860*/  MOV R5, R227 ;  /* 0x000000e300057202 */ /* 0x000fc60000000f00 */
[----:B------:R-:W-:-:S05]  /*2870*/  IMAD.WIDE.U32 R4, R3, 0xc0, R4 ;  /* 0x000000c003047825 */ /* 0x000fca00078e0004 */
[----:B------:R-:W-:-:S05]  /*2880*/  IADD3 R5, R5, UR10, RZ ;  /* 0x0000000a05057c10 */ /* 0x000fca000fffe0ff */
[----:B------:R-:W-:Y:S01]  /*2890*/  @!PT LDS RZ, [RZ] ;  /* 0x00000000fffff984 */ /* 0x000fe20000000800 */
[----:B------:R-:W-:Y:S01]  /*28a0*/  @!PT LDS RZ, [RZ] ;  /* 0x00000000fffff984 */ /* 0x000fe20000000800 */
[----:B------:R-:W-:Y:S01]  /*28b0*/  @!PT LDS RZ, [RZ] ;  /* 0x00000000fffff984 */ /* 0x000fe20000000800 */
[----:B------:R1:W-:Y:S02]  /*28c0*/  LDGSTS.E.BYPASS.LTC128B.128 [R191+0x3000], desc[UR8][R4.64] ;  /* 0x0300000004bf7fae */ /* 0x0003e4000b901d48 */
.L_x_456:
[----:B------:R-:W-:Y:S05]  /*28d0*/  BSYNC B0 ;  /* 0x0000000000007941 */ /* 0x000fea0003800000 */
.L_x_455:
[----:B------:R-:W5:Y:S01]  /*28e0*/  LDL R26, [R1+0x4] ;  /* 0x00000400011a7983 */ /* 0x000f620000100800 */
[----:B------:R-:W-:Y:S01]  /*28f0*/  UIMAD UR10, UR44, UR20, URZ ;  /* 0x000000142c0a72a4 */ /* 0x000fe2000f8e023f */
[----:B-1----:R-:W-:Y:S01]  /*2900*/  IMAD.WIDE.U32 R4, R6, UR28, R224 ;  /* 0x0000001c06047c25 */ /* 0x002fe2000f8e00e0 */
[----:B------:R-:W-:Y:S01]  /*2910*/  ULDC.64 UR22, c[0x0][0x260] ;  /* 0x0000980000167ab9 */ /* 0x000fe20000000a00 */
[----:B------:R-:W-:Y:S01]  /*2920*/  BSSY B0, `(.L_x_457) ;  /* 0x0000030000007945 */ /* 0x000fe20003800000 */
[----:B------:R-:W-:Y:S01]  /*2930*/  UIMAD UR10, UR28, UR21, UR10 ;  /* 0x000000151c0a72a4 */ /* 0x000fe2000f8e020a */
[----:B------:R-:W-:-:S05]  /*2940*/  IADD3 R4, P0, R4, UR36, RZ ;  /* 0x0000002404047c10 */ /* 0x000fca000ff1e0ff */
[----:B------:R-:W-:Y:S01]  /*2950*/  IMAD.U32 R8, RZ, RZ, UR10 ;  /* 0x0000000aff087e24 */ /* 0x000fe2000f8e00ff */
[----:B------:R-:W-:-:S04]  /*2960*/  UIMAD UR10, UR26, -0x80, UR6 ;  /* 0xffffff801a0a78a4 */ /* 0x000fc8000f8e0206 */
[----:B------:R-:W-:Y:S02]  /*2970*/  IADD3.X R5, R5, UR37, R8, P0, !PT ;  /* 0x0000002505057c10 */ /* 0x000fe400087fe408 */
[----:B------:R-:W-:Y:S01]  /*2980*/  ISETP.GE.AND P5, PT, R2, UR10, PT ;  /* 0x0000000a02007c0c */ /* 0x000fe2000bfa6270 */
[----:B------:R-:W-:-:S12]  /*2990*/  IMAD.WIDE.U32 R4, R13, UR22, R4 ;  /* 0x000000160d047c25 */ /* 0x000fd8000f8e0004 */
[----:B------:R1:W-:Y:S01]  /*29a0*/  @P5 STS.128 [R0+0xc000], RZ ;  /* 0x00c000ff00005388 */ /* 0x0003e20000000c00 */
[C---:B-----5:R-:W-:Y:S01]  /*29b0*/  VIADD R3, R26.reuse, 0x48 ;  /* 0x000000481a037836 */ /* 0x060fe20000000000 */
[----:B------:R-:W-:Y:S01]  /*29c0*/  SHF.R.S32.HI R20, RZ, 0x1f, R26 ;  /* 0x0000001fff147819 */ /* 0x000fe2000001141a */
[C---:B------:R-:W-:Y:S02]  /*29d0*/  VIADD R6, R26.reuse, 0x40 ;  /* 0x000000401a067836 */ /* 0x040fe40000000000 */
[----:B------:R-:W-:Y:S01]  /*29e0*/  VIADD R7, R26, 0x8 ;  /* 0x000000081a077836 */ /* 0x000fe20000000000 */
[----:B------:R-:W-:Y:S02]  /*29f0*/  ISETP.GE.AND P6, PT, R3, UR7, PT ;  /* 0x0000000703007c0c */ /* 0x000fe4000bfc6270 */
[----:B------:R-:W-:Y:S01]  /*2a00*/  ISETP.GE.AND P2, PT, R6, UR7, PT ;  /* 0x0000000706007c0c */ /* 0x000fe2000bf46270 */
[----:B------:R-:W-:Y:S01]  /*2a10*/  IMAD.SHL.U32 R6, R26, 0x4, RZ ;  /* 0x000000041a067824 */ /* 0x000fe200078e00ff */
[----:B------:R-:W-:-:S02]  /*2a20*/  ISETP.GE.AND P3, PT, R7, UR7, PT ;  /* 0x0000000707007c0c */ /* 0x000fc4000bf66270 */
[----:B------:R-:W-:Y:S02]  /*2a30*/  P2R R12, PR, RZ, 0x4 ;  /* 0x00000004ff0c7803 */ /* 0x000fe40000000000 */
[----:B------:R-:W-:Y:S01]  /*2a40*/  IADD3 R14, P2, R6, UR13, RZ ;  /* 0x0000000d060e7c10 */ /* 0x000fe2000ff5e0ff */
[----:B------:R-:W-:Y:S01]  /*2a50*/  IMAD R6, R18, UR22, RZ ;  /* 0x0000001612067c24 */ /* 0x000fe2000f8e02ff */
[----:B------:R-:W-:Y:S02]  /*2a60*/  SHF.R.S32.HI R7, RZ, 0x1f, R3 ;  /* 0x0000001fff077819 */ /* 0x000fe40000011403 */
[----:B------:R-:W-:Y:S01]  /*2a70*/  SHF.L.U64.HI R8, R26, 0x2, R20 ;  /* 0x000000021a087819 */ /* 0x000fe20000010214 */
[----:B------:R-:W-:Y:S01]  /*2a80*/  IMAD R6, R13, UR23, R6 ;  /* 0x000000170d067c24 */ /* 0x000fe2000f8e0206 */
[----:B------:R-:W-:Y:S02]  /*2a90*/  @!P6 LEA R16, P0, R3, UR13, 0x2 ;  /* 0x0000000d0310ec11 */ /* 0x000fe4000f8010ff */
[----:B------:R-:W-:-:S02]  /*2aa0*/  P2R R19, PR, RZ, 0x8 ;  /* 0x00000008ff137803 */ /* 0x000fc40000000000 */
[----:B------:R-:W-:Y:S01]  /*2ab0*/  @!P6 LEA.HI.X R17, R3, UR12, R7, 0x2, P0 ;  /* 0x0000000c0311ec11 */ /* 0x000fe200080f1407 */
[----:B------:R-:W-:Y:S01]  /*2ac0*/  IMAD.IADD R3, R5, 0x1, R6 ;  /* 0x0000000105037824 */ /* 0x000fe200078e0206 */
[----:B------:R-:W-:Y:S02]  /*2ad0*/  ISETP.GE.AND P0, PT, R26, UR7, PT ;  /* 0x000000071a007c0c */ /* 0x000fe4000bf06270 */
[----:B------:R-:W-:Y:S02]  /*2ae0*/  IADD3.X R15, R8, UR12, RZ, P2, !PT ;  /* 0x0000000c080f7c10 */ /* 0x000fe400097fe4ff */
[----:B------:R-:W-:Y:S01]  /*2af0*/  P2R R11, PR, RZ, 0x1 ;  /* 0x00000001ff0b7803 */ /* 0x000fe20000000000 */
[----:B-1----:R-:W-:Y:S08]  /*2b00*/  @P5 BRA `(.L_x_458) ;  /* 0x0000000000445947 */ /* 0x002ff00003800000 */
[----:B------:R-:W-:Y:S02]  /*2b10*/  ULDC UR7, c[0x0][0x2d0] ;  /* 0x0000b40000077ab9 */ /* 0x000fe40000000800 */
[----:B------:R-:W-:-:S13]  /*2b20*/  ISETP.GE.AND P0, PT, R224, UR7, PT ;  /* 0x00000007e0007c0c */ /* 0x000fda000bf06270 */
[----:B------:R1:W-:Y:S01]  /*2b30*/  @P0 STS.128 [R0+0xc000], RZ ;  /* 0x00c000ff00000388 */ /* 0x0003e20000000c00 */
[----:B------:R-:W-:Y:S05]  /*2b40*/  @P0 BRA `(.L_x_458) ;  /* 0x0000000000340947 */ /* 0x000fea0003800000 */
        /* <DEDUP_REMOVED lines=9> */
[----:B------:R-:W-:Y:S01]  /*2be0*/  @!PT LDS RZ, [RZ] ;  /* 0x00000000fffff984 */ /* 0x000fe20000000800 */
[----:B------:R-:W-:Y:S01]  /*2bf0*/  @!PT LDS RZ, [RZ] ;  /* 0x00000000fffff984 */ /* 0x000fe20000000800 */
[----:B------:R-:W-:Y:S01]  /*2c00*/  @!PT LDS RZ, [RZ] ;  /* 0x00000000fffff984 */ /* 0x000fe20000000800 */
[----:B------:R1:W-:Y:S04]  /*2c10*/  LDGSTS.E.BYPASS.LTC128B.128 [R0+0xc000], desc[UR8][R8.64] ;  /* 0x0c00000008007fae */ /* 0x0003e8000b901d48 */
.L_x_458:
[----:B------:R-:W-:Y:S05]  /*2c20*/  BSYNC B0 ;  /* 0x0000000000007941 */ /* 0x000fea0003800000 */
.L_x_457:
[----:B------:R-:W-:Y:S01]  /*2c30*/  ISETP.GE.AND P4, PT, R10, UR10, PT ;  /* 0x0000000a0a007c0c */ /* 0x000fe2000bf86270 */
[----:B------:R-:W-:-:S12]  /*2c40*/  BSSY B0, `(.L_x_459) ;  /* 0x0000016000007945 */ /* 0x000fd80003800000 */
[----:B------:R1:W-:Y:S01]  /*2c50*/  @P4 STS.128 [R0+0xd000], RZ ;  /* 0x00d000ff00004388 */ /* 0x0003e20000000c00 */
        /* <DEDUP_REMOVED lines=9> */
[----:B------:R-:W-:Y:S02]  /*2cf0*/  IMAD R9, R6, UR20, RZ ;  /* 0x0000001406097c24 */ /* 0x000fe4000f8e02ff */
[----:B------:R-:W-:-:S04]  /*2d00*/  IMAD.MOV.U32 R6, RZ, RZ, R4 ;  /* 0x000000ffff067224 */ /* 0x000fc800078e0004 */
[----:B------:R-:W-:-:S04]  /*2d10*/  IMAD.WIDE.U32 R6, R8, UR20, R6 ;  /* 0x0000001408067c25 */ /* 0x000fc8000f8e0006 */
[----:B------:R-:W-:-:S05]  /*2d20*/  IMAD R8, R8, UR21, R9 ;  /* 0x0000001508087c24 */ /* 0x000fca000f8e0209 */
[----:B------:R-:W-:Y:S02]  /*2d30*/  IADD3 R7, R7, R8, RZ ;  /* 0x0000000807077210 */ /* 0x000fe40007ffe0ff */
[----:B------:R-:W-:-:S04]  /*2d40*/  LEA R8, P0, R6, UR22, 0x1 ;  /* 0x0000001606087c11 */ /* 0x000fc8000f8008ff */
[----:B------:R-:W-:-:S05]  /*2d50*/  LEA.HI.X R9, R6, UR23, R7, 0x1, P0 ;  /* 0x0000001706097c11 */ /* 0x000fca00080f0c07 */
[----:B------:R-:W-:Y:S01]  /*2d60*/  @!PT LDS RZ, [RZ] ;  /* 0x00000000fffff984 */ /* 0x000fe20000000800 */
[----:B------:R-:W-:Y:S01]  /*2d70*/  @!PT LDS RZ, [RZ] ;  /* 0x00000000fffff984 */ /* 0x000fe20000000800 */
[----:B------:R-:W-:Y:S01]  /*2d80*/  @!PT LDS RZ, [RZ] ;  /* 0x00000000fffff984 */ /* 0x000fe20000000800 */
[----:B------:R1:W-:Y:S04]  /*2d90*/  LDGSTS.E.BYPASS.LTC128B.128 [R0+0xd000], desc[UR8][R8.64] ;  /* 0x0d00000008007fae */ /* 0x0003e8000b901d48 */
.L_x_460:
[----:B------:R-:W-:Y:S05]  /*2da0*/  BSYNC B0 ;  /* 0x0000000000007941 */ /* 0x000fea0003800000 */
.L_x_459:
        /* <DEDUP_REMOVED lines=23> */
.L_x_462:
[----:B------:R-:W-:Y:S05]  /*2f20*/  BSYNC B0 ;  /* 0x0000000000007941 */ /* 0x000fea0003800000 */
.L_x_461:
        /* <DEDUP_REMOVED lines=12> */
[----:B-1----:R-:W-:Y:S02]  /*2ff0*/  IMAD R8, R6, UR20, RZ ;  /* 0x0000001406087c24 */ /* 0x002fe4000f8e02ff */
[----:B------:R-:W-:-:S04]  /*3000*/  IMAD.MOV.U32 R6, RZ, RZ, R4 ;  /* 0x000000ffff067224 */ /* 0x000fc800078e0004 */
[----:B------:R-:W-:-:S04]  /*3010*/  IMAD.WIDE.U32 R6, R5, UR20, R6 ;  /* 0x0000001405067c25 */ /* 0x000fc8000f8e0006 */
[----:B------:R-:W-:Y:S01]  /*3020*/  IMAD R5, R5, UR21, R8 ;  /* 0x0000001505057c24 */ /* 0x000fe2000f8e0208 */
[----:B------:R-:W-:-:S04]  /*3030*/  LEA R4, P0, R6, UR22, 0x1 ;  /* 0x0000001606047c11 */ /* 0x000fc8000f8008ff */
[----:B------:R-:W-:-:S04]  /*3040*/  IADD3 R5, R7, R5, RZ ;  /* 0x0000000507057210 */ /* 0x000fc80007ffe0ff */
[----:B------:R-:W-:-:S05]  /*3050*/  LEA.HI.X R5, R6, UR23, R5, 0x1, P0 ;  /* 0x0000001706057c11 */ /* 0x000fca00080f0c05 */
[----:B------:R-:W-:Y:S01]  /*3060*/  @!PT LDS RZ, [RZ] ;  /* 0x00000000fffff984 */ /* 0x000fe20000000800 */
[----:B------:R-:W-:Y:S01]  /*3070*/  @!PT LDS RZ, [RZ] ;  /* 0x00000000fffff984 */ /* 0x000fe20000000800 */
[----:B------:R-:W-:Y:S01]  /*3080*/  @!PT LDS RZ, [RZ] ;  /* 0x00000000fffff984 */ /* 0x000fe20000000800 */
[----:B------:R1:W-:Y:S02]  /*3090*/  LDGSTS.E.BYPASS.LTC128B.128 [R0+0xf000], desc[UR8][R4.64] ;  /* 0x0f00000004007fae */ /* 0x0003e4000b901d48 */
.L_x_464:
[----:B------:R-:W-:Y:S05]  /*30a0*/  BSYNC B0 ;  /* 0x0000000000007941 */ /* 0x000fea0003800000 */
.L_x_463:
[----:B------:R-:W-:Y:S01]  /*30b0*/  UIMAD UR7, UR44, UR18, URZ ;  /* 0x000000122c0772a4 */ /* 0x000fe2000f8e023f */
[----:B-1----:R-:W-:Y:S01]  /*30c0*/  MOV R4, UR18 ;  /* 0x0000001200047c02 */ /* 0x002fe20008000f00 */
[----:B------:R1:W-:Y:S01]  /*30d0*/  @P5 STS.128 [R0+0x10000], RZ ;  /* 0x010000ff00005388 */ /* 0x0003e20000000c00 */
[----:B------:R-:W-:Y:S01]  /*30e0*/  ULDC.64 UR20, c[0x0][0x268] ;  /* 0x00009a0000147ab9 */ /* 0x000fe20000000a00 */
[----:B------:R-:W-:Y:S01]  /*30f0*/  UIMAD UR7, UR28, UR19, UR7 ;  /* 0x000000131c0772a4 */ /* 0x000fe2000f8e0207 */
[----:B------:R-:W-:Y:S01]  /*3100*/  BSSY B0, `(.L_x_465) ;  /* 0x000001b000007945 */ /* 0x000fe20003800000 */
[----:B------:R-:W-:-:S04]  /*3110*/  IMAD.WIDE.U32 R4, R4, UR28, R224 ;  /* 0x0000001c04047c25 */ /* 0x000fc8000f8e00e0 */
[----:B------:R-:W-:Y:S02]  /*3120*/  MOV R3, UR7 ;  /* 0x0000000700037c02 */ /* 0x000fe40008000f00 */
[----:B------:R-:W-:-:S04]  /*3130*/  IADD3 R4, P0, R4, UR17, RZ ;  /* 0x0000001104047c10 */ /* 0x000fc8000ff1e0ff */
[----:B------:R-:W-:Y:S01]  /*3140*/  IADD3.X R5, R5, UR29, R3, P0, !PT ;  /* 0x0000001d05057c10 */ /* 0x000fe200087fe403 */
[----:B------:R-:W-:-:S04]  /*3150*/  IMAD R3, R18, UR20, RZ ;  /* 0x0000001412037c24 */ /* 0x000fc8000f8e02ff */
[C---:B------:R-:W-:Y:S02]  /*3160*/  IMAD R3, R13.reuse, UR21, R3 ;  /* 0x000000150d037c24 */ /* 0x040fe4000f8e0203 */
[----:B------:R-:W-:-:S05]  /*3170*/  IMAD.WIDE.U32 R4, R13, UR20, R4 ;  /* 0x000000140d047c25 */ /* 0x000fca000f8e0004 */
[----:B------:R-:W-:Y:S01]  /*3180*/  IADD3 R10, R5, R3, RZ ;  /* 0x00000003050a7210 */ /* 0x000fe20007ffe0ff */
[----:B-1----:R-:W-:Y:S06]  /*3190*/  @P5 BRA `(.L_x_466) ;  /* 0x0000000000445947 */ /* 0x002fec0003800000 */
        /* <DEDUP_REMOVED lines=17> */
.L_x_466:
[----:B------:R-:W-:Y:S05]  /*32b0*/  BSYNC B0 ;  /* 0x0000000000007941 */ /* 0x000fea0003800000 */
.L_x_465:
        /* <DEDUP_REMOVED lines=22> */
.L_x_468:
[----:B------:R-:W-:Y:S05]  /*3420*/  BSYNC B0 ;  /* 0x0000000000007941 */ /* 0x000fea0003800000 */
.L_x_467:
        /* <DEDUP_REMOVED lines=22> */
.L_x_470:
[----:B------:R-:W-:Y:S05]  /*3590*/  BSYNC B0 ;  /* 0x0000000000007941 */ /* 0x000fea0003800000 */
.L_x_469:
        /* <DEDUP_REMOVED lines=11> */
[----:B------:R-:W-:-:S04]  /*3650*/  IMAD.WIDE.U32 R4, R2, UR18, R4 ;  /* 0x0000001202047c25 */ /* 0x000fc8000f8e0004 */
[----:B------:R-:W-:-:S04]  /*3660*/  IMAD R3, R3, UR18, RZ ;  /* 0x0000001203037c24 */ /* 0x000fc8000f8e02ff */
        /* <DEDUP_REMOVED lines=8> */
.L_x_472:
[----:B------:R-:W-:Y:S05]  /*36f0*/  BSYNC B0 ;  /* 0x0000000000007941 */ /* 0x000fea0003800000 */
.L_x_471:
[----:B------:R-:W-:Y:S01]  /*3700*/  IMAD.MOV.U32 R244, RZ, RZ, 0x7f800000 ;  /* 0x7f800000fff47424 */ /* 0x000fe200078e00ff */
[----:B-1----:R-:W2:Y:S01]  /*3710*/  S2R R3, SR_TID.X ;  /* 0x0000000000037919 */ /* 0x002ea20000002100 */
[----:B------:R-:W-:Y:S01]  /*3720*/  LEA.HI R2, R25, R24, RZ, 0x4 ;  /* 0x0000001819027211 */ /* 0x000fe200078f20ff */
[----:B------:R-:W-:Y:S01]  /*3730*/  IMAD.MOV.U32 R246, RZ, RZ, 0x7f800000 ;  /* 0x7f800000fff67424 */ /* 0x000fe200078e00ff */
[----:B------:R-:W-:Y:S01]  /*3740*/  ISETP.NE.AND P2, PT, R19, RZ, PT ;  /* 0x000000ff1300720c */ /* 0x000fe20003f45270 */
[----:B------:R-:W0:Y:S01]  /*3750*/  LDGDEPBAR ;  /* 0x00000000000079af */ /* 0x000e220000000000 */
[----:B------:R-:W-:Y:S01]  /*3760*/  ISETP.NE.AND P3, PT, R11, RZ, PT ;  /* 0x000000ff0b00720c */ /* 0x000fe20003f65270 */
[----:B------:R-:W-:Y:S01]  /*3770*/  IMAD.MOV.U32 R245, RZ, RZ, 0x7f800000 ;  /* 0x7f800000fff57424 */ /* 0x000fe200078e00ff */
[----:B------:R-:W-:Y:S01]  /*3780*/  ISETP.NE.AND P0, PT, R12, RZ, PT ;  /* 0x000000ff0c00720c */ /* 0x000fe20003f05270 */
[----:B------:R1:W5:Y:S01]  /*3790*/  @!P6 LDG.E R244, desc[UR8][R16.64] ;  /* 0x0000000810f4e981 */ /* 0x000362000c1e1900 */
[----:B------:R-:W-:Y:S01]  /*37a0*/  LOP3.LUT R2, R2, 0xfffffff0, RZ, 0xc0, !PT ;  /* 0xfffffff002027812 */ /* 0x000fe200078ec0ff */
[----:B------:R-:W-:Y:S01]  /*37b0*/  IMAD.MOV.U32 R243, RZ, RZ, 0x7f800000 ;  /* 0x7f800000fff37424 */ /* 0x000fe200078e00ff */
[----:B------:R-:W-:Y:S01]  /*37c0*/  ULDC UR17, c[0x0][0x2d0] ;  /* 0x0000b40000117ab9 */ /* 0x000fe20000000800 */
[----:B------:R-:W-:-:S02]  /*37d0*/  VIADD R187, R189, 0x2000 ;  /* 0x00002000bdbb7836 */ /* 0x000fc40000000000 */
[----:B------:R-:W-:Y:S01]  /*37e0*/  VIADD R181, R190, 0x2000 ;  /* 0x00002000beb57836 */ /* 0x000fe20000000000 */
[----:B------:R-:W-:Y:S01]  /*37f0*/  UIADD3 UR7, UR28, 0x80, URZ ;  /* 0x000000801c077890 */ /* 0x000fe2000fffe03f */
[----:B------:R-:W-:Y:S01]  /*3800*/  IMAD.MOV.U32 R188, RZ, RZ, 0x20 ;  /* 0x00000020ffbc7424 */ /* 0x000fe200078e00ff */
[----:B------:R1:W5:Y:S01]  /*3810*/  @!P2 LDG.E R246, desc[UR8][R14.64+0x20] ;  /* 0x000020080ef6a981 */ /* 0x000362000c1e1900 */
[----:B------:R-:W-:Y:S02]  /*3820*/  IMAD.MOV.U32 R182, RZ, RZ, 0x40 ;  /* 0x00000040ffb67424 */ /* 0x000fe400078e00ff */
[----:B------:R-:W-:Y:S01]  /*3830*/  IMAD.MOV.U32 R247, RZ, RZ, 0x40 ;  /* 0x00000040fff77424 */ /* 0x000fe200078e00ff */
[----:B------:R1:W5:Y:S01]  /*3840*/  @!P3 LDG.E R245, desc[UR8][R14.64] ;  /* 0x000000080ef5b981 */ /* 0x000362000c1e1900 */
[----:B------:R-:W-:Y:S01]  /*3850*/  IMAD.SHL.U32 R251, R26, 0x4, RZ ;  /* 0x000000041afb7824 */ /* 0x000fe200078e00ff */
        /* <DEDUP_REMOVED lines=9> */
[----:B--2-4-:R-:W-:Y:S01]  /*38f0*/  SHF.R.S32.HI R0, RZ, 0x1f, R3 ;  /* 0x0000001fff007819 */ /* 0x014fe20000011403 */
[----:B------:R-:W-:Y:S01]  /*3900*/  IMAD.IADD R2, R24, 0x1, -R2 ;  /* 0x0000000118027824 */ /* 0x000fe200078e0a02 */
[----:B------:R1:W5:Y:S01]  /*3910*/  @!P0 LDG.E R243, desc[UR8][R14.64+0x100] ;  /* 0x000100080ef38981 */ /* 0x000362000c1e1900 */
[----:B------:R-:W-:Y:S02]  /*3920*/  CS2R R108, SRZ ;  /* 0x00000000006c7805 */ /* 0x000fe4000001ff00 */
[----:B------:R-:W-:Y:S02]  /*3930*/  LEA.HI R0, R0, R3, RZ, 0x4 ;  /* 0x0000000300007211 */ /* 0x000fe400078f20ff */
[----:B------:R-:W-:Y:S02]  /*3940*/  CS2R R114, SRZ ;  /* 0x0000000000727805 */ /* 0x000fe4000001ff00 */
[----:B------:R-:W-:-:S02]  /*3950*/  CS2R R112, SRZ ;  /* 0x0000000000707805 */ /* 0x000fc4000001ff00 */
[----:B------:R-:W-:Y:S02]  /*3960*/  CS2R R106, SRZ ;  /* 0x00000000006a7805 */ /* 0x000fe4000001ff00 */
[----:B------:R-:W-:Y:S02]  /*3970*/  LOP3.LUT R0, R0, 0xfffffff0, RZ, 0xc0, !PT ;  /* 0xfffffff000007812 */ /* 0x000fe400078ec0ff */
[----:B------:R-:W-:Y:S02]  /*3980*/  CS2R R104, SRZ ;  /* 0x0000000000687805 */ /* 0x000fe4000001ff00 */
[----:B------:R-:W-:Y:S02]  /*3990*/  CS2R R102, SRZ ;  /* 0x0000000000667805 */ /* 0x000fe4000001ff00 */
[----:B------:R-:W-:Y:S02]  /*39a0*/  CS2R R100, SRZ ;  /* 0x0000000000647805 */ /* 0x000fe4000001ff00 */
[----:B------:R-:W-:Y:S01]  /*39b0*/  CS2R R94, SRZ ;  /* 0x00000000005e7805 */ /* 0x000fe2000001ff00 */
[----:B------:R-:W-:Y:S01]  /*39c0*/  IMAD.IADD R0, R3, 0x1, -R0 ;  /* 0x0000000103007824 */ /* 0x000fe200078e0a00 */
[----:B------:R-:W-:-:S02]  /*39d0*/  CS2R R92, SRZ ;  /* 0x00000000005c7805 */ /* 0x000fc4000001ff00 */
[----:B------:R-:W-:Y:S02]  /*39e0*/  CS2R R98, SRZ ;  /* 0x0000000000627805 */ /* 0x000fe4000001ff00 */
[----:B------:R-:W-:Y:S02]  /*39f0*/  CS2R R96, SRZ ;  /* 0x0000000000607805 */ /* 0x000fe4000001ff00 */
[----:B------:R-:W-:Y:S02]  /*3a00*/  CS2R R90, SRZ ;  /* 0x00000000005a7805 */ /* 0x000fe4000001ff00 */
[----:B------:R-:W-:Y:S02]  /*3a10*/  SHF.R.S32.HI R3, RZ, 0x1f, R0 ;  /* 0x0000001fff037819 */ /* 0x000fe40000011400 */
[----:B------:R-:W-:Y:S02]  /*3a20*/  CS2R R88, SRZ ;  /* 0x0000000000587805 */ /* 0x000fe4000001ff00 */
[----:B------:R-:W-:-:S02]  /*3a30*/  SHF.R.S32.HI R4, RZ, 0x1f, R2 ;  /* 0x0000001fff047819 */ /* 0x000fc40000011402 */
[----:B------:R-:W-:Y:S02]  /*3a40*/  CS2R R86, SRZ ;  /* 0x0000000000567805 */ /* 0x000fe4000001ff00 */
[----:B------:R-:W-:Y:S02]  /*3a50*/  LEA.HI R3, R3, R0, RZ, 0x3 ;  /* 0x0000000003037211 */ /* 0x000fe400078f18ff */
[----:B------:R-:W-:Y:S02]  /*3a60*/  CS2R R84, SRZ ;  /* 0x0000000000547805 */ /* 0x000fe4000001ff00 */
[----:B------:R-:W-:Y:S02]  /*3a70*/  LEA.HI R4, R4, R2, RZ, 0x3 ;  /* 0x0000000204047211 */ /* 0x000fe400078f18ff */
[----:B------:R-:W-:Y:S02]  /*3a80*/  CS2R R78, SRZ ;  /* 0x00000000004e7805 */ /* 0x000fe4000001ff00 */
[----:B------:R-:W-:-:S02]  /*3a90*/  LOP3.LUT R3, R3, 0xfffffff8, RZ, 0xc0, !PT ;  /* 0xfffffff803037812 */ /* 0x000fc400078ec0ff */
[----:B------:R-:W-:Y:S02]  /*3aa0*/  CS2R R76, SRZ ;  /* 0x00000000004c7805 */ /* 0x000fe4000001ff00 */
[----:B------:R-:W-:Y:S02]  /*3ab0*/  LOP3.LUT R4, R4, 0xfffffff8, RZ, 0xc0, !PT ;  /* 0xfffffff804047812 */ /* 0x000fe400078ec0ff */
[----:B------:R-:W-:Y:S02]  /*3ac0*/  CS2R R82, SRZ ;  /* 0x0000000000527805 */ /* 0x000fe4000001ff00 */
[----:B------:R-:W-:Y:S01]  /*3ad0*/  CS2R R80, SRZ ;  /* 0x0000000000507805 */ /* 0x000fe2000001ff00 */
[----:B------:R-:W-:Y:S01]  /*3ae0*/  IMAD.IADD R0, R0, 0x1, -R3 ;  /* 0x0000000100007824 */ /* 0x000fe200078e0a03 */
[----:B------:R-:W-:Y:S01]  /*3af0*/  CS2R R74, SRZ ;  /* 0x00000000004a7805 */ /* 0x000fe2000001ff00 */
[----:B------:R-:W-:Y:S01]  /*3b00*/  IMAD.IADD R2, R2, 0x1, -R4 ;  /* 0x0000000102027824 */ /* 0x000fe200078e0a04 */
[----:B------:R-:W-:-:S02]  /*3b10*/  CS2R R72, SRZ ;  /* 0x0000000000487805 */ /* 0x000fc4000001ff00 */
[----:B------:R-:W-:Y:S02]  /*3b20*/  CS2R R70, SRZ ;  /* 0x0000000000467805 */ /* 0x000fe4000001ff00 */
[----:B------:R-:W-:Y:S01]  /*3b30*/  LOP3.LUT P2, RZ, R0, 0x4, RZ, 0xc0, !PT ;  /* 0x0000000400ff7812 */ /* 0x000fe2000784c0ff */
[----:B------:R-:W-:Y:S01]  /*3b40*/  VIADD R0, R26, 0xffffff80 ;  /* 0xffffff801a007836 */ /* 0x000fe20000000000 */
[C---:B------:R-:W-:Y:S02]  /*3b50*/  LOP3.LUT P0, RZ, R2.reuse, 0x2, RZ, 0xc0, !PT ;  /* 0x0000000202ff7812 */ /* 0x040fe4000780c0ff */
[----:B------:R-:W-:Y:S02]  /*3b60*/  CS2R R68, SRZ ;  /* 0x0000000000447805 */ /* 0x000fe4000001ff00 */
[----:B------:R-:W-:Y:S01]  /*3b70*/  LOP3.LUT P3, RZ, R2, 0x4, RZ, 0xc0, !PT ;  /* 0x0000000402ff7812 */ /* 0x000fe2000786c0ff */
[----:B------:R-:W-:Y:S01]  /*3b80*/  IMAD.MOV.U32 R226, RZ, RZ, R191 ;  /* 0x000000ffffe27224 */ /* 0x000fe200078e00bf */
[----:B------:R-:W-:Y:S01]  /*3b90*/  SHF.R.S32.HI R2, RZ, 0x1f, R0 ;  /* 0x0000001fff027819 */ /* 0x000fe20000011400 */
[----:B------:R-:W-:Y:S01]  /*3ba0*/  ULDC UR18, c[0x0][0x2dc] ;  /* 0x0000b70000127ab9 */ /* 0x000fe20000000800 */
[----:B------:R-:W-:-:S02]  /*3bb0*/  SEL R187, R187, R189, !P1 ;  /* 0x000000bdbbbb7207 */ /* 0x000fc40004800000 */
[----:B------:R-:W-:Y:S01]  /*3bc0*/  SEL R181, R181, R190, !P1 ;  /* 0x000000beb5b57207 */ /* 0x000fe20004800000 */
[----:B------:R-:W-:Y:S01]  /*3bd0*/  IMAD.SHL.U32 R248, R0, 0x4, RZ ;  /* 0x0000000400f87824 */ /* 0x000fe200078e00ff */
[----:B------:R-:W-:Y:S02]  /*3be0*/  SHF.L.U64.HI R250, R26, 0x2, R20 ;  /* 0x000000021afa7819 */ /* 0x000fe40000010214 */
[----:B------:R-:W-:Y:S02]  /*3bf0*/  SHF.L.U64.HI R249, R0, 0x2, R2 ;  /* 0x0000000200f97819 */ /* 0x000fe40000010202 */
[----:B------:R-:W-:Y:S02]  /*3c00*/  LEA R187, R187, UR4, 0x1 ;  /* 0x00000004bbbb7c11 */ /* 0x000fe4000f8e08ff */
[----:B------:R-:W-:Y:S02]  /*3c10*/  LEA R181, R181, UR4, 0x1 ;  /* 0x00000004b5b57c11 */ /* 0x000fe4000f8e08ff */
[----:B------:R-:W-:-:S02]  /*3c20*/  SEL R188, R188, 0xffffffe0, !P0 ;  /* 0xffffffe0bcbc7807 */ /* 0x000fc40004000000 */
[----:B------:R-:W-:Y:S02]  /*3c30*/  SEL R182, R182, 0xffffffc0, !P3 ;  /* 0xffffffc0b6b67807 */ /* 0x000fe40005800000 */
[----:B------:R-:W-:Y:S01]  /*3c40*/  SEL R247, R247, 0xffffffc0, !P2 ;  /* 0xffffffc0f7f77807 */ /* 0x000fe20005000000 */
[----:B------:R-:W-:-:S03]  /*3c50*/  UISETP.GE.AND UP0, UPT, UR7, UR6, UPT ;  /* 0x000000060700728c */ /* 0x000fc6000bf06270 */
[----:B-1----:R-:W-:-:S08]  /*3c60*/  ULDC UR7, c[0x0][0x2ec] ;  /* 0x0000bb0000077ab9 */ /* 0x002fd00000000800 */
.L_x_475:
[----:B------:R-:W0:Y:S01]  /*3c70*/  LDGDEPBAR ;  /* 0x00000000000079af */ /* 0x000e220000000000 */
[C---:B------:R-:W-:Y:S01]  /*3c80*/  IMAD.IADD R0, R187.reuse, 0x1, R188 ;  /* 0x00000001bb007824 */ /* 0x040fe200078e02bc */
[----:B------:R-:W-:Y:S01]  /*3c90*/  PLOP3.LUT P0, PT, PT, PT, UP0, 0x80, 0x0 ;  /* 0x000000000000781c */ /* 0x000fe20003f0f008 */
[--C-:B------:R-:W-:Y:S05]  /*3ca0*/  IMAD.IADD R160, R187, 0x1, R182.reuse ;  /* 0x00000001bba07824 */ /* 0x100fea00078e02b6 */
[----:B------:R-:W2:Y:S01]  /*3cb0*/  LDL R2, [R1] ;  /* 0x0000000001027983 */ /* 0x000ea20000100800 */
[----:B------:R-:W-:Y:S01]  /*3cc0*/  PLOP3.LUT P4, PT, PT, PT, UP0, 0x80, 0x0 ;  /* 0x000000000000781c */ /* 0x000fe20003f8f008 */
[----:B-----5:R-:W-:Y:S01]  /*3cd0*/  FMUL.FTZ R3, R246, 1.4426950216293334961 ;  /* 0x3fb8aa3bf6037820 */ /* 0x020fe20000410000 */
[----:B------:R-:W-:Y:S01]  /*3ce0*/  PLOP3.LUT P2, PT, PT, PT, UP0, 0x80, 0x0 ;  /* 0x000000000000781c */ /* 0x000fe20003f4f008 */
[----:B------:R-:W-:Y:S01]  /*3cf0*/  UISETP.GE.AND UP3, UPT, UR11, 0x1, UPT ;  /* 0x000000010b00788c */ /* 0x000fe2000bf66270 */
[----:B------:R-:W-:Y:S02]  /*3d00*/  PLOP3.LUT P1, PT, PT, PT, UP0, 0x80, 0x0 ;  /* 0x000000000000781c */ /* 0x000fe40003f2f008 */
[----:B------:R-:W-:Y:S02]  /*3d10*/  PLOP3.LUT P6, PT, PT, PT, UP0, 0x80, 0x0 ;  /* 0x000000000000781c */ /* 0x000fe40003fcf008 */
[C---:B------:R-:W-:Y:S02]  /*3d20*/  FSETP.NEU.FTZ.AND P3, PT, R245.reuse, -INF , PT ;  /* 0xff800000f500780b */ /* 0x040fe40003f7d000 */
[----:B------:R-:W-:Y:S01]  /*3d30*/  PLOP3.LUT P5, PT, PT, PT, UP0, 0x80, 0x0 ;  /* 0x000000000000781c */ /* 0x000fe20003faf008 */
[----:B------:R-:W-:Y:S04]  /*3d40*/  DEPBAR.LE SB0, 0x0 ;  /* 0x000080000000791a */ /* 0x000fe80000000000 */
[----:B------:R-:W-:Y:S06]  /*3d50*/  BAR.SYNC.DEFER_BLOCKING 0x0 ;  /* 0x0000000000007b1d */ /* 0x000fec0000010000 */
[----:B------:R-:W-:Y:S08]  /*3d60*/  LDSM.16.M88.4 R64, [R187] ;  /* 0x00000000bb40783b */ /* 0x000ff00000000200 */
[----:B------:R-:W1:Y:S08]  /*3d70*/  LDSM.16.M88.4 R16, [R184+UR4+0xc000] ;  /* 0x00c00004b810783b */ /* 0x000e700008000200 */
[----:B------:R-:W4:Y:S08]  /*3d80*/  LDSM.16.M88.4 R60, [R187+0x2000] ;  /* 0x00200000bb3c783b */ /* 0x000f300000000200 */
[----:B------:R-:W3:Y:S08]  /*3d90*/  LDSM.16.M88.4 R32, [R184+UR4+0xc800] ;  /* 0x00c80004b820783b */ /* 0x000ef00008000200 */
[----:B------:R-:W3:Y:S08]  /*3da0*/  LDSM.16.M88.4 R48, [R184+UR4+0xd000] ;  /* 0x00d00004b830783b */ /* 0x000ef00008000200 */
[----:B------:R-:W3:Y:S01]  /*3db0*/  LDSM.16.M88.4 R132, [R184+UR4+0xd800] ;  /* 0x00d80004b884783b */ /* 0x000ee20008000200 */
[-C--:B-1----:R-:W-:Y:S07]  /*3dc0*/  HMMA.16816.F32 R4, R64, R16.reuse, RZ ;  /* 0x000000104004723c */ /* 0x082fee00000018ff */
[----:B------:R-:W-:Y:S01]  /*3dd0*/  LDSM.16.M88.4 R136, [R0] ;  /* 0x000000000088783b */ /* 0x000fe20000000200 */
[C---:B----4-:R-:W-:Y:S07]  /*3de0*/  HMMA.16816.F32 R8, R60.reuse, R16, RZ ;  /* 0x000000103c08723c */ /* 0x050fee00000018ff */
        /* <DEDUP_REMOVED lines=9> */
[----:B----4-:R-:W-:Y:S02]  /*3e80*/  IMAD.IADD R0, R0, 0x1, R182 ;  /* 0x0000000100007824 */ /* 0x010fe400078e02b6 */
[----:B------:R-:W-:Y:S03]  /*3e90*/  LDSM.16.M88.4 R156, [R183] ;  /* 0x00000000b79c783b */ /* 0x000fe60000000200 */
[C---:B------:R-:W-:Y:S05]  /*3ea0*/  HMMA.16816.F32 R32, R64.reuse, R34, RZ ;  /* 0x000000224020723c */ /* 0x040fea00000018ff */
[----:B------:R-:W-:Y:S01]  /*3eb0*/  LDSM.16.M88.4 R164, [R183+0x800] ;  /* 0x00080000b7a4783b */ /* 0x000fe20000000200 */
[-C--:B------:R-:W-:Y:S06]  /*3ec0*/  HMMA.16816.F32 R36, R64, R48.reuse, RZ ;  /* 0x000000304024723c */ /* 0x080fec00000018ff */
        /* <DEDUP_REMOVED lines=10> */
[----:B------:R-:W4:Y:S05]  /*3f70*/  LDSM.16.M88.4 R132, [R186+0x1800] ;  /* 0x00180000ba84783b */ /* 0x000f2a0000000200 */
[-C--:B-1----:R-:W-:Y:S06]  /*3f80*/  HMMA.16816.F32 R4, R136, R140.reuse, R4 ;  /* 0x0000008c8804723c */ /* 0x082fec0000001804 */
[C---:B------:R-:W-:Y:S06]  /*3f90*/  HMMA.16816.F32 R8, R144.reuse, R140, R8 ;  /* 0x0000008c9008723c */ /* 0x040fec0000001808 */
[-C--:B------:R-:W-:Y:S06]  /*3fa0*/  HMMA.16816.F32 R12, R144, R142.reuse, R12 ;  /* 0x0000008e900c723c */ /* 0x080fec000000180c */
[C---:B------:R-:W-:Y:S01]  /*3fb0*/  HMMA.16816.F32 R16, R136.reuse, R142, R16 ;  /* 0x0000008e8810723c */ /* 0x040fe20000001810 */
[----:B------:R-:W1:Y:S05]  /*3fc0*/  LDSM.16.M88.4 R140, [R160] ;  /* 0x00000000a08c783b */ /* 0x000e6a0000000200 */
[-C--:B------:R-:W-:Y:S03]  /*3fd0*/  HMMA.16816.F32 R20, R136, R148.reuse, R20 ;  /* 0x000000948814723c */ /* 0x080fe60000001814 */
[----:B------:R-:W1:Y:S03]  /*3fe0*/  LDSM.16.M88.4 R160, [R160+0x2000] ;  /* 0x00200000a0a0783b */ /* 0x000e660000000200 */
[C---:B------:R-:W-:Y:S06]  /*3ff0*/  HMMA.16816.F32 R24, R144.reuse, R148, R24 ;  /* 0x000000949018723c */ /* 0x040fec0000001818 */
[-C--:B------:R-:W-:Y:S06]  /*4000*/  HMMA.16816.F32 R28, R144, R150.reuse, R28 ;  /* 0x00000096901c723c */ /* 0x080fec000000181c */
[C---:B------:R-:W-:Y:S01]  /*4010*/  HMMA.16816.F32 R32, R136.reuse, R150, R32 ;  /* 0x000000968820723c */ /* 0x040fe20000001820 */
[----:B------:R-:W2:Y:S05]  /*4020*/  LDSM.16.M88.4 R148, [R183+0x1800] ;  /* 0x00180000b794783b */ /* 0x000eaa0000000200 */
        /* <DEDUP_REMOVED lines=8> */
[----:B------:R3:W4:Y:S05]  /*40b0*/  LDSM.16.M88.4 R132, [R0+0x2000] ;  /* 0x002000000084783b */ /* 0x00072a0000000200 */
[-C--:B-1----:R-:W-:Y:S01]  /*40c0*/  HMMA.16816.F32 R4, R140, R156.reuse, R4 ;  /* 0x0000009c8c04723c */ /* 0x082fe20000001804 */
[----:B------:R-:W-:Y:S04]  /*40d0*/  IMAD.U32 R136, RZ, RZ, UR26 ;  /* 0x0000001aff887e24 */ /* 0x000fe8000f8e00ff */
[----:B------:R-:W-:Y:S01]  /*40e0*/  FMUL.FTZ R137, R245, 1.4426950216293334961 ;  /* 0x3fb8aa3bf5897820 */ /* 0x000fe20000410000 */
[C---:B------:R-:W-:Y:S05]  /*40f0*/  HMMA.16816.F32 R8, R160.reuse, R156, R8 ;  /* 0x0000009ca008723c */ /* 0x040fea0000001808 */
[----:B--2---:R-:W-:Y:S01]  /*4100*/  @P0 IMAD R136, R136, 0x80, R2 ;  /* 0x0000008088880824 */ /* 0x004fe200078e0202 */
[-C--:B------:R-:W-:Y:S01]  /*4110*/  HMMA.16816.F32 R12, R160, R158.reuse, R12 ;  /* 0x0000009ea00c723c */ /* 0x080fe2000000180c */
[----:B------:R-:W-:Y:S03]  /*4120*/  PLOP3.LUT P0, PT, PT, PT, UP0, 0x80, 0x0 ;  /* 0x000000000000781c */ /* 0x000fe60003f0f008 */
[C---:B------:R-:W-:Y:S01]  /*4130*/  @P4 ISETP.GE.AND P4, PT, R136.reuse, UR6, PT ;  /* 0x0000000688004c0c */ /* 0x040fe2000bf86270 */
[----:B------:R-:W-:Y:S01]  /*4140*/  FMUL.FTZ R2, R243, 1.4426950216293334961 ;  /* 0x3fb8aa3bf3027820 */ /* 0x000fe20000410000 */
[C---:B------:R-:W-:Y:S05]  /*4150*/  HMMA.16816.F32 R16, R140.reuse, R158, R16 ;  /* 0x0000009e8c10723c */ /* 0x040fea0000001810 */
[----:B---3--:R-:W-:Y:S01]  /*4160*/  @P2 VIADD R0, R136, 0x1 ;  /* 0x0000000188002836 */ /* 0x008fe20000000000 */
[-C--:B------:R-:W-:Y:S03]  /*4170*/  HMMA.16816.F32 R20, R140, R164.reuse, R20 ;  /* 0x000000a48c14723c */ /* 0x080fe60000001814 */
[----:B------:R-:W-:Y:S02]  /*4180*/  FSETP.NEU.FTZ.AND P2, PT, R246, -INF , PT ;  /* 0xff800000f600780b */ /* 0x000fe40003f5d000 */
[----:B------:R-:W-:Y:S01]  /*4190*/  FSEL R137, R137, RZ, P3 ;  /* 0x000000ff89897208 */ /* 0x000fe20001800000 */
[C---:B------:R-:W-:Y:S04]  /*41a0*/  HMMA.16816.F32 R24, R160.reuse, R164, R24 ;  /* 0x000000a4a018723c */ /* 0x040fe80000001818 */
[----:B------:R-:W-:Y:S01]  /*41b0*/  @P6 ISETP.GE.AND P6, PT, R0, UR6, PT ;  /* 0x0000000600006c0c */ /* 0x000fe2000bfc6270 */
[C---:B------:R-:W-:Y:S01]  /*41c0*/  FMUL.FTZ R0, R244.reuse, 1.4426950216293334961 ;  /* 0x3fb8aa3bf4007820 */ /* 0x040fe20000410000 */
[-C--:B------:R-:W-:Y:S03]  /*41d0*/  HMMA.16816.F32 R28, R160, R166.reuse, R28 ;  /* 0x000000a6a01c723c */ /* 0x080fe6000000181c */
[----:B------:R-:W-:Y:S02]  /*41e0*/  FSETP.NEU.FTZ.AND P3, PT, R244, -INF , PT ;  /* 0xff800000f400780b */ /* 0x000fe40003f7d000 */
[----:B------:R-:W-:Y:S01]  /*41f0*/  FSEL R3, R3, RZ, P2 ;  /* 0x000000ff03037208 */ /* 0x000fe20001000000 */
[C---:B------:R-:W-:Y:S04]  /*4200*/  HMMA.16816.F32 R32, R140.reuse, R166, R32 ;  /* 0x000000a68c20723c */ /* 0x040fe80000001820 */
[----:B------:R-:W-:Y:S02]  /*4210*/  FSETP.NEU.FTZ.AND P2, PT, R243, -INF , PT ;  /* 0xff800000f300780b */ /* 0x000fe40003f5d000 */
        /* <DEDUP_REMOVED lines=13> */
[C---:B----4-:R-:W-:Y:S06]  /*42f0*/  HMMA.16816.F32 R8, R132.reuse, R176, R8 ;  /* 0x000000b08408723c */ /* 0x050fec0000001808 */
        /* <DEDUP_REMOVED lines=36> */
[----:B---3--:R-:W-:Y:S01]  /*4540*/  @P5 VIADD R8, R136, 0x8 ;  /* 0x0000000888085836 */ /* 0x008fe20000000000 */
        /* <DEDUP_REMOVED lines=19> */
[--C-:B------:R-:W-:Y:S01]  /*4680*/  FFMA.FTZ R15, R15, UR7, -R0.reuse ;  /* 0x000000070f0f7c23 */ /* 0x100fe20008010800 */
        /* <DEDUP_REMOVED lines=42> */
[--C-:B------:R-:W-:Y:S01]  /*4930*/  FFMA.FTZ R22, R22, UR7, -R3.reuse ;  /* 0x0000000716167c23 */ /* 0x100fe20008010803 */
        /* <DEDUP_REMOVED lines=63> */
[----:B------:R-:W-:Y:S01]  /*4d30*/  @P2 VIADD R4, R136, 0x21 ;  /* 0x0000002188042836 */ /* 0x000fe20000000000 */
        /* <DEDUP_REMOVED lines=56> */
[----:B------:R-:W1:Y:S03]  /*50c0*/  MUFU.EX2 R164, R39 ;  /* 0x0000002700a47308 */ /* 0x000e660000000800 */
[----:B------:R-:W-:Y:S01]  /*50d0*/  @P2 FSEL R49, R49, -INF , !P4 ;  /* 0xff80000031312808 */ /* 0x000fe20006000000 */
[----:B------:R-:W-:Y:S01]  /*50e0*/  FFMA.FTZ R45, R45, UR7, -R2 ;  /* 0x000000072d2d7c23 */ /* 0x000fe20008010802 */
[----:B------:R-:W-:Y:S01]  /*50f0*/  PLOP3.LUT P2, PT, PT, PT, UP0, 0x80, 0x0 ;  /* 0x000000000000781c */ /* 0x000fe20003f4f008 */
[--C-:B------:R-:W-:Y:S04]  /*5100*/  FFMA.FTZ R43, R43, UR7, -R0.reuse ;  /* 0x000000072b2b7c23 */ /* 0x100fe80008010800 */
[----:B------:R-:W-:Y:S01]  /*5110*/  MUFU.EX2 R176, R40 ;  /* 0x0000002800b07308 */ /* 0x000fe20000000800 */
[----:B------:R-:W-:Y:S01]  /*5120*/  @P0 FSEL R47, R47, -INF , !P4 ;  /* 0xff8000002f2f0808 */ /* 0x000fe20006000000 */
[--C-:B------:R-:W-:Y:S01]  /*5130*/  FFMA.FTZ R49, R49, UR7, -R137.reuse ;  /* 0x0000000731317c23 */ /* 0x100fe20008010889 */
        /* <DEDUP_REMOVED lines=11> */
[----:B------:R-:W-:Y:S01]  /*51f0*/  PLOP3.LUT P4, PT, PT, PT, UP0, 0x80, 0x0 ;  /* 0x000000000000781c */ /* 0x000fe20003f8f008 */
[--C-:B------:R-:W-:Y:S01]  /*5200*/  FFMA.FTZ R51, R51, UR7, -R3.reuse ;  /* 0x0000000733337c23 */ /* 0x100fe20008010803 */
[----:B------:R-:W-:Y:S01]  /*5210*/  @P0 FSEL R50, R50, -INF , !P6 ;  /* 0xff80000032320808 */ /* 0x000fe20007000000 */
[----:B------:R-:W-:Y:S01]  /*5220*/  MUFU.EX2 R234, R48 ;  /* 0x0000003000ea7308 */ /* 0x000fe20000000800 */
[----:B------:R-:W-:Y:S01]  /*5230*/  PLOP3.LUT P6, PT, PT, PT, UP0, 0x80, 0x0 ;  /* 0x000000000000781c */ /* 0x000fe20003fcf008 */
[----:B------:R-:W-:Y:S01]  /*5240*/  @P1 VIADD R9, R136, 0x30 ;  /* 0x0000003088091836 */ /* 0x000fe20000000000 */
[----:B------:R-:W-:Y:S01]  /*5250*/  PLOP3.LUT P1, PT, PT, PT, UP0, 0x80, 0x0 ;  /* 0x000000000000781c */ /* 0x000fe20003f2f008 */
[--C-:B------:R-:W-:Y:S01]  /*5260*/  FFMA.FTZ R50, R50, UR7, -R3.reuse ;  /* 0x0000000732327c23 */ /* 0x100fe20008010803 */
[----:B------:R-:W-:Y:S02]  /*5270*/  PLOP3.LUT P0, PT, PT, PT, UP0, 0x80, 0x0 ;  /* 0x000000000000781c */ /* 0x000fe40003f0f008 */
[----:B------:R-:W-:Y:S03]  /*5280*/  @P5 ISETP.GE.AND P5, PT, R9, UR6, PT ;  /* 0x0000000609005c0c */ /* 0x000fe6000bfa6270 */
[----:B------:R-:W-:Y:S01]  /*5290*/  MUFU.EX2 R158, R50 ;  /* 0x00000032009e7308 */ /* 0x000fe20000000800 */
[----:B----4-:R-:W-:Y:S02]  /*52a0*/  F2FP.F16.F32.PACK_AB R6, R212, R213 ;  /* 0x000000d5d406723e */ /* 0x010fe400000000ff */
[----:B------:R-:W-:Y:S02]  /*52b0*/  @P2 FSEL R54, R54, -INF , !P5 ;  /* 0xff80000036362808 */ /* 0x000fe40006800000 */
[----:B------:R-:W-:Y:S02]  /*52c0*/  PLOP3.LUT P2, PT, PT, PT, UP0, 0x80, 0x0 ;  /* 0x000000000000781c */ /* 0x000fe40003f4f008 */
[----:B------:R-:W-:Y:S01]  /*52d0*/  @P6 ISETP.GE.AND P6, PT, R8, UR6, PT ;  /* 0x0000000608006c0c */ /* 0x000fe2000bfc6270 */
[----:B------:R-:W-:Y:S01]  /*52e0*/  FFMA.FTZ R54, R54, UR7, -R3 ;  /* 0x0000000736367c23 */ /* 0x000fe20008010803 */
[----:B------:R-:W-:Y:S01]  /*52f0*/  @P3 FSEL R56, R56, -INF , !P5 ;  /* 0xff80000038383808 */ /* 0x000fe20006800000 */
[----:B------:R-:W-:Y:S01]  /*5300*/  MUFU.EX2 R156, R51 ;  /* 0x00000033009c7308 */ /* 0x000fe20000000800 */
[----:B------:R-:W-:Y:S02]  /*5310*/  @P1 FSEL R53, R53, -INF , !P6 ;  /* 0xff80000035351808 */ /* 0x000fe40007000000 */
[----:B------:R-:W-:Y:S01]  /*5320*/  PLOP3.LUT P1, PT, PT, PT, UP0, 0x80, 0x0 ;  /* 0x000000000000781c */ /* 0x000fe20003f2f008 */
[----:B------:R-:W-:Y:S01]  /*5330*/  FFMA.FTZ R56, R56, UR7, -R2 ;  /* 0x0000000738387c23 */ /* 0x000fe20008010802 */
[----:B--2---:R-:W-:Y:S01]  /*5340*/  F2FP.F16.F32.PACK_AB R4, R201, R145 ;  /* 0x00000091c904723e */ /* 0x004fe200000000ff */
[--C-:B------:R-:W-:Y:S01]  /*5350*/  FFMA.FTZ R53, R53, UR7, -R137.reuse ;  /* 0x0000000735357c23 */ /* 0x100fe20008010889 */
[----:B------:R-:W-:Y:S03]  /*5360*/  @P0 FSEL R52, R52, -INF , !P5 ;  /* 0xff80000034340808 */ /* 0x000fe60006800000 */
[----:B------:R-:W-:Y:S01]  /*5370*/  MUFU.EX2 R171, R41 ;  /* 0x0000002900ab7308 */ /* 0x000fe20000000800 */
[----:B------:R-:W-:Y:S01]  /*5380*/  PLOP3.LUT P0, PT, PT, PT, UP0, 0x80, 0x0 ;  /* 0x000000000000781c */ /* 0x000fe20003f0f008 */
[----:B------:R2:W-:Y:S01]  /*5390*/  STS [R215+0x1c400], R4 ;  /* 0x01c40004d7007388 */ /* 0x0005e20000000800 */
[----:B------:R-:W-:Y:S01]  /*53a0*/  PLOP3.LUT P3, PT, PT, PT, UP0, 0x80, 0x0 ;  /* 0x000000000000781c */ /* 0x000fe20003f6f008 */
[----:B------:R-:W-:Y:S02]  /*53b0*/  FFMA.FTZ R52, R52, UR7, -R137 ;  /* 0x0000000734347c23 */ /* 0x000fe40008010889 */
[C---:B------:R-:W-:Y:S01]  /*53c0*/  @P1 VIADD R5, R136.reuse, 0x38 ;  /* 0x0000003888051836 */ /* 0x040fe20000000000 */
[----:B------:R-:W-:Y:S01]  /*53d0*/  PLOP3.LUT P1, PT, PT, PT, UP0, 0x80, 0x0 ;  /* 0x000000000000781c */ /* 0x000fe20003f2f008 */
[----:B------:R-:W-:Y:S01]  /*53e0*/  @P4 VIADD R136, R136, 0x39 ;  /* 0x0000003988884836 */ /* 0x000fe20000000000 */
[----:B------:R-:W-:Y:S01]  /*53f0*/  PLOP3.LUT P4, PT, PT, PT, UP0, 0x80, 0x0 ;  /* 0x000000000000781c */ /* 0x000fe20003f8f008 */
[----:B------:R-:W-:Y:S01]  /*5400*/  MUFU.EX2 R198, R42 ;  /* 0x0000002a00c67308 */ /* 0x000fe20000000800 */
[----:B------:R-:W-:Y:S02]  /*5410*/  @P2 ISETP.GE.AND P2, PT, R5, UR6, PT ;  /* 0x0000000605002c0c */ /* 0x000fe4000bf46270 */
[----:B------:R-:W-:Y:S02]  /*5420*/  F2FP.F16.F32.PACK_AB R5, R241, R242 ;  /* 0x000000f2f105723e */ /* 0x000fe400000000ff */
[----:B------:R-:W-:Y:S02]  /*5430*/  @P0 FSEL R55, R55, -INF , !P6 ;  /* 0xff80000037370808 */ /* 0x000fe40007000000 */
[----:B------:R-:W-:Y:S01]  /*5440*/  PLOP3.LUT P0, PT, PT, PT, UP0, 0x80, 0x0 ;  /* 0x000000000000781c */ /* 0x000fe20003f0f008 */
[----:B------:R4:W-:Y:S01]  /*5450*/  STS [R217+0x1c000], R5 ;  /* 0x01c00005d9007388 */ /* 0x0009e20000000800 */
[----:B------:R-:W-:Y:S01]  /*5460*/  @P3 ISETP.GE.AND P3, PT, R136, UR6, PT ;  /* 0x0000000688003c0c */ /* 0x000fe2000bf66270 */
[--C-:B------:R-:W-:Y:S01]  /*5470*/  FFMA.FTZ R55, R55, UR7, -R3.reuse ;  /* 0x0000000737377c23 */ /* 0x100fe20008010803 */
[----:B------:R-:W-:Y:S01]  /*5480*/  @P1 FSEL R58, R58, -INF , !P5 ;  /* 0xff8000003a3a1808 */ /* 0x000fe20006800000 */
[----:B------:R-:W-:Y:S01]  /*5490*/  MUFU.EX2 R197, R43 ;  /* 0x0000002b00c57308 */ /* 0x000fe20000000800 */
[----:B------:R-:W-:Y:S02]  /*54a0*/  PLOP3.LUT P1, PT, PT, PT, UP0, 0x80, 0x0 ;  /* 0x000000000000781c */ /* 0x000fe40003f2f008 */
[----:B--2---:R-:W-:Y:S01]  /*54b0*/  F2FP.F16.F32.PACK_AB R4, R193, R194 ;  /* 0x000000c2c104723e */ /* 0x004fe200000000ff */
[----:B------:R-:W-:Y:S01]  /*54c0*/  FFMA.FTZ R58, R58, UR7, -R0 ;  /* 0x000000073a3a7c23 */ /* 0x000fe20008010800 */
[----:B------:R-:W-:Y:S02]  /*54d0*/  @P4 FSEL R66, R66, -INF , !P2 ;  /* 0xff80000042424808 */ /* 0x000fe40005000000 */
[----:B------:R-:W-:Y:S01]  /*54e0*/  PLOP3.LUT P4, PT, PT, PT, UP0, 0x80, 0x0 ;  /* 0x000000000000781c */ /* 0x000fe20003f8f008 */
[----:B------:R2:W-:Y:S01]  /*54f0*/  STS [R217+0x1c400], R4 ;  /* 0x01c40004d9007388 */ /* 0x0005e20000000800 */
[----:B------:R-:W-:Y:S01]  /*5500*/  @P0 FSEL R57, R57, -INF , !P6 ;  /* 0xff80000039390808 */ /* 0x000fe20007000000 */
[----:B------:R-:W-:Y:S01]  /*5510*/  FFMA.FTZ R66, R66, UR7, -R3 ;  /* 0x0000000742427c23 */ /* 0x000fe20008010803 */
[----:B------:R-:W-:Y:S01]  /*5520*/  PLOP3.LUT P0, PT, PT, PT, UP0, 0x80, 0x0 ;  /* 0x000000000000781c */ /* 0x000fe20003f0f008 */
[----:B------:R3:W-:Y:S01]  /*5530*/  STS [R215+0x1e400], R6 ;  /* 0x01e40006d7007388 */ /* 0x0007e20000000800 */
[----:B------:R-:W-:Y:S01]  /*5540*/  MUFU.EX2 R170, R44 ;  /* 0x0000002c00aa7308 */ /* 0x000fe20000000800 */
[----:B------:R-:W-:Y:S01]  /*5550*/  @P1 FSEL R60, R60, -INF , !P2 ;  /* 0xff8000003c3c1808 */ /* 0x000fe20005000000 */
[--C-:B------:R-:W-:Y:S01]  /*5560*/  FFMA.FTZ R57, R57, UR7, -R2.reuse ;  /* 0x0000000739397c23 */ /* 0x100fe20008010802 */
[----:B------:R-:W-:Y:S03]  /*5570*/  PLOP3.LUT P1, PT, PT, PT, UP0, 0x80, 0x0 ;  /* 0x000000000000781c */ /* 0x000fe60003f2f008 */
[----:B------:R-:W-:Y:S01]  /*5580*/  FFMA.FTZ R60, R60, UR7, -R2 ;  /* 0x000000073c3c7c23 */ /* 0x000fe20008010802 */
[----:B------:R-:W-:Y:S03]  /*5590*/  @P4 FSEL R62, R62, -INF , !P2 ;  /* 0xff8000003e3e4808 */ /* 0x000fe60005000000 */
[----:B------:R-:W-:Y:S01]  /*55a0*/  MUFU.EX2 R169, R45 ;  /* 0x0000002d00a97308 */ /* 0x000fe20000000800 */
[----:B----4-:R-:W-:Y:S02]  /*55b0*/  F2FP.F16.F32.PACK_AB R5, R208, R209 ;  /* 0x000000d1d005723e */ /* 0x010fe400000000ff */
[----:B------:R-:W-:Y:S01]  /*55c0*/  @P0 FSEL R59, R59, -INF , !P6 ;  /* 0xff8000003b3b0808 */ /* 0x000fe20007000000 */
[--C-:B------:R-:W-:Y:S01]  /*55d0*/  FFMA.FTZ R62, R62, UR7, -R0.reuse ;  /* 0x000000073e3e7c23 */ /* 0x100fe20008010800 */
[----:B------:R-:W-:Y:S01]  /*55e0*/  PLOP3.LUT P0, PT, PT, PT, UP0, 0x80, 0x0 ;  /* 0x000000000000781c */ /* 0x000fe20003f0f008 */
[----:B------:R4:W-:Y:S01]  /*55f0*/  STS [R215+0x1e000], R5 ;  /* 0x01e00005d7007388 */ /* 0x0009e20000000800 */
[----:B------:R-:W-:Y:S03]  /*5600*/  @P1 FSEL R64, R64, -INF , !P2 ;  /* 0xff80000040401808 */ /* 0x000fe60005000000 */
[----:B------:R-:W-:Y:S01]  /*5610*/  MUFU.EX2 R192, R46 ;  /* 0x0000002e00c07308 */ /* 0x000fe20000000800 */
[----:B------:R-:W-:Y:S01]  /*5620*/  PLOP3.LUT P1, PT, PT, PT, UP0, 0x80, 0x0 ;  /* 0x000000000000781c */ /* 0x000fe20003f2f008 */
[----:B------:R-:W-:Y:S01]  /*5630*/  FFMA.FTZ R59, R59, UR7, -R0 ;  /* 0x000000073b3b7c23 */ /* 0x000fe20008010800 */
[----:B--2---:R-:W-:Y:S01]  /*5640*/  F2FP.F16.F32.PACK_AB R4, R210, R211 ;  /* 0x000000d3d204723e */ /* 0x004fe200000000ff */
[----:B------:R-:W-:Y:S01]  /*5650*/  FFMA.FTZ R64, R64, UR7, -R137 ;  /* 0x0000000740407c23 */ /* 0x000fe20008010889 */
[----:B---3--:R-:W-:Y:S03]  /*5660*/  F2FP.F16.F32.PACK_AB R6, R239, R240 ;  /* 0x000000f0ef06723e */ /* 0x008fe600000000ff */
[----:B------:R2:W-:Y:S01]  /*5670*/  STS [R217+0x1e400], R4 ;  /* 0x01e40004d9007388 */ /* 0x0005e20000000800 */
[----:B------:R-:W-:Y:S01]  /*5680*/  @P0 FSEL R61, R61, -INF , !P3 ;  /* 0xff8000003d3d0808 */ /* 0x000fe20005800000 */
[----:B------:R-:W-:Y:S01]  /*5690*/  MUFU.EX2 R179, R47 ;  /* 0x0000002f00b37308 */ /* 0x000fe20000000800 */
[----:B------:R-:W-:Y:S03]  /*56a0*/  PLOP3.LUT P0, PT, PT, PT, UP0, 0x80, 0x0 ;  /* 0x000000000000781c */ /* 0x000fe60003f0f008 */
[----:B------:R-:W-:Y:S01]  /*56b0*/  FFMA.FTZ R2, R61, UR7, -R2 ;  /* 0x000000073d027c23 */ /* 0x000fe20008010802 */
[----:B------:R-:W-:Y:S05]  /*56c0*/  @P1 FSEL R67, R67, -INF , !P3 ;  /* 0xff80000043431808 */ /* 0x000fea0005800000 */
[----:B------:R3:W-:Y:S01]  /*56d0*/  MUFU.EX2 R155, R2 ;  /* 0x00000002009b7308 */ /* 0x0007e20000000800 */
[----:B------:R-:W-:Y:S01]  /*56e0*/  FFMA.FTZ R3, R67, UR7, -R3 ;  /* 0x0000000743037c23 */ /* 0x000fe20008010803 */
[----:B----4-:R-:W-:Y:S02]  /*56f0*/  F2FP.F16.F32.PACK_AB R5, R205, R207 ;  /* 0x000000cfcd05723e */ /* 0x010fe400000000ff */
[----:B------:R-:W-:Y:S06]  /*5700*/  @P0 FSEL R65, R65, -INF , !P3 ;  /* 0xff80000041410808 */ /* 0x000fec0005800000 */
[----:B------:R1:W-:Y:S01]  /*5710*/  MUFU.EX2 R151, R3 ;  /* 0x0000000300977308 */ /* 0x0003e20000000800 */
[----:B------:R4:W-:Y:S01]  /*5720*/  STS [R217+0x1e000], R5 ;  /* 0x01e00005d9007388 */ /* 0x0009e20000000800 */
[----:B------:R-:W-:Y:S01]  /*5730*/  PLOP3.LUT P0, PT, PT, PT, UP0, 0x80, 0x0 ;  /* 0x000000000000781c */ /* 0x000fe20003f0f008 */
[----:B------:R-:W-:Y:S02]  /*5740*/  FFMA.FTZ R137, R65, UR7, -R137 ;  /* 0x0000000741897c23 */ /* 0x000fe40008010889 */
[----:B------:R-:W-:Y:S01]  /*5750*/  STS [R221+0x1c000], R6 ;  /* 0x01c00006dd007388 */ /* 0x000fe20000000800 */
[----:B--2---:R-:W-:Y:S04]  /*5760*/  F2FP.F16.F32.PACK_AB R4, R237, R238 ;  /* 0x000000eeed04723e */ /* 0x004fe800000000ff */
[----:B------:R-:W-:Y:S01]  /*5770*/  MUFU.EX2 R232, R52 ;  /* 0x0000003400e87308 */ /* 0x000fe20000000800 */
[----:B---3--:R-:W-:Y:S04]  /*5780*/  F2FP.F16.F32.PACK_AB R2, R167, R168 ;  /* 0x000000a8a702723e */ /* 0x008fe800000000ff */
[----:B------:R-:W-:Y:S05]  /*5790*/  @P0 FSEL R63, R63, -INF , !P3 ;  /* 0xff8000003f3f0808 */ /* 0x000fea0005800000 */
[----:B------:R-:W-:Y:S01]  /*57a0*/  MUFU.EX2 R231, R53 ;  /* 0x0000003500e77308 */ /* 0x000fe20000000800 */
[----:B-1----:R-:W-:Y:S02]  /*57b0*/  F2FP.F16.F32.PACK_AB R3, R164, R165 ;  /* 0x000000a5a403723e */ /* 0x002fe400000000ff */
[----:B------:R-:W-:Y:S01]  /*57c0*/  IADD3 R148, P0, R251, UR15, RZ ;  /* 0x0000000ffb947c10 */ /* 0x000fe2000ff1e0ff */
[----:B------:R-:W-:Y:S03]  /*57d0*/  FFMA.FTZ R0, R63, UR7, -R0 ;  /* 0x000000073f007c23 */ /* 0x000fe60008010800 */
[----:B------:R-:W-:Y:S03]  /*57e0*/  IADD3.X R149, R250, UR14, RZ, P0, !PT ;  /* 0x0000000efa957c10 */ /* 0x000fe600087fe4ff */
[----:B------:R-:W-:Y:S01]  /*57f0*/  MUFU.EX2 R154, R54 ;  /* 0x00000036009a7308 */ /* 0x000fe20000000800 */
[----:B------:R-:W-:Y:S02]  /*5800*/  PLOP3.LUT P0, PT, PT, PT, UP3, 0x80, 0x0 ;  /* 0x000000000000781c */ /* 0x000fe40003f0f038 */
[----:B----4-:R-:W-:Y:S01]  /*5810*/  F2FP.F16.F32.PACK_AB R5, R177, R178 ;  /* 0x000000b2b105723e */ /* 0x010fe200000000ff */
[----:B------:R-:W2:Y:S04]  /*5820*/  LDG.E R144, desc[UR8][R148.64+0x20] ;  /* 0x0000200894907981 */ /* 0x000ea8000c1e1900 */
[----:B------:R1:W-:Y:S02]  /*5830*/  STS [R221+0x1c400], R5 ;  /* 0x01c40005dd007388 */ /* 0x0003e40000000800 */
[----:B------:R-:W-:Y:S02]  /*5840*/  MUFU.EX2 R153, R55 ;  /* 0x0000003700997308 */ /* 0x000fe40000000800 */
[----:B------:R3:W-:Y:S04]  /*5850*/  STS [R220+0x1c400], R2 ;  /* 0x01c40002dc007388 */ /* 0x0007e80000000800 */
[----:B------:R4:W-:Y:S04]  /*5860*/  STS [R220+0x1c000], R4 ;  /* 0x01c00004dc007388 */ /* 0x0009e80000000800 */
[----:B------:R-:W-:Y:S10]  /*5870*/  MUFU.EX2 R173, R64 ;  /* 0x0000004000ad7308 */ /* 0x000ff40000000800 */
[----:B------:R-:W-:Y:S01]  /*5880*/  MUFU.EX2 R172, R137 ;  /* 0x0000008900ac7308 */ /* 0x000fe20000000800 */
[----:B-1----:R-:W-:Y:S09]  /*5890*/  F2FP.F16.F32.PACK_AB R5, R199, R200 ;  /* 0x000000c8c705723e */ /* 0x002ff200000000ff */
[----:B------:R-:W1:Y:S01]  /*58a0*/  MUFU.EX2 R152, R66 ;  /* 0x0000004200987308 */ /* 0x000e620000000800 */
[----:B---3--:R-:W-:Y:S01]  /*58b0*/  F2FP.F16.F32.PACK_AB R2, R204, R206 ;  /* 0x000000cecc02723e */ /* 0x008fe200000000ff */
[----:B------:R3:W-:Y:S01]  /*58c0*/  STS [R221+0x1e000], R5 ;  /* 0x01e00005dd007388 */ /* 0x0007e20000000800 */
[----:B----4-:R-:W-:Y:S03]  /*58d0*/  F2FP.F16.F32.PACK_AB R4, R195, R196 ;  /* 0x000000c4c304723e */ /* 0x010fe600000000ff */
[----:B------:R4:W-:Y:S04]  /*58e0*/  STS [R221+0x1e400], R2 ;  /* 0x01e40002dd007388 */ /* 0x0009e80000000800 */
[----:B------:R1:W-:Y:S01]  /*58f0*/  MUFU.EX2 R159, R0 ;  /* 0x00000000009f7308 */ /* 0x0003e20000000800 */
[----:B------:R4:W-:Y:S09]  /*5900*/  STS [R220+0x1e000], R4 ;  /* 0x01e00004dc007388 */ /* 0x0009f20000000800 */
[----:B------:R-:W-:Y:S10]  /*5910*/  MUFU.EX2 R162, R56 ;  /* 0x0000003800a27308 */ /* 0x000ff40000000800 */
[----:B------:R-:W4:Y:S01]  /*5920*/  MUFU.EX2 R161, R57 ;  /* 0x0000003900a17308 */ /* 0x000f220000000800 */
[----:B-1----:R-:W-:Y:S02]  /*5930*/  F2FP.F16.F32.PACK_AB R0, R151, R152 ;  /* 0x000000989700723e */ /* 0x002fe400000000ff */
[----:B---3--:R-:W-:Y:S02]  /*5940*/  F2FP.F16.F32.PACK_AB R5, R156, R158 ;  /* 0x0000009e9c05723e */ /* 0x008fe400000000ff */
[----:B----4-:R-:W-:Y:S05]  /*5950*/  F2FP.F16.F32.PACK_AB R2, R202, R203 ;  /* 0x000000cbca02723e */ /* 0x010fea00000000ff */
[----:B------:R-:W-:Y:S01]  /*5960*/  MUFU.EX2 R166, R58 ;  /* 0x0000003a00a67308 */ /* 0x000fe20000000800 */
[----:B------:R-:W-:Y:S01]  /*5970*/  F2FP.F16.F32.PACK_AB R4, R235, R236 ;  /* 0x000000eceb04723e */ /* 0x000fe200000000ff */
[----:B------:R1:W-:Y:S04]  /*5980*/  STS [R220+0x1e400], R2 ;  /* 0x01e40002dc007388 */ /* 0x0003e80000000800 */
[----:B------:R3:W-:Y:S04]  /*5990*/  STS [R214+0x1c000], R4 ;  /* 0x01c00004d6007388 */ /* 0x0007e80000000800 */
[----:B------:R-:W4:Y:S01]  /*59a0*/  MUFU.EX2 R163, R59 ;  /* 0x0000003b00a37308 */ /* 0x000f220000000800 */
[----:B------:R4:W-:Y:S04]  /*59b0*/  STS [R214+0x1c400], R3 ;  /* 0x01c40003d6007388 */ /* 0x0009e80000000800 */
[----:B------:R4:W-:Y:S05]  /*59c0*/  STS [R216+0x1c400], R5 ;  /* 0x01c40005d8007388 */ /* 0x0009ea0000000800 */
[----:B------:R-:W4:Y:S10]  /*59d0*/  MUFU.EX2 R157, R60 ;  /* 0x0000003c009d7308 */ /* 0x000f340000000800 */
[----:B------:R-:W4:Y:S01]  /*59e0*/  MUFU.EX2 R160, R62 ;  /* 0x0000003e00a07308 */ /* 0x000f220000000800 */
[----:B-1----:R-:W-:Y:S02]  /*59f0*/  F2FP.F16.F32.PACK_AB R2, R233, R234 ;  /* 0x000000eae902723e */ /* 0x002fe400000000ff */
[----:B---3--:R-:W-:Y:S03]  /*5a00*/  F2FP.F16.F32.PACK_AB R4, R171, R176 ;  /* 0x000000b0ab04723e */ /* 0x008fe600000000ff */
[----:B------:R1:W-:Y:S01]  /*5a10*/  STS [R216+0x1c000], R2 ;  /* 0x01c00002d8007388 */ /* 0x0003e20000000800 */
[----:B----4-:R-:W-:Y:S03]  /*5a20*/  F2FP.F16.F32.PACK_AB R3, R197, R198 ;  /* 0x000000c6c503723e */ /* 0x010fe600000000ff */
[----:B------:R3:W-:Y:S01]  /*5a30*/  STS [R214+0x1e000], R4 ;  /* 0x01e00004d6007388 */ /* 0x0007e20000000800 */
[----:B------:R-:W-:Y:S03]  /*5a40*/  F2FP.F16.F32.PACK_AB R5, R179, R192 ;  /* 0x000000c0b305723e */ /* 0x000fe600000000ff */
[----:B------:R4:W-:Y:S04]  /*5a50*/  STS [R214+0x1e400], R3 ;  /* 0x01e40003d6007388 */ /* 0x0009e80000000800 */
[----:B------:R4:W-:Y:S01]  /*5a60*/  STS [R216+0x1e400], R5 ;  /* 0x01e40005d8007388 */ /* 0x0009e20000000800 */
        /* <DEDUP_REMOVED lines=12> */
[----:B------:R-:W-:Y:S01]  /*5b30*/  STS [R219+0x1e000], R5 ;  /* 0x01e00005db007388 */ /* 0x000fe20000000800 */
[----:B------:R-:W-:Y:S03]  /*5b40*/  LEA R0, R189, UR4, 0x1 ;  /* 0x00000004bd007c11 */ /* 0x000fe6000f8e08ff */
[----:B------:R-:W-:Y:S04]  /*5b50*/  STS [R219+0x1e400], R4 ;  /* 0x01e40004db007388 */ /* 0x000fe80000000800 */
[----:B------:R-:W-:Y:S01]  /*5b60*/  STS [R218+0x1e000], R3 ;  /* 0x01e00003da007388 */ /* 0x000fe20000000800 */
[--C-:B------:R-:W-:Y:S01]  /*5b70*/  IMAD.IADD R146, R182, 0x1, R0.reuse ;  /* 0x00000001b6927824 */ /* 0x100fe200078e0200 */
[----:B-1----:R-:W-:Y:S05]  /*5b80*/  F2FP.F16.F32.PACK_AB R2, R159, R160 ;  /* 0x000000a09f02723e */ /* 0x002fea00000000ff */
[----:B------:R1:W-:Y:S04]  /*5b90*/  STS [R218+0x1e400], R2 ;  /* 0x01e40002da007388 */ /* 0x0003e80000000800 */
[----:B------:R-:W-:Y:S08]  /*5ba0*/  LDSM.16.M88.4 R64, [R0+0x8000] ;  /* 0x008000000040783b */ /* 0x000ff00000000200 */
[----:B------:R-:W3:Y:S08]  /*5bb0*/  LDSM.16.M88.4 R16, [R184+UR4+0x10000] ;  /* 0x01000004b810783b */ /* 0x000ef00008000200 */
[----:B------:R-:W4:Y:S08]  /*5bc0*/  LDSM.16.M88.4 R60, [R0+0xa000] ;  /* 0x00a00000003c783b */ /* 0x000f300000000200 */
[----:B------:R-:W4:Y:S08]  /*5bd0*/  LDSM.16.M88.4 R32, [R184+UR4+0x10800] ;  /* 0x01080004b820783b */ /* 0x000f300008000200 */
[----:B-1----:R-:W2:Y:S04]  /*5be0*/  LDG.E R2, desc[UR8][R148.64] ;  /* 0x0000000894027981 */ /* 0x002ea8000c1e1900 */
[----:B------:R-:W1:Y:S08]  /*5bf0*/  LDSM.16.M88.4 R48, [R184+UR4+0x11000] ;  /* 0x01100004b830783b */ /* 0x000e700008000200 */
[----:B------:R-:W1:Y:S01]  /*5c00*/  LDSM.16.M88.4 R132, [R184+UR4+0x11800] ;  /* 0x01180004b884783b */ /* 0x000e620008000200 */
[-C--:B---3--:R-:W-:Y:S07]  /*5c10*/  HMMA.16816.F32 R4, R64, R16.reuse, RZ ;  /* 0x000000104004723c */ /* 0x088fee00000018ff */
[----:B------:R-:W-:Y:S01]  /*5c20*/  LDSM.16.M88.4 R140, [R186+0x4000] ;  /* 0x00400000ba8c783b */ /* 0x000fe20000000200 */
[C---:B----4-:R-:W-:Y:S06]  /*5c30*/  HMMA.16816.F32 R8, R60.reuse, R16, RZ ;  /* 0x000000103c08723c */ /* 0x050fec00000018ff */
[-C--:B------:R-:W-:Y:S06]  /*5c40*/  HMMA.16816.F32 R12, R60, R18.reuse, RZ ;  /* 0x000000123c0c723c */ /* 0x080fec00000018ff */
[C---:B------:R-:W-:Y:S06]  /*5c50*/  HMMA.16816.F32 R16, R64.reuse, R18, RZ ;  /* 0x000000124010723c */ /* 0x040fec00000018ff */
[-C--:B------:R-:W-:Y:S06]  /*5c60*/  HMMA.16816.F32 R20, R64, R32.reuse, RZ ;  /* 0x000000204014723c */ /* 0x080fec00000018ff */
[C---:B------:R-:W-:Y:S06]  /*5c70*/  HMMA.16816.F32 R24, R60.reuse, R32, RZ ;  /* 0x000000203c18723c */ /* 0x040fec00000018ff */
[-C--:B------:R-:W-:Y:S06]  /*5c80*/  HMMA.16816.F32 R28, R60, R34.reuse, RZ ;  /* 0x000000223c1c723c */ /* 0x080fec00000018ff */
[C---:B------:R-:W-:Y:S06]  /*5c90*/  HMMA.16816.F32 R32, R64.reuse, R34, RZ ;  /* 0x000000224020723c */ /* 0x040fec00000018ff */
[-C--:B-1----:R-:W-:Y:S06]  /*5ca0*/  HMMA.16816.F32 R36, R64, R48.reuse, RZ ;  /* 0x000000304024723c */ /* 0x082fec00000018ff */
[C---:B------:R-:W-:Y:S06]  /*5cb0*/  HMMA.16816.F32 R40, R60.reuse, R48, RZ ;  /* 0x000000303c28723c */ /* 0x040fec00000018ff */
[-C--:B------:R-:W-:Y:S06]  /*5cc0*/  HMMA.16816.F32 R44, R60, R50.reuse, RZ ;  /* 0x000000323c2c723c */ /* 0x080fec00000018ff */
[C---:B------:R-:W-:Y:S06]  /*5cd0*/  HMMA.16816.F32 R48, R64.reuse, R50, RZ ;  /* 0x000000324030723c */ /* 0x040fec00000018ff */
[-C--:B------:R-:W-:Y:S06]  /*5ce0*/  HMMA.16816.F32 R52, R64, R132.reuse, RZ ;  /* 0x000000844034723c */ /* 0x080fec00000018ff */
[C---:B------:R-:W-:Y:S06]  /*5cf0*/  HMMA.16816.F32 R56, R60.reuse, R132, RZ ;  /* 0x000000843c38723c */ /* 0x040fec00000018ff */
[-C--:B------:R-:W-:Y:S01]  /*5d00*/  HMMA.16816.F32 R60, R60, R134.reuse, RZ ;  /* 0x000000863c3c723c */ /* 0x080fe200000018ff */
[C---:B------:R-:W-:Y:S02]  /*5d10*/  IMAD.IADD R132, R188.reuse, 0x1, R0 ;  /* 0x00000001bc847824 */ /* 0x040fe400078e0200 */
[----:B------:R1:W5:Y:S03]  /*5d20*/  LDG.E R0, desc[UR8][R148.64+0x120] ;  /* 0x0001200894007981 */ /* 0x000366000c1e1900 */
[----:B------:R-:W-:Y:S01]  /*5d30*/  HMMA.16816.F32 R64, R64, R134, RZ ;  /* 0x000000864040723c */ /* 0x000fe200000018ff */
[----:B------:R-:W3:Y:S08]  /*5d40*/  LDSM.16.M88.4 R136, [R132+0x8000] ;  /* 0x008000008488783b */ /* 0x000ef00000000200 */
[----:B------:R-:W4:Y:S01]  /*5d50*/  LDSM.16.M88.4 R132, [R132+0xa000] ;  /* 0x00a000008484783b */ /* 0x000f220000000200 */
[-C--:B---3--:R-:W-:Y:S06]  /*5d60*/  HMMA.16816.F32 R4, R136, R140.reuse, R4 ;  /* 0x0000008c8804723c */ /* 0x088fec0000001804 */
[C---:B----4-:R-:W-:Y:S06]  /*5d70*/  HMMA.16816.F32 R8, R132.reuse, R140, R8 ;  /* 0x0000008c8408723c */ /* 0x050fec0000001808 */
[-C--:B------:R-:W-:Y:S06]  /*5d80*/  HMMA.16816.F32 R12, R132, R142.reuse, R12 ;  /* 0x0000008e840c723c */ /* 0x080fec000000180c */
[C---:B------:R-:W-:Y:S01]  /*5d90*/  HMMA.16816.F32 R16, R136.reuse, R142, R16 ;  /* 0x0000008e8810723c */ /* 0x040fe20000001810 */
[----:B------:R-:W3:Y:S05]  /*5da0*/  LDSM.16.M88.4 R140, [R186+0x4800] ;  /* 0x00480000ba8c783b */ /* 0x000eea0000000200 */
[-C--:B---3--:R-:W-:Y:S06]  /*5db0*/  HMMA.16816.F32 R20, R136, R140.reuse, R20 ;  /* 0x0000008c8814723c */ /* 0x088fec0000001814 */
[C---:B------:R-:W-:Y:S06]  /*5dc0*/  HMMA.16816.F32 R24, R132.reuse, R140, R24 ;  /* 0x0000008c8418723c */ /* 0x040fec0000001818 */
        /* <DEDUP_REMOVED lines=10> */
[-C--:B------:R-:W-:Y:S01]  /*5e70*/  HMMA.16816.F32 R60, R132, R142.reuse, R60 ;  /* 0x0000008e843c723c */ /* 0x080fe2000000183c */
[----:B------:R-:W-:Y:S05]  /*5e80*/  LDSM.16.M88.4 R132, [R146+0x8000] ;  /* 0x008000009284783b */ /* 0x000fea0000000200 */
[----:B------:R-:W-:Y:S03]  /*5e90*/  HMMA.16816.F32 R64, R136, R142, R64 ;  /* 0x0000008e8840723c */ /* 0x000fe60000001840 */
        /* <DEDUP_REMOVED lines=20> */
[----:B------:R-:W-:Y:S01]  /*5fe0*/  HMMA.16816.F32 R64, R132, R138, R64 ;  /* 0x0000008a8440723c */ /* 0x000fe20000001840 */
[----:B------:R-:W-:Y:S04]  /*5ff0*/  LDSM.16.M88.4 R136, [R185+0x4000] ;  /* 0x00400000b988783b */ /* 0x000fe80000000200 */
[----:B------:R-:W-:Y:S05]  /*6000*/  IMAD.IADD R140, R188, 0x1, R146 ;  /* 0x00000001bc8c7824 */ /* 0x000fea00078e0292 */
[----:B------:R-:W3:Y:S08]  /*6010*/  LDSM.16.M88.4 R132, [R140+0x8000] ;  /* 0x008000008c84783b */ /* 0x000ef00000000200 */
[----:B------:R-:W4:Y:S01]  /*6020*/  LDSM.16.M88.4 R140, [R140+0xa000] ;  /* 0x00a000008c8c783b */ /* 0x000f220000000200 */
[-C--:B---3--:R-:W-:Y:S06]  /*6030*/  HMMA.16816.F32 R4, R132, R136.reuse, R4 ;  /* 0x000000888404723c */ /* 0x088fec0000001804 */
[C---:B----4-:R-:W-:Y:S06]  /*6040*/  HMMA.16816.F32 R8, R140.reuse, R136, R8 ;  /* 0x000000888c08723c */ /* 0x050fec0000001808 */
[-C--:B------:R-:W-:Y:S06]  /*6050*/  HMMA.16816.F32 R12, R140, R138.reuse, R12 ;  /* 0x0000008a8c0c723c */ /* 0x080fec000000180c */
[C---:B------:R-:W-:Y:S01]  /*6060*/  HMMA.16816.F32 R16, R132.reuse, R138, R16 ;  /* 0x0000008a8410723c */ /* 0x040fe20000001810 */
[----:B------:R-:W3:Y:S05]  /*6070*/  LDSM.16.M88.4 R136, [R185+0x4800] ;  /* 0x00480000b988783b */ /* 0x000eea0000000200 */
[C---:B--2---:R-:W-:Y:S01]  /*6080*/  FADD.FTZ R4, -R2.reuse, R4 ;  /* 0x0000000402047221 */ /* 0x044fe20000010100 */
[----:B------:R-:W-:Y:S01]  /*6090*/  FADD.FTZ R5, -R2, R5 ;  /* 0x0000000502057221 */ /* 0x000fe20000010100 */
[----:B------:R-:W-:Y:S03]  /*60a0*/  FADD.FTZ R6, -R144, R6 ;  /* 0x0000000690067221 */ /* 0x000fe60000010100 */
[----:B------:R-:W-:Y:S01]  /*60b0*/  FMUL.FTZ R150, R150, R4 ;  /* 0x0000000496967220 */ /* 0x000fe20000410000 */
[----:B------:R-:W-:Y:S01]  /*60c0*/  FMUL.FTZ R147, R147, R5 ;  /* 0x0000000593937220 */ /* 0x000fe20000410000 */
[----:B------:R1:W5:Y:S01]  /*60d0*/  LDG.E R4, desc[UR8][R148.64+0x100] ;  /* 0x0001000894047981 */ /* 0x000362000c1e1900 */
[----:B------:R-:W-:Y:S10]  /*60e0*/  FMUL.FTZ R145, R145, R6 ;  /* 0x0000000691917220 */ /* 0x000ff40000410000 */
[C---:B------:R-:W-:Y:S01]  /*60f0*/  FADD.FTZ R3, -R2.reuse, R16 ;  /* 0x0000001002037221 */ /* 0x040fe20000010100 */
[----:B------:R-:W-:Y:S03]  /*6100*/  FADD.FTZ R17, -R2, R17 ;  /* 0x0000001102117221 */ /* 0x000fe60000010100 */
[----:B------:R-:W-:Y:S01]  /*6110*/  FMUL.FTZ R3, R242, R3 ;  /* 0x00000003f2037220 */ /* 0x000fe20000410000 */
[-C--:B---3--:R-:W-:Y:S06]  /*6120*/  HMMA.16816.F32 R20, R132, R136.reuse, R20 ;  /* 0x000000888414723c */ /* 0x088fec0000001814 */
[C---:B------:R-:W-:Y:S06]  /*6130*/  HMMA.16816.F32 R24, R140.reuse, R136, R24 ;  /* 0x000000888c18723c */ /* 0x040fec0000001818 */
[-C--:B------:R-:W-:Y:S06]  /*6140*/  HMMA.16816.F32 R28, R140, R138.reuse, R28 ;  /* 0x0000008a8c1c723c */ /* 0x080fec000000181c */
[C---:B------:R-:W-:Y:S01]  /*6150*/  HMMA.16816.F32 R32, R132.reuse, R138, R32 ;  /* 0x0000008a8420723c */ /* 0x040fe20000001820 */
[----:B------:R-:W2:Y:S05]  /*6160*/  LDSM.16.M88.4 R136, [R185+0x5000] ;  /* 0x00500000b988783b */ /* 0x000eaa0000000200 */
[C---:B------:R-:W-:Y:S01]  /*6170*/  FADD.FTZ R5, -R2.reuse, R20 ;  /* 0x0000001402057221 */ /* 0x040fe20000010100 */
[----:B------:R-:W-:Y:S04]  /*6180*/  FADD.FTZ R21, -R2, R21 ;  /* 0x0000001502157221 */ /* 0x000fe80000010100 */
[----:B------:R-:W-:Y:S11]  /*6190*/  FMUL.FTZ R5, R240, R5 ;  /* 0x00000005f0057220 */ /* 0x000ff60000410000 */
[----:B------:R-:W-:Y:S02]  /*61a0*/  @!UPT UIADD3 URZ, URZ, URZ, URZ ;  /* 0x0000003f3f3ff290 */ /* 0x000fe4000fffe03f */
[C---:B------:R-:W-:Y:S04]  /*61b0*/  FADD.FTZ R16, -R2.reuse, R33 ;  /* 0x0000002102107221 */ /* 0x040fe80000010100 */
[----:B------:R-:W-:Y:S01]  /*61c0*/  FMUL.FTZ R16, R237, R16 ;  /* 0x00000010ed107220 */ /* 0x000fe20000410000 */
[-C--:B--2---:R-:W-:Y:S06]  /*61d0*/  HMMA.16816.F32 R36, R132, R136.reuse, R36 ;  /* 0x000000888424723c */ /* 0x084fec0000001824 */
[C---:B------:R-:W-:Y:S06]  /*61e0*/  HMMA.16816.F32 R40, R140.reuse, R136, R40 ;  /* 0x000000888c28723c */ /* 0x040fec0000001828 */
[-C--:B------:R-:W-:Y:S06]  /*61f0*/  HMMA.16816.F32 R44, R140, R138.reuse, R44 ;  /* 0x0000008a8c2c723c */ /* 0x080fec000000182c */
[C---:B------:R-:W-:Y:S01]  /*6200*/  HMMA.16816.F32 R48, R132.reuse, R138, R48 ;  /* 0x0000008a8430723c */ /* 0x040fe20000001830 */
[----:B------:R-:W2:Y:S11]  /*6210*/  LDSM.16.M88.4 R136, [R185+0x5800] ;  /* 0x00580000b988783b */ /* 0x000eb60000000200 */
[----:B------:R-:W-:Y:S11]  /*6220*/  @!UPT UIADD3 URZ, URZ, URZ, URZ ;  /* 0x0000003f3f3ff290 */ /* 0x000ff6000fffe03f */
[----:B------:R-:W-:Y:S01]  /*6230*/  @!UPT UIADD3 URZ, URZ, URZ, URZ ;  /* 0x0000003f3f3ff290 */ /* 0x000fe2000fffe03f */
[----:B------:R-:W-:Y:S04]  /*6240*/  FADD.FTZ R6, -R2, R48 ;  /* 0x0000003002067221 */ /* 0x000fe80000010100 */
[----:B------:R-:W-:Y:S01]  /*6250*/  FMUL.FTZ R6, R234, R6 ;  /* 0x00000006ea067220 */ /* 0x000fe20000410000 */
[-C--:B--2---:R-:W-:Y:S06]  /*6260*/  HMMA.16816.F32 R52, R132, R136.reuse, R52 ;  /* 0x000000888434723c */ /* 0x084fec0000001834 */
[C---:B------:R-:W-:Y:S06]  /*6270*/  HMMA.16816.F32 R56, R140.reuse, R136, R56 ;  /* 0x000000888c38723c */ /* 0x040fec0000001838 */
[-C--:B------:R-:W-:Y:S06]  /*6280*/  HMMA.16816.F32 R60, R140, R138.reuse, R60 ;  /* 0x0000008a8c3c723c */ /* 0x080fec000000183c */
[----:B------:R-:W-:Y:S06]  /*6290*/  HMMA.16816.F32 R64, R132, R138, R64 ;  /* 0x0000008a8440723c */ /* 0x000fec0000001840 */
[C---:B------:R-:W-:Y:S01]  /*62a0*/  FADD.FTZ R53, -R2.reuse, R53 ;  /* 0x0000003502357221 */ /* 0x040fe20000010100 */
[----:B------:R-:W-:Y:S01]  /*62b0*/  FMUL.FTZ R132, R241, R17 ;  /* 0x00000011f1847220 */ /* 0x000fe20000410000 */
[----:B------:R-:W-:Y:S03]  /*62c0*/  FMUL.FTZ R134, R239, R21 ;  /* 0x00000015ef867220 */ /* 0x000fe60000410000 */
[----:B------:R-:W-:Y:S01]  /*62d0*/  FADD.FTZ R17, -R2, R32 ;  /* 0x0000002002117221 */ /* 0x000fe20000010100 */
[----:B------:R-:W-:Y:S01]  /*62e0*/  F2FP.F16.F32.PACK_AB R132, R132, R3 ;  /* 0x000000038484723e */ /* 0x000fe200000000ff */
[----:B------:R-:W-:Y:S01]  /*62f0*/  FADD.FTZ R3, -R2, R37 ;  /* 0x0000002502037221 */ /* 0x000fe20000010100 */
[----:B------:R-:W-:Y:S01]  /*6300*/  F2FP.F16.F32.PACK_AB R134, R134, R5 ;  /* 0x000000058686723e */ /* 0x000fe200000000ff */
[C---:B------:R-:W-:Y:S01]  /*6310*/  FADD.FTZ R5, -R2.reuse, R36 ;  /* 0x0000002402057221 */ /* 0x040fe20000010100 */
[C---:B------:R-:W-:Y:S01]  /*6320*/  FADD.FTZ R37, -R2.reuse, R49 ;  /* 0x0000003102257221 */ /* 0x040fe20000010100 */
[----:B------:R-:W-:Y:S01]  /*6330*/  FMUL.FTZ R48, R235, R3 ;  /* 0x00000003eb307220 */ /* 0x000fe20000410000 */
[----:B------:R-:W-:Y:S01]  /*6340*/  F2FP.F16.F32.PACK_AB R133, R147, R150 ;  /* 0x000000969385723e */ /* 0x000fe200000000ff */
[----:B------:R-:W-:Y:S01]  /*6350*/  FADD.FTZ R3, -R2, R52 ;  /* 0x0000003402037221 */ /* 0x000fe20000010100 */
[----:B------:R-:W-:Y:S01]  /*6360*/  FMUL.FTZ R17, R238, R17 ;  /* 0x00000011ee117220 */ /* 0x000fe20000410000 */
[----:B------:R-:W-:Y:S01]  /*6370*/  FMUL.FTZ R5, R236, R5 ;  /* 0x00000005ec057220 */ /* 0x000fe20000410000 */
[----:B------:R-:W-:Y:S01]  /*6380*/  FMUL.FTZ R37, R233, R37 ;  /* 0x00000025e9257220 */ /* 0x000fe20000410000 */
[----:B------:R-:W-:Y:S01]  /*6390*/  FMUL.FTZ R3, R232, R3 ;  /* 0x00000003e8037220 */ /* 0x000fe20000410000 */
[----:B------:R-:W-:Y:S01]  /*63a0*/  FADD.FTZ R64, -R2, R64 ;  /* 0x0000004002407221 */ /* 0x000fe20000010100 */
[----:B------:R-:W-:Y:S01]  /*63b0*/  F2FP.F16.F32.PACK_AB R49, R16, R17 ;  /* 0x000000111031723e */ /* 0x000fe200000000ff */
[----:B------:R-:W-:Y:S01]  /*63c0*/  FADD.FTZ R52, -R2, R65 ;  /* 0x0000004102347221 */ /* 0x000fe20000010100 */
[----:B------:R-:W-:Y:S01]  /*63d0*/  F2FP.F16.F32.PACK_AB R48, R48, R5 ;  /* 0x000000053030723e */ /* 0x000fe200000000ff */
[----:B------:R-:W-:Y:S01]  /*63e0*/  FMUL.FTZ R53, R231, R53 ;  /* 0x00000035e7357220 */ /* 0x000fe20000410000 */
[----:B------:R-:W-:Y:S01]  /*63f0*/  F2FP.F16.F32.PACK_AB R37, R37, R6 ;  /* 0x000000062525723e */ /* 0x000fe200000000ff */
[----:B------:R-:W-:Y:S01]  /*6400*/  FMUL.FTZ R2, R173, R64 ;  /* 0x00000040ad027220 */ /* 0x000fe20000410000 */
[----:B------:R-:W-:Y:S01]  /*6410*/  FMUL.FTZ R52, R172, R52 ;  /* 0x00000034ac347220 */ /* 0x000fe20000410000 */
[----:B------:R-:W-:Y:S01]  /*6420*/  FADD.FTZ R36, -R144, R7 ;  /* 0x0000000790247221 */ /* 0x000fe20000010100 */
[----:B------:R-:W-:Y:S03]  /*6430*/  F2FP.F16.F32.PACK_AB R53, R53, R3 ;  /* 0x000000033535723e */ /* 0x000fe600000000ff */
[----:B------:R-:W-:Y:S01]  /*6440*/  F2FP.F16.F32.PACK_AB R52, R52, R2 ;  /* 0x000000023434723e */ /* 0x000fe200000000ff */
[----:B-1----:R-:W-:Y:S06]  /*6450*/  @!P0 BRA `(.L_x_473) ;  /* 0x0000000400088947 */ /* 0x002fec0003800000 */
[----:B------:R-:W-:Y:S01]  /*6460*/  ISETP.GE.AND P1, PT, R224, UR17, PT ;  /* 0x00000011e0007c0c */ /* 0x000fe2000bf26270 */
[----:B------:R-:W1:Y:S01]  /*6470*/  LDC R65, c[0x0][0x240] ;  /* 0x00009000ff417b82 */ /* 0x000e620000000800 */
[----:B------:R-:W-:Y:S04]  /*6480*/  ULOP3.LUT UR10, UR11, 0x1, URZ, 0xc0, !UPT ;  /* 0x000000010b0a7892 */ /* 0x000fe8000f8ec03f */
[----:B------:R-:W-:Y:S04]  /*6490*/  UISETP.NE.U32.AND UP1, UPT, UR10, 0x1, UPT ;  /* 0x000000010a00788c */ /* 0x000fe8000bf25070 */
[----:B------:R-:W-:Y:S03]  /*64a0*/  USEL UR10, UR60, 0x4000, !UP1 ;  /* 0x000040003c0a7887 */ /* 0x000fe6000c800000 */
[----:B------:R-:W2:Y:S03]  /*64b0*/  @!P1 LDC R7, c[0x0][0x244] ;  /* 0x00009100ff079b82 */ /* 0x000ea60000000800 */
[----:B------:R-:W-:Y:S02]  /*64c0*/  VIADD R191, R191, UR10 ;  /* 0x0000000abfbf7c36 */ /* 0x000fe40008000000 */
[----:B------:R-:W-:Y:S03]  /*64d0*/  VIADD R187, R187, UR10 ;  /* 0x0000000abbbb7c36 */ /* 0x000fe60008000000 */
[----:B------:R3:W-:Y:S01]  /*64e0*/  @P1 STS [R191], RZ ;  /* 0x000000ffbf001388 */ /* 0x0007e20000000800 */
[----:B------:R-:W4:Y:S03]  /*64f0*/  @!P1 LDC R64, c[0x0][0x244] ;  /* 0x00009100ff409b82 */ /* 0x000f260000000800 */
[----:B------:R3:W-:Y:S04]  /*6500*/  @P1 STS [R191+0x4], RZ ;  /* 0x000004ffbf001388 */ /* 0x0007e80000000800 */
[----:B------:R3:W-:Y:S01]  /*6510*/  @P1 STS [R191+0x8], RZ ;  /* 0x000008ffbf001388 */ /* 0x0007e20000000800 */
[----:B------:R-:W3:Y:S03]  /*6520*/  @!P1 LDC R20, c[0x0][0x244] ;  /* 0x00009100ff149b82 */ /* 0x000ee60000000800 */
[----:B------:R2:W-:Y:S01]  /*6530*/  @P1 STS [R191+0xc], RZ ;  /* 0x00000cffbf001388 */ /* 0x0005e20000000800 */
[C---:B-1----:R-:W-:Y:S05]  /*6540*/  IMAD.U32 R2, R65.reuse, -0x80, RZ ;  /* 0xffffff8041027824 */ /* 0x042fea00078e00ff */
[----:B------:R-:W-:Y:S02]  /*6550*/  @!P1 LEA R5, P3, R65, R2, 0x5 ;  /* 0x0000000241059211 */ /* 0x000fe400078628ff */
[--C-:B------:R-:W-:Y:S02]  /*6560*/  SHF.R.S32.HI R3, RZ, 0x1f, R2.reuse ;  /* 0x0000001fff037819 */ /* 0x100fe40000011402 */
[-C--:B------:R-:W-:Y:S02]  /*6570*/  @!P1 LEA R32, P2, R5, R228.reuse, 0x1 ;  /* 0x000000e405209211 */ /* 0x080fe400078408ff */
[C---:B--2---:R-:W-:Y:S01]  /*6580*/  @!P1 LEA.HI.X R7, R65.reuse, R3, R7, 0x5, P3 ;  /* 0x0000000341079211 */ /* 0x044fe200018f2c07 */
[----:B------:R-:W-:Y:S01]  /*6590*/  @!P1 IMAD.WIDE.U32 R16, R65, 0x60, R2 ;  /* 0x0000006041109825 */ /* 0x000fe200078e0002 */
[----:B------:R-:W-:Y:S02]  /*65a0*/  LEA R6, P3, R2, R228, 0x1 ;  /* 0x000000e402067211 */ /* 0x000fe400078608ff */
[-C--:B------:R-:W-:Y:S01]  /*65b0*/  @!P1 LEA.HI.X R33, R5, R227.reuse, R7, 0x1, P2 ;  /* 0x000000e305219211 */ /* 0x080fe200010f0c07 */
[----:B------:R-:W-:Y:S01]  /*65c0*/  VIADD R5, R226, UR10 ;  /* 0x0000000ae2057c36 */ /* 0x000fe20008000000 */
[----:B------:R-:W-:Y:S01]  /*65d0*/  LEA.HI.X R7, R2, R227, R3, 0x1, P3 ;  /* 0x000000e302077211 */ /* 0x000fe200018f0c03 */
[----:B----4-:R-:W-:Y:S01]  /*65e0*/  @!P1 IMAD R64, R64, 0x60, RZ ;  /* 0x0000006040409824 */ /* 0x010fe200078e02ff */
[C---:B------:R-:W-:Y:S03]  /*65f0*/  @!P1 LEA R21, P2, R65.reuse, R2, 0x6 ;  /* 0x0000000241159211 */ /* 0x040fe600078430ff */
[----:B------:R-:W-:Y:S01]  /*6600*/  @!PT LDS RZ, [RZ] ;  /* 0x00000000fffff984 */ /* 0x000fe20000000800 */
[----:B------:R-:W-:Y:S01]  /*6610*/  @!PT LDS RZ, [RZ] ;  /* 0x00000000fffff984 */ /* 0x000fe20000000800 */
[----:B------:R-:W-:Y:S01]  /*6620*/  @!PT LDS RZ, [RZ] ;  /* 0x00000000fffff984 */ /* 0x000fe20000000800 */
[----:B------:R1:W-:Y:S01]  /*6630*/  @!P1 LDGSTS.E.BYPASS.LTC128B.128 [R5], desc[UR8][R6.64] ;  /* 0x0000000006059fae */ /* 0x0003e2000b901d48 */
[----:B---3--:R-:W-:Y:S01]  /*6640*/  @!P1 LEA.HI.X R3, R65, R3, R20, 0x6, P2 ;  /* 0x0000000341039211 */ /* 0x008fe200010f3414 */
[----:B------:R-:W-:Y:S01]  /*6650*/  @!P1 IMAD.IADD R17, R17, 0x1, R64 ;  /* 0x0000000111119824 */ /* 0x000fe200078e0240 */
[CC--:B------:R-:W-:Y:S01]  /*6660*/  @!P1 LEA R20, P3, R21.reuse, R228.reuse, 0x1 ;  /* 0x000000e415149211 */ /* 0x0c0fe200078608ff */
[----:B------:R1:W-:Y:S01]  /*6670*/  @P1 STS [R191+0x1000], RZ ;  /* 0x001000ffbf001388 */ /* 0x0003e20000000800 */
[C---:B------:R-:W-:Y:S01]  /*6680*/  @!P1 LEA R2, P2, R16.reuse, R228, 0x1 ;  /* 0x000000e410029211 */ /* 0x040fe200078408ff */
[----:B------:R-:W-:Y:S01]  /*6690*/  IMAD.MOV.U32 R228, RZ, RZ, R6 ;  /* 0x000000ffffe47224 */ /* 0x000fe200078e0006 */
[-C--:B------:R-:W-:Y:S01]  /*66a0*/  @!P1 LEA.HI.X R21, R21, R227.reuse, R3, 0x1, P3 ;  /* 0x000000e315159211 */ /* 0x080fe200018f0c03 */
[----:B------:R1:W-:Y:S01]  /*66b0*/  @P1 STS [R191+0x1004], RZ ;  /* 0x001004ffbf001388 */ /* 0x0003e20000000800 */
[----:B------:R-:W-:Y:S01]  /*66c0*/  @!P1 LEA.HI.X R3, R16, R227, R17, 0x1, P2 ;  /* 0x000000e310039211 */ /* 0x000fe200010f0c11 */
[C---:B------:R-:W-:Y:S02]  /*66d0*/  @!P1 VIADD R16, R226.reuse, UR10 ;  /* 0x0000000ae2109c36 */ /* 0x040fe40008000000 */
[----:B------:R1:W-:Y:S01]  /*66e0*/  @P1 STS [R191+0x1008], RZ ;  /* 0x001008ffbf001388 */ /* 0x0003e20000000800 */
[----:B------:R-:W-:Y:S02]  /*66f0*/  @!P1 VIADD R17, R226, UR10 ;  /* 0x0000000ae2119c36 */ /* 0x000fe40008000000 */
[----:B------:R-:W-:Y:S01]  /*6700*/  IMAD.MOV.U32 R226, RZ, RZ, R5 ;  /* 0x000000ffffe27224 */ /* 0x000fe200078e0005 */
[----:B------:R1:W-:Y:S01]  /*6710*/  @P1 STS [R191+0x100c], RZ ;  /* 0x00100cffbf001388 */ /* 0x0003e20000000800 */
[----:B------:R-:W-:Y:S03]  /*6720*/  IMAD.MOV.U32 R227, RZ, RZ, R7 ;  /* 0x000000ffffe37224 */ /* 0x000fe600078e0007 */
[----:B------:R-:W-:Y:S01]  /*6730*/  @!PT LDS RZ, [RZ] ;  /* 0x00000000fffff984 */ /* 0x000fe20000000800 */
[----:B------:R-:W-:Y:S01]  /*6740*/  @!PT LDS RZ, [RZ] ;  /* 0x00000000fffff984 */ /* 0x000fe20000000800 */
[----:B------:R-:W-:Y:S01]  /*6750*/  @!PT LDS RZ, [RZ] ;  /* 0x00000000fffff984 */ /* 0x000fe20000000800 */
[----:B------:R1:W-:Y:S04]  /*6760*/  @!P1 LDGSTS.E.BYPASS.LTC128B.128 [R16+0x1000], desc[UR8][R32.64] ;  /* 0x0100000020109fae */ /* 0x0003e8000b901d48 */
        /* <DEDUP_REMOVED lines=17> */
.L_x_473:
[----:B-1----:R-:W-:Y:S01]  /*6880*/  FMUL.FTZ R3, R201, R36 ;  /* 0x00000024c9037220 */ /* 0x002fe20000410000 */
[C---:B------:R-:W-:Y:S01]  /*6890*/  FADD.FTZ R19, -R144.reuse, R19 ;  /* 0x0000001390137221 */ /* 0x040fe20000010100 */
[----:B------:R-:W-:Y:S01]  /*68a0*/  FADD.FTZ R18, -R144, R18 ;  /* 0x0000001290127221 */ /* 0x000fe20000010100 */
[----:B------:R-:W-:Y:S01]  /*68b0*/  STS [R215+0x14000], R133 ;  /* 0x01400085d7007388 */ /* 0x000fe20000000800 */
[----:B-----5:R-:W-:Y:S01]  /*68c0*/  FADD.FTZ R12, -R4, R12 ;  /* 0x0000000c040c7221 */ /* 0x020fe20000010100 */
[----:B------:R-:W-:Y:S01]  /*68d0*/  F2FP.F16.F32.PACK_AB R3, R3, R145 ;  /* 0x000000910303723e */ /* 0x000fe200000000ff */
[----:B------:R-:W-:Y:S01]  /*68e0*/  FMUL.FTZ R18, R194, R18 ;  /* 0x00000012c2127220 */ /* 0x000fe20000410000 */
[----:B------:R-:W-:Y:S01]  /*68f0*/  FMUL.FTZ R2, R193, R19 ;  /* 0x00000013c1027220 */ /* 0x000fe20000410000 */
[C---:B------:R-:W-:Y:S01]  /*6900*/  FADD.FTZ R13, -R4.reuse, R13 ;  /* 0x0000000d040d7221 */ /* 0x040fe20000010100 */
[----:B------:R-:W-:Y:S01]  /*6910*/  FMUL.FTZ R12, R207, R12 ;  /* 0x0000000ccf0c7220 */ /* 0x000fe20000410000 */
[----:B------:R1:W-:Y:S01]  /*6920*/  STS [R215+0x14400], R3 ;  /* 0x01440003d7007388 */ /* 0x0003e20000000800 */
[----:B------:R-:W-:Y:S01]  /*6930*/  FADD.FTZ R8, -R4, R8 ;  /* 0x0000000804087221 */ /* 0x000fe20000010100 */
[----:B------:R-:W-:Y:S01]  /*6940*/  F2FP.F16.F32.PACK_AB R2, R2, R18 ;  /* 0x000000120202723e */ /* 0x000fe200000000ff */
[----:B------:R-:W-:Y:S01]  /*6950*/  FMUL.FTZ R13, R205, R13 ;  /* 0x0000000dcd0d7220 */ /* 0x000fe20000410000 */
[----:B------:R-:W-:Y:S01]  /*6960*/  FADD.FTZ R9, -R4, R9 ;  /* 0x0000000904097221 */ /* 0x000fe20000010100 */
[----:B------:R-:W-:Y:S01]  /*6970*/  FMUL.FTZ R8, R209, R8 ;  /* 0x00000008d1087220 */ /* 0x000fe20000410000 */
[----:B------:R-:W-:Y:S01]  /*6980*/  FADD.FTZ R16, -R144, R54 ;  /* 0x0000003690107221 */ /* 0x000fe20000010100 */
[----:B------:R2:W-:Y:S01]  /*6990*/  STS [R217+0x14400], R2 ;  /* 0x01440002d9007388 */ /* 0x0005e20000000800 */
[----:B------:R-:W-:Y:S01]  /*69a0*/  F2FP.F16.F32.PACK_AB R18, R13, R12 ;  /* 0x0000000c0d12723e */ /* 0x000fe200000000ff */
[----:B------:R-:W-:Y:S01]  /*69b0*/  FADD.FTZ R13, -R4, R57 ;  /* 0x00000039040d7221 */ /* 0x000fe20000010100 */
[----:B------:R-:W-:Y:S01]  /*69c0*/  FMUL.FTZ R9, R208, R9 ;  /* 0x00000009d0097220 */ /* 0x000fe20000410000 */
[----:B------:R-:W-:Y:S01]  /*69d0*/  FADD.FTZ R7, -R144, R55 ;  /* 0x0000003790077221 */ /* 0x000fe20000010100 */
[----:B------:R-:W-:Y:S01]  /*69e0*/  FADD.FTZ R11, -R0, R11 ;  /* 0x0000000b000b7221 */ /* 0x000fe20000010100 */
[----:B------:R-:W-:Y:S01]  /*69f0*/  FMUL.FTZ R13, R161, R13 ;  /* 0x0000000da10d7220 */ /* 0x000fe20000410000 */
[----:B------:R-:W-:Y:S01]  /*6a00*/  FMUL.FTZ R16, R154, R16 ;  /* 0x000000109a107220 */ /* 0x000fe20000410000 */
[----:B------:R-:W-:Y:S01]  /*6a10*/  FMUL.FTZ R7, R153, R7 ;  /* 0x0000000799077220 */ /* 0x000fe20000410000 */
[C---:B------:R-:W-:Y:S01]  /*6a20*/  FADD.FTZ R15, -R0.reuse, R15 ;  /* 0x0000000f000f7221 */ /* 0x040fe20000010100 */
[----:B------:R-:W-:Y:S01]  /*6a30*/  FADD.FTZ R14, -R0, R14 ;  /* 0x0000000e000e7221 */ /* 0x000fe20000010100 */
[----:B------:R-:W-:Y:S01]  /*6a40*/  STS [R217+0x14000], R132 ;  /* 0x01400084d9007388 */ /* 0x000fe20000000800 */
[----:B------:R-:W-:Y:S01]  /*6a50*/  FADD.FTZ R23, -R144, R23 ;  /* 0x0000001790177221 */ /* 0x000fe20000010100 */
[----:B------:R-:W-:Y:S01]  /*6a60*/  F2FP.F16.F32.PACK_AB R20, R7, R16 ;  /* 0x000000100714723e */ /* 0x000fe200000000ff */
[----:B------:R-:W-:Y:S01]  /*6a70*/  FMUL.FTZ R14, R211, R14 ;  /* 0x0000000ed30e7220 */ /* 0x000fe20000410000 */
[----:B------:R-:W-:Y:S01]  /*6a80*/  FMUL.FTZ R7, R210, R15 ;  /* 0x0000000fd2077220 */ /* 0x000fe20000410000 */
[C---:B------:R-:W-:Y:S01]  /*6a90*/  FADD.FTZ R22, -R144.reuse, R22 ;  /* 0x0000001690167221 */ /* 0x040fe20000010100 */
[----:B------:R-:W-:Y:S01]  /*6aa0*/  FADD.FTZ R6, -R144, R66 ;  /* 0x0000004290067221 */ /* 0x000fe20000010100 */
[----:B-1----:R-:W-:Y:S01]  /*6ab0*/  FADD.FTZ R3, -R4, R56 ;  /* 0x0000003804037221 */ /* 0x002fe20000010100 */
[C---:B------:R-:W-:Y:S01]  /*6ac0*/  FADD.FTZ R5, -R144.reuse, R67 ;  /* 0x0000004390057221 */ /* 0x040fe20000010100 */
[----:B------:R-:W-:Y:S01]  /*6ad0*/  FMUL.FTZ R23, R177, R23 ;  /* 0x00000017b1177220 */ /* 0x000fe20000410000 */
[----:B------:R-:W-:Y:S01]  /*6ae0*/  FADD.FTZ R35, -R144, R35 ;  /* 0x0000002390237221 */ /* 0x000fe20000010100 */
[----:B------:R-:W-:Y:S01]  /*6af0*/  FMUL.FTZ R3, R162, R3 ;  /* 0x00000003a2037220 */ /* 0x000fe20000410000 */
[----:B------:R-:W-:Y:S01]  /*6b00*/  FMUL.FTZ R22, R178, R22 ;  /* 0x00000016b2167220 */ /* 0x000fe20000410000 */
[----:B------:R-:W-:Y:S01]  /*6b10*/  FADD.FTZ R34, -R144, R34 ;  /* 0x0000002290227221 */ /* 0x000fe20000010100 */
[----:B--2---:R-:W-:Y:S01]  /*6b20*/  F2FP.F16.F32.PACK_AB R2, R9, R8 ;  /* 0x000000080902723e */ /* 0x004fe200000000ff */
[----:B------:R-:W-:Y:S01]  /*6b30*/  FMUL.FTZ R8, R212, R11 ;  /* 0x0000000bd4087220 */ /* 0x000fe20000410000 */
[----:B------:R-:W-:Y:S01]  /*6b40*/  F2FP.F16.F32.PACK_AB R13, R13, R3 ;  /* 0x000000030d0d723e */ /* 0x000fe200000000ff */
[----:B------:R-:W-:Y:S01]  /*6b50*/  FADD.FTZ R3, -R0, R10 ;  /* 0x0000000a00037221 */ /* 0x000fe20000010100 */
[----:B------:R-:W-:Y:S01]  /*6b60*/  F2FP.F16.F32.PACK_AB R7, R7, R14 ;  /* 0x0000000e0707723e */ /* 0x000fe200000000ff */
[----:B------:R1:W-:Y:S01]  /*6b70*/  STS [R215+0x16000], R2 ;  /* 0x01600002d7007388 */ /* 0x0003e20000000800 */
[----:B------:R-:W-:Y:S01]  /*6b80*/  FMUL.FTZ R6, R152, R6 ;  /* 0x0000000698067220 */ /* 0x000fe20000410000 */
[----:B------:R-:W-:Y:S01]  /*6b90*/  FMUL.FTZ R3, R213, R3 ;  /* 0x00000003d5037220 */ /* 0x000fe20000410000 */
[----:B------:R-:W-:Y:S01]  /*6ba0*/  FMUL.FTZ R5, R151, R5 ;  /* 0x0000000597057220 */ /* 0x000fe20000410000 */
[----:B------:R-:W-:Y:S01]  /*6bb0*/  FMUL.FTZ R34, R168, R34 ;  /* 0x00000022a8227220 */ /* 0x000fe20000410000 */
[----:B------:R-:W-:Y:S01]  /*6bc0*/  FMUL.FTZ R21, R167, R35 ;  /* 0x00000023a7157220 */ /* 0x000fe20000410000 */
[----:B------:R-:W-:Y:S01]  /*6bd0*/  FADD.FTZ R25, -R4, R25 ;  /* 0x0000001904197221 */ /* 0x000fe20000010100 */
[----:B------:R-:W-:Y:S01]  /*6be0*/  F2FP.F16.F32.PACK_AB R8, R8, R3 ;  /* 0x000000030808723e */ /* 0x000fe200000000ff */
[----:B------:R-:W-:Y:S01]  /*6bf0*/  FADD.FTZ R27, -R0, R27 ;  /* 0x0000001b001b7221 */ /* 0x000fe20000010100 */
[----:B------:R-:W-:Y:S01]  /*6c00*/  FADD.FTZ R24, -R4, R24 ;  /* 0x0000001804187221 */ /* 0x000fe20000010100 */
[----:B------:R-:W-:Y:S01]  /*6c10*/  FADD.FTZ R26, -R0, R26 ;  /* 0x0000001a001a7221 */ /* 0x000fe20000010100 */
[----:B------:R-:W-:Y:S01]  /*6c20*/  F2FP.F16.F32.PACK_AB R22, R23, R22 ;  /* 0x000000161716723e */ /* 0x000fe200000000ff */
[----:B------:R-:W-:Y:S01]  /*6c30*/  STS [R215+0x16400], R8 ;  /* 0x01640008d7007388 */ /* 0x000fe20000000800 */
[----:B------:R-:W-:Y:S01]  /*6c40*/  F2FP.F16.F32.PACK_AB R19, R5, R6 ;  /* 0x000000060513723e */ /* 0x000fe200000000ff */
[----:B------:R-:W-:Y:S01]  /*6c50*/  FADD.FTZ R29, -R4, R29 ;  /* 0x0000001d041d7221 */ /* 0x000fe20000010100 */
[----:B------:R-:W-:Y:S01]  /*6c60*/  FMUL.FTZ R24, R200, R24 ;  /* 0x00000018c8187220 */ /* 0x000fe20000410000 */
[----:B------:R-:W-:Y:S01]  /*6c70*/  STS [R217+0x16000], R18 ;  /* 0x01600012d9007388 */ /* 0x000fe20000000800 */
[----:B------:R-:W-:Y:S01]  /*6c80*/  FMUL.FTZ R17, R199, R25 ;  /* 0x00000019c7117220 */ /* 0x000fe20000410000 */
[----:B------:R-:W-:Y:S01]  /*6c90*/  FMUL.FTZ R26, R206, R26 ;  /* 0x0000001ace1a7220 */ /* 0x000fe20000410000 */
[----:B------:R-:W-:Y:S01]  /*6ca0*/  FMUL.FTZ R6, R204, R27 ;  /* 0x0000001bcc067220 */ /* 0x000fe20000410000 */
[----:B------:R-:W-:Y:S01]  /*6cb0*/  STS [R217+0x16400], R7 ;  /* 0x01640007d9007388 */ /* 0x000fe20000000800 */
[----:B------:R-:W-:Y:S01]  /*6cc0*/  FADD.FTZ R31, -R0, R31 ;  /* 0x0000001f001f7221 */ /* 0x000fe20000010100 */
        /* <DEDUP_REMOVED lines=33> */
[C---:B------:R-:W-:Y:S01]  /*6ee0*/  FADD.FTZ R46, -R0.reuse, R46 ;  /* 0x0000002e002e7221 */ /* 0x040fe20000010100 */
[----:B------:R2:W-:Y:S01]  /*6ef0*/  STS [R220+0x16400], R3 ;  /* 0x01640003dc007388 */ /* 0x0005e20000000800 */
[----:B------:R-:W-:Y:S01]  /*6f00*/  FADD.FTZ R47, -R0, R47 ;  /* 0x0000002f002f7221 */ /* 0x000fe20000010100 */
[----:B------:R-:W-:Y:S01]  /*6f10*/  FMUL.FTZ R42, R198, R42 ;  /* 0x0000002ac62a7220 */ /* 0x000fe20000410000 */
[----:B-1----:R-:W-:Y:S01]  /*6f20*/  FMUL.FTZ R2, R197, R43 ;  /* 0x0000002bc5027220 */ /* 0x002fe20000410000 */
        /* <DEDUP_REMOVED lines=17> */
[----:B------:R-:W-:Y:S01]  /*7040*/  F2FP.F16.F32.PACK_AB R9, R9, R44 ;  /* 0x0000002c0909723e */ /* 0x000fe200000000ff */
[C---:B------:R-:W-:Y:S01]  /*7050*/  FADD.FTZ R60, -R4.reuse, R60 ;  /* 0x0000003c043c7221 */ /* 0x040fe20000010100 */
[----:B------:R-:W-:Y:S01]  /*7060*/  F2FP.F16.F32.PACK_AB R0, R47, R46 ;  /* 0x0000002e2f00723e */ /* 0x000fe200000000ff */
[----:B------:R-:W-:Y:S01]  /*7070*/  STS [R214+0x16000], R12 ;  /* 0x0160000cd6007388 */ /* 0x000fe20000000800 */
[----:B------:R-:W-:Y:S01]  /*7080*/  FADD.FTZ R61, -R4, R61 ;  /* 0x0000003d043d7221 */ /* 0x000fe20000010100 */
[----:B------:R-:W-:Y:S01]  /*7090*/  FMUL.FTZ R58, R166, R58 ;  /* 0x0000003aa63a7220 */ /* 0x000fe20000410000 */
[----:B------:R-:W-:Y:S01]  /*70a0*/  FMUL.FTZ R4, R163, R59 ;  /* 0x0000003ba3047220 */ /* 0x000fe20000410000 */
[----:B------:R1:W-:Y:S01]  /*70b0*/  STS [R214+0x16400], R2 ;  /* 0x01640002d6007388 */ /* 0x0003e20000000800 */
[----:B------:R-:W-:Y:S01]  /*70c0*/  FMUL.FTZ R60, R157, R60 ;  /* 0x0000003c9d3c7220 */ /* 0x000fe20000410000 */
[----:B------:R-:W-:Y:S01]  /*70d0*/  FMUL.FTZ R61, R155, R61 ;  /* 0x0000003d9b3d7220 */ /* 0x000fe20000410000 */
[----:B------:R-:W-:Y:S01]  /*70e0*/  FMUL.FTZ R62, R160, R62 ;  /* 0x0000003ea03e7220 */ /* 0x000fe20000410000 */
[----:B------:R-:W-:Y:S01]  /*70f0*/  STS [R216+0x16000], R9 ;  /* 0x01600009d8007388 */ /* 0x000fe20000000800 */
[----:B------:R-:W-:Y:S01]  /*7100*/  FMUL.FTZ R5, R159, R63 ;  /* 0x0000003f9f057220 */ /* 0x000fe20000410000 */
[----:B------:R-:W-:Y:S02]  /*7110*/  F2FP.F16.F32.PACK_AB R4, R4, R58 ;  /* 0x0000003a0404723e */ /* 0x000fe400000000ff */
[----:B------:R3:W-:Y:S01]  /*7120*/  STS [R216+0x16400], R0 ;  /* 0x01640000d8007388 */ /* 0x0007e20000000800 */
[----:B------:R-:W-:Y:S02]  /*7130*/  F2FP.F16.F32.PACK_AB R10, R61, R60 ;  /* 0x0000003c3d0a723e */ /* 0x000fe400000000ff */
[----:B------:R-:W-:Y:S01]  /*7140*/  F2FP.F16.F32.PACK_AB R5, R5, R62 ;  /* 0x0000003e0505723e */ /* 0x000fe200000000ff */
[----:B------:R-:W-:Y:S01]  /*7150*/  STS [R219+0x14000], R53 ;  /* 0x01400035db007388 */ /* 0x000fe20000000800 */
[----:B--2---:R-:W-:Y:S02]  /*7160*/  MOV R3, UR4 ;  /* 0x0000000400037c02 */ /* 0x004fe40008000f00 */
[----:B------:R-:W-:Y:S01]  /*7170*/  LEA R147, R252, UR4, 0x1 ;  /* 0x00000004fc937c11 */ /* 0x000fe2000f8e08ff */
[----:B------:R-:W-:Y:S01]  /*7180*/  STS [R219+0x14400], R20 ;  /* 0x01440014db007388 */ /* 0x000fe20000000800 */
[----:B------:R-:W-:Y:S02]  /*7190*/  MOV R148, R223 ;  /* 0x000000df00947202 */ /* 0x000fe40000000f00 */
[----:B------:R-:W-:Y:S01]  /*71a0*/  MOV R149, R222 ;  /* 0x000000de00957202 */ /* 0x000fe20000000f00 */
[----:B------:R-:W-:Y:S04]  /*71b0*/  STS [R218+0x14000], R52 ;  /* 0x01400034da007388 */ /* 0x000fe80000000800 */
[----:B------:R-:W-:Y:S01]  /*71c0*/  STS [R218+0x14400], R19 ;  /* 0x01440013da007388 */ /* 0x000fe20000000800 */
[----:B-1----:R-:W-:Y:S03]  /*71d0*/  SHF.L.U32 R2, R190, 0x1, RZ ;  /* 0x00000001be027819 */ /* 0x002fe600000006ff */
        /* <DEDUP_REMOVED lines=107> */
[----:B------:R-:W-:Y:S01]  /*7890*/  ISETP.GE.AND P1, PT, R224, UR17, PT ;  /* 0x00000011e0007c0c */ /* 0x000fe2000bf26270 */
[----:B------:R-:W1:Y:S11]  /*78a0*/  LDC R6, c[0x0][0x420] ;  /* 0x00010800ff067b82 */ /* 0x000e760000000800 */
[----:B------:R-:W-:Y:S01]  /*78b0*/  @!UPT UIADD3 URZ, URZ, URZ, URZ ;  /* 0x0000003f3f3ff290 */ /* 0x000fe2000fffe03f */
[----:B------:R2:W-:Y:S01]  /*78c0*/  @P1 STS.128 [R147+0x8000], RZ ;  /* 0x008000ff93001388 */ /* 0x0005e20000000c00 */
[----:B------:R-:W3:Y:S08]  /*78d0*/  @!P1 LDC R13, c[0x0][0x424] ;  /* 0x00010900ff0d9b82 */ /* 0x000ef00000000800 */
[----:B------:R-:W4:Y:S08]  /*78e0*/  @!P1 LDC R14, c[0x0][0x424] ;  /* 0x00010900ff0e9b82 */ /* 0x000f300000000800 */
[----:B------:R-:W5:Y:S02]  /*78f0*/  @!P1 LDC R15, c[0x0][0x424] ;  /* 0x00010900ff0f9b82 */ /* 0x000f640000000800 */
[----:B-----5:R-:W-:Y:S02]  /*7900*/  @!P1 IMAD R15, R15, 0x60, RZ ;  /* 0x000000600f0f9824 */ /* 0x020fe400078e02ff */
[C---:B-1----:R-:W-:Y:S05]  /*7910*/  IMAD.U32 R4, R6.reuse, -0x80, RZ ;  /* 0xffffff8006047824 */ /* 0x042fea00078e00ff */
[--C-:B------:R-:W-:Y:S02]  /*7920*/  SHF.R.S32.HI R5, RZ, 0x1f, R4.reuse ;  /* 0x0000001fff057819 */ /* 0x100fe40000011404 */
[CC--:B------:R-:W-:Y:S02]  /*7930*/  @!P1 LEA R0, P3, R6.reuse, R4.reuse, 0x5 ;  /* 0x0000000406009211 */ /* 0x0c0fe400078628ff */
[C---:B------:R-:W-:Y:S01]  /*7940*/  @!P1 LEA R11, P2, R6.reuse, R4, 0x6 ;  /* 0x00000004060b9211 */ /* 0x040fe200078430ff */
[C---:B------:R-:W-:Y:S01]  /*7950*/  @!P1 IMAD.WIDE.U32 R8, R6.reuse, 0x60, R4 ;  /* 0x0000006006089825 */ /* 0x040fe200078e0004 */
[CC--:B---3--:R-:W-:Y:S02]  /*7960*/  @!P1 LEA.HI.X R13, R6.reuse, R5.reuse, R13, 0x5, P3 ;  /* 0x00000005060d9211 */ /* 0x0c8fe400018f2c0d */
[----:B----4-:R-:W-:Y:S02]  /*7970*/  @!P1 LEA.HI.X R14, R6, R5, R14, 0x6, P2 ;  /* 0x00000005060e9211 */ /* 0x010fe400010f340e */
[-C--:B------:R-:W-:Y:S02]  /*7980*/  LEA R6, P4, R4, R229.reuse, 0x1 ;  /* 0x000000e504067211 */ /* 0x080fe400078808ff */
[-C--:B------:R-:W-:Y:S02]  /*7990*/  @!P1 LEA R12, P3, R0, R229.reuse, 0x1 ;  /* 0x000000e5000c9211 */ /* 0x080fe400078608ff */
[-C--:B------:R-:W-:Y:S02]  /*79a0*/  LEA.HI.X R7, R4, R230.reuse, R5, 0x1, P4 ;  /* 0x000000e604077211 */ /* 0x080fe400020f0c05 */
[-C--:B------:R-:W-:Y:S01]  /*79b0*/  @!P1 LEA.HI.X R13, R0, R230.reuse, R13, 0x1, P3 ;  /* 0x000000e6000d9211 */ /* 0x080fe200018f0c0d */
[----:B------:R-:W-:Y:S01]  /*79c0*/  @!P1 IMAD.IADD R0, R9, 0x1, R15 ;  /* 0x0000000109009824 */ /* 0x000fe200078e020f */
[CC--:B------:R-:W-:Y:S01]  /*79d0*/  @!P1 LEA R10, P2, R11.reuse, R229.reuse, 0x1 ;  /* 0x000000e50b0a9211 */ /* 0x0c0fe200078408ff */
[----:B------:R-:W-:Y:S01]  /*79e0*/  @!PT LDS RZ, [RZ] ;  /* 0x00000000fffff984 */ /* 0x000fe20000000800 */
[----:B------:R-:W-:Y:S01]  /*79f0*/  @!PT LDS RZ, [RZ] ;  /* 0x00000000fffff984 */ /* 0x000fe20000000800 */
[----:B------:R-:W-:Y:S01]  /*7a00*/  @!PT LDS RZ, [RZ] ;  /* 0x00000000fffff984 */ /* 0x000fe20000000800 */
[----:B------:R2:W-:Y:S03]  /*7a10*/  @!P1 LDGSTS.E.BYPASS.LTC128B.128 [R147+0x8000], desc[UR8][R6.64] ;  /* 0x0800000006939fae */ /* 0x0005e6000b901d48 */
[-C--:B------:R-:W-:Y:S01]  /*7a20*/  @!P1 LEA.HI.X R11, R11, R230.reuse, R14, 0x1, P2 ;  /* 0x000000e60b0b9211 */ /* 0x080fe200010f0c0e */
[----:B------:R2:W-:Y:S01]  /*7a30*/  @P1 STS.128 [R147+0x9000], RZ ;  /* 0x009000ff93001388 */ /* 0x0005e20000000c00 */
[C---:B------:R-:W-:Y:S01]  /*7a40*/  @!P1 LEA R4, P2, R8.reuse, R229, 0x1 ;  /* 0x000000e508049211 */ /* 0x040fe200078408ff */
[----:B------:R-:W-:Y:S02]  /*7a50*/  IMAD.MOV.U32 R229, RZ, RZ, R6 ;  /* 0x000000ffffe57224 */ /* 0x000fe400078e0006 */
[----:B------:R-:W-:Y:S01]  /*7a60*/  @!PT LDS RZ, [RZ] ;  /* 0x00000000fffff984 */ /* 0x000fe20000000800 */
[----:B------:R-:W-:Y:S01]  /*7a70*/  @!PT LDS RZ, [RZ] ;  /* 0x00000000fffff984 */ /* 0x000fe20000000800 */
[----:B------:R-:W-:Y:S01]  /*7a80*/  @!PT LDS RZ, [RZ] ;  /* 0x00000000fffff984 */ /* 0x000fe20000000800 */
[----:B------:R2:W-:Y:S01]  /*7a90*/  @!P1 LDGSTS.E.BYPASS.LTC128B.128 [R147+0x9000], desc[UR8][R12.64] ;  /* 0x090000000c939fae */ /* 0x0005e2000b901d48 */
[----:B------:R-:W-:Y:S01]  /*7aa0*/  @!P1 LEA.HI.X R5, R8, R230, R0, 0x1, P2 ;  /* 0x000000e608059211 */ /* 0x000fe200010f0c00 */
[----:B------:R-:W-:Y:S02]  /*7ab0*/  IMAD.MOV.U32 R230, RZ, RZ, R7 ;  /* 0x000000ffffe67224 */ /* 0x000fe400078e0007 */
[----:B------:R2:W-:Y:S04]  /*7ac0*/  @P1 STS.128 [R147+0xa000], RZ ;  /* 0x00a000ff93001388 */ /* 0x0005e80000000c00 */
[----:B------:R-:W-:Y:S01]  /*7ad0*/  @!PT LDS RZ, [RZ] ;  /* 0x00000000fffff984 */ /* 0x000fe20000000800 */
[----:B------:R-:W-:Y:S01]  /*7ae0*/  @!PT LDS RZ, [RZ] ;  /* 0x00000000fffff984 */ /* 0x000fe20000000800 */
[----:B------:R-:W-:Y:S01]  /*7af0*/  @!PT LDS RZ, [RZ] ;  /* 0x00000000fffff984 */ /* 0x000fe20000000800 */
[----:B------:R2:W-:Y:S04]  /*7b00*/  @!P1 LDGSTS.E.BYPASS.LTC128B.128 [R147+0xa000], desc[UR8][R10.64] ;  /* 0x0a0000000a939fae */ /* 0x0005e8000b901d48 */
[----:B------:R2:W-:Y:S04]  /*7b10*/  @P1 STS.128 [R147+0xb000], RZ ;  /* 0x00b000ff93001388 */ /* 0x0005e80000000c00 */
[----:B------:R-:W-:Y:S01]  /*7b20*/  @!PT LDS RZ, [RZ] ;  /* 0x00000000fffff984 */ /* 0x000fe20000000800 */
[----:B------:R-:W-:Y:S01]  /*7b30*/  @!PT LDS RZ, [RZ] ;  /* 0x00000000fffff984 */ /* 0x000fe20000000800 */
[----:B------:R-:W-:Y:S01]  /*7b40*/  @!PT LDS RZ, [RZ] ;  /* 0x00000000fffff984 */ /* 0x000fe20000000800 */
[----:B------:R2:W-:Y:S04]  /*7b50*/  @!P1 LDGSTS.E.BYPASS.LTC128B.128 [R147+0xb000], desc[UR8][R4.64] ;  /* 0x0b00000004939fae */ /* 0x0005e8000b901d48 */
[----:B------:R-:W0:Y:S02]  /*7b60*/  LDGDEPBAR ;  /* 0x00000000000079af */ /* 0x000e240000000000 */
.L_x_474:
[----:B------:R-:W-:Y:S01]  /*7b70*/  LEA R0, R189, UR4, 0x1 ;  /* 0x00000004bd007c11 */ /* 0x000fe2000f8e08ff */
[----:B------:R-:W-:Y:S01]  /*7b80*/  LDSM.16.MT88.4 R16, [R3+0x4000] ;  /* 0x004000000310783b */ /* 0x000fe20000004200 */
[----:B------:R-:W-:Y:S01]  /*7b90*/  VIADD R2, R2, UR5 ;  /* 0x0000000502027c36 */ /* 0x000fe20008000000 */
[----:B------:R-:W-:Y:S02]  /*7ba0*/  ULOP3.LUT UR10, UR11, 0x1, URZ, 0xc0, !UPT ;  /* 0x000000010b0a7892 */ /* 0x000fe4000f8ec03f */
[----:B------:R-:W2:Y:S01]  /*7bb0*/  LDSM.16.M88.4 R32, [R0+0x14000] ;  /* 0x014000000020783b */ /* 0x000ea20000000200 */
[----:B------:R-:W-:Y:S01]  /*7bc0*/  IMAD.IADD R2, R2, 0x1, R182 ;  /* 0x0000000102027824 */ /* 0x000fe200078e02b6 */
[----:B------:R-:W-:Y:S01]  /*7bd0*/  UISETP.NE.U32.AND UP1, UPT, UR10, 0x1, UPT ;  /* 0x000000010a00788c */ /* 0x000fe2000bf25070 */
[----:B------:R-:W-:Y:S01]  /*7be0*/  IMAD.IADD R144, R188, 0x1, R0 ;  /* 0x00000001bc907824 */ /* 0x000fe200078e0200 */
[----:B------:R-:W1:Y:S01]  /*7bf0*/  LDSM.16.M88.4 R28, [R0+0x16000] ;  /* 0x01600000001c783b */ /* 0x000e620000000200 */
[----:B------:R-:W-:Y:S02]  /*7c00*/  UIADD3 UR10, UR11, -0x1, URZ ;  /* 0xffffffff0b0a7890 */ /* 0x000fe4000fffe03f */
[----:B------:R-:W-:Y:S01]  /*7c10*/  IMAD.IADD R145, R182, 0x1, R144 ;  /* 0x00000001b6917824 */ /* 0x000fe200078e0290 */
[----:B------:R-:W3:Y:S01]  /*7c20*/  LDSM.16.MT88.4 R36, [R2] ;  /* 0x000000000224783b */ /* 0x000ee20000004200 */
[----:B------:R-:W-:Y:S03]  /*7c30*/  IMAD.MOV.U32 R182, RZ, RZ, R247 ;  /* 0x000000ffffb67224 */ /* 0x000fe600078e00f7 */
[----:B------:R-:W-:Y:S04]  /*7c40*/  LDSM.16.MT88.4 R44, [R3+0x4800] ;  /* 0x00480000032c783b */ /* 0x000fe80000004200 */
[----:B------:R-:W4:Y:S04]  /*7c50*/  LDSM.16.M88.4 R40, [R144+0x14000] ;  /* 0x014000009028783b */ /* 0x000f280000000200 */
[----:B------:R-:W4:Y:S04]  /*7c60*/  LDSM.16.M88.4 R48, [R144+0x16000] ;  /* 0x016000009030783b */ /* 0x000f280000000200 */
[----:B------:R-:W4:Y:S04]  /*7c70*/  LDSM.16.MT88.4 R52, [R2+0x800] ;  /* 0x000800000234783b */ /* 0x000f280000004200 */
[----:B------:R-:W-:Y:S04]  /*7c80*/  LDSM.16.M88.4 R56, [R146+0x14000] ;  /* 0x014000009238783b */ /* 0x000fe80000000200 */
[----:B------:R-:W4:Y:S04]  /*7c90*/  LDSM.16.MT88.4 R60, [R3+0x5000] ;  /* 0x00500000033c783b */ /* 0x000f280000004200 */
[----:B------:R-:W4:Y:S01]  /*7ca0*/  LDSM.16.M88.4 R64, [R146+0x16000] ;  /* 0x016000009240783b */ /* 0x000f220000000200 */
[-C--:B--2---:R-:W-:Y:S03]  /*7cb0*/  HMMA.16816.F32 R4, R32, R16.reuse, RZ ;  /* 0x000000102004723c */ /* 0x084fe600000018ff */
[----:B------:R-:W2:Y:S04]  /*7cc0*/  LDSM.16.MT88.4 R132, [R2+0x1000] ;  /* 0x001000000284783b */ /* 0x000ea80000004200 */
[----:B------:R-:W-:Y:S01]  /*7cd0*/  LDSM.16.M88.4 R136, [R145+0x16000] ;  /* 0x016000009188783b */ /* 0x000fe20000000200 */
[C---:B-1----:R-:W-:Y:S03]  /*7ce0*/  HMMA.16816.F32 R8, R28.reuse, R16, RZ ;  /* 0x000000101c08723c */ /* 0x042fe600000018ff */
        /* <DEDUP_REMOVED lines=12> */
[----:B------:R-:W1:Y:S05]  /*7db0*/  LDSM.16.MT88.4 R44, [R3+0x5800] ;  /* 0x00580000032c783b */ /* 0x000e6a0000004200 */
[-C--:B------:R-:W-:Y:S06]  /*7dc0*/  HMMA.16816.F32 R20, R40, R52.reuse, R20 ;  /* 0x000000342814723c */ /* 0x080fec0000001814 */
[C---:B------:R-:W-:Y:S06]  /*7dd0*/  HMMA.16816.F32 R24, R48.reuse, R52, R24 ;  /* 0x000000343018723c */ /* 0x040fec0000001818 */
[-C--:B------:R-:W-:Y:S01]  /*7de0*/  HMMA.16816.F32 R28, R48, R54.reuse, R28 ;  /* 0x00000036301c723c */ /* 0x080fe2000000181c */
[----:B------:R-:W-:Y:S05]  /*7df0*/  LDSM.16.MT88.4 R48, [R3+0x6000] ;  /* 0x006000000330783b */ /* 0x000fea0000004200 */
[----:B------:R-:W-:Y:S01]  /*7e00*/  HMMA.16816.F32 R32, R40, R54, R32 ;  /* 0x000000362820723c */ /* 0x000fe20000001820 */
[----:B------:R-:W3:Y:S04]  /*7e10*/  LDSM.16.M88.4 R40, [R0+0x18000] ;  /* 0x018000000028783b */ /* 0x000ee80000000200 */
[----:B------:R4:W3:Y:S01]  /*7e20*/  LDSM.16.M88.4 R52, [R0+0x1a000] ;  /* 0x01a000000034783b */ /* 0x0008e20000000200 */
[-C--:B------:R-:W-:Y:S06]  /*7e30*/  HMMA.16816.F32 R4, R56, R60.reuse, R4 ;  /* 0x0000003c3804723c */ /* 0x080fec0000001804 */
[C---:B------:R-:W-:Y:S06]  /*7e40*/  HMMA.16816.F32 R8, R64.reuse, R60, R8 ;  /* 0x0000003c4008723c */ /* 0x040fec0000001808 */
[-C--:B------:R-:W-:Y:S06]  /*7e50*/  HMMA.16816.F32 R12, R64, R62.reuse, R12 ;  /* 0x0000003e400c723c */ /* 0x080fec000000180c */
[C---:B------:R-:W-:Y:S01]  /*7e60*/  HMMA.16816.F32 R16, R56.reuse, R62, R16 ;  /* 0x0000003e3810723c */ /* 0x040fe20000001810 */
[----:B------:R-:W3:Y:S01]  /*7e70*/  LDSM.16.MT88.4 R60, [R2+0x2000] ;  /* 0x00200000023c783b */ /* 0x000ee20000004200 */
[----:B----4-:R-:W4:Y:S04]  /*7e80*/  LDC R0, c[0x0][0x270] ;  /* 0x00009c00ff007b82 */ /* 0x010f280000000800 */
[-C--:B--2---:R-:W-:Y:S06]  /*7e90*/  HMMA.16816.F32 R20, R56, R132.reuse, R20 ;  /* 0x000000843814723c */ /* 0x084fec0000001814 */
[C---:B------:R-:W-:Y:S06]  /*7ea0*/  HMMA.16816.F32 R24, R64.reuse, R132, R24 ;  /* 0x000000844018723c */ /* 0x040fec0000001818 */
[-C--:B------:R-:W-:Y:S01]  /*7eb0*/  HMMA.16816.F32 R28, R64, R134.reuse, R28 ;  /* 0x00000086401c723c */ /* 0x080fe2000000181c */
[----:B------:R-:W-:Y:S05]  /*7ec0*/  LDSM.16.M88.4 R64, [R144+0x1a000] ;  /* 0x01a000009040783b */ /* 0x000fea0000000200 */
[----:B------:R-:W-:Y:S01]  /*7ed0*/  HMMA.16816.F32 R32, R56, R134, R32 ;  /* 0x000000863820723c */ /* 0x000fe20000001820 */
[----:B------:R-:W-:Y:S04]  /*7ee0*/  LDSM.16.MT88.4 R56, [R3+0x6800] ;  /* 0x006800000338783b */ /* 0x000fe80000004200 */
[----:B------:R-:W-:Y:S01]  /*7ef0*/  LDSM.16.MT88.4 R132, [R2+0x2800] ;  /* 0x002800000284783b */ /* 0x000fe20000004200 */
[-C--:B-1----:R-:W-:Y:S06]  /*7f00*/  HMMA.16816.F32 R4, R36, R44.reuse, R4 ;  /* 0x0000002c2404723c */ /* 0x082fec0000001804 */
        /* <DEDUP_REMOVED lines=40> */
[-C--:B---3--:R-:W-:Y:S05]  /*8190*/  HMMA.16816.F32 R4, R40, R52.reuse, R4 ;  /* 0x000000342804723c */ /* 0x088fea0000001804 */
[----:B----4-:R-:W-:Y:S01]  /*81a0*/  IMAD R38, R0, UR18, RZ ;  /* 0x0000001200267c24 */ /* 0x010fe2000f8e02ff */
[C---:B-1----:R-:W-:Y:S05]  /*81b0*/  HMMA.16816.F32 R8, R56.reuse, R52, R8 ;  /* 0x000000343808723c */ /* 0x042fea0000001808 */
[----:B------:R-:W-:Y:S01]  /*81c0*/  @P0 IADD3 R36, P1, R248, UR13, RZ ;  /* 0x0000000df8240c10 */ /* 0x000fe2000ff3e0ff */
[-C--:B------:R-:W-:Y:S01]  /*81d0*/  HMMA.16816.F32 R12, R56, R54.reuse, R12 ;  /* 0x00000036380c723c */ /* 0x080fe2000000180c */
[----:B------:R-:W-:Y:S04]  /*81e0*/  @UP3 UIADD3 UR13, UP2, UR13, -0x200, URZ ;  /* 0xfffffe000d0d3890 */ /* 0x000fe8000ff5e03f */
[----:B------:R-:W-:Y:S01]  /*81f0*/  IMAD.U32 R0, R38, -0x80, RZ ;  /* 0xffffff8026007824 */ /* 0x000fe200078e00ff */
        /* <DEDUP_REMOVED lines=8> */
[----:B------:R-:W-:Y:S01]  /*8280*/  LEA.HI.X.SX32 R222, R0, R149, 0x2, P1 ;  /* 0x0000009500de7211 */ /* 0x000fe200008f16ff */
[-C--:B------:R-:W-:Y:S01]  /*8290*/  HMMA.16816.F32 R28, R56, R62.reuse, R28 ;  /* 0x0000003e381c723c */ /* 0x080fe2000000181c */
[----:B------:R-:W5:Y:S04]  /*82a0*/  @P0 LDG.E R243, desc[UR8][R36.64+0x100] ;  /* 0x0001000824f30981 */ /* 0x000f68000c1e1900 */
[----:B------:R-:W-:Y:S01]  /*82b0*/  IMAD.MOV.U32 R2, RZ, RZ, R223 ;  /* 0x000000ffff027224 */ /* 0x000fe200078e00df */
[----:B------:R-:W-:Y:S01]  /*82c0*/  HMMA.16816.F32 R32, R40, R62, R32 ;  /* 0x0000003e2820723c */ /* 0x000fe20000001820 */
[----:B------:R1:W5:Y:S04]  /*82d0*/  @P0 LDG.E R244, desc[UR8][R36.64+0x120] ;  /* 0x0001200824f40981 */ /* 0x000368000c1e1900 */
[----:B------:R-:W-:Y:S02]  /*82e0*/  IMAD.SHL.U32 R0, R38, 0x8, RZ ;  /* 0x0000000826007824 */ /* 0x000fe400078e00ff */
[----:B------:R-:W-:Y:S04]  /*82f0*/  IMAD.MOV.U32 R3, RZ, RZ, R222 ;  /* 0x000000ffff037224 */ /* 0x000fe800078e00de */
[-C--:B------:R-:W-:Y:S01]  /*8300*/  LEA R52, P1, R0, R2.reuse, 0x2 ;  /* 0x0000000200347211 */ /* 0x080fe200078210ff */
[----:B------:R2:W-:Y:S01]  /*8310*/  REDG.E.ADD.F32.FTZ.RN.STRONG.GPU desc[UR8][R2.64], R4 ;  /* 0x00000004020079a6 */ /* 0x0005e2000c10f388 */
[----:B------:R-:W-:Y:S02]  /*8320*/  IMAD.SHL.U32 R44, R38, 0x10, RZ ;  /* 0x00000010262c7824 */ /* 0x000fe400078e00ff */
[-C--:B------:R-:W-:Y:S01]  /*8330*/  LEA.HI.X.SX32 R53, R0, R3.reuse, 0x2, P1 ;  /* 0x0000000300357211 */ /* 0x080fe200008f16ff */
[C---:B------:R-:W-:Y:S02]  /*8340*/  IMAD.SHL.U32 R43, R38.reuse, 0x20, RZ ;  /* 0x00000020262b7824 */ /* 0x040fe400078e00ff */
[C---:B------:R-:W-:Y:S02]  /*8350*/  IMAD R42, R38.reuse, 0x28, RZ ;  /* 0x00000028262a7824 */ /* 0x040fe400078e02ff */
[----:B------:R3:W-:Y:S01]  /*8360*/  REDG.E.ADD.F32.FTZ.RN.STRONG.GPU desc[UR8][R52.64], R5 ;  /* 0x00000005340079a6 */ /* 0x0007e2000c10f388 */
[C---:B------:R-:W-:Y:S02]  /*8370*/  IMAD R39, R38.reuse, 0x30, RZ ;  /* 0x0000003026277824 */ /* 0x040fe400078e02ff */
[----:B-1----:R-:W-:Y:S01]  /*8380*/  IMAD R37, R38, 0x18, RZ ;  /* 0x0000001826257824 */ /* 0x002fe200078e02ff */
[-C--:B------:R-:W-:Y:S04]  /*8390*/  LEA R36, P2, R43, R2.reuse, 0x2 ;  /* 0x000000022b247211 */ /* 0x080fe800078410ff */
[CC--:B------:R-:W-:Y:S04]  /*83a0*/  LEA R40, P0, R37.reuse, R2.reuse, 0x2 ;  /* 0x0000000225287211 */ /* 0x0c0fe800078010ff */
[-C--:B------:R-:W-:Y:S02]  /*83b0*/  LEA.HI.X.SX32 R41, R37, R3.reuse, 0x2, P0 ;  /* 0x0000000325297211 */ /* 0x080fe400000f16ff */
[-C--:B------:R-:W-:Y:S02]  /*83c0*/  LEA.HI.X.SX32 R37, R43, R3.reuse, 0x2, P2 ;  /* 0x000000032b257211 */ /* 0x080fe400010f16ff */
[CC--:B--2---:R-:W-:Y:S04]  /*83d0*/  LEA R4, P1, R44.reuse, R2.reuse, 0x2 ;  /* 0x000000022c047211 */ /* 0x0c4fe800078210ff */
        /* <DEDUP_REMOVED lines=212> */
[----:B------:R-:W2:Y:S01]  /*9120*/  LDL R160, [R1+0x8] ;  /* 0x0000080001a07983 */ /* 0x000ea20000100800 */
        /* <DEDUP_REMOVED lines=83> */
[----:B------:R-:W-:-:S04]  /*9660*/  @UP0 UIMAD UR7, UR7, UR11, URZ ;  /* 0x0000000b070702a4 */ /* 0x000fc8000f8e023f */
[----:B------:R-:W-:Y:S01]  /*9670*/  @UP0 UIADD3 UR21, UR13, UR7, URZ ;  /* 0x000000070d150290 */ /* 0x000fe2000fffe03f */
[----:B------:R-:W-:Y:S01]  /*9680*/  @UP0 UMOV UR20, UR12 ;  /* 0x0000000c00140c82 */ /* 0x000fe20008000000 */
[----:B--2---:R1:W-:Y:S04]  /*9690*/  STS [R160], R16 ;  /* 0x00000010a0007388 */ /* 0x0043e80000000800 */
[----:B------:R1:W-:Y:S04]  /*96a0*/  STS [R160+0x400], R15 ;  /* 0x0004000fa0007388 */ /* 0x0003e80000000800 */
[----:B---3--:R1:W-:Y:S04]  /*96b0*/  STS [R162], R12 ;  /* 0x0000000ca2007388 */ /* 0x0083e80000000800 */
[----:B----4-:R1:W-:Y:S04]  /*96c0*/  STS [R161], R11 ;  /* 0x0000000ba1007388 */ /* 0x0103e80000000800 */
[----:B------:R1:W-:Y:S04]  /*96d0*/  STS [R160+0x2000], R14 ;  /* 0x0020000ea0007388 */ /* 0x0003e80000000800 */
[----:B------:R1:W-:Y:S04]  /*96e0*/  STS [R160+0x2400], R13 ;  /* 0x0024000da0007388 */ /* 0x0003e80000000800 */
[----:B------:R1:W-:Y:S04]  /*96f0*/  STS [R159], R10 ;  /* 0x0000000a9f007388 */ /* 0x0003e80000000800 */
        /* <DEDUP_REMOVED lines=39> */
.L_x_476:
[----:B-1----:R-:W1:Y:S01]  /*9970*/  S2R R2, SR_TID.X ;  /* 0x0000000000027919 */ /* 0x002e620000002100 */
[----:B------:R-:W-:Y:S01]  /*9980*/  @UP0 UIADD3 UR17, UR16, UR27, URZ ;  /* 0x0000001b10110290 */ /* 0x000fe2000fffe03f */
[----:B------:R-:W-:Y:S01]  /*9990*/  @UP0 ULDC.64 UR12, c[0x0][0x458] ;  /* 0x00011600000c0ab9 */ /* 0x000fe20000000a00 */
[----:B------:R-:W-:Y:S02]  /*99a0*/  USHF.L.U32 UR7, UR26, 0x7, URZ ;  /* 0x000000071a077899 */ /* 0x000fe4000800063f */
[----:B------:R-:W-:Y:S02]  /*99b0*/  @UP0 UIMAD.WIDE.U32 UR14, UR17, UR12, URZ ;  /* 0x0000000c110e02a5 */ /* 0x000fe4000f8e003f */
[----:B------:R-:W-:-:S04]  /*99c0*/  @UP0 UIMAD UR17, UR17, UR13, URZ ;  /* 0x0000000d111102a4 */ /* 0x000fc8000f8e023f */
[----:B------:R-:W-:Y:S01]  /*99d0*/  @UP0 UIADD3 UR19, UR15, UR17, URZ ;  /* 0x000000110f130290 */ /* 0x000fe2000fffe03f */
[----:B------:R-:W-:Y:S01]  /*99e0*/  @UP0 UMOV UR18, UR14 ;  /* 0x0000000e00120c82 */ /* 0x000fe20008000000 */
[----:B-1----:R-:W-:-:S04]  /*99f0*/  SHF.R.S32.HI R0, RZ, 0x1f, R2 ;  /* 0x0000001fff007819 */ /* 0x002fc80000011402 */
[----:B------:R-:W-:Y:S01]  /*9a00*/  LEA.HI R0, R0, R2, RZ, 0x3 ;  /* 0x0000000200007211 */ /* 0x000fe200078f18ff */
[----:B------:R-:W-:Y:S06]  /*9a10*/  @P0 BRA `(.L_x_477) ;  /* 0x0000000000340947 */ /* 0x000fec0003800000 */
        /* <DEDUP_REMOVED lines=13> */
.L_x_477:
[----:B------:R-:W-:Y:S01]  /*9af0*/  BAR.SYNC.DEFER_BLOCKING 0x0 ;  /* 0x0000000000007b1d */ /* 0x000fe20000010000 */
[----:B------:R-:W-:Y:S01]  /*9b00*/  SHF.R.S32.HI R0, RZ, 0x3, R0 ;  /* 0x00000003ff007819 */ /* 0x000fe20000011400 */
[----:B------:R-:W-:Y:S01]  /*9b10*/  USHF.R.S32.HI UR14, URZ, 0x1f, UR7 ;  /* 0x0000001f3f0e7899 */ /* 0x000fe20008011407 */
[--C-:B------:R-:W-:Y:S01]  /*9b20*/  SHF.R.S32.HI R9, RZ, 0x1f, R224.reuse ;  /* 0x0000001fff097819 */ /* 0x100fe200000114e0 */
[----:B------:R-:W-:Y:S01]  /*9b30*/  UIMAD UR6, UR26, -0x80, UR6 ;  /* 0xffffff801a0678a4 */ /* 0x000fe2000f8e0206 */
[----:B------:R-:W-:Y:S01]  /*9b40*/  IMAD.MOV.U32 R8, RZ, RZ, R224 ;  /* 0x000000ffff087224 */ /* 0x000fe200078e00e0 */
[----:B------:R-:W-:Y:S01]  /*9b50*/  ULDC UR16, c[0x0][0x2d0] ;  /* 0x0000b40000107ab9 */ /* 0x000fe20000000800 */
[----:B------:R-:W-:Y:S01]  /*9b60*/  UIMAD UR15, UR14, UR10, URZ ;  /* 0x0000000a0e0f72a4 */ /* 0x000fe2000f8e023f */
[----:B------:R-:W-:Y:S01]  /*9b70*/  VIADD R5, R0, 0x40 ;  /* 0x0000004000057836 */ /* 0x000fe20000000000 */
[----:B------:R-:W-:Y:S01]  /*9b80*/  ISETP.GE.AND P4, PT, R224, UR16, PT ;  /* 0x00000010e0007c0c */ /* 0x000fe2000bf86270 */
[----:B------:R-:W-:Y:S01]  /*9b90*/  IMAD.U32 R2, RZ, RZ, UR10 ;  /* 0x0000000aff027e24 */ /* 0x000fe2000f8e00ff */
[----:B------:R-:W-:Y:S01]  /*9ba0*/  UIMAD UR15, UR7, UR11, UR15 ;  /* 0x0000000b070f72a4 */ /* 0x000fe2000f8e020f */
[----:B------:R-:W-:Y:S01]  /*9bb0*/  VIADD R4, R0, 0x20 ;  /* 0x0000002000047836 */ /* 0x000fe20000000000 */
[----:B------:R-:W-:Y:S01]  /*9bc0*/  ISETP.GE.OR P2, PT, R5, UR6, P4 ;  /* 0x0000000605007c0c */ /* 0x000fe2000a746670 */
[----:B------:R-:W-:Y:S01]  /*9bd0*/  IMAD.WIDE.U32 R2, R2, UR7, R8 ;  /* 0x0000000702027c25 */ /* 0x000fe2000f8e0008 */
[----:B------:R-:W-:Y:S01]  /*9be0*/  USHF.R.S32.HI UR22, URZ, 0x1f, UR57 ;  /* 0x0000001f3f167899 */ /* 0x000fe20008011439 */
[----:B------:R-:W-:Y:S01]  /*9bf0*/  BSSY B0, `(.L_x_478) ;  /* 0x000001f000007945 */ /* 0x000fe20003800000 */
[----:B------:R-:W-:Y:S01]  /*9c00*/  ISETP.GE.OR P3, PT, R4, UR6, P4 ;  /* 0x0000000604007c0c */ /* 0x000fe2000a766670 */
[----:B------:R-:W-:Y:S01]  /*9c10*/  VIADD R5, R0, 0x60 ;  /* 0x0000006000057836 */ /* 0x000fe20000000000 */
[----:B------:R-:W-:Y:S01]  /*9c20*/  IADD3 R2, P0, R2, UR20, RZ ;  /* 0x0000001402027c10 */ /* 0x000fe2000ff1e0ff */
[----:B------:R-:W-:Y:S01]  /*9c30*/  IMAD.U32 R4, RZ, RZ, UR15 ;  /* 0x0000000fff047e24 */ /* 0x000fe2000f8e00ff */
[----:B------:R-:W-:Y:S01]  /*9c40*/  ULDC.64 UR16, c[0x0][0x468] ;  /* 0x00011a0000107ab9 */ /* 0x000fe20000000a00 */
[----:B------:R-:W-:Y:S01]  /*9c50*/  SHF.R.S32.HI R11, RZ, 0x1f, R0 ;  /* 0x0000001fff0b7819 */ /* 0x000fe20000011400 */
[----:B------:R-:W-:Y:S01]  /*9c60*/  UIMAD UR15, UR22, UR16, URZ ;  /* 0x00000010160f72a4 */ /* 0x000fe2000f8e023f */
[----:B------:R1:W2:Y:S01]  /*9c70*/  LDS.128 R16, [R147+0xd000] ;  /* 0x00d0000093107984 */ /* 0x0002a20000000c00 */
[----:B------:R-:W-:-:S02]  /*9c80*/  ISETP.GE.OR P1, PT, R5, UR6, P4 ;  /* 0x0000000605007c0c */ /* 0x000fc4000a726670 */
[----:B------:R-:W-:Y:S01]  /*9c90*/  ISETP.GE.OR P4, PT, R0, UR6, P4 ;  /* 0x0000000600007c0c */ /* 0x000fe2000a786670 */
[----:B------:R1:W3:Y:S01]  /*9ca0*/  LDS.128 R20, [R147+0x11000] ;  /* 0x0110000093147984 */ /* 0x0002e20000000c00 */
[----:B------:R-:W-:Y:S01]  /*9cb0*/  IADD3.X R3, R3, UR21, R4, P0, !PT ;  /* 0x0000001503037c10 */ /* 0x000fe200087fe404 */
[----:B------:R-:W-:Y:S01]  /*9cc0*/  IMAD.U32 R4, RZ, RZ, UR16 ;  /* 0x00000010ff047e24 */ /* 0x000fe2000f8e00ff */
[----:B------:R-:W-:Y:S01]  /*9cd0*/  UIMAD UR17, UR57, UR17, UR15 ;  /* 0x00000011391172a4 */ /* 0x000fe2000f8e020f */
[----:B------:R1:W4:Y:S02]  /*9ce0*/  LDS.128 R24, [R147+0x12000] ;  /* 0x0120000093187984 */ /* 0x0003240000000c00 */
[----:B------:R-:W-:Y:S02]  /*9cf0*/  IMAD.WIDE.U32 R2, R4, UR57, R2 ;  /* 0x0000003904027c25 */ /* 0x000fe4000f8e0002 */
[----:B------:R1:W1:Y:S02]  /*9d00*/  LDS.128 R28, [R147+0x13000] ;  /* 0x01300000931c7984 */ /* 0x0002640000000c00 */
[----:B------:R-:W-:-:S02]  /*9d10*/  VIADD R10, R3, UR17 ;  /* 0x00000011030a7c36 */ /* 0x000fc40008000000 */
[----:B------:R-:W-:Y:S05]  /*9d20*/  @P4 BRA `(.L_x_479) ;  /* 0x00000000002c4947 */ /* 0x000fea0003800000 */
[----:B------:R-:W2:Y:S01]  /*9d30*/  LDS.128 R12, [R147+0xc000] ;  /* 0x00c00000930c7984 */ /* 0x000ea20000000c00 */
        /* <DEDUP_REMOVED lines=9> */
[----:B--2---:R2:W-:Y:S04]  /*9dd0*/  STG.E.128 desc[UR8][R6.64], R12 ;  /* 0x0000000c06007986 */ /* 0x0045e8000c101d08 */
.L_x_479:
[----:B------:R-:W-:Y:S05]  /*9de0*/  BSYNC B0 ;  /* 0x0000000000007941 */ /* 0x000fea0003800000 */
.L_x_478:
        /* <DEDUP_REMOVED lines=14> */
.L_x_481:
[----:B------:R-:W-:Y:S05]  /*9ed0*/  BSYNC B0 ;  /* 0x0000000000007941 */ /* 0x000fea0003800000 */
.L_x_480:
[----:B--2---:R2:W1:Y:S01]  /*9ee0*/  LDS.128 R12, [R147+0xe000] ;  /* 0x00e00000930c7984 */ /* 0x0044620000000c00 */
[----:B------:R-:W-:Y:S04]  /*9ef0*/  BSSY B0, `(.L_x_482) ;  /* 0x000000e000007945 */ /* 0x000fe80003800000 */
[----:B------:R-:W-:Y:S05]  /*9f00*/  @P2 BRA `(.L_x_483) ;  /* 0x0000000000302947 */ /* 0x000fea0003800000 */
[----:B------:R-:W-:Y:S01]  /*9f10*/  IADD3 R6, P0, R0, 0x40, RZ ;  /* 0x0000004000067810 */ /* 0x000fe20007f1e0ff */
        /* <DEDUP_REMOVED lines=11> */
.L_x_483:
[----:B------:R-:W-:Y:S05]  /*9fd0*/  BSYNC B0 ;  /* 0x0000000000007941 */ /* 0x000fea0003800000 */
.L_x_482:
[----:B-1----:R1:W1:Y:S01]  /*9fe0*/  LDS.128 R12, [R147+0xf000] ;  /* 0x00f00000930c7984 */ /* 0x0022620000000c00 */
[----:B------:R-:W-:Y:S04]  /*9ff0*/  BSSY B0, `(.L_x_484) ;  /* 0x000000d000007945 */ /* 0x000fe80003800000 */
[----:B------:R-:W-:Y:S05]  /*a000*/  @P1 BRA `(.L_x_485) ;  /* 0x00000000002c1947 */ /* 0x000fea0003800000 */
[----:B------:R-:W-:Y:S01]  /*a010*/  IADD3 R6, P0, R0, 0x60, RZ ;  /* 0x0000006000067810 */ /* 0x000fe20007f1e0ff */
        /* <DEDUP_REMOVED lines=10> */
.L_x_485:
[----:B------:R-:W-:Y:S05]  /*a0c0*/  BSYNC B0 ;  /* 0x0000000000007941 */ /* 0x000fea0003800000 */
.L_x_484:
[----:B-1----:R1:W1:Y:S01]  /*a0d0*/  LDS.128 R12, [R147+0x10000] ;  /* 0x01000000930c7984 */ /* 0x0022620000000c00 */
[----:B------:R-:W-:Y:S01]  /*a0e0*/  IMAD.U32 R2, RZ, RZ, UR12 ;  /* 0x0000000cff027e24 */ /* 0x000fe2000f8e00ff */
[----:B------:R-:W-:Y:S01]  /*a0f0*/  UIMAD UR14, UR14, UR12, URZ ;  /* 0x0000000c0e0e72a4 */ /* 0x000fe2000f8e023f */
[----:B------:R-:W-:Y:S01]  /*a100*/  BSSY B0, `(.L_x_486) ;  /* 0x0000018000007945 */ /* 0x000fe20003800000 */
[----:B------:R-:W-:Y:S01]  /*a110*/  USHF.R.S32.HI UR10, URZ, 0x1f, UR57 ;  /* 0x0000001f3f0a7899 */ /* 0x000fe20008011439 */
[----:B------:R-:W-:Y:S01]  /*a120*/  IMAD.WIDE.U32 R2, R2, UR7, R8 ;  /* 0x0000000702027c25 */ /* 0x000fe2000f8e0008 */
[----:B------:R-:W-:Y:S02]  /*a130*/  UIMAD UR7, UR7, UR13, UR14 ;  /* 0x0000000d070772a4 */ /* 0x000fe4000f8e020e */
[----:B------:R-:W-:-:S04]  /*a140*/  IADD3 R2, P0, R2, UR18, RZ ;  /* 0x0000001202027c10 */ /* 0x000fc8000ff1e0ff */
[----:B------:R-:W-:Y:S01]  /*a150*/  IMAD.U32 R4, RZ, RZ, UR7 ;  /* 0x00000007ff047e24 */ /* 0x000fe2000f8e00ff */
[----:B------:R-:W-:Y:S02]  /*a160*/  ULDC.64 UR6, c[0x0][0x470] ;  /* 0x00011c0000067ab9 */ /* 0x000fe40000000a00 */
[----:B------:R-:W-:Y:S02]  /*a170*/  UIMAD UR10, UR10, UR6, URZ ;  /* 0x000000060a0a72a4 */ /* 0x000fe4000f8e023f */
[----:B------:R-:W-:Y:S02]  /*a180*/  IADD3.X R3, R3, UR19, R4, P0, !PT ;  /* 0x0000001303037c10 */ /* 0x000fe400087fe404 */
[----:B------:R-:W-:Y:S01]  /*a190*/  MOV R4, UR6 ;  /* 0x0000000600047c02 */ /* 0x000fe20008000f00 */
[----:B------:R-:W-:-:S04]  /*a1a0*/  UIMAD UR7, UR57, UR7, UR10 ;  /* 0x00000007390772a4 */ /* 0x000fc8000f8e020a */
[----:B------:R-:W-:-:S05]  /*a1b0*/  IMAD.WIDE.U32 R2, R4, UR57, R2 ;  /* 0x0000003904027c25 */ /* 0x000fca000f8e0002 */
[----:B------:R-:W-:Y:S01]  /*a1c0*/  IADD3 R8, R3, UR7, RZ ;  /* 0x0000000703087c10 */ /* 0x000fe2000fffe0ff */
        /* <DEDUP_REMOVED lines=11> */
.L_x_487:
[----:B------:R-:W-:Y:S05]  /*a280*/  BSYNC B0 ;  /* 0x0000000000007941 */ /* 0x000fea0003800000 */
.L_x_486:
        /* <DEDUP_REMOVED lines=13> */
[----:B---3--:R1:W-:Y:S02]  /*a360*/  STG.E.128 desc[UR8][R6.64], R20 ;  /* 0x0000001406007986 */ /* 0x0083e4000c101d08 */
.L_x_489:
[----:B------:R-:W-:Y:S05]  /*a370*/  BSYNC B0 ;  /* 0x0000000000007941 */ /* 0x000fea0003800000 */
.L_x_488:
        /* <DEDUP_REMOVED lines=14> */
.L_x_491:
[----:B------:R-:W-:Y:S05]  /*a460*/  BSYNC B0 ;  /* 0x0000000000007941 */ /* 0x000fea0003800000 */
.L_x_490:
[----:B------:R-:W-:Y:S05]  /*a470*/  @P1 BRA `(.L_x_492) ;  /* 0x0000000c00541947 */ /* 0x000fea0003800000 */
[----:B------:R-:W-:Y:S01]  /*a480*/  IADD3 R0, P0, R0, 0x60, RZ ;  /* 0x0000006000007810 */ /* 0x000fe20007f1e0ff */
[----:B------:R-:W-:-:S03]  /*a490*/  ULDC.64 UR6, c[0x0][0x3f8] ;  /* 0x0000fe0000067ab9 */ /* 0x000fc60000000a00 */
[----:B------:R-:W-:-:S05]  /*a4a0*/  IADD3.X R3, RZ, R11, RZ, P0, !PT ;  /* 0x0000000bff037210 */ /* 0x000fca00007fe4ff */
[----:B-1----:R-:W-:Y:S01]  /*a4b0*/  IMAD R6, R3, UR12, RZ ;  /* 0x0000000c03067c24 */ /* 0x002fe2000f8e02ff */
        /* <DEDUP_REMOVED lines=8> */
.L_x_440:
[----:B------:R-:W-:Y:S01]  /*a540*/  UISETP.NE.AND UP0, UPT, UR27, -0x1, UPT ;  /* 0xffffffff1b00788c */ /* 0x000fe2000bf05270 */
[----:B------:R-:W1:Y:S01]  /*a550*/  S2R R0, SR_TID.X ;  /* 0x0000000000007919 */ /* 0x000e620000002100 */
[----:B------:R-:W-:Y:S02]  /*a560*/  UIMAD UR19, UR26, -0x80, UR6 ;  /* 0xffffff801a1378a4 */ /* 0x000fe4000f8e0206 */
[----:B------:R-:W-:Y:S02]  /*a570*/  USHF.L.U32 UR18, UR26, 0x7, URZ ;  /* 0x000000071a127899 */ /* 0x000fe4000800063f */
[----:B------:R-:W-:Y:S02]  /*a580*/  PLOP3.LUT P0, PT, PT, PT, UP0, 0x80, 0x0 ;  /* 0x000000000000781c */ /* 0x000fe40003f0f008 */
[----:B------:R-:W-:-:S03]  /*a590*/  USHF.R.S32.HI UR22, URZ, 0x1f, UR18 ;  /* 0x0000001f3f167899 */ /* 0x000fc60008011412 */
        /* <DEDUP_REMOVED lines=20> */
.L_x_493:
        /* <DEDUP_REMOVED lines=21> */
[----:B------:R-:W-:-:S03]  /*a830*/  UIADD3 UR17, UR13, UR15, URZ ;  /* 0x0000000f0d117290 */ /* 0x000fc6000fffe03f */
[----:B------:R-:W-:-:S09]  /*a840*/  UMOV UR15, UR12 ;  /* 0x0000000c000f7c82 */ /* 0x000fd20008000000 */
.L_x_494:
        /* <DEDUP_REMOVED lines=13> */
[----:B------:R-:W-:Y:S01]  /*a920*/  MOV R4, UR12 ;  /* 0x0000000c00047c02 */ /* 0x000fe20008000f00 */
[----:B------:R-:W-:Y:S01]  /*a930*/  ULDC.64 UR12, c[0x0][0x468] ;  /* 0x00011a00000c7ab9 */ /* 0x000fe20000000a00 */
[----:B------:R-:W-:Y:S01]  /*a940*/  IADD3 R2, P0, R2, UR20, RZ ;  /* 0x0000001402027c10 */ /* 0x000fe2000ff1e0ff */
[----:B------:R-:W-:Y:S01]  /*a950*/  UIMAD UR14, UR14, UR12, URZ ;  /* 0x0000000c0e0e72a4 */ /* 0x000fe2000f8e023f */
[----:B------:R-:W-:-:S02]  /*a960*/  ISETP.GE.OR P1, PT, R5, UR19, P4 ;  /* 0x0000001305007c0c */ /* 0x000fc4000a726670 */
[----:B------:R-:W-:Y:S01]  /*a970*/  ISETP.GE.OR P4, PT, R0, UR19, P4 ;  /* 0x0000001300007c0c */ /* 0x000fe2000a786670 */
[----:B------:R-:W-:Y:S01]  /*a980*/  UIMAD UR13, UR57, UR13, UR14 ;  /* 0x0000000d390d72a4 */ /* 0x000fe2000f8e020e */
[----:B------:R-:W-:Y:S01]  /*a990*/  IADD3.X R3, R3, UR21, R4, P0, !PT ;  /* 0x0000001503037c10 */ /* 0x000fe200087fe404 */
[----:B------:R-:W-:Y:S01]  /*a9a0*/  IMAD.U32 R4, RZ, RZ, UR12 ;  /* 0x0000000cff047e24 */ /* 0x000fe2000f8e00ff */
[----:B------:R-:W-:-:S03]  /*a9b0*/  SHF.R.S32.HI R9, RZ, 0x1f, R0 ;  /* 0x0000001fff097819 */ /* 0x000fc60000011400 */
        /* <DEDUP_REMOVED lines=13> */
.L_x_496:
[----:B------:R-:W-:Y:S05]  /*aa90*/  BSYNC B0 ;  /* 0x0000000000007941 */ /* 0x000fea0003800000 */
.L_x_495:
        /* <DEDUP_REMOVED lines=14> */
.L_x_498:
[----:B------:R-:W-:Y:S05]  /*ab80*/  BSYNC B0 ;  /* 0x0000000000007941 */ /* 0x000fea0003800000 */
.L_x_497:
        /* <DEDUP_REMOVED lines=14> */
.L_x_500:
[----:B------:R-:W-:Y:S05]  /*ac70*/  BSYNC B0 ;  /* 0x0000000000007941 */ /* 0x000fea0003800000 */
.L_x_499:
        /* <DEDUP_REMOVED lines=14> */
.L_x_502:
[----:B------:R-:W-:Y:S05]  /*ad60*/  BSYNC B0 ;  /* 0x0000000000007941 */ /* 0x000fea0003800000 */
.L_x_501:
        /* <DEDUP_REMOVED lines=17> */
[----:B-123--:R-:W-:Y:S01]  /*ae80*/  IMAD R6, R9, UR10, RZ ;  /* 0x0000000a09067c24 */ /* 0x00efe2000f8e02ff */
        /* <DEDUP_REMOVED lines=8> */
.L_x_504:
[----:B------:R-:W-:Y:S05]  /*af10*/  BSYNC B0 ;  /* 0x0000000000007941 */ /* 0x000fea0003800000 */
.L_x_503:
[----:B------:R-:W-:Y:S04]  /*af20*/  BSSY B0, `(.L_x_505) ;  /* 0x000000e000007945 */ /* 0x000fe80003800000 */
[----:B------:R-:W-:Y:S05]  /*af30*/  @P3 BRA `(.L_x_506) ;  /* 0x0000000000303947 */ /* 0x000fea0003800000 */
[----:B-1234-:R-:W-:Y:S01]  /*af40*/  IADD3 R6, P0, R0, 0x20, RZ ;  /* 0x0000002000067810 */ /* 0x01efe20007f1e0ff */
        /* <DEDUP_REMOVED lines=11> */
.L_x_506:
[----:B------:R-:W-:Y:S05]  /*b000*/  BSYNC B0 ;  /* 0x0000000000007941 */ /* 0x000fea0003800000 */
.L_x_505:
        /* <DEDUP_REMOVED lines=14> */
.L_x_508:
[----:B------:R-:W-:Y:S05]  /*b0f0*/  BSYNC B0 ;  /* 0x0000000000007941 */ /* 0x000fea0003800000 */
.L_x_507:
        /* <DEDUP_REMOVED lines=13> */
.L_x_492:
[----:B------:R-:W-:Y:S05]  /*b1d0*/  BSYNC B1 ;  /* 0x0000000000017941 */ /* 0x000fea0003800000 */
.L_x_435:
        /* <DEDUP_REMOVED lines=11> */
.L_x_509:
[----:B------:R-:W-:Y:S05]  /*b290*/  EXIT ;  /* 0x000000000000794d */ /* 0x000fea0003800000 */
.L_x_511:
        /* <DEDUP_REMOVED lines=14> */
.L_x_2463:


//--------------------- .text._ZN5flash44flash_bwd_dq_dk_dv_loop_seqk_parallel_kernelI23Flash_bwd_kernel_traitsILi64ELi128ELi128ELi8ELi4ELi4ELi4ELb0ELb0EN7cutlass6half_tE19Flash_kernel_traitsILi64ELi128ELi128ELi8ES3_EELb0ELb0ELb1ELb0ELb0ELb0ELb0EEEvNS_16Flash_bwd_paramsE --------------------------
	.section	.text._ZN5flash44flash_bwd_dq_dk_dv_loop_seqk_parallel_kernelI23Flash_bwd_kernel_traitsILi64ELi128ELi128ELi8ELi4ELi4ELi4ELb0ELb0EN7cutlass6half_tE19Flash_kernel_traitsILi64ELi128ELi128ELi8ES3_EELb0ELb0ELb1ELb0ELb0ELb0ELb0EEEvNS_16Flash_bwd_paramsE,"ax",@progbits
	.align	128
        .global         _ZN5flash44flash_bwd_dq_dk_dv_loop_seqk_parallel_kernelI23Flash_bwd_kernel_traitsILi64ELi128ELi128ELi8ELi4ELi4ELi4ELb0ELb0EN7cutlass6half_tE19Flash_kernel_traitsILi64ELi128ELi128ELi8ES3_EELb0ELb0ELb1ELb0ELb0ELb0ELb0EEEvNS_16Flash_bwd_paramsE
        .type           _ZN5flash44flash_bwd_dq_dk_dv_loop_seqk_parallel_kernelI23Flash_bwd_kernel_traitsILi64ELi128ELi128ELi8ELi4ELi4ELi4ELb0ELb0EN7cutlass6half_tE19Flash_kernel_traitsILi64ELi128ELi128ELi8ES3_EELb0ELb0ELb1ELb0ELb0ELb0ELb0EEEvNS_16Flash_bwd_paramsE,@function
        .size           _ZN5flash44flash_bwd_dq_dk_dv_loop_seqk_parallel_kernelI23Flash_bwd_kernel_traitsILi64ELi128ELi128ELi8ELi4ELi4ELi4ELb0ELb0EN7cutlass6half_tE19Flash_kernel_traitsILi64ELi128ELi128ELi8ES3_EELb0ELb0ELb1ELb0ELb0ELb0ELb0EEEvNS_16Flash_bwd_paramsE,(.L_x_2464 - _ZN5flash44flash_bwd_dq_dk_dv_loop_seqk_parallel_kernelI23Flash_bwd_kernel_traitsILi64ELi128ELi128ELi8ELi4ELi4ELi4ELb0ELb0EN7cutlass6half_tE19Flash_kernel_traitsILi64ELi128ELi128ELi8ES3_EELb0ELb0ELb1ELb0ELb0ELb0ELb0EEEvNS_16Flash_bwd_paramsE)
        .other          _ZN5flash44flash_bwd_dq_dk_dv_loop_seqk_parallel_kernelI23Flash_bwd_kernel_traitsILi64ELi128ELi128ELi8ELi4ELi4ELi4ELb0ELb0EN7cutlass6half_tE19Flash_kernel_traitsILi64ELi128ELi128ELi8ES3_EELb0ELb0ELb1ELb0ELb0ELb0ELb0EEEvNS_16Flash_bwd_paramsE,@"STO_CUDA_ENTRY STV_DEFAULT"
_ZN5flash44flash_bwd_dq_dk_dv_loop_seqk_parallel_kernelI23Flash_bwd_kernel_traitsILi64ELi128ELi128ELi8ELi4ELi4ELi4ELb0ELb0EN7cutlass6half_tE19Flash_kernel_traitsILi64ELi128ELi128ELi8ES3_EELb0ELb0ELb1ELb0ELb0ELb0ELb0EEEvNS_16Flash_bwd_paramsE:
.text._ZN5flash44flash_bwd_dq_dk_dv_loop_seqk_parallel_kernelI23Flash_bwd_kernel_traitsILi64ELi128ELi128ELi8ELi4ELi4ELi4ELb0ELb0EN7cutlass6half_tE19Flash_kernel_traitsILi64ELi128ELi128ELi8ES3_EELb0ELb0ELb1ELb0ELb0ELb0ELb0EEEvNS_16Flash_bwd_paramsE:
        /* <DEDUP_REMOVED lines=12> */
[----:B------:R-:W2:Y:S01]  /*00c0*/  S2UR UR57, SR_CTAID.Z ;  /* 0x00000000003979c3 */ /* 0x000ea20000002700 */
[----:B------:R-:W-:Y:S01]  /*00d0*/  UMOV UR5, 0x400 ;  /* 0x0000040000057882 */ /* 0x000fe20000000000 */
[----:B------:R-:W-:Y:S01]  /*00e0*/  IMAD.MOV.U32 R204, RZ, RZ, 0x20 ;  /* 0x00000020ffcc7424 */ /* 0x000fe200078e00ff */
[----:B------:R-:W-:Y:S01]  /*00f0*/  ULDC.64 UR14, c[0x0][0x208] ;  /* 0x00008200000e7ab9 */ /* 0x000fe20000000a00 */
[----:B------:R-:W-:Y:S01]  /*0100*/  IMAD.MOV.U32 R202, RZ, RZ, -0x10 ;  /* 0xfffffff0ffca7424 */ /* 0x000fe200078e00ff */
[----:B------:R-:W-:-:S03]  /*0110*/  ULDC UR60, c[0x0][0x394] ;  /* 0x0000e500003c7ab9 */ /* 0x000fc60000000800 */
[----:B------:R-:W3:Y:S08]  /*0120*/  S2UR UR4, SR_CgaCtaId ;  /* 0x00000000000479c3 */ /* 0x000ef00000008800 */
[----:B------:R-:W4:Y:S01]  /*0130*/  S2UR UR48, SR_CTAID.Y ;  /* 0x00000000003079c3 */ /* 0x000f220000002600 */
[----:B--2---:R-:W-:Y:S01]  /*0140*/  USHF.R.S32.HI UR6, URZ, 0x1f, UR57 ;  /* 0x0000001f3f067899 */ /* 0x004fe20008011439 */
[----:B-1----:R-:W-:Y:S01]  /*0150*/  SHF.R.S32.HI R9, RZ, 0x1f, R13 ;  /* 0x0000001fff097819 */ /* 0x002fe2000001140d */
[----:B------:R-:W-:Y:S01]  /*0160*/  IMAD.SHL.U32 R252, R13, 0x2, RZ ;  /* 0x000000020dfc7824 */ /* 0x000fe200078e00ff */
[----:B---3--:R-:W-:-:S02]  /*0170*/  ULEA UR4, UR4, UR5, 0x18 ;  /* 0x0000000504047291 */ /* 0x008fc4000f8ec03f */
[CC--:B------:R-:W-:Y:S02]  /*0180*/  LEA.HI R3, R9.reuse, R13.reuse, RZ, 0x5 ;  /* 0x0000000d09037211 */ /* 0x0c0fe400078f28ff */
[----:B------:R-:W-:Y:S02]  /*0190*/  LEA.HI R6, R9, R13, RZ, 0x4 ;  /* 0x0000000d09067211 */ /* 0x000fe400078f20ff */
[--C-:B------:R-:W-:Y:S01]  /*01a0*/  SHF.R.S32.HI R4, RZ, 0x5, R3.reuse ;  /* 0x00000005ff047819 */ /* 0x100fe20000011403 */
[----:B----4-:R-:W-:Y:S01]  /*01b0*/  USHF.L.U32 UR5, UR48, 0x7, URZ ;  /* 0x0000000730057899 */ /* 0x010fe2000800063f */
[----:B------:R-:W-:Y:S02]  /*01c0*/  SHF.R.S32.HI R0, RZ, 0x1f, R3 ;  /* 0x0000001fff007819 */ /* 0x000fe40000011403 */
[----:B------:R-:W-:Y:S02]  /*01d0*/  LOP3.LUT R3, R3, 0xffffffe0, RZ, 0xc0, !PT ;  /* 0xffffffe003037812 */ /* 0x000fe400078ec0ff */
[----:B------:R-:W-:-:S02]  /*01e0*/  LEA.HI R2, R0, R4, RZ, 0x2 ;  /* 0x0000000400027211 */ /* 0x000fc400078f10ff */
[----:B------:R-:W-:Y:S01]  /*01f0*/  SHF.R.S32.HI R7, RZ, 0x4, R6 ;  /* 0x00000004ff077819 */ /* 0x000fe20000011406 */
[----:B------:R-:W-:Y:S01]  /*0200*/  IMAD.IADD R0, R13, 0x1, -R3 ;  /* 0x000000010d007824 */ /* 0x000fe200078e0a03 */
[----:B------:R-:W-:Y:S02]  /*0210*/  LOP3.LUT R2, R2, 0xfffffffc, RZ, 0xc0, !PT ;  /* 0xfffffffc02027812 */ /* 0x000fe400078ec0ff */
[----:B------:R-:W-:Y:S02]  /*0220*/  LEA.HI R5, R6, R7, RZ, 0x1 ;  /* 0x0000000706057211 */ /* 0x000fe400078f08ff */
[----:B------:R-:W-:Y:S01]  /*0230*/  SHF.R.S32.HI R3, RZ, 0x1f, R0 ;  /* 0x0000001fff037819 */ /* 0x000fe20000011400 */
[----:B------:R-:W-:Y:S01]  /*0240*/  IMAD.IADD R11, R4, 0x1, -R2 ;  /* 0x00000001040b7824 */ /* 0x000fe200078e0a02 */
[----:B------:R-:W-:Y:S02]  /*0250*/  LEA.HI R15, R9, R13, RZ, 0x2 ;  /* 0x0000000d090f7211 */ /* 0x000fe400078f10ff */
[----:B------:R-:W-:-:S02]  /*0260*/  LEA.HI R245, R3, R0, RZ, 0x2 ;  /* 0x0000000003f57211 */ /* 0x000fc400078f10ff */
[----:B------:R-:W-:Y:S02]  /*0270*/  LOP3.LUT R0, R5, 0xfffffffe, RZ, 0xc0, !PT ;  /* 0xfffffffe05007812 */ /* 0x000fe400078ec0ff */
[--C-:B------:R-:W-:Y:S02]  /*0280*/  SHF.R.S32.HI R8, RZ, 0x2, R15.reuse ;  /* 0x00000002ff087819 */ /* 0x100fe4000001140f */
[----:B------:R-:W-:Y:S01]  /*0290*/  SHF.R.S32.HI R3, RZ, 0x1f, R15 ;  /* 0x0000001fff037819 */ /* 0x000fe2000001140f */
[----:B------:R-:W-:Y:S01]  /*02a0*/  IMAD.IADD R10, R7, 0x1, -R0 ;  /* 0x00000001070a7824 */ /* 0x000fe200078e0a00 */
[----:B------:R-:W-:Y:S02]  /*02b0*/  LEA.HI R14, R9, R13, RZ, 0x3 ;  /* 0x0000000d090e7211 */ /* 0x000fe400078f18ff */
[----:B------:R-:W-:Y:S01]  /*02c0*/  LOP3.LUT R2, R6, 0xfffffff0, RZ, 0xc0, !PT ;  /* 0xfffffff006027812 */ /* 0x000fe200078ec0ff */
[----:B------:R-:W-:Y:S01]  /*02d0*/  IMAD.SHL.U32 R180, R10, 0x200, RZ ;  /* 0x000002000ab47824 */ /* 0x000fe200078e00ff */
[----:B------:R-:W-:-:S02]  /*02e0*/  LEA.HI R0, R3, R8, RZ, 0x3 ;  /* 0x0000000803007211 */ /* 0x000fc400078f18ff */
[----:B------:R-:W-:Y:S01]  /*02f0*/  SHF.R.S32.HI R4, RZ, 0x3, R14 ;  /* 0x00000003ff047819 */ /* 0x000fe2000001140e */
[C---:B------:R-:W-:Y:S01]  /*0300*/  IMAD.IADD R3, R13.reuse, 0x1, -R2 ;  /* 0x000000010d037824 */ /* 0x040fe200078e0a02 */
[----:B------:R-:W-:Y:S02]  /*0310*/  LOP3.LUT R5, R14, 0xfffffff8, RZ, 0xc0, !PT ;  /* 0xfffffff80e057812 */ /* 0x000fe400078ec0ff */
[----:B------:R-:W-:Y:S01]  /*0320*/  LOP3.LUT R2, R0, 0xfffffff8, RZ, 0xc0, !PT ;  /* 0xfffffff800027812 */ /* 0x000fe200078ec0ff */
[----:B------:R-:W-:Y:S01]  /*0330*/  IMAD.SHL.U32 R4, R4, 0x40, RZ ;  /* 0x0000004004047824 */ /* 0x000fe200078e00ff */
[----:B------:R-:W-:Y:S01]  /*0340*/  LOP3.LUT R252, R252, 0x6, RZ, 0xc0, !PT ;  /* 0x00000006fcfc7812 */ /* 0x000fe200078ec0ff */
[----:B------:R-:W-:Y:S01]  /*0350*/  IMAD.IADD R0, R13, 0x1, -R5 ;  /* 0x000000010d007824 */ /* 0x000fe200078e0a05 */
[----:B------:R-:W-:Y:S01]  /*0360*/  SHF.R.S32.HI R5, RZ, 0x1f, R3 ;  /* 0x0000001fff057819 */ /* 0x000fe20000011403 */
[----:B------:R-:W-:Y:S01]  /*0370*/  IMAD.IADD R7, R8, 0x1, -R2 ;  /* 0x0000000108077824 */ /* 0x000fe200078e0a02 */
[----:B------:R-:W-:Y:S01]  /*0380*/  LOP3.LUT R2, R4, 0x1c0, RZ, 0xc0, !PT ;  /* 0x000001c004027812 */ /* 0x000fe200078ec0ff */
[----:B------:R-:W-:Y:S01]  /*0390*/  IMAD.SHL.U32 R197, R0, 0x8, RZ ;  /* 0x0000000800c57824 */ /* 0x000fe200078e00ff */
[----:B------:R-:W-:-:S02]  /*03a0*/  LEA.HI R12, R5, R3, RZ, 0x3 ;  /* 0x00000003050c7211 */ /* 0x000fc400078f18ff */
[----:B------:R-:W-:Y:S02]  /*03b0*/  SHF.R.U32.HI R5, RZ, 0x3, R2 ;  /* 0x00000003ff057819 */ /* 0x000fe40000011602 */
        /* <DEDUP_REMOVED lines=18> */
[C---:B------:R-:W-:Y:S01]  /*04e0*/  IMAD R2, R3.reuse, 0x1000, R180 ;  /* 0x0000100003027824 */ /* 0x040fe200078e02b4 */
[----:B------:R-:W-:Y:S01]  /*04f0*/  LOP3.LUT R184, R184, R0, RZ, 0x3c, !PT ;  /* 0x00000000b8b87212 */ /* 0x000fe200078e3cff */
[----:B------:R-:W-:Y:S01]  /*0500*/  IMAD R252, R3, 0x40, R252 ;  /* 0x0000004003fc7824 */ /* 0x000fe200078e02fc */
[----:B------:R-:W-:-:S02]  /*0510*/  LOP3.LUT R251, R8, 0xfffffe00, R4, 0xf8, !PT ;  /* 0xfffffe0008fb7812 */ /* 0x000fc400078ef804 */
[----:B------:R-:W-:Y:S01]  /*0520*/  LOP3.LUT R4, R5, 0x8, R14, 0xf8, !PT ;  /* 0x0000000805047812 */ /* 0x000fe200078ef80e */
[----:B------:R-:W-:Y:S01]  /*0530*/  IMAD.IADD R184, R2, 0x1, R184 ;  /* 0x0000000102b87824 */ /* 0x000fe200078e02b8 */
[----:B------:R-:W-:Y:S02]  /*0540*/  LOP3.LUT R2, R15, 0x7ffffffc, RZ, 0xc0, !PT ;  /* 0x7ffffffc0f027812 */ /* 0x000fe400078ec0ff */
[----:B------:R-:W-:Y:S01]  /*0550*/  LOP3.LUT R180, R180, R4, R0, 0xf6, !PT ;  /* 0x00000004b4b47212 */ /* 0x000fe200078ef600 */
[----:B------:R-:W-:Y:S01]  /*0560*/  IMAD.SHL.U32 R184, R184, 0x2, RZ ;  /* 0x00000002b8b87824 */ /* 0x000fe200078e00ff */
[----:B------:R-:W-:Y:S01]  /*0570*/  LOP3.LUT R6, R7, 0x1, RZ, 0xc0, !PT ;  /* 0x0000000107067812 */ /* 0x000fe200078ec0ff */
[----:B------:R-:W-:Y:S01]  /*0580*/  IMAD.IADD R0, R13, 0x1, -R2 ;  /* 0x000000010d007824 */ /* 0x000fe200078e0a02 */
[----:B------:R-:W-:Y:S01]  /*0590*/  SEL R185, R204, 0xffffffe0, !P4 ;  /* 0xffffffe0ccb97807 */ /* 0x000fe20006000000 */
[----:B------:R-:W-:Y:S01]  /*05a0*/  IMAD.SHL.U32 R2, R7, 0x40, RZ ;  /* 0x0000004007027824 */ /* 0x000fe200078e00ff */
[----:B------:R-:W-:Y:S01]  /*05b0*/  ISETP.NE.U32.AND P0, PT, R6, 0x1, PT ;  /* 0x000000010600780c */ /* 0x000fe20003f05070 */
[----:B------:R-:W-:Y:S01]  /*05c0*/  IMAD.SHL.U32 R8, R0, 0x2, RZ ;  /* 0x0000000200087824 */ /* 0x000fe200078e00ff */
[----:B------:R-:W-:Y:S01]  /*05d0*/  LEA R180, R180, UR4, 0x1 ;  /* 0x00000004b4b47c11 */ /* 0x000fe2000f8e08ff */
[----:B------:R-:W-:Y:S01]  /*05e0*/  IMAD.SHL.U32 R6, R16, 0x40, RZ ;  /* 0x0000004010067824 */ /* 0x000fe200078e00ff */
[----:B------:R-:W-:Y:S01]  /*05f0*/  LOP3.LUT R0, R2, 0x1c0, RZ, 0xc0, !PT ;  /* 0x000001c002007812 */ /* 0x000fe200078ec0ff */
[----:B------:R-:W-:Y:S01]  /*0600*/  IMAD.SHL.U32 R2, R3, 0x8, RZ ;  /* 0x0000000803027824 */ /* 0x000fe200078e00ff */
[----:B------:R-:W-:Y:S01]  /*0610*/  R2P PR, R7, 0x6 ;  /* 0x0000000607007804 */ /* 0x000fe20000000000 */
[----:B------:R-:W-:Y:S01]  /*0620*/  IMAD R4, R3, 0x2000, R8 ;  /* 0x0000200003047824 */ /* 0x000fe200078e0208 */
[----:B------:R-:W-:Y:S01]  /*0630*/  SHF.R.U32.HI R3, RZ, 0x3, R0 ;  /* 0x00000003ff037819 */ /* 0x000fe20000011600 */
[----:B------:R-:W-:Y:S01]  /*0640*/  IMAD.SHL.U32 R7, R10, 0x10, RZ ;  /* 0x000000100a077824 */ /* 0x000fe200078e00ff */
[----:B------:R-:W-:Y:S01]  /*0650*/  LOP3.LUT R2, R2, 0x8, RZ, 0xc0, !PT ;  /* 0x0000000802027812 */ /* 0x000fe200078ec0ff */
[----:B------:R-:W-:Y:S01]  /*0660*/  IMAD R4, R11, 0x400, R4 ;  /* 0x000004000b047824 */ /* 0x000fe200078e0204 */
[----:B------:R-:W-:-:S02]  /*0670*/  LOP3.LUT R5, R3, R0, RZ, 0xfc, !PT ;  /* 0x0000000003057212 */ /* 0x000fc400078efcff */
[----:B------:R-:W-:Y:S02]  /*0680*/  LOP3.LUT R9, R2, 0x10, R7, 0xf8, !PT ;  /* 0x0000001002097812 */ /* 0x000fe400078ef807 */
[----:B------:R-:W-:Y:S01]  /*0690*/  LOP3.LUT R7, R3, R0, R2, 0x1e, !PT ;  /* 0x0000000003077212 */ /* 0x000fe200078e1e02 */
[----:B------:R-:W-:Y:S01]  /*06a0*/  IMAD.IADD R201, R5, 0x1, R4 ;  /* 0x0000000105c97824 */ /* 0x000fe200078e0204 */
[----:B------:R-:W-:Y:S01]  /*06b0*/  LOP3.LUT R4, R6, 0x1c0, RZ, 0xc0, !PT ;  /* 0x000001c006047812 */ /* 0x000fe200078ec0ff */
[----:B------:R-:W-:Y:S01]  /*06c0*/  IMAD.SHL.U32 R3, R10, 0x8, RZ ;  /* 0x000000080a037824 */ /* 0x000fe200078e00ff */
[----:B------:R-:W-:Y:S01]  /*06d0*/  SEL R204, R204, 0xffffffe0, !P1 ;  /* 0xffffffe0cccc7807 */ /* 0x000fe20004800000 */
[----:B------:R-:W-:Y:S01]  /*06e0*/  IMAD.SHL.U32 R0, R12, 0x40, RZ ;  /* 0x000000400c007824 */ /* 0x000fe200078e00ff */
[----:B------:R-:W-:Y:S01]  /*06f0*/  SHF.R.U32.HI R2, RZ, 0x3, R4 ;  /* 0x00000003ff027819 */ /* 0x000fe20000011604 */
[----:B------:R-:W-:Y:S01]  /*0700*/  IMAD R5, R11, 0x400, R8 ;  /* 0x000004000b057824 */ /* 0x000fe200078e0208 */
[----:B------:R-:W-:-:S02]  /*0710*/  LOP3.LUT R3, R4, 0x8, R3, 0xf8, !PT ;  /* 0x0000000804037812 */ /* 0x000fc400078ef803 */
[----:B------:R-:W-:Y:S01]  /*0720*/  LOP3.LUT R0, R0, 0xfffffe00, RZ, 0xc0, !PT ;  /* 0xfffffe0000007812 */ /* 0x000fe200078ec0ff */
[----:B------:R-:W-:Y:S01]  /*0730*/  IMAD.IADD R5, R5, 0x1, R7 ;  /* 0x0000000105057824 */ /* 0x000fe200078e0207 */
[----:B------:R-:W-:Y:S02]  /*0740*/  LOP3.LUT R4, R2, R9, R4, 0x1e, !PT ;  /* 0x0000000902047212 */ /* 0x000fe400078e1e04 */
[----:B------:R-:W-:Y:S01]  /*0750*/  LOP3.LUT R2, R3, R2, RZ, 0x3c, !PT ;  /* 0x0000000203027212 */ /* 0x000fe200078e3cff */
[----:B------:R-:W-:Y:S01]  /*0760*/  IMAD R3, R11, 0x400, R0 ;  /* 0x000004000b037824 */ /* 0x000fe200078e0200 */
[----:B------:R-:W-:Y:S01]  /*0770*/  LOP3.LUT R190, R4, R0, RZ, 0xfc, !PT ;  /* 0x0000000004be7212 */ /* 0x000fe200078efcff */
[----:B------:R-:W-:Y:S01]  /*0780*/  IMAD.U32 R0, RZ, RZ, UR6 ;  /* 0x00000006ff007e24 */ /* 0x000fe2000f8e00ff */
[----:B------:R-:W-:Y:S01]  /*0790*/  USHF.R.S32.HI UR6, URZ, 0x1f, UR48 ;  /* 0x0000001f3f067899 */ /* 0x000fe20008011430 */
[----:B------:R-:W-:Y:S01]  /*07a0*/  IMAD.IADD R189, R3, 0x1, R2 ;  /* 0x0000000103bd7824 */ /* 0x000fe200078e0202 */
[----:B------:R-:W-:Y:S01]  /*07b0*/  LEA R201, R201, UR4, 0x1 ;  /* 0x00000004c9c97c11 */ /* 0x000fe2000f8e08ff */
[----:B------:R-:W-:Y:S01]  /*07c0*/  IMAD.U32 R2, RZ, RZ, UR5 ;  /* 0x00000005ff027e24 */ /* 0x000fe2000f8e00ff */
[----:B------:R-:W-:Y:S01]  /*07d0*/  USHF.R.S32.HI UR5, URZ, 0x1f, UR57 ;  /* 0x0000001f3f057899 */ /* 0x000fe20008011439 */
[----:B------:R-:W-:Y:S01]  /*07e0*/  IMAD.MOV.U32 R0, RZ, RZ, 0x40 ;  /* 0x00000040ff007424 */ /* 0x000fe200078e00ff */
[----:B------:R-:W-:Y:S01]  /*07f0*/  SEL R202, R202, 0x10, !P0 ;  /* 0x00000010caca7807 */ /* 0x000fe20004000000 */
[----:B------:R-:W-:Y:S01]  /*0800*/  IMAD.U32 R2, RZ, RZ, UR6 ;  /* 0x00000006ff027e24 */ /* 0x000fe2000f8e00ff */
[----:B------:R-:W-:Y:S01]  /*0810*/  UIADD3 UR6, UR4, 0xc000, URZ ;  /* 0x0000c00004067890 */ /* 0x000fe2000fffe03f */
[----:B------:R-:W-:Y:S01]  /*0820*/  IMAD.MOV.U32 R2, RZ, RZ, 0x440 ;  /* 0x00000440ff027424 */ /* 0x000fe200078e00ff */
[C---:B------:R-:W-:Y:S01]  /*0830*/  SEL R183, R0.reuse, 0xffffffc0, !P3 ;  /* 0xffffffc000b77807 */ /* 0x040fe20005800000 */
[----:B------:R-:W-:Y:S01]  /*0840*/  IMAD.U32 R3, RZ, RZ, UR5 ;  /* 0x00000005ff037e24 */ /* 0x000fe2000f8e00ff */
[----:B------:R-:W-:Y:S01]  /*0850*/  SEL R0, R0, 0xffffffc0, !P2 ;  /* 0xffffffc000007807 */ /* 0x000fe20005000000 */
[----:B------:R-:W-:Y:S01]  /*0860*/  IMAD.IADD R203, R201, 0x1, R202 ;  /* 0x00000001c9cb7824 */ /* 0x000fe200078e02ca */
[----:B------:R-:W-:Y:S01]  /*0870*/  LEA R7, R5, UR6, 0x1 ;  /* 0x0000000605077c11 */ /* 0x000fe2000f8e08ff */
[----:B------:R-:W-:Y:S01]  /*0880*/  VIADD R186, R184, UR6 ;  /* 0x00000006b8ba7c36 */ /* 0x000fe20008000000 */
[----:B------:R-:W-:Y:S01]  /*0890*/  SEL R2, R2, 0x3c0, !P2 ;  /* 0x000003c002027807 */ /* 0x000fe20005000000 */
[----:B------:R-:W-:Y:S01]  /*08a0*/  IMAD.IADD R200, R201, 0x1, R0 ;  /* 0x00000001c9c87824 */ /* 0x000fe200078e0200 */
[----:B------:R-:W-:Y:S01]  /*08b0*/  UIADD3 UR5, UR4, 0xc000, URZ ;  /* 0x0000c00004057890 */ /* 0x000fe2000fffe03f */
[--C-:B------:R-:W-:Y:S01]  /*08c0*/  IMAD.IADD R6, R0, 0x1, R7.reuse ;  /* 0x0000000100067824 */ /* 0x100fe200078e0207 */
[----:B------:R-:W-:Y:S01]  /*08d0*/  STL [R1], R7 ;  /* 0x0000000701007387 */ /* 0x000fe20000100800 */
[----:B------:R-:W-:-:S02]  /*08e0*/  IMAD.IADD R5, R204, 0x1, R7 ;  /* 0x00000001cc057824 */ /* 0x000fc400078e0207 */
[C---:B------:R-:W-:Y:S01]  /*08f0*/  VIADD R10, R7.reuse, 0x420 ;  /* 0x00000420070a7836 */ /* 0x040fe20000000000 */
[----:B------:R1:W-:Y:S01]  /*0900*/  STL [R1+0x18], R6 ;  /* 0x0000180601007387 */ /* 0x0003e20000100800 */
[C---:B------:R-:W-:Y:S02]  /*0910*/  IMAD.IADD R4, R7.reuse, 0x1, R2 ;  /* 0x0000000107047824 */ /* 0x040fe400078e0202 */
[C---:B------:R-:W-:Y:S01]  /*0920*/  VIADD R3, R7.reuse, 0x2020 ;  /* 0x0000202007037836 */ /* 0x040fe20000000000 */
[----:B------:R2:W-:Y:S01]  /*0930*/  STL [R1+0x34], R5 ;  /* 0x0000340501007387 */ /* 0x0005e20000100800 */
[C---:B------:R-:W-:Y:S02]  /*0940*/  @P1 VIADD R10, R7.reuse, 0x3e0 ;  /* 0x000003e0070a1836 */ /* 0x040fe40000000000 */
[C---:B------:R-:W-:Y:S01]  /*0950*/  VIADD R9, R7.reuse, 0x2420 ;  /* 0x0000242007097836 */ /* 0x040fe20000000000 */
[----:B------:R-:W-:Y:S01]  /*0960*/  STL [R1+0x14], R4 ;  /* 0x0000140401007387 */ /* 0x000fe20000100800 */
[----:B------:R-:W-:-:S02]  /*0970*/  @P1 VIADD R3, R7, 0x1fe0 ;  /* 0x00001fe007031836 */ /* 0x000fc40000000000 */
[C---:B------:R-:W-:Y:S01]  /*0980*/  VIADD R8, R7.reuse, 0x2040 ;  /* 0x0000204007087836 */ /* 0x040fe20000000000 */
[----:B------:R-:W-:Y:S01]  /*0990*/  STL [R1+0x20], R10 ;  /* 0x0000200a01007387 */ /* 0x000fe20000100800 */
[C---:B------:R-:W-:Y:S02]  /*09a0*/  @P1 VIADD R9, R7.reuse, 0x23e0 ;  /* 0x000023e007091836 */ /* 0x040fe40000000000 */
[----:B------:R-:W-:Y:S01]  /*09b0*/  @P2 VIADD R8, R7, 0x1fc0 ;  /* 0x00001fc007082836 */ /* 0x000fe20000000000 */
[----:B------:R-:W-:Y:S01]  /*09c0*/  STL [R1+0x8], R3 ;  /* 0x0000080301007387 */ /* 0x000fe20000100800 */
[----:B------:R-:W-:Y:S02]  /*09d0*/  IMAD.IADD R183, R186, 0x1, R183 ;  /* 0x00000001bab77824 */ /* 0x000fe400078e02b7 */
[----:B------:R-:W-:Y:S01]  /*09e0*/  IMAD.IADD R202, R202, 0x1, R200 ;  /* 0x00000001caca7824 */ /* 0x000fe200078e02c8 */
[----:B------:R-:W-:Y:S01]  /*09f0*/  STL [R1+0x1c], R9 ;  /* 0x00001c0901007387 */ /* 0x000fe20000100800 */
[----:B------:R-:W-:-:S02]  /*0a00*/  IMAD.IADD R186, R186, 0x1, R185 ;  /* 0x00000001baba7824 */ /* 0x000fc400078e02b9 */
[----:B------:R-:W-:Y:S01]  /*0a10*/  IMAD.IADD R207, R201, 0x1, R204 ;  /* 0x00000001c9cf7824 */ /* 0x000fe200078e02cc */
[----:B------:R-:W-:Y:S01]  /*0a20*/  STL [R1+0x10], R8 ;  /* 0x0000100801007387 */ /* 0x000fe20000100800 */
[C---:B-1----:R-:W-:Y:S02]  /*0a30*/  IMAD.IADD R6, R204.reuse, 0x1, R6 ;  /* 0x00000001cc067824 */ /* 0x042fe400078e0206 */
[----:B------:R-:W-:Y:S02]  /*0a40*/  IMAD.IADD R206, R203, 0x1, R204 ;  /* 0x00000001cbce7824 */ /* 0x000fe400078e02cc */
[C---:B--2---:R-:W-:Y:S02]  /*0a50*/  VIADD R5, R7.reuse, 0x2440 ;  /* 0x0000244007057836 */ /* 0x044fe40000000000 */
[----:B------:R-:W-:Y:S02]  /*0a60*/  @P2 VIADD R5, R7, 0x23c0 ;  /* 0x000023c007052836 */ /* 0x000fe40000000000 */
[----:B------:R-:W-:-:S02]  /*0a70*/  IMAD.IADD R205, R204, 0x1, R200 ;  /* 0x00000001cccd7824 */ /* 0x000fc400078e02c8 */
[----:B------:R-:W-:Y:S01]  /*0a80*/  IMAD.IADD R185, R185, 0x1, R183 ;  /* 0x00000001b9b97824 */ /* 0x000fe200078e02b7 */
[----:B------:R1:W-:Y:S04]  /*0a90*/  STL [R1+0xc], R5 ;  /* 0x00000c0501007387 */ /* 0x0003e80000100800 */
[----:B------:R2:W-:Y:S01]  /*0aa0*/  STL [R1+0x30], R6 ;  /* 0x0000300601007387 */ /* 0x0005e20000100800 */
[----:B-1----:R-:W-:Y:S02]  /*0ab0*/  IMAD.IADD R5, R204, 0x1, R4 ;  /* 0x00000001cc057824 */ /* 0x002fe400078e0204 */
[--C-:B------:R-:W-:Y:S02]  /*0ac0*/  IMAD.IADD R4, R0, 0x1, R3.reuse ;  /* 0x0000000100047824 */ /* 0x100fe400078e0203 */
[----:B------:R-:W-:Y:S01]  /*0ad0*/  IMAD.IADD R0, R2, 0x1, R3 ;  /* 0x0000000102007824 */ /* 0x000fe200078e0203 */
[----:B------:R2:W-:Y:S01]  /*0ae0*/  STL [R1+0x2c], R5 ;  /* 0x00002c0501007387 */ /* 0x0005e20000100800 */
[----:B------:R-:W-:-:S03]  /*0af0*/  IMAD.IADD R204, R204, 0x1, R202 ;  /* 0x00000001cccc7824 */ /* 0x000fc600078e02ca */
[----:B------:R2:W-:Y:S04]  /*0b00*/  STL [R1+0x28], R4 ;  /* 0x0000280401007387 */ /* 0x0005e80000100800 */
[----:B------:R2:W-:Y:S02]  /*0b10*/  STL [R1+0x24], R0 ;  /* 0x0000240001007387 */ /* 0x0005e40000100800 */
.L_x_590:
        /* <DEDUP_REMOVED lines=14> */
[----:B------:R-:W-:Y:S02]  /*0c00*/  @UP3 UIADD3.X UR9, UR6, UR9, URZ, UP0, !UPT ;  /* 0x0000000906093290 */ /* 0x000fe400087fe43f */
[----:B------:R-:W-:Y:S01]  /*0c10*/  UIADD3 UR16, UP2, UR17, UR12, URZ ;  /* 0x0000000c11107290 */ /* 0x000fe2000ff5e03f */
[----:B-12---:R-:W-:Y:S01]  /*0c20*/  IMAD.U32 R2, RZ, RZ, UR8 ;  /* 0x00000008ff027e24 */ /* 0x006fe2000f8e00ff */
[----:B------:R-:W-:Y:S01]  /*0c30*/  UISETP.NE.U32.AND UP0, UPT, UR12, URZ, UPT ;  /* 0x0000003f0c00728c */ /* 0x000fe2000bf05070 */
[----:B--2---:R-:W-:Y:S01]  /*0c40*/  IMAD.U32 R4, RZ, RZ, UR10 ;  /* 0x0000000aff047e24 */ /* 0x004fe2000f8e00ff */
[----:B------:R-:W-:Y:S01]  /*0c50*/  @UP4 UIADD3.X UR11, UR6, UR11, URZ, UP1, !UPT ;  /* 0x0000000b060b4290 */ /* 0x000fe20008ffe43f */
[----:B------:R-:W-:Y:S01]  /*0c60*/  IMAD.U32 R3, RZ, RZ, UR9 ;  /* 0x00000009ff037e24 */ /* 0x000fe2000f8e00ff */
[----:B------:R-:W-:-:S02]  /*0c70*/  UIADD3.X UR7, UR6, UR13, URZ, UP2, !UPT ;  /* 0x0000000d06077290 */ /* 0x000fc400097fe43f */
[----:B------:R-:W-:Y:S01]  /*0c80*/  UISETP.NE.AND.EX UP0, UPT, UR13, URZ, UPT, UP0 ;  /* 0x0000003f0d00728c */ /* 0x000fe2000bf05300 */
[----:B------:R-:W-:Y:S02]  /*0c90*/  ULDC.U8 UR18, c[0x0][0x3c2] ;  /* 0x0000f08000127ab9 */ /* 0x000fe40000000000 */
[----:B------:R-:W-:Y:S01]  /*0ca0*/  ULDC.64 UR12, c[0x0][0x2f8] ;  /* 0x0000be00000c7ab9 */ /* 0x000fe20000000a00 */
[----:B------:R-:W-:Y:S01]  /*0cb0*/  UISETP.NE.AND UP2, UPT, UR18, URZ, UPT ;  /* 0x0000003f1200728c */ /* 0x000fe2000bf45270 */
[----:B------:R-:W-:Y:S01]  /*0cc0*/  IMAD.U32 R5, RZ, RZ, UR11 ;  /* 0x0000000bff057e24 */ /* 0x000fe2000f8e00ff */
[----:B------:R-:W-:Y:S01]  /*0cd0*/  UISETP.EQ.U32.AND UP4, UPT, UR12, URZ, UPT ;  /* 0x0000003f0c00728c */ /* 0x000fe2000bf82070 */
[----:B------:R-:W-:-:S03]  /*0ce0*/  PLOP3.LUT P3, PT, PT, PT, UP0, 0x80, 0x0 ;  /* 0x000000000000781c */ /* 0x000fc60003f6f008 */
[----:B------:R-:W-:Y:S01]  /*0cf0*/  UISETP.EQ.OR.EX UP4, UPT, UR13, URZ, !UP2, UP4 ;  /* 0x0000003f0d00728c */ /* 0x000fe2000d782740 */
[----:B---34-:R-:W2:Y:S05]  /*0d00*/  @P1 LDG.E R7, desc[UR14][R4.64] ;  /* 0x0000000e04071981 */ /* 0x018eaa000c1e1900 */
        /* <DEDUP_REMOVED lines=11> */
[----:B------:R-:W-:-:S03]  /*0dc0*/  @!UP3 ULDC.64 UR6, c[0x0][0x318] ;  /* 0x0000c6000006bab9 */ /* 0x000fc60000000a00 */
[----:B------:R-:W5:Y:S01]  /*0dd0*/  @!P2 LDG.E R4, desc[UR14][R2.64] ;  /* 0x0000000e0204a981 */ /* 0x000f62000c1e1900 */
[----:B------:R-:W-:Y:S01]  /*0de0*/  @!UP3 UISETP.NE.U32.AND UP1, UPT, UR6, URZ, UPT ;  /* 0x0000003f0600b28c */ /* 0x000fe2000bf25070 */
[----:B------:R-:W-:Y:S02]  /*0df0*/  UMOV UR37, 0xffffffff ;  /* 0xffffffff00257882 */ /* 0x000fe40000000000 */
[----:B------:R-:W-:Y:S01]  /*0e00*/  UMOV UR6, 0xffffffff ;  /* 0xffffffff00067882 */ /* 0x000fe20000000000 */
[----:B------:R-:W-:Y:S02]  /*0e10*/  @!UP3 UISETP.NE.AND.EX UP1, UPT, UR7, URZ, UPT, UP1 ;  /* 0x0000003f0700b28c */ /* 0x000fe4000bf25310 */
[----:B------:R-:W-:Y:S01]  /*0e20*/  USHF.L.U32 UR30, UR23, 0x7, URZ ;  /* 0x00000007171e7899 */ /* 0x000fe2000800063f */
[----:B------:R-:W-:Y:S02]  /*0e30*/  @!UP3 ULDC UR7, c[0x0][0x2cc] ;  /* 0x0000b3000007bab9 */ /* 0x000fe40000000800 */
[----:B------:R-:W-:-:S03]  /*0e40*/  @!UP3 USEL UR8, UR7, URZ, UP1 ;  /* 0x0000003f0708b287 */ /* 0x000fc60008800000 */
[----:B------:R-:W-:Y:S01]  /*0e50*/  ULDC UR7, c[0x0][0x2c8] ;  /* 0x0000b20000077ab9 */ /* 0x000fe20000000800 */
[----:B--2---:R-:W-:Y:S02]  /*0e60*/  @P1 R2UR UR25, R7 ;  /* 0x00000000071912ca */ /* 0x004fe400000e0000 */
[----:B---3--:R-:W-:Y:S02]  /*0e70*/  @P0 R2UR UR9, R5 ;  /* 0x00000000050902ca */ /* 0x008fe400000e0000 */
        /* <DEDUP_REMOVED lines=13> */
.L_x_512:
        /* <DEDUP_REMOVED lines=11> */
[----:B------:R-:W-:Y:S02]  /*1000*/  UIMAD UR7, UR58, UR8, URZ ;  /* 0x000000083a0772a4 */ /* 0x000fe4000f8e023f */
[----:B------:R-:W-:Y:S01]  /*1010*/  UIMAD.WIDE.U32 UR28, UR48, UR8, URZ ;  /* 0x00000008301c72a5 */ /* 0x000fe2000f8e003f */
[----:B------:R-:W2:Y:S01]  /*1020*/  S2UR UR13, SR_CTAID.X ;  /* 0x00000000000d79c3 */ /* 0x000ea20000002500 */
[----:B------:R-:W-:Y:S01]  /*1030*/  UIMAD UR22, UR48, UR9, UR7 ;  /* 0x00000009301672a4 */ /* 0x000fe2000f8e0207 */
[----:B------:R-:W-:-:S02]  /*1040*/  ULDC UR59, c[0x0][0x2d4] ;  /* 0x0000b500003b7ab9 */ /* 0x000fc40000000800 */
[----:B------:R-:W-:Y:S01]  /*1050*/  @!UP2 ULDC.64 UR8, c[0x0][0x418] ;  /* 0x000106000008aab9 */ /* 0x000fe20000000a00 */
[----:B------:R-:W-:Y:S01]  /*1060*/  ULDC.64 UR26, c[0x0][0x240] ;  /* 0x00009000001a7ab9 */ /* 0x000fe20000000a00 */
[----:B------:R-:W-:Y:S02]  /*1070*/  @!UP2 UIMAD UR7, UR58, UR8, URZ ;  /* 0x000000083a07a2a4 */ /* 0x000fe4000f8e023f */
[----:B------:R-:W-:Y:S02]  /*1080*/  @!UP2 UIMAD.WIDE.U32 UR38, UR48, UR8, URZ ;  /* 0x000000083026a2a5 */ /* 0x000fe4000f8e003f */
[----:B------:R-:W-:Y:S02]  /*1090*/  @!UP2 UIMAD UR34, UR48, UR9, UR7 ;  /* 0x000000093022a2a4 */ /* 0x000fe4000f8e0207 */
[----:B------:R-:W-:Y:S01]  /*10a0*/  UIADD3 UR7, UR17, 0x80, UR30 ;  /* 0x0000008011077890 */ /* 0x000fe2000fffe01e */
[----:B------:R-:W-:Y:S01]  /*10b0*/  ULDC UR8, c[0x0][0x394] ;  /* 0x0000e50000087ab9 */ /* 0x000fe20000000800 */
[----:B------:R-:W-:Y:S01]  /*10c0*/  USHF.R.S32.HI UR35, URZ, 0x1f, UR59 ;  /* 0x0000001f3f237899 */ /* 0x000fe2000801143b */
[----:B-1----:R-:W-:Y:S01]  /*10d0*/  IABS R5, R6 ;  /* 0x0000000600057213 */ /* 0x002fe20000000000 */
[----:B------:R-:W-:Y:S01]  /*10e0*/  ULDC UR46, c[0x0][0x2dc] ;  /* 0x0000b700002e7ab9 */ /* 0x000fe20000000800 */
[----:B------:R-:W-:Y:S01]  /*10f0*/  ULDC UR61, c[0x0][0x270] ;  /* 0x00009c00003d7ab9 */ /* 0x000fe20000000800 */
[----:B------:R-:W-:Y:S01]  /*1100*/  UIADD3 UR7, UR7, UR8, -UR12 ;  /* 0x0000000807077290 */ /* 0x000fe2000fffe80c */
[----:B------:R-:W1:Y:S01]  /*1110*/  I2F.RP R2, R5 ;  /* 0x0000000500027306 */ /* 0x000e620000209400 */
[----:B------:R-:W-:Y:S01]  /*1120*/  UIMAD.WIDE.U32 UR20, UR6, UR26, URZ ;  /* 0x0000001a061472a5 */ /* 0x000fe2000f8e003f */
[----:B------:R-:W-:Y:S01]  /*1130*/  ISETP.NE.AND P3, PT, R6, RZ, PT ;  /* 0x000000ff0600720c */ /* 0x000fe20003f65270 */
[----:B------:R-:W-:-:S02]  /*1140*/  UIMAD UR16, UR6, UR27, URZ ;  /* 0x0000001b061072a4 */ /* 0x000fc4000f8e023f */
[----:B--2---:R-:W-:Y:S02]  /*1150*/  UIMAD.WIDE.U32 UR32, UR13, UR10, URZ ;  /* 0x0000000a0d2072a5 */ /* 0x004fe4000f8e003f */
[----:B------:R-:W-:Y:S02]  /*1160*/  UIMAD.WIDE UR18, UR46, UR61, URZ ;  /* 0x0000003d2e1272a5 */ /* 0x000fe4000f8e023f */
[----:B------:R-:W-:Y:S02]  /*1170*/  UIMAD UR50, UR13, UR11, UR33 ;  /* 0x0000000b0d3272a4 */ /* 0x000fe4000f8e0221 */
[----:B------:R-:W-:Y:S01]  /*1180*/  USHF.L.U32 UR13, UR48, 0x7, URZ ;  /* 0x00000007300d7899 */ /* 0x000fe2000800063f */
[----:B------:R-:W-:Y:S01]  /*1190*/  @UP2 ULDC.64 UR10, c[0x0][0x420] ;  /* 0x00010800000a2ab9 */ /* 0x000fe20000000a00 */
[----:B------:R-:W-:Y:S01]  /*11a0*/  ULDC.U8 UR33, c[0x0][0x3d8] ;  /* 0x0000f60000217ab9 */ /* 0x000fe20000000000 */
[----:B-1----:R-:W1:Y:S01]  /*11b0*/  MUFU.RCP R2, R2 ;  /* 0x0000000200027308 */ /* 0x002e620000001000 */
[----:B------:R-:W-:-:S02]  /*11c0*/  @UP2 UIMAD.WIDE.U32 UR42, UR6, UR10, URZ ;  /* 0x0000000a062a22a5 */ /* 0x000fc4000f8e003f */
[----:B------:R-:W-:Y:S02]  /*11d0*/  UIADD3 UR10, UR17, 0x7f, URZ ;  /* 0x0000007f110a7890 */ /* 0x000fe4000fffe03f */
[----:B------:R-:W-:Y:S02]  /*11e0*/  USEL UR40, UR13, URZ, UP0 ;  /* 0x0000003f0d287287 */ /* 0x000fe40008000000 */
[----:B------:R-:W-:Y:S02]  /*11f0*/  USHF.R.S32.HI UR13, URZ, 0x1f, UR10 ;  /* 0x0000001f3f0d7899 */ /* 0x000fe4000801140a */
[----:B------:R-:W-:Y:S02]  /*1200*/  UISETP.NE.AND UP3, UPT, UR33, URZ, UPT ;  /* 0x0000003f2100728c */ /* 0x000fe4000bf65270 */
[----:B------:R-:W-:Y:S02]  /*1210*/  UIMAD.WIDE.U32 UR8, UR48, UR59, URZ ;  /* 0x0000003b300872a5 */ /* 0x000fe4000f8e003f */
[----:B------:R-:W-:-:S02]  /*1220*/  ULEA.HI UR33, UR13, UR10, URZ, 0x7 ;  /* 0x0000000a0d217291 */ /* 0x000fc4000f8f383f */
[----:B------:R-:W-:Y:S01]  /*1230*/  UIMAD UR13, UR35, UR48, URZ ;  /* 0x00000030230d72a4 */ /* 0x000fe2000f8e023f */
[----:B-1----:R-:W-:Y:S01]  /*1240*/  VIADD R2, R2, 0xffffffe ;  /* 0x0ffffffe02027836 */ /* 0x002fe20000000000 */
[----:B------:R-:W-:Y:S02]  /*1250*/  UIADD3 UR51, UR29, UR22, URZ ;  /* 0x000000161d337290 */ /* 0x000fe4000fffe03f */
[----:B------:R-:W-:Y:S01]  /*1260*/  USEL UR56, UR28, UR20, !UP2 ;  /* 0x000000141c387287 */ /* 0x000fe2000d000000 */
[----:B------:R-:W1:Y:S01]  /*1270*/  F2I.FTZ.U32.TRUNC.NTZ R3, R2 ;  /* 0x0000000200037305 */ /* 0x000e62000021f000 */
[----:B------:R-:W-:Y:S02]  /*1280*/  @UP2 UIADD3 UR51, UR21, UR16, URZ ;  /* 0x0000001015332290 */ /* 0x000fe4000fffe03f */
[----:B------:R-:W-:Y:S02]  /*1290*/  UIADD3 UR7, UR7, 0x7f, URZ ;  /* 0x0000007f07077890 */ /* 0x000fe4000fffe03f */
[----:B------:R-:W-:-:S02]  /*12a0*/  UIMAD.WIDE.U32 UR28, UR18, UR8, URZ ;  /* 0x00000008121c72a5 */ /* 0x000fc4000f8e003f */
[----:B------:R-:W-:Y:S02]  /*12b0*/  UIMAD UR16, UR19, UR8, URZ ;  /* 0x00000008131072a4 */ /* 0x000fe4000f8e023f */
[----:B------:R-:W-:Y:S02]  /*12c0*/  UIMAD UR8, UR58, UR59, UR13 ;  /* 0x0000003b3a0872a4 */ /* 0x000fe4000f8e020d */
[----:B------:R-:W-:Y:S02]  /*12d0*/  USHF.R.S32.HI UR13, URZ, 0x1f, UR7 ;  /* 0x0000001f3f0d7899 */ /* 0x000fe40008011407 */
[----:B------:R-:W-:Y:S01]  /*12e0*/  UIADD3 UR8, UR9, UR8, URZ ;  /* 0x0000000809087290 */ /* 0x000fe2000fffe03f */
[----:B-1----:R-:W-:Y:S01]  /*12f0*/  IMAD.MOV R0, RZ, RZ, -R3 ;  /* 0x000000ffff007224 */ /* 0x002fe200078e0a03 */
[----:B------:R-:W-:Y:S01]  /*1300*/  ULEA.HI UR22, UR13, UR7, URZ, 0x7 ;  /* 0x000000070d167291 */ /* 0x000fe2000f8f383f */
[----:B------:R-:W-:Y:S01]  /*1310*/  IMAD.MOV.U32 R2, RZ, RZ, RZ ;  /* 0x000000ffff027224 */ /* 0x000fe200078e00ff */
[----:B------:R-:W-:Y:S01]  /*1320*/  UIMAD UR7, UR18, UR8, UR16 ;  /* 0x00000008120772a4 */ /* 0x000fe2000f8e0210 */
[----:B------:R-:W-:Y:S01]  /*1330*/  IMAD R0, R0, R5, RZ ;  /* 0x0000000500007224 */ /* 0x000fe200078e02ff */
[----:B------:R-:W-:-:S02]  /*1340*/  @UP2 UIMAD UR49, UR6, UR11, UR43 ;  /* 0x0000000b063122a4 */ /* 0x000fc4000f8e022b */
[----:B------:R-:W-:Y:S01]  /*1350*/  UIMAD UR47, UR57, UR46, URZ ;  /* 0x0000002e392f72a4 */ /* 0x000fe2000f8e023f */
[----:B------:R-:W-:Y:S01]  /*1360*/  IMAD.HI.U32 R0, R3, R0, R2 ;  /* 0x0000000003007227 */ /* 0x000fe200078e0002 */
[----:B------:R-:W-:Y:S01]  /*1370*/  MOV R2, R4 ;  /* 0x0000000400027202 */ /* 0x000fe20000000f00 */
[----:B------:R-:W-:Y:S02]  /*1380*/  USHF.L.U64.HI UR11, UR48, 0x7, UR58 ;  /* 0x00000007300b7899 */ /* 0x000fe4000801023a */
[----:B------:R-:W-:Y:S02]  /*1390*/  UIADD3 UR46, UR29, UR7, URZ ;  /* 0x000000071d2e7290 */ /* 0x000fe4000fffe03f */
[----:B------:R-:W-:Y:S01]  /*13a0*/  IMAD.HI.U32 R0, R0, R2, RZ ;  /* 0x0000000200007227 */ /* 0x000fe200078e00ff */
[----:B------:R-:W-:Y:S02]  /*13b0*/  USHF.R.S32.HI UR13, URZ, 0x7, UR33 ;  /* 0x000000073f0d7899 */ /* 0x000fe40008011421 */
[----:B------:R-:W-:Y:S01]  /*13c0*/  USHF.R.S32.HI UR7, URZ, 0x7, UR22 ;  /* 0x000000073f077899 */ /* 0x000fe20008011416 */
[----:B------:R-:W-:Y:S01]  /*13d0*/  IMAD.MOV R3, RZ, RZ, -R0 ;  /* 0x000000ffff037224 */ /* 0x000fe200078e0a00 */
[----:B------:R-:W-:-:S02]  /*13e0*/  UIMAD.WIDE.U32 UR20, UR18, UR6, URZ ;  /* 0x00000006121472a5 */ /* 0x000fc4000f8e003f */
[----:B------:R-:W-:Y:S01]  /*13f0*/  UIMAD UR16, UR19, UR6, URZ ;  /* 0x00000006131072a4 */ /* 0x000fe2000f8e023f */
[C---:B------:R-:W-:Y:S01]  /*1400*/  IMAD R2, R5.reuse, R3, R2 ;  /* 0x0000000305027224 */ /* 0x040fe200078e0202 */
[----:B------:R-:W-:Y:S02]  /*1410*/  USEL UR36, UR11, URZ, UP0 ;  /* 0x0000003f0b247287 */ /* 0x000fe40008000000 */
[----:B------:R-:W-:Y:S02]  /*1420*/  UISETP.LT.AND UP0, UPT, UR13, UR7, UPT ;  /* 0x000000070d00728c */ /* 0x000fe4000bf01270 */
[----:B------:R-:W-:Y:S01]  /*1430*/  ISETP.GT.U32.AND P1, PT, R5, R2, PT ;  /* 0x000000020500720c */ /* 0x000fe20003f24070 */
[----:B------:R-:W-:Y:S01]  /*1440*/  ULDC.U8 UR45, c[0x0][0x480] ;  /* 0x00012000002d7ab9 */ /* 0x000fe20000000000 */
[----:B------:R-:W-:Y:S01]  /*1450*/  ULDC UR41, c[0x0][0x2c4] ;  /* 0x0000b10000297ab9 */ /* 0x000fe20000000800 */
[----:B------:R-:W-:Y:S02]  /*1460*/  @UP2 UIADD3 UR46, UR21, UR16, URZ ;  /* 0x00000010152e2290 */ /* 0x000fe4000fffe03f */
[----:B------:R-:W-:-:S02]  /*1470*/  UISETP.NE.AND UP4, UPT, UR45, URZ, UPT ;  /* 0x0000003f2d00728c */ /* 0x000fc4000bf85270 */
[----:B------:R-:W-:Y:S02]  /*1480*/  @UP3 UIMAD UR16, UR48, UR41, URZ ;  /* 0x00000029301032a4 */ /* 0x000fe4000f8e023f */
[----:B------:R-:W-:Y:S02]  /*1490*/  USEL UR45, UR13, UR7, UP0 ;  /* 0x000000070d2d7287 */ /* 0x000fe40008000000 */
[----:B------:R-:W-:Y:S02]  /*14a0*/  UISETP.NE.AND UP1, UPT, UR37, -0x1, UPT ;  /* 0xffffffff2500788c */ /* 0x000fe4000bf25270 */
[----:B------:R-:W-:Y:S01]  /*14b0*/  @!P1 IMAD.IADD R2, R2, 0x1, -R5 ;  /* 0x0000000102029824 */ /* 0x000fe200078e0a05 */
[----:B------:R-:W-:Y:S01]  /*14c0*/  @UP3 USEL UR16, UR16, UR6, !UP2 ;  /* 0x0000000610103287 */ /* 0x000fe2000d000000 */
[----:B------:R-:W-:Y:S01]  /*14d0*/  @!P1 IADD3 R0, R0, 0x1, RZ ;  /* 0x0000000100009810 */ /* 0x000fe20007ffe0ff */
[----:B------:R-:W-:Y:S01]  /*14e0*/  ULEA UR7, UR45, 0xffffff80, 0x7 ;  /* 0xffffff802d077891 */ /* 0x000fe2000f8e383f */
[----:B------:R-:W-:Y:S01]  /*14f0*/  PLOP3.LUT P1, PT, PT, PT, UP1, 0x80, 0x0 ;  /* 0x000000000000781c */ /* 0x000fe20003f2f018 */
[----:B------:R-:W-:Y:S01]  /*1500*/  @UP3 ULDC UR13, c[0x0][0x2e4] ;  /* 0x0000b900000d3ab9 */ /* 0x000fe20000000800 */
[----:B------:R-:W-:Y:S01]  /*1510*/  ISETP.GE.U32.AND P0, PT, R2, R5, PT ;  /* 0x000000050200720c */ /* 0x000fe20003f06070 */
[----:B------:R-:W-:Y:S01]  /*1520*/  @!UP3 UIMAD UR22, UR48, UR61, UR57 ;  /* 0x0000003d3016b2a4 */ /* 0x000fe2000f8e0239 */
[----:B------:R-:W-:Y:S01]  /*1530*/  LOP3.LUT R2, R6, UR57, RZ, 0x3c, !PT ;  /* 0x0000003906027c12 */ /* 0x000fe2000f8e3cff */
[----:B------:R-:W-:-:S02]  /*1540*/  @UP3 UIMAD UR33, UR57, UR13, UR16 ;  /* 0x0000000d392132a4 */ /* 0x000fc4000f8e0210 */
[----:B------:R-:W-:Y:S01]  /*1550*/  USHF.R.S32.HI UR35, URZ, 0x1f, UR7 ;  /* 0x0000001f3f237899 */ /* 0x000fe20008011407 */
[----:B------:R-:W-:Y:S01]  /*1560*/  ISETP.GE.AND P2, PT, R2, RZ, PT ;  /* 0x000000ff0200720c */ /* 0x000fe20003f46270 */
[----:B------:R-:W-:Y:S02]  /*1570*/  UIADD3 UR13, UP0, UR7, UR40, URZ ;  /* 0x00000028070d7290 */ /* 0x000fe4000ff1e03f */
[----:B------:R-:W-:Y:S02]  /*1580*/  @!UP3 UIMAD UR33, UR22, UR41, URZ ;  /* 0x000000291621b2a4 */ /* 0x000fe4000f8e023f */
[----:B------:R-:W-:Y:S02]  /*1590*/  UIADD3.X UR22, UR35, UR36, URZ, UP0, !UPT ;  /* 0x0000002423167290 */ /* 0x000fe400087fe43f */
[----:B------:R-:W-:Y:S01]  /*15a0*/  UIMAD UR16, UR19, UR13, URZ ;  /* 0x0000000d131072a4 */ /* 0x000fe2000f8e023f */
[----:B------:R-:W-:Y:S01]  /*15b0*/  @P0 VIADD R0, R0, 0x1 ;  /* 0x0000000100000836 */ /* 0x000fe20000000000 */
[----:B------:R-:W-:Y:S01]  /*15c0*/  @UP1 UIADD3 UR24, UR25, UR37, URZ ;  /* 0x0000002519181290 */ /* 0x000fe2000fffe03f */
[----:B------:R-:W-:Y:S01]  /*15d0*/  PLOP3.LUT P0, PT, PT, PT, UP3, 0x80, 0x0 ;  /* 0x000000000000781c */ /* 0x000fe20003f0f038 */
[----:B------:R-:W-:Y:S01]  /*15e0*/  @UP1 UIADD3 UR31, UR25, UR37, URZ ;  /* 0x00000025191f1290 */ /* 0x000fe2000fffe03f */
[----:B------:R-:W-:Y:S01]  /*15f0*/  IMAD.MOV.U32 R14, RZ, RZ, R0 ;  /* 0x000000ffff0e7224 */ /* 0x000fe200078e0000 */
[----:B------:R-:W-:Y:S01]  /*1600*/  @UP1 ULDC.64 UR10, c[0x0][0x248] ;  /* 0x00009200000a1ab9 */ /* 0x000fe20000000a00 */
[----:B------:R-:W-:Y:S01]  /*1610*/  @UP1 ULDC.64 UR8, c[0x0][0x250] ;  /* 0x0000940000081ab9 */ /* 0x000fe20000000a00 */
[----:B------:R-:W-:-:S02]  /*1620*/  UIMAD.WIDE.U32 UR40, UR18, UR13, URZ ;  /* 0x0000000d122872a5 */ /* 0x000fc4000f8e003f */
[----:B------:R-:W-:Y:S01]  /*1630*/  USEL UR55, UR28, UR20, !UP2 ;  /* 0x000000141c377287 */ /* 0x000fe2000d000000 */
[----:B------:R-:W-:Y:S01]  /*1640*/  @!P2 IADD3 R14, -R14, RZ, RZ ;  /* 0x000000ff0e0ea210 */ /* 0x000fe20007ffe1ff */
[----:B------:R-:W-:Y:S01]  /*1650*/  UIMAD UR13, UR18, UR22, UR16 ;  /* 0x00000016120d72a4 */ /* 0x000fe2000f8e0210 */
[----:B------:R-:W-:Y:S01]  /*1660*/  @!P3 LOP3.LUT R14, RZ, R6, RZ, 0x33, !PT ;  /* 0x00000006ff0eb212 */ /* 0x000fe200078e33ff */
[----:B------:R-:W-:Y:S02]  /*1670*/  @UP1 UIMAD.WIDE.U32 UR20, UR24, UR10, URZ ;  /* 0x0000000a181412a5 */ /* 0x000fe4000f8e003f */
[----:B------:R-:W-:Y:S02]  /*1680*/  @UP1 UIMAD.WIDE.U32 UR18, UR31, UR8, URZ ;  /* 0x000000081f1212a5 */ /* 0x000fe4000f8e003f */
[----:B------:R-:W-:Y:S02]  /*1690*/  @UP1 UIMAD UR24, UR24, UR11, URZ ;  /* 0x0000000b181812a4 */ /* 0x000fe4000f8e023f */
[----:B------:R-:W-:-:S02]  /*16a0*/  @UP1 UIMAD UR16, UR31, UR9, URZ ;  /* 0x000000091f1012a4 */ /* 0x000fc4000f8e023f */
[----:B------:R-:W-:Y:S02]  /*16b0*/  USEL UR53, UR50, URZ, UP4 ;  /* 0x0000003f32357287 */ /* 0x000fe4000a000000 */
[----:B------:R-:W-:Y:S02]  /*16c0*/  USHF.R.S32.HI UR44, URZ, 0x1f, UR30 ;  /* 0x0000001f3f2c7899 */ /* 0x000fe4000801141e */
[----:B------:R-:W-:Y:S02]  /*16d0*/  @!UP2 UIADD3 UR49, UR39, UR34, URZ ;  /* 0x000000222731a290 */ /* 0x000fe4000fffe03f */
[----:B------:R-:W-:Y:S02]  /*16e0*/  USHF.R.S32.HI UR52, URZ, 0x1f, UR47 ;  /* 0x0000001f3f347899 */ /* 0x000fe4000801142f */
[----:B------:R-:W-:Y:S02]  /*16f0*/  USEL UR54, UR32, URZ, UP4 ;  /* 0x0000003f20367287 */ /* 0x000fe4000a000000 */
[----:B------:R-:W-:-:S02]  /*1700*/  @UP1 UIADD3 UR36, UR19, UR16, URZ ;  /* 0x0000001013241290 */ /* 0x000fc4000fffe03f */
[----:B------:R-:W-:Y:S02]  /*1710*/  UIADD3 UR50, UR41, UR13, URZ ;  /* 0x0000000d29327290 */ /* 0x000fe4000fffe03f */
[----:B------:R-:W-:Y:S01]  /*1720*/  @UP1 UIADD3 UR29, UR21, UR24, URZ ;  /* 0x00000018151d1290 */ /* 0x000fe2000fffe03f */
[----:B------:R-:W-:Y:S01]  /*1730*/  @UP1 UMOV UR28, UR20 ;  /* 0x00000014001c1c82 */ /* 0x000fe20008000000 */
[----:B------:R-:W-:Y:S01]  /*1740*/  @UP1 UMOV UR31, UR18 ;  /* 0x00000012001f1c82 */ /* 0x000fe20008000000 */
[----:B------:R-:W-:Y:S09]  /*1750*/  @P1 BRA `(.L_x_514) ;  /* 0x0000000000301947 */ /* 0x000ff20003800000 */
        /* <DEDUP_REMOVED lines=12> */
.L_x_514:
        /* <DEDUP_REMOVED lines=13> */
.L_x_515:
        /* <DEDUP_REMOVED lines=11> */
.L_x_516:
[----:B------:R-:W-:-:S04]  /*19a0*/  UIMAD UR6, UR48, UR61, UR57 ;  /* 0x0000003d300672a4 */ /* 0x000fc8000f8e0239 */
[----:B------:R-:W-:-:S12]  /*19b0*/  UIMAD UR6, UR6, UR59, URZ ;  /* 0x0000003b060672a4 */ /* 0x000fd8000f8e023f */
.L_x_517:
[----:B------:R-:W1:Y:S01]  /*19c0*/  S2R R0, SR_TID.X ;  /* 0x0000000000007919 */ /* 0x000e620000002100 */
[----:B------:R-:W2:Y:S01]  /*19d0*/  LDC.64 R4, c[0x0][0x420] ;  /* 0x00010800ff047b82 */ /* 0x000ea20000000a00 */
[--C-:B------:R-:W-:Y:S01]  /*19e0*/  SHF.R.S32.HI R25, RZ, 0x1f, R197.reuse ;  /* 0x0000001fff197819 */ /* 0x100fe200000114c5 */
[----:B------:R-:W-:Y:S01]  /*19f0*/  UIADD3 UR41, UR7, UR6, URZ ;  /* 0x0000000607297290 */ /* 0x000fe2000fffe03f */
[----:B------:R-:W-:Y:S01]  /*1a00*/  IADD3 R2, P0, R197, UR13, RZ ;  /* 0x0000000dc5027c10 */ /* 0x000fe2000ff1e0ff */
[----:B------:R-:W-:Y:S01]  /*1a10*/  ULDC UR16, c[0x0][0x2dc] ;  /* 0x0000b70000107ab9 */ /* 0x000fe20000000800 */
[----:B------:R-:W-:Y:S01]  /*1a20*/  UIADD3 UR6, UR7, UR33, URZ ;  /* 0x0000002107067290 */ /* 0x000fe2000fffe03f */
[----:B------:R-:W-:Y:S01]  /*1a30*/  IMAD.MOV.U32 R24, RZ, RZ, R197 ;  /* 0x000000ffff187224 */ /* 0x000fe200078e00c5 */
[----:B------:R-:W-:Y:S01]  /*1a40*/  UIADD3 UR22, -UR12, UR17, UR30 ;  /* 0x000000110c167290 */ /* 0x000fe2000fffe11e */
[----:B------:R-:W-:Y:S01]  /*1a50*/  IADD3.X R3, R25, UR49, RZ, P0, !PT ;  /* 0x0000003119037c10 */ /* 0x000fe200087fe4ff */
[----:B------:R-:W-:Y:S01]  /*1a60*/  ULDC.64 UR20, c[0x0][0x2b0] ;  /* 0x0000ac0000147ab9 */ /* 0x000fe20000000a00 */
[----:B------:R-:W-:Y:S01]  /*1a70*/  UIMAD UR16, UR16, UR61, URZ ;  /* 0x0000003d101072a4 */ /* 0x000fe2000f8e023f */
[----:B------:R-:W-:Y:S01]  /*1a80*/  BSSY B1, `(.L_x_513) ;  /* 0x00009e1000017945 */ /* 0x000fe20003800000 */
[----:B------:R-:W-:Y:S01]  /*1a90*/  ULDC UR59, c[0x0][0x398] ;  /* 0x0000e600003b7ab9 */ /* 0x000fe20000000800 */
[----:B------:R-:W-:-:S02]  /*1aa0*/  UIMAD.WIDE UR20, UR6, 0x4, UR20 ;  /* 0x00000004061478a5 */ /* 0x000fc4000f8e0214 */
[----:B------:R-:W-:Y:S02]  /*1ab0*/  UIADD3 UR6, UR22, -UR59, URZ ;  /* 0x8000003b16067290 */ /* 0x000fe4000fffe03f */
[----:B------:R-:W-:Y:S01]  /*1ac0*/  USHF.L.U32 UR13, UR16, 0x7, URZ ;  /* 0x00000007100d7899 */ /* 0x000fe2000800063f */
[----:B------:R-:W-:Y:S01]  /*1ad0*/  ULDC.64 UR18, c[0x0][0x428] ;  /* 0x00010a0000127ab9 */ /* 0x000fe20000000a00 */
[----:B------:R-:W-:Y:S01]  /*1ae0*/  USHF.R.S32.HI UR24, URZ, 0x1f, UR6 ;  /* 0x0000001f3f187899 */ /* 0x000fe20008011406 */
[----:B------:R-:W-:Y:S01]  /*1af0*/  IMAD.U32 R9, RZ, RZ, UR18 ;  /* 0x00000012ff097e24 */ /* 0x000fe2000f8e00ff */
[----:B------:R-:W-:Y:S01]  /*1b00*/  USHF.R.S32.HI UR61, URZ, 0x1f, UR57 ;  /* 0x0000001f3f3d7899 */ /* 0x000fe20008011439 */
[----:B--2---:R-:W-:Y:S01]  /*1b10*/  IMAD.WIDE.U32 R2, R4, UR7, R2 ;  /* 0x0000000704027c25 */ /* 0x004fe2000f8e0002 */
[----:B------:R-:W-:Y:S02]  /*1b20*/  UIADD3 UR40, UP2, UP0, UR40, UR13, UR47 ;  /* 0x0000000d28287290 */ /* 0x000fe4000f85e02f */
[----:B------:R-:W-:Y:S01]  /*1b30*/  USHF.R.S32.HI UR13, URZ, 0x1f, UR13 ;  /* 0x0000001f3f0d7899 */ /* 0x000fe2000801140d */
[----:B------:R-:W-:Y:S01]  /*1b40*/  ULDC.64 UR32, c[0x0][0x258] ;  /* 0x0000960000207ab9 */ /* 0x000fe20000000a00 */
[----:B------:R-:W-:Y:S01]  /*1b50*/  ULEA.HI UR24, UR24, UR6, URZ, 0x7 ;  /* 0x0000000618187291 */ /* 0x000fe2000f8f383f */
[----:B-1----:R-:W-:Y:S01]  /*1b60*/  SHF.R.S32.HI R6, RZ, 0x1f, R0 ;  /* 0x0000001fff067819 */ /* 0x002fe20000011400 */
[----:B------:R-:W-:-:S02]  /*1b70*/  UIMAD UR22, UR61, UR18, URZ ;  /* 0x000000123d1672a4 */ /* 0x000fc4000f8e023f */
[----:B------:R-:W-:Y:S01]  /*1b80*/  UIADD3.X UR13, UR50, UR13, UR52, UP2, UP0 ;  /* 0x0000000d320d7290 */ /* 0x000fe200097e0434 */
[CC--:B------:R-:W-:Y:S01]  /*1b90*/  LEA.HI R11, R6.reuse, R0.reuse, RZ, 0x5 ;  /* 0x00000000060b7211 */ /* 0x0c0fe200078f28ff */
[----:B------:R-:W-:Y:S01]  /*1ba0*/  UIMAD UR6, UR61, UR32, URZ ;  /* 0x000000203d0672a4 */ /* 0x000fe2000f8e023f */
[----:B------:R-:W-:Y:S01]  /*1bb0*/  LEA.HI R6, R6, R0, RZ, 0x3 ;  /* 0x0000000006067211 */ /* 0x000fe200078f18ff */
[----:B------:R-:W-:Y:S01]  /*1bc0*/  USHF.R.S32.HI UR24, URZ, 0x7, UR24 ;  /* 0x000000073f187899 */ /* 0x000fe20008011418 */
[----:B------:R-:W-:Y:S01]  /*1bd0*/  LOP3.LUT R12, R11, 0xffffffe0, RZ, 0xc0, !PT ;  /* 0xffffffe00b0c7812 */ /* 0x000fe200078ec0ff */
[----:B------:R-:W-:Y:S02]  /*1be0*/  UIMAD UR34, UR57, UR19, UR22 ;  /* 0x00000013392272a4 */ /* 0x000fe4000f8e0216 */
[----:B------:R-:W-:Y:S02]  /*1bf0*/  UIMAD UR22, UR57, UR33, UR6 ;  /* 0x00000021391672a4 */ /* 0x000fe4000f8e0206 */
[----:B------:R-:W-:Y:S01]  /*1c00*/  IMAD.IADD R12, R0, 0x1, -R12 ;  /* 0x00000001000c7824 */ /* 0x000fe200078e0a0c */
[----:B------:R-:W-:Y:S01]  /*1c10*/  ULDC.64 UR18, c[0x0][0x400] ;  /* 0x0001000000127ab9 */ /* 0x000fe20000000a00 */
[----:B------:R-:W-:Y:S01]  /*1c20*/  IMAD R0, R4, UR35, RZ ;  /* 0x0000002304007c24 */ /* 0x000fe2000f8e02ff */
[----:B------:R-:W-:Y:S01]  /*1c30*/  ULDC.64 UR42, c[0x0][0x210] ;  /* 0x00008400002a7ab9 */ /* 0x000fe20000000a00 */
[----:B------:R-:W-:-:S02]  /*1c40*/  ULDC.64 UR38, c[0x0][0x3e0] ;  /* 0x0000f80000267ab9 */ /* 0x000fc40000000a00 */
[----:B------:R-:W-:Y:S01]  /*1c50*/  IMAD R7, R5, UR7, R0 ;  /* 0x0000000705077c24 */ /* 0x000fe2000f8e0200 */
[----:B------:R-:W-:-:S03]  /*1c60*/  SHF.R.S32.HI R0, RZ, 0x3, R6 ;  /* 0x00000003ff007819 */ /* 0x000fc60000011406 */
[----:B------:R-:W-:Y:S01]  /*1c70*/  IMAD.IADD R3, R3, 0x1, R7 ;  /* 0x0000000103037824 */ /* 0x000fe200078e0207 */
[----:B------:R-:W-:Y:S02]  /*1c80*/  SHF.R.S32.HI R23, RZ, 0x1f, R0 ;  /* 0x0000001fff177819 */ /* 0x000fe40000011400 */
[----:B------:R-:W-:Y:S01]  /*1c90*/  IADD3 R8, P0, R0, UR7, RZ ;  /* 0x0000000700087c10 */ /* 0x000fe2000ff1e0ff */
[----:B------:R-:W-:Y:S01]  /*1ca0*/  IMAD.WIDE.U32 R2, R9, UR57, R2 ;  /* 0x0000003909027c25 */ /* 0x000fe2000f8e0002 */
[----:B------:R-:W-:Y:S01]  /*1cb0*/  SHF.R.S32.HI R9, RZ, 0x5, R11 ;  /* 0x00000005ff097819 */ /* 0x000fe2000001140b */
[----:B------:R-:W-:Y:S01]  /*1cc0*/  UIADD3 UR7, UP2, UP0, UR54, UR40, UR55 ;  /* 0x0000002836077290 */ /* 0x000fe2000f85e037 */
[----:B------:R-:W-:Y:S01]  /*1cd0*/  IADD3.X R6, R23, UR35, RZ, P0, !PT ;  /* 0x0000002317067c10 */ /* 0x000fe200087fe4ff */
[----:B------:R-:W-:Y:S01]  /*1ce0*/  VIADD R3, R3, UR34 ;  /* 0x0000002203037c36 */ /* 0x000fe20008000000 */
[----:B------:R-:W-:Y:S01]  /*1cf0*/  ULDC.64 UR54, c[0x0][0x478] ;  /* 0x00011e0000367ab9 */ /* 0x000fe20000000a00 */
[----:B------:R-:W-:Y:S01]  /*1d00*/  UIADD3.X UR6, UR53, UR13, UR46, UP2, UP0 ;  /* 0x0000000d35067290 */ /* 0x000fe200097e042e */
[----:B------:R-:W-:Y:S01]  /*1d10*/  IMAD.U32 R11, RZ, RZ, UR32 ;  /* 0x00000020ff0b7e24 */ /* 0x000fe2000f8e00ff */
[----:B------:R-:W-:Y:S01]  /*1d20*/  UISETP.LT.AND UP0, UPT, URZ, UR24, UPT ;  /* 0x000000183f00728c */ /* 0x000fe2000bf01270 */
[----:B------:R-:W-:Y:S01]  /*1d30*/  IMAD R10, R6, UR26, RZ ;  /* 0x0000001a060a7c24 */ /* 0x000fe2000f8e02ff */
[----:B------:R-:W-:Y:S01]  /*1d40*/  UIADD3 UR13, UR45, -0x1, URZ ;  /* 0xffffffff2d0d7890 */ /* 0x000fe2000fffe03f */
[----:B------:R-:W-:Y:S01]  /*1d50*/  IMAD.WIDE.U32 R6, R8, UR26, R24 ;  /* 0x0000001a08067c25 */ /* 0x000fe2000f8e0018 */
[----:B------:R-:W-:-:S03]  /*1d60*/  USEL UR24, URZ, UR24, !UP0 ;  /* 0x000000183f187287 */ /* 0x000fc6000c000000 */
[----:B------:R-:W-:Y:S01]  /*1d70*/  IMAD R10, R8, UR27, R10 ;  /* 0x0000001b080a7c24 */ /* 0x000fe2000f8e020a */
[----:B------:R-:W-:Y:S01]  /*1d80*/  IADD3 R8, P0, R6, UR56, RZ ;  /* 0x0000003806087c10 */ /* 0x000fe2000ff1e0ff */
[----:B------:R-:W-:Y:S01]  /*1d90*/  IMAD R6, R9, UR16, R12 ;  /* 0x0000001009067c24 */ /* 0x000fe2000f8e020c */
[----:B------:R-:W-:Y:S02]  /*1da0*/  UISETP.GT.AND UP0, UPT, UR45, UR24, UPT ;  /* 0x000000182d00728c */ /* 0x000fe4000bf04270 */
[----:B------:R-:W-:Y:S01]  /*1db0*/  IADD3.X R9, R7, UR51, R10, P0, !PT ;  /* 0x0000003307097c10 */ /* 0x000fe200087fe40a */
[----:B------:R-:W-:Y:S01]  /*1dc0*/  IMAD R7, R23, R4, RZ ;  /* 0x0000000417077224 */ /* 0x000fe200078e02ff */
[----:B------:R-:W-:-:S03]  /*1dd0*/  IADD3 R10, P0, R6, UR7, RZ ;  /* 0x00000007060a7c10 */ /* 0x000fc6000ff1e0ff */
[----:B------:R-:W-:Y:S01]  /*1de0*/  IMAD R13, R0, R5, R7 ;  /* 0x00000005000d7224 */ /* 0x000fe200078e0207 */
[----:B------:R-:W-:Y:S01]  /*1df0*/  LEA.HI.X.SX32 R12, R6, UR6, 0x1, P0 ;  /* 0x00000006060c7c11 */ /* 0x000fe200080f0eff */
[----:B------:R-:W-:Y:S01]  /*1e00*/  IMAD.WIDE.U32 R6, R0, R4, R2 ;  /* 0x0000000400067225 */ /* 0x000fe200078e0002 */
[C---:B------:R-:W-:Y:S01]  /*1e10*/  LEA R192, P0, R10.reuse, UR18, 0x2 ;  /* 0x000000120ac07c11 */ /* 0x040fe2000f8010ff */
[----:B------:R-:W-:Y:S02]  /*1e20*/  UIMAD.WIDE UR6, UR41, 0x4, UR54 ;  /* 0x00000004290678a5 */ /* 0x000fe4000f8e0236 */
[----:B------:R-:W-:Y:S01]  /*1e30*/  IMAD.WIDE.U32 R2, R11, UR57, R8 ;  /* 0x000000390b027c25 */ /* 0x000fe2000f8e0008 */
[----:B------:R-:W-:Y:S01]  /*1e40*/  LEA.HI.X R193, R10, UR19, R12, 0x2, P0 ;  /* 0x000000130ac17c11 */ /* 0x000fe200080f140c */
[----:B------:R-:W-:Y:S01]  /*1e50*/  UMOV UR19, UR21 ;  /* 0x0000001500137c82 */ /* 0x000fe20008000000 */
[----:B------:R-:W-:Y:S01]  /*1e60*/  PLOP3.LUT P0, PT, PT, PT, UP0, 0x80, 0x0 ;  /* 0x000000000000781c */ /* 0x000fe20003f0f008 */
[----:B------:R-:W-:Y:S01]  /*1e70*/  IMAD.IADD R7, R7, 0x1, R13 ;  /* 0x0000000107077824 */ /* 0x000fe200078e020d */
[----:B------:R-:W-:Y:S01]  /*1e80*/  LEA R208, P3, R2, UR42, 0x1 ;  /* 0x0000002a02d07c11 */ /* 0x000fe2000f8608ff */
[----:B------:R-:W-:Y:S01]  /*1e90*/  VIADD R3, R3, UR22 ;  /* 0x0000001603037c36 */ /* 0x000fe20008000000 */
[----:B------:R-:W-:Y:S01]  /*1ea0*/  LEA R211, P2, R6, UR38, 0x1 ;  /* 0x0000002606d37c11 */ /* 0x000fe2000f8408ff */
[----:B------:R-:W-:Y:S01]  /*1eb0*/  UMOV UR22, UR6 ;  /* 0x0000000600167c82 */ /* 0x000fe20008000000 */
[----:B------:R-:W-:-:S02]  /*1ec0*/  UMOV UR21, UR7 ;  /* 0x0000000700157c82 */ /* 0x000fc40008000000 */
[----:B------:R-:W-:Y:S02]  /*1ed0*/  LEA.HI.X R209, R2, UR43, R3, 0x1, P3 ;  /* 0x0000002b02d17c11 */ /* 0x000fe400098f0c03 */
[----:B------:R-:W-:-:S03]  /*1ee0*/  LEA.HI.X R210, R6, UR39, R7, 0x1, P2 ;  /* 0x0000002706d27c11 */ /* 0x000fc600090f0c07 */
[----:B------:R-:W-:Y:S05]  /*1ef0*/  @P0 BRA `(.L_x_518) ;  /* 0x0000000800fc0947 */ /* 0x000fea0003800000 */
        /* <DEDUP_REMOVED lines=8> */
[----:B------:R-:W-:-:S03]  /*1f80*/  ULDC.64 UR8, c[0x0][0x450] ;  /* 0x0001140000087ab9 */ /* 0x000fc60000000a00 */
        /* <DEDUP_REMOVED lines=10> */
.L_x_519:
[----:B------:R-:W-:Y:S01]  /*2030*/  @UP1 UIADD3 UR13, UR25, UR37, URZ ;  /* 0x00000025190d1290 */ /* 0x000fe2000fffe03f */
[----:B------:R-:W-:Y:S01]  /*2040*/  @UP1 ULDC.64 UR6, c[0x0][0x458] ;  /* 0x0001160000061ab9 */ /* 0x000fe20000000a00 */
[----:B------:R-:W-:Y:S02]  /*2050*/  UIMAD UR12, UR23, -0x80, UR12 ;  /* 0xffffff80170c78a4 */ /* 0x000fe4000f8e020c */
[----:B------:R-:W-:Y:S02]  /*2060*/  @UP1 UIMAD.WIDE.U32 UR10, UR13, UR6, URZ ;  /* 0x000000060d0a12a5 */ /* 0x000fe4000f8e003f */
[----:B------:R-:W-:-:S04]  /*2070*/  @UP1 UIMAD UR13, UR13, UR7, URZ ;  /* 0x000000070d0d12a4 */ /* 0x000fc8000f8e023f */
[----:B------:R-:W-:Y:S01]  /*2080*/  @UP1 UIADD3 UR17, UR11, UR13, URZ ;  /* 0x0000000d0b111290 */ /* 0x000fe2000fffe03f */
        /* <DEDUP_REMOVED lines=14> */
.L_x_520:
[----:B------:R-:W-:Y:S01]  /*2170*/  UIMAD UR10, UR44, UR8, URZ ;  /* 0x000000082c0a72a4 */ /* 0x000fe2000f8e023f */
[----:B------:R-:W-:Y:S01]  /*2180*/  IMAD.U32 R2, RZ, RZ, UR8 ;  /* 0x00000008ff027e24 */ /* 0x000fe2000f8e00ff */
[----:B------:R-:W-:Y:S01]  /*2190*/  ULDC UR11, c[0x0][0x2d0] ;  /* 0x0000b400000b7ab9 */ /* 0x000fe20000000800 */
[C---:B------:R-:W-:Y:S01]  /*21a0*/  VIADD R4, R0.reuse, 0x20 ;  /* 0x0000002000047836 */ /* 0x040fe20000000000 */
[----:B------:R-:W-:Y:S01]  /*21b0*/  UIMAD UR10, UR30, UR9, UR10 ;  /* 0x000000091e0a72a4 */ /* 0x000fe2000f8e020a */
[----:B------:R-:W-:Y:S01]  /*21c0*/  VIADD R5, R0, 0x40 ;  /* 0x0000004000057836 */ /* 0x000fe20000000000 */
[----:B------:R-:W-:Y:S01]  /*21d0*/  ISETP.GE.AND P3, PT, R197, UR11, PT ;  /* 0x0000000bc5007c0c */ /* 0x000fe2000bf66270 */
[----:B------:R-:W-:Y:S01]  /*21e0*/  IMAD.WIDE.U32 R2, R2, UR30, R24 ;  /* 0x0000001e02027c25 */ /* 0x000fe2000f8e0018 */
[----:B------:R-:W-:Y:S01]  /*21f0*/  USHF.R.S32.HI UR13, URZ, 0x1f, UR57 ;  /* 0x0000001f3f0d7899 */ /* 0x000fe20008011439 */
[----:B------:R-:W-:Y:S01]  /*2200*/  BSSY B0, `(.L_x_521) ;  /* 0x000001a000007945 */ /* 0x000fe20003800000 */
[----:B------:R-:W-:-:S02]  /*2210*/  ISETP.GE.OR P2, PT, R4, UR12, P3 ;  /* 0x0000000c04007c0c */ /* 0x000fc40009f46670 */
[----:B------:R-:W-:Y:S01]  /*2220*/  ISETP.GE.OR P1, PT, R5, UR12, P3 ;  /* 0x0000000c05007c0c */ /* 0x000fe20009f26670 */
[----:B------:R-:W-:Y:S01]  /*2230*/  VIADD R5, R0, 0x60 ;  /* 0x0000006000057836 */ /* 0x000fe20000000000 */
[----:B------:R-:W-:Y:S01]  /*2240*/  MOV R4, UR10 ;  /* 0x0000000a00047c02 */ /* 0x000fe20008000f00 */
[----:B------:R-:W-:Y:S01]  /*2250*/  ULDC.64 UR10, c[0x0][0x468] ;  /* 0x00011a00000a7ab9 */ /* 0x000fe20000000a00 */
[----:B------:R-:W-:Y:S01]  /*2260*/  IADD3 R2, P0, R2, UR18, RZ ;  /* 0x0000001202027c10 */ /* 0x000fe2000ff1e0ff */
[----:B------:R-:W-:-:S03]  /*2270*/  UIMAD UR13, UR13, UR10, URZ ;  /* 0x0000000a0d0d72a4 */ /* 0x000fc6000f8e023f */
[----:B------:R-:W-:Y:S01]  /*2280*/  IADD3.X R3, R3, UR19, R4, P0, !PT ;  /* 0x0000001303037c10 */ /* 0x000fe200087fe404 */
[----:B------:R-:W-:Y:S01]  /*2290*/  IMAD.U32 R4, RZ, RZ, UR10 ;  /* 0x0000000aff047e24 */ /* 0x000fe2000f8e00ff */
[----:B------:R-:W-:Y:S01]  /*22a0*/  ISETP.GE.OR P0, PT, R5, UR12, P3 ;  /* 0x0000000c05007c0c */ /* 0x000fe20009f06670 */
[----:B------:R-:W-:Y:S01]  /*22b0*/  UIMAD UR11, UR57, UR11, UR13 ;  /* 0x0000000b390b72a4 */ /* 0x000fe2000f8e020d */
[----:B------:R-:W-:Y:S01]  /*22c0*/  ISETP.GE.OR P3, PT, R0, UR12, P3 ;  /* 0x0000000c00007c0c */ /* 0x000fe20009f66670 */
[----:B------:R-:W-:-:S05]  /*22d0*/  IMAD.WIDE.U32 R2, R4, UR57, R2 ;  /* 0x0000003904027c25 */ /* 0x000fca000f8e0002 */
[----:B------:R-:W-:-:S07]  /*22e0*/  IADD3 R8, R3, UR11, RZ ;  /* 0x0000000b03087c10 */ /* 0x000fce000fffe0ff */
        /* <DEDUP_REMOVED lines=11> */
.L_x_522:
[----:B------:R-:W-:Y:S05]  /*23a0*/  BSYNC B0 ;  /* 0x0000000000007941 */ /* 0x000fea0003800000 */
.L_x_521:
        /* <DEDUP_REMOVED lines=14> */
.L_x_524:
[----:B------:R-:W-:Y:S05]  /*2490*/  BSYNC B0 ;  /* 0x0000000000007941 */ /* 0x000fea0003800000 */
.L_x_523:
        /* <DEDUP_REMOVED lines=14> */
.L_x_526:
[----:B------:R-:W-:Y:S05]  /*2580*/  BSYNC B0 ;  /* 0x0000000000007941 */ /* 0x000fea0003800000 */
.L_x_525:
        /* <DEDUP_REMOVED lines=14> */
.L_x_528:
[----:B------:R-:W-:Y:S05]  /*2670*/  BSYNC B0 ;  /* 0x0000000000007941 */ /* 0x000fea0003800000 */
.L_x_527:
        /* <DEDUP_REMOVED lines=26> */
.L_x_530:
[----:B------:R-:W-:Y:S05]  /*2820*/  BSYNC B0 ;  /* 0x0000000000007941 */ /* 0x000fea0003800000 */
.L_x_529:
        /* <DEDUP_REMOVED lines=14> */
.L_x_532:
[----:B------:R-:W-:Y:S05]  /*2910*/  BSYNC B0 ;  /* 0x0000000000007941 */ /* 0x000fea0003800000 */
.L_x_531:
        /* <DEDUP_REMOVED lines=14> */
.L_x_534:
[----:B------:R-:W-:Y:S05]  /*2a00*/  BSYNC B0 ;  /* 0x0000000000007941 */ /* 0x000fea0003800000 */
.L_x_533:
        /* <DEDUP_REMOVED lines=12> */
[----:B------:R1:W-:Y:S01]  /*2ad0*/  STG.E.128 desc[UR14][R2.64], RZ ;  /* 0x000000ff02007986 */ /* 0x0003e2000c101d0e */
[----:B------:R-:W-:Y:S05]  /*2ae0*/  BRA `(.L_x_535) ;  /* 0x0000008c00687947 */ /* 0x000fea0003800000 */
.L_x_518:
[----:B------:R-:W-:Y:S01]  /*2af0*/  PLOP3.LUT P0, PT, PT, PT, UP4, 0x80, 0x0 ;  /* 0x000000000000781c */ /* 0x000fe20003f0f048 */
[----:B------:R-:W-:Y:S01]  /*2b00*/  UIMAD UR6, UR13, -0x80, UR17 ;  /* 0xffffff800d0678a4 */ /* 0x000fe2000f8e0211 */
[----:B------:R-:W-:Y:S01]  /*2b10*/  LEA R2, R251, UR4, 0x1 ;  /* 0x00000004fb027c11 */ /* 0x000fe2000f8e08ff */
[----:B------:R-:W-:Y:S01]  /*2b20*/  ULEA.HI UR7, UR13, UR13, URZ, 0x1 ;  /* 0x0000000d0d077291 */ /* 0x000fe2000f8f083f */
[C---:B------:R-:W-:Y:S01]  /*2b30*/  VIADD R20, R0.reuse, 0x20 ;  /* 0x0000002000147836 */ /* 0x040fe20000000000 */
[----:B------:R-:W-:Y:S01]  /*2b40*/  BSSY B0, `(.L_x_536) ;  /* 0x000001b000007945 */ /* 0x000fe20003800000 */
[----:B------:R-:W-:-:S07]  /*2b50*/  VIADD R21, R0, 0x40 ;  /* 0x0000004000157836 */ /* 0x000fce0000000000 */
[----:B------:R-:W-:Y:S01]  /*2b60*/  @P0 BAR.SYNC.DEFER_BLOCKING 0x0 ;  /* 0x0000000000000b1d */ /* 0x000fe20000010000 */
[C---:B------:R-:W-:Y:S01]  /*2b70*/  ISETP.GE.AND P5, PT, R0.reuse, UR6, PT ;  /* 0x0000000600007c0c */ /* 0x040fe2000bfa6270 */
[----:B------:R-:W-:Y:S01]  /*2b80*/  ULOP3.LUT UR7, UR7, 0xfffffffe, URZ, 0xc0, !UPT ;  /* 0xfffffffe07077892 */ /* 0x000fe2000f8ec03f */
[----:B------:R-:W-:Y:S01]  /*2b90*/  VIADD R22, R0, 0x60 ;  /* 0x0000006000167836 */ /* 0x000fe20000000000 */
[----:B------:R-:W-:Y:S01]  /*2ba0*/  ISETP.GE.AND P4, PT, R20, UR6, PT ;  /* 0x0000000614007c0c */ /* 0x000fe2000bf86270 */
[----:B------:R-:W-:Y:S01]  /*2bb0*/  VIADD R3, R251, 0x2000 ;  /* 0x00002000fb037836 */ /* 0x000fe20000000000 */
[----:B------:R-:W-:Y:S01]  /*2bc0*/  UIADD3 UR7, UR13, -UR7, URZ ;  /* 0x800000070d077290 */ /* 0x000fe2000fffe03f */
[----:B------:R-:W-:Y:S01]  /*2bd0*/  ISETP.GE.AND P3, PT, R21, UR6, PT ;  /* 0x0000000615007c0c */ /* 0x000fe2000bf66270 */
[----:B------:R-:W-:Y:S01]  /*2be0*/  IMAD.U32 R8, RZ, RZ, UR10 ;  /* 0x0000000aff087e24 */ /* 0x000fe2000f8e00ff */
[----:B------:R-:W-:Y:S01]  /*2bf0*/  ISETP.GE.AND P2, PT, R22, UR6, PT ;  /* 0x0000000616007c0c */ /* 0x000fe2000bf46270 */
[----:B------:R-:W-:-:S06]  /*2c00*/  UISETP.NE.AND UP0, UPT, UR7, 0x1, UPT ;  /* 0x000000010700788c */ /* 0x000fcc000bf05270 */
        /* <DEDUP_REMOVED lines=14> */
.L_x_537:
[----:B------:R-:W-:Y:S05]  /*2cf0*/  BSYNC B0 ;  /* 0x0000000000007941 */ /* 0x000fea0003800000 */
.L_x_536:
        /* <DEDUP_REMOVED lines=14> */
.L_x_539:
[----:B------:R-:W-:Y:S05]  /*2de0*/  BSYNC B0 ;  /* 0x0000000000007941 */ /* 0x000fea0003800000 */
.L_x_538:
        /* <DEDUP_REMOVED lines=13> */
.L_x_541:
[----:B------:R-:W-:Y:S05]  /*2ec0*/  BSYNC B0 ;  /* 0x0000000000007941 */ /* 0x000fea0003800000 */
.L_x_540:
        /* <DEDUP_REMOVED lines=16> */
.L_x_543:
[----:B------:R-:W-:Y:S05]  /*2fd0*/  BSYNC B0 ;  /* 0x0000000000007941 */ /* 0x000fea0003800000 */
.L_x_542:
        /* <DEDUP_REMOVED lines=13> */
[----:B---3--:R-:W-:Y:S02]  /*30b0*/  MOV R4, R208 ;  /* 0x000000d000047202 */ /* 0x008fe40000000f00 */
[----:B------:R-:W-:-:S05]  /*30c0*/  MOV R5, R209 ;  /* 0x000000d100057202 */ /* 0x000fca0000000f00 */
[----:B------:R-:W-:Y:S01]  /*30d0*/  @!PT LDS RZ, [RZ] ;  /* 0x00000000fffff984 */ /* 0x000fe20000000800 */
[----:B------:R-:W-:Y:S01]  /*30e0*/  @!PT LDS RZ, [RZ] ;  /* 0x00000000fffff984 */ /* 0x000fe20000000800 */
[----:B------:R-:W-:Y:S01]  /*30f0*/  @!PT LDS RZ, [RZ] ;  /* 0x00000000fffff984 */ /* 0x000fe20000000800 */
[----:B------:R3:W-:Y:S02]  /*3100*/  LDGSTS.E.BYPASS.LTC128B.128 [R198], desc[UR14][R4.64] ;  /* 0x0000000004c67fae */ /* 0x0007e4000b901d4e */
.L_x_545:
[----:B------:R-:W-:Y:S05]  /*3110*/  BSYNC B0 ;  /* 0x0000000000007941 */ /* 0x000fea0003800000 */
.L_x_544:
        /* <DEDUP_REMOVED lines=14> */
[----:B---3--:R-:W-:-:S03]  /*3200*/  IMAD.U32 R5, RZ, RZ, UR27 ;  /* 0x0000001bff057e24 */ /* 0x008fc6000f8e00ff */
[----:B------:R-:W-:-:S04]  /*3210*/  LEA R4, P0, R3, R208, 0x6 ;  /* 0x000000d003047211 */ /* 0x000fc800078030ff */
[----:B------:R-:W-:-:S05]  /*3220*/  LEA.HI.X R5, R3, R209, R5, 0x6, P0 ;  /* 0x000000d103057211 */ /* 0x000fca00000f3405 */
[----:B------:R-:W-:Y:S01]  /*3230*/  @!PT LDS RZ, [RZ] ;  /* 0x00000000fffff984 */ /* 0x000fe20000000800 */
[----:B------:R-:W-:Y:S01]  /*3240*/  @!PT LDS RZ, [RZ] ;  /* 0x00000000fffff984 */ /* 0x000fe20000000800 */
[----:B------:R-:W-:Y:S01]  /*3250*/  @!PT LDS RZ, [RZ] ;  /* 0x00000000fffff984 */ /* 0x000fe20000000800 */
[----:B------:R3:W-:Y:S04]  /*3260*/  LDGSTS.E.BYPASS.LTC128B.128 [R198+0x1000], desc[UR14][R4.64] ;  /* 0x0100000004c67fae */ /* 0x0007e8000b901d4e */
.L_x_547:
[----:B------:R-:W-:Y:S05]  /*3270*/  BSYNC B0 ;  /* 0x0000000000007941 */ /* 0x000fea0003800000 */
.L_x_546:
        /* <DEDUP_REMOVED lines=21> */
.L_x_549:
[----:B------:R-:W-:Y:S05]  /*33d0*/  BSYNC B0 ;  /* 0x0000000000007941 */ /* 0x000fea0003800000 */
.L_x_548:
        /* <DEDUP_REMOVED lines=15> */
[----:B---3--:R-:W-:Y:S02]  /*34d0*/  MOV R4, R208 ;  /* 0x000000d000047202 */ /* 0x008fe40000000f00 */
[----:B------:R-:W-:-:S03]  /*34e0*/  MOV R5, R209 ;  /* 0x000000d100057202 */ /* 0x000fc60000000f00 */
[----:B------:R-:W-:-:S05]  /*34f0*/  IMAD.WIDE.U32 R4, R3, 0xc0, R4 ;  /* 0x000000c003047825 */ /* 0x000fca00078e0004 */
[----:B------:R-:W-:-:S05]  /*3500*/  IADD3 R5, R5, UR7, RZ ;  /* 0x0000000705057c10 */ /* 0x000fca000fffe0ff */
[----:B------:R-:W-:Y:S01]  /*3510*/  @!PT LDS RZ, [RZ] ;  /* 0x00000000fffff984 */ /* 0x000fe20000000800 */
[----:B------:R-:W-:Y:S01]  /*3520*/  @!PT LDS RZ, [RZ] ;  /* 0x00000000fffff984 */ /* 0x000fe20000000800 */
[----:B------:R-:W-:Y:S01]  /*3530*/  @!PT LDS RZ, [RZ] ;  /* 0x00000000fffff984 */ /* 0x000fe20000000800 */
[----:B------:R3:W-:Y:S02]  /*3540*/  LDGSTS.E.BYPASS.LTC128B.128 [R198+0x3000], desc[UR14][R4.64] ;  /* 0x0300000004c67fae */ /* 0x0007e4000b901d4e */
.L_x_551:
[----:B------:R-:W-:Y:S05]  /*3550*/  BSYNC B0 ;  /* 0x0000000000007941 */ /* 0x000fea0003800000 */
.L_x_550:
[----:B------:R-:W-:Y:S01]  /*3560*/  UIMAD UR7, UR44, UR10, URZ ;  /* 0x0000000a2c0772a4 */ /* 0x000fe2000f8e023f */
[----:B---3--:R-:W-:Y:S01]  /*3570*/  IMAD.WIDE.U32 R4, R8, UR30, R24 ;  /* 0x0000001e08047c25 */ /* 0x008fe2000f8e0018 */
[----:B------:R-:W-:Y:S01]  /*3580*/  ULDC.64 UR26, c[0x0][0x260] ;  /* 0x00009800001a7ab9 */ /* 0x000fe20000000a00 */
[----:B------:R-:W-:Y:S01]  /*3590*/  SHF.R.S32.HI R19, RZ, 0x1f, R245 ;  /* 0x0000001fff137819 */ /* 0x000fe200000114f5 */
[----:B------:R-:W-:Y:S01]  /*35a0*/  UIMAD UR7, UR30, UR11, UR7 ;  /* 0x0000000b1e0772a4 */ /* 0x000fe2000f8e0207 */
[C---:B------:R-:W-:Y:S01]  /*35b0*/  VIADD R3, R245.reuse, 0x48 ;  /* 0x00000048f5037836 */ /* 0x040fe20000000000 */
[----:B------:R-:W-:Y:S01]  /*35c0*/  IADD3 R4, P0, R4, UR28, RZ ;  /* 0x0000001c04047c10 */ /* 0x000fe2000ff1e0ff */
[C---:B------:R-:W-:Y:S01]  /*35d0*/  VIADD R6, R245.reuse, 0x40 ;  /* 0x00000040f5067836 */ /* 0x040fe20000000000 */
[----:B------:R-:W-:Y:S01]  /*35e0*/  BSSY B0, `(.L_x_552) ;  /* 0x000002b000007945 */ /* 0x000fe20003800000 */
[----:B------:R-:W-:Y:S01]  /*35f0*/  VIADD R7, R245, 0x8 ;  /* 0x00000008f5077836 */ /* 0x000fe20000000000 */
[----:B------:R-:W-:Y:S01]  /*3600*/  ISETP.GE.AND P6, PT, R3, UR6, PT ;  /* 0x0000000603007c0c */ /* 0x000fe2000bfc6270 */
[----:B------:R-:W-:Y:S01]  /*3610*/  IMAD.U32 R8, RZ, RZ, UR7 ;  /* 0x00000007ff087e24 */ /* 0x000fe2000f8e00ff */
[----:B------:R-:W-:Y:S01]  /*3620*/  UIMAD UR7, UR23, -0x80, UR12 ;  /* 0xffffff80170778a4 */ /* 0x000fe2000f8e020c */
[----:B------:R-:W-:Y:S01]  /*3630*/  ISETP.GE.AND P2, PT, R6, UR6, PT ;  /* 0x0000000606007c0c */ /* 0x000fe2000bf46270 */
[----:B------:R-:W-:Y:S01]  /*3640*/  IMAD.SHL.U32 R6, R245, 0x4, RZ ;  /* 0x00000004f5067824 */ /* 0x000fe200078e00ff */
[----:B------:R-:W-:-:S02]  /*3650*/  ISETP.GE.AND P3, PT, R7, UR6, PT ;  /* 0x0000000607007c0c */ /* 0x000fc4000bf66270 */
[----:B------:R-:W-:Y:S02]  /*3660*/  IADD3.X R5, R5, UR29, R8, P0, !PT ;  /* 0x0000001d05057c10 */ /* 0x000fe400087fe408 */
[----:B------:R-:W-:Y:S02]  /*3670*/  ISETP.GE.AND P5, PT, R0, UR7, PT ;  /* 0x0000000700007c0c */ /* 0x000fe4000bfa6270 */
[----:B------:R-:W-:Y:S01]  /*3680*/  P2R R17, PR, RZ, 0x4 ;  /* 0x00000004ff117803 */ /* 0x000fe20000000000 */
[----:B------:R-:W-:Y:S01]  /*3690*/  IMAD.WIDE.U32 R4, R14, UR26, R4 ;  /* 0x0000001a0e047c25 */ /* 0x000fe2000f8e0004 */
[----:B------:R-:W-:Y:S02]  /*36a0*/  IADD3 R10, P2, R6, UR20, RZ ;  /* 0x00000014060a7c10 */ /* 0x000fe4000ff5e0ff */
[----:B------:R-:W-:Y:S01]  /*36b0*/  SHF.R.S32.HI R7, RZ, 0x1f, R3 ;  /* 0x0000001fff077819 */ /* 0x000fe20000011403 */
[----:B------:R-:W-:Y:S01]  /*36c0*/  IMAD R6, R15, UR26, RZ ;  /* 0x0000001a0f067c24 */ /* 0x000fe2000f8e02ff */
[----:B------:R-:W-:-:S02]  /*36d0*/  @!P6 LEA R12, P0, R3, UR20, 0x2 ;  /* 0x00000014030cec11 */ /* 0x000fc4000f8010ff */
[----:B------:R-:W-:Y:S01]  /*36e0*/  SHF.L.U64.HI R8, R245, 0x2, R19 ;  /* 0x00000002f5087819 */ /* 0x000fe20000010213 */
[----:B------:R-:W-:Y:S01]  /*36f0*/  IMAD R6, R14, UR27, R6 ;  /* 0x0000001b0e067c24 */ /* 0x000fe2000f8e0206 */
[----:B------:R-:W-:Y:S01]  /*3700*/  @!P6 LEA.HI.X R13, R3, UR19, R7, 0x2, P0 ;  /* 0x00000013030dec11 */ /* 0x000fe200080f1407 */
[----:B------:R3:W-:Y:S01]  /*3710*/  @P5 STS.128 [R2+0xc000], RZ ;  /* 0x00c000ff02005388 */ /* 0x0007e20000000c00 */
[----:B------:R-:W-:Y:S01]  /*3720*/  ISETP.GE.AND P0, PT, R245, UR6, PT ;  /* 0x00000006f5007c0c */ /* 0x000fe2000bf06270 */
[----:B------:R-:W-:Y:S01]  /*3730*/  IMAD.IADD R3, R5, 0x1, R6 ;  /* 0x0000000105037824 */ /* 0x000fe200078e0206 */
[----:B------:R-:W-:Y:S02]  /*3740*/  P2R R18, PR, RZ, 0x8 ;  /* 0x00000008ff127803 */ /* 0x000fe40000000000 */
[----:B------:R-:W-:Y:S02]  /*3750*/  IADD3.X R11, R8, UR19, RZ, P2, !PT ;  /* 0x00000013080b7c10 */ /* 0x000fe400097fe4ff */
[----:B------:R-:W-:Y:S01]  /*3760*/  P2R R16, PR, RZ, 0x1 ;  /* 0x00000001ff107803 */ /* 0x000fe20000000000 */
[----:B------:R-:W-:Y:S06]  /*3770*/  @P5 BRA `(.L_x_553) ;  /* 0x0000000000445947 */ /* 0x000fec0003800000 */
        /* <DEDUP_REMOVED lines=17> */
.L_x_553:
[----:B------:R-:W-:Y:S05]  /*3890*/  BSYNC B0 ;  /* 0x0000000000007941 */ /* 0x000fea0003800000 */
.L_x_552:
        /* <DEDUP_REMOVED lines=23> */
.L_x_555:
[----:B------:R-:W-:Y:S05]  /*3a10*/  BSYNC B0 ;  /* 0x0000000000007941 */ /* 0x000fea0003800000 */
.L_x_554:
        /* <DEDUP_REMOVED lines=23> */
.L_x_557:
[----:B------:R-:W-:Y:S05]  /*3b90*/  BSYNC B0 ;  /* 0x0000000000007941 */ /* 0x000fea0003800000 */
.L_x_556:
        /* <DEDUP_REMOVED lines=23> */
.L_x_559:
[----:B------:R-:W-:Y:S05]  /*3d10*/  BSYNC B0 ;  /* 0x0000000000007941 */ /* 0x000fea0003800000 */
.L_x_558:
[----:B------:R-:W-:Y:S01]  /*3d20*/  UIMAD UR6, UR44, UR8, URZ ;  /* 0x000000082c0672a4 */ /* 0x000fe2000f8e023f */
[----:B-1----:R-:W-:Y:S01]  /*3d30*/  MOV R4, UR8 ;  /* 0x0000000800047c02 */ /* 0x002fe20008000f00 */
[----:B------:R1:W-:Y:S01]  /*3d40*/  @P5 STS.128 [R2+0x10000], RZ ;  /* 0x010000ff02005388 */ /* 0x0003e20000000c00 */
[----:B------:R-:W-:Y:S01]  /*3d50*/  BSSY B0, `(.L_x_560) ;  /* 0x000001d000007945 */ /* 0x000fe20003800000 */
[----:B------:R-:W-:Y:S02]  /*3d60*/  UIMAD UR6, UR30, UR9, UR6 ;  /* 0x000000091e0672a4 */ /* 0x000fe4000f8e0206 */
[----:B------:R-:W-:-:S04]  /*3d70*/  IMAD.WIDE.U32 R4, R4, UR30, R24 ;  /* 0x0000001e04047c25 */ /* 0x000fc8000f8e0018 */
[----:B------:R-:W-:Y:S01]  /*3d80*/  MOV R3, UR6 ;  /* 0x0000000600037c02 */ /* 0x000fe20008000f00 */
[----:B------:R-:W-:Y:S01]  /*3d90*/  ULDC.64 UR6, c[0x0][0x268] ;  /* 0x00009a0000067ab9 */ /* 0x000fe20000000a00 */
        /* <DEDUP_REMOVED lines=24> */
.L_x_561:
[----:B------:R-:W-:Y:S05]  /*3f20*/  BSYNC B0 ;  /* 0x0000000000007941 */ /* 0x000fea0003800000 */
.L_x_560:
        /* <DEDUP_REMOVED lines=22> */
.L_x_563:
[----:B------:R-:W-:Y:S05]  /*4090*/  BSYNC B0 ;  /* 0x0000000000007941 */ /* 0x000fea0003800000 */
.L_x_562:
        /* <DEDUP_REMOVED lines=18> */
[----:B------:R-:W-:Y:S01]  /*41c0*/  @!PT LDS RZ, [RZ] ;  /* 0x00000000fffff984 */ /* 0x000fe20000000800 */
[----:B------:R-:W-:Y:S01]  /*41d0*/  @!PT LDS RZ, [RZ] ;  /* 0x00000000fffff984 */ /* 0x000fe20000000800 */
[----:B------:R-:W-:Y:S01]  /*41e0*/  @!PT LDS RZ, [RZ] ;  /* 0x00000000fffff984 */ /* 0x000fe20000000800 */
[----:B------:R1:W-:Y:S02]  /*41f0*/  LDGSTS.E.BYPASS.LTC128B.128 [R2+0x12000], desc[UR14][R8.64] ;  /* 0x1200000008027fae */ /* 0x0003e4000b901d4e */
.L_x_565:
[----:B------:R-:W-:Y:S05]  /*4200*/  BSYNC B0 ;  /* 0x0000000000007941 */ /* 0x000fea0003800000 */
.L_x_564:
        /* <DEDUP_REMOVED lines=18> */
[----:B------:R-:W-:Y:S01]  /*4330*/  @!PT LDS RZ, [RZ] ;  /* 0x00000000fffff984 */ /* 0x000fe20000000800 */
[----:B------:R-:W-:Y:S01]  /*4340*/  @!PT LDS RZ, [RZ] ;  /* 0x00000000fffff984 */ /* 0x000fe20000000800 */
[----:B------:R-:W-:Y:S01]  /*4350*/  @!PT LDS RZ, [RZ] ;  /* 0x00000000fffff984 */ /* 0x000fe20000000800 */
[----:B------:R1:W-:Y:S02]  /*4360*/  LDGSTS.E.BYPASS.LTC128B.128 [R2+0x13000], desc[UR14][R4.64] ;  /* 0x1300000004027fae */ /* 0x0003e4000b901d4e */
.L_x_567:
[----:B------:R-:W-:Y:S05]  /*4370*/  BSYNC B0 ;  /* 0x0000000000007941 */ /* 0x000fea0003800000 */
.L_x_566:
[----:B------:R-:W2:Y:S01]  /*4380*/  LDL R0, [R1+0x4] ;  /* 0x0000040001007983 */ /* 0x000ea20000100800 */
[----:B------:R-:W-:Y:S01]  /*4390*/  IMAD.MOV.U32 R242, RZ, RZ, 0x7f800000 ;  /* 0x7f800000fff27424 */ /* 0x000fe200078e00ff */
[----:B------:R-:W-:Y:S01]  /*43a0*/  ISETP.NE.AND P3, PT, R16, RZ, PT ;  /* 0x000000ff1000720c */ /* 0x000fe20003f65270 */
[----:B------:R-:W-:Y:S01]  /*43b0*/  IMAD.MOV.U32 R243, RZ, RZ, 0x7f800000 ;  /* 0x7f800000fff37424 */ /* 0x000fe200078e00ff */
[----:B------:R-:W-:Y:S01]  /*43c0*/  ISETP.NE.AND P2, PT, R18, RZ, PT ;  /* 0x000000ff1200720c */ /* 0x000fe20003f45270 */
[----:B------:R-:W0:Y:S01]  /*43d0*/  LDGDEPBAR ;  /* 0x00000000000079af */ /* 0x000e220000000000 */
[----:B------:R-:W-:Y:S01]  /*43e0*/  ISETP.NE.AND P0, PT, R17, RZ, PT ;  /* 0x000000ff1100720c */ /* 0x000fe20003f05270 */
[----:B------:R-:W-:Y:S01]  /*43f0*/  IMAD.MOV.U32 R244, RZ, RZ, 0x7f800000 ;  /* 0x7f800000fff47424 */ /* 0x000fe200078e00ff */
[----:B------:R-:W-:Y:S01]  /*4400*/  ULDC UR27, c[0x0][0x2d0] ;  /* 0x0000b400001b7ab9 */ /* 0x000fe20000000800 */
[----:B------:R1:W5:Y:S01]  /*4410*/  @!P6 LDG.E R242, desc[UR14][R12.64] ;  /* 0x0000000e0cf2e981 */ /* 0x000362000c1e1900 */
[----:B------:R-:W-:Y:S01]  /*4420*/  IMAD.MOV.U32 R241, RZ, RZ, 0x7f800000 ;  /* 0x7f800000fff17424 */ /* 0x000fe200078e00ff */
[----:B------:R-:W-:Y:S01]  /*4430*/  ULDC UR31, c[0x0][0x398] ;  /* 0x0000e600001f7ab9 */ /* 0x000fe20000000800 */
[----:B------:R-:W-:Y:S01]  /*4440*/  VIADD R187, R189, 0x2000 ;  /* 0x00002000bdbb7836 */ /* 0x000fe20000000000 */
[----:B------:R-:W-:Y:S01]  /*4450*/  ULDC UR29, c[0x0][0x2dc] ;  /* 0x0000b700001d7ab9 */ /* 0x000fe20000000800 */
[----:B------:R-:W-:Y:S01]  /*4460*/  VIADD R181, R190, 0x2000 ;  /* 0x00002000beb57836 */ /* 0x000fe20000000000 */
[----:B------:R1:W5:Y:S01]  /*4470*/  @!P3 LDG.E R243, desc[UR14][R10.64] ;  /* 0x0000000e0af3b981 */ /* 0x000362000c1e1900 */
[----:B------:R-:W-:Y:S01]  /*4480*/  IMAD.MOV.U32 R188, RZ, RZ, 0x20 ;  /* 0x00000020ffbc7424 */ /* 0x000fe200078e00ff */
[----:B------:R-:W-:-:S02]  /*4490*/  UIADD3 UR6, UR30, UR17, URZ ;  /* 0x000000111e067290 */ /* 0x000fc4000fffe03f */
[----:B------:R1:W5:Y:S01]  /*44a0*/  @!P2 LDG.E R244, desc[UR14][R10.64+0x20] ;  /* 0x0000200e0af4a981 */ /* 0x000362000c1e1900 */
[----:B------:R-:W-:Y:S02]  /*44b0*/  IMAD.MOV.U32 R182, RZ, RZ, 0x40 ;  /* 0x00000040ffb67424 */ /* 0x000fe400078e00ff */
[----:B------:R-:W-:Y:S01]  /*44c0*/  IMAD.MOV.U32 R246, RZ, RZ, 0x40 ;  /* 0x00000040fff67424 */ /* 0x000fe200078e00ff */
[----:B------:R1:W5:Y:S01]  /*44d0*/  @!P0 LDG.E R241, desc[UR14][R10.64+0x100] ;  /* 0x0001000e0af18981 */ /* 0x000362000c1e1900 */
[----:B------:R-:W-:Y:S01]  /*44e0*/  SEL R187, R187, R189, !P1 ;  /* 0x000000bdbbbb7207 */ /* 0x000fe20004800000 */
[----:B------:R-:W-:Y:S01]  /*44f0*/  IMAD.SHL.U32 R250, R245, 0x4, RZ ;  /* 0x00000004f5fa7824 */ /* 0x000fe200078e00ff */
[----:B------:R-:W-:Y:S01]  /*4500*/  SEL R181, R181, R190, !P1 ;  /* 0x000000beb5b57207 */ /* 0x000fe20004800000 */
[----:B------:R-:W-:Y:S01]  /*4510*/  UIADD3 UR6, -UR12, 0x80, UR6 ;  /* 0x000000800c067890 */ /* 0x000fe2000fffe106 */
        /* <DEDUP_REMOVED lines=32> */
[----:B------:R-:W-:Y:S01]  /*4720*/  SHF.L.U64.HI R249, R245, 0x2, R19 ;  /* 0x00000002f5f97819 */ /* 0x000fe20000010213 */
[----:B------:R-:W-:Y:S01]  /*4730*/  IMAD.MOV.U32 R199, RZ, RZ, R198 ;  /* 0x000000ffffc77224 */ /* 0x000fe200078e00c6 */
[----:B------:R-:W-:Y:S01]  /*4740*/  LEA R187, R187, UR4, 0x1 ;  /* 0x00000004bbbb7c11 */ /* 0x000fe2000f8e08ff */
[----:B------:R-:W-:Y:S01]  /*4750*/  ULDC UR7, c[0x0][0x394] ;  /* 0x0000e50000077ab9 */ /* 0x000fe20000000800 */
[----:B------:R-:W-:Y:S01]  /*4760*/  LEA R181, R181, UR4, 0x1 ;  /* 0x00000004b5b57c11 */ /* 0x000fe2000f8e08ff */
[----:B------:R-:W-:Y:S01]  /*4770*/  UIADD3 UR26, UR6, -UR59, URZ ;  /* 0x8000003b061a7290 */ /* 0x000fe2000fffe03f */
[----:B------:R-:W-:Y:S01]  /*4780*/  UMOV UR18, UR7 ;  /* 0x0000000700127c82 */ /* 0x000fe20008000000 */
[----:B------:R-:W-:Y:S01]  /*4790*/  ULDC UR28, c[0x0][0x270] ;  /* 0x00009c00001c7ab9 */ /* 0x000fe20000000800 */
[----:B------:R-:W-:Y:S01]  /*47a0*/  ULDC UR11, c[0x0][0x2ec] ;  /* 0x0000bb00000b7ab9 */ /* 0x000fe20000000800 */
[C---:B--2---:R-:W-:Y:S02]  /*47b0*/  LOP3.LUT P0, RZ, R0.reuse, 0x2, RZ, 0xc0, !PT ;  /* 0x0000000200ff7812 */ /* 0x044fe4000780c0ff */
[----:B------:R-:W-:-:S02]  /*47c0*/  LOP3.LUT P3, RZ, R0, 0x4, RZ, 0xc0, !PT ;  /* 0x0000000400ff7812 */ /* 0x000fc4000786c0ff */
[----:B------:R-:W-:Y:S01]  /*47d0*/  LOP3.LUT P2, RZ, R0, 0x4, RZ, 0xc0, !PT ;  /* 0x0000000400ff7812 */ /* 0x000fe2000784c0ff */
[----:B------:R-:W-:Y:S01]  /*47e0*/  VIADD R0, R245, 0xffffff80 ;  /* 0xffffff80f5007836 */ /* 0x000fe20000000000 */
[----:B------:R-:W-:-:S04]  /*47f0*/  SEL R188, R188, 0xffffffe0, !P0 ;  /* 0xffffffe0bcbc7807 */ /* 0x000fc80004000000 */
[----:B-1-34-:R-:W-:Y:S01]  /*4800*/  SHF.R.S32.HI R2, RZ, 0x1f, R0 ;  /* 0x0000001fff027819 */ /* 0x01afe20000011400 */
[----:B------:R-:W-:Y:S01]  /*4810*/  IMAD.SHL.U32 R247, R0, 0x4, RZ ;  /* 0x0000000400f77824 */ /* 0x000fe200078e00ff */
[----:B------:R-:W-:Y:S02]  /*4820*/  SEL R182, R182, 0xffffffc0, !P3 ;  /* 0xffffffc0b6b67807 */ /* 0x000fe40005800000 */
[----:B------:R-:W-:Y:S02]  /*4830*/  SHF.L.U64.HI R248, R0, 0x2, R2 ;  /* 0x0000000200f87819 */ /* 0x000fe40000010202 */
[----:B------:R-:W-:-:S07]  /*4840*/  SEL R246, R246, 0xffffffc0, !P2 ;  /* 0xffffffc0f6f67807 */ /* 0x000fce0005000000 */
.L_x_572:
[----:B------:R-:W0:Y:S01]  /*4850*/  LDGDEPBAR ;  /* 0x00000000000079af */ /* 0x000e220000000000 */
[----:B------:R-:W-:Y:S01]  /*4860*/  IMAD.IADD R0, R187, 0x1, R188 ;  /* 0x00000001bb007824 */ /* 0x000fe200078e02bc */
[----:B------:R-:W-:Y:S01]  /*4870*/  IADD3 R2, P0, R250, UR22, RZ ;  /* 0x00000016fa027c10 */ /* 0x000fe2000ff1e0ff */
[----:B------:R-:W-:Y:S01]  /*4880*/  USHF.L.U32 UR9, UR13, 0x7, URZ ;  /* 0x000000070d097899 */ /* 0x000fe2000800063f */
[----:B------:R-:W-:Y:S02]  /*4890*/  UMOV UR8, UR60 ;  /* 0x0000003c00087c82 */ /* 0x000fe40008000000 */
[----:B------:R-:W-:Y:S01]  /*48a0*/  IADD3.X R3, R249, UR21, RZ, P0, !PT ;  /* 0x00000015f9037c10 */ /* 0x000fe200087fe4ff */
[----:B------:R-:W-:Y:S06]  /*48b0*/  UISETP.GE.AND UP0, UPT, UR9, UR26, UPT ;  /* 0x0000001a0900728c */ /* 0x000fec000bf06270 */
[----:B------:R-:W-:Y:S01]  /*48c0*/  PLOP3.LUT P0, PT, PT, PT, UP0, 0x80, 0x0 ;  /* 0x000000000000781c */ /* 0x000fe20003f0f008 */
[----:B------:R-:W-:Y:S04]  /*48d0*/  DEPBAR.LE SB0, 0x0 ;  /* 0x000080000000791a */ /* 0x000fe80000000000 */
[----:B------:R-:W-:Y:S06]  /*48e0*/  BAR.SYNC.DEFER_BLOCKING 0x0 ;  /* 0x0000000000007b1d */ /* 0x000fec0000010000 */
[----:B------:R-:W-:Y:S05]  /*48f0*/  LDSM.16.M88.4 R64, [R187] ;  /* 0x00000000bb40783b */ /* 0x000fea0000000200 */
[----:B------:R-:W1:Y:S05]  /*4900*/  LDSM.16.M88.4 R16, [R184+UR4+0xc000] ;  /* 0x00c00004b810783b */ /* 0x000e6a0008000200 */
[----:B------:R-:W2:Y:S05]  /*4910*/  LDSM.16.M88.4 R60, [R187+0x2000] ;  /* 0x00200000bb3c783b */ /* 0x000eaa0000000200 */
[----:B------:R-:W3:Y:S05]  /*4920*/  LDSM.16.M88.4 R32, [R184+UR4+0xc800] ;  /* 0x00c80004b820783b */ /* 0x000eea0008000200 */
[----:B------:R-:W4:Y:S05]  /*4930*/  LDSM.16.M88.4 R48, [R184+UR4+0xd000] ;  /* 0x00d00004b830783b */ /* 0x000f2a0008000200 */
[----:B------:R-:W4:Y:S05]  /*4940*/  LDSM.16.M88.4 R132, [R184+UR4+0xd800] ;  /* 0x00d80004b884783b */ /* 0x000f2a0008000200 */
[----:B------:R-:W-:Y:S05]  /*4950*/  LDSM.16.M88.4 R136, [R0] ;  /* 0x000000000088783b */ /* 0x000fea0000000200 */
[----:B------:R-:W4:Y:S05]  /*4960*/  LDSM.16.M88.4 R140, [R186] ;  /* 0x00000000ba8c783b */ /* 0x000f2a0000000200 */
[----:B------:R-:W4:Y:S01]  /*4970*/  LDSM.16.M88.4 R144, [R0+0x2000] ;  /* 0x002000000090783b */ /* 0x000f220000000200 */
[-C--:B-1----:R-:W-:Y:S04]  /*4980*/  HMMA.16816.F32 R4, R64, R16.reuse, RZ ;  /* 0x000000104004723c */ /* 0x082fe800000018ff */
[----:B------:R-:W1:Y:S02]  /*4990*/  LDSM.16.M88.4 R148, [R186+0x800] ;  /* 0x00080000ba94783b */ /* 0x000e640000000200 */
[C---:B--2---:R-:W-:Y:S03]  /*49a0*/  HMMA.16816.F32 R8, R60.reuse, R16, RZ ;  /* 0x000000103c08723c */ /* 0x044fe600000018ff */
[----:B------:R-:W2:Y:S03]  /*49b0*/  LDSM.16.M88.4 R152, [R186+0x1000] ;  /* 0x00100000ba98783b */ /* 0x000ea60000000200 */
[-C--:B------:R-:W-:Y:S02]  /*49c0*/  HMMA.16816.F32 R12, R60, R18.reuse, RZ ;  /* 0x000000123c0c723c */ /* 0x080fe400000018ff */
[----:B------:R-:W2:Y:S04]  /*49d0*/  LDSM.16.M88.4 R156, [R186+0x1800] ;  /* 0x00180000ba9c783b */ /* 0x000ea80000000200 */
[C---:B------:R-:W-:Y:S01]  /*49e0*/  HMMA.16816.F32 R16, R64.reuse, R18, RZ ;  /* 0x000000124010723c */ /* 0x040fe200000018ff */
[----:B------:R-:W-:Y:S05]  /*49f0*/  LDSM.16.M88.4 R160, [R183+0x1000] ;  /* 0x00100000b7a0783b */ /* 0x000fea0000000200 */
[-C--:B---3--:R-:W-:Y:S01]  /*4a00*/  HMMA.16816.F32 R20, R64, R32.reuse, RZ ;  /* 0x000000204014723c */ /* 0x088fe200000018ff */
[----:B------:R-:W-:Y:S05]  /*4a10*/  LDSM.16.M88.4 R164, [R183+0x1800] ;  /* 0x00180000b7a4783b */ /* 0x000fea0000000200 */
[C---:B------:R-:W-:Y:S01]  /*4a20*/  HMMA.16816.F32 R24, R60.reuse, R32, RZ ;  /* 0x000000203c18723c */ /* 0x040fe200000018ff */
[----:B------:R-:W-:Y:S05]  /*4a30*/  LDSM.16.M88.4 R168, [R185+0x800] ;  /* 0x00080000b9a8783b */ /* 0x000fea0000000200 */
[-C--:B------:R-:W-:Y:S01]  /*4a40*/  HMMA.16816.F32 R28, R60, R34.reuse, RZ ;  /* 0x000000223c1c723c */ /* 0x080fe200000018ff */
[----:B------:R-:W-:Y:S05]  /*4a50*/  LDSM.16.M88.4 R172, [R185+0x1000] ;  /* 0x00100000b9ac783b */ /* 0x000fea0000000200 */
[C---:B------:R-:W-:Y:S01]  /*4a60*/  HMMA.16816.F32 R32, R64.reuse, R34, RZ ;  /* 0x000000224020723c */ /* 0x040fe200000018ff */
[----:B------:R-:W-:Y:S05]  /*4a70*/  LDSM.16.M88.4 R176, [R185+0x1800] ;  /* 0x00180000b9b0783b */ /* 0x000fea0000000200 */
[-C--:B----4-:R-:W-:Y:S01]  /*4a80*/  HMMA.16816.F32 R36, R64, R48.reuse, RZ ;  /* 0x000000304024723c */ /* 0x090fe200000018ff */
[----:B-----5:R3:W5:Y:S05]  /*4a90*/  LDG.E R195, desc[UR14][R2.64] ;  /* 0x0000000e02c37981 */ /* 0x02076a000c1e1900 */
[----:B------:R3:W5:Y:S01]  /*4aa0*/  LDG.E R196, desc[UR14][R2.64+0x20] ;  /* 0x0000200e02c47981 */ /* 0x000762000c1e1900 */
[C---:B------:R-:W-:Y:S04]  /*4ab0*/  HMMA.16816.F32 R40, R60.reuse, R48, RZ ;  /* 0x000000303c28723c */ /* 0x040fe800000018ff */
[----:B------:R3:W5:Y:S02]  /*4ac0*/  LDG.E R194, desc[UR14][R2.64+0x100] ;  /* 0x0001000e02c27981 */ /* 0x000764000c1e1900 */
[-C--:B------:R-:W-:Y:S03]  /*4ad0*/  HMMA.16816.F32 R44, R60, R50.reuse, RZ ;  /* 0x000000323c2c723c */ /* 0x080fe600000018ff */
[----:B------:R3:W5:Y:S03]  /*4ae0*/  LDG.E R191, desc[UR14][R2.64+0x120] ;  /* 0x0001200e02bf7981 */ /* 0x000766000c1e1900 */
[C---:B------:R-:W-:Y:S06]  /*4af0*/  HMMA.16816.F32 R48, R64.reuse, R50, RZ ;  /* 0x000000324030723c */ /* 0x040fec00000018ff */
[-C--:B------:R-:W-:Y:S06]  /*4b00*/  HMMA.16816.F32 R52, R64, R132.reuse, RZ ;  /* 0x000000844034723c */ /* 0x080fec00000018ff */
[C---:B------:R-:W-:Y:S06]  /*4b10*/  HMMA.16816.F32 R56, R60.reuse, R132, RZ ;  /* 0x000000843c38723c */ /* 0x040fec00000018ff */
[-C--:B------:R-:W-:Y:S06]  /*4b20*/  HMMA.16816.F32 R60, R60, R134.reuse, RZ ;  /* 0x000000863c3c723c */ /* 0x080fec00000018ff */
[----:B------:R-:W-:Y:S06]  /*4b30*/  HMMA.16816.F32 R64, R64, R134, RZ ;  /* 0x000000864040723c */ /* 0x000fec00000018ff */
[-C--:B------:R-:W-:Y:S06]  /*4b40*/  HMMA.16816.F32 R4, R136, R140.reuse, R4 ;  /* 0x0000008c8804723c */ /* 0x080fec0000001804 */
[C---:B------:R-:W-:Y:S06]  /*4b50*/  HMMA.16816.F32 R8, R144.reuse, R140, R8 ;  /* 0x0000008c9008723c */ /* 0x040fec0000001808 */
[-C--:B------:R-:W-:Y:S06]  /*4b60*/  HMMA.16816.F32 R12, R144, R142.reuse, R12 ;  /* 0x0000008e900c723c */ /* 0x080fec000000180c */
[C---:B------:R-:W-:Y:S01]  /*4b70*/  HMMA.16816.F32 R16, R136.reuse, R142, R16 ;  /* 0x0000008e8810723c */ /* 0x040fe20000001810 */
[----:B------:R-:W-:Y:S05]  /*4b80*/  LDSM.16.M88.4 R140, [R183] ;  /* 0x00000000b78c783b */ /* 0x000fea0000000200 */
[-C--:B-1----:R-:W-:Y:S06]  /*4b90*/  HMMA.16816.F32 R20, R136, R148.reuse, R20 ;  /* 0x000000948814723c */ /* 0x082fec0000001814 */
[C---:B------:R-:W-:Y:S06]  /*4ba0*/  HMMA.16816.F32 R24, R144.reuse, R148, R24 ;  /* 0x000000949018723c */ /* 0x040fec0000001818 */
[-C--:B------:R-:W-:Y:S05]  /*4bb0*/  HMMA.16816.F32 R28, R144, R150.reuse, R28 ;  /* 0x00000096901c723c */ /* 0x080fea000000181c */
[--C-:B------:R-:W-:Y:S01]  /*4bc0*/  IMAD.IADD R148, R187, 0x1, R182.reuse ;  /* 0x00000001bb947824 */ /* 0x100fe200078e02b6 */
[C---:B------:R-:W-:Y:S04]  /*4bd0*/  HMMA.16816.F32 R32, R136.reuse, R150, R32 ;  /* 0x000000968820723c */ /* 0x040fe80000001820 */
[----:B------:R-:W1:Y:S02]  /*4be0*/  LDSM.16.M88.4 R132, [R148] ;  /* 0x000000009484783b */ /* 0x000e640000000200 */
[-C--:B--2---:R-:W-:Y:S03]  /*4bf0*/  HMMA.16816.F32 R36, R136, R152.reuse, R36 ;  /* 0x000000988824723c */ /* 0x084fe60000001824 */
[----:B------:R-:W2:Y:S03]  /*4c00*/  LDSM.16.M88.4 R148, [R148+0x2000] ;  /* 0x002000009494783b */ /* 0x000ea60000000200 */
[C---:B------:R-:W-:Y:S06]  /*4c10*/  HMMA.16816.F32 R40, R144.reuse, R152, R40 ;  /* 0x000000989028723c */ /* 0x040fec0000001828 */
[-C--:B------:R-:W-:Y:S06]  /*4c20*/  HMMA.16816.F32 R44, R144, R154.reuse, R44 ;  /* 0x0000009a902c723c */ /* 0x080fec000000182c */
[C---:B------:R-:W-:Y:S01]  /*4c30*/  HMMA.16816.F32 R48, R136.reuse, R154, R48 ;  /* 0x0000009a8830723c */ /* 0x040fe20000001830 */
[----:B------:R-:W4:Y:S05]  /*4c40*/  LDSM.16.M88.4 R152, [R183+0x800] ;  /* 0x00080000b798783b */ /* 0x000f2a0000000200 */
[-C--:B------:R-:W-:Y:S06]  /*4c50*/  HMMA.16816.F32 R52, R136, R156.reuse, R52 ;  /* 0x0000009c8834723c */ /* 0x080fec0000001834 */
[C---:B------:R-:W-:Y:S06]  /*4c60*/  HMMA.16816.F32 R56, R144.reuse, R156, R56 ;  /* 0x0000009c9038723c */ /* 0x040fec0000001838 */
[-C--:B------:R-:W-:Y:S01]  /*4c70*/  HMMA.16816.F32 R60, R144, R158.reuse, R60 ;  /* 0x0000009e903c723c */ /* 0x080fe2000000183c */
[----:B------:R-:W-:Y:S04]  /*4c80*/  LDSM.16.M88.4 R144, [R185] ;  /* 0x00000000b990783b */ /* 0x000fe80000000200 */
[----:B------:R-:W-:Y:S01]  /*4c90*/  IMAD.IADD R156, R0, 0x1, R182 ;  /* 0x00000001009c7824 */ /* 0x000fe200078e02b6 */
[----:B------:R-:W-:Y:S04]  /*4ca0*/  HMMA.16816.F32 R64, R136, R158, R64 ;  /* 0x0000009e8840723c */ /* 0x000fe80000001840 */
[----:B------:R-:W3:Y:S02]  /*4cb0*/  LDSM.16.M88.4 R136, [R156] ;  /* 0x000000009c88783b */ /* 0x000ee40000000200 */
[-C--:B-1----:R-:W-:Y:S03]  /*4cc0*/  HMMA.16816.F32 R4, R132, R140.reuse, R4 ;  /* 0x0000008c8404723c */ /* 0x082fe60000001804 */
[----:B------:R-:W1:Y:S03]  /*4cd0*/  LDSM.16.M88.4 R156, [R156+0x2000] ;  /* 0x002000009c9c783b */ /* 0x000e660000000200 */
[C---:B--2---:R-:W-:Y:S06]  /*4ce0*/  HMMA.16816.F32 R8, R148.reuse, R140, R8 ;  /* 0x0000008c9408723c */ /* 0x044fec0000001808 */
[-C--:B------:R-:W-:Y:S06]  /*4cf0*/  HMMA.16816.F32 R12, R148, R142.reuse, R12 ;  /* 0x0000008e940c723c */ /* 0x080fec000000180c */
[C---:B------:R-:W-:Y:S06]  /*4d00*/  HMMA.16816.F32 R16, R132.reuse, R142, R16 ;  /* 0x0000008e8410723c */ /* 0x040fec0000001810 */
[-C--:B----4-:R-:W-:Y:S06]  /*4d10*/  HMMA.16816.F32 R20, R132, R152.reuse, R20 ;  /* 0x000000988414723c */ /* 0x090fec0000001814 */
[C---:B------:R-:W-:Y:S06]  /*4d20*/  HMMA.16816.F32 R24, R148.reuse, R152, R24 ;  /* 0x000000989418723c */ /* 0x040fec0000001818 */
[-C--:B------:R-:W-:Y:S06]  /*4d30*/  HMMA.16816.F32 R28, R148, R154.reuse, R28 ;  /* 0x0000009a941c723c */ /* 0x080fec000000181c */
        /* <DEDUP_REMOVED lines=8> */
[----:B------:R-:W-:Y:S06]  /*4dc0*/  HMMA.16816.F32 R64, R132, R166, R64 ;  /* 0x000000a68440723c */ /* 0x000fec0000001840 */
[-C--:B---3--:R-:W-:Y:S06]  /*4dd0*/  HMMA.16816.F32 R4, R136, R144.reuse, R4 ;  /* 0x000000908804723c */ /* 0x088fec0000001804 */
[C---:B-1----:R-:W-:Y:S06]  /*4de0*/  HMMA.16816.F32 R8, R156.reuse, R144, R8 ;  /* 0x000000909c08723c */ /* 0x042fec0000001808 */
        /* <DEDUP_REMOVED lines=16> */
[----:B------:R-:W-:Y:S11]  /*4ef0*/  @!P0 BRA `(.L_x_568) ;  /* 0x0000000000308947 */ /* 0x000ff60003800000 */
[----:B------:R-:W-:Y:S02]  /*4f00*/  USHF.L.U32 UR6, UR23, 0x7, URZ ;  /* 0x0000000717067899 */ /* 0x000fe4000800063f */
[----:B------:R-:W-:Y:S02]  /*4f10*/  UIADD3 UR10, UR9, 0x80, URZ ;  /* 0x00000080090a7890 */ /* 0x000fe4000fffe03f */
[----:B------:R-:W-:Y:S02]  /*4f20*/  UIADD3 UR7, UR6, UR17, URZ ;  /* 0x0000001106077290 */ /* 0x000fe4000fffe03f */
[----:B------:R-:W-:Y:S02]  /*4f30*/  UIADD3 UR8, UR6, 0x80, URZ ;  /* 0x0000008006087890 */ /* 0x000fe4000fffe03f */
[----:B------:R-:W-:Y:S04]  /*4f40*/  UIADD3 UR6, UR18, UR7, -UR12 ;  /* 0x0000000712067290 */ /* 0x000fe8000fffe80c */
[----:B------:R-:W-:Y:S01]  /*4f50*/  UISETP.GE.AND UP0, UPT, UR10, UR6, UPT ;  /* 0x000000060a00728c */ /* 0x000fe2000bf06270 */
[----:B------:R-:W-:Y:S01]  /*4f60*/  IMAD.U32 R0, RZ, RZ, UR8 ;  /* 0x00000008ff007e24 */ /* 0x000fe2000f8e00ff */
[----:B------:R-:W-:Y:S04]  /*4f70*/  UMOV UR8, UR18 ;  /* 0x0000001200087c82 */ /* 0x000fe80008000000 */
[----:B------:R-:W-:Y:S02]  /*4f80*/  ISETP.LT.AND P0, PT, R0, UR12, PT ;  /* 0x0000000c00007c0c */ /* 0x000fe4000bf01270 */
[----:B------:R-:W-:Y:S11]  /*4f90*/  PLOP3.LUT P1, PT, PT, PT, UP0, 0x80, 0x0 ;  /* 0x000000000000781c */ /* 0x000ff60003f2f008 */
[----:B------:R-:W-:Y:S02]  /*4fa0*/  @!UPT UIADD3 URZ, URZ, URZ, URZ ;  /* 0x0000003f3f3ff290 */ /* 0x000fe4000fffe03f */
[----:B------:R-:W-:Y:S05]  /*4fb0*/  @!P1 BRA P0, `(.L_x_569) ;  /* 0x0000000c00a09947 */ /* 0x000fea0000000000 */
.L_x_568:
[----:B------:R-:W-:Y:S01]  /*4fc0*/  UIADD3 UR6, UR12, 0x1, -UR17 ;  /* 0x000000010c067890 */ /* 0x000fe2000fffe811 */
[----:B------:R-:W-:Y:S01]  /*4fd0*/  IMAD.U32 R0, RZ, RZ, UR23 ;  /* 0x00000017ff007e24 */ /* 0x000fe2000f8e00ff */
[----:B------:R-:W-:Y:S01]  /*4fe0*/  UIADD3 UR7, -UR8, UR12, -UR17 ;  /* 0x0000000c08077290 */ /* 0x000fe2000fffe911 */
[----:B------:R-:W-:Y:S01]  /*4ff0*/  VIADD R132, R245, UR9 ;  /* 0x00000009f5847c36 */ /* 0x000fe20008000000 */
[----:B------:R-:W-:Y:S01]  /*5000*/  UIADD3 UR6, UR6, UR31, URZ ;  /* 0x0000001f06067290 */ /* 0x000fe2000fffe03f */
[----:B------:R-:W-:Y:S01]  /*5010*/  IMAD R0, R0, 0x80, R252 ;  /* 0x0000008000007824 */ /* 0x000fe200078e02fc */
[----:B------:R-:W-:Y:S01]  /*5020*/  UMOV UR18, UR8 ;  /* 0x0000000800127c82 */ /* 0x000fe20008000000 */
[C---:B------:R-:W-:Y:S01]  /*5030*/  VIADD R133, R132.reuse, 0x40 ;  /* 0x0000004084857836 */ /* 0x040fe20000000000 */
[----:B------:R-:W-:Y:S01]  /*5040*/  VIADDMNMX R3, R132, UR7, RZ, !PT ;  /* 0x0000000784037c46 */ /* 0x000fe2000f8001ff */
[C---:B------:R-:W-:Y:S02]  /*5050*/  VIADD R148, R0.reuse, 0x1 ;  /* 0x0000000100947836 */ /* 0x040fe40000000000 */
[----:B------:R-:W-:Y:S01]  /*5060*/  IMAD.U32 R2, RZ, RZ, UR6 ;  /* 0x00000006ff027e24 */ /* 0x000fe2000f8e00ff */
[CC--:B------:R-:W-:Y:S01]  /*5070*/  ISETP.GE.AND P0, PT, R0.reuse, R3.reuse, PT ;  /* 0x000000030000720c */ /* 0x0c0fe20003f06270 */
[----:B------:R-:W-:Y:S01]  /*5080*/  VIADD R147, R0, 0x8 ;  /* 0x0000000800937836 */ /* 0x000fe20000000000 */
[-C--:B------:R-:W-:Y:S01]  /*5090*/  ISETP.GE.AND P6, PT, R148, R3.reuse, PT ;  /* 0x000000039400720c */ /* 0x080fe20003fc6270 */
[----:B------:R-:W-:Y:S01]  /*50a0*/  VIADD R146, R0, 0x9 ;  /* 0x0000000900927836 */ /* 0x000fe20000000000 */
[----:B------:R-:W-:Y:S01]  /*50b0*/  VIADDMNMX R2, R132, R2, UR12, PT ;  /* 0x0000000c84027e46 */ /* 0x000fe2000b800102 */
[C---:B------:R-:W-:Y:S01]  /*50c0*/  VIADD R145, R0.reuse, 0x10 ;  /* 0x0000001000917836 */ /* 0x040fe20000000000 */
        /* <DEDUP_REMOVED lines=11> */
[C---:B------:R-:W-:Y:S01]  /*5180*/  VIADD R139, R0.reuse, 0x28 ;  /* 0x00000028008b7836 */ /* 0x040fe20000000000 */
[-C--:B------:R-:W-:Y:S01]  /*5190*/  ISETP.GE.AND P3, PT, R145, R3.reuse, PT ;  /* 0x000000039100720c */ /* 0x080fe20003f66270 */
        /* <DEDUP_REMOVED lines=9> */
[-C--:B------:R-:W-:Y:S01]  /*5230*/  ISETP.GE.OR P5, PT, R147, R2.reuse, !P5 ;  /* 0x000000029300720c */ /* 0x080fe20006fa6670 */
[----:B------:R-:W-:Y:S01]  /*5240*/  IMAD.U32 R150, RZ, RZ, UR6 ;  /* 0x00000006ff967e24 */ /* 0x000fe2000f8e00ff */
[-C--:B------:R-:W-:Y:S01]  /*5250*/  ISETP.GE.OR P4, PT, R146, R2.reuse, !P4 ;  /* 0x000000029200720c */ /* 0x080fe20006786670 */
[----:B------:R-:W-:Y:S01]  /*5260*/  IMAD.U32 R149, RZ, RZ, UR6 ;  /* 0x00000006ff957e24 */ /* 0x000fe2000f8e00ff */
[-C--:B------:R-:W-:Y:S02]  /*5270*/  ISETP.GE.OR P3, PT, R145, R2.reuse, !P3 ;  /* 0x000000029100720c */ /* 0x080fe40005f66670 */
[-C--:B------:R-:W-:Y:S02]  /*5280*/  ISETP.GE.OR P2, PT, R144, R2.reuse, !P2 ;  /* 0x000000029000720c */ /* 0x080fe40005746670 */
[-C--:B------:R-:W-:Y:S02]  /*5290*/  ISETP.GE.OR P1, PT, R143, R2.reuse, !P1 ;  /* 0x000000028f00720c */ /* 0x080fe40004f26670 */
[-C--:B------:R-:W-:Y:S02]  /*52a0*/  ISETP.GE.OR P0, PT, R142, R2.reuse, !P0 ;  /* 0x000000028e00720c */ /* 0x080fe40004706670 */
[-C--:B------:R-:W-:Y:S02]  /*52b0*/  ISETP.GE.OR P6, PT, R141, R2.reuse, !P6 ;  /* 0x000000028d00720c */ /* 0x080fe400077c6670 */
[----:B------:R-:W-:Y:S02]  /*52c0*/  FSEL R16, R16, -INF , !P5 ;  /* 0xff80000010107808 */ /* 0x000fe40006800000 */
        /* <DEDUP_REMOVED lines=11> */
[-C--:B------:R-:W-:Y:S02]  /*5380*/  ISETP.GE.AND P0, PT, R135, R3.reuse, PT ;  /* 0x000000038700720c */ /* 0x080fe40003f06270 */
[----:B------:R-:W-:Y:S01]  /*5390*/  ISETP.GE.AND P6, PT, R134, R3, PT ;  /* 0x000000038600720c */ /* 0x000fe20003fc6270 */
[----:B------:R-:W-:Y:S01]  /*53a0*/  VIADD R3, R132, 0x8 ;  /* 0x0000000884037836 */ /* 0x000fe20000000000 */
[-C--:B------:R-:W-:Y:S02]  /*53b0*/  ISETP.GE.OR P5, PT, R140, R2.reuse, !P5 ;  /* 0x000000028c00720c */ /* 0x080fe40006fa6670 */
[-C--:B------:R-:W-:Y:S02]  /*53c0*/  ISETP.GE.OR P4, PT, R139, R2.reuse, !P4 ;  /* 0x000000028b00720c */ /* 0x080fe40006786670 */
[-C--:B------:R-:W-:Y:S02]  /*53d0*/  ISETP.GE.OR P3, PT, R138, R2.reuse, !P3 ;  /* 0x000000028a00720c */ /* 0x080fe40005f66670 */
[-C--:B------:R-:W-:Y:S02]  /*53e0*/  ISETP.GE.OR P2, PT, R137, R2.reuse, !P2 ;  /* 0x000000028900720c */ /* 0x080fe40005746670 */
[-C--:B------:R-:W-:Y:S02]  /*53f0*/  ISETP.GE.OR P1, PT, R136, R2.reuse, !P1 ;  /* 0x000000028800720c */ /* 0x080fe40004f26670 */
[-C--:B------:R-:W-:Y:S02]  /*5400*/  ISETP.GE.OR P0, PT, R135, R2.reuse, !P0 ;  /* 0x000000028700720c */ /* 0x080fe40004706670 */
[----:B------:R-:W-:Y:S01]  /*5410*/  ISETP.GE.OR P6, PT, R134, R2, !P6 ;  /* 0x000000028600720c */ /* 0x000fe200077c6670 */
[----:B------:R-:W-:Y:S01]  /*5420*/  IMAD.U32 R2, RZ, RZ, UR6 ;  /* 0x00000006ff027e24 */ /* 0x000fe2000f8e00ff */
[----:B------:R-:W-:Y:S02]  /*5430*/  VIADDMNMX R3, R3, UR7, RZ, !PT ;  /* 0x0000000703037c46 */ /* 0x000fe4000f8001ff */
[----:B------:R-:W-:Y:S02]  /*5440*/  FSEL R37, R37, -INF , !P5 ;  /* 0xff80000025257808 */ /* 0x000fe40006800000 */
[--C-:B------:R-:W-:Y:S02]  /*5450*/  IADD3 R2, R2, 0x8, R132.reuse ;  /* 0x0000000802027810 */ /* 0x100fe40007ffe084 */
[----:B------:R-:W-:Y:S02]  /*5460*/  FSEL R48, R48, -INF , !P4 ;  /* 0xff80000030307808 */ /* 0x000fe40006000000 */
[-C--:B------:R-:W-:Y:S02]  /*5470*/  ISETP.GE.AND P5, PT, R0, R3.reuse, PT ;  /* 0x000000030000720c */ /* 0x080fe40003fa6270 */
[-C--:B------:R-:W-:Y:S02]  /*5480*/  ISETP.GE.AND P4, PT, R148, R3.reuse, PT ;  /* 0x000000039400720c */ /* 0x080fe40003f86270 */
[----:B------:R-:W-:Y:S02]  /*5490*/  VIMNMX R2, R2, UR12, PT ;  /* 0x0000000c02027c48 */ /* 0x000fe4000bfe0100 */
        /* <DEDUP_REMOVED lines=8> */
[-C--:B------:R-:W-:Y:S02]  /*5520*/  ISETP.GE.OR P5, PT, R0, R2.reuse, !P5 ;  /* 0x000000020000720c */ /* 0x080fe40006fa6670 */
        /* <DEDUP_REMOVED lines=8> */
[-C--:B------:R-:W-:Y:S02]  /*55b0*/  ISETP.GE.AND P6, PT, R143, R3.reuse, PT ;  /* 0x000000038f00720c */ /* 0x080fe40003fc6270 */
        /* <DEDUP_REMOVED lines=16> */
[-C--:B------:R-:W-:Y:S02]  /*56c0*/  ISETP.GE.OR P0, PT, R137, R2.reuse, !P0 ;  /* 0x000000028900720c */ /* 0x080fe40004706670 */
[--C-:B------:R-:W-:Y:S02]  /*56d0*/  IADD3 R150, R150, 0x40, R132.reuse ;  /* 0x0000004096967810 */ /* 0x100fe40007ffe084 */
[----:B------:R-:W-:Y:S02]  /*56e0*/  VIADDMNMX R133, R133, UR7, RZ, !PT ;  /* 0x0000000785857c46 */ /* 0x000fe4000f8001ff */
[----:B------:R-:W-:Y:S02]  /*56f0*/  FSEL R34, R34, -INF , !P6 ;  /* 0xff80000022227808 */ /* 0x000fe40007000000 */
[----:B------:R-:W-:Y:S02]  /*5700*/  FSEL R35, R35, -INF , !P5 ;  /* 0xff80000023237808 */ /* 0x000fe40006800000 */
[----:B------:R-:W-:Y:S02]  /*5710*/  FSEL R38, R38, -INF , !P4 ;  /* 0xff80000026267808 */ /* 0x000fe40006000000 */
[-C--:B------:R-:W-:Y:S02]  /*5720*/  ISETP.GE.AND P6, PT, R136, R3.reuse, PT ;  /* 0x000000038800720c */ /* 0x080fe40003fc6270 */
[-C--:B------:R-:W-:Y:S02]  /*5730*/  ISETP.GE.AND P5, PT, R135, R3.reuse, PT ;  /* 0x000000038700720c */ /* 0x080fe40003fa6270 */
[----:B------:R-:W-:Y:S01]  /*5740*/  ISETP.GE.AND P4, PT, R134, R3, PT ;  /* 0x000000038600720c */ /* 0x000fe20003f86270 */
[----:B------:R-:W-:Y:S01]  /*5750*/  VIADD R3, R132, 0x48 ;  /* 0x0000004884037836 */ /* 0x000fe20000000000 */
[----:B------:R-:W-:Y:S02]  /*5760*/  IADD3 R149, R149, 0x48, R132 ;  /* 0x0000004895957810 */ /* 0x000fe40007ffe084 */
        /* <DEDUP_REMOVED lines=8> */
[----:B------:R-:W-:Y:S02]  /*57f0*/  VIMNMX R132, R150, UR12, PT ;  /* 0x0000000c96847c48 */ /* 0x000fe4000bfe0100 */
[-C--:B------:R-:W-:Y:S02]  /*5800*/  ISETP.GE.OR P6, PT, R136, R2.reuse, !P6 ;  /* 0x000000028800720c */ /* 0x080fe400077c6670 */
[-C--:B------:R-:W-:Y:S02]  /*5810*/  ISETP.GE.OR P5, PT, R135, R2.reuse, !P5 ;  /* 0x000000028700720c */ /* 0x080fe40006fa6670 */
[----:B------:R-:W-:Y:S02]  /*5820*/  ISETP.GE.OR P4, PT, R134, R2, !P4 ;  /* 0x000000028600720c */ /* 0x000fe40006786670 */
        /* <DEDUP_REMOVED lines=25> */
[----:B------:R-:W-:Y:S02]  /*59c0*/  VIADDMNMX R3, R3, UR7, RZ, !PT ;  /* 0x0000000703037c46 */ /* 0x000fe4000f8001ff */
        /* <DEDUP_REMOVED lines=11> */
[----:B------:R-:W-:Y:S02]  /*5a80*/  ISETP.GE.AND P2, PT, R134, R133, PT ;  /* 0x000000858600720c */ /* 0x000fe40003f46270 */
[-C--:B------:R-:W-:Y:S02]  /*5a90*/  ISETP.GE.AND P1, PT, R0, R3.reuse, PT ;  /* 0x000000030000720c */ /* 0x080fe40003f26270 */
[----:B------:R-:W-:Y:S02]  /*5aa0*/  VIMNMX R2, R149, UR12, PT ;  /* 0x0000000c95027c48 */ /* 0x000fe4000bfe0100 */
[-C--:B------:R-:W-:Y:S02]  /*5ab0*/  ISETP.GE.AND P0, PT, R148, R3.reuse, PT ;  /* 0x000000039400720c */ /* 0x080fe40003f06270 */
[-C--:B------:R-:W-:Y:S02]  /*5ac0*/  ISETP.GE.OR P6, PT, R138, R132.reuse, !P6 ;  /* 0x000000848a00720c */ /* 0x080fe400077c6670 */
[-C--:B------:R-:W-:Y:S02]  /*5ad0*/  ISETP.GE.OR P5, PT, R137, R132.reuse, !P5 ;  /* 0x000000848900720c */ /* 0x080fe40006fa6670 */
[-C--:B------:R-:W-:Y:S02]  /*5ae0*/  ISETP.GE.OR P4, PT, R136, R132.reuse, !P4 ;  /* 0x000000848800720c */ /* 0x080fe40006786670 */
[-C--:B------:R-:W-:Y:S02]  /*5af0*/  ISETP.GE.OR P3, PT, R135, R132.reuse, !P3 ;  /* 0x000000848700720c */ /* 0x080fe40005f66670 */
[----:B------:R-:W-:Y:S02]  /*5b00*/  ISETP.GE.OR P2, PT, R134, R132, !P2 ;  /* 0x000000848600720c */ /* 0x000fe40005746670 */
        /* <DEDUP_REMOVED lines=50> */
[----:B------:R-:W-:Y:S07]  /*5e30*/  FSEL R63, R63, -INF , !P0 ;  /* 0xff8000003f3f7808 */ /* 0x000fee0004000000 */
.L_x_569:
[C---:B------:R-:W-:Y:S01]  /*5e40*/  FMUL.FTZ R132, R243.reuse, 1.4426950216293334961 ;  /* 0x3fb8aa3bf3847820 */ /* 0x040fe20000410000 */
[----:B------:R-:W-:Y:S01]  /*5e50*/  FSETP.NEU.FTZ.AND P0, PT, R243, -INF , PT ;  /* 0xff800000f300780b */ /* 0x000fe20003f1d000 */
[----:B------:R-:W-:Y:S01]  /*5e60*/  FMUL.FTZ R3, R244, 1.4426950216293334961 ;  /* 0x3fb8aa3bf4037820 */ /* 0x000fe20000410000 */
[----:B------:R-:W-:Y:S01]  /*5e70*/  FMUL.FTZ R2, R241, 1.4426950216293334961 ;  /* 0x3fb8aa3bf1027820 */ /* 0x000fe20000410000 */
[----:B------:R-:W-:Y:S01]  /*5e80*/  FMUL.FTZ R0, R242, 1.4426950216293334961 ;  /* 0x3fb8aa3bf2007820 */ /* 0x000fe20000410000 */
[----:B------:R-:W-:Y:S01]  /*5e90*/  FSEL R132, R132, RZ, P0 ;  /* 0x000000ff84847208 */ /* 0x000fe20000000000 */
[----:B------:R-:W-:Y:S01]  /*5ea0*/  UISETP.GT.AND UP3, UPT, UR13, UR24, UPT ;  /* 0x000000180d00728c */ /* 0x000fe2000bf64270 */
[----:B------:R-:W-:Y:S02]  /*5eb0*/  FSETP.NEU.FTZ.AND P0, PT, R244, -INF , PT ;  /* 0xff800000f400780b */ /* 0x000fe40003f1d000 */
[----:B------:R-:W-:Y:S01]  /*5ec0*/  LEA R140, R189, UR4, 0x1 ;  /* 0x00000004bd8c7c11 */ /* 0x000fe2000f8e08ff */
[--C-:B------:R-:W-:Y:S01]  /*5ed0*/  FFMA.FTZ R4, R4, UR11, -R132.reuse ;  /* 0x0000000b04047c23 */ /* 0x100fe20008010884 */
[----:B------:R-:W-:Y:S01]  /*5ee0*/  FSEL R3, R3, RZ, P0 ;  /* 0x000000ff03037208 */ /* 0x000fe20000000000 */
[--C-:B------:R-:W-:Y:S01]  /*5ef0*/  FFMA.FTZ R5, R5, UR11, -R132.reuse ;  /* 0x0000000b05057c23 */ /* 0x100fe20008010884 */
[--C-:B------:R-:W-:Y:S01]  /*5f00*/  FFMA.FTZ R16, R16, UR11, -R132.reuse ;  /* 0x0000000b10107c23 */ /* 0x100fe20008010884 */
        /* <DEDUP_REMOVED lines=9> */
[--C-:B------:R-:W-:Y:S01]  /*5fa0*/  FFMA.FTZ R66, R66, UR11, -R3.reuse ;  /* 0x0000000b42427c23 */ /* 0x100fe20008010803 */
[--C-:B------:R-:W-:Y:S01]  /*5fb0*/  FFMA.FTZ R6, R6, UR11, -R3.reuse ;  /* 0x0000000b06067c23 */ /* 0x100fe20008010803 */
[--C-:B------:R-:W-:Y:S01]  /*5fc0*/  FFMA.FTZ R7, R7, UR11, -R3.reuse ;  /* 0x0000000b07077c23 */ /* 0x100fe20008010803 */
[--C-:B------:R-:W-:Y:S01]  /*5fd0*/  FFMA.FTZ R22, R22, UR11, -R3.reuse ;  /* 0x0000000b16167c23 */ /* 0x100fe20008010803 */
[--C-:B------:R-:W-:Y:S01]  /*5fe0*/  FFMA.FTZ R23, R23, UR11, -R3.reuse ;  /* 0x0000000b17177c23 */ /* 0x100fe20008010803 */
[--C-:B------:R-:W-:Y:S01]  /*5ff0*/  FFMA.FTZ R38, R38, UR11, -R3.reuse ;  /* 0x0000000b26267c23 */ /* 0x100fe20008010803 */
[--C-:B------:R-:W-:Y:S03]  /*6000*/  FFMA.FTZ R39, R39, UR11, -R3.reuse ;  /* 0x0000000b27277c23 */ /* 0x100fe60008010803 */
[----:B------:R-:W-:Y:S01]  /*6010*/  MUFU.EX2 R145, R6 ;  /* 0x0000000600917308 */ /* 0x000fe20000000800 */
[--C-:B------:R-:W-:Y:S01]  /*6020*/  FFMA.FTZ R54, R54, UR11, -R3.reuse ;  /* 0x0000000b36367c23 */ /* 0x100fe20008010803 */
[--C-:B------:R-:W-:Y:S01]  /*6030*/  FFMA.FTZ R55, R55, UR11, -R3.reuse ;  /* 0x0000000b37377c23 */ /* 0x100fe20008010803 */
[----:B------:R-:W-:Y:S01]  /*6040*/  FFMA.FTZ R3, R67, UR11, -R3 ;  /* 0x0000000b43037c23 */ /* 0x000fe20008010803 */
[--C-:B------:R-:W-:Y:S01]  /*6050*/  FFMA.FTZ R32, R32, UR11, -R132.reuse ;  /* 0x0000000b20207c23 */ /* 0x100fe20008010884 */
[--C-:B------:R-:W-:Y:S01]  /*6060*/  FFMA.FTZ R33, R33, UR11, -R132.reuse ;  /* 0x0000000b21217c23 */ /* 0x100fe20008010884 */
[--C-:B------:R-:W-:Y:S01]  /*6070*/  FFMA.FTZ R48, R48, UR11, -R132.reuse ;  /* 0x0000000b30307c23 */ /* 0x100fe20008010884 */
[--C-:B------:R-:W-:Y:S03]  /*6080*/  FFMA.FTZ R49, R49, UR11, -R132.reuse ;  /* 0x0000000b31317c23 */ /* 0x100fe60008010884 */
[----:B------:R1:W-:Y:S01]  /*6090*/  MUFU.EX2 R237, R3 ;  /* 0x0000000300ed7308 */ /* 0x0003e20000000800 */
[----:B------:R-:W-:Y:S01]  /*60a0*/  FSETP.NEU.FTZ.AND P0, PT, R241, -INF , PT ;  /* 0xff800000f100780b */ /* 0x000fe20003f1d000 */
[--C-:B------:R-:W-:Y:S01]  /*60b0*/  FFMA.FTZ R64, R64, UR11, -R132.reuse ;  /* 0x0000000b40407c23 */ /* 0x100fe20008010884 */
[----:B------:R-:W-:Y:S01]  /*60c0*/  IADD3 R140, R188, R140, RZ ;  /* 0x0000008cbc8c7210 */ /* 0x000fe20007ffe0ff */
[--C-:B------:R-:W-:Y:S01]  /*60d0*/  FFMA.FTZ R20, R20, UR11, -R132.reuse ;  /* 0x0000000b14147c23 */ /* 0x100fe20008010884 */
[----:B------:R-:W-:Y:S01]  /*60e0*/  FSEL R2, R2, RZ, P0 ;  /* 0x000000ff02027208 */ /* 0x000fe20000000000 */
[--C-:B------:R-:W-:Y:S01]  /*60f0*/  FFMA.FTZ R21, R21, UR11, -R132.reuse ;  /* 0x0000000b15157c23 */ /* 0x100fe20008010884 */
[--C-:B------:R-:W-:Y:S03]  /*6100*/  FFMA.FTZ R36, R36, UR11, -R132.reuse ;  /* 0x0000000b24247c23 */ /* 0x100fe60008010884 */
[----:B------:R-:W2:Y:S01]  /*6110*/  MUFU.EX2 R152, R7 ;  /* 0x0000000700987308 */ /* 0x000ea20000000800 */
[----:B------:R-:W-:Y:S01]  /*6120*/  FFMA.FTZ R37, R37, UR11, -R132 ;  /* 0x0000000b25257c23 */ /* 0x000fe20008010884 */
        /* <DEDUP_REMOVED lines=14> */
[----:B------:R-:W3:Y:S01]  /*6210*/  MUFU.EX2 R171, R17 ;  /* 0x0000001100ab7308 */ /* 0x000ee20000000800 */
[--C-:B------:R-:W-:Y:S01]  /*6220*/  FFMA.FTZ R56, R56, UR11, -R2.reuse ;  /* 0x0000000b38387c23 */ /* 0x100fe20008010802 */
[--C-:B------:R-:W-:Y:S01]  /*6230*/  FFMA.FTZ R57, R57, UR11, -R2.reuse ;  /* 0x0000000b39397c23 */ /* 0x100fe20008010802 */
[----:B------:R-:W-:Y:S01]  /*6240*/  FFMA.FTZ R2, R61, UR11, -R2 ;  /* 0x0000000b3d027c23 */ /* 0x000fe20008010802 */
[--C-:B------:R-:W-:Y:S01]  /*6250*/  FFMA.FTZ R52, R52, UR11, -R132.reuse ;  /* 0x0000000b34347c23 */ /* 0x100fe20008010884 */
[--C-:B------:R-:W-:Y:S01]  /*6260*/  FFMA.FTZ R53, R53, UR11, -R132.reuse ;  /* 0x0000000b35357c23 */ /* 0x100fe20008010884 */
[----:B------:R-:W-:Y:S01]  /*6270*/  FFMA.FTZ R132, R65, UR11, -R132 ;  /* 0x0000000b41847c23 */ /* 0x000fe20008010884 */
[----:B------:R-:W-:Y:S03]  /*6280*/  FSETP.NEU.FTZ.AND P0, PT, R242, -INF , PT ;  /* 0xff800000f200780b */ /* 0x000fe60003f1d000 */
[----:B------:R-:W-:Y:S01]  /*6290*/  MUFU.EX2 R170, R18 ;  /* 0x0000001200aa7308 */ /* 0x000fe20000000800 */
[----:B------:R-:W-:Y:S02]  /*62a0*/  FSEL R0, R0, RZ, P0 ;  /* 0x000000ff00007208 */ /* 0x000fe40000000000 */
[----:B------:R-:W-:Y:S07]  /*62b0*/  PLOP3.LUT P0, PT, PT, PT, UP3, 0x80, 0x0 ;  /* 0x000000000000781c */ /* 0x000fee0003f0f038 */
        /* <DEDUP_REMOVED lines=16> */
[----:B------:R-:W4:Y:S01]  /*63c0*/  MUFU.EX2 R150, R9 ;  /* 0x0000000900967308 */ /* 0x000f220000000800 */
[--C-:B------:R-:W-:Y:S01]  /*63d0*/  FFMA.FTZ R59, R59, UR11, -R0.reuse ;  /* 0x0000000b3b3b7c23 */ /* 0x100fe20008010800 */
[----:B------:R-:W-:Y:S08]  /*63e0*/  FFMA.FTZ R0, R63, UR11, -R0 ;  /* 0x0000000b3f007c23 */ /* 0x000ff00008010800 */
        /* <DEDUP_REMOVED lines=53> */
[----:B-1----:R-:W-:Y:S02]  /*6740*/  F2FP.F16.F32.PACK_AB R3, R146, R147 ;  /* 0x000000939203723e */ /* 0x002fe400000000ff */
[----:B--2---:R-:W-:Y:S02]  /*6750*/  F2FP.F16.F32.PACK_AB R6, R152, R145 ;  /* 0x000000919806723e */ /* 0x004fe400000000ff */
[----:B---3--:R-:W-:Y:S01]  /*6760*/  F2FP.F16.F32.PACK_AB R4, R171, R172 ;  /* 0x000000acab04723e */ /* 0x008fe200000000ff */
[----:B------:R1:W-:Y:S01]  /*6770*/  STS [R201+0x1c000], R3 ;  /* 0x01c00003c9007388 */ /* 0x0003e20000000800 */
[----:B----4-:R-:W-:Y:S02]  /*6780*/  F2FP.F16.F32.PACK_AB R5, R150, R151 ;  /* 0x000000979605723e */ /* 0x010fe400000000ff */
[----:B------:R-:W-:Y:S01]  /*6790*/  F2FP.F16.F32.PACK_AB R2, R165, R166 ;  /* 0x000000a6a502723e */ /* 0x000fe200000000ff */
[----:B------:R2:W-:Y:S01]  /*67a0*/  STS [R201+0x1c400], R6 ;  /* 0x01c40006c9007388 */ /* 0x0005e20000000800 */
[----:B------:R-:W-:Y:S03]  /*67b0*/  F2FP.F16.F32.PACK_AB R0, R237, R238 ;  /* 0x000000eeed00723e */ /* 0x000fe600000000ff */
[----:B------:R3:W-:Y:S01]  /*67c0*/  STS [R203+0x1c000], R4 ;  /* 0x01c00004cb007388 */ /* 0x0007e20000000800 */
[----:B-1----:R-:W-:Y:S02]  /*67d0*/  F2FP.F16.F32.PACK_AB R3, R169, R170 ;  /* 0x000000aaa903723e */ /* 0x002fe400000000ff */
[----:B--2---:R-:W-:Y:S03]  /*67e0*/  F2FP.F16.F32.PACK_AB R6, R148, R149 ;  /* 0x000000959406723e */ /* 0x004fe600000000ff */
[----:B------:R1:W-:Y:S01]  /*67f0*/  STS [R203+0x1c400], R3 ;  /* 0x01c40003cb007388 */ /* 0x0003e20000000800 */
[----:B---3--:R-:W-:Y:S03]  /*6800*/  F2FP.F16.F32.PACK_AB R4, R153, R154 ;  /* 0x0000009a9904723e */ /* 0x008fe600000000ff */
[----:B------:R2:W-:Y:S04]  /*6810*/  STS [R201+0x1e000], R5 ;  /* 0x01e00005c9007388 */ /* 0x0005e80000000800 */
[----:B------:R3:W-:Y:S04]  /*6820*/  STS [R201+0x1e400], R6 ;  /* 0x01e40006c9007388 */ /* 0x0007e80000000800 */
[----:B------:R4:W-:Y:S01]  /*6830*/  STS [R203+0x1e400], R4 ;  /* 0x01e40004cb007388 */ /* 0x0009e20000000800 */
[----:B-1----:R-:W-:Y:S02]  /*6840*/  F2FP.F16.F32.PACK_AB R3, R163, R164 ;  /* 0x000000a4a303723e */ /* 0x002fe400000000ff */
[----:B--2---:R-:W-:Y:S02]  /*6850*/  F2FP.F16.F32.PACK_AB R5, R155, R156 ;  /* 0x0000009c9b05723e */ /* 0x004fe400000000ff */
[----:B---3--:R-:W-:Y:S03]  /*6860*/  F2FP.F16.F32.PACK_AB R6, R159, R161 ;  /* 0x000000a19f06723e */ /* 0x008fe600000000ff */
[----:B------:R1:W-:Y:S01]  /*6870*/  STS [R203+0x1e000], R5 ;  /* 0x01e00005cb007388 */ /* 0x0003e20000000800 */
[----:B----4-:R-:W-:Y:S03]  /*6880*/  F2FP.F16.F32.PACK_AB R4, R222, R224 ;  /* 0x000000e0de04723e */ /* 0x010fe600000000ff */
[----:B------:R2:W-:Y:S01]  /*6890*/  STS [R207+0x1c000], R3 ;  /* 0x01c00003cf007388 */ /* 0x0005e20000000800 */
[----:B-1----:R-:W-:Y:S02]  /*68a0*/  F2FP.F16.F32.PACK_AB R5, R160, R162 ;  /* 0x000000a2a005723e */ /* 0x002fe400000000ff */
[----:B--2---:R-:W-:Y:S03]  /*68b0*/  F2FP.F16.F32.PACK_AB R3, R219, R221 ;  /* 0x000000dddb03723e */ /* 0x004fe600000000ff */
[----:B------:R1:W-:Y:S04]  /*68c0*/  STS [R207+0x1c400], R5 ;  /* 0x01c40005cf007388 */ /* 0x0003e80000000800 */
[----:B------:R2:W-:Y:S04]  /*68d0*/  STS [R206+0x1c000], R4 ;  /* 0x01c00004ce007388 */ /* 0x0005e80000000800 */
[----:B------:R3:W-:Y:S04]  /*68e0*/  STS [R206+0x1c400], R3 ;  /* 0x01c40003ce007388 */ /* 0x0007e80000000800 */
[----:B------:R-:W-:Y:S01]  /*68f0*/  STS [R207+0x1e000], R6 ;  /* 0x01e00006cf007388 */ /* 0x000fe20000000800 */
[----:B-1----:R-:W-:Y:S02]  /*6900*/  F2FP.F16.F32.PACK_AB R5, R233, R234 ;  /* 0x000000eae905723e */ /* 0x002fe400000000ff */
[----:B--2---:R-:W-:Y:S02]  /*6910*/  F2FP.F16.F32.PACK_AB R4, R157, R158 ;  /* 0x0000009e9d04723e */ /* 0x004fe400000000ff */
[----:B---3--:R-:W-:Y:S03]  /*6920*/  F2FP.F16.F32.PACK_AB R3, R167, R168 ;  /* 0x000000a8a703723e */ /* 0x008fe600000000ff */
[----:B------:R1:W-:Y:S04]  /*6930*/  STS [R207+0x1e400], R4 ;  /* 0x01e40004cf007388 */ /* 0x0003e80000000800 */
[----:B------:R2:W-:Y:S04]  /*6940*/  STS [R206+0x1e000], R3 ;  /* 0x01e00003ce007388 */ /* 0x0005e80000000800 */
        /* <DEDUP_REMOVED lines=30> */
[----:B----4-:R-:W-:Y:S03]  /*6b30*/  LEA R0, R189, UR4, 0x1 ;  /* 0x00000004bd007c11 */ /* 0x010fe6000f8e08ff */
[----:B------:R-:W-:Y:S01]  /*6b40*/  STS [R204+0x1e400], R2 ;  /* 0x01e40002cc007388 */ /* 0x000fe20000000800 */
[----:B------:R-:W-:Y:S03]  /*6b50*/  IADD3 R144, R182, R0, RZ ;  /* 0x00000000b6907210 */ /* 0x000fe60007ffe0ff */
[----:B------:R-:W-:Y:S08]  /*6b60*/  LDSM.16.M88.4 R64, [R0+0x8000] ;  /* 0x008000000040783b */ /* 0x000ff00000000200 */
[----:B------:R-:W1:Y:S08]  /*6b70*/  LDSM.16.M88.4 R16, [R184+UR4+0x10000] ;  /* 0x01000004b810783b */ /* 0x000e700008000200 */
[----:B------:R-:W2:Y:S08]  /*6b80*/  LDSM.16.M88.4 R60, [R0+0xa000] ;  /* 0x00a00000003c783b */ /* 0x000eb00000000200 */
[----:B------:R-:W3:Y:S08]  /*6b90*/  LDSM.16.M88.4 R32, [R184+UR4+0x10800] ;  /* 0x01080004b820783b */ /* 0x000ef00008000200 */
[----:B------:R-:W4:Y:S08]  /*6ba0*/  LDSM.16.M88.4 R48, [R184+UR4+0x11000] ;  /* 0x01100004b830783b */ /* 0x000f300008000200 */
[----:B------:R-:W4:Y:S01]  /*6bb0*/  LDSM.16.M88.4 R132, [R184+UR4+0x11800] ;  /* 0x01180004b884783b */ /* 0x000f220008000200 */
[-C--:B-1----:R-:W-:Y:S07]  /*6bc0*/  HMMA.16816.F32 R4, R64, R16.reuse, RZ ;  /* 0x000000104004723c */ /* 0x082fee00000018ff */
[----:B------:R-:W-:Y:S01]  /*6bd0*/  LDSM.16.M88.4 R136, [R140+0x8000] ;  /* 0x008000008c88783b */ /* 0x000fe20000000200 */
[C---:B--2---:R-:W-:Y:S07]  /*6be0*/  HMMA.16816.F32 R8, R60.reuse, R16, RZ ;  /* 0x000000103c08723c */ /* 0x044fee00000018ff */
[----:B------:R-:W-:Y:S01]  /*6bf0*/  LDSM.16.M88.4 R140, [R140+0xa000] ;  /* 0x00a000008c8c783b */ /* 0x000fe20000000200 */
[-C--:B------:R-:W-:Y:S06]  /*6c00*/  HMMA.16816.F32 R12, R60, R18.reuse, RZ ;  /* 0x000000123c0c723c */ /* 0x080fec00000018ff */
[C---:B------:R-:W-:Y:S06]  /*6c10*/  HMMA.16816.F32 R16, R64.reuse, R18, RZ ;  /* 0x000000124010723c */ /* 0x040fec00000018ff */
[-C--:B---3--:R-:W-:Y:S06]  /*6c20*/  HMMA.16816.F32 R20, R64, R32.reuse, RZ ;  /* 0x000000204014723c */ /* 0x088fec00000018ff */
[C---:B------:R-:W-:Y:S06]  /*6c30*/  HMMA.16816.F32 R24, R60.reuse, R32, RZ ;  /* 0x000000203c18723c */ /* 0x040fec00000018ff */
[-C--:B------:R-:W-:Y:S06]  /*6c40*/  HMMA.16816.F32 R28, R60, R34.reuse, RZ ;  /* 0x000000223c1c723c */ /* 0x080fec00000018ff */
[C---:B------:R-:W-:Y:S06]  /*6c50*/  HMMA.16816.F32 R32, R64.reuse, R34, RZ ;  /* 0x000000224020723c */ /* 0x040fec00000018ff */
[-C--:B----4-:R-:W-:Y:S06]  /*6c60*/  HMMA.16816.F32 R36, R64, R48.reuse, RZ ;  /* 0x000000304024723c */ /* 0x090fec00000018ff */
[C---:B------:R-:W-:Y:S06]  /*6c70*/  HMMA.16816.F32 R40, R60.reuse, R48, RZ ;  /* 0x000000303c28723c */ /* 0x040fec00000018ff */
[-C--:B------:R-:W-:Y:S06]  /*6c80*/  HMMA.16816.F32 R44, R60, R50.reuse, RZ ;  /* 0x000000323c2c723c */ /* 0x080fec00000018ff */
[C---:B------:R-:W-:Y:S06]  /*6c90*/  HMMA.16816.F32 R48, R64.reuse, R50, RZ ;  /* 0x000000324030723c */ /* 0x040fec00000018ff */
[-C--:B------:R-:W-:Y:S06]  /*6ca0*/  HMMA.16816.F32 R52, R64, R132.reuse, RZ ;  /* 0x000000844034723c */ /* 0x080fec00000018ff */
[C---:B------:R-:W-:Y:S06]  /*6cb0*/  HMMA.16816.F32 R56, R60.reuse, R132, RZ ;  /* 0x000000843c38723c */ /* 0x040fec00000018ff */
[-C--:B------:R-:W-:Y:S06]  /*6cc0*/  HMMA.16816.F32 R60, R60, R134.reuse, RZ ;  /* 0x000000863c3c723c */ /* 0x080fec00000018ff */
[----:B------:R-:W-:Y:S01]  /*6cd0*/  HMMA.16816.F32 R64, R64, R134, RZ ;  /* 0x000000864040723c */ /* 0x000fe200000018ff */
        /* <DEDUP_REMOVED lines=21> */
[----:B------:R-:W-:Y:S08]  /*6e30*/  LDSM.16.M88.4 R132, [R144+0x8000] ;  /* 0x008000009084783b */ /* 0x000ff00000000200 */
[----:B------:R-:W1:Y:S02]  /*6e40*/  LDSM.16.M88.4 R136, [R183+0x4000] ;  /* 0x00400000b788783b */ /* 0x000e640000000200 */
        /* <DEDUP_REMOVED lines=20> */
[----:B------:R-:W-:Y:S05]  /*6f90*/  IADD3 R140, R188, R144, RZ ;  /* 0x00000090bc8c7210 */ /* 0x000fea0007ffe0ff */
[----:B------:R-:W1:Y:S08]  /*6fa0*/  LDSM.16.M88.4 R132, [R140+0x8000] ;  /* 0x008000008c84783b */ /* 0x000e700000000200 */
[----:B------:R-:W2:Y:S01]  /*6fb0*/  LDSM.16.M88.4 R140, [R140+0xa000] ;  /* 0x00a000008c8c783b */ /* 0x000ea20000000200 */
[-C--:B-1----:R-:W-:Y:S06]  /*6fc0*/  HMMA.16816.F32 R4, R132, R136.reuse, R4 ;  /* 0x000000888404723c */ /* 0x082fec0000001804 */
[C---:B--2---:R-:W-:Y:S06]  /*6fd0*/  HMMA.16816.F32 R8, R140.reuse, R136, R8 ;  /* 0x000000888c08723c */ /* 0x044fec0000001808 */
[-C--:B------:R-:W-:Y:S06]  /*6fe0*/  HMMA.16816.F32 R12, R140, R138.reuse, R12 ;  /* 0x0000008a8c0c723c */ /* 0x080fec000000180c */
[C---:B------:R-:W-:Y:S01]  /*6ff0*/  HMMA.16816.F32 R16, R132.reuse, R138, R16 ;  /* 0x0000008a8410723c */ /* 0x040fe20000001810 */
[----:B------:R-:W1:Y:S05]  /*7000*/  LDSM.16.M88.4 R136, [R185+0x4800] ;  /* 0x00480000b988783b */ /* 0x000e6a0000000200 */
[C---:B-----5:R-:W-:Y:S01]  /*7010*/  FADD.FTZ R4, -R195.reuse, R4 ;  /* 0x00000004c3047221 */ /* 0x060fe20000010100 */
[----:B------:R-:W-:Y:S01]  /*7020*/  FADD.FTZ R5, -R195, R5 ;  /* 0x00000005c3057221 */ /* 0x000fe20000010100 */
[C---:B------:R-:W-:Y:S03]  /*7030*/  FADD.FTZ R6, -R196.reuse, R6 ;  /* 0x00000006c4067221 */ /* 0x040fe60000010100 */
        /* <DEDUP_REMOVED lines=10> */
[----:B------:R-:W-:Y:S01]  /*70e0*/  F2FP.F16.F32.PACK_AB R151, R7, R6 ;  /* 0x000000060797723e */ /* 0x000fe200000000ff */
[----:B------:R-:W-:Y:S01]  /*70f0*/  FMUL.FTZ R9, R150, R9 ;  /* 0x0000000996097220 */ /* 0x000fe20000410000 */
[----:B------:R-:W2:Y:S01]  /*7100*/  LDSM.16.M88.4 R4, [R185+0x5000] ;  /* 0x00500000b904783b */ /* 0x000ea20000000200 */
[----:B------:R-:W-:Y:S01]  /*7110*/  FMUL.FTZ R10, R149, R10 ;  /* 0x0000000a950a7220 */ /* 0x000fe20000410000 */
[----:B------:R-:W-:Y:S01]  /*7120*/  FADD.FTZ R11, -R191, R11 ;  /* 0x0000000bbf0b7221 */ /* 0x000fe20000010100 */
[C---:B------:R-:W-:Y:S01]  /*7130*/  FADD.FTZ R12, -R194.reuse, R12 ;  /* 0x0000000cc20c7221 */ /* 0x040fe20000010100 */
[----:B------:R-:W-:Y:S01]  /*7140*/  F2FP.F16.F32.PACK_AB R150, R9, R8 ;  /* 0x000000080996723e */ /* 0x000fe200000000ff */
[----:B------:R-:W-:Y:S01]  /*7150*/  FADD.FTZ R13, -R194, R13 ;  /* 0x0000000dc20d7221 */ /* 0x000fe20000010100 */
[----:B------:R-:W-:Y:S01]  /*7160*/  FMUL.FTZ R11, R148, R11 ;  /* 0x0000000b940b7220 */ /* 0x000fe20000410000 */
[C---:B------:R-:W-:Y:S01]  /*7170*/  FADD.FTZ R14, -R191.reuse, R14 ;  /* 0x0000000ebf0e7221 */ /* 0x040fe20000010100 */
[----:B------:R-:W-:Y:S01]  /*7180*/  FADD.FTZ R15, -R191, R15 ;  /* 0x0000000fbf0f7221 */ /* 0x000fe20000010100 */
[C---:B------:R-:W-:Y:S01]  /*7190*/  FADD.FTZ R16, -R195.reuse, R16 ;  /* 0x00000010c3107221 */ /* 0x040fe20000010100 */
[----:B------:R-:W-:Y:S01]  /*71a0*/  FADD.FTZ R17, -R195, R17 ;  /* 0x00000011c3117221 */ /* 0x000fe20000010100 */
[----:B------:R-:W-:Y:S01]  /*71b0*/  F2FP.F16.F32.PACK_AB R149, R11, R10 ;  /* 0x0000000a0b95723e */ /* 0x000fe200000000ff */
[C---:B------:R-:W-:Y:S01]  /*71c0*/  FADD.FTZ R18, -R196.reuse, R18 ;  /* 0x00000012c4127221 */ /* 0x040fe20000010100 */
[----:B------:R-:W3:Y:S01]  /*71d0*/  LDSM.16.M88.4 R8, [R185+0x5800] ;  /* 0x00580000b908783b */ /* 0x000ee20000000200 */
[----:B------:R-:W-:Y:S01]  /*71e0*/  FADD.FTZ R19, -R196, R19 ;  /* 0x00000013c4137221 */ /* 0x000fe20000010100 */
[----:B------:R-:W-:Y:S01]  /*71f0*/  FMUL.FTZ R12, R156, R12 ;  /* 0x0000000c9c0c7220 */ /* 0x000fe20000410000 */
[----:B------:R-:W-:Y:S01]  /*7200*/  FMUL.FTZ R13, R155, R13 ;  /* 0x0000000d9b0d7220 */ /* 0x000fe20000410000 */
[----:B------:R-:W-:Y:S01]  /*7210*/  FMUL.FTZ R14, R154, R14 ;  /* 0x0000000e9a0e7220 */ /* 0x000fe20000410000 */
[----:B------:R-:W-:Y:S01]  /*7220*/  FMUL.FTZ R15, R153, R15 ;  /* 0x0000000f990f7220 */ /* 0x000fe20000410000 */
[-C--:B-1----:R-:W-:Y:S03]  /*7230*/  HMMA.16816.F32 R20, R132, R136.reuse, R20 ;  /* 0x000000888414723c */ /* 0x082fe60000001814 */
[----:B------:R-:W-:Y:S01]  /*7240*/  F2FP.F16.F32.PACK_AB R148, R13, R12 ;  /* 0x0000000c0d94723e */ /* 0x000fe200000000ff */
[----:B------:R-:W-:Y:S01]  /*7250*/  FMUL.FTZ R16, R172, R16 ;  /* 0x00000010ac107220 */ /* 0x000fe20000410000 */
[----:B------:R-:W-:Y:S01]  /*7260*/  FMUL.FTZ R17, R171, R17 ;  /* 0x00000011ab117220 */ /* 0x000fe20000410000 */
[C---:B------:R-:W-:Y:S05]  /*7270*/  HMMA.16816.F32 R24, R140.reuse, R136, R24 ;  /* 0x000000888c18723c */ /* 0x040fea0000001818 */
[----:B------:R-:W-:Y:S01]  /*7280*/  FMUL.FTZ R18, R170, R18 ;  /* 0x00000012aa127220 */ /* 0x000fe20000410000 */
[-C--:B------:R-:W-:Y:S05]  /*7290*/  HMMA.16816.F32 R28, R140, R138.reuse, R28 ;  /* 0x0000008a8c1c723c */ /* 0x080fea000000181c */
[----:B------:R-:W-:Y:S01]  /*72a0*/  FMUL.FTZ R19, R169, R19 ;  /* 0x00000013a9137220 */ /* 0x000fe20000410000 */
[C---:B------:R-:W-:Y:S05]  /*72b0*/  HMMA.16816.F32 R32, R132.reuse, R138, R32 ;  /* 0x0000008a8420723c */ /* 0x040fea0000001820 */
[----:B------:R-:W-:Y:S01]  /*72c0*/  F2FP.F16.F32.PACK_AB R147, R15, R14 ;  /* 0x0000000e0f93723e */ /* 0x000fe200000000ff */
[-C--:B--2---:R-:W-:Y:S05]  /*72d0*/  HMMA.16816.F32 R36, R132, R4.reuse, R36 ;  /* 0x000000048424723c */ /* 0x084fea0000001824 */
[C---:B------:R-:W-:Y:S01]  /*72e0*/  FADD.FTZ R20, -R195.reuse, R20 ;  /* 0x00000014c3147221 */ /* 0x040fe20000010100 */
[C---:B------:R-:W-:Y:S05]  /*72f0*/  HMMA.16816.F32 R40, R140.reuse, R4, R40 ;  /* 0x000000048c28723c */ /* 0x040fea0000001828 */
[----:B------:R-:W-:Y:S01]  /*7300*/  FADD.FTZ R21, -R195, R21 ;  /* 0x00000015c3157221 */ /* 0x000fe20000010100 */
[-C--:B------:R-:W-:Y:S05]  /*7310*/  HMMA.16816.F32 R44, R140, R6.reuse, R44 ;  /* 0x000000068c2c723c */ /* 0x080fea000000182c */
[C---:B------:R-:W-:Y:S01]  /*7320*/  FADD.FTZ R22, -R196.reuse, R22 ;  /* 0x00000016c4167221 */ /* 0x040fe20000010100 */
[C---:B------:R-:W-:Y:S05]  /*7330*/  HMMA.16816.F32 R48, R132.reuse, R6, R48 ;  /* 0x000000068430723c */ /* 0x040fea0000001830 */
[----:B------:R-:W-:Y:S01]  /*7340*/  FADD.FTZ R23, -R196, R23 ;  /* 0x00000017c4177221 */ /* 0x000fe20000010100 */
[-C--:B---3--:R-:W-:Y:S05]  /*7350*/  HMMA.16816.F32 R52, R132, R8.reuse, R52 ;  /* 0x000000088434723c */ /* 0x088fea0000001834 */
[C---:B------:R-:W-:Y:S01]  /*7360*/  FADD.FTZ R24, -R194.reuse, R24 ;  /* 0x00000018c2187221 */ /* 0x040fe20000010100 */
[C---:B------:R-:W-:Y:S05]  /*7370*/  HMMA.16816.F32 R56, R140.reuse, R8, R56 ;  /* 0x000000088c38723c */ /* 0x040fea0000001838 */
[----:B------:R-:W-:Y:S01]  /*7380*/  FADD.FTZ R25, -R194, R25 ;  /* 0x00000019c2197221 */ /* 0x000fe20000010100 */
[-C--:B------:R-:W-:Y:S05]  /*7390*/  HMMA.16816.F32 R60, R140, R10.reuse, R60 ;  /* 0x0000000a8c3c723c */ /* 0x080fea000000183c */
[C---:B------:R-:W-:Y:S01]  /*73a0*/  FADD.FTZ R26, -R191.reuse, R26 ;  /* 0x0000001abf1a7221 */ /* 0x040fe20000010100 */
[----:B------:R-:W-:Y:S05]  /*73b0*/  HMMA.16816.F32 R64, R132, R10, R64 ;  /* 0x0000000a8440723c */ /* 0x000fea0000001840 */
[----:B------:R-:W-:Y:S01]  /*73c0*/  FADD.FTZ R27, -R191, R27 ;  /* 0x0000001bbf1b7221 */ /* 0x000fe20000010100 */
[----:B------:R-:W-:Y:S01]  /*73d0*/  FMUL.FTZ R20, R164, R20 ;  /* 0x00000014a4147220 */ /* 0x000fe20000410000 */
[----:B------:R-:W-:Y:S01]  /*73e0*/  FMUL.FTZ R21, R163, R21 ;  /* 0x00000015a3157220 */ /* 0x000fe20000410000 */
[----:B------:R-:W-:Y:S03]  /*73f0*/  FMUL.FTZ R22, R162, R22 ;  /* 0x00000016a2167220 */ /* 0x000fe60000410000 */
[----:B------:R-:W-:Y:S01]  /*7400*/  FMUL.FTZ R23, R160, R23 ;  /* 0x00000017a0177220 */ /* 0x000fe20000410000 */
[----:B------:R-:W-:Y:S01]  /*7410*/  FMUL.FTZ R24, R161, R24 ;  /* 0x00000018a1187220 */ /* 0x000fe20000410000 */
[----:B------:R-:W-:Y:S01]  /*7420*/  FMUL.FTZ R25, R159, R25 ;  /* 0x000000199f197220 */ /* 0x000fe20000410000 */
[----:B------:R-:W-:Y:S01]  /*7430*/  FMUL.FTZ R26, R158, R26 ;  /* 0x0000001a9e1a7220 */ /* 0x000fe20000410000 */
[----:B------:R-:W-:Y:S01]  /*7440*/  FMUL.FTZ R27, R157, R27 ;  /* 0x0000001b9d1b7220 */ /* 0x000fe20000410000 */
[C---:B------:R-:W-:Y:S01]  /*7450*/  FADD.FTZ R28, -R194.reuse, R28 ;  /* 0x0000001cc21c7221 */ /* 0x040fe20000010100 */
[----:B------:R-:W-:Y:S01]  /*7460*/  FADD.FTZ R29, -R194, R29 ;  /* 0x0000001dc21d7221 */ /* 0x000fe20000010100 */
[C---:B------:R-:W-:Y:S01]  /*7470*/  FADD.FTZ R30, -R191.reuse, R30 ;  /* 0x0000001ebf1e7221 */ /* 0x040fe20000010100 */
[----:B------:R-:W-:Y:S01]  /*7480*/  FADD.FTZ R31, -R191, R31 ;  /* 0x0000001fbf1f7221 */ /* 0x000fe20000010100 */
        /* <DEDUP_REMOVED lines=103> */
[----:B------:R-:W-:Y:S01]  /*7b00*/  ULOP3.LUT UR6, UR13, 0x1, URZ, 0xc0, !UPT ;  /* 0x000000010d067892 */ /* 0x000fe2000f8ec03f */
[----:B------:R-:W-:Y:S01]  /*7b10*/  ISETP.GE.AND P4, PT, R197, UR27, PT ;  /* 0x0000001bc5007c0c */ /* 0x000fe2000bf86270 */
[----:B------:R-:W1:Y:S01]  /*7b20*/  LDC R32, c[0x0][0x240] ;  /* 0x00009000ff207b82 */ /* 0x000e620000000800 */
[----:B------:R-:W-:Y:S01]  /*7b30*/  PLOP3.LUT P1, PT, PT, PT, PT, 0x8, 0x0 ;  /* 0x000000000000781c */ /* 0x000fe20003f2e170 */
[----:B------:R-:W-:Y:S01]  /*7b40*/  UISETP.NE.U32.AND UP0, UPT, UR6, 0x1, UPT ;  /* 0x000000010600788c */ /* 0x000fe2000bf05070 */
[----:B------:R-:W-:Y:S02]  /*7b50*/  IMAD.MOV.U32 R4, RZ, RZ, R208 ;  /* 0x000000ffff047224 */ /* 0x000fe400078e00d0 */
[----:B------:R-:W-:Y:S03]  /*7b60*/  IMAD.MOV.U32 R5, RZ, RZ, R209 ;  /* 0x000000ffff057224 */ /* 0x000fe600078e00d1 */
[----:B------:R-:W-:Y:S02]  /*7b70*/  PLOP3.LUT P6, PT, PT, PT, UP0, 0x80, 0x0 ;  /* 0x000000000000781c */ /* 0x000fe40003fcf008 */
[----:B------:R-:W-:Y:S02]  /*7b80*/  PLOP3.LUT P3, PT, PT, PT, UP0, 0x80, 0x0 ;  /* 0x000000000000781c */ /* 0x000fe40003f6f008 */
[----:B------:R-:W-:Y:S01]  /*7b90*/  @P4 PLOP3.LUT P1, PT, P6, PT, PT, 0x80, 0x0 ;  /* 0x000000000000481c */ /* 0x000fe2000372f070 */
[C---:B------:R-:W-:Y:S01]  /*7ba0*/  @P4 VIADD R0, R198.reuse, 0xffffc000 ;  /* 0xffffc000c6004836 */ /* 0x040fe20000000000 */
[----:B------:R-:W2:Y:S01]  /*7bb0*/  @!P4 LDC R9, c[0x0][0x244] ;  /* 0x00009100ff09cb82 */ /* 0x000ea20000000800 */
[----:B------:R-:W-:Y:S01]  /*7bc0*/  @!P4 PLOP3.LUT P6, PT, P3, PT, PT, 0x80, 0x0 ;  /* 0x000000000000c81c */ /* 0x000fe20001fcf070 */
[C---:B------:R-:W-:Y:S01]  /*7bd0*/  @!P4 VIADD R3, R199.reuse, 0xffffc000 ;  /* 0xffffc000c703c836 */ /* 0x040fe20000000000 */
[----:B------:R-:W-:Y:S01]  /*7be0*/  PLOP3.LUT P3, PT, PT, PT, PT, 0x8, 0x0 ;  /* 0x000000000000781c */ /* 0x000fe20003f6e170 */
[C---:B------:R-:W-:Y:S01]  /*7bf0*/  @!P4 VIADD R8, R199.reuse, 0xffffc000 ;  /* 0xffffc000c708c836 */ /* 0x040fe20000000000 */
[----:B------:R-:W-:Y:S03]  /*7c00*/  @!P4 PLOP3.LUT P3, PT, P6, PT, PT, 0x80, 0x0 ;  /* 0x000000000000c81c */ /* 0x000fe6000376f070 */
[----:B------:R-:W3:Y:S03]  /*7c10*/  @!P4 LDC R10, c[0x0][0x244] ;  /* 0x00009100ff0acb82 */ /* 0x000ee60000000800 */
[----:B------:R-:W-:Y:S01]  /*7c20*/  @P1 VIADD R0, R198, 0x4000 ;  /* 0x00004000c6001836 */ /* 0x000fe20000000000 */
[----:B------:R-:W-:Y:S02]  /*7c30*/  PLOP3.LUT P1, PT, PT, PT, PT, 0x8, 0x0 ;  /* 0x000000000000781c */ /* 0x000fe40003f2e170 */
[----:B------:R-:W-:Y:S02]  /*7c40*/  @P4 PLOP3.LUT P1, PT, P6, PT, PT, 0x80, 0x0 ;  /* 0x000000000000481c */ /* 0x000fe4000372f070 */
[----:B------:R-:W-:Y:S01]  /*7c50*/  @P4 STS [R0], RZ ;  /* 0x000000ff00004388 */ /* 0x000fe20000000800 */
[----:B------:R-:W4:Y:S01]  /*7c60*/  @!P4 LDC R21, c[0x0][0x244] ;  /* 0x00009100ff15cb82 */ /* 0x000f220000000800 */
[----:B------:R-:W-:Y:S02]  /*7c70*/  @P3 VIADD R3, R199, 0x4000 ;  /* 0x00004000c7033836 */ /* 0x000fe40000000000 */
[----:B------:R-:W-:Y:S04]  /*7c80*/  @P4 STS [R0+0x4], RZ ;  /* 0x000004ff00004388 */ /* 0x000fe80000000800 */
[----:B------:R-:W-:Y:S04]  /*7c90*/  @P4 STS [R0+0x8], RZ ;  /* 0x000008ff00004388 */ /* 0x000fe80000000800 */
[----:B------:R5:W-:Y:S01]  /*7ca0*/  @P4 STS [R0+0xc], RZ ;  /* 0x00000cff00004388 */ /* 0x000be20000000800 */
[----:B----4-:R-:W-:Y:S02]  /*7cb0*/  @!P4 IMAD R21, R21, 0x60, RZ ;  /* 0x000000601515c824 */ /* 0x010fe400078e02ff */
[----:B-1----:R-:W-:Y:S04]  /*7cc0*/  IMAD.SHL.U32 R2, R32, 0x80, RZ ;  /* 0x0000008020027824 */ /* 0x002fe800078e00ff */
[----:B------:R-:W-:Y:S02]  /*7cd0*/  IMAD.MOV R2, RZ, RZ, -R2 ;  /* 0x000000ffff027224 */ /* 0x000fe400078e0a02 */
[----:B-----5:R-:W-:Y:S03]  /*7ce0*/  @P4 VIADD R0, R198, 0xffffc000 ;  /* 0xffffc000c6004836 */ /* 0x020fe60000000000 */
[----:B------:R-:W-:Y:S01]  /*7cf0*/  LEA R4, P2, R2, R4, 0x1 ;  /* 0x0000000402047211 */ /* 0x000fe200078408ff */
[----:B------:R-:W-:Y:S01]  /*7d00*/  @P1 VIADD R0, R198, 0x4000 ;  /* 0x00004000c6001836 */ /* 0x000fe20000000000 */
[--C-:B------:R-:W-:Y:S02]  /*7d10*/  @!P4 SHF.R.S32.HI R6, RZ, 0x1f, R2.reuse ;  /* 0x0000001fff06c819 */ /* 0x100fe40000011402 */
[----:B------:R-:W-:Y:S02]  /*7d20*/  LEA.HI.X.SX32 R5, R2, R5, 0x1, P2 ;  /* 0x0000000502057211 */ /* 0x000fe400010f0eff */
[----:B------:R-:W-:Y:S02]  /*7d30*/  PLOP3.LUT P2, PT, PT, PT, PT, 0x8, 0x0 ;  /* 0x000000000000781c */ /* 0x000fe40003f4e170 */
[----:B------:R-:W-:Y:S01]  /*7d40*/  @!P4 PLOP3.LUT P2, PT, P6, PT, PT, 0x80, 0x0 ;  /* 0x000000000000c81c */ /* 0x000fe2000374f070 */
[----:B------:R-:W-:Y:S01]  /*7d50*/  @!PT LDS RZ, [RZ] ;  /* 0x00000000fffff984 */ /* 0x000fe20000000800 */
[----:B------:R-:W-:Y:S01]  /*7d60*/  @!PT LDS RZ, [RZ] ;  /* 0x00000000fffff984 */ /* 0x000fe20000000800 */
[----:B------:R-:W-:Y:S01]  /*7d70*/  @!PT LDS RZ, [RZ] ;  /* 0x00000000fffff984 */ /* 0x000fe20000000800 */
[----:B------:R1:W-:Y:S01]  /*7d80*/  @!P4 LDGSTS.E.BYPASS.LTC128B.128 [R3], desc[UR14][R4.64] ;  /* 0x000000000403cfae */ /* 0x0003e2000b901d4e */
[C---:B------:R-:W-:Y:S02]  /*7d90*/  @!P4 LEA R7, P5, R32.reuse, R2, 0x5 ;  /* 0x000000022007c211 */ /* 0x040fe400078a28ff */
[----:B------:R-:W-:Y:S01]  /*7da0*/  PLOP3.LUT P1, PT, PT, PT, PT, 0x8, 0x0 ;  /* 0x000000000000781c */ /* 0x000fe20003f2e170 */
[----:B------:R-:W-:Y:S01]  /*7db0*/  @P4 STS [R0+0x1000], RZ ;  /* 0x001000ff00004388 */ /* 0x000fe20000000800 */
[----:B--2---:R-:W-:Y:S02]  /*7dc0*/  @!P4 LEA.HI.X R9, R32, R6, R9, 0x5, P5 ;  /* 0x000000062009c211 */ /* 0x004fe400028f2c09 */
[C---:B------:R-:W-:Y:S01]  /*7dd0*/  @!P4 LEA R6, P3, R7.reuse, R208, 0x1 ;  /* 0x000000d00706c211 */ /* 0x040fe200078608ff */
[----:B------:R-:W-:Y:S01]  /*7de0*/  @P4 STS [R0+0x1004], RZ ;  /* 0x001004ff00004388 */ /* 0x000fe20000000800 */
[----:B------:R-:W-:Y:S02]  /*7df0*/  @P4 PLOP3.LUT P1, PT, P6, PT, PT, 0x80, 0x0 ;  /* 0x000000000000481c */ /* 0x000fe4000372f070 */
[----:B------:R-:W-:Y:S01]  /*7e00*/  @!P4 LEA.HI.X R7, R7, R209, R9, 0x1, P3 ;  /* 0x000000d10707c211 */ /* 0x000fe200018f0c09 */
[----:B------:R-:W-:Y:S01]  /*7e10*/  @P4 STS [R0+0x1008], RZ ;  /* 0x001008ff00004388 */ /* 0x000fe20000000800 */
[C---:B------:R-:W-:Y:S01]  /*7e20*/  @P2 VIADD R8, R199.reuse, 0x4000 ;  /* 0x00004000c7082836 */ /* 0x040fe20000000000 */
[----:B------:R-:W-:Y:S02]  /*7e30*/  PLOP3.LUT P3, PT, PT, PT, PT, 0x8, 0x0 ;  /* 0x000000000000781c */ /* 0x000fe40003f6e170 */
[----:B------:R2:W-:Y:S01]  /*7e40*/  @P4 STS [R0+0x100c], RZ ;  /* 0x00100cff00004388 */ /* 0x0005e20000000800 */
[----:B------:R-:W-:Y:S03]  /*7e50*/  @!P4 PLOP3.LUT P3, PT, P6, PT, PT, 0x80, 0x0 ;  /* 0x000000000000c81c */ /* 0x000fe6000376f070 */
[----:B------:R-:W-:Y:S01]  /*7e60*/  @!PT LDS RZ, [RZ] ;  /* 0x00000000fffff984 */ /* 0x000fe20000000800 */
[----:B------:R-:W-:Y:S01]  /*7e70*/  @!PT LDS RZ, [RZ] ;  /* 0x00000000fffff984 */ /* 0x000fe20000000800 */
[----:B------:R-:W-:Y:S01]  /*7e80*/  @!PT LDS RZ, [RZ] ;  /* 0x00000000fffff984 */ /* 0x000fe20000000800 */
[----:B------:R4:W-:Y:S01]  /*7e90*/  @!P4 LDGSTS.E.BYPASS.LTC128B.128 [R8+0x1000], desc[UR14][R6.64] ;  /* 0x010000000608cfae */ /* 0x0009e2000b901d4e */
[--C-:B-1----:R-:W-:Y:S01]  /*7ea0*/  @!P4 SHF.R.S32.HI R3, RZ, 0x1f, R2.reuse ;  /* 0x0000001fff03c819 */ /* 0x102fe20000011402 */
[C---:B--2---:R-:W-:Y:S02]  /*7eb0*/  @P4 VIADD R0, R198.reuse, 0xffffc000 ;  /* 0xffffc000c6004836 */ /* 0x044fe40000000000 */
[----:B------:R-:W-:Y:S01]  /*7ec0*/  @P1 VIADD R0, R198, 0x4000 ;  /* 0x00004000c6001836 */ /* 0x000fe20000000000 */
[----:B------:R-:W-:Y:S02]  /*7ed0*/  PLOP3.LUT P1, PT, PT, PT, PT, 0x8, 0x0 ;  /* 0x000000000000781c */ /* 0x000fe40003f2e170 */
[----:B------:R-:W-:Y:S02]  /*7ee0*/  @P4 PLOP3.LUT P1, PT, P6, PT, PT, 0x80, 0x0 ;  /* 0x000000000000481c */ /* 0x000fe4000372f070 */
[----:B------:R-:W-:Y:S01]  /*7ef0*/  @P4 STS [R0+0x2000], RZ ;  /* 0x002000ff00004388 */ /* 0x000fe20000000800 */
[----:B----4-:R-:W-:Y:S02]  /*7f00*/  @!P4 LEA R6, P2, R32, R2, 0x6 ;  /* 0x000000022006c211 */ /* 0x010fe400078430ff */
[--C-:B------:R-:W-:Y:S01]  /*7f10*/  @!P4 SHF.R.S32.HI R7, RZ, 0x1f, R2.reuse ;  /* 0x0000001fff07c819 */ /* 0x100fe20000011402 */
[----:B------:R-:W-:Y:S01]  /*7f20*/  @P4 STS [R0+0x2004], RZ ;  /* 0x002004ff00004388 */ /* 0x000fe20000000800 */
[-C--:B------:R-:W-:Y:S01]  /*7f30*/  @!P4 LEA R8, P5, R6, R208.reuse, 0x1 ;  /* 0x000000d00608c211 */ /* 0x080fe200078a08ff */
[C---:B------:R-:W-:Y:S01]  /*7f40*/  @!P4 IMAD.WIDE.U32 R2, R32.reuse, 0x60, R2 ;  /* 0x000000602002c825 */ /* 0x040fe200078e0002 */
[----:B---3--:R-:W-:Y:S01]  /*7f50*/  @!P4 LEA.HI.X R9, R32, R7, R10, 0x6, P2 ;  /* 0x000000072009c211 */ /* 0x008fe200010f340a */
[----:B------:R-:W-:Y:S01]  /*7f60*/  @P4 STS [R0+0x2008], RZ ;  /* 0x002008ff00004388 */ /* 0x000fe20000000800 */
[----:B------:R-:W-:Y:S01]  /*7f70*/  PLOP3.LUT P2, PT, PT, PT, PT, 0x8, 0x0 ;  /* 0x000000000000781c */ /* 0x000fe20003f4e170 */
[C---:B------:R-:W-:Y:S01]  /*7f80*/  @!P4 VIADD R7, R199.reuse, 0xffffc000 ;  /* 0xffffc000c707c836 */ /* 0x040fe20000000000 */
[-C--:B------:R-:W-:Y:S01]  /*7f90*/  @!P4 LEA.HI.X R9, R6, R209.reuse, R9, 0x1, P5 ;  /* 0x000000d10609c211 */ /* 0x080fe200028f0c09 */
[----:B------:R1:W-:Y:S01]  /*7fa0*/  @P4 STS [R0+0x200c], RZ ;  /* 0x00200cff00004388 */ /* 0x0003e20000000800 */
[----:B------:R-:W-:Y:S01]  /*7fb0*/  @P3 VIADD R7, R199, 0x4000 ;  /* 0x00004000c7073836 */ /* 0x000fe20000000000 */
[----:B------:R-:W-:Y:S01]  /*7fc0*/  @!P4 LEA R6, P3, R2, R208, 0x1 ;  /* 0x000000d00206c211 */ /* 0x000fe200078608ff */
[----:B------:R-:W-:Y:S01]  /*7fd0*/  @!P4 IMAD.IADD R21, R3, 0x1, R21 ;  /* 0x000000010315c824 */ /* 0x000fe200078e0215 */
[----:B------:R-:W-:Y:S01]  /*7fe0*/  @!P4 PLOP3.LUT P2, PT, P6, PT, PT, 0x80, 0x0 ;  /* 0x000000000000c81c */ /* 0x000fe2000374f070 */
[C---:B------:R-:W-:Y:S01]  /*7ff0*/  @!P4 VIADD R10, R199.reuse, 0xffffc000 ;  /* 0xffffc000c70ac836 */ /* 0x040fe20000000000 */
[----:B------:R-:W-:Y:S01]  /*8000*/  @!PT LDS RZ, [RZ] ;  /* 0x00000000fffff984 */ /* 0x000fe20000000800 */
[----:B------:R-:W-:Y:S01]  /*8010*/  @!PT LDS RZ, [RZ] ;  /* 0x00000000fffff984 */ /* 0x000fe20000000800 */
[----:B------:R-:W-:Y:S01]  /*8020*/  @!PT LDS RZ, [RZ] ;  /* 0x00000000fffff984 */ /* 0x000fe20000000800 */
[----:B------:R2:W-:Y:S01]  /*8030*/  @!P4 LDGSTS.E.BYPASS.LTC128B.128 [R7+0x2000], desc[UR14][R8.64] ;  /* 0x020000000807cfae */ /* 0x0005e2000b901d4e */
[----:B------:R-:W-:Y:S10]  /*8040*/  IMAD.MOV.U32 R208, RZ, RZ, R4 ;  /* 0x000000ffffd07224 */ /* 0x000ff400078e0004 */
[----:B------:R-:W-:Y:S02]  /*8050*/  @P2 VIADD R10, R199, 0x4000 ;  /* 0x00004000c70a2836 */ /* 0x000fe40000000000 */
[C---:B-1----:R-:W-:Y:S02]  /*8060*/  @P4 VIADD R0, R198.reuse, 0xffffc000 ;  /* 0xffffc000c6004836 */ /* 0x042fe40000000000 */
[----:B------:R-:W-:Y:S05]  /*8070*/  @P1 VIADD R0, R198, 0x4000 ;  /* 0x00004000c6001836 */ /* 0x000fea0000000000 */
[----:B------:R-:W-:Y:S01]  /*8080*/  @P4 STS [R0+0x3000], RZ ;  /* 0x003000ff00004388 */ /* 0x000fe20000000800 */
[----:B--2---:R-:W-:Y:S03]  /*8090*/  @!P4 LEA.HI.X R7, R2, R209, R21, 0x1, P3 ;  /* 0x000000d10207c211 */ /* 0x004fe600018f0c15 */
[----:B------:R-:W-:Y:S01]  /*80a0*/  @P4 STS [R0+0x3004], RZ ;  /* 0x003004ff00004388 */ /* 0x000fe20000000800 */
[----:B------:R-:W-:Y:S03]  /*80b0*/  IMAD.MOV.U32 R209, RZ, RZ, R5 ;  /* 0x000000ffffd17224 */ /* 0x000fe600078e0005 */
[----:B------:R-:W-:Y:S04]  /*80c0*/  @P4 STS [R0+0x3008], RZ ;  /* 0x003008ff00004388 */ /* 0x000fe80000000800 */
[----:B------:R1:W-:Y:S04]  /*80d0*/  @P4 STS [R0+0x300c], RZ ;  /* 0x00300cff00004388 */ /* 0x0003e80000000800 */
[----:B------:R-:W-:Y:S01]  /*80e0*/  @!PT LDS RZ, [RZ] ;  /* 0x00000000fffff984 */ /* 0x000fe20000000800 */
[----:B------:R-:W-:Y:S01]  /*80f0*/  @!PT LDS RZ, [RZ] ;  /* 0x00000000fffff984 */ /* 0x000fe20000000800 */
[----:B------:R-:W-:Y:S01]  /*8100*/  @!PT LDS RZ, [RZ] ;  /* 0x00000000fffff984 */ /* 0x000fe20000000800 */
[----:B------:R2:W-:Y:S04]  /*8110*/  @!P4 LDGSTS.E.BYPASS.LTC128B.128 [R10+0x3000], desc[UR14][R6.64] ;  /* 0x03000000060acfae */ /* 0x0005e8000b901d4e */
[----:B------:R-:W0:Y:S01]  /*8120*/  LDGDEPBAR ;  /* 0x00000000000079af */ /* 0x000e220000000000 */
[----:B-1----:R-:W-:Y:S05]  /*8130*/  IMAD.MOV.U32 R0, RZ, RZ, -0x4000 ;  /* 0xffffc000ff007424 */ /* 0x002fea00078e00ff */
[----:B------:R-:W-:Y:S05]  /*8140*/  SEL R0, R0, 0x4000, !P6 ;  /* 0x0000400000007807 */ /* 0x000fea0007000000 */
[--C-:B------:R-:W-:Y:S02]  /*8150*/  IMAD.IADD R187, R187, 0x1, R0.reuse ;  /* 0x00000001bbbb7824 */ /* 0x100fe400078e0200 */
[--C-:B------:R-:W-:Y:S02]  /*8160*/  IMAD.IADD R198, R198, 0x1, R0.reuse ;  /* 0x00000001c6c67824 */ /* 0x100fe400078e0200 */
[----:B--2---:R-:W-:Y:S07]  /*8170*/  IMAD.IADD R199, R199, 0x1, R0 ;  /* 0x00000001c7c77824 */ /* 0x004fee00078e0200 */
.L_x_570:
[----:B------:R-:W-:Y:S01]  /*8180*/  STS [R201+0x14000], R152 ;  /* 0x01400098c9007388 */ /* 0x000fe20000000800 */
[----:B------:R-:W-:Y:S01]  /*8190*/  IMAD.SHL.U32 R2, R190, 0x2, RZ ;  /* 0x00000002be027824 */ /* 0x000fe200078e00ff */
[----:B------:R-:W-:Y:S01]  /*81a0*/  UIMAD UR6, UR29, UR28, URZ ;  /* 0x0000001c1d0672a4 */ /* 0x000fe2000f8e023f */
[----:B------:R-:W-:Y:S01]  /*81b0*/  IMAD.U32 R3, RZ, RZ, UR4 ;  /* 0x00000004ff037e24 */ /* 0x000fe2000f8e00ff */
[----:B------:R-:W-:Y:S01]  /*81c0*/  STS [R201+0x14400], R151 ;  /* 0x01440097c9007388 */ /* 0x000fe20000000800 */
[----:B------:R-:W-:Y:S01]  /*81d0*/  LEA R142, R251, UR4, 0x1 ;  /* 0x00000004fb8e7c11 */ /* 0x000fe2000f8e08ff */
[----:B------:R-:W-:Y:S02]  /*81e0*/  ULEA UR7, -UR6, URZ, 0x7 ;  /* 0x0000003f06077291 */ /* 0x000fe4000f8e393f */
[----:B------:R-:W-:Y:S01]  /*81f0*/  STS [R203+0x14000], R146 ;  /* 0x01400092cb007388 */ /* 0x000fe20000000800 */
[----:B------:R-:W-:Y:S03]  /*8200*/  IADD3 R3, R2, 0x8000, R3 ;  /* 0x0000800002037810 */ /* 0x000fe60007ffe003 */
[----:B------:R-:W-:Y:S02]  /*8210*/  STS [R203+0x14400], R145 ;  /* 0x01440091cb007388 */ /* 0x000fe40000000800 */
[----:B------:R-:W-:Y:S02]  /*8220*/  IMAD.IADD R0, R3, 0x1, R182 ;  /* 0x0000000103007824 */ /* 0x000fe400078e02b6 */
        /* <DEDUP_REMOVED lines=35> */
[----:B------:R-:W5:Y:S04]  /*8460*/  LDSM.16.MT88.4 R28, [R180+0x20800] ;  /* 0x02080000b41c783b */ /* 0x000f680000004200 */
[----:B------:R-:W5:Y:S04]  /*8470*/  LDSM.16.MT88.4 R32, [R0+0x800] ;  /* 0x000800000020783b */ /* 0x000f680000004200 */
[----:B------:R-:W-:Y:S01]  /*8480*/  LDSM.16.MT88.4 R36, [R180+0x21000] ;  /* 0x02100000b424783b */ /* 0x000fe20000004200 */
        /* <DEDUP_REMOVED lines=13> */
[C---:B-----5:R-:W-:Y:S06]  /*8560*/  HMMA.16816.F32 R72, R28.reuse, R24, R72 ;  /* 0x000000181c48723c */ /* 0x060fec0000001848 */
        /* <DEDUP_REMOVED lines=8> */
[----:B------:R-:W5:Y:S04]  /*85f0*/  LDSM.16.MT88.4 R20, [R0+0x1800] ;  /* 0x001800000014783b */ /* 0x000f680000004200 */
        /* <DEDUP_REMOVED lines=18> */
[-C--:B-----5:R-:W-:Y:S06]  /*8720*/  HMMA.16816.F32 R84, R16, R20.reuse, R84 ;  /* 0x000000141054723c */ /* 0x0a0fec0000001854 */
[C---:B------:R-:W-:Y:S06]  /*8730*/  HMMA.16816.F32 R88, R28.reuse, R20, R88 ;  /* 0x000000141c58723c */ /* 0x040fec0000001858 */
[-C--:B------:R-:W-:Y:S01]  /*8740*/  HMMA.16816.F32 R92, R28, R22.reuse, R92 ;  /* 0x000000161c5c723c */ /* 0x080fe2000000185c */
[----:B------:R-:W4:Y:S05]  /*8750*/  LDSM.16.MT88.4 R28, [R180+0x22800] ;  /* 0x02280000b41c783b */ /* 0x000f2a0000004200 */
[----:B------:R-:W-:Y:S01]  /*8760*/  HMMA.16816.F32 R96, R16, R22, R96 ;  /* 0x000000161060723c */ /* 0x000fe20000001860 */
[----:B------:R-:W5:Y:S04]  /*8770*/  LDSM.16.MT88.4 R16, [R0+0x2800] ;  /* 0x002800000010783b */ /* 0x000f680000004200 */
        /* <DEDUP_REMOVED lines=23> */
[----:B------:R5:W4:Y:S01]  /*88f0*/  LDSM.16.MT88.4 R8, [R0+0x3800] ;  /* 0x003800000008783b */ /* 0x000b220000004200 */
[----:B------:R-:W-:Y:S04]  /*8900*/  BAR.SYNC.DEFER_BLOCKING 0x0 ;  /* 0x0000000000007b1d */ /* 0x000fe80000010000 */
[-C--:B-1----:R-:W-:Y:S06]  /*8910*/  HMMA.16816.F32 R68, R20, R32.reuse, R68 ;  /* 0x000000201444723c */ /* 0x082fec0000001844 */
[C---:B--2---:R-:W-:Y:S06]  /*8920*/  HMMA.16816.F32 R72, R36.reuse, R32, R72 ;  /* 0x000000202448723c */ /* 0x044fec0000001848 */
[-C--:B------:R-:W-:Y:S06]  /*8930*/  HMMA.16816.F32 R76, R36, R34.reuse, R76 ;  /* 0x00000022244c723c */ /* 0x080fec000000184c */
[C---:B------:R-:W-:Y:S01]  /*8940*/  HMMA.16816.F32 R80, R20.reuse, R34, R80 ;  /* 0x000000221450723c */ /* 0x040fe20000001850 */
[----:B-----5:R-:W-:Y:S05]  /*8950*/  IMAD.U32 R0, RZ, RZ, UR7 ;  /* 0x00000007ff007e24 */ /* 0x020fea000f8e00ff */
[-C--:B------:R-:W-:Y:S05]  /*8960*/  HMMA.16816.F32 R84, R20, R4.reuse, R84 ;  /* 0x000000041454723c */ /* 0x080fea0000001854 */
[C---:B------:R-:W-:Y:S01]  /*8970*/  LEA R192, P1, R0.reuse, R192, 0x2 ;  /* 0x000000c000c07211 */ /* 0x040fe200078210ff */
[C---:B------:R-:W-:Y:S05]  /*8980*/  HMMA.16816.F32 R88, R36.reuse, R4, R88 ;  /* 0x000000042458723c */ /* 0x040fea0000001858 */
[----:B------:R-:W-:Y:S01]  /*8990*/  LEA.HI.X.SX32 R193, R0, R193, 0x2, P1 ;  /* 0x000000c100c17211 */ /* 0x000fe200008f16ff */
[-C--:B------:R-:W-:Y:S06]  /*89a0*/  HMMA.16816.F32 R92, R36, R6.reuse, R92 ;  /* 0x00000006245c723c */ /* 0x080fec000000185c */
[----:B------:R-:W-:Y:S06]  /*89b0*/  HMMA.16816.F32 R96, R20, R6, R96 ;  /* 0x000000061460723c */ /* 0x000fec0000001860 */
        /* <DEDUP_REMOVED lines=57> */
.L_x_571:
[----:B------:R-:W-:Y:S01]  /*8d50*/  VIADD R0, R2, UR5 ;  /* 0x0000000502007c36 */ /* 0x000fe20008000000 */
[----:B------:R-:W-:Y:S01]  /*8d60*/  LEA R2, R189, UR4, 0x1 ;  /* 0x00000004bd027c11 */ /* 0x000fe2000f8e08ff */
[----:B------:R-:W-:Y:S01]  /*8d70*/  LDSM.16.MT88.4 R16, [R3+0x4000] ;  /* 0x004000000310783b */ /* 0x000fe20000004200 */
[----:B------:R-:W-:Y:S01]  /*8d80*/  USHF.L.U32 UR7, UR6, 0x3, URZ ;  /* 0x0000000306077899 */ /* 0x000fe2000800063f */
[----:B------:R-:W-:Y:S01]  /*8d90*/  IMAD.IADD R0, R0, 0x1, R182 ;  /* 0x0000000100007824 */ /* 0x000fe200078e02b6 */
[----:B------:R-:W-:Y:S01]  /*8da0*/  USHF.L.U32 UR16, UR6, 0x4, URZ ;  /* 0x0000000406107899 */ /* 0x000fe2000800063f */
[----:B------:R-:W2:Y:S01]  /*8db0*/  LDSM.16.M88.4 R32, [R2+0x14000] ;  /* 0x014000000220783b */ /* 0x000ea20000000200 */
[----:B------:R-:W-:Y:S01]  /*8dc0*/  IMAD.IADD R140, R188, 0x1, R2 ;  /* 0x00000001bc8c7824 */ /* 0x000fe200078e0202 */
[----:B------:R-:W-:Y:S02]  /*8dd0*/  USHF.L.U32 UR10, UR6, 0x5, URZ ;  /* 0x00000005060a7899 */ /* 0x000fe4000800063f */
[----:B------:R-:W1:Y:S01]  /*8de0*/  LDSM.16.M88.4 R28, [R2+0x16000] ;  /* 0x01600000021c783b */ /* 0x000e620000000200 */
[----:B------:R-:W-:Y:S01]  /*8df0*/  IMAD.IADD R141, R182, 0x1, R140 ;  /* 0x00000001b68d7824 */ /* 0x000fe200078e028c */
[----:B------:R-:W-:Y:S01]  /*8e00*/  UIMAD UR8, UR6, 0x18, URZ ;  /* 0x00000018060878a4 */ /* 0x000fe2000f8e023f */
[----:B------:R-:W-:Y:S01]  /*8e10*/  IMAD.MOV.U32 R182, RZ, RZ, R246 ;  /* 0x000000ffffb67224 */ /* 0x000fe200078e00f6 */
[----:B------:R-:W3:Y:S01]  /*8e20*/  LDSM.16.MT88.4 R36, [R0] ;  /* 0x000000000024783b */ /* 0x000ee20000004200 */
[----:B------:R-:W-:Y:S02]  /*8e30*/  UIMAD UR9, UR6, 0x28, URZ ;  /* 0x00000028060978a4 */ /* 0x000fe4000f8e023f */
[----:B------:R-:W-:Y:S01]  /*8e40*/  UISETP.GT.AND UP2, UPT, UR13, UR24, UPT ;  /* 0x000000180d00728c */ /* 0x000fe2000bf44270 */
        /* <DEDUP_REMOVED lines=10> */
[C---:B-1----:R-:W-:Y:S06]  /*8ef0*/  HMMA.16816.F32 R8, R28.reuse, R16, RZ ;  /* 0x000000101c08723c */ /* 0x042fec00000018ff */
        /* <DEDUP_REMOVED lines=15> */
[----:B------:R-:W3:Y:S05]  /*8ff0*/  LDSM.16.MT88.4 R48, [R0+0x1800] ;  /* 0x001800000030783b */ /* 0x000eea0000004200 */
[----:B------:R-:W-:Y:S01]  /*9000*/  HMMA.16816.F32 R32, R40, R54, R32 ;  /* 0x000000362820723c */ /* 0x000fe20000001820 */
[----:B------:R-:W-:Y:S04]  /*9010*/  LDSM.16.MT88.4 R52, [R3+0x6000] ;  /* 0x006000000334783b */ /* 0x000fe80000004200 */
[----:B------:R-:W4:Y:S01]  /*9020*/  LDSM.16.M88.4 R40, [R2+0x18000] ;  /* 0x018000000228783b */ /* 0x000f220000000200 */
[-C--:B------:R-:W-:Y:S06]  /*9030*/  HMMA.16816.F32 R4, R56, R60.reuse, R4 ;  /* 0x0000003c3804723c */ /* 0x080fec0000001804 */
[C---:B------:R-:W-:Y:S06]  /*9040*/  HMMA.16816.F32 R8, R64.reuse, R60, R8 ;  /* 0x0000003c4008723c */ /* 0x040fec0000001808 */
[-C--:B------:R-:W-:Y:S06]  /*9050*/  HMMA.16816.F32 R12, R64, R62.reuse, R12 ;  /* 0x0000003e400c723c */ /* 0x080fec000000180c */
[C---:B------:R-:W-:Y:S01]  /*9060*/  HMMA.16816.F32 R16, R56.reuse, R62, R16 ;  /* 0x0000003e3810723c */ /* 0x040fe20000001810 */
[----:B------:R3:W4:Y:S05]  /*9070*/  LDSM.16.M88.4 R60, [R2+0x1a000] ;  /* 0x01a00000023c783b */ /* 0x00072a0000000200 */
[-C--:B--2---:R-:W-:Y:S06]  /*9080*/  HMMA.16816.F32 R20, R56, R132.reuse, R20 ;  /* 0x000000843814723c */ /* 0x084fec0000001814 */
[C---:B------:R-:W-:Y:S06]  /*9090*/  HMMA.16816.F32 R24, R64.reuse, R132, R24 ;  /* 0x000000844018723c */ /* 0x040fec0000001818 */
[-C--:B------:R-:W-:Y:S01]  /*90a0*/  HMMA.16816.F32 R28, R64, R134.reuse, R28 ;  /* 0x00000086401c723c */ /* 0x080fe2000000181c */
[----:B------:R-:W2:Y:S05]  /*90b0*/  LDSM.16.MT88.4 R64, [R0+0x2000] ;  /* 0x002000000040783b */ /* 0x000eaa0000004200 */
[----:B------:R-:W-:Y:S01]  /*90c0*/  HMMA.16816.F32 R32, R56, R134, R32 ;  /* 0x000000863820723c */ /* 0x000fe20000001820 */
[----:B------:R-:W-:Y:S04]  /*90d0*/  LDSM.16.MT88.4 R56, [R3+0x6800] ;  /* 0x006800000338783b */ /* 0x000fe80000004200 */
[----:B------:R-:W-:Y:S01]  /*90e0*/  LDSM.16.M88.4 R132, [R140+0x1a000] ;  /* 0x01a000008c84783b */ /* 0x000fe20000000200 */
[-C--:B-1----:R-:W-:Y:S05]  /*90f0*/  HMMA.16816.F32 R4, R36, R44.reuse, R4 ;  /* 0x0000002c2404723c */ /* 0x082fea0000001804 */
[----:B---3--:R-:W-:Y:S01]  /*9100*/  @P0 IADD3 R2, P1, R247, UR20, RZ ;  /* 0x00000014f7020c10 */ /* 0x008fe2000ff3e0ff */
[C---:B------:R-:W-:Y:S01]  /*9110*/  HMMA.16816.F32 R8, R136.reuse, R44, R8 ;  /* 0x0000002c8808723c */ /* 0x040fe20000001808 */
[----:B------:R-:W-:Y:S05]  /*9120*/  @UP3 UIADD3 UR20, UP1, UR20, -0x200, URZ ;  /* 0xfffffe0014143890 */ /* 0x000fea000ff3e03f */
[-C--:B------:R-:W-:Y:S06]  /*9130*/  HMMA.16816.F32 R12, R136, R46.reuse, R12 ;  /* 0x0000002e880c723c */ /* 0x080fec000000180c */
[C---:B------:R-:W-:Y:S01]  /*9140*/  HMMA.16816.F32 R16, R36.reuse, R46, R16 ;  /* 0x0000002e2410723c */ /* 0x040fe20000001810 */
[----:B------:R-:W1:Y:S05]  /*9150*/  LDSM.16.M88.4 R44, [R140+0x18000] ;  /* 0x018000008c2c783b */ /* 0x000e6a0000000200 */
[-C--:B------:R-:W-:Y:S06]  /*9160*/  HMMA.16816.F32 R20, R36, R48.reuse, R20 ;  /* 0x000000302414723c */ /* 0x080fec0000001814 */
[C---:B------:R-:W-:Y:S06]  /*9170*/  HMMA.16816.F32 R24, R136.reuse, R48, R24 ;  /* 0x000000308818723c */ /* 0x040fec0000001818 */
[-C--:B------:R-:W-:Y:S01]  /*9180*/  HMMA.16816.F32 R28, R136, R50.reuse, R28 ;  /* 0x00000032881c723c */ /* 0x080fe2000000181c */
[----:B------:R-:W3:Y:S05]  /*9190*/  LDSM.16.MT88.4 R136, [R0+0x2800] ;  /* 0x002800000088783b */ /* 0x000eea0000004200 */
[----:B------:R-:W-:Y:S01]  /*91a0*/  HMMA.16816.F32 R32, R36, R50, R32 ;  /* 0x000000322420723c */ /* 0x000fe20000001820 */
[----:B------:R-:W-:Y:S04]  /*91b0*/  LDSM.16.M88.4 R36, [R144+0x18000] ;  /* 0x018000009024783b */ /* 0x000fe80000000200 */
[----:B------:R-:W3:Y:S01]  /*91c0*/  LDSM.16.MT88.4 R48, [R3+0x7000] ;  /* 0x007000000330783b */ /* 0x000ee20000004200 */
[-C--:B----4-:R-:W-:Y:S06]  /*91d0*/  HMMA.16816.F32 R4, R40, R52.reuse, R4 ;  /* 0x000000342804723c */ /* 0x090fec0000001804 */
[C---:B------:R-:W-:Y:S06]  /*91e0*/  HMMA.16816.F32 R8, R60.reuse, R52, R8 ;  /* 0x000000343c08723c */ /* 0x040fec0000001808 */
[-C--:B------:R-:W-:Y:S06]  /*91f0*/  HMMA.16816.F32 R12, R60, R54.reuse, R12 ;  /* 0x000000363c0c723c */ /* 0x080fec000000180c */
[C---:B------:R-:W-:Y:S01]  /*9200*/  HMMA.16816.F32 R16, R40.reuse, R54, R16 ;  /* 0x000000362810723c */ /* 0x040fe20000001810 */
[----:B------:R-:W4:Y:S05]  /*9210*/  LDSM.16.M88.4 R52, [R144+0x1a000] ;  /* 0x01a000009034783b */ /* 0x000f2a0000000200 */
[-C--:B--2---:R-:W-:Y:S06]  /*9220*/  HMMA.16816.F32 R20, R40, R64.reuse, R20 ;  /* 0x000000402814723c */ /* 0x084fec0000001814 */
[C---:B------:R-:W-:Y:S06]  /*9230*/  HMMA.16816.F32 R24, R60.reuse, R64, R24 ;  /* 0x000000403c18723c */ /* 0x040fec0000001818 */
[-C--:B------:R-:W-:Y:S01]  /*9240*/  HMMA.16816.F32 R28, R60, R66.reuse, R28 ;  /* 0x000000423c1c723c */ /* 0x080fe2000000181c */
[----:B------:R-:W2:Y:S05]  /*9250*/  LDSM.16.MT88.4 R60, [R0+0x3000] ;  /* 0x00300000003c783b */ /* 0x000eaa0000004200 */
[----:B------:R-:W-:Y:S01]  /*9260*/  HMMA.16816.F32 R32, R40, R66, R32 ;  /* 0x000000422820723c */ /* 0x000fe20000001820 */
[----:B------:R-:W-:Y:S04]  /*9270*/  LDSM.16.M88.4 R40, [R141+0x18000] ;  /* 0x018000008d28783b */ /* 0x000fe80000000200 */
[----:B------:R-:W-:Y:S01]  /*9280*/  LDSM.16.M88.4 R64, [R141+0x1a000] ;  /* 0x01a000008d40783b */ /* 0x000fe20000000200 */
[-C--:B-1----:R-:W-:Y:S06]  /*9290*/  HMMA.16816.F32 R4, R44, R56.reuse, R4 ;  /* 0x000000382c04723c */ /* 0x082fec0000001804 */
[C---:B------:R-:W-:Y:S06]  /*92a0*/  HMMA.16816.F32 R8, R132.reuse, R56, R8 ;  /* 0x000000388408723c */ /* 0x040fec0000001808 */
[-C--:B------:R-:W-:Y:S06]  /*92b0*/  HMMA.16816.F32 R12, R132, R58.reuse, R12 ;  /* 0x0000003a840c723c */ /* 0x080fec000000180c */
[C---:B------:R-:W-:Y:S01]  /*92c0*/  HMMA.16816.F32 R16, R44.reuse, R58, R16 ;  /* 0x0000003a2c10723c */ /* 0x040fe20000001810 */
[----:B------:R1:W2:Y:S05]  /*92d0*/  LDSM.16.MT88.4 R56, [R3+0x7800] ;  /* 0x007800000338783b */ /* 0x0002aa0000004200 */
[-C--:B---3--:R-:W-:Y:S06]  /*92e0*/  HMMA.16816.F32 R20, R44, R136.reuse, R20 ;  /* 0x000000882c14723c */ /* 0x088fec0000001814 */
[C---:B------:R-:W-:Y:S06]  /*92f0*/  HMMA.16816.F32 R24, R132.reuse, R136, R24 ;  /* 0x000000888418723c */ /* 0x040fec0000001818 */
[-C--:B------:R-:W-:Y:S01]  /*9300*/  HMMA.16816.F32 R28, R132, R138.reuse, R28 ;  /* 0x0000008a841c723c */ /* 0x080fe2000000181c */
[----:B------:R3:W2:Y:S05]  /*9310*/  LDSM.16.MT88.4 R132, [R0+0x3800] ;  /* 0x003800000084783b */ /* 0x0006aa0000004200 */
[----:B------:R-:W-:Y:S05]  /*9320*/  HMMA.16816.F32 R32, R44, R138, R32 ;  /* 0x0000008a2c20723c */ /* 0x000fea0000001820 */
[----:B-1----:R-:W-:Y:S01]  /*9330*/  @P0 IADD3.X R3, R248, UR19, RZ, P1, !PT ;  /* 0x00000013f8030c10 */ /* 0x002fe20008ffe4ff */
[-C--:B------:R-:W-:Y:S01]  /*9340*/  HMMA.16816.F32 R4, R36, R48.reuse, R4 ;  /* 0x000000302404723c */ /* 0x080fe20000001804 */
[----:B------:R-:W-:Y:S03]  /*9350*/  @UP3 UIADD3.X UR19, UR19, -0x1, URZ, UP1, !UPT ;  /* 0xffffffff13133890 */ /* 0x000fe60008ffe43f */
[----:B------:R-:W5:Y:S02]  /*9360*/  @P0 LDG.E R243, desc[UR14][R2.64] ;  /* 0x0000000e02f30981 */ /* 0x000f64000c1e1900 */
[C---:B----4-:R-:W-:Y:S02]  /*9370*/  HMMA.16816.F32 R8, R52.reuse, R48, R8 ;  /* 0x000000303408723c */ /* 0x050fe40000001808 */
[----:B------:R-:W5:Y:S04]  /*9380*/  @P0 LDG.E R244, desc[UR14][R2.64+0x20] ;  /* 0x0000200e02f40981 */ /* 0x000f68000c1e1900 */
[-C--:B------:R-:W-:Y:S01]  /*9390*/  HMMA.16816.F32 R12, R52, R50.reuse, R12 ;  /* 0x00000032340c723c */ /* 0x080fe2000000180c */
[----:B------:R-:W5:Y:S01]  /*93a0*/  @P0 LDG.E R241, desc[UR14][R2.64+0x100] ;  /* 0x0001000e02f10981 */ /* 0x000f62000c1e1900 */
[----:B---3--:R-:W-:Y:S03]  /*93b0*/  IMAD.U32 R0, RZ, RZ, UR7 ;  /* 0x00000007ff007e24 */ /* 0x008fe6000f8e00ff */
[----:B------:R1:W5:Y:S01]  /*93c0*/  @P0 LDG.E R242, desc[UR14][R2.64+0x120] ;  /* 0x0001200e02f20981 */ /* 0x000362000c1e1900 */
[C---:B------:R-:W-:Y:S06]  /*93d0*/  HMMA.16816.F32 R16, R36.reuse, R50, R16 ;  /* 0x000000322410723c */ /* 0x040fec0000001810 */
[-C--:B--2---:R-:W-:Y:S06]  /*93e0*/  HMMA.16816.F32 R20, R36, R60.reuse, R20 ;  /* 0x0000003c2414723c */ /* 0x084fec0000001814 */
[C---:B------:R-:W-:Y:S06]  /*93f0*/  HMMA.16816.F32 R24, R52.reuse, R60, R24 ;  /* 0x0000003c3418723c */ /* 0x040fec0000001818 */
[-C--:B------:R-:W-:Y:S06]  /*9400*/  HMMA.16816.F32 R28, R52, R62.reuse, R28 ;  /* 0x0000003e341c723c */ /* 0x080fec000000181c */
[----:B------:R-:W-:Y:S05]  /*9410*/  HMMA.16816.F32 R32, R36, R62, R32 ;  /* 0x0000003e2420723c */ /* 0x000fea0000001820 */
[CC--:B-1----:R-:W-:Y:S01]  /*9420*/  LEA R2, P1, R0.reuse, R192.reuse, 0x2 ;  /* 0x000000c000027211 */ /* 0x0c2fe200078210ff */
[-C--:B------:R-:W-:Y:S01]  /*9430*/  HMMA.16816.F32 R4, R40, R56.reuse, R4 ;  /* 0x000000382804723c */ /* 0x080fe20000001804 */
[----:B------:R-:W-:Y:S04]  /*9440*/  IMAD.U32 R37, RZ, RZ, UR16 ;  /* 0x00000010ff257e24 */ /* 0x000fe8000f8e00ff */
[-C--:B------:R-:W-:Y:S01]  /*9450*/  LEA.HI.X.SX32 R3, R0, R193.reuse, 0x2, P1 ;  /* 0x000000c100037211 */ /* 0x080fe200008f16ff */
[C---:B------:R-:W-:Y:S01]  /*9460*/  HMMA.16816.F32 R8, R64.reuse, R56, R8 ;  /* 0x000000384008723c */ /* 0x040fe20000001808 */
[----:B------:R-:W-:Y:S01]  /*9470*/  IMAD.U32 R0, RZ, RZ, UR8 ;  /* 0x00000008ff007e24 */ /* 0x000fe2000f8e00ff */
[----:B------:R-:W-:Y:S03]  /*9480*/  UIMAD UR8, UR6, 0x30, URZ ;  /* 0x00000030060878a4 */ /* 0x000fe6000f8e023f */
[CC--:B------:R-:W-:Y:S01]  /*9490*/  LEA R36, P0, R37.reuse, R192.reuse, 0x2 ;  /* 0x000000c025247211 */ /* 0x0c0fe200078010ff */
[-C--:B------:R-:W-:Y:S05]  /*94a0*/  HMMA.16816.F32 R12, R64, R58.reuse, R12 ;  /* 0x0000003a400c723c */ /* 0x080fea000000180c */
[-C--:B------:R-:W-:Y:S01]  /*94b0*/  LEA.HI.X.SX32 R37, R37, R193.reuse, 0x2, P0 ;  /* 0x000000c125257211 */ /* 0x080fe200000f16ff */
[C---:B------:R-:W-:Y:S05]  /*94c0*/  HMMA.16816.F32 R16, R40.reuse, R58, R16 ;  /* 0x0000003a2810723c */ /* 0x040fea0000001810 */
[----:B------:R-:W-:Y:S01]  /*94d0*/  REDG.E.ADD.F32.FTZ.RN.STRONG.GPU desc[UR14][R192.64], R4 ;  /* 0x00000004c00079a6 */ /* 0x000fe2000c10f38e */
[-C--:B------:R-:W-:Y:S03]  /*94e0*/  HMMA.16816.F32 R20, R40, R132.reuse, R20 ;  /* 0x000000842814723c */ /* 0x080fe60000001814 */
[----:B------:R1:W-:Y:S02]  /*94f0*/  REDG.E.ADD.F32.FTZ.RN.STRONG.GPU desc[UR14][R2.64], R5 ;  /* 0x00000005020079a6 */ /* 0x0003e4000c10f38e */
[CC--:B------:R-:W-:Y:S01]  /*9500*/  LEA R38, P1, R0.reuse, R192.reuse, 0x2 ;  /* 0x000000c000267211 */ /* 0x0c0fe200078210ff */
[C---:B------:R-:W-:Y:S01]  /*9510*/  HMMA.16816.F32 R24, R64.reuse, R132, R24 ;  /* 0x000000844018723c */ /* 0x040fe20000001818 */
[----:B------:R2:W-:Y:S04]  /*9520*/  REDG.E.ADD.F32.FTZ.RN.STRONG.GPU desc[UR14][R36.64], R6 ;  /* 0x00000006240079a6 */ /* 0x0005e8000c10f38e */
[-C--:B------:R-:W-:Y:S01]  /*9530*/  LEA.HI.X.SX32 R39, R0, R193.reuse, 0x2, P1 ;  /* 0x000000c100277211 */ /* 0x080fe200008f16ff */
[-C--:B------:R-:W-:Y:S01]  /*9540*/  HMMA.16816.F32 R28, R64, R134.reuse, R28 ;  /* 0x00000086401c723c */ /* 0x080fe2000000181c */
[----:B------:R-:W-:Y:S01]  /*9550*/  IMAD.U32 R0, RZ, RZ, UR8 ;  /* 0x00000008ff007e24 */ /* 0x000fe2000f8e00ff */
[----:B------:R-:W-:Y:S02]  /*9560*/  UIMAD UR8, UR6, 0x48, URZ ;  /* 0x00000048060878a4 */ /* 0x000fe4000f8e023f */
[----:B------:R3:W-:Y:S02]  /*9570*/  REDG.E.ADD.F32.FTZ.RN.STRONG.GPU desc[UR14][R38.64], R7 ;  /* 0x00000007260079a6 */ /* 0x0007e4000c10f38e */
[----:B------:R-:W-:Y:S07]  /*9580*/  HMMA.16816.F32 R32, R40, R134, R32 ;  /* 0x000000862820723c */ /* 0x000fee0000001820 */
[----:B------:R-:W-:Y:S01]  /*9590*/  IMAD.U32 R40, RZ, RZ, UR10 ;  /* 0x0000000aff287e24 */ /* 0x000fe2000f8e00ff */
[----:B------:R-:W-:Y:S03]  /*95a0*/  UIMAD UR10, UR6, 0x38, URZ ;  /* 0x00000038060a78a4 */ /* 0x000fe6000f8e023f */
[----:B-1----:R-:W-:Y:S01]  /*95b0*/  IMAD.U32 R5, RZ, RZ, UR9 ;  /* 0x00000009ff057e24 */ /* 0x002fe2000f8e00ff */
[----:B------:R-:W-:Y:S01]  /*95c0*/  USHF.L.U32 UR9, UR6, 0x6, URZ ;  /* 0x0000000606097899 */ /* 0x000fe2000800063f */
[CC--:B--2---:R-:W-:Y:S03]  /*95d0*/  LEA R36, P0, R40.reuse, R192.reuse, 0x2 ;  /* 0x000000c028247211 */ /* 0x0c4fe600078010ff */
[CC--:B------:R-:W-:Y:S02]  /*95e0*/  LEA R4, P1, R5.reuse, R192.reuse, 0x2 ;  /* 0x000000c005047211 */ /* 0x0c0fe400078210ff */
[-C--:B------:R-:W-:Y:S02]  /*95f0*/  LEA.HI.X.SX32 R37, R40, R193.reuse, 0x2, P0 ;  /* 0x000000c128257211 */ /* 0x080fe400000f16ff */
[-C--:B------:R-:W-:Y:S01]  /*9600*/  LEA.HI.X.SX32 R5, R5, R193.reuse, 0x2, P1 ;  /* 0x000000c105057211 */ /* 0x080fe200008f16ff */
[----:B------:R-:W-:Y:S01]  /*9610*/  LDSM.16.MT88.4 R40, [R180+0x19000] ;  /* 0x01900000b428783b */ /* 0x000fe20000004200 */
[CC--:B------:R-:W-:Y:S03]  /*9620*/  LEA R6, P0, R0.reuse, R192.reuse, 0x2 ;  /* 0x000000c000067211 */ /* 0x0c0fe600078010ff */
[----:B------:R1:W-:Y:S01]  /*9630*/  REDG.E.ADD.F32.FTZ.RN.STRONG.GPU desc[UR14][R36.64], R8 ;  /* 0x00000008240079a6 */ /* 0x0003e2000c10f38e */
[-C--:B---3--:R-:W-:Y:S01]  /*9640*/  LEA.HI.X.SX32 R7, R0, R193.reuse, 0x2, P0 ;  /* 0x000000c100077211 */ /* 0x088fe200000f16ff */
[----:B------:R-:W-:Y:S01]  /*9650*/  IMAD.U32 R0, RZ, RZ, UR8 ;  /* 0x00000008ff007e24 */ /* 0x000fe2000f8e00ff */
[----:B------:R-:W-:Y:S01]  /*9660*/  UIMAD UR8, UR6, 0x58, URZ ;  /* 0x00000058060878a4 */ /* 0x000fe2000f8e023f */
[----:B------:R2:W-:Y:S04]  /*9670*/  REDG.E.ADD.F32.FTZ.RN.STRONG.GPU desc[UR14][R4.64], R9 ;  /* 0x00000009040079a6 */ /* 0x0005e8000c10f38e */
[----:B------:R3:W-:Y:S01]  /*9680*/  REDG.E.ADD.F32.FTZ.RN.STRONG.GPU desc[UR14][R6.64], R10 ;  /* 0x0000000a060079a6 */ /* 0x0007e2000c10f38e */
[----:B-1----:R-:W-:Y:S01]  /*9690*/  IMAD.U32 R36, RZ, RZ, UR10 ;  /* 0x0000000aff247e24 */ /* 0x002fe2000f8e00ff */
[----:B------:R-:W-:Y:S01]  /*96a0*/  UIMAD UR10, UR6, 0x50, URZ ;  /* 0x00000050060a78a4 */ /* 0x000fe2000f8e023f */
[----:B--2---:R-:W-:Y:S03]  /*96b0*/  IMAD.U32 R9, RZ, RZ, UR9 ;  /* 0x00000009ff097e24 */ /* 0x004fe6000f8e00ff */
[CC--:B------:R-:W-:Y:S01]  /*96c0*/  LEA R4, P1, R36.reuse, R192.reuse, 0x2 ;  /* 0x000000c024047211 */ /* 0x0c0fe200078210ff */
[----:B------:R-:W-:Y:S01]  /*96d0*/  UIMAD UR9, UR6, 0x68, URZ ;  /* 0x00000068060978a4 */ /* 0x000fe2000f8e023f */
[----:B---3--:R-:W-:Y:S02]  /*96e0*/  IMAD.U32 R10, RZ, RZ, UR10 ;  /* 0x0000000aff0a7e24 */ /* 0x008fe4000f8e00ff */
[-C--:B------:R-:W-:Y:S01]  /*96f0*/  LEA.HI.X.SX32 R5, R36, R193.reuse, 0x2, P1 ;  /* 0x000000c124057211 */ /* 0x080fe200008f16ff */
[----:B------:R-:W-:Y:S01]  /*9700*/  UIMAD UR10, UR6, 0x60, URZ ;  /* 0x00000060060a78a4 */ /* 0x000fe2000f8e023f */
[CC--:B------:R-:W-:Y:S01]  /*9710*/  LEA R8, P0, R9.reuse, R192.reuse, 0x2 ;  /* 0x000000c009087211 */ /* 0x0c0fe200078010ff */
[----:B------:R-:W-:Y:S01]  /*9720*/  LDSM.16.MT88.4 R36, [R181+0x1000] ;  /* 0x00100000b524783b */ /* 0x000fe20000004200 */
[CC--:B------:R-:W-:Y:S02]  /*9730*/  LEA R6, P1, R0.reuse, R192.reuse, 0x2 ;  /* 0x000000c000067211 */ /* 0x0c0fe400078210ff */
[-C--:B------:R-:W-:Y:S01]  /*9740*/  LEA.HI.X.SX32 R9, R9, R193.reuse, 0x2, P0 ;  /* 0x000000c109097211 */ /* 0x080fe200000f16ff */
[----:B------:R1:W-:Y:S01]  /*9750*/  REDG.E.ADD.F32.FTZ.RN.STRONG.GPU desc[UR14][R4.64], R11 ;  /* 0x0000000b040079a6 */ /* 0x0003e2000c10f38e */
[-C--:B------:R-:W-:Y:S01]  /*9760*/  LEA.HI.X.SX32 R7, R0, R193.reuse, 0x2, P1 ;  /* 0x000000c100077211 */ /* 0x080fe200008f16ff */
[----:B------:R-:W-:Y:S02]  /*9770*/  IMAD.U32 R0, RZ, RZ, UR10 ;  /* 0x0000000aff007e24 */ /* 0x000fe4000f8e00ff */
[----:B------:R2:W-:Y:S04]  /*9780*/  REDG.E.ADD.F32.FTZ.RN.STRONG.GPU desc[UR14][R8.64], R16 ;  /* 0x00000010080079a6 */ /* 0x0005e8000c10f38e */
[----:B------:R3:W-:Y:S01]  /*9790*/  REDG.E.ADD.F32.FTZ.RN.STRONG.GPU desc[UR14][R6.64], R17 ;  /* 0x00000011060079a6 */ /* 0x0007e2000c10f38e */
[CC--:B-1----:R-:W-:Y:S04]  /*97a0*/  LEA R4, P0, R10.reuse, R192.reuse, 0x2 ;  /* 0x000000c00a047211 */ /* 0x0c2fe800078010ff */
[-C--:B------:R-:W-:Y:S01]  /*97b0*/  LEA.HI.X.SX32 R5, R10, R193.reuse, 0x2, P0 ;  /* 0x000000c10a057211 */ /* 0x080fe200000f16ff */
[----:B--2---:R-:W-:Y:S01]  /*97c0*/  IMAD.U32 R8, RZ, RZ, UR8 ;  /* 0x00000008ff087e24 */ /* 0x004fe2000f8e00ff */
[----:B------:R-:W-:Y:S01]  /*97d0*/  UIMAD UR8, UR6, 0x70, URZ ;  /* 0x00000070060878a4 */ /* 0x000fe2000f8e023f */
[----:B------:R-:W-:Y:S01]  /*97e0*/  IMAD.U32 R9, RZ, RZ, UR9 ;  /* 0x00000009ff097e24 */ /* 0x000fe2000f8e00ff */
[----:B------:R-:W-:Y:S01]  /*97f0*/  UIMAD UR6, UR6, 0x78, URZ ;  /* 0x00000078060678a4 */ /* 0x000fe2000f8e023f */
[----:B------:R1:W-:Y:S01]  /*9800*/  REDG.E.ADD.F32.FTZ.RN.STRONG.GPU desc[UR14][R4.64], R18 ;  /* 0x00000012040079a6 */ /* 0x0003e2000c10f38e */
[CC--:B---3--:R-:W-:Y:S02]  /*9810*/  LEA R6, P0, R8.reuse, R192.reuse, 0x2 ;  /* 0x000000c008067211 */ /* 0x0c8fe400078010ff */
[----:B------:R-:W-:Y:S02]  /*9820*/  IMAD.U32 R10, RZ, RZ, UR8 ;  /* 0x00000008ff0a7e24 */ /* 0x000fe4000f8e00ff */
[-C--:B------:R-:W-:Y:S02]  /*9830*/  LEA.HI.X.SX32 R7, R8, R193.reuse, 0x2, P0 ;  /* 0x000000c108077211 */ /* 0x080fe400000f16ff */
[CC--:B------:R-:W-:Y:S03]  /*9840*/  LEA R8, P0, R9.reuse, R192.reuse, 0x2 ;  /* 0x000000c009087211 */ /* 0x0c0fe600078010ff */
[----:B------:R2:W-:Y:S01]  /*9850*/  REDG.E.ADD.F32.FTZ.RN.STRONG.GPU desc[UR14][R6.64], R19 ;  /* 0x00000013060079a6 */ /* 0x0005e2000c10f38e */
[-C--:B------:R-:W-:Y:S02]  /*9860*/  LEA.HI.X.SX32 R9, R9, R193.reuse, 0x2, P0 ;  /* 0x000000c109097211 */ /* 0x080fe400000f16ff */
[CC--:B-1----:R-:W-:Y:S04]  /*9870*/  LEA R4, P1, R0.reuse, R192.reuse, 0x2 ;  /* 0x000000c000047211 */ /* 0x0c2fe800078210ff */
[-C--:B------:R-:W-:Y:S01]  /*9880*/  LEA.HI.X.SX32 R5, R0, R193.reuse, 0x2, P1 ;  /* 0x000000c100057211 */ /* 0x080fe200008f16ff */
[----:B------:R-:W-:Y:S01]  /*9890*/  IMAD.U32 R0, RZ, RZ, UR6 ;  /* 0x00000006ff007e24 */ /* 0x000fe2000f8e00ff */
[----:B------:R-:W-:Y:S03]  /*98a0*/  UIADD3 UR6, UR16, 0x20, URZ ;  /* 0x0000002010067890 */ /* 0x000fe6000fffe03f */
[----:B------:R1:W-:Y:S01]  /*98b0*/  REDG.E.ADD.F32.FTZ.RN.STRONG.GPU desc[UR14][R4.64], R12 ;  /* 0x0000000c040079a6 */ /* 0x0003e2000c10f38e */
[CC--:B--2---:R-:W-:Y:S01]  /*98c0*/  LEA R6, P1, R10.reuse, R192.reuse, 0x2 ;  /* 0x000000c00a067211 */ /* 0x0c4fe200078210ff */
[----:B------:R-:W-:Y:S02]  /*98d0*/  UIADD3 UR8, UR7, UR6, URZ ;  /* 0x0000000607087290 */ /* 0x000fe4000fffe03f */
[----:B------:R-:W-:Y:S01]  /*98e0*/  REDG.E.ADD.F32.FTZ.RN.STRONG.GPU desc[UR14][R8.64], R13 ;  /* 0x0000000d080079a6 */ /* 0x000fe2000c10f38e */
[-C--:B------:R-:W-:Y:S05]  /*98f0*/  LEA.HI.X.SX32 R7, R10, R193.reuse, 0x2, P1 ;  /* 0x000000c10a077211 */ /* 0x080fea00008f16ff */
[----:B------:R2:W-:Y:S01]  /*9900*/  REDG.E.ADD.F32.FTZ.RN.STRONG.GPU desc[UR14][R6.64], R14 ;  /* 0x0000000e060079a6 */ /* 0x0005e2000c10f38e */
[CC--:B-1----:R-:W-:Y:S04]  /*9910*/  LEA R4, P0, R0.reuse, R192.reuse, 0x2 ;  /* 0x000000c000047211 */ /* 0x0c2fe800078010ff */
[-C--:B------:R-:W-:Y:S01]  /*9920*/  LEA.HI.X.SX32 R5, R0, R193.reuse, 0x2, P0 ;  /* 0x000000c100057211 */ /* 0x080fe200000f16ff */
[----:B------:R-:W-:Y:S01]  /*9930*/  IMAD.U32 R0, RZ, RZ, UR6 ;  /* 0x00000006ff007e24 */ /* 0x000fe2000f8e00ff */
[----:B------:R-:W-:Y:S03]  /*9940*/  UIADD3 UR6, UR7, UR8, URZ ;  /* 0x0000000807067290 */ /* 0x000fe6000fffe03f */
[----:B------:R1:W-:Y:S01]  /*9950*/  REDG.E.ADD.F32.FTZ.RN.STRONG.GPU desc[UR14][R4.64], R15 ;  /* 0x0000000f040079a6 */ /* 0x0003e2000c10f38e */
[CC--:B--2---:R-:W-:Y:S03]  /*9960*/  LEA R6, P0, R0.reuse, R192.reuse, 0x2 ;  /* 0x000000c000067211 */ /* 0x0c4fe600078010ff */
[----:B------:R-:W-:Y:S01]  /*9970*/  REDG.E.ADD.F32.FTZ.RN.STRONG.GPU desc[UR14][R192.64+0x80], R20 ;  /* 0x00008014c00079a6 */ /* 0x000fe2000c10f38e */
[-C--:B------:R-:W-:Y:S01]  /*9980*/  LEA.HI.X.SX32 R7, R0, R193.reuse, 0x2, P0 ;  /* 0x000000c100077211 */ /* 0x080fe200000f16ff */
[----:B------:R-:W-:Y:S02]  /*9990*/  IMAD.U32 R0, RZ, RZ, UR6 ;  /* 0x00000006ff007e24 */ /* 0x000fe4000f8e00ff */
[----:B------:R2:W-:Y:S04]  /*99a0*/  REDG.E.ADD.F32.FTZ.RN.STRONG.GPU desc[UR14][R2.64+0x80], R21 ;  /* 0x00008015020079a6 */ /* 0x0005e8000c10f38e */
[----:B------:R3:W-:Y:S04]  /*99b0*/  REDG.E.ADD.F32.FTZ.RN.STRONG.GPU desc[UR14][R6.64], R22 ;  /* 0x00000016060079a6 */ /* 0x0007e8000c10f38e */
[----:B------:R-:W-:Y:S01]  /*99c0*/  LDSM.16.MT88.4 R12, [R180+0x18000] ;  /* 0x01800000b40c783b */ /* 0x000fe20000004200 */
[----:B-1----:R-:W-:Y:S01]  /*99d0*/  IMAD.U32 R5, RZ, RZ, UR8 ;  /* 0x00000008ff057e24 */ /* 0x002fe2000f8e00ff */
[----:B------:R-:W-:Y:S04]  /*99e0*/  UIADD3 UR8, UR7, UR6, URZ ;  /* 0x0000000607087290 */ /* 0x000fe8000fffe03f */
[CC--:B------:R-:W-:Y:S01]  /*99f0*/  LEA R4, P0, R5.reuse, R192.reuse, 0x2 ;  /* 0x000000c005047211 */ /* 0x0c0fe200078010ff */
[----:B------:R-:W-:Y:S03]  /*9a00*/  UIADD3 UR6, UR7, UR8, URZ ;  /* 0x0000000807067290 */ /* 0x000fe6000fffe03f */
[-C--:B------:R-:W-:Y:S02]  /*9a10*/  LEA.HI.X.SX32 R5, R5, R193.reuse, 0x2, P0 ;  /* 0x000000c105057211 */ /* 0x080fe400000f16ff */
[CC--:B--2---:R-:W-:Y:S01]  /*9a20*/  LEA R2, P0, R0.reuse, R192.reuse, 0x2 ;  /* 0x000000c000027211 */ /* 0x0c4fe200078010ff */
[----:B---3--:R-:W-:Y:S01]  /*9a30*/  IMAD.U32 R6, RZ, RZ, UR8 ;  /* 0x00000008ff067e24 */ /* 0x008fe2000f8e00ff */
[----:B------:R-:W-:Y:S01]  /*9a40*/  UIADD3 UR8, UR7, UR6, URZ ;  /* 0x0000000607087290 */ /* 0x000fe2000fffe03f */
[----:B------:R1:W-:Y:S01]  /*9a50*/  REDG.E.ADD.F32.FTZ.RN.STRONG.GPU desc[UR14][R4.64], R23 ;  /* 0x00000017040079a6 */ /* 0x0003e2000c10f38e */
[-C--:B------:R-:W-:Y:S01]  /*9a60*/  LEA.HI.X.SX32 R3, R0, R193.reuse, 0x2, P0 ;  /* 0x000000c100037211 */ /* 0x080fe200000f16ff */
[----:B------:R-:W-:Y:S01]  /*9a70*/  IMAD.U32 R0, RZ, RZ, UR6 ;  /* 0x00000006ff007e24 */ /* 0x000fe2000f8e00ff */
[----:B------:R-:W-:Y:S01]  /*9a80*/  UIADD3 UR6, UR7, UR8, URZ ;  /* 0x0000000807067290 */ /* 0x000fe2000fffe03f */
[----:B------:R-:W-:Y:S03]  /*9a90*/  LDSM.16.MT88.4 R20, [R180+0x14800] ;  /* 0x01480000b414783b */ /* 0x000fe60000004200 */
[----:B------:R-:W-:Y:S01]  /*9aa0*/  UIADD3 UR9, UR7, UR6, URZ ;  /* 0x0000000607097290 */ /* 0x000fe2000fffe03f */
[----:B------:R2:W-:Y:S01]  /*9ab0*/  REDG.E.ADD.F32.FTZ.RN.STRONG.GPU desc[UR14][R2.64], R24 ;  /* 0x00000018020079a6 */ /* 0x0005e2000c10f38e */
[CC--:B-1----:R-:W-:Y:S04]  /*9ac0*/  LEA R4, P0, R6.reuse, R192.reuse, 0x2 ;  /* 0x000000c006047211 */ /* 0x0c2fe800078010ff */
[-C--:B------:R-:W-:Y:S01]  /*9ad0*/  LEA.HI.X.SX32 R5, R6, R193.reuse, 0x2, P0 ;  /* 0x000000c106057211 */ /* 0x080fe200000f16ff */
[----:B------:R-:W-:Y:S01]  /*9ae0*/  IMAD.U32 R6, RZ, RZ, UR8 ;  /* 0x00000008ff067e24 */ /* 0x000fe2000f8e00ff */
[----:B------:R-:W-:Y:S01]  /*9af0*/  UIADD3 UR8, UR7, UR9, URZ ;  /* 0x0000000907087290 */ /* 0x000fe2000fffe03f */
[CC--:B--2---:R-:W-:Y:S02]  /*9b00*/  LEA R2, P0, R0.reuse, R192.reuse, 0x2 ;  /* 0x000000c000027211 */ /* 0x0c4fe400078010ff */
[----:B------:R1:W-:Y:S02]  /*9b10*/  REDG.E.ADD.F32.FTZ.RN.STRONG.GPU desc[UR14][R4.64], R25 ;  /* 0x00000019040079a6 */ /* 0x0003e4000c10f38e */
[-C--:B------:R-:W-:Y:S01]  /*9b20*/  LEA.HI.X.SX32 R3, R0, R193.reuse, 0x2, P0 ;  /* 0x000000c100037211 */ /* 0x080fe200000f16ff */
[----:B------:R-:W-:Y:S01]  /*9b30*/  IMAD.U32 R0, RZ, RZ, UR6 ;  /* 0x00000006ff007e24 */ /* 0x000fe2000f8e00ff */
[----:B------:R-:W-:Y:S03]  /*9b40*/  UIADD3 UR6, UR7, UR8, URZ ;  /* 0x0000000807067290 */ /* 0x000fe6000fffe03f */
        /* <DEDUP_REMOVED lines=9> */
[----:B------:R-:W-:Y:S01]  /*9be0*/  UIADD3 UR8, UR7, UR9, URZ ;  /* 0x0000000907087290 */ /* 0x000fe2000fffe03f */
[----:B------:R-:W-:Y:S04]  /*9bf0*/  LDSM.16.MT88.4 R24, [R181+0x800] ;  /* 0x00080000b518783b */ /* 0x000fe80000004200 */
[----:B------:R2:W-:Y:S01]  /*9c00*/  REDG.E.ADD.F32.FTZ.RN.STRONG.GPU desc[UR14][R2.64], R32 ;  /* 0x00000020020079a6 */ /* 0x0005e2000c10f38e */
[----:B------:R-:W-:Y:S01]  /*9c10*/  IMAD.U32 R7, RZ, RZ, UR8 ;  /* 0x00000008ff077e24 */ /* 0x000fe2000f8e00ff */
[CC--:B-1----:R-:W-:Y:S04]  /*9c20*/  LEA R4, P0, R6.reuse, R192.reuse, 0x2 ;  /* 0x000000c006047211 */ /* 0x0c2fe800078010ff */
[-C--:B------:R-:W-:Y:S01]  /*9c30*/  LEA.HI.X.SX32 R5, R6, R193.reuse, 0x2, P0 ;  /* 0x000000c106057211 */ /* 0x080fe200000f16ff */
[----:B------:R-:W-:Y:S01]  /*9c40*/  IMAD.U32 R6, RZ, RZ, UR6 ;  /* 0x00000006ff067e24 */ /* 0x000fe2000f8e00ff */
[----:B------:R-:W-:Y:S03]  /*9c50*/  UIADD3 UR6, UR7, UR8, URZ ;  /* 0x0000000807067290 */ /* 0x000fe6000fffe03f */
[----:B------:R1:W-:Y:S01]  /*9c60*/  REDG.E.ADD.F32.FTZ.RN.STRONG.GPU desc[UR14][R4.64], R33 ;  /* 0x00000021040079a6 */ /* 0x0003e2000c10f38e */
[CC--:B--2---:R-:W-:Y:S01]  /*9c70*/  LEA R2, P0, R0.reuse, R192.reuse, 0x2 ;  /* 0x000000c000027211 */ /* 0x0c4fe200078010ff */
[----:B------:R-:W-:Y:S03]  /*9c80*/  UIADD3 UR7, UR7, UR6, URZ ;  /* 0x0000000607077290 */ /* 0x000fe6000fffe03f */
[-C--:B------:R-:W-:Y:S01]  /*9c90*/  LEA.HI.X.SX32 R3, R0, R193.reuse, 0x2, P0 ;  /* 0x000000c100037211 */ /* 0x080fe200000f16ff */
[----:B------:R-:W-:Y:S01]  /*9ca0*/  IMAD.U32 R0, RZ, RZ, UR9 ;  /* 0x00000009ff007e24 */ /* 0x000fe2000f8e00ff */
[CC--:B------:R-:W-:Y:S03]  /*9cb0*/  LEA R10, P0, R6.reuse, R192.reuse, 0x2 ;  /* 0x000000c0060a7211 */ /* 0x0c0fe600078010ff */
[----:B------:R2:W-:Y:S01]  /*9cc0*/  REDG.E.ADD.F32.FTZ.RN.STRONG.GPU desc[UR14][R2.64], R34 ;  /* 0x00000022020079a6 */ /* 0x0005e2000c10f38e */
[-C--:B------:R-:W-:Y:S02]  /*9cd0*/  LEA.HI.X.SX32 R11, R6, R193.reuse, 0x2, P0 ;  /* 0x000000c1060b7211 */ /* 0x080fe400000f16ff */
[CC--:B------:R-:W-:Y:S02]  /*9ce0*/  LEA R8, P0, R0.reuse, R192.reuse, 0x2 ;  /* 0x000000c000087211 */ /* 0x0c0fe400078010ff */
[CC--:B------:R-:W-:Y:S01]  /*9cf0*/  LEA R6, P2, R7.reuse, R192.reuse, 0x2 ;  /* 0x000000c007067211 */ /* 0x0c0fe200078410ff */
[----:B------:R-:W-:Y:S01]  /*9d00*/  REDG.E.ADD.F32.FTZ.RN.STRONG.GPU desc[UR14][R10.64], R35 ;  /* 0x000000230a0079a6 */ /* 0x000fe2000c10f38e */
[-C--:B------:R-:W-:Y:S01]  /*9d10*/  LEA.HI.X.SX32 R9, R0, R193.reuse, 0x2, P0 ;  /* 0x000000c100097211 */ /* 0x080fe200000f16ff */
[----:B------:R-:W-:Y:S01]  /*9d20*/  IMAD.IADD R0, R182, 0x1, R181 ;  /* 0x00000001b6007824 */ /* 0x000fe200078e02b5 */
[-C--:B------:R-:W-:Y:S01]  /*9d30*/  LEA.HI.X.SX32 R7, R7, R193.reuse, 0x2, P2 ;  /* 0x000000c107077211 */ /* 0x080fe200010f16ff */
[----:B------:R-:W-:Y:S04]  /*9d40*/  LDSM.16.MT88.4 R32, [R180+0x18800] ;  /* 0x01880000b420783b */ /* 0x000fe80000004200 */
[----:B------:R-:W-:Y:S01]  /*9d50*/  REDG.E.ADD.F32.FTZ.RN.STRONG.GPU desc[UR14][R8.64], R28 ;  /* 0x0000001c080079a6 */ /* 0x000fe2000c10f38e */
[----:B-1----:R-:W-:Y:S03]  /*9d60*/  IMAD.U32 R5, RZ, RZ, UR6 ;  /* 0x00000006ff057e24 */ /* 0x002fe6000f8e00ff */
[----:B------:R-:W-:Y:S01]  /*9d70*/  REDG.E.ADD.F32.FTZ.RN.STRONG.GPU desc[UR14][R6.64], R29 ;  /* 0x0000001d060079a6 */ /* 0x000fe2000c10f38e */
[----:B------:R-:W-:Y:S01]  /*9d80*/  ULOP3.LUT UR6, UR13, 0x1, URZ, 0xc0, !UPT ;  /* 0x000000010d067892 */ /* 0x000fe2000f8ec03f */
[CC--:B------:R-:W-:Y:S02]  /*9d90*/  LEA R4, P1, R5.reuse, R192.reuse, 0x2 ;  /* 0x000000c005047211 */ /* 0x0c0fe400078210ff */
[----:B------:R-:W-:Y:S01]  /*9da0*/  LDSM.16.MT88.4 R8, [R181] ;  /* 0x00000000b508783b */ /* 0x000fe20000004200 */
[----:B------:R-:W-:Y:S01]  /*9db0*/  UISETP.NE.U32.AND UP0, UPT, UR6, 0x1, UPT ;  /* 0x000000010600788c */ /* 0x000fe2000bf05070 */
[-C--:B------:R-:W-:Y:S02]  /*9dc0*/  LEA.HI.X.SX32 R5, R5, R193.reuse, 0x2, P1 ;  /* 0x000000c105057211 */ /* 0x080fe400008f16ff */
[----:B------:R-:W-:Y:S01]  /*9dd0*/  LDSM.16.MT88.4 R16, [R0] ;  /* 0x000000000010783b */ /* 0x000fe20000004200 */
[----:B--2---:R-:W-:Y:S01]  /*9de0*/  IMAD.U32 R3, RZ, RZ, UR7 ;  /* 0x00000007ff037e24 */ /* 0x004fe2000f8e00ff */
[----:B------:R-:W-:Y:S01]  /*9df0*/  UIADD3 UR6, UR13, -0x1, URZ ;  /* 0xffffffff0d067890 */ /* 0x000fe2000fffe03f */
[----:B------:R-:W-:Y:S01]  /*9e00*/  PLOP3.LUT P1, PT, PT, PT, UP0, 0x80, 0x0 ;  /* 0x000000000000781c */ /* 0x000fe20003f2f008 */
[----:B------:R-:W-:Y:S01]  /*9e10*/  REDG.E.ADD.F32.FTZ.RN.STRONG.GPU desc[UR14][R4.64], R30 ;  /* 0x0000001e040079a6 */ /* 0x000fe2000c10f38e */
[----:B------:R-:W-:Y:S01]  /*9e20*/  @UP3 UIADD3 UR22, UP0, UR22, -0x200, URZ ;  /* 0xfffffe0016163890 */ /* 0x000fe2000ff1e03f */
[C---:B------:R-:W-:Y:S02]  /*9e30*/  LEA R2, P0, R3.reuse, R192, 0x2 ;  /* 0x000000c003027211 */ /* 0x040fe400078010ff */
[----:B------:R-:W1:Y:S01]  /*9e40*/  LDSM.16.MT88.4 R4, [R180+0x14000] ;  /* 0x01400000b404783b */ /* 0x000e620000004200 */
[----:B------:R-:W-:Y:S01]  /*9e50*/  @UP3 UIADD3.X UR21, UR21, -0x1, URZ, UP0, !UPT ;  /* 0xffffffff15153890 */ /* 0x000fe200087fe43f */
[----:B------:R-:W-:Y:S01]  /*9e60*/  LEA.HI.X.SX32 R3, R3, R193, 0x2, P0 ;  /* 0x000000c103037211 */ /* 0x000fe200000f16ff */
[----:B------:R-:W-:Y:S01]  /*9e70*/  UMOV UR13, UR6 ;  /* 0x00000006000d7c82 */ /* 0x000fe20008000000 */
[----:B------:R-:W-:Y:S03]  /*9e80*/  PLOP3.LUT P0, PT, PT, PT, UP2, 0x80, 0x0 ;  /* 0x000000000000781c */ /* 0x000fe60003f0f028 */
[----:B------:R-:W-:Y:S04]  /*9e90*/  REDG.E.ADD.F32.FTZ.RN.STRONG.GPU desc[UR14][R2.64], R31 ;  /* 0x0000001f020079a6 */ /* 0x000fe8000c10f38e */
[----:B------:R-:W2:Y:S01]  /*9ea0*/  LDSM.16.MT88.4 R28, [R0+0x800] ;  /* 0x00080000001c783b */ /* 0x000ea20000004200 */
        /* <DEDUP_REMOVED lines=11> */
[----:B------:R-:W4:Y:S01]  /*9f60*/  LDSM.16.MT88.4 R16, [R181+0x1800] ;  /* 0x00180000b510783b */ /* 0x000f220000004200 */
[-C--:B------:R-:W-:Y:S06]  /*9f70*/  HMMA.16816.F32 R100, R20, R24.reuse, R100 ;  /* 0x000000181464723c */ /* 0x080fec0000001864 */
[C---:B------:R-:W-:Y:S06]  /*9f80*/  HMMA.16816.F32 R104, R32.reuse, R24, R104 ;  /* 0x000000182068723c */ /* 0x040fec0000001868 */
[-C--:B------:R-:W-:Y:S06]  /*9f90*/  HMMA.16816.F32 R108, R32, R26.reuse, R108 ;  /* 0x0000001a206c723c */ /* 0x080fec000000186c */
[C---:B------:R-:W-:Y:S01]  /*9fa0*/  HMMA.16816.F32 R112, R20.reuse, R26, R112 ;  /* 0x0000001a1470723c */ /* 0x040fe20000001870 */
[----:B------:R-:W4:Y:S05]  /*9fb0*/  LDSM.16.MT88.4 R24, [R180+0x19800] ;  /* 0x01980000b418783b */ /* 0x000f2a0000004200 */
[-C--:B--2---:R-:W-:Y:S06]  /*9fc0*/  HMMA.16816.F32 R116, R20, R28.reuse, R116 ;  /* 0x0000001c1474723c */ /* 0x084fec0000001874 */
[C---:B------:R-:W-:Y:S06]  /*9fd0*/  HMMA.16816.F32 R120, R32.reuse, R28, R120 ;  /* 0x0000001c2078723c */ /* 0x040fec0000001878 */
[-C--:B------:R-:W-:Y:S01]  /*9fe0*/  HMMA.16816.F32 R124, R32, R30.reuse, R124 ;  /* 0x0000001e207c723c */ /* 0x080fe2000000187c */
[----:B------:R-:W2:Y:S05]  /*9ff0*/  LDSM.16.MT88.4 R32, [R0+0x1800] ;  /* 0x001800000020783b */ /* 0x000eaa0000004200 */
[----:B------:R-:W-:Y:S01]  /*a000*/  HMMA.16816.F32 R128, R20, R30, R128 ;  /* 0x0000001e1480723c */ /* 0x000fe20000001880 */
[----:B------:R-:W-:Y:S04]  /*a010*/  LDSM.16.MT88.4 R20, [R180+0x16000] ;  /* 0x01600000b414783b */ /* 0x000fe80000004200 */
[----:B------:R-:W2:Y:S01]  /*a020*/  LDSM.16.MT88.4 R28, [R181+0x2000] ;  /* 0x00200000b51c783b */ /* 0x000ea20000004200 */
[-C--:B-1----:R-:W-:Y:S06]  /*a030*/  HMMA.16816.F32 R100, R8, R36.reuse, R100 ;  /* 0x000000240864723c */ /* 0x082fec0000001864 */
[C---:B------:R-:W-:Y:S06]  /*a040*/  HMMA.16816.F32 R104, R40.reuse, R36, R104 ;  /* 0x000000242868723c */ /* 0x040fec0000001868 */
[-C--:B------:R-:W-:Y:S06]  /*a050*/  HMMA.16816.F32 R108, R40, R38.reuse, R108 ;  /* 0x00000026286c723c */ /* 0x080fec000000186c */
[C---:B------:R-:W-:Y:S01]  /*a060*/  HMMA.16816.F32 R112, R8.reuse, R38, R112 ;  /* 0x000000260870723c */ /* 0x040fe20000001870 */
[----:B------:R-:W1:Y:S05]  /*a070*/  LDSM.16.MT88.4 R36, [R180+0x1a000] ;  /* 0x01a00000b424783b */ /* 0x000e6a0000004200 */
[-C--:B---3--:R-:W-:Y:S06]  /*a080*/  HMMA.16816.F32 R116, R8, R12.reuse, R116 ;  /* 0x0000000c0874723c */ /* 0x088fec0000001874 */
[C---:B------:R-:W-:Y:S06]  /*a090*/  HMMA.16816.F32 R120, R40.reuse, R12, R120 ;  /* 0x0000000c2878723c */ /* 0x040fec0000001878 */
[-C--:B------:R-:W-:Y:S01]  /*a0a0*/  HMMA.16816.F32 R124, R40, R14.reuse, R124 ;  /* 0x0000000e287c723c */ /* 0x080fe2000000187c */
[----:B------:R-:W3:Y:S05]  /*a0b0*/  LDSM.16.MT88.4 R40, [R0+0x2000] ;  /* 0x002000000028783b */ /* 0x000eea0000004200 */
        /* <DEDUP_REMOVED lines=26> */
[----:B------:R-:W-:Y:S01]  /*a260*/  LDSM.16.MT88.4 R40, [R180+0x1b800] ;  /* 0x01b80000b428783b */ /* 0x000fe20000004200 */
[-C--:B------:R-:W-:Y:S06]  /*a270*/  HMMA.16816.F32 R100, R8, R12.reuse, R100 ;  /* 0x0000000c0864723c */ /* 0x080fec0000001864 */
[C---:B----4-:R-:W-:Y:S06]  /*a280*/  HMMA.16816.F32 R104, R16.reuse, R12, R104 ;  /* 0x0000000c1068723c */ /* 0x050fec0000001868 */
[-C--:B------:R-:W-:Y:S06]  /*a290*/  HMMA.16816.F32 R108, R16, R14.reuse, R108 ;  /* 0x0000000e106c723c */ /* 0x080fec000000186c */
[C---:B------:R-:W-:Y:S01]  /*a2a0*/  HMMA.16816.F32 R112, R8.reuse, R14, R112 ;  /* 0x0000000e0870723c */ /* 0x040fe20000001870 */
[----:B------:R-:W4:Y:S05]  /*a2b0*/  LDSM.16.MT88.4 R12, [R180+0x17800] ;  /* 0x01780000b40c783b */ /* 0x000f2a0000004200 */
[-C--:B--2---:R-:W-:Y:S06]  /*a2c0*/  HMMA.16816.F32 R116, R8, R24.reuse, R116 ;  /* 0x000000180874723c */ /* 0x084fec0000001874 */
[C---:B------:R-:W-:Y:S06]  /*a2d0*/  HMMA.16816.F32 R120, R16.reuse, R24, R120 ;  /* 0x000000181078723c */ /* 0x040fec0000001878 */
[-C--:B------:R-:W-:Y:S01]  /*a2e0*/  HMMA.16816.F32 R124, R16, R26.reuse, R124 ;  /* 0x0000001a107c723c */ /* 0x080fe2000000187c */
[----:B------:R2:W4:Y:S05]  /*a2f0*/  LDSM.16.MT88.4 R16, [R0+0x3800] ;  /* 0x003800000010783b */ /* 0x00052a0000004200 */
[----:B------:R-:W-:Y:S06]  /*a300*/  HMMA.16816.F32 R128, R8, R26, R128 ;  /* 0x0000001a0880723c */ /* 0x000fec0000001880 */
[-C--:B-1----:R-:W-:Y:S06]  /*a310*/  HMMA.16816.F32 R100, R4, R28.reuse, R100 ;  /* 0x0000001c0464723c */ /* 0x082fec0000001864 */
[C---:B------:R-:W-:Y:S06]  /*a320*/  HMMA.16816.F32 R104, R32.reuse, R28, R104 ;  /* 0x0000001c2068723c */ /* 0x040fec0000001868 */
[-C--:B------:R-:W-:Y:S05]  /*a330*/  HMMA.16816.F32 R108, R32, R30.reuse, R108 ;  /* 0x0000001e206c723c */ /* 0x080fea000000186c */
[C---:B--2---:R-:W-:Y:S01]  /*a340*/  VIADD R0, R181.reuse, 0xffffc000 ;  /* 0xffffc000b5007836 */ /* 0x044fe20000000000 */
[C---:B------:R-:W-:Y:S05]  /*a350*/  HMMA.16816.F32 R112, R4.reuse, R30, R112 ;  /* 0x0000001e0470723c */ /* 0x040fea0000001870 */
[----:B------:R-:W-:Y:S01]  /*a360*/  @P1 VIADD R0, R181, 0x4000 ;  /* 0x00004000b5001836 */ /* 0x000fe20000000000 */
[-C--:B---3--:R-:W-:Y:S05]  /*a370*/  HMMA.16816.F32 R116, R4, R36.reuse, R116 ;  /* 0x000000240474723c */ /* 0x088fea0000001874 */
[----:B------:R-:W-:Y:S01]  /*a380*/  IMAD.MOV.U32 R181, RZ, RZ, R0 ;  /* 0x000000ffffb57224 */ /* 0x000fe200078e0000 */
[C---:B------:R-:W-:Y:S06]  /*a390*/  HMMA.16816.F32 R120, R32.reuse, R36, R120 ;  /* 0x000000242078723c */ /* 0x040fec0000001878 */
[-C--:B------:R-:W-:Y:S06]  /*a3a0*/  HMMA.16816.F32 R124, R32, R38.reuse, R124 ;  /* 0x00000026207c723c */ /* 0x080fec000000187c */
[----:B------:R-:W-:Y:S06]  /*a3b0*/  HMMA.16816.F32 R128, R4, R38, R128 ;  /* 0x000000260480723c */ /* 0x000fec0000001880 */
[-C--:B----4-:R-:W-:Y:S06]  /*a3c0*/  HMMA.16816.F32 R100, R12, R20.reuse, R100 ;  /* 0x000000140c64723c */ /* 0x090fec0000001864 */
        /* <DEDUP_REMOVED lines=128> */
[----:B-1----:R-:W1:Y:S03]  /*abd0*/  S2R R3, SR_TID.X ;  /* 0x0000000000037919 */ /* 0x002e660000002100 */
[----:B------:R2:W-:Y:S01]  /*abe0*/  STS [R143+0x4000], R94 ;  /* 0x0040005e8f007388 */ /* 0x0005e20000000800 */
[----:B------:R-:W-:Y:S05]  /*abf0*/  @P0 BRA `(.L_x_573) ;  /* 0x0000000000340947 */ /* 0x000fea0003800000 */
        /* <DEDUP_REMOVED lines=13> */
.L_x_573:
[----:B------:R-:W-:Y:S01]  /*acd0*/  @UP0 UIADD3 UR11, UR25, UR37, URZ ;  /* 0x00000025190b0290 */ /* 0x000fe2000fffe03f */
[----:B--2---:R-:W-:Y:S01]  /*ace0*/  SHF.R.S32.HI R0, RZ, 0x1f, R197 ;  /* 0x0000001fff007819 */ /* 0x004fe200000114c5 */
[----:B------:R-:W-:Y:S01]  /*acf0*/  @UP0 ULDC.64 UR8, c[0x0][0x458] ;  /* 0x0001160000080ab9 */ /* 0x000fe20000000a00 */
[----:B------:R-:W-:Y:S01]  /*ad00*/  USHF.L.U32 UR10, UR23, 0x7, URZ ;  /* 0x00000007170a7899 */ /* 0x000fe2000800063f */
[----:B-1----:R-:W-:Y:S01]  /*ad10*/  SHF.R.S32.HI R2, RZ, 0x1f, R3 ;  /* 0x0000001fff027819 */ /* 0x002fe20000011403 */
        /* <DEDUP_REMOVED lines=18> */
.L_x_574:
[----:B------:R-:W-:Y:S01]  /*ae40*/  BAR.SYNC.DEFER_BLOCKING 0x0 ;  /* 0x0000000000007b1d */ /* 0x000fe20000010000 */
[----:B------:R-:W-:Y:S01]  /*ae50*/  LEA.HI R2, R2, R3, RZ, 0x3 ;  /* 0x0000000302027211 */ /* 0x000fe200078f18ff */
[----:B------:R-:W-:Y:S01]  /*ae60*/  USHF.R.S32.HI UR11, URZ, 0x1f, UR10 ;  /* 0x0000001f3f0b7899 */ /* 0x000fe2000801140a */
[----:B------:R-:W-:Y:S01]  /*ae70*/  IMAD.MOV.U32 R11, RZ, RZ, R0 ;  /* 0x000000ffff0b7224 */ /* 0x000fe200078e0000 */
[----:B------:R-:W-:Y:S01]  /*ae80*/  UIMAD UR12, UR23, -0x80, UR12 ;  /* 0xffffff80170c78a4 */ /* 0x000fe2000f8e020c */
[----:B------:R-:W-:Y:S01]  /*ae90*/  SHF.R.S32.HI R0, RZ, 0x3, R2 ;  /* 0x00000003ff007819 */ /* 0x000fe20000011402 */
[----:B------:R-:W-:Y:S01]  /*aea0*/  UIMAD UR13, UR11, UR6, URZ ;  /* 0x000000060b0d72a4 */ /* 0x000fe2000f8e023f */
[----:B------:R-:W-:Y:S01]  /*aeb0*/  IMAD.MOV.U32 R10, RZ, RZ, R197 ;  /* 0x000000ffff0a7224 */ /* 0x000fe200078e00c5 */
[----:B------:R-:W-:Y:S01]  /*aec0*/  ULDC UR16, c[0x0][0x2d0] ;  /* 0x0000b40000107ab9 */ /* 0x000fe20000000800 */
[----:B------:R-:W-:Y:S01]  /*aed0*/  IMAD.U32 R2, RZ, RZ, UR6 ;  /* 0x00000006ff027e24 */ /* 0x000fe2000f8e00ff */
[----:B------:R-:W-:Y:S01]  /*aee0*/  ISETP.GE.AND P4, PT, R197, UR16, PT ;  /* 0x00000010c5007c0c */ /* 0x000fe2000bf86270 */
[C---:B------:R-:W-:Y:S01]  /*aef0*/  VIADD R4, R0.reuse, 0x20 ;  /* 0x0000002000047836 */ /* 0x040fe20000000000 */
[----:B------:R-:W-:Y:S01]  /*af00*/  IADD3 R5, R0, 0x40, RZ ;  /* 0x0000004000057810 */ /* 0x000fe20007ffe0ff */
[----:B------:R-:W-:Y:S01]  /*af10*/  UIMAD UR13, UR10, UR7, UR13 ;  /* 0x000000070a0d72a4 */ /* 0x000fe2000f8e020d */
[----:B------:R-:W-:Y:S01]  /*af20*/  IMAD.WIDE.U32 R2, R2, UR10, R10 ;  /* 0x0000000a02027c25 */ /* 0x000fe2000f8e000a */
[----:B------:R-:W-:Y:S01]  /*af30*/  USHF.R.S32.HI UR22, URZ, 0x1f, UR57 ;  /* 0x0000001f3f167899 */ /* 0x000fe20008011439 */
[----:B------:R-:W-:Y:S01]  /*af40*/  ISETP.GE.OR P2, PT, R5, UR12, P4 ;  /* 0x0000000c05007c0c */ /* 0x000fe2000a746670 */
[----:B------:R-:W-:Y:S01]  /*af50*/  ULDC.64 UR16, c[0x0][0x468] ;  /* 0x00011a0000107ab9 */ /* 0x000fe20000000a00 */
[----:B------:R-:W-:Y:S01]  /*af60*/  VIADD R5, R0, 0x60 ;  /* 0x0000006000057836 */ /* 0x000fe20000000000 */
[----:B------:R-:W-:Y:S01]  /*af70*/  ISETP.GE.OR P3, PT, R4, UR12, P4 ;  /* 0x0000000c04007c0c */ /* 0x000fe2000a766670 */
[----:B------:R-:W-:Y:S01]  /*af80*/  IMAD.U32 R4, RZ, RZ, UR13 ;  /* 0x0000000dff047e24 */ /* 0x000fe2000f8e00ff */
[----:B------:R-:W-:Y:S01]  /*af90*/  IADD3 R2, P0, R2, UR20, RZ ;  /* 0x0000001402027c10 */ /* 0x000fe2000ff1e0ff */
[----:B------:R-:W-:Y:S01]  /*afa0*/  UIMAD UR13, UR22, UR16, URZ ;  /* 0x00000010160d72a4 */ /* 0x000fe2000f8e023f */
[----:B------:R-:W-:Y:S01]  /*afb0*/  ISETP.GE.OR P1, PT, R5, UR12, P4 ;  /* 0x0000000c05007c0c */ /* 0x000fe2000a726670 */
[----:B------:R1:W2:Y:S01]  /*afc0*/  LDS.128 R16, [R142+0xd000] ;  /* 0x00d000008e107984 */ /* 0x0002a20000000c00 */
[----:B------:R-:W-:Y:S01]  /*afd0*/  ISETP.GE.OR P4, PT, R0, UR12, P4 ;  /* 0x0000000c00007c0c */ /* 0x000fe2000a786670 */
[----:B------:R-:W-:Y:S01]  /*afe0*/  UIMAD UR17, UR57, UR17, UR13 ;  /* 0x00000011391172a4 */ /* 0x000fe2000f8e020d */
[----:B------:R-:W-:Y:S01]  /*aff0*/  IADD3.X R3, R3, UR21, R4, P0, !PT ;  /* 0x0000001503037c10 */ /* 0x000fe200087fe404 */
[----:B------:R1:W3:Y:S01]  /*b000*/  LDS.128 R20, [R142+0x11000] ;  /* 0x011000008e147984 */ /* 0x0002e20000000c00 */
[----:B------:R-:W-:Y:S01]  /*b010*/  MOV R4, UR16 ;  /* 0x0000001000047c02 */ /* 0x000fe20008000f00 */
[----:B------:R-:W-:Y:S01]  /*b020*/  BSSY B0, `(.L_x_575) ;  /* 0x0000012000007945 */ /* 0x000fe20003800000 */
[----:B------:R-:W-:Y:S01]  /*b030*/  SHF.R.S32.HI R9, RZ, 0x1f, R0 ;  /* 0x0000001fff097819 */ /* 0x000fe20000011400 */
[----:B------:R1:W4:Y:S02]  /*b040*/  LDS.128 R24, [R142+0x12000] ;  /* 0x012000008e187984 */ /* 0x0003240000000c00 */
[----:B------:R-:W-:-:S02]  /*b050*/  IMAD.WIDE.U32 R2, R4, UR57, R2 ;  /* 0x0000003904027c25 */ /* 0x000fc4000f8e0002 */
[----:B------:R1:W1:Y:S02]  /*b060*/  LDS.128 R28, [R142+0x13000] ;  /* 0x013000008e1c7984 */ /* 0x0002640000000c00 */
[----:B------:R-:W-:Y:S01]  /*b070*/  VIADD R8, R3, UR17 ;  /* 0x0000001103087c36 */ /* 0x000fe20008000000 */
[----:B------:R-:W-:Y:S06]  /*b080*/  @P4 BRA `(.L_x_576) ;  /* 0x00000000002c4947 */ /* 0x000fec0003800000 */
        /* <DEDUP_REMOVED lines=11> */
.L_x_576:
[----:B------:R-:W-:Y:S05]  /*b140*/  BSYNC B0 ;  /* 0x0000000000007941 */ /* 0x000fea0003800000 */
.L_x_575:
        /* <DEDUP_REMOVED lines=14> */
.L_x_578:
[----:B------:R-:W-:Y:S05]  /*b230*/  BSYNC B0 ;  /* 0x0000000000007941 */ /* 0x000fea0003800000 */
.L_x_577:
        /* <DEDUP_REMOVED lines=15> */
.L_x_580:
[----:B------:R-:W-:Y:S05]  /*b330*/  BSYNC B0 ;  /* 0x0000000000007941 */ /* 0x000fea0003800000 */
.L_x_579:
        /* <DEDUP_REMOVED lines=14> */
.L_x_582:
[----:B------:R-:W-:Y:S05]  /*b420*/  BSYNC B0 ;  /* 0x0000000000007941 */ /* 0x000fea0003800000 */
.L_x_581:
[----:B-12---:R-:W1:Y:S01]  /*b430*/  LDS.128 R140, [R142+0x10000] ;  /* 0x010000008e8c7984 */ /* 0x006e620000000c00 */
[----:B------:R-:W-:Y:S01]  /*b440*/  IMAD.U32 R2, RZ, RZ, UR8 ;  /* 0x00000008ff027e24 */ /* 0x000fe2000f8e00ff */
[----:B------:R-:W-:Y:S01]  /*b450*/  UIMAD UR11, UR11, UR8, URZ ;  /* 0x000000080b0b72a4 */ /* 0x000fe2000f8e023f */
[----:B------:R-:W-:Y:S01]  /*b460*/  BSSY B0, `(.L_x_583) ;  /* 0x0000018000007945 */ /* 0x000fe20003800000 */
[----:B------:R-:W-:Y:S01]  /*b470*/  USHF.R.S32.HI UR12, URZ, 0x1f, UR57 ;  /* 0x0000001f3f0c7899 */ /* 0x000fe20008011439 */
[----:B------:R-:W-:Y:S01]  /*b480*/  IMAD.WIDE.U32 R2, R2, UR10, R10 ;  /* 0x0000000a02027c25 */ /* 0x000fe2000f8e000a */
[----:B------:R-:W-:Y:S01]  /*b490*/  UIMAD UR10, UR10, UR9, UR11 ;  /* 0x000000090a0a72a4 */ /* 0x000fe2000f8e020b */
[----:B------:R-:W-:Y:S01]  /*b4a0*/  ULDC.64 UR6, c[0x0][0x470] ;  /* 0x00011c0000067ab9 */ /* 0x000fe20000000a00 */
[----:B------:R-:W-:-:S04]  /*b4b0*/  IADD3 R2, P0, R2, UR18, RZ ;  /* 0x0000001202027c10 */ /* 0x000fc8000ff1e0ff */
[----:B------:R-:W-:Y:S01]  /*b4c0*/  IMAD.U32 R4, RZ, RZ, UR10 ;  /* 0x0000000aff047e24 */ /* 0x000fe2000f8e00ff */
[----:B------:R-:W-:-:S04]  /*b4d0*/  UIMAD UR10, UR12, UR6, URZ ;  /* 0x000000060c0a72a4 */ /* 0x000fc8000f8e023f */
[----:B------:R-:W-:Y:S01]  /*b4e0*/  IADD3.X R3, R3, UR19, R4, P0, !PT ;  /* 0x0000001303037c10 */ /* 0x000fe200087fe404 */
[----:B------:R-:W-:Y:S01]  /*b4f0*/  UIMAD UR7, UR57, UR7, UR10 ;  /* 0x00000007390772a4 */ /* 0x000fe2000f8e020a */
[----:B------:R-:W-:-:S05]  /*b500*/  MOV R4, UR6 ;  /* 0x0000000600047c02 */ /* 0x000fca0008000f00 */
        /* <DEDUP_REMOVED lines=13> */
.L_x_584:
[----:B------:R-:W-:Y:S05]  /*b5e0*/  BSYNC B0 ;  /* 0x0000000000007941 */ /* 0x000fea0003800000 */
.L_x_583:
        /* <DEDUP_REMOVED lines=14> */
.L_x_586:
[----:B------:R-:W-:Y:S05]  /*b6d0*/  BSYNC B0 ;  /* 0x0000000000007941 */ /* 0x000fea0003800000 */
.L_x_585:
        /* <DEDUP_REMOVED lines=14> */
.L_x_588:
[----:B------:R-:W-:Y:S05]  /*b7c0*/  BSYNC B0 ;  /* 0x0000000000007941 */ /* 0x000fea0003800000 */
.L_x_587:
[----:B------:R-:W-:Y:S05]  /*b7d0*/  @P1 BRA `(.L_x_535) ;  /* 0x00000000002c1947 */ /* 0x000fea0003800000 */
[----:B------:R-:W-:Y:S01]  /*b7e0*/  IADD3 R0, P0, R0, 0x60, RZ ;  /* 0x0000006000007810 */ /* 0x000fe20007f1e0ff */
[----:B------:R-:W-:-:S03]  /*b7f0*/  ULDC.64 UR6, c[0x0][0x3f8] ;  /* 0x0000fe0000067ab9 */ /* 0x000fc60000000a00 */
[----:B------:R-:W-:-:S05]  /*b800*/  IADD3.X R3, RZ, R9, RZ, P0, !PT ;  /* 0x00000009ff037210 */ /* 0x000fca00007fe4ff */
[----:B--2---:R-:W-:Y:S01]  /*b810*/  IMAD R6, R3, UR8, RZ ;  /* 0x0000000803067c24 */ /* 0x004fe2000f8e02ff */
[----:B------:R-:W-:-:S03]  /*b820*/  MOV R3, R8 ;  /* 0x0000000800037202 */ /* 0x000fc60000000f00 */
[----:B------:R-:W-:-:S04]  /*b830*/  IMAD.WIDE.U32 R4, R0, UR8, R2 ;  /* 0x0000000800047c25 */ /* 0x000fc8000f8e0002 */
[----:B------:R-:W-:Y:S01]  /*b840*/  IMAD R0, R0, UR9, R6 ;  /* 0x0000000900007c24 */ /* 0x000fe2000f8e0206 */
[----:B------:R-:W-:-:S04]  /*b850*/  LEA R2, P0, R4, UR6, 0x1 ;  /* 0x0000000604027c11 */ /* 0x000fc8000f8008ff */
[----:B------:R-:W-:-:S04]  /*b860*/  IADD3 R0, R0, R5, RZ ;  /* 0x0000000500007210 */ /* 0x000fc80007ffe0ff */
[----:B------:R-:W-:-:S05]  /*b870*/  LEA.HI.X R3, R4, UR7, R0, 0x1, P0 ;  /* 0x0000000704037c11 */ /* 0x000fca00080f0c00 */
[----:B------:R2:W-:Y:S02]  /*b880*/  STG.E.128 desc[UR14][R2.64], R28 ;  /* 0x0000001c02007986 */ /* 0x0005e4000c101d0e */
.L_x_535:
[----:B------:R-:W-:Y:S05]  /*b890*/  BSYNC B1 ;  /* 0x0000000000017941 */ /* 0x000fea0003800000 */
.L_x_513:
        /* <DEDUP_REMOVED lines=11> */
.L_x_589:
[----:B------:R-:W-:Y:S05]  /*b950*/  EXIT ;  /* 0x000000000000794d */ /* 0x000fea0003800000 */
.L_x_591:
        /* <DEDUP_REMOVED lines=10> */
.L_x_2464:


//--------------------- .text._ZN5flash44flash_bwd_dq_dk_dv_loop_seqk_parallel_kernelI23Flash_bwd_kernel_traitsILi64ELi128ELi128ELi8ELi4ELi4ELi4ELb0ELb0EN7cutlass6half_tE19Flash_kernel_traitsILi64ELi128ELi128ELi8ES3_EELb0ELb0ELb0ELb0ELb1ELb1ELb0EEEvNS_16Flash_bwd_paramsE --------------------------
	.section	.text._ZN5flash44flash_bwd_dq_dk_dv_loop_seqk_parallel_kernelI23Flash_bwd_kernel_traitsILi64ELi128ELi128ELi8ELi4ELi4ELi4ELb0ELb0EN7cutlass6half_tE19Flash_kernel_traitsILi64ELi128ELi128ELi8ES3_EELb0ELb0ELb0ELb0ELb1ELb1ELb0EEEvNS_16Flash_bwd_paramsE,"ax",@progbits
	.align	128
        .global         _ZN5flash44flash_bwd_dq_dk_dv_loop_seqk_parallel_kernelI23Flash_bwd_kernel_traitsILi64ELi128ELi128ELi8ELi4ELi4ELi4ELb0ELb0EN7cutlass6half_tE19Flash_kernel_traitsILi64ELi128ELi128ELi8ES3_EELb0ELb0ELb0ELb0ELb1ELb1ELb0EEEvNS_16Flash_bwd_paramsE
        .type           _ZN5flash44flash_bwd_dq_dk_dv_loop_seqk_parallel_kernelI23Flash_bwd_kernel_traitsILi64ELi128ELi128ELi8ELi4ELi4ELi4ELb0ELb0EN7cutlass6half_tE19Flash_kernel_traitsILi64ELi128ELi128ELi8ES3_EELb0ELb0ELb0ELb0ELb1ELb1ELb0EEEvNS_16Flash_bwd_paramsE,@function
        .size           _ZN5flash44flash_bwd_dq_dk_dv_loop_seqk_parallel_kernelI23Flash_bwd_kernel_traitsILi64ELi128ELi128ELi8ELi4ELi4ELi4ELb0ELb0EN7cutlass6half_tE19Flash_kernel_traitsILi64ELi128ELi128ELi8ES3_EELb0ELb0ELb0ELb0ELb1ELb1ELb0EEEvNS_16Flash_bwd_paramsE,(.L_x_2465 - _ZN5flash44flash_bwd_dq_dk_dv_loop_seqk_parallel_kernelI23Flash_bwd_kernel_traitsILi64ELi128ELi128ELi8ELi4ELi4ELi4ELb0ELb0EN7cutlass6half_tE19Flash_kernel_traitsILi64ELi128ELi128ELi8ES3_EELb0ELb0ELb0ELb0ELb1ELb1ELb0EEEvNS_16Flash_bwd_paramsE)
        .other          _ZN5flash44flash_bwd_dq_dk_dv_loop_seqk_parallel_kernelI23Flash_bwd_kernel_traitsILi64ELi128ELi128ELi8ELi4ELi4ELi4ELb0ELb0EN7cutlass6half_tE19Flash_kernel_traitsILi64ELi128ELi128ELi8ES3_EELb0ELb0ELb0ELb0ELb1ELb1ELb0EEEvNS_16Flash_bwd_paramsE,@"STO_CUDA_ENTRY STV_DEFAULT"
_ZN5flash44flash_bwd_dq_dk_dv_loop_seqk_parallel_kernelI23Flash_bwd_kernel_traitsILi64ELi128ELi128ELi8ELi4ELi4ELi4ELb0ELb0EN7cutlass6half_tE19Flash_kernel_traitsILi64ELi128ELi128ELi8ES3_EELb0ELb0ELb0ELb0ELb1ELb1ELb0EEEvNS_16Flash_bwd_paramsE:
.text._ZN5flash44flash_bwd_dq_dk_dv_loop_seqk_parallel_kernelI23Flash_bwd_kernel_traitsILi64ELi128ELi128ELi8ELi4ELi4ELi4ELb0ELb0EN7cutlass6half_tE19Flash_kernel_traitsILi64ELi128ELi128ELi8ES3_EELb0ELb0ELb0ELb0ELb1ELb1ELb0EEEvNS_16Flash_bwd_paramsE:
        /* <DEDUP_REMOVED lines=17> */
[----:B------:R-:W-:Y:S01]  /*0110*/  UMOV UR27, 0xffffc000 ;  /* 0xffffc000001b7882 */ /* 0x000fe20000000000 */
[----:B------:R-:W-:Y:S01]  /*0120*/  ULDC.64 UR22, c[0x0][0x300] ;  /* 0x0000c00000167ab9 */ /* 0x000fe20000000a00 */
[----:B------:R-:W-:Y:S01]  /*0130*/  ULDC.64 UR20, c[0x0][0x308] ;  /* 0x0000c20000147ab9 */ /* 0x000fe20000000a00 */
[----:B------:R-:W3:Y:S08]  /*0140*/  S2UR UR26, SR_CTAID.Y ;  /* 0x00000000001a79c3 */ /* 0x000ef00000002600 */
[----:B------:R-:W4:Y:S01]  /*0150*/  S2UR UR28, SR_CTAID.Z ;  /* 0x00000000001c79c3 */ /* 0x000f220000002700 */
[----:B--2---:R-:W-:-:S07]  /*0160*/  ULEA UR5, UR5, UR4, 0x18 ;  /* 0x0000000405057291 */ /* 0x004fce000f8ec03f */
[----:B------:R-:W2:Y:S01]  /*0170*/  S2UR UR25, SR_CTAID.Z ;  /* 0x00000000001979c3 */ /* 0x000ea20000002700 */
[----:B------:R-:W-:Y:S01]  /*0180*/  UIADD3 UR4, UR5, 0xc000, URZ ;  /* 0x0000c00005047890 */ /* 0x000fe2000fffe03f */
[----:B-1----:R-:W-:Y:S01]  /*0190*/  SHF.R.S32.HI R5, RZ, 0x1f, R8 ;  /* 0x0000001fff057819 */ /* 0x002fe20000011408 */
[----:B---3--:R-:W-:-:S05]  /*01a0*/  USHF.R.S32.HI UR35, URZ, 0x1f, UR26 ;  /* 0x0000001f3f237899 */ /* 0x008fca000801141a */
[----:B------:R-:W1:Y:S01]  /*01b0*/  S2UR UR24, SR_CTAID.Y ;  /* 0x00000000001879c3 */ /* 0x000e620000002600 */
[----:B------:R-:W-:Y:S01]  /*01c0*/  UIMAD.WIDE UR36, UR26, 0x80, URZ ;  /* 0x000000801a2478a5 */ /* 0x000fe2000f8e023f */
[CC--:B------:R-:W-:Y:S02]  /*01d0*/  LEA.HI R0, R5.reuse, R8.reuse, RZ, 0x5 ;  /* 0x0000000805007211 */ /* 0x0c0fe400078f28ff */
[CC--:B------:R-:W-:Y:S02]  /*01e0*/  LEA.HI R13, R5.reuse, R8.reuse, RZ, 0x3 ;  /* 0x00000008050d7211 */ /* 0x0c0fe400078f18ff */
[----:B------:R-:W-:Y:S01]  /*01f0*/  LOP3.LUT R6, R0, 0xffffffe0, RZ, 0xc0, !PT ;  /* 0xffffffe000067812 */ /* 0x000fe200078ec0ff */
[----:B----4-:R-:W-:Y:S01]  /*0200*/  USHF.R.S32.HI UR34, URZ, 0x1f, UR28 ;  /* 0x0000001f3f227899 */ /* 0x010fe2000801141c */
[----:B------:R-:W-:Y:S02]  /*0210*/  SHF.R.S32.HI R4, RZ, 0x5, R0 ;  /* 0x00000005ff047819 */ /* 0x000fe40000011400 */
[CC--:B------:R-:W-:Y:S01]  /*0220*/  LEA.HI R2, R5.reuse, R8.reuse, RZ, 0x4 ;  /* 0x0000000805027211 */ /* 0x0c0fe200078f20ff */
[----:B------:R-:W-:Y:S01]  /*0230*/  IMAD.IADD R7, R8, 0x1, -R6 ;  /* 0x0000000108077824 */ /* 0x000fe200078e0a06 */
[----:B------:R-:W-:-:S02]  /*0240*/  LEA.HI R15, R5, R8, RZ, 0x7 ;  /* 0x00000008050f7211 */ /* 0x000fc400078f38ff */
[CC--:B------:R-:W-:Y:S02]  /*0250*/  LEA.HI R14, R5.reuse, R8.reuse, RZ, 0x6 ;  /* 0x00000008050e7211 */ /* 0x0c0fe400078f30ff */
[----:B------:R-:W-:Y:S01]  /*0260*/  SHF.R.S32.HI R0, RZ, 0x1f, R0 ;  /* 0x0000001fff007819 */ /* 0x000fe20000011400 */
[----:B--2---:R-:W-:Y:S01]  /*0270*/  USHF.R.S32.HI UR33, URZ, 0x1f, UR25 ;  /* 0x0000001f3f217899 */ /* 0x004fe20008011419 */
[----:B------:R-:W-:Y:S02]  /*0280*/  LEA.HI R5, R5, R8, RZ, 0x2 ;  /* 0x0000000805057211 */ /* 0x000fe400078f10ff */
[----:B------:R-:W-:Y:S02]  /*0290*/  SHF.R.S32.HI R11, RZ, 0x3, R13 ;  /* 0x00000003ff0b7819 */ /* 0x000fe4000001140d */
[----:B------:R-:W-:Y:S02]  /*02a0*/  LEA.HI R0, R0, R4, RZ, 0x2 ;  /* 0x0000000400007211 */ /* 0x000fe400078f10ff */
[----:B------:R-:W-:Y:S01]  /*02b0*/  LOP3.LUT R3, R13, 0xfffffff8, RZ, 0xc0, !PT ;  /* 0xfffffff80d037812 */ /* 0x000fe200078ec0ff */
[----:B------:R-:W-:Y:S01]  /*02c0*/  IMAD.SHL.U32 R6, R11, 0x40, RZ ;  /* 0x000000400b067824 */ /* 0x000fe200078e00ff */
[----:B------:R-:W-:Y:S01]  /*02d0*/  LOP3.LUT R10, R2, 0xfffffff0, RZ, 0xc0, !PT ;  /* 0xfffffff0020a7812 */ /* 0x000fe200078ec0ff */
[----:B-1----:R-:W-:Y:S01]  /*02e0*/  USHF.R.S32.HI UR32, URZ, 0x1f, UR24 ;  /* 0x0000001f3f207899 */ /* 0x002fe20008011418 */
[----:B------:R-:W-:Y:S01]  /*02f0*/  LOP3.LUT R9, R5, 0x7ffffffc, RZ, 0xc0, !PT ;  /* 0x7ffffffc05097812 */ /* 0x000fe200078ec0ff */
[----:B------:R-:W-:Y:S01]  /*0300*/  IMAD.IADD R3, R8, 0x1, -R3 ;  /* 0x0000000108037824 */ /* 0x000fe200078e0a03 */
[----:B------:R-:W-:Y:S01]  /*0310*/  LOP3.LUT R0, R0, 0xfffffffc, RZ, 0xc0, !PT ;  /* 0xfffffffc00007812 */ /* 0x000fe200078ec0ff */
[C---:B------:R-:W-:Y:S01]  /*0320*/  IMAD.IADD R10, R8.reuse, 0x1, -R10 ;  /* 0x00000001080a7824 */ /* 0x040fe200078e0a0a */
[----:B------:R-:W-:Y:S01]  /*0330*/  SHF.R.S32.HI R12, RZ, 0x1f, R7 ;  /* 0x0000001fff0c7819 */ /* 0x000fe20000011407 */
[----:B------:R-:W-:Y:S01]  /*0340*/  IMAD.IADD R16, R8, 0x1, -R9 ;  /* 0x0000000108107824 */ /* 0x000fe200078e0a09 */
[----:B------:R-:W-:Y:S01]  /*0350*/  SHF.R.S32.HI R8, RZ, 0x4, R2 ;  /* 0x00000004ff087819 */ /* 0x000fe20000011402 */
[----:B------:R-:W-:Y:S01]  /*0360*/  IMAD.IADD R11, R4, 0x1, -R0 ;  /* 0x00000001040b7824 */ /* 0x000fe200078e0a00 */
[----:B------:R-:W-:Y:S01]  /*0370*/  LOP3.LUT R0, R6, 0x1c0, RZ, 0xc0, !PT ;  /* 0x000001c006007812 */ /* 0x000fe200078ec0ff */
[----:B------:R-:W-:Y:S01]  /*0380*/  IMAD.SHL.U32 R6, R3, 0x8, RZ ;  /* 0x0000000803067824 */ /* 0x000fe200078e00ff */
[----:B------:R-:W-:-:S02]  /*0390*/  LEA.HI R2, R2, R8, RZ, 0x1 ;  /* 0x0000000802027211 */ /* 0x000fc400078f08ff */
[--C-:B------:R-:W-:Y:S02]  /*03a0*/  SHF.R.S32.HI R9, RZ, 0x2, R5.reuse ;  /* 0x00000002ff097819 */ /* 0x100fe40000011405 */
[----:B------:R-:W-:Y:S02]  /*03b0*/  SHF.R.S32.HI R4, RZ, 0x1f, R5 ;  /* 0x0000001fff047819 */ /* 0x000fe40000011405 */
[----:B------:R-:W-:Y:S02]  /*03c0*/  LOP3.LUT R5, R2, 0xfffffffe, RZ, 0xc0, !PT ;  /* 0xfffffffe02057812 */ /* 0x000fe400078ec0ff */
[----:B------:R-:W-:Y:S02]  /*03d0*/  LOP3.LUT R6, R0, 0x38, R6, 0xf8, !PT ;  /* 0x0000003800067812 */ /* 0x000fe400078ef806 */
[----:B------:R-:W-:Y:S01]  /*03e0*/  SHF.R.U32.HI R2, RZ, 0x3, R0 ;  /* 0x00000003ff027819 */ /* 0x000fe20000011600 */
[----:B------:R-:W-:Y:S01]  /*03f0*/  IMAD.IADD R8, R8, 0x1, -R5 ;  /* 0x0000000108087824 */ /* 0x000fe200078e0a05 */
[----:B------:R-:W-:Y:S01]  /*0400*/  LEA.HI R0, R4, R9, RZ, 0x3 ;  /* 0x0000000904007211 */ /* 0x000fe200078f18ff */
[----:B------:R-:W-:Y:S01]  /*0410*/  IMAD.SHL.U32 R5, R14, 0x8, RZ ;  /* 0x000000080e057824 */ /* 0x000fe200078e00ff */
[----:B------:R-:W-:Y:S01]  /*0420*/  LOP3.LUT R4, R6, R2, RZ, 0x3c, !PT ;  /* 0x0000000206047212 */ /* 0x000fe200078e3cff */
[C---:B------:R-:W-:Y:S01]  /*0430*/  IMAD.SHL.U32 R2, R3.reuse, 0x40, RZ ;  /* 0x0000004003027824 */ /* 0x040fe200078e00ff */
[----:B------:R-:W-:Y:S01]  /*0440*/  LOP3.LUT R0, R0, 0xfffffff8, RZ, 0xc0, !PT ;  /* 0xfffffff800007812 */ /* 0x000fe200078ec0ff */
[----:B------:R-:W-:Y:S01]  /*0450*/  IMAD.SHL.U32 R184, R8, 0x200, RZ ;  /* 0x0000020008b87824 */ /* 0x000fe200078e00ff */
[----:B------:R-:W-:-:S02]  /*0460*/  LOP3.LUT P4, RZ, R3, 0x2, RZ, 0xc0, !PT ;  /* 0x0000000203ff7812 */ /* 0x000fc4000788c0ff */
[----:B------:R-:W-:Y:S01]  /*0470*/  LOP3.LUT P3, RZ, R3, 0x4, RZ, 0xc0, !PT ;  /* 0x0000000403ff7812 */ /* 0x000fe2000786c0ff */
[----:B------:R-:W-:Y:S01]  /*0480*/  IMAD.IADD R3, R9, 0x1, -R0 ;  /* 0x0000000109037824 */ /* 0x000fe200078e0a00 */
[----:B------:R-:W-:Y:S02]  /*0490*/  LOP3.LUT R249, R4, 0xfffffe00, R5, 0xf8, !PT ;  /* 0xfffffe0004f97812 */ /* 0x000fe400078ef805 */
[----:B------:R-:W-:Y:S01]  /*04a0*/  LOP3.LUT R0, R2, 0x1c0, RZ, 0xc0, !PT ;  /* 0x000001c002007812 */ /* 0x000fe200078ec0ff */
[----:B------:R-:W-:Y:S01]  /*04b0*/  IMAD.SHL.U32 R2, R11, 0x10, RZ ;  /* 0x000000100b027824 */ /* 0x000fe200078e00ff */
[----:B------:R-:W-:Y:S02]  /*04c0*/  SHF.R.S32.HI R5, RZ, 0x1f, R10 ;  /* 0x0000001fff057819 */ /* 0x000fe4000001140a */
[----:B------:R-:W-:Y:S02]  /*04d0*/  LEA.HI R7, R12, R7, RZ, 0x2 ;  /* 0x000000070c077211 */ /* 0x000fe400078f10ff */
[----:B------:R-:W-:-:S02]  /*04e0*/  LEA.HI R9, R5, R10, RZ, 0x3 ;  /* 0x0000000a05097211 */ /* 0x000fc400078f18ff */
[----:B------:R-:W-:Y:S02]  /*04f0*/  LEA.HI.SX32 R5, R7, R2, 0x1e ;  /* 0x0000000207057211 */ /* 0x000fe400078ff2ff */
[----:B------:R-:W-:Y:S02]  /*0500*/  LOP3.LUT R7, R0, 0x30, R2, 0xf8, !PT ;  /* 0x0000003000077812 */ /* 0x000fe400078ef802 */
[----:B------:R-:W-:Y:S01]  /*0510*/  LOP3.LUT R2, R3, 0x1, RZ, 0xc0, !PT ;  /* 0x0000000103027812 */ /* 0x000fe200078ec0ff */
[----:B------:R1:W-:Y:S01]  /*0520*/  STL [R1+0xc], R5 ;  /* 0x00000c0501007387 */ /* 0x0003e20000100800 */
[----:B------:R-:W-:Y:S02]  /*0530*/  SHF.R.S32.HI R4, RZ, 0x7, R15 ;  /* 0x00000007ff047819 */ /* 0x000fe4000001140f */
[----:B------:R-:W-:Y:S02]  /*0540*/  ISETP.NE.U32.AND P0, PT, R2, 0x1, PT ;  /* 0x000000010200780c */ /* 0x000fe40003f05070 */
[----:B------:R-:W-:-:S02]  /*0550*/  LOP3.LUT R187, R0, 0x8, R13, 0xf8, !PT ;  /* 0x0000000800bb7812 */ /* 0x000fc400078ef80d */
[----:B------:R-:W-:Y:S02]  /*0560*/  SHF.R.U32.HI R0, RZ, 0x3, R0 ;  /* 0x00000003ff007819 */ /* 0x000fe40000011600 */
[----:B------:R-:W-:Y:S01]  /*0570*/  LOP3.LUT R2, R7, 0x8, R13, 0xf8, !PT ;  /* 0x0000000807027812 */ /* 0x000fe200078ef80d */
[----:B------:R-:W-:Y:S01]  /*0580*/  IMAD.SHL.U32 R7, R8, 0x10, RZ ;  /* 0x0000001008077824 */ /* 0x000fe200078e00ff */
[C---:B------:R-:W-:Y:S01]  /*0590*/  R2P PR, R3.reuse, 0x6 ;  /* 0x0000000603007804 */ /* 0x040fe20000000000 */
[----:B------:R-:W-:Y:S01]  /*05a0*/  IMAD.SHL.U32 R3, R3, 0x40, RZ ;  /* 0x0000004003037824 */ /* 0x000fe200078e00ff */
[----:B------:R-:W-:Y:S02]  /*05b0*/  LOP3.LUT R6, R9, 0xfffffff8, RZ, 0xc0, !PT ;  /* 0xfffffff809067812 */ /* 0x000fe400078ec0ff */
[----:B------:R-:W-:Y:S02]  /*05c0*/  LOP3.LUT R187, R187, R0, RZ, 0x3c, !PT ;  /* 0x00000000bbbb7212 */ /* 0x000fe400078e3cff */
[C---:B------:R-:W-:Y:S01]  /*05d0*/  SEL R189, R235.reuse, 0xffffffe0, !P4 ;  /* 0xffffffe0ebbd7807 */ /* 0x040fe20006000000 */
[----:B------:R-:W-:Y:S01]  /*05e0*/  IMAD.IADD R12, R10, 0x1, -R6 ;  /* 0x000000010a0c7824 */ /* 0x000fe200078e0a06 */
[----:B------:R-:W-:Y:S01]  /*05f0*/  SEL R235, R235, 0xffffffe0, !P1 ;  /* 0xffffffe0ebeb7807 */ /* 0x000fe20004800000 */
[----:B------:R-:W-:Y:S01]  /*0600*/  IMAD.SHL.U32 R6, R16, 0x2, RZ ;  /* 0x0000000210067824 */ /* 0x000fe200078e00ff */
[----:B------:R-:W-:-:S02]  /*0610*/  SEL R233, R233, 0x10, !P0 ;  /* 0x00000010e9e97807 */ /* 0x000fc40004000000 */
[----:B------:R2:W-:Y:S01]  /*0620*/  STL [R1+0x4], R12 ;  /* 0x0000040c01007387 */ /* 0x0005e20000100800 */
[----:B-1----:R-:W-:Y:S01]  /*0630*/  IMAD R5, R4, 0x1000, R184 ;  /* 0x0000100004057824 */ /* 0x002fe200078e02b8 */
[----:B------:R-:W-:Y:S01]  /*0640*/  LOP3.LUT R184, R184, R2, R0, 0xf6, !PT ;  /* 0x00000002b8b87212 */ /* 0x000fe200078ef600 */
[C---:B------:R-:W-:Y:S01]  /*0650*/  IMAD.SHL.U32 R2, R4.reuse, 0x8, RZ ;  /* 0x0000000804027824 */ /* 0x040fe200078e00ff */
[----:B------:R-:W-:Y:S01]  /*0660*/  LOP3.LUT R0, R3, 0x1c0, RZ, 0xc0, !PT ;  /* 0x000001c003007812 */ /* 0x000fe200078ec0ff */
[----:B------:R-:W-:Y:S01]  /*0670*/  IMAD R4, R4, 0x2000, R6 ;  /* 0x0000200004047824 */ /* 0x000fe200078e0206 */
[----:B------:R-:W-:Y:S01]  /*0680*/  LEA R184, R184, UR5, 0x1 ;  /* 0x00000005b8b87c11 */ /* 0x000fe2000f8e08ff */
[----:B------:R-:W-:Y:S01]  /*0690*/  IMAD.IADD R187, R5, 0x1, R187 ;  /* 0x0000000105bb7824 */ /* 0x000fe200078e02bb */
[----:B------:R-:W-:Y:S01]  /*06a0*/  LOP3.LUT R2, R2, 0x8, RZ, 0xc0, !PT ;  /* 0x0000000802027812 */ /* 0x000fe200078ec0ff */
[----:B------:R-:W-:Y:S01]  /*06b0*/  IMAD R4, R11, 0x400, R4 ;  /* 0x000004000b047824 */ /* 0x000fe200078e0204 */
[----:B------:R-:W-:-:S02]  /*06c0*/  SHF.R.U32.HI R3, RZ, 0x3, R0 ;  /* 0x00000003ff037819 */ /* 0x000fc40000011600 */
[----:B------:R-:W-:Y:S02]  /*06d0*/  LOP3.LUT R10, R2, 0x10, R7, 0xf8, !PT ;  /* 0x00000010020a7812 */ /* 0x000fe400078ef807 */
[CC--:B------:R-:W-:Y:S01]  /*06e0*/  LOP3.LUT R7, R3.reuse, R0.reuse, R2, 0x1e, !PT ;  /* 0x0000000003077212 */ /* 0x0c0fe200078e1e02 */
[----:B------:R-:W-:Y:S01]  /*06f0*/  IMAD.SHL.U32 R2, R12, 0x40, RZ ;  /* 0x000000400c027824 */ /* 0x000fe200078e00ff */
[----:B------:R-:W-:Y:S01]  /*0700*/  LOP3.LUT R5, R3, R0, RZ, 0xfc, !PT ;  /* 0x0000000003057212 */ /* 0x000fe200078efcff */
[----:B------:R-:W-:Y:S01]  /*0710*/  IMAD R0, R11, 0x400, R6 ;  /* 0x000004000b007824 */ /* 0x000fe200078e0206 */
[----:B------:R-:W-:Y:S01]  /*0720*/  LEA R187, R187, UR4, 0x1 ;  /* 0x00000004bbbb7c11 */ /* 0x000fe2000f8e08ff */
[----:B------:R-:W-:Y:S01]  /*0730*/  IMAD.SHL.U32 R3, R9, 0x40, RZ ;  /* 0x0000004009037824 */ /* 0x000fe200078e00ff */
[----:B------:R-:W-:Y:S01]  /*0740*/  LOP3.LUT R2, R2, 0x1c0, RZ, 0xc0, !PT ;  /* 0x000001c002027812 */ /* 0x000fe200078ec0ff */
[----:B------:R-:W-:Y:S02]  /*0750*/  IMAD.IADD R231, R5, 0x1, R4 ;  /* 0x0000000105e77824 */ /* 0x000fe400078e0204 */
[----:B------:R-:W-:Y:S01]  /*0760*/  IMAD.SHL.U32 R4, R8, 0x8, RZ ;  /* 0x0000000808047824 */ /* 0x000fe200078e00ff */
[----:B------:R-:W-:Y:S01]  /*0770*/  SHF.R.U32.HI R5, RZ, 0x3, R2 ;  /* 0x00000003ff057819 */ /* 0x000fe20000011602 */
[----:B------:R-:W-:Y:S01]  /*0780*/  IMAD.IADD R7, R0, 0x1, R7 ;  /* 0x0000000100077824 */ /* 0x000fe200078e0207 */
[----:B------:R-:W-:Y:S01]  /*0790*/  LOP3.LUT R0, R3, 0xfffffe00, RZ, 0xc0, !PT ;  /* 0xfffffe0003007812 */ /* 0x000fe200078ec0ff */
[----:B------:R-:W-:Y:S01]  /*07a0*/  IMAD.IADD R190, R187, 0x1, R189 ;  /* 0x00000001bbbe7824 */ /* 0x000fe200078e02bd */
[----:B------:R-:W-:-:S02]  /*07b0*/  LOP3.LUT R3, R2, 0x8, R4, 0xf8, !PT ;  /* 0x0000000802037812 */ /* 0x000fc400078ef804 */
[----:B------:R-:W-:Y:S01]  /*07c0*/  LOP3.LUT R2, R5, R10, R2, 0x1e, !PT ;  /* 0x0000000a05027212 */ /* 0x000fe200078e1e02 */
[----:B------:R-:W-:Y:S01]  /*07d0*/  IMAD R4, R11, 0x400, R0 ;  /* 0x000004000b047824 */ /* 0x000fe200078e0200 */
[----:B------:R-:W-:Y:S02]  /*07e0*/  LOP3.LUT R3, R3, R5, RZ, 0x3c, !PT ;  /* 0x0000000503037212 */ /* 0x000fe400078e3cff */
[----:B------:R-:W-:Y:S01]  /*07f0*/  LOP3.LUT R193, R2, R0, RZ, 0xfc, !PT ;  /* 0x0000000002c17212 */ /* 0x000fe200078efcff */
[----:B------:R-:W-:Y:S01]  /*0800*/  IMAD.MOV.U32 R2, RZ, RZ, 0x40 ;  /* 0x00000040ff027424 */ /* 0x000fe200078e00ff */
[----:B------:R-:W-:Y:S01]  /*0810*/  LEA R14, R7, UR4, 0x1 ;  /* 0x00000004070e7c11 */ /* 0x000fe2000f8e08ff */
[----:B------:R-:W-:Y:S01]  /*0820*/  IMAD.MOV.U32 R0, RZ, RZ, 0x440 ;  /* 0x00000440ff007424 */ /* 0x000fe200078e00ff */
[----:B------:R-:W-:Y:S01]  /*0830*/  LEA R231, R231, UR5, 0x1 ;  /* 0x00000005e7e77c11 */ /* 0x000fe2000f8e08ff */
[----:B------:R-:W-:Y:S01]  /*0840*/  IMAD.IADD R192, R4, 0x1, R3 ;  /* 0x0000000104c07824 */ /* 0x000fe200078e0203 */
[C---:B------:R-:W-:Y:S01]  /*0850*/  SEL R188, R2.reuse, 0xffffffc0, !P3 ;  /* 0xffffffc002bc7807 */ /* 0x040fe20005800000 */
[----:B------:R-:W-:Y:S01]  /*0860*/  IMAD.IADD R4, R235, 0x1, R14 ;  /* 0x00000001eb047824 */ /* 0x000fe200078e020e */
[----:B------:R-:W-:Y:S01]  /*0870*/  SEL R2, R2, 0xffffffc0, !P2 ;  /* 0xffffffc002027807 */ /* 0x000fe20005000000 */
[----:B------:R-:W-:Y:S01]  /*0880*/  VIADD R16, R14, 0x420 ;  /* 0x000004200e107836 */ /* 0x000fe20000000000 */
[----:B------:R-:W-:Y:S01]  /*0890*/  SEL R0, R0, 0x3c0, !P2 ;  /* 0x000003c000007807 */ /* 0x000fe20005000000 */
[----:B------:R-:W-:Y:S01]  /*08a0*/  STL [R1+0x8], R14 ;  /* 0x0000080e01007387 */ /* 0x000fe20000100800 */
[----:B--2---:R-:W-:-:S02]  /*08b0*/  VIADD R12, R14, 0x2020 ;  /* 0x000020200e0c7836 */ /* 0x004fc40000000000 */
[----:B------:R-:W-:Y:S02]  /*08c0*/  IMAD.IADD R13, R2, 0x1, R14 ;  /* 0x00000001020d7824 */ /* 0x000fe400078e020e */
[C---:B------:R-:W-:Y:S02]  /*08d0*/  IMAD.IADD R3, R14.reuse, 0x1, R0 ;  /* 0x000000010e037824 */ /* 0x040fe400078e0200 */
[C---:B------:R-:W-:Y:S01]  /*08e0*/  @P1 VIADD R16, R14.reuse, 0x3e0 ;  /* 0x000003e00e101836 */ /* 0x040fe20000000000 */
[----:B------:R-:W-:Y:S01]  /*08f0*/  STL [R1+0x20], R13 ;  /* 0x0000200d01007387 */ /* 0x000fe20000100800 */
[C---:B------:R-:W-:Y:S02]  /*0900*/  VIADD R15, R14.reuse, 0x2420 ;  /* 0x000024200e0f7836 */ /* 0x040fe40000000000 */
[C---:B------:R-:W-:Y:S01]  /*0910*/  @P1 VIADD R12, R14.reuse, 0x1fe0 ;  /* 0x00001fe00e0c1836 */ /* 0x040fe20000000000 */
[----:B------:R1:W-:Y:S01]  /*0920*/  STL [R1+0x3c], R4 ;  /* 0x00003c0401007387 */ /* 0x0003e20000100800 */
[----:B------:R-:W-:-:S02]  /*0930*/  VIADD R5, R14, 0x2040 ;  /* 0x000020400e057836 */ /* 0x000fc40000000000 */
[C---:B------:R-:W-:Y:S01]  /*0940*/  @P1 VIADD R15, R14.reuse, 0x23e0 ;  /* 0x000023e00e0f1836 */ /* 0x040fe20000000000 */
[----:B------:R2:W-:Y:S01]  /*0950*/  STL [R1+0x1c], R3 ;  /* 0x00001c0301007387 */ /* 0x0005e20000100800 */
[----:B------:R-:W-:Y:S02]  /*0960*/  @P2 VIADD R5, R14, 0x1fc0 ;  /* 0x00001fc00e052836 */ /* 0x000fe40000000000 */
[C---:B------:R-:W-:Y:S01]  /*0970*/  IMAD.IADD R232, R231.reuse, 0x1, R2 ;  /* 0x00000001e7e87824 */ /* 0x040fe200078e0202 */
[----:B------:R-:W-:Y:S01]  /*0980*/  STL [R1+0x28], R16 ;  /* 0x0000281001007387 */ /* 0x000fe20000100800 */
[--C-:B------:R-:W-:Y:S02]  /*0990*/  IMAD.IADD R2, R2, 0x1, R12.reuse ;  /* 0x0000000102027824 */ /* 0x100fe400078e020c */
[----:B------:R-:W-:Y:S01]  /*09a0*/  IMAD.IADD R0, R0, 0x1, R12 ;  /* 0x0000000100007824 */ /* 0x000fe200078e020c */
[----:B------:R-:W-:Y:S01]  /*09b0*/  STL [R1+0x10], R12 ;  /* 0x0000100c01007387 */ /* 0x000fe20000100800 */
[----:B------:R-:W-:-:S02]  /*09c0*/  IMAD.IADD R234, R231, 0x1, R233 ;  /* 0x00000001e7ea7824 */ /* 0x000fc400078e02e9 */
[----:B------:R-:W-:Y:S01]  /*09d0*/  IMAD.IADD R188, R187, 0x1, R188 ;  /* 0x00000001bbbc7824 */ /* 0x000fe200078e02bc */
[----:B------:R-:W-:Y:S01]  /*09e0*/  STL [R1+0x24], R15 ;  /* 0x0000240f01007387 */ /* 0x000fe20000100800 */
[--C-:B------:R-:W-:Y:S02]  /*09f0*/  IMAD.IADD R233, R233, 0x1, R232.reuse ;  /* 0x00000001e9e97824 */ /* 0x100fe400078e02e8 */
[--C-:B------:R-:W-:Y:S01]  /*0a00*/  IMAD.IADD R238, R231, 0x1, R235.reuse ;  /* 0x00000001e7ee7824 */ /* 0x100fe200078e02eb */
[----:B------:R-:W-:Y:S01]  /*0a10*/  STL [R1+0x18], R5 ;  /* 0x0000180501007387 */ /* 0x000fe20000100800 */
[----:B------:R-:W-:Y:S02]  /*0a20*/  IMAD.IADD R237, R234, 0x1, R235 ;  /* 0x00000001eaed7824 */ /* 0x000fe400078e02eb */
[----:B------:R-:W-:Y:S02]  /*0a30*/  IMAD.IADD R236, R235, 0x1, R232 ;  /* 0x00000001ebec7824 */ /* 0x000fe400078e02e8 */
[----:B-1----:R-:W-:-:S02]  /*0a40*/  VIADD R4, R14, 0x2440 ;  /* 0x000024400e047836 */ /* 0x002fc40000000000 */
[----:B------:R-:W-:Y:S02]  /*0a50*/  @P2 VIADD R4, R14, 0x23c0 ;  /* 0x000023c00e042836 */ /* 0x000fe40000000000 */
[----:B--2---:R-:W-:Y:S02]  /*0a60*/  IMAD.IADD R3, R235, 0x1, R3 ;  /* 0x00000001eb037824 */ /* 0x004fe400078e0203 */
[----:B------:R-:W-:Y:S01]  /*0a70*/  IMAD.IADD R189, R189, 0x1, R188 ;  /* 0x00000001bdbd7824 */ /* 0x000fe200078e02bc */
[----:B------:R1:W-:Y:S02]  /*0a80*/  STL [R1+0x14], R4 ;  /* 0x0000140401007387 */ /* 0x0003e40000100800 */
[C---:B-1----:R-:W-:Y:S02]  /*0a90*/  IMAD.IADD R4, R235.reuse, 0x1, R13 ;  /* 0x00000001eb047824 */ /* 0x042fe400078e020d */
[----:B------:R-:W-:-:S03]  /*0aa0*/  IMAD.IADD R235, R235, 0x1, R233 ;  /* 0x00000001ebeb7824 */ /* 0x000fc600078e02e9 */
[----:B------:R1:W-:Y:S04]  /*0ab0*/  STL [R1+0x38], R4 ;  /* 0x0000380401007387 */ /* 0x0003e80000100800 */
[----:B------:R1:W-:Y:S04]  /*0ac0*/  STL [R1+0x34], R3 ;  /* 0x0000340301007387 */ /* 0x0003e80000100800 */
[----:B------:R1:W-:Y:S04]  /*0ad0*/  STL [R1+0x30], R2 ;  /* 0x0000300201007387 */ /* 0x0003e80000100800 */
[----:B------:R1:W-:Y:S02]  /*0ae0*/  STL [R1+0x2c], R0 ;  /* 0x00002c0001007387 */ /* 0x0003e40000100800 */
.L_x_600:
[----:B------:R-:W-:Y:S02]  /*0af0*/  ISETP.NE.U32.AND P0, PT, RZ, UR22, PT ;  /* 0x00000016ff007c0c */ /* 0x000fe4000bf05070 */
[----:B------:R-:W-:Y:S02]  /*0b00*/  ISETP.NE.U32.AND P1, PT, RZ, UR20, PT ;  /* 0x00000014ff007c0c */ /* 0x000fe4000bf25070 */
[----:B------:R-:W-:Y:S02]  /*0b10*/  ISETP.NE.AND.EX P0, PT, RZ, UR23, PT, P0 ;  /* 0x00000017ff007c0c */ /* 0x000fe4000bf05300 */
[----:B------:R-:W-:-:S11]  /*0b20*/  ISETP.NE.AND.EX P1, PT, RZ, UR21, PT, P1 ;  /* 0x00000015ff007c0c */ /* 0x000fd6000bf25310 */
[----:B-1----:R-:W1:Y:S01]  /*0b30*/  @P0 S2R R0, SR_CTAID.Y ;  /* 0x0000000000000919 */ /* 0x002e620000002600 */
[----:B------:R-:W1:Y:S01]  /*0b40*/  @P0 LDC.64 R2, c[0x0][0x300] ;  /* 0x0000c000ff020b82 */ /* 0x000e620000000a00 */
[----:B------:R-:W2:Y:S07]  /*0b50*/  @P1 S2R R7, SR_CTAID.Y ;  /* 0x0000000000071919 */ /* 0x000eae0000002600 */
[----:B------:R-:W2:Y:S01]  /*0b60*/  @P1 LDC.64 R4, c[0x0][0x308] ;  /* 0x0000c200ff041b82 */ /* 0x000ea20000000a00 */
[----:B-1----:R-:W-:-:S05]  /*0b70*/  @P0 IMAD.WIDE R2, R0, 0x4, R2 ;  /* 0x0000000400020825 */ /* 0x002fca00078e0202 */
[----:B------:R2:W3:Y:S02]  /*0b80*/  @P0 LDG.E R6, desc[UR30][R2.64] ;  /* 0x0000001e02060981 */ /* 0x0004e4000c1e1900 */
[----:B--2---:R-:W-:Y:S02]  /*0b90*/  @P1 IMAD.WIDE R2, R7, 0x4, R4 ;  /* 0x0000000407021825 */ /* 0x004fe400078e0204 */
[----:B------:R-:W1:Y:S03]  /*0ba0*/  @!P1 LDC.64 R4, c[0x0][0x2c8] ;  /* 0x0000b200ff049b82 */ /* 0x000e660000000a00 */
[----:B------:R-:W2:Y:S01]  /*0bb0*/  @P1 LDG.E R0, desc[UR30][R2.64] ;  /* 0x0000001e02001981 */ /* 0x000ea2000c1e1900 */
[----:B------:R-:W-:Y:S01]  /*0bc0*/  UMOV UR11, URZ ;  /* 0x0000003f000b7c82 */ /* 0x000fe20008000000 */
[----:B------:R-:W-:-:S03]  /*0bd0*/  USHF.L.U32 UR4, UR29, 0x7, URZ ;  /* 0x000000071d047899 */ /* 0x000fc6000800063f */
[----:B------:R-:W4:Y:S01]  /*0be0*/  @!P1 LDC.64 R2, c[0x0][0x318] ;  /* 0x0000c600ff029b82 */ /* 0x000f220000000a00 */
[----:B---3--:R-:W-:Y:S02]  /*0bf0*/  @P0 R2UR UR11, R6 ;  /* 0x00000000060b02ca */ /* 0x008fe400000e0000 */
[----:B----4-:R-:W-:-:S04]  /*0c00*/  @!P1 ISETP.NE.U32.AND P0, PT, R2, RZ, PT ;  /* 0x000000ff0200920c */ /* 0x010fc80003f05070 */
[----:B------:R-:W-:-:S04]  /*0c10*/  @!P1 ISETP.NE.AND.EX P0, PT, R3, RZ, PT, P0 ;  /* 0x000000ff0300920c */ /* 0x000fc80003f05300 */
[----:B-1----:R-:W-:-:S03]  /*0c20*/  @!P1 SEL R2, R5, RZ, P0 ;  /* 0x000000ff05029207 */ /* 0x002fc60000000000 */
[----:B--2---:R-:W-:Y:S01]  /*0c30*/  @P1 VIADD R0, R0, -UR11 ;  /* 0x8000000b00001c36 */ /* 0x004fe20008000000 */
[----:B------:R-:W-:-:S04]  /*0c40*/  @!P1 IADD3 R0, R2, -UR11, R4 ;  /* 0x8000000b02009c10 */ /* 0x000fc8000fffe004 */
[----:B------:R-:W-:-:S13]  /*0c50*/  ISETP.LE.AND P0, PT, R0, UR4, PT ;  /* 0x0000000400007c0c */ /* 0x000fda000bf03270 */
[----:B-----5:R-:W-:Y:S05]  /*0c60*/  @P0 BRA `(.L_x_592) ;  /* 0x0000006400ac0947 */ /* 0x020fea0003800000 */
[----:B------:R-:W1:Y:S01]  /*0c70*/  LDC R7, c[0x0][0x278] ;  /* 0x00009e00ff077b82 */ /* 0x000e620000000800 */
[----:B------:R-:W2:Y:S01]  /*0c80*/  S2R R4, SR_CTAID.Z ;  /* 0x0000000000047919 */ /* 0x000ea20000002700 */
[----:B------:R-:W-:Y:S01]  /*0c90*/  ULDC.64 UR6, c[0x0][0x2f0] ;  /* 0x0000bc0000067ab9 */ /* 0x000fe20000000a00 */
[----:B------:R-:W-:Y:S01]  /*0ca0*/  ULDC UR38, c[0x0][0x2c4] ;  /* 0x0000b10000267ab9 */ /* 0x000fe20000000800 */
[----:B------:R-:W-:Y:S01]  /*0cb0*/  UISETP.NE.U32.AND UP1, UPT, UR6, URZ, UPT ;  /* 0x0000003f0600728c */ /* 0x000fe2000bf25070 */
[----:B------:R-:W3:Y:S01]  /*0cc0*/  S2R R8, SR_CTAID.X ;  /* 0x0000000000087919 */ /* 0x000ee20000002500 */
[----:B------:R-:W-:Y:S01]  /*0cd0*/  UIADD3 UR10, UR38, 0x7f, URZ ;  /* 0x0000007f260a7890 */ /* 0x000fe2000fffe03f */
[----:B------:R-:W-:Y:S01]  /*0ce0*/  ULDC.U8 UR6, c[0x0][0x3d8] ;  /* 0x0000f60000067ab9 */ /* 0x000fe20000000000 */
[----:B------:R-:W-:Y:S01]  /*0cf0*/  ULDC UR13, c[0x0][0x270] ;  /* 0x00009c00000d7ab9 */ /* 0x000fe20000000800 */
[----:B------:R-:W-:Y:S02]  /*0d00*/  UISETP.NE.AND UP0, UPT, UR6, URZ, UPT ;  /* 0x0000003f0600728c */ /* 0x000fe4000bf05270 */
[----:B------:R-:W-:Y:S01]  /*0d10*/  USHF.R.S32.HI UR45, URZ, 0x1f, UR10 ;  /* 0x0000001f3f2d7899 */ /* 0x000fe2000801140a */
[----:B------:R-:W-:Y:S01]  /*0d20*/  ULDC UR12, c[0x0][0x2dc] ;  /* 0x0000b700000c7ab9 */ /* 0x000fe20000000800 */
[----:B------:R-:W-:-:S02]  /*0d30*/  UISETP.NE.AND.EX UP1, UPT, UR7, URZ, UPT, UP1 ;  /* 0x0000003f0700728c */ /* 0x000fc4000bf25310 */
[----:B------:R-:W-:Y:S02]  /*0d40*/  ULEA.HI UR45, UR45, UR10, URZ, 0x7 ;  /* 0x0000000a2d2d7291 */ /* 0x000fe4000f8f383f */
[----:B------:R-:W-:Y:S02]  /*0d50*/  UIMAD UR9, UR28, UR12, URZ ;  /* 0x0000000c1c0972a4 */ /* 0x000fe4000f8e023f */
[----:B------:R-:W-:Y:S02]  /*0d60*/  ULOP3.LUT UR42, UR45, 0xffffff80, URZ, 0xc0, !UPT ;  /* 0xffffff802d2a7892 */ /* 0x000fe4000f8ec03f */
[----:B------:R-:W-:Y:S01]  /*0d70*/  @UP0 UIMAD UR14, UR26, UR38, URZ ;  /* 0x000000261a0e02a4 */ /* 0x000fe2000f8e023f */
[----:B-1----:R-:W-:Y:S01]  /*0d80*/  IABS R6, R7 ;  /* 0x0000000700067213 */ /* 0x002fe20000000000 */
[----:B------:R-:W-:Y:S01]  /*0d90*/  @!UP0 UIMAD UR7, UR26, UR13, UR28 ;  /* 0x0000000d1a0782a4 */ /* 0x000fe2000f8e021c */
[----:B------:R-:W-:Y:S01]  /*0da0*/  ISETP.NE.AND P2, PT, R7, RZ, PT ;  /* 0x000000ff0700720c */ /* 0x000fe20003f45270 */
[----:B------:R-:W-:Y:S01]  /*0db0*/  UIADD3 UR42, UR42, -0x80, URZ ;  /* 0xffffff802a2a7890 */ /* 0x000fe2000fffe03f */
[----:B------:R-:W1:Y:S01]  /*0dc0*/  I2F.RP R2, R6 ;  /* 0x0000000600027306 */ /* 0x000e620000209400 */
[----:B------:R-:W-:Y:S01]  /*0dd0*/  ULDC.U8 UR8, c[0x0][0x480] ;  /* 0x0001200000087ab9 */ /* 0x000fe20000000000 */
[----:B------:R-:W-:Y:S01]  /*0de0*/  @UP0 ULDC UR40, c[0x0][0x2e4] ;  /* 0x0000b90000280ab9 */ /* 0x000fe20000000800 */
[----:B------:R-:W-:Y:S01]  /*0df0*/  USHF.R.S32.HI UR44, URZ, 0x1f, UR11 ;  /* 0x0000001f3f2c7899 */ /* 0x000fe2000801140b */
[----:B--2---:R-:W-:Y:S01]  /*0e00*/  IABS R4, R4 ;  /* 0x0000000400047213 */ /* 0x004fe20000000000 */
[----:B------:R-:W-:-:S02]  /*0e10*/  @UP0 UIMAD UR40, UR28, UR40, UR14 ;  /* 0x000000281c2802a4 */ /* 0x000fc4000f8e020e */
[----:B------:R-:W-:Y:S02]  /*0e20*/  USHF.R.S32.HI UR41, URZ, 0x1f, UR4 ;  /* 0x0000001f3f297899 */ /* 0x000fe40008011404 */
[----:B------:R-:W-:Y:S02]  /*0e30*/  USHF.R.S32.HI UR48, URZ, 0x1f, UR13 ;  /* 0x0000001f3f307899 */ /* 0x000fe4000801140d */
[----:B------:R-:W-:Y:S02]  /*0e40*/  USHF.R.S32.HI UR6, URZ, 0x1f, UR9 ;  /* 0x0000001f3f067899 */ /* 0x000fe40008011409 */
[----:B------:R-:W-:Y:S01]  /*0e50*/  USEL UR10, UR36, URZ, UP1 ;  /* 0x0000003f240a7287 */ /* 0x000fe20008800000 */
[----:B-1----:R-:W1:Y:S01]  /*0e60*/  MUFU.RCP R2, R2 ;  /* 0x0000000200027308 */ /* 0x002e620000001000 */
[----:B------:R-:W-:Y:S02]  /*0e70*/  USEL UR46, UR37, URZ, UP1 ;  /* 0x0000003f252e7287 */ /* 0x000fe40008800000 */
[----:B------:R-:W-:-:S02]  /*0e80*/  @!UP0 UIMAD UR40, UR7, UR38, URZ ;  /* 0x00000026072882a4 */ /* 0x000fc4000f8e023f */
[----:B------:R-:W-:Y:S01]  /*0e90*/  USHF.R.S32.HI UR43, URZ, 0x1f, UR42 ;  /* 0x0000001f3f2b7899 */ /* 0x000fe2000801142a */
[----:B-1----:R-:W-:-:S04]  /*0ea0*/  VIADD R2, R2, 0xffffffe ;  /* 0x0ffffffe02027836 */ /* 0x002fc80000000000 */
[----:B------:R-:W1:Y:S02]  /*0eb0*/  F2I.FTZ.U32.TRUNC.NTZ R3, R2 ;  /* 0x0000000200037305 */ /* 0x000e64000021f000 */
[----:B-1----:R-:W-:Y:S02]  /*0ec0*/  IMAD.MOV R0, RZ, RZ, -R3 ;  /* 0x000000ffff007224 */ /* 0x002fe400078e0a03 */
[----:B------:R-:W-:Y:S02]  /*0ed0*/  IMAD.MOV.U32 R2, RZ, RZ, RZ ;  /* 0x000000ffff027224 */ /* 0x000fe400078e00ff */
[----:B------:R-:W-:-:S04]  /*0ee0*/  IMAD R0, R0, R6, RZ ;  /* 0x0000000600007224 */ /* 0x000fc800078e02ff */
[----:B------:R-:W-:Y:S01]  /*0ef0*/  IMAD.HI.U32 R0, R3, R0, R2 ;  /* 0x0000000003007227 */ /* 0x000fe200078e0002 */
[----:B------:R-:W-:Y:S02]  /*0f00*/  MOV R3, R4 ;  /* 0x0000000400037202 */ /* 0x000fe40000000f00 */
[----:B------:R-:W3:Y:S03]  /*0f10*/  LDC.64 R4, c[0x0][0x488] ;  /* 0x00012200ff047b82 */ /* 0x000ee60000000a00 */
[----:B------:R-:W-:-:S04]  /*0f20*/  IMAD.HI.U32 R0, R0, R3, RZ ;  /* 0x0000000300007227 */ /* 0x000fc800078e00ff */
[----:B------:R-:W-:-:S04]  /*0f30*/  IMAD.MOV R2, RZ, RZ, -R0 ;  /* 0x000000ffff027224 */ /* 0x000fc800078e0a00 */
[----:B------:R-:W-:-:S05]  /*0f40*/  IMAD R2, R6, R2, R3 ;  /* 0x0000000206027224 */ /* 0x000fca00078e0203 */
[----:B------:R-:W-:-:S13]  /*0f50*/  ISETP.GT.U32.AND P1, PT, R6, R2, PT ;  /* 0x000000020600720c */ /* 0x000fda0003f24070 */
[----:B------:R-:W-:Y:S01]  /*0f60*/  @!P1 IMAD.IADD R2, R2, 0x1, -R6 ;  /* 0x0000000102029824 */ /* 0x000fe200078e0a06 */
[----:B------:R-:W-:Y:S02]  /*0f70*/  @!P1 IADD3 R0, R0, 0x1, RZ ;  /* 0x0000000100009810 */ /* 0x000fe40007ffe0ff */
[----:B------:R-:W-:Y:S02]  /*0f80*/  ISETP.NE.AND P1, PT, RZ, UR8, PT ;  /* 0x00000008ff007c0c */ /* 0x000fe4000bf25270 */
[----:B------:R-:W-:Y:S02]  /*0f90*/  ISETP.GE.U32.AND P3, PT, R2, R6, PT ;  /* 0x000000060200720c */ /* 0x000fe40003f66070 */
[----:B------:R-:W-:-:S04]  /*0fa0*/  LOP3.LUT R2, R7, UR28, RZ, 0x3c, !PT ;  /* 0x0000001c07027c12 */ /* 0x000fc8000f8e3cff */
[----:B------:R-:W-:Y:S01]  /*0fb0*/  ISETP.GE.AND P0, PT, R2, RZ, PT ;  /* 0x000000ff0200720c */ /* 0x000fe20003f06270 */
[----:B---3--:R-:W-:-:S04]  /*0fc0*/  IMAD.WIDE.U32 R2, R8, R4, RZ ;  /* 0x0000000408027225 */ /* 0x008fc800078e00ff */
[----:B------:R-:W-:Y:S01]  /*0fd0*/  IMAD R3, R8, R5, R3 ;  /* 0x0000000508037224 */ /* 0x000fe200078e0203 */
[----:B------:R-:W-:Y:S01]  /*0fe0*/  SEL R11, R2, RZ, P1 ;  /* 0x000000ff020b7207 */ /* 0x000fe20000800000 */
[----:B------:R-:W-:-:S03]  /*0ff0*/  @P3 VIADD R0, R0, 0x1 ;  /* 0x0000000100003836 */ /* 0x000fc60000000000 */
[----:B------:R-:W-:Y:S01]  /*1000*/  SEL R9, R3, RZ, P1 ;  /* 0x000000ff03097207 */ /* 0x000fe20000800000 */
[----:B------:R-:W-:-:S05]  /*1010*/  IMAD.MOV.U32 R14, RZ, RZ, R0 ;  /* 0x000000ffff0e7224 */ /* 0x000fca00078e0000 */
[----:B------:R-:W-:Y:S02]  /*1020*/  @!P0 IADD3 R14, -R14, RZ, RZ ;  /* 0x000000ff0e0e8210 */ /* 0x000fe40007ffe1ff */
[----:B------:R-:W-:Y:S02]  /*1030*/  PLOP3.LUT P0, PT, PT, PT, UP0, 0x80, 0x0 ;  /* 0x000000000000781c */ /* 0x000fe40003f0f008 */
[----:B------:R-:W-:-:S04]  /*1040*/  @!P2 LOP3.LUT R14, RZ, R7, RZ, 0x33, !PT ;  /* 0x00000007ff0ea212 */ /* 0x000fc800078e33ff */
        /* <DEDUP_REMOVED lines=10> */
.L_x_593:
[----:B------:R-:W-:Y:S01]  /*10f0*/  UIMAD UR39, UR26, UR13, UR28 ;  /* 0x0000000d1a2772a4 */ /* 0x000fe2000f8e021c */
[----:B------:R-:W-:-:S03]  /*1100*/  ULDC UR52, c[0x0][0x2d4] ;  /* 0x0000b50000347ab9 */ /* 0x000fc60000000800 */
[----:B------:R-:W-:-:S12]  /*1110*/  UIMAD UR39, UR39, UR52, URZ ;  /* 0x00000034272772a4 */ /* 0x000fd8000f8e023f */
.L_x_594:
[----:B------:R-:W2:Y:S01]  /*1120*/  LDL R27, [R1+0xc] ;  /* 0x00000c00011b7983 */ /* 0x000ea20000100800 */
[----:B------:R-:W-:Y:S01]  /*1130*/  UIMAD UR8, UR13, UR12, URZ ;  /* 0x0000000c0d0872a4 */ /* 0x000fe2000f8e023f */
[----:B------:R-:W-:Y:S01]  /*1140*/  IMAD.U32 R10, RZ, RZ, UR9 ;  /* 0x00000009ff0a7e24 */ /* 0x000fe2000f8e00ff */
[----:B------:R-:W1:Y:S01]  /*1150*/  LDC.64 R18, c[0x0][0x418] ;  /* 0x00010600ff127b82 */ /* 0x000e620000000a00 */
[----:B------:R-:W3:Y:S01]  /*1160*/  S2R R13, SR_TID.X ;  /* 0x00000000000d7919 */ /* 0x000ee20000002100 */
[----:B------:R-:W-:Y:S01]  /*1170*/  USHF.L.U32 UR7, UR8, 0x7, URZ ;  /* 0x0000000708077899 */ /* 0x000fe2000800063f */
[----:B------:R-:W-:Y:S01]  /*1180*/  IMAD.U32 R8, RZ, RZ, UR6 ;  /* 0x00000006ff087e24 */ /* 0x000fe2000f8e00ff */
[----:B------:R-:W-:Y:S01]  /*1190*/  UIADD3 UR4, UP1, UR4, UR11, URZ ;  /* 0x0000000b04047290 */ /* 0x000fe2000ff3e03f */
[----:B------:R-:W-:Y:S01]  /*11a0*/  CS2R R126, SRZ ;  /* 0x00000000007e7805 */ /* 0x000fe2000001ff00 */
[----:B------:R-:W-:Y:S01]  /*11b0*/  USHF.R.S32.HI UR6, URZ, 0x1f, UR7 ;  /* 0x0000001f3f067899 */ /* 0x000fe20008011407 */
[----:B------:R-:W-:Y:S01]  /*11c0*/  CS2R R124, SRZ ;  /* 0x00000000007c7805 */ /* 0x000fe2000001ff00 */
[----:B------:R-:W4:Y:S01]  /*11d0*/  LDC.64 R20, c[0x0][0x228] ;  /* 0x00008a00ff147b82 */ /* 0x000f220000000a00 */
[----:B------:R-:W-:Y:S01]  /*11e0*/  UIMAD.WIDE UR52, UR26, UR52, UR42 ;  /* 0x000000341a3472a5 */ /* 0x000fe2000f8e022a */
[----:B------:R-:W-:Y:S01]  /*11f0*/  CS2R R130, SRZ ;  /* 0x0000000000827805 */ /* 0x000fe2000001ff00 */
[----:B------:R-:W-:Y:S01]  /*1200*/  UIMAD.WIDE.U32 UR50, UR12, UR13, URZ ;  /* 0x0000000d0c3272a5 */ /* 0x000fe2000f8e003f */
[----:B------:R-:W-:Y:S01]  /*1210*/  CS2R R128, SRZ ;  /* 0x0000000000807805 */ /* 0x000fe2000001ff00 */
[----:B------:R-:W-:Y:S01]  /*1220*/  ULDC.64 UR18, c[0x0][0x240] ;  /* 0x0000900000127ab9 */ /* 0x000fe20000000a00 */
[----:B------:R-:W-:Y:S01]  /*1230*/  USHF.R.S32.HI UR47, URZ, 0x1f, UR12 ;  /* 0x0000001f3f2f7899 */ /* 0x000fe2000801140c */
[----:B------:R-:W-:Y:S01]  /*1240*/  CS2R R122, SRZ ;  /* 0x00000000007a7805 */ /* 0x000fe2000001ff00 */
[----:B------:R-:W-:Y:S01]  /*1250*/  ULDC.64 UR14, c[0x0][0x420] ;  /* 0x00010800000e7ab9 */ /* 0x000fe20000000a00 */
[----:B------:R-:W-:Y:S01]  /*1260*/  IMAD.U32 R16, RZ, RZ, UR50 ;  /* 0x00000032ff107e24 */ /* 0x000fe2000f8e00ff */
[----:B------:R-:W-:Y:S01]  /*1270*/  UIMAD UR47, UR47, UR13, URZ ;  /* 0x0000000d2f2f72a4 */ /* 0x000fe2000f8e023f */
[----:B------:R-:W-:Y:S01]  /*1280*/  IMAD.U32 R17, RZ, RZ, UR51 ;  /* 0x00000033ff117e24 */ /* 0x000fe2000f8e00ff */
[----:B------:R-:W-:Y:S01]  /*1290*/  ULDC.64 UR16, c[0x0][0x258] ;  /* 0x0000960000107ab9 */ /* 0x000fe20000000a00 */
[----:B------:R-:W-:Y:S01]  /*12a0*/  ULEA.HI.SX32 UR45, UR45, 0xffffffff, 0x19 ;  /* 0xffffffff2d2d7891 */ /* 0x000fe2000f8fca3f */
[----:B------:R-:W-:Y:S01]  /*12b0*/  CS2R R120, SRZ ;  /* 0x0000000000787805 */ /* 0x000fe2000001ff00 */
[----:B------:R-:W-:Y:S01]  /*12c0*/  UIMAD UR47, UR48, UR12, UR47 ;  /* 0x0000000c302f72a4 */ /* 0x000fe2000f8e022f */
[----:B------:R-:W-:Y:S01]  /*12d0*/  CS2R R118, SRZ ;  /* 0x0000000000767805 */ /* 0x000fe2000001ff00 */
[----:B------:R-:W-:Y:S01]  /*12e0*/  UIADD3.X UR41, UR44, UR41, URZ, UP1, !UPT ;  /* 0x000000292c297290 */ /* 0x000fe20008ffe43f */
[----:B------:R-:W-:Y:S01]  /*12f0*/  CS2R R116, SRZ ;  /* 0x0000000000747805 */ /* 0x000fe2000001ff00 */
[----:B------:R-:W-:Y:S01]  /*1300*/  UIADD3 UR47, UR51, UR47, URZ ;  /* 0x0000002f332f7290 */ /* 0x000fe2000fffe03f */
[----:B------:R-:W-:Y:S01]  /*1310*/  CS2R R110, SRZ ;  /* 0x00000000006e7805 */ /* 0x000fe2000001ff00 */
[----:B------:R-:W-:Y:S01]  /*1320*/  UIADD3 UR40, UR42, UR40, URZ ;  /* 0x000000282a287290 */ /* 0x000fe2000fffe03f */
[----:B------:R-:W-:Y:S01]  /*1330*/  CS2R R108, SRZ ;  /* 0x00000000006c7805 */ /* 0x000fe2000001ff00 */
[----:B------:R-:W-:Y:S01]  /*1340*/  UIADD3 UR39, UR42, UR39, URZ ;  /* 0x000000272a277290 */ /* 0x000fe2000fffe03f */
[----:B------:R-:W-:-:S02]  /*1350*/  CS2R R114, SRZ ;  /* 0x0000000000727805 */ /* 0x000fc4000001ff00 */
[----:B---3--:R-:W-:Y:S02]  /*1360*/  SHF.R.S32.HI R4, RZ, 0x1f, R13 ;  /* 0x0000001fff047819 */ /* 0x008fe4000001140d */
[----:B------:R-:W-:Y:S02]  /*1370*/  CS2R R112, SRZ ;  /* 0x0000000000707805 */ /* 0x000fe4000001ff00 */
[----:B------:R-:W-:Y:S02]  /*1380*/  CS2R R106, SRZ ;  /* 0x00000000006a7805 */ /* 0x000fe4000001ff00 */
[----:B------:R-:W-:Y:S02]  /*1390*/  CS2R R104, SRZ ;  /* 0x0000000000687805 */ /* 0x000fe4000001ff00 */
[----:B------:R-:W-:Y:S02]  /*13a0*/  LEA.HI R0, R4, R13, RZ, 0x5 ;  /* 0x0000000d04007211 */ /* 0x000fe400078f28ff */
[----:B------:R-:W-:-:S02]  /*13b0*/  CS2R R102, SRZ ;  /* 0x0000000000667805 */ /* 0x000fc4000001ff00 */
[----:B------:R-:W-:Y:S02]  /*13c0*/  LEA.HI R4, R4, R13, RZ, 0x3 ;  /* 0x0000000d04047211 */ /* 0x000fe400078f18ff */
[----:B------:R-:W-:Y:S02]  /*13d0*/  CS2R R100, SRZ ;  /* 0x0000000000647805 */ /* 0x000fe4000001ff00 */
[----:B------:R-:W-:Y:S02]  /*13e0*/  LOP3.LUT R2, R0, 0xffffffe0, RZ, 0xc0, !PT ;  /* 0xffffffe000027812 */ /* 0x000fe400078ec0ff */
[----:B------:R-:W-:Y:S02]  /*13f0*/  CS2R R94, SRZ ;  /* 0x00000000005e7805 */ /* 0x000fe4000001ff00 */
[----:B------:R-:W-:Y:S02]  /*1400*/  SHF.R.S32.HI R0, RZ, 0x5, R0 ;  /* 0x00000005ff007819 */ /* 0x000fe40000011400 */
[----:B------:R-:W-:-:S02]  /*1410*/  CS2R R92, SRZ ;  /* 0x00000000005c7805 */ /* 0x000fc4000001ff00 */
[----:B------:R-:W-:Y:S01]  /*1420*/  LOP3.LUT R3, R4, 0xfffffff8, RZ, 0xc0, !PT ;  /* 0xfffffff804037812 */ /* 0x000fe200078ec0ff */
[C---:B------:R-:W-:Y:S01]  /*1430*/  IMAD.IADD R2, R13.reuse, 0x1, -R2 ;  /* 0x000000010d027824 */ /* 0x040fe200078e0a02 */
[----:B------:R-:W-:Y:S02]  /*1440*/  CS2R R98, SRZ ;  /* 0x0000000000627805 */ /* 0x000fe4000001ff00 */
[----:B------:R-:W-:Y:S02]  /*1450*/  CS2R R96, SRZ ;  /* 0x0000000000607805 */ /* 0x000fe4000001ff00 */
[----:B------:R-:W-:Y:S01]  /*1460*/  CS2R R90, SRZ ;  /* 0x00000000005a7805 */ /* 0x000fe2000001ff00 */
[----:B------:R-:W-:Y:S01]  /*1470*/  IMAD R2, R0, UR8, R2 ;  /* 0x0000000800027c24 */ /* 0x000fe2000f8e0202 */
[----:B------:R-:W-:Y:S01]  /*1480*/  SHF.R.S32.HI R0, RZ, 0x3, R4 ;  /* 0x00000003ff007819 */ /* 0x000fe20000011404 */
[----:B------:R-:W-:Y:S01]  /*1490*/  ULDC.64 UR8, c[0x0][0x248] ;  /* 0x0000920000087ab9 */ /* 0x000fe20000000a00 */
[----:B------:R-:W-:Y:S01]  /*14a0*/  IMAD.IADD R13, R13, 0x1, -R3 ;  /* 0x000000010d0d7824 */ /* 0x000fe200078e0a03 */
[----:B------:R-:W-:-:S02]  /*14b0*/  CS2R R88, SRZ ;  /* 0x0000000000587805 */ /* 0x000fc4000001ff00 */
[----:B------:R-:W-:Y:S01]  /*14c0*/  IADD3 R10, P2, P0, R2, UR7, R10 ;  /* 0x00000007020a7c10 */ /* 0x000fe2000f85e00a */
[----:B------:R-:W-:Y:S01]  /*14d0*/  IMAD.WIDE.U32 R4, R0, UR8, RZ ;  /* 0x0000000800047c25 */ /* 0x000fe2000f8e00ff */
[----:B------:R-:W-:Y:S02]  /*14e0*/  SHF.R.S32.HI R2, RZ, 0x1f, R2 ;  /* 0x0000001fff027819 */ /* 0x000fe40000011402 */
[----:B------:R-:W-:Y:S02]  /*14f0*/  CS2R R86, SRZ ;  /* 0x0000000000567805 */ /* 0x000fe4000001ff00 */
[----:B------:R-:W-:Y:S01]  /*1500*/  SHF.R.S32.HI R12, RZ, 0x1f, R0 ;  /* 0x0000001fff0c7819 */ /* 0x000fe20000011400 */
[----:B------:R-:W-:Y:S01]  /*1510*/  IMAD.U32 R22, RZ, RZ, UR8 ;  /* 0x00000008ff167e24 */ /* 0x000fe2000f8e00ff */
[----:B------:R-:W-:Y:S01]  /*1520*/  IADD3.X R8, R2, UR6, R8, P2, P0 ;  /* 0x0000000602087c10 */ /* 0x000fe200097e0408 */
[----:B------:R-:W-:Y:S01]  /*1530*/  ULDC.64 UR6, c[0x0][0x250] ;  /* 0x0000940000067ab9 */ /* 0x000fe20000000a00 */
[----:B------:R-:W-:Y:S01]  /*1540*/  IADD3 R10, P0, R10, R11, RZ ;  /* 0x0000000b0a0a7210 */ /* 0x000fe20007f1e0ff */
[C---:B------:R-:W-:Y:S01]  /*1550*/  IMAD R6, R12.reuse, UR8, RZ ;  /* 0x000000080c067c24 */ /* 0x040fe2000f8e02ff */
[----:B------:R-:W-:Y:S01]  /*1560*/  CS2R R84, SRZ ;  /* 0x0000000000547805 */ /* 0x000fe2000001ff00 */
[----:B------:R-:W-:Y:S01]  /*1570*/  IMAD R7, R12, UR6, RZ ;  /* 0x000000060c077c24 */ /* 0x000fe2000f8e02ff */
[----:B------:R-:W-:Y:S01]  /*1580*/  CS2R R78, SRZ ;  /* 0x00000000004e7805 */ /* 0x000fe2000001ff00 */
[C---:B------:R-:W-:Y:S01]  /*1590*/  IMAD R6, R0.reuse, UR9, R6 ;  /* 0x0000000900067c24 */ /* 0x040fe2000f8e0206 */
[----:B------:R-:W-:Y:S01]  /*15a0*/  CS2R R76, SRZ ;  /* 0x00000000004c7805 */ /* 0x000fe2000001ff00 */
[----:B------:R-:W-:Y:S01]  /*15b0*/  IMAD.WIDE.U32 R2, R0, UR6, RZ ;  /* 0x0000000600027c25 */ /* 0x000fe2000f8e00ff */
[----:B------:R-:W-:-:S02]  /*15c0*/  CS2R R82, SRZ ;  /* 0x0000000000527805 */ /* 0x000fc4000001ff00 */
[----:B------:R-:W-:Y:S02]  /*15d0*/  CS2R R80, SRZ ;  /* 0x0000000000507805 */ /* 0x000fe4000001ff00 */
[----:B------:R-:W-:Y:S01]  /*15e0*/  CS2R R74, SRZ ;  /* 0x00000000004a7805 */ /* 0x000fe2000001ff00 */
[----:B------:R-:W-:Y:S01]  /*15f0*/  IMAD R7, R0, UR7, R7 ;  /* 0x0000000700077c24 */ /* 0x000fe2000f8e0207 */
[----:B------:R-:W-:Y:S01]  /*1600*/  CS2R R72, SRZ ;  /* 0x0000000000487805 */ /* 0x000fe2000001ff00 */
[----:B------:R-:W-:Y:S01]  /*1610*/  IMAD.X R11, R8, 0x1, R9, P0 ;  /* 0x00000001080b7824 */ /* 0x000fe200000e0609 */
[----:B------:R-:W-:Y:S01]  /*1620*/  @P1 BAR.SYNC.DEFER_BLOCKING 0x0 ;  /* 0x0000000000001b1d */ /* 0x000fe20000010000 */
[----:B------:R-:W-:Y:S01]  /*1630*/  IADD3 R0, P0, R0, UR42, RZ ;  /* 0x0000002a00007c10 */ /* 0x000fe2000ff1e0ff */
[----:B------:R-:W-:Y:S01]  /*1640*/  IMAD.IADD R5, R5, 0x1, R6 ;  /* 0x0000000105057824 */ /* 0x000fe200078e0206 */
[----:B------:R-:W-:Y:S01]  /*1650*/  CS2R R70, SRZ ;  /* 0x0000000000467805 */ /* 0x000fe2000001ff00 */
[----:B------:R-:W-:Y:S01]  /*1660*/  IMAD.SHL.U32 R6, R13, 0x8, RZ ;  /* 0x000000080d067824 */ /* 0x000fe200078e00ff */
[----:B------:R-:W-:Y:S01]  /*1670*/  IADD3.X R12, R12, UR43, RZ, P0, !PT ;  /* 0x0000002b0c0c7c10 */ /* 0x000fe200087fe4ff */
[----:B------:R-:W-:Y:S01]  /*1680*/  IMAD.IADD R3, R3, 0x1, R7 ;  /* 0x0000000103037824 */ /* 0x000fe200078e0207 */
[----:B------:R-:W-:Y:S01]  /*1690*/  UIADD3 UR43, UP0, UR52, UR10, URZ ;  /* 0x0000000a342b7290 */ /* 0x000fe2000ff1e03f */
[----:B------:R-:W-:Y:S01]  /*16a0*/  IMAD.U32 R24, RZ, RZ, UR6 ;  /* 0x00000006ff187e24 */ /* 0x000fe2000f8e00ff */
[----:B------:R-:W-:Y:S01]  /*16b0*/  SHF.R.S32.HI R7, RZ, 0x1f, R6 ;  /* 0x0000001fff077819 */ /* 0x000fe20000011406 */
[----:B------:R-:W-:Y:S01]  /*16c0*/  IMAD.WIDE.U32 R22, R22, UR4, R4 ;  /* 0x0000000416167c25 */ /* 0x000fe2000f8e0004 */
[----:B------:R-:W-:Y:S01]  /*16d0*/  ULDC.64 UR10, c[0x0][0x428] ;  /* 0x00010a00000a7ab9 */ /* 0x000fe20000000a00 */
[----:B------:R-:W-:Y:S01]  /*16e0*/  UIADD3.X UR46, UR53, UR46, URZ, UP0, !UPT ;  /* 0x0000002e352e7290 */ /* 0x000fe200087fe43f */
[----:B------:R-:W-:Y:S01]  /*16f0*/  CS2R R68, SRZ ;  /* 0x0000000000447805 */ /* 0x000fe2000001ff00 */
[----:B------:R-:W-:Y:S01]  /*1700*/  IMAD R4, R12, UR18, RZ ;  /* 0x000000120c047c24 */ /* 0x000fe2000f8e02ff */
[----:B------:R-:W-:Y:S01]  /*1710*/  UIMAD UR12, UR34, UR10, URZ ;  /* 0x0000000a220c72a4 */ /* 0x000fe2000f8e023f */
[----:B------:R-:W-:Y:S01]  /*1720*/  IMAD.WIDE.U32 R24, R24, UR4, R2 ;  /* 0x0000000418187c25 */ /* 0x000fe2000f8e0002 */
[----:B------:R-:W-:-:S03]  /*1730*/  UIMAD UR47, UR47, UR43, URZ ;  /* 0x0000002b2f2f72a4 */ /* 0x000fc6000f8e023f */
[----:B-1----:R-:W-:Y:S01]  /*1740*/  IMAD R2, R18, UR35, RZ ;  /* 0x0000002312027c24 */ /* 0x002fe2000f8e02ff */
[----:B------:R-:W-:Y:S01]  /*1750*/  UIMAD UR46, UR46, UR50, UR47 ;  /* 0x000000322e2e72a4 */ /* 0x000fe2000f8e022f */
[C---:B------:R-:W-:Y:S01]  /*1760*/  IMAD R4, R0.reuse, UR19, R4 ;  /* 0x0000001300047c24 */ /* 0x040fe2000f8e0204 */
[----:B------:R-:W-:Y:S01]  /*1770*/  USHF.L.U64.HI UR19, UR18, 0x6, UR19 ;  /* 0x0000000612137899 */ /* 0x000fe20008010213 */
[----:B------:R-:W-:Y:S01]  /*1780*/  IMAD.WIDE.U32 R8, R0, UR18, R6 ;  /* 0x0000001200087c25 */ /* 0x000fe2000f8e0006 */
[----:B------:R-:W-:-:S03]  /*1790*/  USHF.L.U32 UR18, UR18, 0x6, URZ ;  /* 0x0000000612127899 */ /* 0x000fc6000800063f */
[----:B------:R-:W-:Y:S01]  /*17a0*/  IMAD.WIDE.U32 R16, R16, UR43, R10 ;  /* 0x0000002b10107c25 */ /* 0x000fe2000f8e000a */
[----:B------:R-:W-:-:S03]  /*17b0*/  UIMAD UR43, UR28, UR11, UR12 ;  /* 0x0000000b1c2b72a4 */ /* 0x000fc6000f8e020c */
[----:B------:R-:W-:Y:S01]  /*17c0*/  IMAD R10, R19, UR26, R2 ;  /* 0x0000001a130a7c24 */ /* 0x000fe2000f8e0202 */
[----:B------:R-:W-:Y:S01]  /*17d0*/  ULDC.64 UR12, c[0x0][0x3e0] ;  /* 0x0000f800000c7ab9 */ /* 0x000fe20000000a00 */
[----:B------:R-:W-:Y:S02]  /*17e0*/  IMAD.IADD R3, R9, 0x1, R4 ;  /* 0x0000000109037824 */ /* 0x000fe400078e0204 */
[----:B------:R-:W-:Y:S02]  /*17f0*/  IMAD.MOV.U32 R2, RZ, RZ, R8 ;  /* 0x000000ffff027224 */ /* 0x000fe400078e0008 */
[----:B------:R-:W-:-:S04]  /*1800*/  IMAD.WIDE.U32 R4, R18, UR26, R6 ;  /* 0x0000001a12047c25 */ /* 0x000fc8000f8e0006 */
[----:B----4-:R-:W-:-:S04]  /*1810*/  IMAD.WIDE.U32 R8, R20, UR26, R2 ;  /* 0x0000001a14087c25 */ /* 0x010fc8000f8e0002 */
[----:B------:R-:W-:Y:S02]  /*1820*/  IMAD.IADD R3, R5, 0x1, R10 ;  /* 0x0000000105037824 */ /* 0x000fe400078e020a */
[----:B------:R-:W-:Y:S02]  /*1830*/  IMAD R5, R12, UR14, RZ ;  /* 0x0000000e0c057c24 */ /* 0x000fe4000f8e02ff */
[----:B------:R-:W-:Y:S01]  /*1840*/  IMAD.MOV.U32 R2, RZ, RZ, R4 ;  /* 0x000000ffff027224 */ /* 0x000fe200078e0004 */
[----:B------:R-:W1:Y:S01]  /*1850*/  LDC.64 R12, c[0x0][0x230] ;  /* 0x00008c00ff0c7b82 */ /* 0x000e620000000a00 */
[----:B------:R-:W-:Y:S02]  /*1860*/  IMAD R11, R20, UR35, RZ ;  /* 0x00000023140b7c24 */ /* 0x000fe4000f8e02ff */
[C---:B------:R-:W-:Y:S02]  /*1870*/  IMAD R10, R0.reuse, UR15, R5 ;  /* 0x0000000f000a7c24 */ /* 0x040fe4000f8e0205 */
[----:B------:R-:W-:-:S04]  /*1880*/  IMAD.WIDE.U32 R2, R0, UR14, R2 ;  /* 0x0000000e00027c25 */ /* 0x000fc8000f8e0002 */
[----:B------:R-:W-:Y:S02]  /*1890*/  IMAD R11, R21, UR26, R11 ;  /* 0x0000001a150b7c24 */ /* 0x000fe4000f8e020b */
[----:B------:R-:W-:Y:S02]  /*18a0*/  IMAD.IADD R3, R3, 0x1, R10 ;  /* 0x0000000103037824 */ /* 0x000fe400078e020a */
[----:B------:R-:W-:Y:S01]  /*18b0*/  IMAD.U32 R0, RZ, RZ, UR10 ;  /* 0x0000000aff007e24 */ /* 0x000fe2000f8e00ff */
[----:B------:R-:W-:Y:S01]  /*18c0*/  ULDC.64 UR10, c[0x0][0x400] ;  /* 0x00010000000a7ab9 */ /* 0x000fe20000000a00 */
[----:B------:R-:W-:Y:S01]  /*18d0*/  IMAD.IADD R5, R9, 0x1, R11 ;  /* 0x0000000109057824 */ /* 0x000fe200078e020b */
[----:B------:R-:W-:Y:S01]  /*18e0*/  LEA R196, P0, R16, UR10, 0x2 ;  /* 0x0000000a10c47c11 */ /* 0x000fe2000f8010ff */
[----:B------:R-:W-:-:S04]  /*18f0*/  IMAD.WIDE.U32 R2, R0, UR28, R2 ;  /* 0x0000001c00027c25 */ /* 0x000fc8000f8e0002 */
[----:B------:R-:W-:Y:S01]  /*1900*/  IMAD.U32 R9, RZ, RZ, UR16 ;  /* 0x00000010ff097e24 */ /* 0x000fe2000f8e00ff */
[----:B------:R-:W-:Y:S01]  /*1910*/  UIMAD UR16, UR34, UR16, URZ ;  /* 0x00000010221072a4 */ /* 0x000fe2000f8e023f */
[----:B------:R-:W-:Y:S01]  /*1920*/  IMAD.MOV.U32 R4, RZ, RZ, R8 ;  /* 0x000000ffff047224 */ /* 0x000fe200078e0008 */
[C---:B------:R-:W-:Y:S01]  /*1930*/  LEA R242, P2, R2.reuse, UR12, 0x1 ;  /* 0x0000000c02f27c11 */ /* 0x040fe2000f8408ff */
[----:B------:R-:W-:Y:S01]  /*1940*/  VIADD R0, R3, UR43 ;  /* 0x0000002b03007c36 */ /* 0x000fe20008000000 */
[----:B------:R-:W-:Y:S01]  /*1950*/  UIMAD UR16, UR28, UR17, UR16 ;  /* 0x000000111c1072a4 */ /* 0x000fe2000f8e0210 */
[----:B------:R-:W-:Y:S01]  /*1960*/  VIADD R3, R17, UR46 ;  /* 0x0000002e11037c36 */ /* 0x000fe20008000000 */
[----:B------:R-:W-:Y:S01]  /*1970*/  USHF.L.U32 UR12, UR14, 0x6, URZ ;  /* 0x000000060e0c7899 */ /* 0x000fe2000800063f */
[----:B------:R-:W-:Y:S01]  /*1980*/  IMAD.WIDE.U32 R8, R9, UR28, R4 ;  /* 0x0000001c09087c25 */ /* 0x000fe2000f8e0004 */
[----:B------:R-:W-:Y:S01]  /*1990*/  LEA.HI.X R243, R2, UR13, R0, 0x1, P2 ;  /* 0x0000000d02f37c11 */ /* 0x000fe200090f0c00 */
[----:B------:R-:W-:Y:S01]  /*19a0*/  USHF.L.U64.HI UR14, UR14, 0x6, UR15 ;  /* 0x000000060e0e7899 */ /* 0x000fe2000801020f */
[----:B------:R-:W-:Y:S01]  /*19b0*/  LEA.HI.X R197, R16, UR11, R3, 0x2, P0 ;  /* 0x0000000b10c57c11 */ /* 0x000fe200080f1403 */
[----:B------:R-:W-:Y:S01]  /*19c0*/  ULDC.64 UR10, c[0x0][0x210] ;  /* 0x00008400000a7ab9 */ /* 0x000fe20000000a00 */
[----:B------:R-:W-:Y:S01]  /*19d0*/  VIADD R2, R9, UR16 ;  /* 0x0000001009027c36 */ /* 0x000fe20008000000 */
[----:B------:R-:W-:Y:S01]  /*19e0*/  IADD3 R4, P0, R242, UR12, RZ ;  /* 0x0000000cf2047c10 */ /* 0x000fe2000ff1e0ff */
[----:B------:R-:W3:Y:S01]  /*19f0*/  LDC.64 R16, c[0x0][0x238] ;  /* 0x00008e00ff107b82 */ /* 0x000ee20000000a00 */
[----:B------:R-:W-:Y:S01]  /*1a00*/  LEA R240, P2, R8, UR10, 0x1 ;  /* 0x0000000a08f07c11 */ /* 0x000fe2000f8408ff */
[----:B-1----:R-:W-:Y:S01]  /*1a10*/  IMAD R10, R12, UR35, RZ ;  /* 0x000000230c0a7c24 */ /* 0x002fe2000f8e02ff */
[----:B------:R-:W-:-:S02]  /*1a20*/  IADD3.X R5, R243, UR14, RZ, P0, !PT ;  /* 0x0000000ef3057c10 */ /* 0x000fc400087fe4ff */
[----:B------:R-:W-:Y:S01]  /*1a30*/  LEA.HI.X R241, R8, UR11, R2, 0x1, P2 ;  /* 0x0000000b08f17c11 */ /* 0x000fe200090f0c02 */
[----:B------:R-:W-:Y:S01]  /*1a40*/  IMAD R10, R13, UR26, R10 ;  /* 0x0000001a0d0a7c24 */ /* 0x000fe2000f8e020a */
[----:B------:R-:W-:Y:S01]  /*1a50*/  IADD3 R2, P0, R4, UR12, RZ ;  /* 0x0000000c04027c10 */ /* 0x000fe2000ff1e0ff */
[----:B------:R-:W-:Y:S01]  /*1a60*/  ULDC.64 UR10, c[0x0][0x260] ;  /* 0x00009800000a7ab9 */ /* 0x000fe20000000a00 */
[----:B------:R-:W-:Y:S02]  /*1a70*/  LEA R0, R249, UR5, 0x1 ;  /* 0x00000005f9007c11 */ /* 0x000fe4000f8e08ff */
[----:B------:R-:W-:Y:S02]  /*1a80*/  IADD3.X R3, R5, UR14, RZ, P0, !PT ;  /* 0x0000000e05037c10 */ /* 0x000fe400087fe4ff */
[----:B------:R-:W-:Y:S01]  /*1a90*/  IADD3 R8, P0, R2, UR12, RZ ;  /* 0x0000000c02087c10 */ /* 0x000fe2000ff1e0ff */
[----:B------:R-:W-:Y:S01]  /*1aa0*/  ULEA.HI UR12, UR45, UR45, URZ, 0x1 ;  /* 0x0000002d2d0c7291 */ /* 0x000fe2000f8f083f */
[----:B------:R-:W-:Y:S01]  /*1ab0*/  @!PT LDS RZ, [RZ] ;  /* 0x00000000fffff984 */ /* 0x000fe20000000800 */
[----:B------:R-:W-:Y:S01]  /*1ac0*/  @!PT LDS RZ, [RZ] ;  /* 0x00000000fffff984 */ /* 0x000fe20000000800 */
[----:B------:R-:W-:Y:S01]  /*1ad0*/  @!PT LDS RZ, [RZ] ;  /* 0x00000000fffff984 */ /* 0x000fe20000000800 */
[----:B------:R-:W-:Y:S02]  /*1ae0*/  LDGSTS.E.BYPASS.LTC128B.128 [R0+0x8000], desc[UR30][R242.64] ;  /* 0x08000000f2007fae */ /* 0x000fe4000b901d5e */
[----:B------:R-:W-:Y:S01]  /*1af0*/  IADD3.X R9, R3, UR14, RZ, P0, !PT ;  /* 0x0000000e03097c10 */ /* 0x000fe200087fe4ff */
[----:B------:R-:W-:Y:S01]  /*1b00*/  ULOP3.LUT UR12, UR12, 0xfffffffe, URZ, 0xc0, !UPT ;  /* 0xfffffffe0c0c7892 */ /* 0x000fe2000f8ec03f */
[----:B------:R1:W-:Y:S03]  /*1b10*/  LDGSTS.E.BYPASS.LTC128B.128 [R0+0x9000], desc[UR30][R4.64] ;  /* 0x0900000004007fae */ /* 0x0003e6000b901d5e */
[----:B------:R-:W-:Y:S01]  /*1b20*/  UIADD3 UR12, UR45, -UR12, URZ ;  /* 0x8000000c2d0c7290 */ /* 0x000fe2000fffe03f */
[----:B------:R4:W-:Y:S03]  /*1b30*/  LDGSTS.E.BYPASS.LTC128B.128 [R0+0xa000], desc[UR30][R2.64] ;  /* 0x0a00000002007fae */ /* 0x0009e6000b901d5e */
[----:B------:R-:W-:Y:S01]  /*1b40*/  UISETP.NE.AND UP0, UPT, UR12, 0x1, UPT ;  /* 0x000000010c00788c */ /* 0x000fe2000bf05270 */
[----:B------:R5:W-:Y:S02]  /*1b50*/  LDGSTS.E.BYPASS.LTC128B.128 [R0+0xb000], desc[UR30][R8.64] ;  /* 0x0b00000008007fae */ /* 0x000be4000b901d5e */
[----:B------:R-:W-:-:S03]  /*1b60*/  ULDC.64 UR12, c[0x0][0x218] ;  /* 0x00008600000c7ab9 */ /* 0x000fc60000000a00 */
[----:B------:R-:W-:Y:S01]  /*1b70*/  PLOP3.LUT P0, PT, PT, PT, UP0, 0x80, 0x0 ;  /* 0x000000000000781c */ /* 0x000fe20003f0f008 */
[----:B------:R-:W-:Y:S01]  /*1b80*/  UISETP.GE.AND UP0, UPT, UR38, 0x1, UPT ;  /* 0x000000012600788c */ /* 0x000fe2000bf06270 */
[----:B-1----:R-:W-:-:S04]  /*1b90*/  IMAD.WIDE.U32 R4, R12, UR26, R6 ;  /* 0x0000001a0c047c25 */ /* 0x002fc8000f8e0006 */
[----:B----4-:R-:W-:Y:S02]  /*1ba0*/  IMAD.IADD R3, R5, 0x1, R10 ;  /* 0x0000000105037824 */ /* 0x010fe400078e020a */
[----:B------:R-:W-:Y:S02]  /*1bb0*/  IMAD.MOV.U32 R2, RZ, RZ, R4 ;  /* 0x000000ffff027224 */ /* 0x000fe400078e0004 */
[----:B------:R-:W-:Y:S02]  /*1bc0*/  IMAD R4, R26, UR10, RZ ;  /* 0x0000000a1a047c24 */ /* 0x000fe4000f8e02ff */
[----:B-----5:R-:W-:Y:S01]  /*1bd0*/  IMAD.WIDE.U32 R8, R14, UR10, R2 ;  /* 0x0000000a0e087c25 */ /* 0x020fe2000f8e0002 */
[----:B------:R-:W-:Y:S01]  /*1be0*/  UIMAD UR10, UR41, UR8, URZ ;  /* 0x00000008290a72a4 */ /* 0x000fe2000f8e023f */
[----:B------:R-:W-:Y:S02]  /*1bf0*/  IADD3 R2, P1, R240, UR18, RZ ;  /* 0x00000012f0027c10 */ /* 0x000fe4000ff3e0ff */
[----:B------:R-:W-:Y:S01]  /*1c00*/  VIADD R3, R249, 0x2000 ;  /* 0x00002000f9037836 */ /* 0x000fe20000000000 */
[----:B------:R-:W-:Y:S01]  /*1c10*/  UIMAD UR10, UR4, UR9, UR10 ;  /* 0x00000009040a72a4 */ /* 0x000fe2000f8e020a */
[----:B---3--:R-:W-:-:S02]  /*1c20*/  IMAD R5, R16, UR35, RZ ;  /* 0x0000002310057c24 */ /* 0x008fc4000f8e02ff */
[----:B------:R-:W-:Y:S01]  /*1c30*/  IMAD R11, R14, UR11, R4 ;  /* 0x0000000b0e0b7c24 */ /* 0x000fe2000f8e0204 */
[----:B------:R-:W-:Y:S01]  /*1c40*/  SEL R10, R3, R249, !P0 ;  /* 0x000000f9030a7207 */ /* 0x000fe20004000000 */
[----:B------:R-:W-:Y:S01]  /*1c50*/  IMAD R17, R17, UR26, R5 ;  /* 0x0000001a11117c24 */ /* 0x000fe2000f8e0205 */
[----:B------:R-:W-:Y:S01]  /*1c60*/  IADD3.X R3, R241, UR19, RZ, P1, !PT ;  /* 0x00000013f1037c10 */ /* 0x000fe20008ffe4ff */
[----:B------:R-:W-:Y:S01]  /*1c70*/  IMAD.WIDE.U32 R4, R16, UR26, R6 ;  /* 0x0000001a10047c25 */ /* 0x000fe2000f8e0006 */
[----:B------:R-:W-:Y:S02]  /*1c80*/  LEA R15, R10, UR5, 0x1 ;  /* 0x000000050a0f7c11 */ /* 0x000fe4000f8e08ff */
[----:B------:R-:W-:Y:S01]  /*1c90*/  IADD3 R8, P1, R8, R22, RZ ;  /* 0x0000001608087210 */ /* 0x000fe20007f3e0ff */
[----:B------:R-:W-:Y:S02]  /*1ca0*/  IMAD.IADD R6, R9, 0x1, R11 ;  /* 0x0000000109067824 */ /* 0x000fe400078e020b */
[----:B------:R-:W-:Y:S01]  /*1cb0*/  LDGSTS.E.BYPASS.LTC128B.128 [R15], desc[UR30][R240.64] ;  /* 0x00000000f00f7fae */ /* 0x000fe2000b901d5e */
[----:B------:R-:W-:-:S02]  /*1cc0*/  IMAD.IADD R5, R5, 0x1, R17 ;  /* 0x0000000105057824 */ /* 0x000fc400078e0211 */
[----:B------:R-:W-:Y:S01]  /*1cd0*/  IADD3.X R7, R6, UR10, R23, P1, !PT ;  /* 0x0000000a06077c10 */ /* 0x000fe20008ffe417 */
[----:B------:R1:W-:Y:S01]  /*1ce0*/  LDGSTS.E.BYPASS.LTC128B.128 [R15+0x1000], desc[UR30][R2.64] ;  /* 0x01000000020f7fae */ /* 0x0003e2000b901d5e */
[----:B------:R-:W-:Y:S02]  /*1cf0*/  ULDC.64 UR10, c[0x0][0x268] ;  /* 0x00009a00000a7ab9 */ /* 0x000fe40000000a00 */
[----:B------:R-:W-:Y:S02]  /*1d00*/  IMAD R6, R26, UR10, RZ ;  /* 0x0000000a1a067c24 */ /* 0x000fe4000f8e02ff */
[----:B------:R-:W-:Y:S01]  /*1d10*/  IMAD.WIDE.U32 R4, R14, UR10, R4 ;  /* 0x0000000a0e047c25 */ /* 0x000fe2000f8e0004 */
[----:B------:R-:W-:-:S03]  /*1d20*/  UIMAD UR10, UR41, UR6, URZ ;  /* 0x00000006290a72a4 */ /* 0x000fc6000f8e023f */
[----:B------:R-:W-:Y:S01]  /*1d30*/  IMAD R6, R14, UR11, R6 ;  /* 0x0000000b0e067c24 */ /* 0x000fe2000f8e0206 */
[----:B------:R-:W-:Y:S02]  /*1d40*/  UIMAD UR10, UR4, UR7, UR10 ;  /* 0x00000007040a72a4 */ /* 0x000fe4000f8e020a */
[----:B------:R-:W-:Y:S01]  /*1d50*/  USHF.L.U64.HI UR11, UR8, 0x6, UR9 ;  /* 0x00000006080b7899 */ /* 0x000fe20008010209 */
[----:B------:R-:W-:Y:S01]  /*1d60*/  IMAD.IADD R6, R5, 0x1, R6 ;  /* 0x0000000105067824 */ /* 0x000fe200078e0206 */
[----:B-1----:R-:W-:-:S04]  /*1d70*/  IADD3 R2, P1, R2, UR18, RZ ;  /* 0x0000001202027c10 */ /* 0x002fc8000ff3e0ff */
[----:B------:R-:W-:Y:S02]  /*1d80*/  IADD3.X R3, R3, UR19, RZ, P1, !PT ;  /* 0x0000001303037c10 */ /* 0x000fe40008ffe4ff */
[C---:B------:R-:W-:Y:S01]  /*1d90*/  LEA R12, P1, R8.reuse, UR12, 0x1 ;  /* 0x0000000c080c7c11 */ /* 0x040fe2000f8208ff */
[----:B------:R-:W-:Y:S02]  /*1da0*/  USHF.L.U32 UR12, UR8, 0x6, URZ ;  /* 0x00000006080c7899 */ /* 0x000fe4000800063f */
[----:B------:R1:W-:Y:S01]  /*1db0*/  LDGSTS.E.BYPASS.LTC128B.128 [R15+0x2000], desc[UR30][R2.64] ;  /* 0x02000000020f7fae */ /* 0x0003e2000b901d5e */
[----:B------:R-:W-:Y:S01]  /*1dc0*/  LEA.HI.X R13, R8, UR13, R7, 0x1, P1 ;  /* 0x0000000d080d7c11 */ /* 0x000fe200088f0c07 */
[----:B------:R-:W-:Y:S01]  /*1dd0*/  ULDC.64 UR8, c[0x0][0x220] ;  /* 0x0000880000087ab9 */ /* 0x000fe20000000a00 */
[----:B------:R-:W-:-:S04]  /*1de0*/  IADD3 R4, P1, R4, R24, RZ ;  /* 0x0000001804047210 */ /* 0x000fc80007f3e0ff */
[----:B------:R-:W-:Y:S01]  /*1df0*/  IADD3.X R5, R6, UR10, R25, P1, !PT ;  /* 0x0000000a06057c10 */ /* 0x000fe20008ffe419 */
[----:B------:R-:W-:Y:S01]  /*1e00*/  USHF.L.U32 UR10, UR6, 0x6, URZ ;  /* 0x00000006060a7899 */ /* 0x000fe2000800063f */
[----:B------:R-:W-:Y:S01]  /*1e10*/  LEA R6, P1, R4, UR8, 0x1 ;  /* 0x0000000804067c11 */ /* 0x000fe2000f8208ff */
[----:B------:R-:W-:-:S03]  /*1e20*/  USHF.L.U64.HI UR6, UR6, 0x6, UR7 ;  /* 0x0000000606067899 */ /* 0x000fc60008010207 */
[----:B------:R-:W-:Y:S01]  /*1e30*/  LEA.HI.X R7, R4, UR9, R5, 0x1, P1 ;  /* 0x0000000904077c11 */ /* 0x000fe200088f0c05 */
[----:B------:R-:W-:Y:S01]  /*1e40*/  ULDC.64 UR8, c[0x0][0x2b0] ;  /* 0x0000ac0000087ab9 */ /* 0x000fe20000000a00 */
[----:B------:R-:W-:Y:S01]  /*1e50*/  IADD3 R4, P1, R6, UR10, RZ ;  /* 0x0000000a06047c10 */ /* 0x000fe2000ff3e0ff */
[----:B------:R-:W-:-:S03]  /*1e60*/  UIMAD.WIDE UR8, UR40, 0x4, UR8 ;  /* 0x00000004280878a5 */ /* 0x000fc6000f8e0208 */
[----:B------:R-:W-:Y:S02]  /*1e70*/  IADD3.X R5, R7, UR6, RZ, P1, !PT ;  /* 0x0000000607057c10 */ /* 0x000fe40008ffe4ff */
[----:B-1----:R-:W-:-:S04]  /*1e80*/  IADD3 R2, P2, R2, UR18, RZ ;  /* 0x0000001202027c10 */ /* 0x002fc8000ff5e0ff */
[----:B------:R-:W-:Y:S02]  /*1e90*/  IADD3.X R3, R3, UR19, RZ, P2, !PT ;  /* 0x0000001303037c10 */ /* 0x000fe400097fe4ff */
[----:B------:R-:W-:-:S03]  /*1ea0*/  IADD3 R10, P2, R12, UR12, RZ ;  /* 0x0000000c0c0a7c10 */ /* 0x000fc6000ff5e0ff */
[----:B------:R1:W-:Y:S01]  /*1eb0*/  LDGSTS.E.BYPASS.LTC128B.128 [R15+0x3000], desc[UR30][R2.64] ;  /* 0x03000000020f7fae */ /* 0x0003e2000b901d5e */
[----:B------:R-:W-:Y:S02]  /*1ec0*/  IADD3.X R11, R13, UR11, RZ, P2, !PT ;  /* 0x0000000b0d0b7c10 */ /* 0x000fe400097fe4ff */
[----:B------:R-:W-:Y:S01]  /*1ed0*/  IADD3 R8, P2, R10, UR12, RZ ;  /* 0x0000000c0a087c10 */ /* 0x000fe2000ff5e0ff */
[----:B------:R3:W-:Y:S03]  /*1ee0*/  LDGSTS.E.BYPASS.LTC128B.128 [R0+0xc000], desc[UR30][R12.64] ;  /* 0x0c0000000c007fae */ /* 0x0007e6000b901d5e */
[----:B------:R-:W-:Y:S01]  /*1ef0*/  IADD3.X R9, R11, UR11, RZ, P2, !PT ;  /* 0x0000000b0b097c10 */ /* 0x000fe200097fe4ff */
[----:B------:R-:W-:Y:S04]  /*1f00*/  LDGSTS.E.BYPASS.LTC128B.128 [R0+0xd000], desc[UR30][R10.64] ;  /* 0x0d0000000a007fae */ /* 0x000fe8000b901d5e */
[----:B------:R4:W-:Y:S01]  /*1f10*/  LDGSTS.E.BYPASS.LTC128B.128 [R0+0xe000], desc[UR30][R8.64] ;  /* 0x0e00000008007fae */ /* 0x0009e2000b901d5e */
[----:B-1----:R-:W-:-:S02]  /*1f20*/  IADD3 R2, P1, R4, UR10, RZ ;  /* 0x0000000a04027c10 */ /* 0x002fc4000ff3e0ff */
[----:B---3--:R-:W-:Y:S02]  /*1f30*/  IADD3 R12, P2, R8, UR12, RZ ;  /* 0x0000000c080c7c10 */ /* 0x008fe4000ff5e0ff */
[----:B------:R-:W-:Y:S02]  /*1f40*/  IADD3.X R3, R5, UR6, RZ, P1, !PT ;  /* 0x0000000605037c10 */ /* 0x000fe40008ffe4ff */
[----:B------:R-:W-:Y:S02]  /*1f50*/  IADD3.X R13, R9, UR11, RZ, P2, !PT ;  /* 0x0000000b090d7c10 */ /* 0x000fe400097fe4ff */
[----:B----4-:R-:W-:-:S03]  /*1f60*/  IADD3 R8, P1, R2, UR10, RZ ;  /* 0x0000000a02087c10 */ /* 0x010fc6000ff3e0ff */
[----:B------:R-:W-:Y:S01]  /*1f70*/  LDGSTS.E.BYPASS.LTC128B.128 [R0+0xf000], desc[UR30][R12.64] ;  /* 0x0f0000000c007fae */ /* 0x000fe2000b901d5e */
[----:B------:R-:W-:Y:S01]  /*1f80*/  UMOV UR10, UR8 ;  /* 0x00000008000a7c82 */ /* 0x000fe20008000000 */
[----:B------:R-:W-:Y:S02]  /*1f90*/  IADD3.X R9, R3, UR6, RZ, P1, !PT ;  /* 0x0000000603097c10 */ /* 0x000fe40008ffe4ff */
[----:B------:R-:W-:Y:S01]  /*1fa0*/  LDGSTS.E.BYPASS.LTC128B.128 [R0+0x10000], desc[UR30][R6.64] ;  /* 0x1000000006007fae */ /* 0x000fe2000b901d5e */
[----:B------:R-:W-:Y:S01]  /*1fb0*/  PLOP3.LUT P1, PT, PT, PT, UP0, 0x80, 0x0 ;  /* 0x000000000000781c */ /* 0x000fe20003f2f008 */
[----:B------:R-:W-:Y:S02]  /*1fc0*/  ULDC.64 UR6, c[0x0][0x478] ;  /* 0x00011e0000067ab9 */ /* 0x000fe40000000a00 */
[----:B------:R-:W-:Y:S01]  /*1fd0*/  LDGSTS.E.BYPASS.LTC128B.128 [R0+0x11000], desc[UR30][R4.64] ;  /* 0x1100000004007fae */ /* 0x000fe2000b901d5e */
[----:B------:R-:W-:-:S03]  /*1fe0*/  UIMAD.WIDE UR12, UR39, 0x4, UR6 ;  /* 0x00000004270c78a5 */ /* 0x000fc6000f8e0206 */
[----:B------:R2:W-:Y:S04]  /*1ff0*/  LDGSTS.E.BYPASS.LTC128B.128 [R0+0x12000], desc[UR30][R2.64] ;  /* 0x1200000002007fae */ /* 0x0005e8000b901d5e */
[----:B------:R1:W-:Y:S04]  /*2000*/  LDGSTS.E.BYPASS.LTC128B.128 [R0+0x13000], desc[UR30][R8.64] ;  /* 0x1300000008007fae */ /* 0x0003e8000b901d5e */
[----:B------:R-:W0:Y:S01]  /*2010*/  LDGDEPBAR ;  /* 0x00000000000079af */ /* 0x000e220000000000 */
[----:B--2---:R-:W-:Y:S01]  /*2020*/  IMAD.SHL.U32 R2, R27, 0x4, RZ ;  /* 0x000000041b027824 */ /* 0x004fe200078e00ff */
[----:B-1----:R-:W-:-:S04]  /*2030*/  SHF.R.S32.HI R0, RZ, 0x1f, R27 ;  /* 0x0000001fff007819 */ /* 0x002fc8000001141b */
[----:B------:R-:W-:Y:S02]  /*2040*/  IADD3 R2, P2, R2, UR10, RZ ;  /* 0x0000000a02027c10 */ /* 0x000fe4000ff5e0ff */
[----:B------:R-:W-:-:S04]  /*2050*/  SHF.L.U64.HI R3, R27, 0x2, R0 ;  /* 0x000000021b037819 */ /* 0x000fc80000010200 */
[----:B------:R-:W-:Y:S01]  /*2060*/  IADD3.X R3, R3, UR9, RZ, P2, !PT ;  /* 0x0000000903037c10 */ /* 0x000fe200097fe4ff */
[----:B------:R-:W-:Y:S06]  /*2070*/  @!P1 BRA `(.L_x_595) ;  /* 0x00000044007c9947 */ /* 0x000fec0003800000 */
[----:B------:R-:W1:Y:S01]  /*2080*/  LDC R248, c[0x0][0x2dc] ;  /* 0x0000b700fff87b82 */ /* 0x000e620000000800 */
[----:B------:R-:W5:Y:S01]  /*2090*/  LDG.E R247, desc[UR30][R2.64] ;  /* 0x0000001e02f77981 */ /* 0x000f62000c1e1900 */
[C---:B------:R-:W-:Y:S01]  /*20a0*/  SHF.L.U64.HI R252, R27.reuse, 0x2, R0 ;  /* 0x000000021bfc7819 */ /* 0x040fe20000010200 */
[----:B------:R-:W-:Y:S02]  /*20b0*/  VIADD R0, R27, 0xffffff80 ;  /* 0xffffff801b007836 */ /* 0x000fe40000000000 */
[----:B------:R-:W5:Y:S01]  /*20c0*/  LDG.E R246, desc[UR30][R2.64+0x20] ;  /* 0x0000201e02f67981 */ /* 0x000f62000c1e1900 */
[----:B------:R-:W-:-:S03]  /*20d0*/  IADD3 R191, R192, 0x2000, RZ ;  /* 0x00002000c0bf7810 */ /* 0x000fc60007ffe0ff */
[----:B------:R-:W5:Y:S04]  /*20e0*/  LDG.E R245, desc[UR30][R2.64+0x100] ;  /* 0x0001001e02f57981 */ /* 0x000f68000c1e1900 */
[----:B------:R2:W5:Y:S01]  /*20f0*/  LDG.E R244, desc[UR30][R2.64+0x120] ;  /* 0x0001201e02f47981 */ /* 0x000562000c1e1900 */
[----:B------:R-:W-:Y:S01]  /*2100*/  IMAD.MOV.U32 R239, RZ, RZ, R15 ;  /* 0x000000ffffef7224 */ /* 0x000fe200078e000f */
[----:B------:R-:W-:Y:S01]  /*2110*/  MOV R195, 0x40 ;  /* 0x0000004000c37802 */ /* 0x000fe20000000f00 */
[----:B------:R-:W-:Y:S01]  /*2120*/  IMAD.MOV.U32 R194, RZ, RZ, 0x20 ;  /* 0x00000020ffc27424 */ /* 0x000fe200078e00ff */
[----:B------:R-:W-:Y:S01]  /*2130*/  MOV R127, RZ ;  /* 0x000000ff007f7202 */ /* 0x000fe20000000f00 */
[----:B------:R-:W-:Y:S01]  /*2140*/  UMOV UR11, UR13 ;  /* 0x0000000d000b7c82 */ /* 0x000fe20008000000 */
[----:B------:R-:W-:Y:S01]  /*2150*/  SEL R191, R191, R192, !P0 ;  /* 0x000000c0bfbf7207 */ /* 0x000fe20004000000 */
[----:B--2---:R-:W-:-:S02]  /*2160*/  IMAD.SHL.U32 R3, R27, 0x4, RZ ;  /* 0x000000041b037824 */ /* 0x004fc400078e00ff */
[----:B------:R-:W-:-:S03]  /*2170*/  VIADD R2, R193, 0x2000 ;  /* 0x00002000c1027836 */ /* 0x000fc60000000000 */
[----:B------:R2:W-:Y:S02]  /*2180*/  STL [R1], R3 ;  /* 0x0000000301007387 */ /* 0x0005e40000100800 */
[----:B------:R-:W-:Y:S02]  /*2190*/  SEL R2, R2, R193, !P0 ;  /* 0x000000c102027207 */ /* 0x000fe40004000000 */
[----:B--2---:R-:W-:-:S04]  /*21a0*/  SHF.R.S32.HI R3, RZ, 0x1f, R0 ;  /* 0x0000001fff037819 */ /* 0x004fc80000011400 */
[C---:B------:R-:W-:Y:S01]  /*21b0*/  SHF.L.U64.HI R251, R0.reuse, 0x2, R3 ;  /* 0x0000000200fb7819 */ /* 0x040fe20000010203 */
[----:B------:R-:W-:Y:S01]  /*21c0*/  IMAD.SHL.U32 R250, R0, 0x4, RZ ;  /* 0x0000000400fa7824 */ /* 0x000fe200078e00ff */
[----:B------:R-:W-:Y:S01]  /*21d0*/  LEA R185, R2, UR5, 0x1 ;  /* 0x0000000502b97c11 */ /* 0x000fe2000f8e08ff */
[----:B------:R-:W-:Y:S01]  /*21e0*/  ULDC UR7, c[0x0][0x270] ;  /* 0x00009c0000077ab9 */ /* 0x000fe20000000800 */
[----:B------:R-:W-:Y:S01]  /*21f0*/  LEA R191, R191, UR5, 0x1 ;  /* 0x00000005bfbf7c11 */ /* 0x000fe2000f8e08ff */
[----:B-1----:R-:W-:-:S06]  /*2200*/  ULDC UR8, c[0x0][0x2ec] ;  /* 0x0000bb0000087ab9 */ /* 0x002fcc0000000800 */
.L_x_598:
[----:B------:R-:W2:Y:S01]  /*2210*/  LDL R0, [R1+0x4] ;  /* 0x0000040001007983 */ /* 0x000ea20000100800 */
[----:B-----5:R-:W-:Y:S01]  /*2220*/  FMUL.FTZ R3, R245, 1.4426950216293334961 ;  /* 0x3fb8aa3bf5037820 */ /* 0x020fe20000410000 */
[----:B------:R-:W-:Y:S02]  /*2230*/  UISETP.GE.AND UP2, UPT, UR45, 0x1, UPT ;  /* 0x000000012d00788c */ /* 0x000fe4000bf46270 */
[----:B------:R-:W0:Y:S01]  /*2240*/  LDGDEPBAR ;  /* 0x00000000000079af */ /* 0x000e220000000000 */
[----:B--2---:R-:W-:Y:S01]  /*2250*/  R2P PR, R0, 0x6 ;  /* 0x0000000600007804 */ /* 0x004fe20000000000 */
[----:B------:R-:W-:Y:S04]  /*2260*/  DEPBAR.LE SB0, 0x0 ;  /* 0x000080000000791a */ /* 0x000fe80000000000 */
[----:B------:R-:W-:Y:S01]  /*2270*/  BAR.SYNC.DEFER_BLOCKING 0x0 ;  /* 0x0000000000007b1d */ /* 0x000fe20000010000 */
[----:B------:R-:W-:Y:S02]  /*2280*/  SEL R2, R194, 0xffffffe0, !P1 ;  /* 0xffffffe0c2027807 */ /* 0x000fe40004800000 */
[----:B------:R-:W-:Y:S02]  /*2290*/  SEL R186, R195, 0xffffffc0, !P2 ;  /* 0xffffffc0c3ba7807 */ /* 0x000fe40005000000 */
[C---:B------:R-:W-:Y:S02]  /*22a0*/  IADD3 R0, R191.reuse, R2, RZ ;  /* 0x00000002bf007210 */ /* 0x040fe40007ffe0ff */
[----:B------:R-:W-:Y:S02]  /*22b0*/  IADD3 R164, R191, R186, RZ ;  /* 0x000000babfa47210 */ /* 0x000fe40007ffe0ff */
[C---:B------:R-:W-:Y:S01]  /*22c0*/  FSETP.NEU.FTZ.AND P0, PT, R247.reuse, -INF , PT ;  /* 0xff800000f700780b */ /* 0x040fe20003f1d000 */
[----:B------:R-:W-:Y:S08]  /*22d0*/  LDSM.16.M88.4 R64, [R191] ;  /* 0x00000000bf40783b */ /* 0x000ff00000000200 */
[----:B------:R-:W1:Y:S08]  /*22e0*/  LDSM.16.M88.4 R16, [R187] ;  /* 0x00000000bb10783b */ /* 0x000e700000000200 */
[----:B------:R-:W2:Y:S08]  /*22f0*/  LDSM.16.M88.4 R60, [R191+0x2000] ;  /* 0x00200000bf3c783b */ /* 0x000eb00000000200 */
[----:B------:R-:W3:Y:S08]  /*2300*/  LDSM.16.M88.4 R32, [R187+0x800] ;  /* 0x00080000bb20783b */ /* 0x000ef00000000200 */
[----:B------:R-:W4:Y:S08]  /*2310*/  LDSM.16.M88.4 R48, [R187+0x1000] ;  /* 0x00100000bb30783b */ /* 0x000f300000000200 */
[----:B------:R-:W4:Y:S01]  /*2320*/  LDSM.16.M88.4 R132, [R187+0x1800] ;  /* 0x00180000bb84783b */ /* 0x000f220000000200 */
        /* <DEDUP_REMOVED lines=10> */
[----:B------:R-:W-:Y:S05]  /*23d0*/  LDSM.16.M88.4 R152, [R190+0x1800] ;  /* 0x00180000be98783b */ /* 0x000fea0000000200 */
[-C--:B------:R-:W-:Y:S01]  /*23e0*/  HMMA.16816.F32 R28, R60, R34.reuse, RZ ;  /* 0x000000223c1c723c */ /* 0x080fe200000018ff */
[----:B--2---:R-:W-:Y:S02]  /*23f0*/  IADD3 R0, R186, R0, RZ ;  /* 0x00000000ba007210 */ /* 0x004fe40007ffe0ff */
[----:B------:R-:W-:Y:S03]  /*2400*/  LDSM.16.M88.4 R156, [R164] ;  /* 0x00000000a49c783b */ /* 0x000fe60000000200 */
[C---:B------:R-:W-:Y:S05]  /*2410*/  HMMA.16816.F32 R32, R64.reuse, R34, RZ ;  /* 0x000000224020723c */ /* 0x040fea00000018ff */
[----:B------:R-:W-:Y:S01]  /*2420*/  LDSM.16.M88.4 R160, [R188] ;  /* 0x00000000bca0783b */ /* 0x000fe20000000200 */
[-C--:B----4-:R-:W-:Y:S06]  /*2430*/  HMMA.16816.F32 R36, R64, R48.reuse, RZ ;  /* 0x000000304024723c */ /* 0x090fec00000018ff */
[C---:B------:R-:W-:Y:S01]  /*2440*/  HMMA.16816.F32 R40, R60.reuse, R48, RZ ;  /* 0x000000303c28723c */ /* 0x040fe200000018ff */
[----:B------:R-:W-:Y:S05]  /*2450*/  LDSM.16.M88.4 R164, [R164+0x2000] ;  /* 0x00200000a4a4783b */ /* 0x000fea0000000200 */
[-C--:B------:R-:W-:Y:S03]  /*2460*/  HMMA.16816.F32 R44, R60, R50.reuse, RZ ;  /* 0x000000323c2c723c */ /* 0x080fe600000018ff */
[----:B------:R-:W-:Y:S03]  /*2470*/  LDSM.16.M88.4 R168, [R188+0x1000] ;  /* 0x00100000bca8783b */ /* 0x000fe60000000200 */
[C---:B------:R-:W-:Y:S05]  /*2480*/  HMMA.16816.F32 R48, R64.reuse, R50, RZ ;  /* 0x000000324030723c */ /* 0x040fea00000018ff */
[----:B------:R-:W-:Y:S01]  /*2490*/  LDSM.16.M88.4 R172, [R188+0x1800] ;  /* 0x00180000bcac783b */ /* 0x000fe20000000200 */
[-C--:B------:R-:W-:Y:S06]  /*24a0*/  HMMA.16816.F32 R52, R64, R132.reuse, RZ ;  /* 0x000000844034723c */ /* 0x080fec00000018ff */
[C---:B------:R-:W-:Y:S01]  /*24b0*/  HMMA.16816.F32 R56, R60.reuse, R132, RZ ;  /* 0x000000843c38723c */ /* 0x040fe200000018ff */
[----:B------:R-:W-:Y:S05]  /*24c0*/  LDSM.16.M88.4 R180, [R189] ;  /* 0x00000000bdb4783b */ /* 0x000fea0000000200 */
[-C--:B------:R-:W-:Y:S03]  /*24d0*/  HMMA.16816.F32 R60, R60, R134.reuse, RZ ;  /* 0x000000863c3c723c */ /* 0x080fe600000018ff */
[----:B------:R-:W-:Y:S03]  /*24e0*/  LDSM.16.M88.4 R176, [R0] ;  /* 0x0000000000b0783b */ /* 0x000fe60000000200 */
[----:B------:R-:W-:Y:S05]  /*24f0*/  HMMA.16816.F32 R64, R64, R134, RZ ;  /* 0x000000864040723c */ /* 0x000fea00000018ff */
[----:B------:R-:W2:Y:S01]  /*2500*/  LDSM.16.M88.4 R132, [R190+0x1000] ;  /* 0x00100000be84783b */ /* 0x000ea20000000200 */
[-C--:B-1----:R-:W-:Y:S06]  /*2510*/  HMMA.16816.F32 R4, R136, R140.reuse, R4 ;  /* 0x0000008c8804723c */ /* 0x082fec0000001804 */
[C---:B------:R-:W-:Y:S06]  /*2520*/  HMMA.16816.F32 R8, R144.reuse, R140, R8 ;  /* 0x0000008c9008723c */ /* 0x040fec0000001808 */
[-C--:B------:R-:W-:Y:S06]  /*2530*/  HMMA.16816.F32 R12, R144, R142.reuse, R12 ;  /* 0x0000008e900c723c */ /* 0x080fec000000180c */
[C---:B------:R-:W-:Y:S01]  /*2540*/  HMMA.16816.F32 R16, R136.reuse, R142, R16 ;  /* 0x0000008e8810723c */ /* 0x040fe20000001810 */
[----:B------:R-:W1:Y:S05]  /*2550*/  LDSM.16.M88.4 R140, [R188+0x800] ;  /* 0x00080000bc8c783b */ /* 0x000e6a0000000200 */
[-C--:B------:R-:W-:Y:S06]  /*2560*/  HMMA.16816.F32 R20, R136, R148.reuse, R20 ;  /* 0x000000948814723c */ /* 0x080fec0000001814 */
[C---:B------:R-:W-:Y:S01]  /*2570*/  HMMA.16816.F32 R24, R144.reuse, R148, R24 ;  /* 0x000000949018723c */ /* 0x040fe20000001818 */
[----:B------:R-:W3:Y:S05]  /*2580*/  LDL R149, [R1] ;  /* 0x0000000001957983 */ /* 0x000eea0000100800 */
[-C--:B------:R-:W-:Y:S06]  /*2590*/  HMMA.16816.F32 R28, R144, R150.reuse, R28 ;  /* 0x00000096901c723c */ /* 0x080fec000000181c */
[C---:B------:R-:W-:Y:S06]  /*25a0*/  HMMA.16816.F32 R32, R136.reuse, R150, R32 ;  /* 0x000000968820723c */ /* 0x040fec0000001820 */
[-C--:B--2---:R-:W-:Y:S06]  /*25b0*/  HMMA.16816.F32 R36, R136, R132.reuse, R36 ;  /* 0x000000848824723c */ /* 0x084fec0000001824 */
[C---:B------:R-:W-:Y:S06]  /*25c0*/  HMMA.16816.F32 R40, R144.reuse, R132, R40 ;  /* 0x000000849028723c */ /* 0x040fec0000001828 */
[-C--:B------:R-:W-:Y:S06]  /*25d0*/  HMMA.16816.F32 R44, R144, R134.reuse, R44 ;  /* 0x00000086902c723c */ /* 0x080fec000000182c */
[C---:B------:R-:W-:Y:S01]  /*25e0*/  HMMA.16816.F32 R48, R136.reuse, R134, R48 ;  /* 0x000000868830723c */ /* 0x040fe20000001830 */
[----:B------:R2:W4:Y:S05]  /*25f0*/  LDSM.16.M88.4 R132, [R0+0x2000] ;  /* 0x002000000084783b */ /* 0x00052a0000000200 */
[-C--:B------:R-:W-:Y:S06]  /*2600*/  HMMA.16816.F32 R52, R136, R152.reuse, R52 ;  /* 0x000000988834723c */ /* 0x080fec0000001834 */
[C---:B------:R-:W-:Y:S06]  /*2610*/  HMMA.16816.F32 R56, R144.reuse, R152, R56 ;  /* 0x000000989038723c */ /* 0x040fec0000001838 */
[-C--:B------:R-:W-:Y:S06]  /*2620*/  HMMA.16816.F32 R60, R144, R154.reuse, R60 ;  /* 0x0000009a903c723c */ /* 0x080fec000000183c */
[----:B------:R-:W-:Y:S05]  /*2630*/  HMMA.16816.F32 R64, R136, R154, R64 ;  /* 0x0000009a8840723c */ /* 0x000fea0000001840 */
[----:B--2---:R-:W-:Y:S01]  /*2640*/  FMUL.FTZ R0, R244, 1.4426950216293334961 ;  /* 0x3fb8aa3bf4007820 */ /* 0x004fe20000410000 */
[-C--:B------:R-:W-:Y:S05]  /*2650*/  HMMA.16816.F32 R4, R156, R160.reuse, R4 ;  /* 0x000000a09c04723c */ /* 0x080fea0000001804 */
[----:B------:R-:W-:Y:S01]  /*2660*/  FMUL.FTZ R137, R247, 1.4426950216293334961 ;  /* 0x3fb8aa3bf7897820 */ /* 0x000fe20000410000 */
[C---:B------:R-:W-:Y:S05]  /*2670*/  HMMA.16816.F32 R8, R164.reuse, R160, R8 ;  /* 0x000000a0a408723c */ /* 0x040fea0000001808 */
[----:B------:R-:W-:Y:S01]  /*2680*/  FSEL R137, R137, RZ, P0 ;  /* 0x000000ff89897208 */ /* 0x000fe20000000000 */
[-C--:B------:R-:W-:Y:S03]  /*2690*/  HMMA.16816.F32 R12, R164, R162.reuse, R12 ;  /* 0x000000a2a40c723c */ /* 0x080fe6000000180c */
[C---:B------:R-:W-:Y:S02]  /*26a0*/  FSETP.NEU.FTZ.AND P0, PT, R246.reuse, -INF , PT ;  /* 0xff800000f600780b */ /* 0x040fe40003f1d000 */
[----:B------:R-:W-:Y:S01]  /*26b0*/  FMUL.FTZ R136, R246, 1.4426950216293334961 ;  /* 0x3fb8aa3bf6887820 */ /* 0x000fe20000410000 */
[C---:B------:R-:W-:Y:S05]  /*26c0*/  HMMA.16816.F32 R16, R156.reuse, R162, R16 ;  /* 0x000000a29c10723c */ /* 0x040fea0000001810 */
[----:B------:R-:W-:Y:S01]  /*26d0*/  FSEL R136, R136, RZ, P0 ;  /* 0x000000ff88887208 */ /* 0x000fe20000000000 */
[-C--:B-1----:R-:W-:Y:S03]  /*26e0*/  HMMA.16816.F32 R20, R156, R140.reuse, R20 ;  /* 0x0000008c9c14723c */ /* 0x082fe60000001814 */
[----:B------:R-:W-:Y:S03]  /*26f0*/  FSETP.NEU.FTZ.AND P0, PT, R245, -INF , PT ;  /* 0xff800000f500780b */ /* 0x000fe60003f1d000 */
[C---:B------:R-:W-:Y:S05]  /*2700*/  HMMA.16816.F32 R24, R164.reuse, R140, R24 ;  /* 0x0000008ca418723c */ /* 0x040fea0000001818 */
[----:B------:R-:W-:Y:S01]  /*2710*/  FSEL R3, R3, RZ, P0 ;  /* 0x000000ff03037208 */ /* 0x000fe20000000000 */
[-C--:B------:R-:W-:Y:S03]  /*2720*/  HMMA.16816.F32 R28, R164, R142.reuse, R28 ;  /* 0x0000008ea41c723c */ /* 0x080fe6000000181c */
[----:B------:R-:W-:Y:S03]  /*2730*/  FSETP.NEU.FTZ.AND P0, PT, R244, -INF , PT ;  /* 0xff800000f400780b */ /* 0x000fe60003f1d000 */
[C---:B------:R-:W-:Y:S05]  /*2740*/  HMMA.16816.F32 R32, R156.reuse, R142, R32 ;  /* 0x0000008e9c20723c */ /* 0x040fea0000001820 */
[----:B------:R-:W-:Y:S01]  /*2750*/  FSEL R0, R0, RZ, P0 ;  /* 0x000000ff00007208 */ /* 0x000fe20000000000 */
        /* <DEDUP_REMOVED lines=12> */
[--C-:B------:R-:W-:Y:S01]  /*2820*/  FFMA.FTZ R4, R4, UR8, -R137.reuse ;  /* 0x0000000804047c23 */ /* 0x100fe20008010889 */
[----:B------:R-:W-:Y:S01]  /*2830*/  FFMA.FTZ R5, R5, UR8, -R137 ;  /* 0x0000000805057c23 */ /* 0x000fe20008010889 */
[--C-:B------:R-:W-:Y:S02]  /*2840*/  FFMA.FTZ R6, R6, UR8, -R136.reuse ;  /* 0x0000000806067c23 */ /* 0x100fe40008010888 */
[----:B------:R-:W-:Y:S01]  /*2850*/  MUFU.EX2 R165, R4 ;  /* 0x0000000400a57308 */ /* 0x000fe20000000800 */
[----:B------:R-:W-:Y:S01]  /*2860*/  FFMA.FTZ R7, R7, UR8, -R136 ;  /* 0x0000000807077c23 */ /* 0x000fe20008010888 */
[--C-:B------:R-:W-:Y:S01]  /*2870*/  FFMA.FTZ R8, R8, UR8, -R3.reuse ;  /* 0x0000000808087c23 */ /* 0x100fe20008010803 */
[--C-:B------:R-:W-:Y:S01]  /*2880*/  FFMA.FTZ R9, R9, UR8, -R3.reuse ;  /* 0x0000000809097c23 */ /* 0x100fe20008010803 */
[--C-:B------:R-:W-:Y:S01]  /*2890*/  FFMA.FTZ R10, R10, UR8, -R0.reuse ;  /* 0x000000080a0a7c23 */ /* 0x100fe20008010800 */
[--C-:B------:R-:W-:Y:S05]  /*28a0*/  FFMA.FTZ R11, R11, UR8, -R0.reuse ;  /* 0x000000080b0b7c23 */ /* 0x100fea0008010800 */
[----:B------:R-:W1:Y:S01]  /*28b0*/  MUFU.EX2 R164, R5 ;  /* 0x0000000500a47308 */ /* 0x000e620000000800 */
[--C-:B------:R-:W-:Y:S01]  /*28c0*/  FFMA.FTZ R12, R12, UR8, -R3.reuse ;  /* 0x000000080c0c7c23 */ /* 0x100fe20008010803 */
[----:B------:R-:W-:Y:S01]  /*28d0*/  FFMA.FTZ R13, R13, UR8, -R3 ;  /* 0x000000080d0d7c23 */ /* 0x000fe20008010803 */
[--C-:B------:R-:W-:Y:S01]  /*28e0*/  FFMA.FTZ R14, R14, UR8, -R0.reuse ;  /* 0x000000080e0e7c23 */ /* 0x100fe20008010800 */
[----:B------:R-:W-:Y:S01]  /*28f0*/  FFMA.FTZ R15, R15, UR8, -R0 ;  /* 0x000000080f0f7c23 */ /* 0x000fe20008010800 */
[--C-:B------:R-:W-:Y:S01]  /*2900*/  FFMA.FTZ R16, R16, UR8, -R137.reuse ;  /* 0x0000000810107c23 */ /* 0x100fe20008010889 */
[--C-:B------:R-:W-:Y:S04]  /*2910*/  FFMA.FTZ R17, R17, UR8, -R137.reuse ;  /* 0x0000000811117c23 */ /* 0x100fe80008010889 */
[----:B------:R-:W-:Y:S01]  /*2920*/  MUFU.EX2 R218, R6 ;  /* 0x0000000600da7308 */ /* 0x000fe20000000800 */
[--C-:B------:R-:W-:Y:S01]  /*2930*/  FFMA.FTZ R18, R18, UR8, -R136.reuse ;  /* 0x0000000812127c23 */ /* 0x100fe20008010888 */
[--C-:B------:R-:W-:Y:S08]  /*2940*/  FFMA.FTZ R19, R19, UR8, -R136.reuse ;  /* 0x0000000813137c23 */ /* 0x100ff00008010888 */
[----:B------:R2:W4:Y:S10]  /*2950*/  MUFU.EX2 R217, R7 ;  /* 0x0000000700d97308 */ /* 0x0005340000000800 */
[----:B------:R-:W-:Y:S10]  /*2960*/  MUFU.EX2 R226, R8 ;  /* 0x0000000800e27308 */ /* 0x000ff40000000800 */
[----:B------:R-:W4:Y:S01]  /*2970*/  MUFU.EX2 R225, R9 ;  /* 0x0000000900e17308 */ /* 0x000f220000000800 */
[----:B--2---:R-:W2:Y:S09]  /*2980*/  LDSM.16.M88.4 R4, [R189+0x800] ;  /* 0x00080000bd04783b */ /* 0x004eb20000000200 */
[----:B------:R-:W-:Y:S10]  /*2990*/  MUFU.EX2 R230, R10 ;  /* 0x0000000a00e67308 */ /* 0x000ff40000000800 */
[----:B------:R1:W-:Y:S10]  /*29a0*/  MUFU.EX2 R229, R11 ;  /* 0x0000000b00e57308 */ /* 0x0003f40000000800 */
[----:B------:R-:W-:Y:S10]  /*29b0*/  MUFU.EX2 R198, R16 ;  /* 0x0000001000c67308 */ /* 0x000ff40000000800 */
[----:B------:R-:W4:Y:S01]  /*29c0*/  MUFU.EX2 R183, R17 ;  /* 0x0000001100b77308 */ /* 0x000f220000000800 */
[----:B-1----:R-:W1:Y:S09]  /*29d0*/  LDSM.16.M88.4 R8, [R189+0x1000] ;  /* 0x00100000bd08783b */ /* 0x002e720000000200 */
[----:B------:R-:W-:Y:S01]  /*29e0*/  MUFU.EX2 R208, R18 ;  /* 0x0000001200d07308 */ /* 0x000fe20000000800 */
[-C--:B--2---:R-:W-:Y:S06]  /*29f0*/  HMMA.16816.F32 R20, R176, R4.reuse, R20 ;  /* 0x00000004b014723c */ /* 0x084fec0000001814 */
[C---:B------:R-:W-:Y:S03]  /*2a00*/  HMMA.16816.F32 R24, R132.reuse, R4, R24 ;  /* 0x000000048418723c */ /* 0x040fe60000001818 */
[----:B------:R-:W2:Y:S03]  /*2a10*/  MUFU.EX2 R207, R19 ;  /* 0x0000001300cf7308 */ /* 0x000ea60000000800 */
[-C--:B------:R-:W-:Y:S07]  /*2a20*/  HMMA.16816.F32 R28, R132, R6.reuse, R28 ;  /* 0x00000006841c723c */ /* 0x080fee000000181c */
[----:B------:R-:W-:Y:S01]  /*2a30*/  MUFU.EX2 R223, R12 ;  /* 0x0000000c00df7308 */ /* 0x000fe20000000800 */
[C---:B------:R-:W-:Y:S01]  /*2a40*/  HMMA.16816.F32 R32, R176.reuse, R6, R32 ;  /* 0x00000006b020723c */ /* 0x040fe20000001820 */
[----:B------:R-:W4:Y:S08]  /*2a50*/  LDSM.16.M88.4 R4, [R189+0x1800] ;  /* 0x00180000bd04783b */ /* 0x000f300000000200 */
[----:B------:R-:W2:Y:S02]  /*2a60*/  MUFU.EX2 R222, R13 ;  /* 0x0000000d00de7308 */ /* 0x000ea40000000800 */
[--C-:B------:R-:W-:Y:S01]  /*2a70*/  FFMA.FTZ R20, R20, UR8, -R137.reuse ;  /* 0x0000000814147c23 */ /* 0x100fe20008010889 */
[----:B------:R-:W-:Y:S01]  /*2a80*/  FFMA.FTZ R21, R21, UR8, -R137 ;  /* 0x0000000815157c23 */ /* 0x000fe20008010889 */
[--C-:B------:R-:W-:Y:S01]  /*2a90*/  FFMA.FTZ R22, R22, UR8, -R136.reuse ;  /* 0x0000000816167c23 */ /* 0x100fe20008010888 */
[--C-:B------:R-:W-:Y:S01]  /*2aa0*/  FFMA.FTZ R23, R23, UR8, -R136.reuse ;  /* 0x0000000817177c23 */ /* 0x100fe20008010888 */
[----:B---3--:R-:W-:Y:S01]  /*2ab0*/  IADD3 R148, P0, R149, UR12, RZ ;  /* 0x0000000c95947c10 */ /* 0x008fe2000ff1e0ff */
[--C-:B------:R-:W-:Y:S01]  /*2ac0*/  FFMA.FTZ R24, R24, UR8, -R3.reuse ;  /* 0x0000000818187c23 */ /* 0x100fe20008010803 */
[-C--:B-1----:R-:W-:Y:S02]  /*2ad0*/  HMMA.16816.F32 R36, R176, R8.reuse, R36 ;  /* 0x00000008b024723c */ /* 0x082fe40000001824 */
[----:B------:R-:W-:Y:S01]  /*2ae0*/  MUFU.EX2 R228, R14 ;  /* 0x0000000e00e47308 */ /* 0x000fe20000000800 */
[----:B------:R-:W-:Y:S01]  /*2af0*/  IADD3.X R149, R252, UR11, RZ, P0, !PT ;  /* 0x0000000bfc957c10 */ /* 0x000fe200087fe4ff */
[--C-:B------:R-:W-:Y:S01]  /*2b00*/  FFMA.FTZ R25, R25, UR8, -R3.reuse ;  /* 0x0000000819197c23 */ /* 0x100fe20008010803 */
[----:B------:R-:W-:Y:S01]  /*2b10*/  FFMA.FTZ R28, R28, UR8, -R3 ;  /* 0x000000081c1c7c23 */ /* 0x000fe20008010803 */
[C---:B------:R-:W-:Y:S01]  /*2b20*/  HMMA.16816.F32 R40, R132.reuse, R8, R40 ;  /* 0x000000088428723c */ /* 0x040fe20000001828 */
[----:B------:R-:W-:Y:S01]  /*2b30*/  PLOP3.LUT P0, PT, PT, PT, UP2, 0x80, 0x0 ;  /* 0x000000000000781c */ /* 0x000fe20003f0f028 */
[----:B------:R-:W3:Y:S04]  /*2b40*/  LDG.E R147, desc[UR30][R148.64] ;  /* 0x0000001e94937981 */ /* 0x000ee8000c1e1900 */
[----:B------:R-:W-:Y:S01]  /*2b50*/  MUFU.EX2 R227, R15 ;  /* 0x0000000f00e37308 */ /* 0x000fe20000000800 */
[--C-:B------:R-:W-:Y:S01]  /*2b60*/  FFMA.FTZ R32, R32, UR8, -R137.reuse ;  /* 0x0000000820207c23 */ /* 0x100fe20008010889 */
[-C--:B------:R-:W-:Y:S01]  /*2b70*/  HMMA.16816.F32 R44, R132, R10.reuse, R44 ;  /* 0x0000000a842c723c */ /* 0x080fe2000000182c */
[----:B------:R-:W3:Y:S02]  /*2b80*/  LDG.E R144, desc[UR30][R148.64+0x20] ;  /* 0x0000201e94907981 */ /* 0x000ee4000c1e1900 */
[----:B------:R-:W-:Y:S03]  /*2b90*/  FFMA.FTZ R33, R33, UR8, -R137 ;  /* 0x0000000821217c23 */ /* 0x000fe60008010889 */
[C---:B------:R-:W-:Y:S02]  /*2ba0*/  HMMA.16816.F32 R48, R176.reuse, R10, R48 ;  /* 0x0000000ab030723c */ /* 0x040fe40000001830 */
[----:B------:R-:W-:Y:S03]  /*2bb0*/  MUFU.EX2 R163, R32 ;  /* 0x0000002000a37308 */ /* 0x000fe60000000800 */
[--C-:B------:R-:W-:Y:S01]  /*2bc0*/  FFMA.FTZ R34, R34, UR8, -R136.reuse ;  /* 0x0000000822227c23 */ /* 0x100fe20008010888 */
[----:B------:R-:W-:Y:S01]  /*2bd0*/  FFMA.FTZ R35, R35, UR8, -R136 ;  /* 0x0000000823237c23 */ /* 0x000fe20008010888 */
[--C-:B------:R-:W-:Y:S01]  /*2be0*/  FFMA.FTZ R29, R29, UR8, -R3.reuse ;  /* 0x000000081d1d7c23 */ /* 0x100fe20008010803 */
[--C-:B------:R-:W-:Y:S01]  /*2bf0*/  FFMA.FTZ R26, R26, UR8, -R0.reuse ;  /* 0x000000081a1a7c23 */ /* 0x100fe20008010800 */
[-C--:B----4-:R-:W-:Y:S03]  /*2c00*/  HMMA.16816.F32 R52, R176, R4.reuse, R52 ;  /* 0x00000004b034723c */ /* 0x090fe60000001834 */
[----:B------:R-:W-:Y:S01]  /*2c10*/  MUFU.EX2 R162, R33 ;  /* 0x0000002100a27308 */ /* 0x000fe20000000800 */
[--C-:B------:R-:W-:Y:S01]  /*2c20*/  FFMA.FTZ R40, R40, UR8, -R3.reuse ;  /* 0x0000000828287c23 */ /* 0x100fe20008010803 */
[--C-:B------:R-:W-:Y:S01]  /*2c30*/  FFMA.FTZ R41, R41, UR8, -R3.reuse ;  /* 0x0000000829297c23 */ /* 0x100fe20008010803 */
[--C-:B------:R-:W-:Y:S01]  /*2c40*/  FFMA.FTZ R27, R27, UR8, -R0.reuse ;  /* 0x000000081b1b7c23 */ /* 0x100fe20008010800 */
[C---:B------:R-:W-:Y:S06]  /*2c50*/  HMMA.16816.F32 R56, R132.reuse, R4, R56 ;  /* 0x000000048438723c */ /* 0x040fec0000001838 */
[----:B------:R-:W-:Y:S01]  /*2c60*/  MUFU.EX2 R199, R34 ;  /* 0x0000002200c77308 */ /* 0x000fe20000000800 */
[--C-:B------:R-:W-:Y:S01]  /*2c70*/  FFMA.FTZ R44, R44, UR8, -R3.reuse ;  /* 0x000000082c2c7c23 */ /* 0x100fe20008010803 */
[-C--:B------:R-:W-:Y:S03]  /*2c80*/  HMMA.16816.F32 R60, R132, R6.reuse, R60 ;  /* 0x00000006843c723c */ /* 0x080fe6000000183c */
[----:B------:R-:W-:Y:S03]  /*2c90*/  F2FP.F16.F32.PACK_AB R5, R164, R165 ;  /* 0x000000a5a405723e */ /* 0x000fe600000000ff */
[----:B------:R-:W-:Y:S02]  /*2ca0*/  HMMA.16816.F32 R64, R176, R6, R64 ;  /* 0x00000006b040723c */ /* 0x000fe40000001840 */
[----:B------:R-:W-:Y:S01]  /*2cb0*/  MUFU.EX2 R175, R20 ;  /* 0x0000001400af7308 */ /* 0x000fe20000000800 */
[----:B------:R1:W-:Y:S02]  /*2cc0*/  STS [R231+0x1c000], R5 ;  /* 0x01c00005e7007388 */ /* 0x0003e40000000800 */
[----:B------:R-:W-:Y:S01]  /*2cd0*/  F2FP.F16.F32.PACK_AB R4, R217, R218 ;  /* 0x000000dad904723e */ /* 0x000fe200000000ff */
[--C-:B------:R-:W-:Y:S01]  /*2ce0*/  FFMA.FTZ R45, R45, UR8, -R3.reuse ;  /* 0x000000082d2d7c23 */ /* 0x100fe20008010803 */
[----:B------:R-:W-:Y:S01]  /*2cf0*/  F2FP.F16.F32.PACK_AB R6, R225, R226 ;  /* 0x000000e2e106723e */ /* 0x000fe200000000ff */
[--C-:B------:R-:W-:Y:S04]  /*2d00*/  FFMA.FTZ R30, R30, UR8, -R0.reuse ;  /* 0x000000081e1e7c23 */ /* 0x100fe80008010800 */
[----:B------:R-:W4:Y:S01]  /*2d10*/  MUFU.EX2 R174, R21 ;  /* 0x0000001500ae7308 */ /* 0x000f220000000800 */
[----:B------:R2:W-:Y:S01]  /*2d20*/  STS [R231+0x1c400], R4 ;  /* 0x01c40004e7007388 */ /* 0x0005e20000000800 */
[----:B------:R-:W-:Y:S01]  /*2d30*/  FFMA.FTZ R31, R31, UR8, -R0 ;  /* 0x000000081f1f7c23 */ /* 0x000fe20008010800 */
[--C-:B------:R-:W-:Y:S01]  /*2d40*/  FFMA.FTZ R56, R56, UR8, -R3.reuse ;  /* 0x0000000838387c23 */ /* 0x100fe20008010803 */
[----:B------:R-:W-:Y:S01]  /*2d50*/  FFMA.FTZ R57, R57, UR8, -R3 ;  /* 0x0000000839397c23 */ /* 0x000fe20008010803 */
[--C-:B------:R-:W-:Y:S01]  /*2d60*/  FFMA.FTZ R36, R36, UR8, -R137.reuse ;  /* 0x0000000824247c23 */ /* 0x100fe20008010889 */
[----:B------:R-:W-:Y:S01]  /*2d70*/  FFMA.FTZ R37, R37, UR8, -R137 ;  /* 0x0000000825257c23 */ /* 0x000fe20008010889 */
[--C-:B------:R-:W-:Y:S03]  /*2d80*/  FFMA.FTZ R38, R38, UR8, -R136.reuse ;  /* 0x0000000826267c23 */ /* 0x100fe60008010888 */
[----:B------:R-:W-:Y:S01]  /*2d90*/  MUFU.EX2 R206, R22 ;  /* 0x0000001600ce7308 */ /* 0x000fe20000000800 */
[--C-:B------:R-:W-:Y:S01]  /*2da0*/  FFMA.FTZ R60, R60, UR8, -R3.reuse ;  /* 0x000000083c3c7c23 */ /* 0x100fe20008010803 */
[----:B------:R-:W-:Y:S01]  /*2db0*/  FFMA.FTZ R3, R61, UR8, -R3 ;  /* 0x000000083d037c23 */ /* 0x000fe20008010803 */
[--C-:B------:R-:W-:Y:S01]  /*2dc0*/  FFMA.FTZ R39, R39, UR8, -R136.reuse ;  /* 0x0000000827277c23 */ /* 0x100fe20008010888 */
[--C-:B------:R-:W-:Y:S01]  /*2dd0*/  FFMA.FTZ R48, R48, UR8, -R137.reuse ;  /* 0x0000000830307c23 */ /* 0x100fe20008010889 */
[--C-:B------:R-:W-:Y:S01]  /*2de0*/  FFMA.FTZ R49, R49, UR8, -R137.reuse ;  /* 0x0000000831317c23 */ /* 0x100fe20008010889 */
[--C-:B------:R-:W-:Y:S01]  /*2df0*/  FFMA.FTZ R50, R50, UR8, -R136.reuse ;  /* 0x0000000832327c23 */ /* 0x100fe20008010888 */
[----:B------:R-:W-:Y:S03]  /*2e00*/  FFMA.FTZ R51, R51, UR8, -R136 ;  /* 0x0000000833337c23 */ /* 0x000fe60008010888 */
[----:B------:R4:W-:Y:S01]  /*2e10*/  MUFU.EX2 R168, R3 ;  /* 0x0000000300a87308 */ /* 0x0009e20000000800 */
[--C-:B------:R-:W-:Y:S01]  /*2e20*/  FFMA.FTZ R42, R42, UR8, -R0.reuse ;  /* 0x000000082a2a7c23 */ /* 0x100fe20008010800 */
[--C-:B------:R-:W-:Y:S01]  /*2e30*/  FFMA.FTZ R43, R43, UR8, -R0.reuse ;  /* 0x000000082b2b7c23 */ /* 0x100fe20008010800 */
[--C-:B------:R-:W-:Y:S01]  /*2e40*/  FFMA.FTZ R46, R46, UR8, -R0.reuse ;  /* 0x000000082e2e7c23 */ /* 0x100fe20008010800 */
[----:B-1----:R-:W-:Y:S01]  /*2e50*/  F2FP.F16.F32.PACK_AB R5, R183, R198 ;  /* 0x000000c6b705723e */ /* 0x002fe200000000ff */
[----:B------:R-:W-:Y:S01]  /*2e60*/  FFMA.FTZ R47, R47, UR8, -R0 ;  /* 0x000000082f2f7c23 */ /* 0x000fe20008010800 */
[--C-:B------:R-:W-:Y:S01]  /*2e70*/  FFMA.FTZ R52, R52, UR8, -R137.reuse ;  /* 0x0000000834347c23 */ /* 0x100fe20008010889 */
[--C-:B------:R-:W-:Y:S03]  /*2e80*/  FFMA.FTZ R53, R53, UR8, -R137.reuse ;  /* 0x0000000835357c23 */ /* 0x100fe60008010889 */
[----:B------:R-:W1:Y:S01]  /*2e90*/  MUFU.EX2 R205, R23 ;  /* 0x0000001700cd7308 */ /* 0x000e620000000800 */
[----:B------:R1:W-:Y:S01]  /*2ea0*/  STS [R234+0x1c000], R5 ;  /* 0x01c00005ea007388 */ /* 0x0003e20000000800 */
[----:B--2---:R-:W-:Y:S01]  /*2eb0*/  F2FP.F16.F32.PACK_AB R4, R207, R208 ;  /* 0x000000d0cf04723e */ /* 0x004fe200000000ff */
[--C-:B------:R-:W-:Y:S01]  /*2ec0*/  FFMA.FTZ R54, R54, UR8, -R136.reuse ;  /* 0x0000000836367c23 */ /* 0x100fe20008010888 */
[--C-:B------:R-:W-:Y:S01]  /*2ed0*/  FFMA.FTZ R55, R55, UR8, -R136.reuse ;  /* 0x0000000837377c23 */ /* 0x100fe20008010888 */
[--C-:B------:R-:W-:Y:S01]  /*2ee0*/  FFMA.FTZ R64, R64, UR8, -R137.reuse ;  /* 0x0000000840407c23 */ /* 0x100fe20008010889 */
[----:B------:R-:W-:Y:S01]  /*2ef0*/  FFMA.FTZ R137, R65, UR8, -R137 ;  /* 0x0000000841897c23 */ /* 0x000fe20008010889 */
[----:B------:R2:W-:Y:S03]  /*2f00*/  STS [R234+0x1c400], R4 ;  /* 0x01c40004ea007388 */ /* 0x0005e60000000800 */
[----:B------:R-:W2:Y:S01]  /*2f10*/  MUFU.EX2 R182, R35 ;  /* 0x0000002300b67308 */ /* 0x000ea20000000800 */
[----:B----4-:R-:W-:Y:S01]  /*2f20*/  F2FP.F16.F32.PACK_AB R3, R222, R223 ;  /* 0x000000dfde03723e */ /* 0x010fe200000000ff */
[----:B------:R-:W-:Y:S01]  /*2f30*/  FFMA.FTZ R66, R66, UR8, -R136 ;  /* 0x0000000842427c23 */ /* 0x000fe20008010888 */
[----:B------:R-:W-:Y:S01]  /*2f40*/  STS [R231+0x1e000], R6 ;  /* 0x01e00006e7007388 */ /* 0x000fe20000000800 */
[--C-:B------:R-:W-:Y:S01]  /*2f50*/  FFMA.FTZ R62, R62, UR8, -R0.reuse ;  /* 0x000000083e3e7c23 */ /* 0x100fe20008010800 */
[--C-:B------:R-:W-:Y:S01]  /*2f60*/  FFMA.FTZ R58, R58, UR8, -R0.reuse ;  /* 0x000000083a3a7c23 */ /* 0x100fe20008010800 */
[----:B------:R-:W-:Y:S01]  /*2f70*/  FFMA.FTZ R59, R59, UR8, -R0 ;  /* 0x000000083b3b7c23 */ /* 0x000fe20008010800 */
[----:B------:R-:W-:Y:S03]  /*2f80*/  FFMA.FTZ R136, R67, UR8, -R136 ;  /* 0x0000000843887c23 */ /* 0x000fe60008010888 */
[----:B------:R-:W-:Y:S01]  /*2f90*/  MUFU.EX2 R216, R24 ;  /* 0x0000001800d87308 */ /* 0x000fe20000000800 */
[----:B------:R-:W-:Y:S09]  /*2fa0*/  FFMA.FTZ R0, R63, UR8, -R0 ;  /* 0x000000083f007c23 */ /* 0x000ff20008010800 */
[----:B------:R-:W-:Y:S01]  /*2fb0*/  MUFU.EX2 R215, R25 ;  /* 0x0000001900d77308 */ /* 0x000fe20000000800 */
[----:B-1----:R-:W-:Y:S05]  /*2fc0*/  F2FP.F16.F32.PACK_AB R5, R229, R230 ;  /* 0x000000e6e505723e */ /* 0x002fea00000000ff */
[----:B------:R1:W-:Y:S01]  /*2fd0*/  STS [R231+0x1e400], R5 ;  /* 0x01e40005e7007388 */ /* 0x0003e20000000800 */
[----:B--2---:R-:W-:Y:S03]  /*2fe0*/  F2FP.F16.F32.PACK_AB R4, R174, R175 ;  /* 0x000000afae04723e */ /* 0x004fe600000000ff */
[----:B------:R-:W-:Y:S01]  /*2ff0*/  MUFU.EX2 R224, R26 ;  /* 0x0000001a00e07308 */ /* 0x000fe20000000800 */
[----:B------:R2:W-:Y:S09]  /*3000*/  STS [R234+0x1e000], R3 ;  /* 0x01e00003ea007388 */ /* 0x0005f20000000800 */
[----:B------:R-:W-:Y:S10]  /*3010*/  MUFU.EX2 R221, R27 ;  /* 0x0000001b00dd7308 */ /* 0x000ff40000000800 */
[----:B------:R-:W-:Y:S01]  /*3020*/  MUFU.EX2 R212, R28 ;  /* 0x0000001c00d47308 */ /* 0x000fe20000000800 */
[----:B-1----:R-:W-:Y:S09]  /*3030*/  F2FP.F16.F32.PACK_AB R5, R227, R228 ;  /* 0x000000e4e305723e */ /* 0x002ff200000000ff */
[----:B------:R-:W-:Y:S01]  /*3040*/  MUFU.EX2 R211, R29 ;  /* 0x0000001d00d37308 */ /* 0x000fe20000000800 */
[----:B--2---:R-:W-:Y:S01]  /*3050*/  F2FP.F16.F32.PACK_AB R3, R205, R206 ;  /* 0x000000cecd03723e */ /* 0x004fe200000000ff */
[----:B------:R1:W-:Y:S04]  /*3060*/  STS [R234+0x1e400], R5 ;  /* 0x01e40005ea007388 */ /* 0x0003e80000000800 */
[----:B------:R2:W-:Y:S04]  /*3070*/  STS [R238+0x1c000], R4 ;  /* 0x01c00004ee007388 */ /* 0x0005e80000000800 */
[----:B------:R-:W-:Y:S01]  /*3080*/  MUFU.EX2 R220, R30 ;  /* 0x0000001e00dc7308 */ /* 0x000fe20000000800 */
[----:B------:R4:W-:Y:S09]  /*3090*/  STS [R238+0x1c400], R3 ;  /* 0x01c40003ee007388 */ /* 0x0009f20000000800 */
[----:B------:R-:W4:Y:S10]  /*30a0*/  MUFU.EX2 R219, R31 ;  /* 0x0000001f00db7308 */ /* 0x000f340000000800 */
[----:B------:R-:W-:Y:S01]  /*30b0*/  MUFU.EX2 R159, R36 ;  /* 0x00000024009f7308 */ /* 0x000fe20000000800 */
[----:B-1----:R-:W-:Y:S02]  /*30c0*/  F2FP.F16.F32.PACK_AB R5, R162, R163 ;  /* 0x000000a3a205723e */ /* 0x002fe400000000ff */
[----:B--2---:R-:W-:Y:S03]  /*30d0*/  F2FP.F16.F32.PACK_AB R4, R182, R199 ;  /* 0x000000c7b604723e */ /* 0x004fe600000000ff */
[----:B------:R1:W-:Y:S04]  /*30e0*/  STS [R237+0x1c000], R5 ;  /* 0x01c00005ed007388 */ /* 0x0003e80000000800 */
[----:B------:R-:W-:Y:S01]  /*30f0*/  MUFU.EX2 R158, R37 ;  /* 0x00000025009e7308 */ /* 0x000fe20000000800 */
[----:B----4-:R-:W-:Y:S02]  /*3100*/  F2FP.F16.F32.PACK_AB R6, R219, R220 ;  /* 0x000000dcdb06723e */ /* 0x010fe400000000ff */
[----:B------:R-:W-:Y:S01]  /*3110*/  F2FP.F16.F32.PACK_AB R3, R215, R216 ;  /* 0x000000d8d703723e */ /* 0x000fe200000000ff */
[----:B------:R-:W-:Y:S04]  /*3120*/  STS [R237+0x1c400], R4 ;  /* 0x01c40004ed007388 */ /* 0x000fe80000000800 */
[----:B------:R2:W-:Y:S02]  /*3130*/  STS [R238+0x1e000], R3 ;  /* 0x01e00003ee007388 */ /* 0x0005e40000000800 */
[----:B------:R-:W-:Y:S10]  /*3140*/  MUFU.EX2 R181, R38 ;  /* 0x0000002600b57308 */ /* 0x000ff40000000800 */
[----:B------:R-:W4:Y:S01]  /*3150*/  MUFU.EX2 R180, R39 ;  /* 0x0000002700b47308 */ /* 0x000f220000000800 */
[----:B-1----:R-:W-:Y:S09]  /*3160*/  F2FP.F16.F32.PACK_AB R5, R221, R224 ;  /* 0x000000e0dd05723e */ /* 0x002ff200000000ff */
[----:B------:R-:W-:Y:S01]  /*3170*/  MUFU.EX2 R157, R48 ;  /* 0x00000030009d7308 */ /* 0x000fe20000000800 */
[----:B------:R1:W-:Y:S01]  /*3180*/  STS [R238+0x1e400], R5 ;  /* 0x01e40005ee007388 */ /* 0x0003e20000000800 */
[----:B--2---:R-:W-:Y:S08]  /*3190*/  F2FP.F16.F32.PACK_AB R3, R211, R212 ;  /* 0x000000d4d303723e */ /* 0x004ff000000000ff */
[----:B------:R-:W2:Y:S01]  /*31a0*/  MUFU.EX2 R156, R49 ;  /* 0x00000031009c7308 */ /* 0x000ea20000000800 */
[----:B----4-:R-:W-:Y:S01]  /*31b0*/  F2FP.F16.F32.PACK_AB R4, R180, R181 ;  /* 0x000000b5b404723e */ /* 0x010fe200000000ff */
[----:B------:R-:W-:Y:S04]  /*31c0*/  STS [R237+0x1e400], R6 ;  /* 0x01e40006ed007388 */ /* 0x000fe80000000800 */
[----:B------:R2:W-:Y:S04]  /*31d0*/  STS [R237+0x1e000], R3 ;  /* 0x01e00003ed007388 */ /* 0x0005e80000000800 */
[----:B------:R-:W-:Y:S01]  /*31e0*/  MUFU.EX2 R167, R50 ;  /* 0x0000003200a77308 */ /* 0x000fe20000000800 */
[----:B------:R-:W-:Y:S09]  /*31f0*/  STS [R232+0x1c400], R4 ;  /* 0x01c40004e8007388 */ /* 0x000ff20000000800 */
[----:B------:R-:W4:Y:S01]  /*3200*/  MUFU.EX2 R166, R51 ;  /* 0x0000003300a67308 */ /* 0x000f220000000800 */
[----:B-1----:R-:W-:Y:S09]  /*3210*/  F2FP.F16.F32.PACK_AB R5, R158, R159 ;  /* 0x0000009f9e05723e */ /* 0x002ff200000000ff */
[----:B------:R-:W-:Y:S01]  /*3220*/  MUFU.EX2 R204, R40 ;  /* 0x0000002800cc7308 */ /* 0x000fe20000000800 */
[----:B------:R1:W-:Y:S01]  /*3230*/  STS [R232+0x1c000], R5 ;  /* 0x01c00005e8007388 */ /* 0x0003e20000000800 */
[----:B--2---:R-:W-:Y:S08]  /*3240*/  F2FP.F16.F32.PACK_AB R3, R156, R157 ;  /* 0x0000009d9c03723e */ /* 0x004ff000000000ff */
[----:B------:R-:W1:Y:S01]  /*3250*/  MUFU.EX2 R203, R41 ;  /* 0x0000002900cb7308 */ /* 0x000e620000000800 */
[----:B----4-:R-:W-:Y:S01]  /*3260*/  F2FP.F16.F32.PACK_AB R6, R166, R167 ;  /* 0x000000a7a606723e */ /* 0x010fe200000000ff */
[----:B------:R2:W-:Y:S08]  /*3270*/  STS [R233+0x1c000], R3 ;  /* 0x01c00003e9007388 */ /* 0x0005f00000000800 */
[----:B------:R-:W-:Y:S01]  /*3280*/  MUFU.EX2 R214, R42 ;  /* 0x0000002a00d67308 */ /* 0x000fe20000000800 */
[----:B------:R4:W-:Y:S09]  /*3290*/  STS [R233+0x1c400], R6 ;  /* 0x01c40006e9007388 */ /* 0x0009f20000000800 */
[----:B------:R-:W2:Y:S01]  /*32a0*/  MUFU.EX2 R213, R43 ;  /* 0x0000002b00d57308 */ /* 0x000ea20000000800 */
[----:B-1----:R-:W-:Y:S05]  /*32b0*/  F2FP.F16.F32.PACK_AB R5, R203, R204 ;  /* 0x000000cccb05723e */ /* 0x002fea00000000ff */
[----:B------:R1:W-:Y:S04]  /*32c0*/  STS [R232+0x1e000], R5 ;  /* 0x01e00005e8007388 */ /* 0x0003e80000000800 */
[----:B------:R-:W-:Y:S10]  /*32d0*/  MUFU.EX2 R202, R44 ;  /* 0x0000002c00ca7308 */ /* 0x000ff40000000800 */
[----:B------:R-:W3:Y:S01]  /*32e0*/  MUFU.EX2 R201, R45 ;  /* 0x0000002d00c97308 */ /* 0x000ee20000000800 */
[----:B--2---:R-:W-:Y:S05]  /*32f0*/  F2FP.F16.F32.PACK_AB R4, R213, R214 ;  /* 0x000000d6d504723e */ /* 0x004fea00000000ff */
[----:B------:R2:W-:Y:S04]  /*3300*/  STS [R232+0x1e400], R4 ;  /* 0x01e40004e8007388 */ /* 0x0005e80000000800 */
[----:B------:R-:W-:Y:S10]  /*3310*/  MUFU.EX2 R210, R46 ;  /* 0x0000002e00d27308 */ /* 0x000ff40000000800 */
[----:B------:R-:W4:Y:S01]  /*3320*/  MUFU.EX2 R209, R47 ;  /* 0x0000002f00d17308 */ /* 0x000f220000000800 */
[----:B---3--:R-:W-:Y:S05]  /*3330*/  F2FP.F16.F32.PACK_AB R3, R201, R202 ;  /* 0x000000cac903723e */ /* 0x008fea00000000ff */
[----:B------:R3:W-:Y:S04]  /*3340*/  STS [R233+0x1e000], R3 ;  /* 0x01e00003e9007388 */ /* 0x0007e80000000800 */
[----:B------:R-:W-:Y:S10]  /*3350*/  MUFU.EX2 R155, R52 ;  /* 0x00000034009b7308 */ /* 0x000ff40000000800 */
[----:B------:R-:W1:Y:S01]  /*3360*/  MUFU.EX2 R153, R53 ;  /* 0x0000003500997308 */ /* 0x000e620000000800 */
[----:B----4-:R-:W-:Y:S05]  /*3370*/  F2FP.F16.F32.PACK_AB R6, R209, R210 ;  /* 0x000000d2d106723e */ /* 0x010fea00000000ff */
[----:B------:R4:W-:Y:S04]  /*3380*/  STS [R233+0x1e400], R6 ;  /* 0x01e40006e9007388 */ /* 0x0009e80000000800 */
[----:B------:R-:W-:Y:S10]  /*3390*/  MUFU.EX2 R161, R54 ;  /* 0x0000003600a17308 */ /* 0x000ff40000000800 */
[----:B------:R-:W2:Y:S01]  /*33a0*/  MUFU.EX2 R160, R55 ;  /* 0x0000003700a07308 */ /* 0x000ea20000000800 */
[----:B-1----:R-:W-:Y:S05]  /*33b0*/  F2FP.F16.F32.PACK_AB R5, R153, R155 ;  /* 0x0000009b9905723e */ /* 0x002fea00000000ff */
[----:B------:R-:W-:Y:S04]  /*33c0*/  STS [R236+0x1c000], R5 ;  /* 0x01c00005ec007388 */ /* 0x000fe80000000800 */
[----:B------:R-:W-:Y:S10]  /*33d0*/  MUFU.EX2 R151, R64 ;  /* 0x0000004000977308 */ /* 0x000ff40000000800 */
[----:B------:R-:W3:Y:S01]  /*33e0*/  MUFU.EX2 R150, R137 ;  /* 0x0000008900967308 */ /* 0x000ee20000000800 */
[----:B--2---:R-:W-:Y:S05]  /*33f0*/  F2FP.F16.F32.PACK_AB R4, R160, R161 ;  /* 0x000000a1a004723e */ /* 0x004fea00000000ff */
[----:B------:R-:W-:Y:S04]  /*3400*/  STS [R236+0x1c400], R4 ;  /* 0x01c40004ec007388 */ /* 0x000fe80000000800 */
[----:B------:R-:W-:Y:S10]  /*3410*/  MUFU.EX2 R154, R66 ;  /* 0x00000042009a7308 */ /* 0x000ff40000000800 */
[----:B------:R-:W1:Y:S01]  /*3420*/  MUFU.EX2 R152, R136 ;  /* 0x0000008800987308 */ /* 0x000e620000000800 */
[----:B---3--:R-:W-:Y:S05]  /*3430*/  F2FP.F16.F32.PACK_AB R3, R150, R151 ;  /* 0x000000979603723e */ /* 0x008fea00000000ff */
[----:B------:R-:W-:Y:S04]  /*3440*/  STS [R235+0x1c000], R3 ;  /* 0x01c00003eb007388 */ /* 0x000fe80000000800 */
[----:B------:R1:W-:Y:S10]  /*3450*/  MUFU.EX2 R170, R0 ;  /* 0x0000000000aa7308 */ /* 0x0003f40000000800 */
[----:B------:R-:W-:Y:S10]  /*3460*/  MUFU.EX2 R173, R56 ;  /* 0x0000003800ad7308 */ /* 0x000ff40000000800 */
[----:B------:R-:W4:Y:S01]  /*3470*/  MUFU.EX2 R172, R57 ;  /* 0x0000003900ac7308 */ /* 0x000f220000000800 */
[----:B-1----:R-:W-:Y:S05]  /*3480*/  F2FP.F16.F32.PACK_AB R0, R152, R154 ;  /* 0x0000009a9800723e */ /* 0x002fea00000000ff */
[----:B------:R1:W-:Y:S04]  /*3490*/  STS [R235+0x1c400], R0 ;  /* 0x01c40000eb007388 */ /* 0x0003e80000000800 */
[----:B------:R-:W-:Y:S10]  /*34a0*/  MUFU.EX2 R200, R58 ;  /* 0x0000003a00c87308 */ /* 0x000ff40000000800 */
[----:B------:R-:W2:Y:S01]  /*34b0*/  MUFU.EX2 R176, R59 ;  /* 0x0000003b00b07308 */ /* 0x000ea20000000800 */
[----:B----4-:R-:W-:Y:S05]  /*34c0*/  F2FP.F16.F32.PACK_AB R6, R172, R173 ;  /* 0x000000adac06723e */ /* 0x010fea00000000ff */
[----:B------:R-:W-:Y:S04]  /*34d0*/  STS [R236+0x1e000], R6 ;  /* 0x01e00006ec007388 */ /* 0x000fe80000000800 */
[----:B------:R-:W3:Y:S01]  /*34e0*/  MUFU.EX2 R169, R60 ;  /* 0x0000003c00a97308 */ /* 0x000ee20000000800 */
[----:B-1----:R-:W-:Y:S09]  /*34f0*/  LEA R0, R192, UR5, 0x1 ;  /* 0x00000005c0007c11 */ /* 0x002ff2000f8e08ff */
[----:B------:R-:W1:Y:S01]  /*3500*/  MUFU.EX2 R171, R62 ;  /* 0x0000003e00ab7308 */ /* 0x000e620000000800 */
[----:B--2---:R-:W-:Y:S02]  /*3510*/  F2FP.F16.F32.PACK_AB R5, R176, R200 ;  /* 0x000000c8b005723e */ /* 0x004fe400000000ff */
[C---:B------:R-:W-:Y:S02]  /*3520*/  IADD3 R146, R0.reuse, R2, RZ ;  /* 0x0000000200927210 */ /* 0x040fe40007ffe0ff */
[----:B------:R-:W-:Y:S01]  /*3530*/  IADD3 R145, R0, R186, RZ ;  /* 0x000000ba00917210 */ /* 0x000fe20007ffe0ff */
[----:B------:R-:W-:Y:S01]  /*3540*/  STS [R236+0x1e400], R5 ;  /* 0x01e40005ec007388 */ /* 0x000fe20000000800 */
[----:B---3--:R-:W-:Y:S05]  /*3550*/  F2FP.F16.F32.PACK_AB R4, R168, R169 ;  /* 0x000000a9a804723e */ /* 0x008fea00000000ff */
[----:B------:R-:W-:Y:S01]  /*3560*/  STS [R235+0x1e000], R4 ;  /* 0x01e00004eb007388 */ /* 0x000fe20000000800 */
[----:B-1----:R-:W-:Y:S05]  /*3570*/  F2FP.F16.F32.PACK_AB R3, R170, R171 ;  /* 0x000000abaa03723e */ /* 0x002fea00000000ff */
[----:B------:R-:W-:Y:S04]  /*3580*/  STS [R235+0x1e400], R3 ;  /* 0x01e40003eb007388 */ /* 0x000fe80000000800 */
[----:B------:R-:W-:Y:S08]  /*3590*/  LDSM.16.M88.4 R64, [R0+0x8000] ;  /* 0x008000000040783b */ /* 0x000ff00000000200 */
[----:B------:R-:W1:Y:S08]  /*35a0*/  LDSM.16.M88.4 R16, [R187+0x4000] ;  /* 0x00400000bb10783b */ /* 0x000e700000000200 */
[----:B------:R-:W2:Y:S08]  /*35b0*/  LDSM.16.M88.4 R60, [R0+0xa000] ;  /* 0x00a00000003c783b */ /* 0x000eb00000000200 */
[----:B------:R-:W3:Y:S08]  /*35c0*/  LDSM.16.M88.4 R32, [R187+0x4800] ;  /* 0x00480000bb20783b */ /* 0x000ef00000000200 */
[----:B------:R-:W4:Y:S08]  /*35d0*/  LDSM.16.M88.4 R48, [R187+0x5000] ;  /* 0x00500000bb30783b */ /* 0x000f300000000200 */
[----:B------:R-:W4:Y:S01]  /*35e0*/  LDSM.16.M88.4 R132, [R187+0x5800] ;  /* 0x00580000bb84783b */ /* 0x000f220000000200 */
        /* <DEDUP_REMOVED lines=65> */
[----:B------:R-:W3:Y:S01]  /*3a00*/  LDSM.16.M88.4 R140, [R140+0xa000] ;  /* 0x00a000008c8c783b */ /* 0x000ee20000000200 */
[-C--:B-1----:R-:W-:Y:S06]  /*3a10*/  HMMA.16816.F32 R4, R132, R136.reuse, R4 ;  /* 0x000000888404723c */ /* 0x082fec0000001804 */
[C---:B---3--:R-:W-:Y:S06]  /*3a20*/  HMMA.16816.F32 R8, R140.reuse, R136, R8 ;  /* 0x000000888c08723c */ /* 0x048fec0000001808 */
[-C--:B------:R-:W-:Y:S06]  /*3a30*/  HMMA.16816.F32 R12, R140, R138.reuse, R12 ;  /* 0x0000008a8c0c723c */ /* 0x080fec000000180c */
[C---:B------:R-:W-:Y:S01]  /*3a40*/  HMMA.16816.F32 R16, R132.reuse, R138, R16 ;  /* 0x0000008a8410723c */ /* 0x040fe20000001810 */
[----:B------:R-:W1:Y:S05]  /*3a50*/  LDSM.16.M88.4 R136, [R189+0x4800] ;  /* 0x00480000bd88783b */ /* 0x000e6a0000000200 */
[C---:B------:R-:W-:Y:S01]  /*3a60*/  FADD.FTZ R4, -R147.reuse, R4 ;  /* 0x0000000493047221 */ /* 0x040fe20000010100 */
[----:B------:R-:W-:Y:S04]  /*3a70*/  FADD.FTZ R5, -R147, R5 ;  /* 0x0000000593057221 */ /* 0x000fe80000010100 */
[----:B--2---:R-:W-:Y:S01]  /*3a80*/  FMUL.FTZ R149, R165, R4 ;  /* 0x00000004a5957220 */ /* 0x004fe20000410000 */
[----:B------:R-:W-:Y:S11]  /*3a90*/  FMUL.FTZ R148, R164, R5 ;  /* 0x00000005a4947220 */ /* 0x000ff60000410000 */
[----:B------:R-:W-:Y:S01]  /*3aa0*/  @!UPT UIADD3 URZ, URZ, URZ, URZ ;  /* 0x0000003f3f3ff290 */ /* 0x000fe2000fffe03f */
        /* <DEDUP_REMOVED lines=10> */
[----:B------:R-:W-:Y:S04]  /*3b50*/  FADD.FTZ R5, -R147, R21 ;  /* 0x0000001593057221 */ /* 0x000fe80000010100 */
[----:B------:R-:W-:Y:S01]  /*3b60*/  FMUL.FTZ R16, R175, R16 ;  /* 0x00000010af107220 */ /* 0x000fe20000410000 */
[----:B------:R-:W-:Y:S11]  /*3b70*/  FMUL.FTZ R5, R174, R5 ;  /* 0x00000005ae057220 */ /* 0x000ff60000410000 */
[----:B------:R-:W-:Y:S01]  /*3b80*/  @!UPT UIADD3 URZ, URZ, URZ, URZ ;  /* 0x0000003f3f3ff290 */ /* 0x000fe2000fffe03f */
[C---:B------:R-:W-:Y:S01]  /*3b90*/  FADD.FTZ R33, -R147.reuse, R33 ;  /* 0x0000002193217221 */ /* 0x040fe20000010100 */
[-C--:B-1----:R-:W-:Y:S06]  /*3ba0*/  HMMA.16816.F32 R36, R132, R136.reuse, R36 ;  /* 0x000000888424723c */ /* 0x082fec0000001824 */
[C---:B------:R-:W-:Y:S06]  /*3bb0*/  HMMA.16816.F32 R40, R140.reuse, R136, R40 ;  /* 0x000000888c28723c */ /* 0x040fec0000001828 */
[-C--:B------:R-:W-:Y:S06]  /*3bc0*/  HMMA.16816.F32 R44, R140, R138.reuse, R44 ;  /* 0x0000008a8c2c723c */ /* 0x080fec000000182c */
[C---:B------:R-:W-:Y:S01]  /*3bd0*/  HMMA.16816.F32 R48, R132.reuse, R138, R48 ;  /* 0x0000008a8430723c */ /* 0x040fe20000001830 */
[----:B------:R-:W1:Y:S05]  /*3be0*/  LDSM.16.M88.4 R136, [R189+0x5800] ;  /* 0x00580000bd88783b */ /* 0x000e6a0000000200 */
[C---:B------:R-:W-:Y:S05]  /*3bf0*/  FADD.FTZ R21, -R147.reuse, R37 ;  /* 0x0000002593157221 */ /* 0x040fea0000010100 */
[----:B------:R-:W-:Y:S11]  /*3c00*/  FMUL.FTZ R21, R158, R21 ;  /* 0x000000159e157220 */ /* 0x000ff60000410000 */
[----:B------:R-:W-:Y:S02]  /*3c10*/  @!UPT UIADD3 URZ, URZ, URZ, URZ ;  /* 0x0000003f3f3ff290 */ /* 0x000fe4000fffe03f */
[C---:B------:R-:W-:Y:S01]  /*3c20*/  FADD.FTZ R20, -R147.reuse, R48 ;  /* 0x0000003093147221 */ /* 0x040fe20000010100 */
[----:B------:R-:W-:Y:S03]  /*3c30*/  FADD.FTZ R17, -R147, R49 ;  /* 0x0000003193117221 */ /* 0x000fe60000010100 */
[----:B------:R-:W-:Y:S01]  /*3c40*/  FMUL.FTZ R20, R157, R20 ;  /* 0x000000149d147220 */ /* 0x000fe20000410000 */
[----:B------:R-:W-:Y:S05]  /*3c50*/  FMUL.FTZ R17, R156, R17 ;  /* 0x000000119c117220 */ /* 0x000fea0000410000 */
[----:B------:R-:W-:Y:S01]  /*3c60*/  F2FP.F16.F32.PACK_AB R49, R17, R20 ;  /* 0x000000141131723e */ /* 0x000fe200000000ff */
[-C--:B-1----:R-:W-:Y:S06]  /*3c70*/  HMMA.16816.F32 R52, R132, R136.reuse, R52 ;  /* 0x000000888434723c */ /* 0x082fec0000001834 */
[C---:B------:R-:W-:Y:S06]  /*3c80*/  HMMA.16816.F32 R56, R140.reuse, R136, R56 ;  /* 0x000000888c38723c */ /* 0x040fec0000001838 */
[-C--:B------:R-:W-:Y:S06]  /*3c90*/  HMMA.16816.F32 R60, R140, R138.reuse, R60 ;  /* 0x0000008a8c3c723c */ /* 0x080fec000000183c */
[----:B------:R-:W-:Y:S07]  /*3ca0*/  HMMA.16816.F32 R64, R132, R138, R64 ;  /* 0x0000008a8440723c */ /* 0x000fee0000001840 */
[C---:B------:R-:W-:Y:S01]  /*3cb0*/  FADD.FTZ R134, -R147.reuse, R32 ;  /* 0x0000002093867221 */ /* 0x040fe20000010100 */
[----:B------:R-:W-:Y:S03]  /*3cc0*/  FMUL.FTZ R133, R162, R33 ;  /* 0x00000021a2857220 */ /* 0x000fe60000410000 */
[----:B------:R-:W-:Y:S01]  /*3cd0*/  F2FP.F16.F32.PACK_AB R32, R2, R4 ;  /* 0x000000040220723e */ /* 0x000fe200000000ff */
[----:B------:R-:W-:Y:S01]  /*3ce0*/  FADD.FTZ R33, -R147, R36 ;  /* 0x0000002493217221 */ /* 0x000fe20000010100 */
[----:B------:R-:W-:Y:S01]  /*3cf0*/  F2FP.F16.F32.PACK_AB R135, R5, R16 ;  /* 0x000000100587723e */ /* 0x000fe200000000ff */
[C---:B------:R-:W-:Y:S01]  /*3d00*/  FADD.FTZ R16, -R147.reuse, R52 ;  /* 0x0000003493107221 */ /* 0x040fe20000010100 */
[----:B------:R-:W-:Y:S01]  /*3d10*/  FADD.FTZ R5, -R147, R53 ;  /* 0x0000003593057221 */ /* 0x000fe20000010100 */
[----:B------:R-:W-:Y:S01]  /*3d20*/  FMUL.FTZ R33, R159, R33 ;  /* 0x000000219f217220 */ /* 0x000fe20000410000 */
[----:B------:R-:W-:Y:S01]  /*3d30*/  F2FP.F16.F32.PACK_AB R132, R148, R149 ;  /* 0x000000959484723e */ /* 0x000fe200000000ff */
[----:B------:R-:W-:Y:S01]  /*3d40*/  FMUL.FTZ R134, R163, R134 ;  /* 0x00000086a3867220 */ /* 0x000fe20000410000 */
[----:B------:R-:W-:Y:S01]  /*3d50*/  FMUL.FTZ R16, R155, R16 ;  /* 0x000000109b107220 */ /* 0x000fe20000410000 */
[----:B------:R-:W-:Y:S01]  /*3d60*/  FMUL.FTZ R5, R153, R5 ;  /* 0x0000000599057220 */ /* 0x000fe20000410000 */
[----:B------:R-:W-:Y:S01]  /*3d70*/  F2FP.F16.F32.PACK_AB R52, R21, R33 ;  /* 0x000000211534723e */ /* 0x000fe200000000ff */
[C---:B------:R-:W-:Y:S01]  /*3d80*/  FADD.FTZ R36, -R144.reuse, R6 ;  /* 0x0000000690247221 */ /* 0x040fe20000010100 */
[----:B------:R-:W-:Y:S01]  /*3d90*/  F2FP.F16.F32.PACK_AB R133, R133, R134 ;  /* 0x000000868585723e */ /* 0x000fe200000000ff */
[C---:B------:R-:W-:Y:S01]  /*3da0*/  FADD.FTZ R4, -R147.reuse, R64 ;  /* 0x0000004093047221 */ /* 0x040fe20000010100 */
[----:B------:R-:W-:Y:S01]  /*3db0*/  FADD.FTZ R2, -R147, R65 ;  /* 0x0000004193027221 */ /* 0x000fe20000010100 */
[----:B------:R-:W-:Y:S01]  /*3dc0*/  F2FP.F16.F32.PACK_AB R48, R5, R16 ;  /* 0x000000100530723e */ /* 0x000fe200000000ff */
[----:B------:R-:W-:Y:S01]  /*3dd0*/  FADD.FTZ R33, -R144, R7 ;  /* 0x0000000790217221 */ /* 0x000fe20000010100 */
[----:B------:R-:W-:Y:S01]  /*3de0*/  FMUL.FTZ R4, R151, R4 ;  /* 0x0000000497047220 */ /* 0x000fe20000410000 */
[----:B------:R-:W-:Y:S05]  /*3df0*/  FMUL.FTZ R2, R150, R2 ;  /* 0x0000000296027220 */ /* 0x000fea0000410000 */
[----:B------:R-:W-:Y:S01]  /*3e00*/  F2FP.F16.F32.PACK_AB R37, R2, R4 ;  /* 0x000000040225723e */ /* 0x000fe200000000ff */
[----:B------:R-:W-:Y:S06]  /*3e10*/  @!P0 BRA `(.L_x_596) ;  /* 0x00000000006c8947 */ /* 0x000fec0003800000 */
[----:B------:R-:W1:Y:S01]  /*3e20*/  LDC.64 R16, c[0x0][0x240] ;  /* 0x00009000ff107b82 */ /* 0x000e620000000a00 */
[----:B------:R-:W-:Y:S04]  /*3e30*/  ULOP3.LUT UR6, UR45, 0x1, URZ, 0xc0, !UPT ;  /* 0x000000012d067892 */ /* 0x000fe8000f8ec03f */
[----:B------:R-:W-:Y:S04]  /*3e40*/  UISETP.NE.U32.AND UP0, UPT, UR6, 0x1, UPT ;  /* 0x000000010600788c */ /* 0x000fe8000bf05070 */
[----:B------:R-:W-:Y:S06]  /*3e50*/  USEL UR6, UR27, 0x4000, !UP0 ;  /* 0x000040001b067887 */ /* 0x000fec000c000000 */
[----:B------:R-:W-:Y:S01]  /*3e60*/  VIADD R239, R239, UR6 ;  /* 0x00000006efef7c36 */ /* 0x000fe20008000000 */
[----:B------:R-:W-:Y:S01]  /*3e70*/  IADD3 R191, R191, UR6, RZ ;  /* 0x00000006bfbf7c10 */ /* 0x000fe2000fffe0ff */
[C---:B-1----:R-:W-:Y:S02]  /*3e80*/  IMAD.U32 R4, R16.reuse, -0x80, RZ ;  /* 0xffffff8010047824 */ /* 0x042fe400078e00ff */
[C---:B------:R-:W-:Y:S01]  /*3e90*/  IMAD.SHL.U32 R2, R16.reuse, 0x40, RZ ;  /* 0x0000004010027824 */ /* 0x040fe200078e00ff */
[----:B------:R-:W-:Y:S02]  /*3ea0*/  SHF.L.U64.HI R16, R16, 0x6, R17 ;  /* 0x0000000610107819 */ /* 0x000fe40000010211 */
[C---:B------:R-:W-:Y:S04]  /*3eb0*/  LEA R5, P1, R4.reuse, R240, 0x1 ;  /* 0x000000f004057211 */ /* 0x040fe800078208ff */
[----:B------:R-:W-:Y:S01]  /*3ec0*/  LEA.HI.X.SX32 R4, R4, R241, 0x1, P1 ;  /* 0x000000f104047211 */ /* 0x000fe200008f0eff */
[----:B------:R-:W-:Y:S03]  /*3ed0*/  IMAD.MOV.U32 R240, RZ, RZ, R5 ;  /* 0x000000fffff07224 */ /* 0x000fe600078e0005 */
        /* <DEDUP_REMOVED lines=15> */
.L_x_596:
[----:B-1----:R-:W-:Y:S01]  /*3fd0*/  FMUL.FTZ R4, R217, R33 ;  /* 0x00000021d9047220 */ /* 0x002fe20000410000 */
[----:B------:R-:W-:Y:S01]  /*3fe0*/  FMUL.FTZ R5, R218, R36 ;  /* 0x00000024da057220 */ /* 0x000fe20000410000 */
[C---:B------:R-:W-:Y:S01]  /*3ff0*/  FADD.FTZ R19, -R144.reuse, R19 ;  /* 0x0000001390137221 */ /* 0x040fe20000010100 */
[----:B------:R-:W-:Y:S01]  /*4000*/  FADD.FTZ R18, -R144, R18 ;  /* 0x0000001290127221 */ /* 0x000fe20000010100 */
[----:B------:R-:W-:Y:S01]  /*4010*/  STS [R231+0x14000], R132 ;  /* 0x01400084e7007388 */ /* 0x000fe20000000800 */
[----:B-----5:R-:W-:Y:S01]  /*4020*/  FADD.FTZ R8, -R3, R8 ;  /* 0x0000000803087221 */ /* 0x020fe20000010100 */
[----:B------:R-:W-:Y:S01]  /*4030*/  FMUL.FTZ R2, R207, R19 ;  /* 0x00000013cf027220 */ /* 0x000fe20000410000 */
[----:B------:R-:W-:Y:S01]  /*4040*/  FMUL.FTZ R18, R208, R18 ;  /* 0x00000012d0127220 */ /* 0x000fe20000410000 */
[----:B------:R-:W-:Y:S01]  /*4050*/  F2FP.F16.F32.PACK_AB R4, R4, R5 ;  /* 0x000000050404723e */ /* 0x000fe200000000ff */
[----:B------:R-:W-:Y:S01]  /*4060*/  FADD.FTZ R9, -R3, R9 ;  /* 0x0000000903097221 */ /* 0x000fe20000010100 */
[----:B------:R-:W-:Y:S01]  /*4070*/  FMUL.FTZ R8, R226, R8 ;  /* 0x00000008e2087220 */ /* 0x000fe20000410000 */
[----:B------:R-:W-:Y:S01]  /*4080*/  FADD.FTZ R16, -R144, R54 ;  /* 0x0000003690107221 */ /* 0x000fe20000010100 */
[----:B------:R-:W-:Y:S01]  /*4090*/  F2FP.F16.F32.PACK_AB R2, R2, R18 ;  /* 0x000000120202723e */ /* 0x000fe200000000ff */
[----:B------:R-:W-:Y:S01]  /*40a0*/  STS [R231+0x14400], R4 ;  /* 0x01440004e7007388 */ /* 0x000fe20000000800 */
[----:B------:R-:W-:Y:S01]  /*40b0*/  FMUL.FTZ R9, R225, R9 ;  /* 0x00000009e1097220 */ /* 0x000fe20000410000 */
[----:B------:R-:W-:Y:S01]  /*40c0*/  FADD.FTZ R7, -R144, R55 ;  /* 0x0000003790077221 */ /* 0x000fe20000010100 */
[C---:B------:R-:W-:Y:S01]  /*40d0*/  FADD.FTZ R11, -R0.reuse, R11 ;  /* 0x0000000b000b7221 */ /* 0x040fe20000010100 */
[----:B------:R1:W-:Y:S01]  /*40e0*/  STS [R234+0x14400], R2 ;  /* 0x01440002ea007388 */ /* 0x0003e20000000800 */
[----:B------:R-:W-:Y:S01]  /*40f0*/  FADD.FTZ R10, -R0, R10 ;  /* 0x0000000a000a7221 */ /* 0x000fe20000010100 */
[----:B------:R-:W-:Y:S01]  /*4100*/  FMUL.FTZ R16, R161, R16 ;  /* 0x00000010a1107220 */ /* 0x000fe20000410000 */
[----:B------:R-:W-:Y:S01]  /*4110*/  FMUL.FTZ R7, R160, R7 ;  /* 0x00000007a0077220 */ /* 0x000fe20000410000 */
[----:B------:R-:W-:Y:S01]  /*4120*/  FADD.FTZ R15, -R0, R15 ;  /* 0x0000000f000f7221 */ /* 0x000fe20000010100 */
[----:B------:R-:W-:Y:S01]  /*4130*/  FMUL.FTZ R10, R230, R10 ;  /* 0x0000000ae60a7220 */ /* 0x000fe20000410000 */
[----:B------:R-:W-:Y:S01]  /*4140*/  FADD.FTZ R14, -R0, R14 ;  /* 0x0000000e000e7221 */ /* 0x000fe20000010100 */
[C---:B------:R-:W-:Y:S01]  /*4150*/  FADD.FTZ R12, -R3.reuse, R12 ;  /* 0x0000000c030c7221 */ /* 0x040fe20000010100 */
[----:B------:R-:W-:Y:S01]  /*4160*/  FADD.FTZ R13, -R3, R13 ;  /* 0x0000000d030d7221 */ /* 0x000fe20000010100 */
[C---:B------:R-:W-:Y:S01]  /*4170*/  FADD.FTZ R22, -R144.reuse, R22 ;  /* 0x0000001690167221 */ /* 0x040fe20000010100 */
[----:B------:R-:W-:Y:S01]  /*4180*/  FADD.FTZ R23, -R144, R23 ;  /* 0x0000001790177221 */ /* 0x000fe20000010100 */
[----:B------:R-:W-:Y:S01]  /*4190*/  STS [R234+0x14000], R32 ;  /* 0x01400020ea007388 */ /* 0x000fe20000000800 */
[----:B------:R-:W-:Y:S01]  /*41a0*/  F2FP.F16.F32.PACK_AB R21, R7, R16 ;  /* 0x000000100715723e */ /* 0x000fe200000000ff */
        /* <DEDUP_REMOVED lines=12> */
[----:B-1----:R-:W-:Y:S01]  /*4270*/  F2FP.F16.F32.PACK_AB R2, R9, R8 ;  /* 0x000000080902723e */ /* 0x002fe200000000ff */
[----:B------:R-:W-:Y:S01]  /*4280*/  FMUL.FTZ R8, R229, R11 ;  /* 0x0000000be5087220 */ /* 0x000fe20000410000 */
[----:B------:R-:W-:Y:S01]  /*4290*/  F2FP.F16.F32.PACK_AB R7, R7, R14 ;  /* 0x0000000e0707723e */ /* 0x000fe200000000ff */
[----:B------:R-:W-:Y:S01]  /*42a0*/  FMUL.FTZ R5, R152, R5 ;  /* 0x0000000598057220 */ /* 0x000fe20000410000 */
[C---:B------:R-:W-:Y:S01]  /*42b0*/  FADD.FTZ R56, -R3.reuse, R56 ;  /* 0x0000003803387221 */ /* 0x040fe20000010100 */
[----:B------:R1:W-:Y:S01]  /*42c0*/  STS [R231+0x16000], R2 ;  /* 0x01600002e7007388 */ /* 0x0003e20000000800 */
[----:B------:R-:W-:Y:S01]  /*42d0*/  F2FP.F16.F32.PACK_AB R8, R8, R10 ;  /* 0x0000000a0808723e */ /* 0x000fe200000000ff */
[----:B------:R-:W-:Y:S01]  /*42e0*/  FADD.FTZ R16, -R3, R57 ;  /* 0x0000003903107221 */ /* 0x000fe20000010100 */
[----:B------:R-:W-:Y:S01]  /*42f0*/  F2FP.F16.F32.PACK_AB R23, R23, R22 ;  /* 0x000000161717723e */ /* 0x000fe200000000ff */
[----:B------:R-:W-:Y:S01]  /*4300*/  FMUL.FTZ R34, R199, R34 ;  /* 0x00000022c7227220 */ /* 0x000fe20000410000 */
[----:B------:R-:W-:Y:S01]  /*4310*/  FMUL.FTZ R22, R182, R35 ;  /* 0x00000023b6167220 */ /* 0x000fe20000410000 */
[----:B------:R-:W-:Y:S01]  /*4320*/  STS [R231+0x16400], R8 ;  /* 0x01640008e7007388 */ /* 0x000fe20000000800 */
[C---:B------:R-:W-:Y:S01]  /*4330*/  FADD.FTZ R25, -R3.reuse, R25 ;  /* 0x0000001903197221 */ /* 0x040fe20000010100 */
[C---:B------:R-:W-:Y:S01]  /*4340*/  FADD.FTZ R27, -R0.reuse, R27 ;  /* 0x0000001b001b7221 */ /* 0x040fe20000010100 */
[C---:B------:R-:W-:Y:S01]  /*4350*/  FADD.FTZ R24, -R3.reuse, R24 ;  /* 0x0000001803187221 */ /* 0x040fe20000010100 */
[----:B------:R-:W-:Y:S01]  /*4360*/  FADD.FTZ R26, -R0, R26 ;  /* 0x0000001a001a7221 */ /* 0x000fe20000010100 */
        /* <DEDUP_REMOVED lines=15> */
[----:B------:R-:W-:Y:S01]  /*4460*/  FMUL.FTZ R26, R224, R26 ;  /* 0x0000001ae01a7220 */ /* 0x000fe20000410000 */
        /* <DEDUP_REMOVED lines=37> */
[----:B-1----:R-:W-:Y:S01]  /*46c0*/  FMUL.FTZ R2, R213, R43 ;  /* 0x0000002bd5027220 */ /* 0x002fe20000410000 */
        /* <DEDUP_REMOVED lines=27> */
[----:B------:R-:W-:Y:S01]  /*4880*/  F2FP.F16.F32.PACK_AB R9, R9, R60 ;  /* 0x0000003c0909723e */ /* 0x000fe200000000ff */
[----:B------:R-:W-:Y:S01]  /*4890*/  IMAD R147, R248, UR7, RZ ;  /* 0x00000007f8937c24 */ /* 0x000fe2000f8e02ff */
[----:B------:R-:W-:Y:S01]  /*48a0*/  F2FP.F16.F32.PACK_AB R5, R5, R62 ;  /* 0x0000003e0505723e */ /* 0x000fe200000000ff */
[----:B------:R2:W-:Y:S04]  /*48b0*/  STS [R233+0x16400], R0 ;  /* 0x01640000e9007388 */ /* 0x0005e80000000800 */
[----:B------:R-:W-:Y:S04]  /*48c0*/  STS [R236+0x14000], R48 ;  /* 0x01400030ec007388 */ /* 0x000fe80000000800 */
[----:B------:R-:W-:Y:S04]  /*48d0*/  STS [R236+0x14400], R21 ;  /* 0x01440015ec007388 */ /* 0x000fe80000000800 */
[----:B------:R-:W-:Y:S04]  /*48e0*/  STS [R235+0x14000], R37 ;  /* 0x01400025eb007388 */ /* 0x000fe80000000800 */
[----:B------:R-:W-:Y:S01]  /*48f0*/  STS [R235+0x14400], R20 ;  /* 0x01440014eb007388 */ /* 0x000fe20000000800 */
[----:B-1----:R-:W-:Y:S03]  /*4900*/  LEA R2, R193, UR5, 0x1 ;  /* 0x00000005c1027c11 */ /* 0x002fe6000f8e08ff */
[----:B------:R-:W-:Y:S04]  /*4910*/  STS [R236+0x16000], R16 ;  /* 0x01600010ec007388 */ /* 0x000fe80000000800 */
[----:B------:R-:W-:Y:S01]  /*4920*/  STS [R236+0x16400], R4 ;  /* 0x01640004ec007388 */ /* 0x000fe20000000800 */
[----:B--2---:R-:W-:Y:S03]  /*4930*/  IADD3 R0, R2, R186, RZ ;  /* 0x000000ba02007210 */ /* 0x004fe60007ffe0ff */
[----:B------:R-:W-:Y:S04]  /*4940*/  STS [R235+0x16000], R9 ;  /* 0x01600009eb007388 */ /* 0x000fe80000000800 */
[----:B------:R-:W-:Y:S01]  /*4950*/  STS [R235+0x16400], R5 ;  /* 0x01640005eb007388 */ /* 0x000fe20000000800 */
[----:B------:R-:W-:Y:S06]  /*4960*/  BAR.SYNC.DEFER_BLOCKING 0x0 ;  /* 0x0000000000007b1d */ /* 0x000fec0000010000 */
[----:B------:R-:W-:Y:S04]  /*4970*/  LDSM.16.MT88.4 R4, [R184+0x1c000] ;  /* 0x01c00000b804783b */ /* 0x000fe80000004200 */
        /* <DEDUP_REMOVED lines=78> */
[----:B------:R4:W3:Y:S01]  /*4e60*/  LDSM.16.MT88.4 R32, [R0+0xb800] ;  /* 0x00b800000020783b */ /* 0x0008e20000004200 */
[-C--:B-1----:R-:W-:Y:S01]  /*4e70*/  HMMA.16816.F32 R68, R4, R8.reuse, R68 ;  /* 0x000000080444723c */ /* 0x082fe20000001844 */
[----:B------:R-:W-:Y:S05]  /*4e80*/  BAR.SYNC.DEFER_BLOCKING 0x0 ;  /* 0x0000000000007b1d */ /* 0x000fea0000010000 */
[C---:B------:R-:W-:Y:S06]  /*4e90*/  HMMA.16816.F32 R72, R12.reuse, R8, R72 ;  /* 0x000000080c48723c */ /* 0x040fec0000001848 */
[-C--:B------:R-:W-:Y:S06]  /*4ea0*/  HMMA.16816.F32 R76, R12, R10.reuse, R76 ;  /* 0x0000000a0c4c723c */ /* 0x080fec000000184c */
[C---:B------:R-:W-:Y:S05]  /*4eb0*/  HMMA.16816.F32 R80, R4.reuse, R10, R80 ;  /* 0x0000000a0450723c */ /* 0x040fea0000001850 */
[----:B----4-:R-:W-:Y:S01]  /*4ec0*/  LEA R0, -R147, RZ, 0x7 ;  /* 0x000000ff93007211 */ /* 0x010fe200078e39ff */
[-C--:B--2---:R-:W-:Y:S05]  /*4ed0*/  HMMA.16816.F32 R84, R4, R16.reuse, R84 ;  /* 0x000000100454723c */ /* 0x084fea0000001854 */
[C---:B------:R-:W-:Y:S01]  /*4ee0*/  LEA R196, P1, R0.reuse, R196, 0x2 ;  /* 0x000000c400c47211 */ /* 0x040fe200078210ff */
[C---:B------:R-:W-:Y:S05]  /*4ef0*/  HMMA.16816.F32 R88, R12.reuse, R16, R88 ;  /* 0x000000100c58723c */ /* 0x040fea0000001858 */
[----:B------:R-:W-:Y:S01]  /*4f00*/  LEA.HI.X.SX32 R197, R0, R197, 0x2, P1 ;  /* 0x000000c500c57211 */ /* 0x000fe200008f16ff */
        /* <DEDUP_REMOVED lines=13> */
[----:B------:R-:W1:Y:S02]  /*4fe0*/  LDC.64 R4, c[0x0][0x420] ;  /* 0x00010800ff047b82 */ /* 0x000e640000000a00 */
[C---:B-1----:R-:W-:Y:S02]  /*4ff0*/  IMAD.U32 R0, R4.reuse, -0x80, RZ ;  /* 0xffffff8004007824 */ /* 0x042fe400078e00ff */
[----:B------:R-:W-:Y:S03]  /*5000*/  IMAD.SHL.U32 R8, R4, 0x40, RZ ;  /* 0x0000004004087824 */ /* 0x000fe600078e00ff */
[C---:B------:R-:W-:Y:S04]  /*5010*/  LEA R3, P1, R0.reuse, R242, 0x1 ;  /* 0x000000f200037211 */ /* 0x040fe800078208ff */
[----:B------:R-:W-:Y:S01]  /*5020*/  LEA.HI.X.SX32 R0, R0, R243, 0x1, P1 ;  /* 0x000000f300007211 */ /* 0x000fe200008f0eff */
[----:B------:R-:W-:Y:S01]  /*5030*/  IMAD.MOV.U32 R242, RZ, RZ, R3 ;  /* 0x000000fffff27224 */ /* 0x000fe200078e0003 */
[----:B------:R-:W-:Y:S03]  /*5040*/  SHF.L.U64.HI R3, R4, 0x6, R5 ;  /* 0x0000000604037819 */ /* 0x000fe60000010205 */
[----:B------:R-:W-:Y:S01]  /*5050*/  IMAD.MOV.U32 R243, RZ, RZ, R0 ;  /* 0x000000fffff37224 */ /* 0x000fe200078e0000 */
[-C--:B------:R-:W-:Y:S02]  /*5060*/  IADD3 R6, P1, R242, R8.reuse, RZ ;  /* 0x00000008f2067210 */ /* 0x080fe40007f3e0ff */
[----:B------:R-:W-:Y:S02]  /*5070*/  LEA R0, R249, UR5, 0x1 ;  /* 0x00000005f9007c11 */ /* 0x000fe4000f8e08ff */
[-C--:B------:R-:W-:Y:S01]  /*5080*/  IADD3 R4, P2, R6, R8.reuse, RZ ;  /* 0x0000000806047210 */ /* 0x080fe20007f5e0ff */
[--C-:B------:R-:W-:Y:S02]  /*5090*/  IMAD.X R7, R243, 0x1, R3.reuse, P1 ;  /* 0x00000001f3077824 */ /* 0x100fe400008e0603 */
[----:B------:R-:W-:Y:S01]  /*50a0*/  @!PT LDS RZ, [RZ] ;  /* 0x00000000fffff984 */ /* 0x000fe20000000800 */
[----:B------:R-:W-:Y:S01]  /*50b0*/  @!PT LDS RZ, [RZ] ;  /* 0x00000000fffff984 */ /* 0x000fe20000000800 */
[----:B------:R-:W-:Y:S01]  /*50c0*/  @!PT LDS RZ, [RZ] ;  /* 0x00000000fffff984 */ /* 0x000fe20000000800 */
[----:B------:R1:W-:Y:S01]  /*50d0*/  LDGSTS.E.BYPASS.LTC128B.128 [R0+0x8000], desc[UR30][R242.64] ;  /* 0x08000000f2007fae */ /* 0x0003e2000b901d5e */
[----:B------:R-:W-:Y:S01]  /*50e0*/  IADD3 R8, P1, R4, R8, RZ ;  /* 0x0000000804087210 */ /* 0x000fe20007f3e0ff */
[--C-:B------:R-:W-:Y:S02]  /*50f0*/  IMAD.X R5, R7, 0x1, R3.reuse, P2 ;  /* 0x0000000107057824 */ /* 0x100fe400010e0603 */
[----:B------:R1:W-:Y:S02]  /*5100*/  LDGSTS.E.BYPASS.LTC128B.128 [R0+0x9000], desc[UR30][R6.64] ;  /* 0x0900000006007fae */ /* 0x0003e4000b901d5e */
[----:B------:R-:W-:Y:S02]  /*5110*/  IMAD.X R9, R5, 0x1, R3, P1 ;  /* 0x0000000105097824 */ /* 0x000fe400008e0603 */
[----:B------:R1:W-:Y:S04]  /*5120*/  LDGSTS.E.BYPASS.LTC128B.128 [R0+0xa000], desc[UR30][R4.64] ;  /* 0x0a00000004007fae */ /* 0x0003e8000b901d5e */
[----:B------:R1:W-:Y:S04]  /*5130*/  LDGSTS.E.BYPASS.LTC128B.128 [R0+0xb000], desc[UR30][R8.64] ;  /* 0x0b00000008007fae */ /* 0x0003e8000b901d5e */
[----:B------:R-:W0:Y:S02]  /*5140*/  LDGDEPBAR ;  /* 0x00000000000079af */ /* 0x000e240000000000 */
.L_x_597:
[----:B------:R-:W-:Y:S01]  /*5150*/  LEA R3, R192, UR5, 0x1 ;  /* 0x00000005c0037c11 */ /* 0x000fe2000f8e08ff */
[----:B------:R-:W-:Y:S01]  /*5160*/  LDSM.16.MT88.4 R16, [R2+0xc000] ;  /* 0x00c000000210783b */ /* 0x000fe20000004200 */
[----:B-1----:R-:W-:Y:S01]  /*5170*/  VIADD R0, R2, 0xc000 ;  /* 0x0000c00002007836 */ /* 0x002fe20000000000 */
[----:B------:R-:W-:Y:S01]  /*5180*/  ULOP3.LUT UR6, UR45, 0x1, URZ, 0xc0, !UPT ;  /* 0x000000012d067892 */ /* 0x000fe2000f8ec03f */
[----:B------:R-:W-:Y:S01]  /*5190*/  IMAD.IADD R144, R186, 0x1, R146 ;  /* 0x00000001ba907824 */ /* 0x000fe200078e0292 */
[----:B------:R-:W1:Y:S01]  /*51a0*/  LDSM.16.M88.4 R32, [R3+0x14000] ;  /* 0x014000000320783b */ /* 0x000e620000000200 */
[----:B------:R-:W-:Y:S01]  /*51b0*/  IMAD.IADD R0, R0, 0x1, R186 ;  /* 0x0000000100007824 */ /* 0x000fe200078e02ba */
[----:B------:R-:W-:Y:S02]  /*51c0*/  UISETP.NE.U32.AND UP0, UPT, UR6, 0x1, UPT ;  /* 0x000000010600788c */ /* 0x000fe4000bf05070 */
        /* <DEDUP_REMOVED lines=56> */
[----:B------:R-:W-:Y:S05]  /*5550*/  LDSM.16.M88.4 R36, [R145+0x18000] ;  /* 0x018000009124783b */ /* 0x000fea0000000200 */
        /* <DEDUP_REMOVED lines=8> */
[----:B------:R-:W3:Y:S05]  /*55e0*/  LDSM.16.MT88.4 R52, [R0+0x3000] ;  /* 0x003000000034783b */ /* 0x000eea0000004200 */
[----:B------:R-:W-:Y:S01]  /*55f0*/  HMMA.16816.F32 R32, R40, R62, R32 ;  /* 0x0000003e2820723c */ /* 0x000fe20000001820 */
[----:B------:R-:W-:Y:S04]  /*5600*/  LDSM.16.M88.4 R40, [R144+0x18000] ;  /* 0x018000009028783b */ /* 0x000fe80000000200 */
[----:B------:R-:W-:Y:S01]  /*5610*/  LDSM.16.M88.4 R60, [R144+0x1a000] ;  /* 0x01a00000903c783b */ /* 0x000fe20000000200 */
[-C--:B-1----:R-:W-:Y:S06]  /*5620*/  HMMA.16816.F32 R4, R44, R56.reuse, R4 ;  /* 0x000000382c04723c */ /* 0x082fec0000001804 */
[C---:B------:R-:W-:Y:S06]  /*5630*/  HMMA.16816.F32 R8, R64.reuse, R56, R8 ;  /* 0x000000384008723c */ /* 0x040fec0000001808 */
[-C--:B------:R-:W-:Y:S06]  /*5640*/  HMMA.16816.F32 R12, R64, R58.reuse, R12 ;  /* 0x0000003a400c723c */ /* 0x080fec000000180c */
[C---:B------:R-:W-:Y:S01]  /*5650*/  HMMA.16816.F32 R16, R44.reuse, R58, R16 ;  /* 0x0000003a2c10723c */ /* 0x040fe20000001810 */
[----:B------:R1:W4:Y:S05]  /*5660*/  LDSM.16.MT88.4 R56, [R2+0xf800] ;  /* 0x00f800000238783b */ /* 0x00032a0000004200 */
[-C--:B------:R-:W-:Y:S06]  /*5670*/  HMMA.16816.F32 R20, R44, R132.reuse, R20 ;  /* 0x000000842c14723c */ /* 0x080fec0000001814 */
[C---:B------:R-:W-:Y:S06]  /*5680*/  HMMA.16816.F32 R24, R64.reuse, R132, R24 ;  /* 0x000000844018723c */ /* 0x040fec0000001818 */
[-C--:B------:R-:W-:Y:S01]  /*5690*/  HMMA.16816.F32 R28, R64, R134.reuse, R28 ;  /* 0x00000086401c723c */ /* 0x080fe2000000181c */
[----:B------:R4:W4:Y:S05]  /*56a0*/  LDSM.16.MT88.4 R64, [R0+0x3800] ;  /* 0x003800000040783b */ /* 0x00092a0000004200 */
[----:B------:R-:W-:Y:S05]  /*56b0*/  HMMA.16816.F32 R32, R44, R134, R32 ;  /* 0x000000862c20723c */ /* 0x000fea0000001820 */
[----:B-1----:R-:W-:Y:S01]  /*56c0*/  @P0 IADD3 R2, P1, R250, UR10, RZ ;  /* 0x0000000afa020c10 */ /* 0x002fe2000ff3e0ff */
[-C--:B--2---:R-:W-:Y:S01]  /*56d0*/  HMMA.16816.F32 R4, R36, R48.reuse, R4 ;  /* 0x000000302404723c */ /* 0x084fe20000001804 */
[----:B------:R-:W-:Y:S04]  /*56e0*/  @UP2 UIADD3 UR10, UP1, UR10, -0x200, URZ ;  /* 0xfffffe000a0a2890 */ /* 0x000fe8000ff3e03f */
[----:B------:R-:W-:Y:S01]  /*56f0*/  @P0 IADD3.X R3, R251, UR9, RZ, P1, !PT ;  /* 0x00000009fb030c10 */ /* 0x000fe20008ffe4ff */
[C---:B------:R-:W-:Y:S01]  /*5700*/  HMMA.16816.F32 R8, R136.reuse, R48, R8 ;  /* 0x000000308808723c */ /* 0x040fe20000001808 */
[----:B------:R-:W-:Y:S03]  /*5710*/  @UP2 UIADD3.X UR9, UR9, -0x1, URZ, UP1, !UPT ;  /* 0xffffffff09092890 */ /* 0x000fe60008ffe43f */
[----:B------:R-:W5:Y:S01]  /*5720*/  @P0 LDG.E R247, desc[UR30][R2.64] ;  /* 0x0000001e02f70981 */ /* 0x000f62000c1e1900 */
[C---:B------:R-:W-:Y:S01]  /*5730*/  IMAD.SHL.U32 R44, R147.reuse, 0x8, RZ ;  /* 0x00000008932c7824 */ /* 0x040fe200078e00ff */
[-C--:B------:R-:W-:Y:S02]  /*5740*/  HMMA.16816.F32 R12, R136, R50.reuse, R12 ;  /* 0x00000032880c723c */ /* 0x080fe4000000180c */
[----:B------:R-:W5:Y:S03]  /*5750*/  @P0 LDG.E R246, desc[UR30][R2.64+0x20] ;  /* 0x0000201e02f60981 */ /* 0x000f66000c1e1900 */
[C---:B------:R-:W-:Y:S01]  /*5760*/  IMAD.SHL.U32 R45, R147.reuse, 0x10, RZ ;  /* 0x00000010932d7824 */ /* 0x040fe200078e00ff */
[C---:B------:R-:W-:Y:S01]  /*5770*/  HMMA.16816.F32 R16, R36.reuse, R50, R16 ;  /* 0x000000322410723c */ /* 0x040fe20000001810 */
[----:B------:R-:W5:Y:S04]  /*5780*/  @P0 LDG.E R245, desc[UR30][R2.64+0x100] ;  /* 0x0001001e02f50981 */ /* 0x000f68000c1e1900 */
[----:B------:R1:W5:Y:S01]  /*5790*/  @P0 LDG.E R244, desc[UR30][R2.64+0x120] ;  /* 0x0001201e02f40981 */ /* 0x000362000c1e1900 */
[-C--:B---3--:R-:W-:Y:S05]  /*57a0*/  HMMA.16816.F32 R20, R36, R52.reuse, R20 ;  /* 0x000000342414723c */ /* 0x088fea0000001814 */
[----:B----4-:R-:W-:Y:S01]  /*57b0*/  IMAD R0, R147, 0x18, RZ ;  /* 0x0000001893007824 */ /* 0x010fe200078e02ff */
[C---:B------:R-:W-:Y:S06]  /*57c0*/  HMMA.16816.F32 R24, R136.reuse, R52, R24 ;  /* 0x000000348818723c */ /* 0x040fec0000001818 */
[-C--:B------:R-:W-:Y:S06]  /*57d0*/  HMMA.16816.F32 R28, R136, R54.reuse, R28 ;  /* 0x00000036881c723c */ /* 0x080fec000000181c */
[----:B------:R-:W-:Y:S06]  /*57e0*/  HMMA.16816.F32 R32, R36, R54, R32 ;  /* 0x000000362420723c */ /* 0x000fec0000001820 */
[-C--:B------:R-:W-:Y:S05]  /*57f0*/  HMMA.16816.F32 R4, R40, R56.reuse, R4 ;  /* 0x000000382804723c */ /* 0x080fea0000001804 */
[CC--:B------:R-:W-:Y:S01]  /*5800*/  LEA R36, P0, R44.reuse, R196.reuse, 0x2 ;  /* 0x000000c42c247211 */ /* 0x0c0fe200078010ff */
[C---:B------:R-:W-:Y:S05]  /*5810*/  HMMA.16816.F32 R8, R60.reuse, R56, R8 ;  /* 0x000000383c08723c */ /* 0x040fea0000001808 */
[CC--:B-1----:R-:W-:Y:S01]  /*5820*/  LEA R2, P1, R45.reuse, R196.reuse, 0x2 ;  /* 0x000000c42d027211 */ /* 0x0c2fe200078210ff */
[-C--:B------:R-:W-:Y:S05]  /*5830*/  HMMA.16816.F32 R12, R60, R58.reuse, R12 ;  /* 0x0000003a3c0c723c */ /* 0x080fea000000180c */
[-C--:B------:R-:W-:Y:S01]  /*5840*/  LEA.HI.X.SX32 R37, R44, R197.reuse, 0x2, P0 ;  /* 0x000000c52c257211 */ /* 0x080fe200000f16ff */
[C---:B------:R-:W-:Y:S05]  /*5850*/  HMMA.16816.F32 R16, R40.reuse, R58, R16 ;  /* 0x0000003a2810723c */ /* 0x040fea0000001810 */
[----:B------:R1:W-:Y:S01]  /*5860*/  REDG.E.ADD.F32.FTZ.RN.STRONG.GPU desc[UR30][R196.64], R4 ;  /* 0x00000004c40079a6 */ /* 0x0003e2000c10f39e */
[-C--:B------:R-:W-:Y:S03]  /*5870*/  HMMA.16816.F32 R20, R40, R64.reuse, R20 ;  /* 0x000000402814723c */ /* 0x080fe60000001814 */
[----:B------:R2:W-:Y:S02]  /*5880*/  REDG.E.ADD.F32.FTZ.RN.STRONG.GPU desc[UR30][R36.64], R5 ;  /* 0x00000005240079a6 */ /* 0x0005e4000c10f39e */
[-C--:B------:R-:W-:Y:S01]  /*5890*/  LEA.HI.X.SX32 R3, R45, R197.reuse, 0x2, P1 ;  /* 0x000000c52d037211 */ /* 0x080fe200008f16ff */
[C---:B------:R-:W-:Y:S04]  /*58a0*/  HMMA.16816.F32 R24, R60.reuse, R64, R24 ;  /* 0x000000403c18723c */ /* 0x040fe80000001818 */
[----:B------:R3:W-:Y:S01]  /*58b0*/  REDG.E.ADD.F32.FTZ.RN.STRONG.GPU desc[UR30][R2.64], R6 ;  /* 0x00000006020079a6 */ /* 0x0007e2000c10f39e */
[CC--:B------:R-:W-:Y:S01]  /*58c0*/  LEA R38, P0, R0.reuse, R196.reuse, 0x2 ;  /* 0x000000c400267211 */ /* 0x0c0fe200078010ff */
[-C--:B------:R-:W-:Y:S05]  /*58d0*/  HMMA.16816.F32 R28, R60, R66.reuse, R28 ;  /* 0x000000423c1c723c */ /* 0x080fea000000181c */
[-C--:B------:R-:W-:Y:S01]  /*58e0*/  LEA.HI.X.SX32 R39, R0, R197.reuse, 0x2, P0 ;  /* 0x000000c500277211 */ /* 0x080fe200000f16ff */
[----:B------:R-:W-:Y:S04]  /*58f0*/  HMMA.16816.F32 R32, R40, R66, R32 ;  /* 0x000000422820723c */ /* 0x000fe80000001820 */
[----:B------:R4:W-:Y:S01]  /*5900*/  REDG.E.ADD.F32.FTZ.RN.STRONG.GPU desc[UR30][R38.64], R7 ;  /* 0x00000007260079a6 */ /* 0x0009e2000c10f39e */
[C---:B------:R-:W-:Y:S02]  /*5910*/  IMAD.SHL.U32 R0, R147.reuse, 0x40, RZ ;  /* 0x0000004093007824 */ /* 0x040fe400078e00ff */
[C---:B------:R-:W-:Y:S04]  /*5920*/  IMAD.SHL.U32 R40, R147.reuse, 0x20, RZ ;  /* 0x0000002093287824 */ /* 0x040fe800078e00ff */
[C---:B------:R-:W-:Y:S01]  /*5930*/  IMAD R42, R147.reuse, 0x28, RZ ;  /* 0x00000028932a7824 */ /* 0x040fe200078e02ff */
[CC--:B-1----:R-:W-:Y:S01]  /*5940*/  LEA R4, P1, R40.reuse, R196.reuse, 0x2 ;  /* 0x000000c428047211 */ /* 0x0c2fe200078210ff */
[----:B------:R-:W-:Y:S03]  /*5950*/  IMAD R41, R147, 0x30, RZ ;  /* 0x0000003093297824 */ /* 0x000fe600078e02ff */
[-C--:B--2---:R-:W-:Y:S02]  /*5960*/  LEA.HI.X.SX32 R5, R40, R197.reuse, 0x2, P1 ;  /* 0x000000c528057211 */ /* 0x084fe400008f16ff */
[CC--:B---3--:R-:W-:Y:S03]  /*5970*/  LEA R2, P0, R42.reuse, R196.reuse, 0x2 ;  /* 0x000000c42a027211 */ /* 0x0c8fe600078010ff */
[----:B------:R1:W-:Y:S01]  /*5980*/  REDG.E.ADD.F32.FTZ.RN.STRONG.GPU desc[UR30][R4.64], R8 ;  /* 0x00000008040079a6 */ /* 0x0003e2000c10f39e */
[CC--:B------:R-:W-:Y:S02]  /*5990*/  LEA R6, P1, R41.reuse, R196.reuse, 0x2 ;  /* 0x000000c429067211 */ /* 0x0c0fe400078210ff */
[-C--:B------:R-:W-:Y:S05]  /*59a0*/  LEA.HI.X.SX32 R3, R42, R197.reuse, 0x2, P0 ;  /* 0x000000c52a037211 */ /* 0x080fea00000f16ff */
[----:B------:R2:W-:Y:S01]  /*59b0*/  REDG.E.ADD.F32.FTZ.RN.STRONG.GPU desc[UR30][R2.64], R9 ;  /* 0x00000009020079a6 */ /* 0x0005e2000c10f39e */
[-C--:B----4-:R-:W-:Y:S01]  /*59c0*/  LEA.HI.X.SX32 R7, R41, R197.reuse, 0x2, P1 ;  /* 0x000000c529077211 */ /* 0x090fe200008f16ff */
[C---:B------:R-:W-:Y:S02]  /*59d0*/  IMAD R38, R147.reuse, 0x38, RZ ;  /* 0x0000003893267824 */ /* 0x040fe400078e02ff */
[----:B------:R-:W-:Y:S04]  /*59e0*/  LDSM.16.MT88.4 R40, [R184+0x19000] ;  /* 0x01900000b828783b */ /* 0x000fe80000004200 */
[----:B------:R3:W-:Y:S01]  /*59f0*/  REDG.E.ADD.F32.FTZ.RN.STRONG.GPU desc[UR30][R6.64], R10 ;  /* 0x0000000a060079a6 */ /* 0x0007e2000c10f39e */
[CC--:B-1----:R-:W-:Y:S01]  /*5a00*/  LEA R4, P0, R38.reuse, R196.reuse, 0x2 ;  /* 0x000000c426047211 */ /* 0x0c2fe200078010ff */
[C---:B------:R-:W-:Y:S03]  /*5a10*/  IMAD R8, R147.reuse, 0x50, RZ ;  /* 0x0000005093087824 */ /* 0x040fe600078e02ff */
[-C--:B------:R-:W-:Y:S02]  /*5a20*/  LEA.HI.X.SX32 R5, R38, R197.reuse, 0x2, P0 ;  /* 0x000000c526057211 */ /* 0x080fe400000f16ff */
[CC--:B--2---:R-:W-:Y:S01]  /*5a30*/  LEA R2, P1, R0.reuse, R196.reuse, 0x2 ;  /* 0x000000c400027211 */ /* 0x0c4fe200078210ff */
[C---:B------:R-:W-:Y:S02]  /*5a40*/  IMAD R9, R147.reuse, 0x48, RZ ;  /* 0x0000004893097824 */ /* 0x040fe400078e02ff */
[----:B------:R1:W-:Y:S01]  /*5a50*/  REDG.E.ADD.F32.FTZ.RN.STRONG.GPU desc[UR30][R4.64], R11 ;  /* 0x0000000b040079a6 */ /* 0x0003e2000c10f39e */
[-C--:B------:R-:W-:Y:S01]  /*5a60*/  LEA.HI.X.SX32 R3, R0, R197.reuse, 0x2, P1 ;  /* 0x000000c500037211 */ /* 0x080fe200008f16ff */
[----:B------:R-:W-:Y:S01]  /*5a70*/  IMAD R0, R147, 0x58, RZ ;  /* 0x0000005893007824 */ /* 0x000fe200078e02ff */
[CC--:B---3--:R-:W-:Y:S03]  /*5a80*/  LEA R6, P0, R9.reuse, R196.reuse, 0x2 ;  /* 0x000000c409067211 */ /* 0x0c8fe600078010ff */
[----:B------:R2:W-:Y:S01]  /*5a90*/  REDG.E.ADD.F32.FTZ.RN.STRONG.GPU desc[UR30][R2.64], R16 ;  /* 0x00000010020079a6 */ /* 0x0005e2000c10f39e */
[-C--:B------:R-:W-:Y:S01]  /*5aa0*/  LEA.HI.X.SX32 R7, R9, R197.reuse, 0x2, P0 ;  /* 0x000000c509077211 */ /* 0x080fe200000f16ff */
[C---:B------:R-:W-:Y:S04]  /*5ab0*/  IMAD R9, R147.reuse, 0x60, RZ ;  /* 0x0000006093097824 */ /* 0x040fe800078e02ff */
[----:B------:R3:W-:Y:S01]  /*5ac0*/  REDG.E.ADD.F32.FTZ.RN.STRONG.GPU desc[UR30][R6.64], R17 ;  /* 0x00000011060079a6 */ /* 0x0007e2000c10f39e */
[CC--:B-1----:R-:W-:Y:S04]  /*5ad0*/  LEA R4, P1, R8.reuse, R196.reuse, 0x2 ;  /* 0x000000c408047211 */ /* 0x0c2fe800078210ff */
[-C--:B------:R-:W-:Y:S01]  /*5ae0*/  LEA.HI.X.SX32 R5, R8, R197.reuse, 0x2, P1 ;  /* 0x000000c508057211 */ /* 0x080fe200008f16ff */
[C---:B------:R-:W-:Y:S01]  /*5af0*/  IMAD R8, R147.reuse, 0x68, RZ ;  /* 0x0000006893087824 */ /* 0x040fe200078e02ff */
[CC--:B--2---:R-:W-:Y:S03]  /*5b00*/  LEA R2, P0, R0.reuse, R196.reuse, 0x2 ;  /* 0x000000c400027211 */ /* 0x0c4fe600078010ff */
[----:B------:R1:W-:Y:S01]  /*5b10*/  REDG.E.ADD.F32.FTZ.RN.STRONG.GPU desc[UR30][R4.64], R18 ;  /* 0x00000012040079a6 */ /* 0x0003e2000c10f39e */
[-C--:B------:R-:W-:Y:S01]  /*5b20*/  LEA.HI.X.SX32 R3, R0, R197.reuse, 0x2, P0 ;  /* 0x000000c500037211 */ /* 0x080fe200000f16ff */
[C---:B------:R-:W-:Y:S02]  /*5b30*/  IMAD R0, R147.reuse, 0x70, RZ ;  /* 0x0000007093007824 */ /* 0x040fe400078e02ff */
[----:B------:R-:W-:Y:S01]  /*5b40*/  IMAD R147, R147, 0x78, RZ ;  /* 0x0000007893937824 */ /* 0x000fe200078e02ff */
[CC--:B---3--:R-:W-:Y:S01]  /*5b50*/  LEA R6, P1, R9.reuse, R196.reuse, 0x2 ;  /* 0x000000c409067211 */ /* 0x0c8fe200078210ff */
[----:B------:R2:W-:Y:S03]  /*5b60*/  REDG.E.ADD.F32.FTZ.RN.STRONG.GPU desc[UR30][R2.64], R19 ;  /* 0x00000013020079a6 */ /* 0x0005e6000c10f39e */
[-C--:B------:R-:W-:Y:S05]  /*5b70*/  LEA.HI.X.SX32 R7, R9, R197.reuse, 0x2, P1 ;  /* 0x000000c509077211 */ /* 0x080fea00008f16ff */
[----:B------:R3:W-:Y:S01]  /*5b80*/  REDG.E.ADD.F32.FTZ.RN.STRONG.GPU desc[UR30][R6.64], R12 ;  /* 0x0000000c060079a6 */ /* 0x0007e2000c10f39e */
[CC--:B-1----:R-:W-:Y:S04]  /*5b90*/  LEA R4, P0, R8.reuse, R196.reuse, 0x2 ;  /* 0x000000c408047211 */ /* 0x0c2fe800078010ff */
[-C--:B------:R-:W-:Y:S02]  /*5ba0*/  LEA.HI.X.SX32 R5, R8, R197.reuse, 0x2, P0 ;  /* 0x000000c508057211 */ /* 0x080fe400000f16ff */
[CC--:B--2---:R-:W-:Y:S03]  /*5bb0*/  LEA R2, P1, R0.reuse, R196.reuse, 0x2 ;  /* 0x000000c400027211 */ /* 0x0c4fe600078210ff */
[----:B------:R-:W-:Y:S01]  /*5bc0*/  REDG.E.ADD.F32.FTZ.RN.STRONG.GPU desc[UR30][R4.64], R13 ;  /* 0x0000000d040079a6 */ /* 0x000fe2000c10f39e */
[-C--:B------:R-:W-:Y:S01]  /*5bd0*/  LEA.HI.X.SX32 R3, R0, R197.reuse, 0x2, P1 ;  /* 0x000000c500037211 */ /* 0x080fe200008f16ff */
[----:B------:R-:W-:Y:S01]  /*5be0*/  VIADD R0, R45, 0x20 ;  /* 0x000000202d007836 */ /* 0x000fe20000000000 */
[CC--:B---3--:R-:W-:Y:S03]  /*5bf0*/  LEA R6, P0, R147.reuse, R196.reuse, 0x2 ;  /* 0x000000c493067211 */ /* 0x0c8fe600078010ff */
[----:B------:R1:W-:Y:S01]  /*5c00*/  REDG.E.ADD.F32.FTZ.RN.STRONG.GPU desc[UR30][R2.64], R14 ;  /* 0x0000000e020079a6 */ /* 0x0003e2000c10f39e */
[-C--:B------:R-:W-:Y:S02]  /*5c10*/  LEA.HI.X.SX32 R7, R147, R197.reuse, 0x2, P0 ;  /* 0x000000c593077211 */ /* 0x080fe400000f16ff */
[CC--:B------:R-:W-:Y:S03]  /*5c20*/  LEA R8, P0, R0.reuse, R196.reuse, 0x2 ;  /* 0x000000c400087211 */ /* 0x0c0fe600078010ff */
[----:B------:R2:W-:Y:S01]  /*5c30*/  REDG.E.ADD.F32.FTZ.RN.STRONG.GPU desc[UR30][R6.64], R15 ;  /* 0x0000000f060079a6 */ /* 0x0005e2000c10f39e */
[-C--:B------:R-:W-:Y:S03]  /*5c40*/  LEA.HI.X.SX32 R9, R0, R197.reuse, 0x2, P0 ;  /* 0x000000c500097211 */ /* 0x080fe600000f16ff */
[----:B------:R-:W-:Y:S04]  /*5c50*/  REDG.E.ADD.F32.FTZ.RN.STRONG.GPU desc[UR30][R196.64+0x80], R20 ;  /* 0x00008014c40079a6 */ /* 0x000fe8000c10f39e */
[----:B------:R-:W-:Y:S04]  /*5c60*/  REDG.E.ADD.F32.FTZ.RN.STRONG.GPU desc[UR30][R36.64+0x80], R21 ;  /* 0x00008015240079a6 */ /* 0x000fe8000c10f39e */
[----:B------:R3:W-:Y:S04]  /*5c70*/  REDG.E.ADD.F32.FTZ.RN.STRONG.GPU desc[UR30][R8.64], R22 ;  /* 0x00000016080079a6 */ /* 0x0007e8000c10f39e */
[----:B------:R-:W-:Y:S01]  /*5c80*/  LDSM.16.MT88.4 R36, [R185+0x1000] ;  /* 0x00100000b924783b */ /* 0x000fe20000004200 */
[C---:B-1----:R-:W-:Y:S04]  /*5c90*/  IMAD.IADD R2, R44.reuse, 0x1, R0 ;  /* 0x000000012c027824 */ /* 0x042fe800078e0200 */
[----:B------:R-:W-:Y:S01]  /*5ca0*/  IMAD.IADD R0, R44, 0x1, R2 ;  /* 0x000000012c007824 */ /* 0x000fe200078e0202 */
[-C--:B--2---:R-:W-:Y:S03]  /*5cb0*/  LEA R6, P0, R2, R196.reuse, 0x2 ;  /* 0x000000c402067211 */ /* 0x084fe600078010ff */
[----:B------:R-:W-:Y:S01]  /*5cc0*/  IMAD.IADD R3, R44, 0x1, R0 ;  /* 0x000000012c037824 */ /* 0x000fe200078e0200 */
[-C--:B------:R-:W-:Y:S02]  /*5cd0*/  LEA.HI.X.SX32 R7, R2, R197.reuse, 0x2, P0 ;  /* 0x000000c502077211 */ /* 0x080fe400000f16ff */
[CC--:B------:R-:W-:Y:S03]  /*5ce0*/  LEA R4, P0, R0.reuse, R196.reuse, 0x2 ;  /* 0x000000c400047211 */ /* 0x0c0fe600078010ff */
[----:B------:R1:W-:Y:S01]  /*5cf0*/  REDG.E.ADD.F32.FTZ.RN.STRONG.GPU desc[UR30][R6.64], R23 ;  /* 0x00000017060079a6 */ /* 0x0003e2000c10f39e */
[-C--:B------:R-:W-:Y:S01]  /*5d00*/  LEA.HI.X.SX32 R5, R0, R197.reuse, 0x2, P0 ;  /* 0x000000c500057211 */ /* 0x080fe200000f16ff */
[C---:B------:R-:W-:Y:S02]  /*5d10*/  IMAD.IADD R0, R44.reuse, 0x1, R3 ;  /* 0x000000012c007824 */ /* 0x040fe400078e0203 */
[----:B------:R-:W-:Y:S02]  /*5d20*/  LDSM.16.MT88.4 R20, [R184+0x14800] ;  /* 0x01480000b814783b */ /* 0x000fe40000004200 */
[----:B------:R-:W-:Y:S01]  /*5d30*/  IMAD.IADD R2, R44, 0x1, R0 ;  /* 0x000000012c027824 */ /* 0x000fe200078e0200 */
[CC--:B---3--:R-:W-:Y:S01]  /*5d40*/  LEA R8, P0, R0.reuse, R196.reuse, 0x2 ;  /* 0x000000c400087211 */ /* 0x0c8fe200078010ff */
[----:B------:R2:W-:Y:S03]  /*5d50*/  REDG.E.ADD.F32.FTZ.RN.STRONG.GPU desc[UR30][R4.64], R24 ;  /* 0x00000018040079a6 */ /* 0x0005e6000c10f39e */
[-C--:B------:R-:W-:Y:S01]  /*5d60*/  LEA.HI.X.SX32 R9, R0, R197.reuse, 0x2, P0 ;  /* 0x000000c500097211 */ /* 0x080fe200000f16ff */
[C---:B------:R-:W-:Y:S01]  /*5d70*/  IMAD.IADD R0, R44.reuse, 0x1, R2 ;  /* 0x000000012c007824 */ /* 0x040fe200078e0202 */
[CC--:B-1----:R-:W-:Y:S04]  /*5d80*/  LEA R6, P1, R3.reuse, R196.reuse, 0x2 ;  /* 0x000000c403067211 */ /* 0x0c2fe800078210ff */
[-C--:B------:R-:W-:Y:S01]  /*5d90*/  LEA.HI.X.SX32 R7, R3, R197.reuse, 0x2, P1 ;  /* 0x000000c503077211 */ /* 0x080fe200008f16ff */
[----:B------:R-:W-:Y:S01]  /*5da0*/  IMAD.IADD R3, R44, 0x1, R0 ;  /* 0x000000012c037824 */ /* 0x000fe200078e0200 */
[CC--:B--2---:R-:W-:Y:S03]  /*5db0*/  LEA R4, P0, R2.reuse, R196.reuse, 0x2 ;  /* 0x000000c402047211 */ /* 0x0c4fe600078010ff */
[----:B------:R1:W-:Y:S01]  /*5dc0*/  REDG.E.ADD.F32.FTZ.RN.STRONG.GPU desc[UR30][R6.64], R25 ;  /* 0x00000019060079a6 */ /* 0x0003e2000c10f39e */
[-C--:B------:R-:W-:Y:S03]  /*5dd0*/  LEA.HI.X.SX32 R5, R2, R197.reuse, 0x2, P0 ;  /* 0x000000c502057211 */ /* 0x080fe600000f16ff */
[----:B------:R2:W-:Y:S01]  /*5de0*/  REDG.E.ADD.F32.FTZ.RN.STRONG.GPU desc[UR30][R8.64], R26 ;  /* 0x0000001a080079a6 */ /* 0x0005e2000c10f39e */
[----:B------:R-:W-:Y:S03]  /*5df0*/  IMAD.IADD R2, R44, 0x1, R3 ;  /* 0x000000012c027824 */ /* 0x000fe600078e0203 */
[----:B------:R3:W-:Y:S04]  /*5e00*/  REDG.E.ADD.F32.FTZ.RN.STRONG.GPU desc[UR30][R4.64], R27 ;  /* 0x0000001b040079a6 */ /* 0x0007e8000c10f39e */
[----:B------:R-:W-:Y:S01]  /*5e10*/  LDSM.16.MT88.4 R24, [R185+0x800] ;  /* 0x00080000b918783b */ /* 0x000fe20000004200 */
[CC--:B-1----:R-:W-:Y:S04]  /*5e20*/  LEA R6, P0, R0.reuse, R196.reuse, 0x2 ;  /* 0x000000c400067211 */ /* 0x0c2fe800078010ff */
[-C--:B------:R-:W-:Y:S01]  /*5e30*/  LEA.HI.X.SX32 R7, R0, R197.reuse, 0x2, P0 ;  /* 0x000000c500077211 */ /* 0x080fe200000f16ff */
[----:B------:R-:W-:Y:S01]  /*5e40*/  IMAD.IADD R0, R44, 0x1, R2 ;  /* 0x000000012c007824 */ /* 0x000fe200078e0202 */
[CC--:B--2---:R-:W-:Y:S02]  /*5e50*/  LEA R8, P0, R2.reuse, R196.reuse, 0x2 ;  /* 0x000000c402087211 */ /* 0x0c4fe400078010ff */
[CC--:B---3--:R-:W-:Y:S01]  /*5e60*/  LEA R4, P1, R3.reuse, R196.reuse, 0x2 ;  /* 0x000000c403047211 */ /* 0x0c8fe200078210ff */
[----:B------:R1:W-:Y:S01]  /*5e70*/  REDG.E.ADD.F32.FTZ.RN.STRONG.GPU desc[UR30][R6.64], R32 ;  /* 0x00000020060079a6 */ /* 0x0003e2000c10f39e */
[-C--:B------:R-:W-:Y:S02]  /*5e80*/  LEA.HI.X.SX32 R9, R2, R197.reuse, 0x2, P0 ;  /* 0x000000c502097211 */ /* 0x080fe400000f16ff */
[-C--:B------:R-:W-:Y:S01]  /*5e90*/  LEA.HI.X.SX32 R5, R3, R197.reuse, 0x2, P1 ;  /* 0x000000c503057211 */ /* 0x080fe200008f16ff */
[----:B------:R-:W-:Y:S01]  /*5ea0*/  IMAD.IADD R3, R44, 0x1, R0 ;  /* 0x000000012c037824 */ /* 0x000fe200078e0200 */
[CC--:B------:R-:W-:Y:S03]  /*5eb0*/  LEA R12, P0, R0.reuse, R196.reuse, 0x2 ;  /* 0x000000c4000c7211 */ /* 0x0c0fe600078010ff */
[----:B------:R2:W-:Y:S01]  /*5ec0*/  REDG.E.ADD.F32.FTZ.RN.STRONG.GPU desc[UR30][R4.64], R33 ;  /* 0x00000021040079a6 */ /* 0x0005e2000c10f39e */
[-C--:B------:R-:W-:Y:S01]  /*5ed0*/  LEA.HI.X.SX32 R13, R0, R197.reuse, 0x2, P0 ;  /* 0x000000c5000d7211 */ /* 0x080fe200000f16ff */
[C---:B------:R-:W-:Y:S01]  /*5ee0*/  IMAD.IADD R2, R44.reuse, 0x1, R3 ;  /* 0x000000012c027824 */ /* 0x040fe200078e0203 */
[CC--:B------:R-:W-:Y:S01]  /*5ef0*/  LEA R10, P0, R3.reuse, R196.reuse, 0x2 ;  /* 0x000000c4030a7211 */ /* 0x0c0fe200078010ff */
[----:B------:R3:W-:Y:S02]  /*5f00*/  REDG.E.ADD.F32.FTZ.RN.STRONG.GPU desc[UR30][R8.64], R34 ;  /* 0x00000022080079a6 */ /* 0x0007e4000c10f39e */
[----:B------:R-:W-:Y:S01]  /*5f10*/  IMAD.IADD R0, R44, 0x1, R2 ;  /* 0x000000012c007824 */ /* 0x000fe200078e0202 */
[-C--:B------:R-:W-:Y:S01]  /*5f20*/  LEA.HI.X.SX32 R11, R3, R197.reuse, 0x2, P0 ;  /* 0x000000c5030b7211 */ /* 0x080fe200000f16ff */
[----:B------:R-:W-:Y:S04]  /*5f30*/  REDG.E.ADD.F32.FTZ.RN.STRONG.GPU desc[UR30][R12.64], R35 ;  /* 0x000000230c0079a6 */ /* 0x000fe8000c10f39e */
[----:B------:R-:W-:Y:S04]  /*5f40*/  REDG.E.ADD.F32.FTZ.RN.STRONG.GPU desc[UR30][R10.64], R28 ;  /* 0x0000001c0a0079a6 */ /* 0x000fe8000c10f39e */
[----:B------:R-:W-:Y:S01]  /*5f50*/  LDSM.16.MT88.4 R12, [R184+0x18000] ;  /* 0x01800000b80c783b */ /* 0x000fe20000004200 */
[CC--:B-1----:R-:W-:Y:S03]  /*5f60*/  LEA R6, P1, R0.reuse, R196.reuse, 0x2 ;  /* 0x000000c400067211 */ /* 0x0c2fe600078210ff */
[----:B------:R-:W-:Y:S01]  /*5f70*/  LDSM.16.MT88.4 R32, [R184+0x18800] ;  /* 0x01880000b820783b */ /* 0x000fe20000004200 */
[-C--:B------:R-:W-:Y:S02]  /*5f80*/  LEA.HI.X.SX32 R7, R0, R197.reuse, 0x2, P1 ;  /* 0x000000c500077211 */ /* 0x080fe400008f16ff */
[----:B------:R-:W-:Y:S01]  /*5f90*/  ISETP.LT.AND P1, PT, RZ, UR45, PT ;  /* 0x0000002dff007c0c */ /* 0x000fe2000bf21270 */
[----:B------:R-:W-:Y:S01]  /*5fa0*/  UMOV UR45, UR6 ;  /* 0x00000006002d7c82 */ /* 0x000fe20008000000 */
[----:B--2---:R-:W-:Y:S02]  /*5fb0*/  IMAD.IADD R5, R44, 0x1, R0 ;  /* 0x000000012c057824 */ /* 0x004fe400078e0200 */
[----:B------:R-:W-:Y:S01]  /*5fc0*/  IMAD.IADD R0, R186, 0x1, R185 ;  /* 0x00000001ba007824 */ /* 0x000fe200078e02b9 */
[CC--:B---3--:R-:W-:Y:S02]  /*5fd0*/  LEA R8, P2, R2.reuse, R196.reuse, 0x2 ;  /* 0x000000c402087211 */ /* 0x0c8fe400078410ff */
[C---:B------:R-:W-:Y:S02]  /*5fe0*/  LEA R4, P0, R5.reuse, R196, 0x2 ;  /* 0x000000c405047211 */ /* 0x040fe400078010ff */
[----:B------:R-:W-:Y:S01]  /*5ff0*/  LDSM.16.MT88.4 R16, [R0] ;  /* 0x000000000010783b */ /* 0x000fe20000004200 */
[-C--:B------:R-:W-:Y:S02]  /*6000*/  LEA.HI.X.SX32 R9, R2, R197.reuse, 0x2, P2 ;  /* 0x000000c502097211 */ /* 0x080fe400010f16ff */
[----:B------:R-:W-:Y:S02]  /*6010*/  LEA.HI.X.SX32 R5, R5, R197, 0x2, P0 ;  /* 0x000000c505057211 */ /* 0x000fe400000f16ff */
[----:B------:R-:W-:Y:S01]  /*6020*/  PLOP3.LUT P0, PT, PT, PT, UP0, 0x80, 0x0 ;  /* 0x000000000000781c */ /* 0x000fe20003f0f008 */
[----:B------:R-:W-:Y:S01]  /*6030*/  REDG.E.ADD.F32.FTZ.RN.STRONG.GPU desc[UR30][R8.64], R29 ;  /* 0x0000001d080079a6 */ /* 0x000fe2000c10f39e */
[----:B------:R-:W-:Y:S03]  /*6040*/  @UP2 UIADD3 UR12, UP0, UR12, -0x200, URZ ;  /* 0xfffffe000c0c2890 */ /* 0x000fe6000ff1e03f */
[----:B------:R-:W-:Y:S01]  /*6050*/  REDG.E.ADD.F32.FTZ.RN.STRONG.GPU desc[UR30][R6.64], R30 ;  /* 0x0000001e060079a6 */ /* 0x000fe2000c10f39e */
[----:B------:R-:W-:Y:S03]  /*6060*/  @UP2 UIADD3.X UR11, UR11, -0x1, URZ, UP0, !UPT ;  /* 0xffffffff0b0b2890 */ /* 0x000fe600087fe43f */
[----:B------:R-:W-:Y:S04]  /*6070*/  REDG.E.ADD.F32.FTZ.RN.STRONG.GPU desc[UR30][R4.64], R31 ;  /* 0x0000001f040079a6 */ /* 0x000fe8000c10f39e */
[----:B------:R-:W-:Y:S04]  /*6080*/  LDSM.16.MT88.4 R4, [R184+0x14000] ;  /* 0x01400000b804783b */ /* 0x000fe80000004200 */
[----:B------:R-:W1:Y:S04]  /*6090*/  LDSM.16.MT88.4 R8, [R185] ;  /* 0x00000000b908783b */ /* 0x000e680000004200 */
        /* <DEDUP_REMOVED lines=93> */
.L_x_595:
        /* <DEDUP_REMOVED lines=14> */
[----:B------:R-:W1:Y:S01]  /*6750*/  S2R R19, SR_TID.X ;  /* 0x0000000000137919 */ /* 0x000e620000002100 */
        /* <DEDUP_REMOVED lines=39> */
[----:B-1----:R-:W-:Y:S01]  /*69d0*/  SHF.R.S32.HI R9, RZ, 0x1f, R19 ;  /* 0x0000001fff097819 */ /* 0x002fe20000011413 */
[----:B------:R-:W-:Y:S01]  /*69e0*/  FMUL.FTZ R125, R125, UR6 ;  /* 0x000000067d7d7c20 */ /* 0x000fe20008410000 */
[----:B------:R-:W-:Y:S01]  /*69f0*/  F2FP.F16.F32.PACK_AB R18, R18, R118 ;  /* 0x000000761212723e */ /* 0x000fe200000000ff */
[----:B------:R-:W-:Y:S01]  /*6a00*/  FMUL.FTZ R126, R126, UR6 ;  /* 0x000000067e7e7c20 */ /* 0x000fe20008410000 */
[----:B------:R-:W-:Y:S01]  /*6a10*/  FMUL.FTZ R127, R127, UR6 ;  /* 0x000000067f7f7c20 */ /* 0x000fe20008410000 */
[----:B------:R-:W-:Y:S01]  /*6a20*/  F2FP.F16.F32.PACK_AB R15, R15, R128 ;  /* 0x000000800f0f723e */ /* 0x000fe200000000ff */
[----:B------:R-:W-:Y:S01]  /*6a30*/  ULDC.64 UR10, c[0x0][0x450] ;  /* 0x00011400000a7ab9 */ /* 0x000fe20000000a00 */
[----:B------:R-:W-:Y:S01]  /*6a40*/  F2FP.F16.F32.PACK_AB R130, R131, R130 ;  /* 0x000000828382723e */ /* 0x000fe200000000ff */
[----:B------:R-:W-:Y:S01]  /*6a50*/  ULDC.64 UR6, c[0x0][0x458] ;  /* 0x0001160000067ab9 */ /* 0x000fe20000000a00 */
[----:B------:R-:W-:Y:S01]  /*6a60*/  F2FP.F16.F32.PACK_AB R17, R17, R120 ;  /* 0x000000781111723e */ /* 0x000fe200000000ff */
[----:B------:R-:W1:Y:S01]  /*6a70*/  LDC.64 R12, c[0x0][0x438] ;  /* 0x00010e00ff0c7b82 */ /* 0x000e620000000a00 */
[----:B------:R-:W-:-:S02]  /*6a80*/  LEA.HI R9, R9, R19, RZ, 0x3 ;  /* 0x0000001309097211 */ /* 0x000fc400078f18ff */
[----:B------:R-:W-:Y:S02]  /*6a90*/  F2FP.F16.F32.PACK_AB R16, R16, R122 ;  /* 0x0000007a1010723e */ /* 0x000fe400000000ff */
[----:B------:R-:W-:Y:S02]  /*6aa0*/  F2FP.F16.F32.PACK_AB R124, R125, R124 ;  /* 0x0000007c7d7c723e */ /* 0x000fe400000000ff */
[----:B------:R-:W-:Y:S02]  /*6ab0*/  F2FP.F16.F32.PACK_AB R126, R127, R126 ;  /* 0x0000007e7f7e723e */ /* 0x000fe400000000ff */
[----:B------:R-:W-:Y:S02]  /*6ac0*/  F2FP.F16.F32.PACK_AB R68, R69, R68 ;  /* 0x000000444544723e */ /* 0x000fe400000000ff */
[----:B------:R-:W-:Y:S02]  /*6ad0*/  SHF.R.S32.HI R0, RZ, 0x3, R9 ;  /* 0x00000003ff007819 */ /* 0x000fe40000011409 */
        /* <DEDUP_REMOVED lines=14> */
[----:B------:R-:W-:Y:S01]  /*6bc0*/  F2FP.F16.F32.PACK_AB R94, R95, R94 ;  /* 0x0000005e5f5e723e */ /* 0x000fe200000000ff */
[----:B------:R-:W-:-:S04]  /*6bd0*/  UIMAD UR8, UR41, UR10, URZ ;  /* 0x0000000a290872a4 */ /* 0x000fc8000f8e023f */
[----:B------:R-:W-:Y:S02]  /*6be0*/  UIMAD UR8, UR4, UR11, UR8 ;  /* 0x0000000b040872a4 */ /* 0x000fe4000f8e0208 */
[----:B------:R-:W-:Y:S02]  /*6bf0*/  UIMAD UR41, UR41, UR6, URZ ;  /* 0x00000006292972a4 */ /* 0x000fe4000f8e023f */
[----:B------:R-:W-:Y:S01]  /*6c00*/  USHF.L.U32 UR12, UR10, 0x6, URZ ;  /* 0x000000060a0c7899 */ /* 0x000fe2000800063f */
[----:B--2---:R2:W-:Y:S04]  /*6c10*/  STS [R30], R5 ;  /* 0x000000051e007388 */ /* 0x0045e80000000800 */
[----:B------:R1:W-:Y:S04]  /*6c20*/  STS [R30+0x400], R4 ;  /* 0x000400041e007388 */ /* 0x0003e80000000800 */
        /* <DEDUP_REMOVED lines=8> */
[----:B------:R3:W-:Y:S01]  /*6cb0*/  STS [R25], R15 ;  /* 0x0000000f19007388 */ /* 0x0007e20000000800 */
[----:B--2---:R-:W-:-:S03]  /*6cc0*/  LOP3.LUT R5, R9, 0xfffffff8, RZ, 0xc0, !PT ;  /* 0xfffffff809057812 */ /* 0x004fc600078ec0ff */
[----:B------:R-:W-:Y:S01]  /*6cd0*/  STS [R24], R130 ;  /* 0x0000008218007388 */ /* 0x000fe20000000800 */
[----:B-1----:R-:W-:-:S03]  /*6ce0*/  SHF.R.S32.HI R4, RZ, 0x1f, R0 ;  /* 0x0000001fff047819 */ /* 0x002fc60000011400 */
[----:B------:R-:W-:Y:S04]  /*6cf0*/  STS [R23], R17 ;  /* 0x0000001117007388 */ /* 0x000fe80000000800 */
[----:B------:R1:W-:Y:S04]  /*6d00*/  STS [R22], R16 ;  /* 0x0000001016007388 */ /* 0x0003e80000000800 */
[----:B------:R-:W-:Y:S04]  /*6d10*/  STS [R21], R124 ;  /* 0x0000007c15007388 */ /* 0x000fe80000000800 */
[----:B------:R-:W-:Y:S01]  /*6d20*/  STS [R20], R126 ;  /* 0x0000007e14007388 */ /* 0x000fe20000000800 */
[----:B------:R-:W-:-:S03]  /*6d30*/  IMAD.IADD R19, R19, 0x1, -R5 ;  /* 0x0000000113137824 */ /* 0x000fc600078e0a05 */
[----:B------:R-:W-:Y:S01]  /*6d40*/  STS [R30+0x4000], R68 ;  /* 0x004000441e007388 */ /* 0x000fe20000000800 */
[C---:B------:R-:W-:Y:S01]  /*6d50*/  IMAD R5, R4.reuse, UR10, RZ ;  /* 0x0000000a04057c24 */ /* 0x040fe2000f8e02ff */
[----:B---3--:R-:W2:Y:S02]  /*6d60*/  LDC.64 R14, c[0x0][0x440] ;  /* 0x00011000ff0e7b82 */ /* 0x008ea40000000a00 */
[----:B------:R-:W-:Y:S01]  /*6d70*/  STS [R30+0x4400], R70 ;  /* 0x004400461e007388 */ /* 0x000fe20000000800 */
[----:B------:R-:W-:-:S03]  /*6d80*/  IMAD R4, R4, UR6, RZ ;  /* 0x0000000604047c24 */ /* 0x000fc6000f8e02ff */
[----:B------:R-:W-:Y:S04]  /*6d90*/  STS [R32+0x4000], R80 ;  /* 0x0040005020007388 */ /* 0x000fe80000000800 */
[----:B------:R-:W-:Y:S01]  /*6da0*/  STS [R31+0x4000], R82 ;  /* 0x004000521f007388 */ /* 0x000fe20000000800 */
[C---:B------:R-:W-:Y:S01]  /*6db0*/  IMAD.WIDE.U32 R2, R0.reuse, UR10, RZ ;  /* 0x0000000a00027c25 */ /* 0x040fe2000f8e00ff */
[----:B------:R-:W-:Y:S01]  /*6dc0*/  MOV R8, UR10 ;  /* 0x0000000a00087c02 */ /* 0x000fe20008000f00 */
[----:B-1----:R-:W1:Y:S01]  /*6dd0*/  LDC.64 R16, c[0x0][0x470] ;  /* 0x00011c00ff107b82 */ /* 0x002e620000000a00 */
[----:B------:R-:W-:Y:S04]  /*6de0*/  STS [R30+0x6000], R72 ;  /* 0x006000481e007388 */ /* 0x000fe80000000800 */
[----:B------:R-:W-:Y:S01]  /*6df0*/  STS [R30+0x6400], R74 ;  /* 0x0064004a1e007388 */ /* 0x000fe20000000800 */
[----:B------:R-:W-:-:S03]  /*6e00*/  IMAD R9, R0, UR11, R5 ;  /* 0x0000000b00097c24 */ /* 0x000fc6000f8e0205 */
[----:B------:R-:W-:Y:S01]  /*6e10*/  STS [R29+0x4000], R76 ;  /* 0x0040004c1d007388 */ /* 0x000fe20000000800 */
[----:B------:R-:W-:-:S03]  /*6e20*/  IMAD R10, R0, UR7, R4 ;  /* 0x00000007000a7c24 */ /* 0x000fc6000f8e0204 */
[----:B------:R-:W-:Y:S01]  /*6e30*/  STS [R28+0x4000], R78 ;  /* 0x0040004e1c007388 */ /* 0x000fe20000000800 */
[----:B------:R-:W-:-:S03]  /*6e40*/  IMAD.WIDE.U32 R4, R0, UR6, RZ ;  /* 0x0000000600047c25 */ /* 0x000fc6000f8e00ff */
[----:B------:R-:W-:Y:S04]  /*6e50*/  STS [R27+0x4000], R84 ;  /* 0x004000541b007388 */ /* 0x000fe80000000800 */
[----:B------:R-:W-:Y:S04]  /*6e60*/  STS [R26+0x4000], R86 ;  /* 0x004000561a007388 */ /* 0x000fe80000000800 */
[----:B------:R-:W-:Y:S01]  /*6e70*/  STS [R25+0x4000], R96 ;  /* 0x0040006019007388 */ /* 0x000fe20000000800 */
[----:B------:R-:W-:Y:S02]  /*6e80*/  IMAD.IADD R7, R5, 0x1, R10 ;  /* 0x0000000105077824 */ /* 0x000fe400078e020a */
[----:B------:R-:W3:Y:S01]  /*6e90*/  LDC.64 R10, c[0x0][0x468] ;  /* 0x00011a00ff0a7b82 */ /* 0x000ee20000000a00 */
[----:B------:R-:W-:Y:S04]  /*6ea0*/  STS [R24+0x4000], R98 ;  /* 0x0040006218007388 */ /* 0x000fe80000000800 */
[----:B------:R-:W-:Y:S04]  /*6eb0*/  STS [R23+0x4000], R88 ;  /* 0x0040005817007388 */ /* 0x000fe80000000800 */
[----:B------:R-:W-:Y:S04]  /*6ec0*/  STS [R22+0x4000], R90 ;  /* 0x0040005a16007388 */ /* 0x000fe80000000800 */
[----:B------:R-:W-:Y:S01]  /*6ed0*/  STS [R21+0x4000], R92 ;  /* 0x0040005c15007388 */ /* 0x000fe20000000800 */
[----:B------:R-:W-:-:S03]  /*6ee0*/  IMAD.IADD R3, R3, 0x1, R9 ;  /* 0x0000000103037824 */ /* 0x000fc600078e0209 */
[----:B------:R-:W-:Y:S01]  /*6ef0*/  STS [R20+0x4000], R94 ;  /* 0x0040005e14007388 */ /* 0x000fe20000000800 */
[----:B------:R-:W-:-:S04]  /*6f00*/  IMAD.WIDE.U32 R8, R8, UR4, R2 ;  /* 0x0000000408087c25 */ /* 0x000fc8000f8e0002 */
[----:B------:R-:W-:Y:S02]  /*6f10*/  IMAD.SHL.U32 R2, R19, 0x8, RZ ;  /* 0x0000000813027824 */ /* 0x000fe400078e00ff */
[----:B------:R-:W-:-:S03]  /*6f20*/  IMAD R0, R12, UR32, RZ ;  /* 0x000000200c007c24 */ /* 0x000fc6000f8e02ff */
[----:B------:R-:W-:Y:S01]  /*6f30*/  SHF.R.S32.HI R3, RZ, 0x1f, R2 ;  /* 0x0000001fff037819 */ /* 0x000fe20000011402 */
[----:B------:R-:W-:Y:S02]  /*6f40*/  IMAD.MOV.U32 R6, RZ, RZ, R4 ;  /* 0x000000ffff067224 */ /* 0x000fe400078e0004 */
[----:B------:R-:W-:Y:S02]  /*6f50*/  IMAD R13, R13, UR24, R0 ;  /* 0x000000180d0d7c24 */ /* 0x000fe4000f8e0200 */
[----:B------:R-:W-:Y:S01]  /*6f60*/  IMAD.WIDE.U32 R4, R12, UR24, R2 ;  /* 0x000000180c047c25 */ /* 0x000fe2000f8e0002 */
[----:B------:R-:W-:Y:S01]  /*6f70*/  LEA R0, R249, UR5, 0x1 ;  /* 0x00000005f9007c11 */ /* 0x000fe2000f8e08ff */
[----:B------:R-:W-:Y:S02]  /*6f80*/  BAR.SYNC.DEFER_BLOCKING 0x0 ;  /* 0x0000000000007b1d */ /* 0x000fe40000010000 */
[----:B---3--:R-:W-:Y:S01]  /*6f90*/  IMAD R12, R10, UR33, RZ ;  /* 0x000000210a0c7c24 */ /* 0x008fe2000f8e02ff */
[----:B------:R-:W-:Y:S01]  /*6fa0*/  IADD3 R5, R5, R13, RZ ;  /* 0x0000000d05057210 */ /* 0x000fe20007ffe0ff */
[----:B--2---:R-:W-:-:S02]  /*6fb0*/  IMAD R13, R14, UR32, RZ ;  /* 0x000000200e0d7c24 */ /* 0x004fc4000f8e02ff */
[----:B------:R-:W-:Y:S02]  /*6fc0*/  IMAD R11, R11, UR25, R12 ;  /* 0x000000190b0b7c24 */ /* 0x000fe4000f8e020c */
[----:B------:R-:W-:-:S04]  /*6fd0*/  IMAD.WIDE.U32 R4, R10, UR25, R4 ;  /* 0x000000190a047c25 */ /* 0x000fc8000f8e0004 */
[----:B------:R-:W-:Y:S02]  /*6fe0*/  IMAD R10, R15, UR24, R13 ;  /* 0x000000180f0a7c24 */ /* 0x000fe4000f8e020d */
[----:B------:R-:W-:Y:S01]  /*6ff0*/  IMAD.WIDE.U32 R2, R14, UR24, R2 ;  /* 0x000000180e027c25 */ /* 0x000fe2000f8e0002 */
[----:B------:R-:W-:Y:S01]  /*7000*/  IADD3 R8, P0, R4, R8, RZ ;  /* 0x0000000804087210 */ /* 0x000fe20007f1e0ff */
[----:B------:R-:W2:Y:S02]  /*7010*/  LDS.128 R44, [R0+0xc000] ;  /* 0x00c00000002c7984 */ /* 0x000ea40000000c00 */
[----:B------:R-:W-:Y:S02]  /*7020*/  IMAD.IADD R5, R5, 0x1, R11 ;  /* 0x0000000105057824 */ /* 0x000fe400078e020b */
[----:B------:R-:W3:Y:S04]  /*7030*/  LDS.128 R40, [R0+0xd000] ;  /* 0x00d0000000287984 */ /* 0x000ee80000000c00 */
[----:B------:R-:W4:Y:S01]  /*7040*/  LDS.128 R36, [R0+0xe000] ;  /* 0x00e0000000247984 */ /* 0x000f220000000c00 */
[----:B------:R-:W-:Y:S01]  /*7050*/  IADD3 R3, R3, R10, RZ ;  /* 0x0000000a03037210 */ /* 0x000fe20007ffe0ff */
[C---:B-1----:R-:W-:Y:S01]  /*7060*/  IMAD R4, R16.reuse, UR33, RZ ;  /* 0x0000002110047c24 */ /* 0x042fe2000f8e02ff */
[----:B------:R-:W-:Y:S01]  /*7070*/  IADD3.X R10, R5, UR8, R9, P0, !PT ;  /* 0x00000008050a7c10 */ /* 0x000fe200087fe409 */
[----:B------:R-:W1:Y:S04]  /*7080*/  LDS.128 R32, [R0+0xf000] ;  /* 0x00f0000000207984 */ /* 0x000e680000000c00 */
[----:B------:R-:W1:Y:S01]  /*7090*/  LDS.128 R28, [R0+0x10000] ;  /* 0x01000000001c7984 */ /* 0x000e620000000c00 */
[----:B------:R-:W-:Y:S01]  /*70a0*/  IMAD R9, R17, UR25, R4 ;  /* 0x0000001911097c24 */ /* 0x000fe2000f8e0204 */
[----:B------:R-:W-:Y:S01]  /*70b0*/  ULDC.64 UR8, c[0x0][0x3f0] ;  /* 0x0000fc0000087ab9 */ /* 0x000fe20000000a00 */
[----:B------:R-:W-:Y:S01]  /*70c0*/  IMAD.WIDE.U32 R4, R16, UR25, R2 ;  /* 0x0000001910047c25 */ /* 0x000fe2000f8e0002 */
[----:B------:R-:W1:Y:S04]  /*70d0*/  LDS.128 R24, [R0+0x11000] ;  /* 0x0110000000187984 */ /* 0x000e680000000c00 */
[----:B------:R-:W1:Y:S01]  /*70e0*/  LDS.128 R20, [R0+0x12000] ;  /* 0x0120000000147984 */ /* 0x000e620000000c00 */
[----:B------:R-:W-:-:S03]  /*70f0*/  IMAD.U32 R12, RZ, RZ, UR6 ;  /* 0x00000006ff0c7e24 */ /* 0x000fc6000f8e00ff */
[----:B------:R2:W1:Y:S01]  /*7100*/  LDS.128 R16, [R0+0x13000] ;  /* 0x0130000000107984 */ /* 0x0004620000000c00 */
[----:B------:R-:W-:Y:S01]  /*7110*/  IMAD.WIDE.U32 R6, R12, UR4, R6 ;  /* 0x000000040c067c25 */ /* 0x000fe2000f8e0006 */
[----:B------:R-:W-:Y:S01]  /*7120*/  UIMAD UR4, UR4, UR7, UR41 ;  /* 0x00000007040472a4 */ /* 0x000fe2000f8e0229 */
[C---:B------:R-:W-:Y:S02]  /*7130*/  LEA R2, P1, R8.reuse, UR8, 0x1 ;  /* 0x0000000808027c11 */ /* 0x040fe4000f8208ff */
[----:B------:R-:W-:Y:S01]  /*7140*/  IMAD.IADD R5, R5, 0x1, R9 ;  /* 0x0000000105057824 */ /* 0x000fe200078e0209 */
[----:B------:R-:W-:Y:S01]  /*7150*/  USHF.L.U64.HI UR10, UR10, 0x6, UR11 ;  /* 0x000000060a0a7899 */ /* 0x000fe2000801020b */
[----:B------:R-:W-:Y:S01]  /*7160*/  LEA.HI.X R3, R8, UR9, R10, 0x1, P1 ;  /* 0x0000000908037c11 */ /* 0x000fe200088f0c0a */
[----:B------:R-:W-:Y:S01]  /*7170*/  ULDC.64 UR8, c[0x0][0x3f8] ;  /* 0x0000fe0000087ab9 */ /* 0x000fe20000000a00 */
[----:B------:R-:W-:-:S04]  /*7180*/  IADD3 R8, P1, R2, UR12, RZ ;  /* 0x0000000c02087c10 */ /* 0x000fc8000ff3e0ff */
[----:B------:R-:W-:Y:S02]  /*7190*/  IADD3.X R9, R3, UR10, RZ, P1, !PT ;  /* 0x0000000a03097c10 */ /* 0x000fe40008ffe4ff */
[----:B--2---:R-:W-:-:S04]  /*71a0*/  IADD3 R0, P0, R4, R6, RZ ;  /* 0x0000000604007210 */ /* 0x004fc80007f1e0ff */
[----:B------:R-:W-:Y:S01]  /*71b0*/  IADD3.X R6, R5, UR4, R7, P0, !PT ;  /* 0x0000000405067c10 */ /* 0x000fe200087fe407 */
[----:B------:R-:W-:Y:S01]  /*71c0*/  USHF.L.U32 UR4, UR6, 0x6, URZ ;  /* 0x0000000606047899 */ /* 0x000fe2000800063f */
[----:B------:R-:W-:Y:S01]  /*71d0*/  LEA R10, P0, R0, UR8, 0x1 ;  /* 0x00000008000a7c11 */ /* 0x000fe2000f8008ff */
[----:B------:R-:W-:-:S03]  /*71e0*/  USHF.L.U64.HI UR6, UR6, 0x6, UR7 ;  /* 0x0000000606067899 */ /* 0x000fc60008010207 */
[----:B------:R-:W-:Y:S02]  /*71f0*/  LEA.HI.X R11, R0, UR9, R6, 0x1, P0 ;  /* 0x00000009000b7c11 */ /* 0x000fe400080f0c06 */
[----:B------:R-:W-:Y:S02]  /*7200*/  IADD3 R6, P1, R8, UR12, RZ ;  /* 0x0000000c08067c10 */ /* 0x000fe4000ff3e0ff */
[----:B------:R-:W-:Y:S01]  /*7210*/  IADD3 R4, P0, R10, UR4, RZ ;  /* 0x000000040a047c10 */ /* 0x000fe2000ff1e0ff */
[----:B------:R2:W-:Y:S01]  /*7220*/  STG.E.128 desc[UR30][R2.64], R44 ;  /* 0x0000002c02007986 */ /* 0x0005e2000c101d1e */
[----:B------:R-:W-:Y:S02]  /*7230*/  IADD3.X R7, R9, UR10, RZ, P1, !PT ;  /* 0x0000000a09077c10 */ /* 0x000fe40008ffe4ff */
[----:B------:R-:W-:Y:S02]  /*7240*/  IADD3.X R5, R11, UR6, RZ, P0, !PT ;  /* 0x000000060b057c10 */ /* 0x000fe400087fe4ff */
[----:B------:R-:W-:Y:S01]  /*7250*/  IADD3 R12, P1, R6, UR12, RZ ;  /* 0x0000000c060c7c10 */ /* 0x000fe2000ff3e0ff */
[----:B---3--:R-:W-:Y:S03]  /*7260*/  STG.E.128 desc[UR30][R8.64], R40 ;  /* 0x0000002808007986 */ /* 0x008fe6000c101d1e */
[----:B------:R-:W-:Y:S01]  /*7270*/  IADD3.X R13, R7, UR10, RZ, P1, !PT ;  /* 0x0000000a070d7c10 */ /* 0x000fe20008ffe4ff */
[----:B----4-:R3:W-:Y:S04]  /*7280*/  STG.E.128 desc[UR30][R6.64], R36 ;  /* 0x0000002406007986 */ /* 0x0107e8000c101d1e */
[----:B-1----:R1:W-:Y:S04]  /*7290*/  STG.E.128 desc[UR30][R12.64], R32 ;  /* 0x000000200c007986 */ /* 0x0023e8000c101d1e */
[----:B------:R1:W-:Y:S01]  /*72a0*/  STG.E.128 desc[UR30][R10.64], R28 ;  /* 0x0000001c0a007986 */ /* 0x0003e2000c101d1e */
[----:B--2---:R-:W-:-:S04]  /*72b0*/  IADD3 R2, P0, R4, UR4, RZ ;  /* 0x0000000404027c10 */ /* 0x004fc8000ff1e0ff */
[----:B------:R-:W-:Y:S02]  /*72c0*/  IADD3.X R3, R5, UR6, RZ, P0, !PT ;  /* 0x0000000605037c10 */ /* 0x000fe400087fe4ff */
[----:B---3--:R-:W-:Y:S01]  /*72d0*/  IADD3 R6, P0, R2, UR4, RZ ;  /* 0x0000000402067c10 */ /* 0x008fe2000ff1e0ff */
[----:B------:R1:W-:Y:S03]  /*72e0*/  STG.E.128 desc[UR30][R4.64], R24 ;  /* 0x0000001804007986 */ /* 0x0003e6000c101d1e */
[----:B------:R-:W-:Y:S01]  /*72f0*/  IADD3.X R7, R3, UR6, RZ, P0, !PT ;  /* 0x0000000603077c10 */ /* 0x000fe200087fe4ff */
[----:B------:R1:W-:Y:S04]  /*7300*/  STG.E.128 desc[UR30][R2.64], R20 ;  /* 0x0000001402007986 */ /* 0x0003e8000c101d1e */
[----:B------:R1:W-:Y:S04]  /*7310*/  STG.E.128 desc[UR30][R6.64], R16 ;  /* 0x0000001006007986 */ /* 0x0003e8000c101d1e */
.L_x_592:
        /* <DEDUP_REMOVED lines=11> */
.L_x_599:
[----:B------:R-:W-:Y:S05]  /*73d0*/  EXIT ;  /* 0x000000000000794d */ /* 0x000fea0003800000 */
.L_x_601:
        /* <DEDUP_REMOVED lines=10> */
.L_x_2465:


//--------------------- .text._ZN5flash44flash_bwd_dq_dk_dv_loop_seqk_parallel_kernelI23Flash_bwd_kernel_traitsILi64ELi128ELi128ELi8ELi4ELi4ELi4ELb0ELb0EN7cutlass6half_tE19Flash_kernel_traitsILi64ELi128ELi128ELi8ES3_EELb0ELb0ELb0ELb1ELb0ELb0ELb0EEEvNS_16Flash_bwd_paramsE --------------------------
	.section	.text._ZN5flash44flash_bwd_dq_dk_dv_loop_seqk_parallel_kernelI23Flash_bwd_kernel_traitsILi64ELi128ELi128ELi8ELi4ELi4ELi4ELb0ELb0EN7cutlass6half_tE19Flash_kernel_traitsILi64ELi128ELi128ELi8ES3_EELb0ELb0ELb0ELb1ELb0ELb0ELb0EEEvNS_16Flash_bwd_paramsE,"ax",@progbits
	.align	128
        .global         _ZN5flash44flash_bwd_dq_dk_dv_loop_seqk_parallel_kernelI23Flash_bwd_kernel_traitsILi64ELi128ELi128ELi8ELi4ELi4ELi4ELb0ELb0EN7cutlass6half_tE19Flash_kernel_traitsILi64ELi128ELi128ELi8ES3_EELb0ELb0ELb0ELb1ELb0ELb0ELb0EEEvNS_16Flash_bwd_paramsE
        .type           _ZN5flash44flash_bwd_dq_dk_dv_loop_seqk_parallel_kernelI23Flash_bwd_kernel_traitsILi64ELi128ELi128ELi8ELi4ELi4ELi4ELb0ELb0EN7cutlass6half_tE19Flash_kernel_traitsILi64ELi128ELi128ELi8ES3_EELb0ELb0ELb0ELb1ELb0ELb0ELb0EEEvNS_16Flash_bwd_paramsE,@function
        .size           _ZN5flash44flash_bwd_dq_dk_dv_loop_seqk_parallel_kernelI23Flash_bwd_kernel_traitsILi64ELi128ELi128ELi8ELi4ELi4ELi4ELb0ELb0EN7cutlass6half_tE19Flash_kernel_traitsILi64ELi128ELi128ELi8ES3_EELb0ELb0ELb0ELb1ELb0ELb0ELb0EEEvNS_16Flash_bwd_paramsE,(.L_x_2466 - _ZN5flash44flash_bwd_dq_dk_dv_loop_seqk_parallel_kernelI23Flash_bwd_kernel_traitsILi64ELi128ELi128ELi8ELi4ELi4ELi4ELb0ELb0EN7cutlass6half_tE19Flash_kernel_traitsILi64ELi128ELi128ELi8ES3_EELb0ELb0ELb0ELb1ELb0ELb0ELb0EEEvNS_16Flash_bwd_paramsE)
        .other          _ZN5flash44flash_bwd_dq_dk_dv_loop_seqk_parallel_kernelI23Flash_bwd_kernel_traitsILi64ELi128ELi128ELi8ELi4ELi4ELi4ELb0ELb0EN7cutlass6half_tE19Flash_kernel_traitsILi64ELi128ELi128ELi8ES3_EELb0ELb0ELb0ELb1ELb0ELb0ELb0EEEvNS_16Flash_bwd_paramsE,@"STO_CUDA_ENTRY STV_DEFAULT"
_ZN5flash44flash_bwd_dq_dk_dv_loop_seqk_parallel_kernelI23Flash_bwd_kernel_traitsILi64ELi128ELi128ELi8ELi4ELi4ELi4ELb0ELb0EN7cutlass6half_tE19Flash_kernel_traitsILi64ELi128ELi128ELi8ES3_EELb0ELb0ELb0ELb1ELb0ELb0ELb0EEEvNS_16Flash_bwd_paramsE:
.text._ZN5flash44flash_bwd_dq_dk_dv_loop_seqk_parallel_kernelI23Flash_bwd_kernel_traitsILi64ELi128ELi128ELi8ELi4ELi4ELi4ELb0ELb0EN7cutlass6half_tE19Flash_kernel_traitsILi64ELi128ELi128ELi8ES3_EELb0ELb0ELb0ELb1ELb0ELb0ELb0EEEvNS_16Flash_bwd_paramsE:
        /* <DEDUP_REMOVED lines=28> */
[----:B------:R-:W-:Y:S02]  /*01c0*/  LOP3.LUT R5, R5, 0xffffffe0, RZ, 0xc0, !PT ;  /* 0xffffffe005057812 */ /* 0x000fe400078ec0ff */
[----:B------:R-:W-:-:S02]  /*01d0*/  LEA.HI R0, R0, R4, RZ, 0x2 ;  /* 0x0000000400007211 */ /* 0x000fc400078f10ff */
[-C--:B------:R-:W-:Y:S01]  /*01e0*/  LEA.HI R3, R2, R8.reuse, RZ, 0x4 ;  /* 0x0000000802037211 */ /* 0x080fe200078f20ff */
[----:B------:R-:W-:Y:S01]  /*01f0*/  IMAD.IADD R6, R8, 0x1, -R5 ;  /* 0x0000000108067824 */ /* 0x000fe200078e0a05 */
[CC--:B------:R-:W-:Y:S02]  /*0200*/  LEA.HI R15, R2.reuse, R8.reuse, RZ, 0x7 ;  /* 0x00000008020f7211 */ /* 0x0c0fe400078f38ff */
[CC--:B------:R-:W-:Y:S02]  /*0210*/  LEA.HI R14, R2.reuse, R8.reuse, RZ, 0x6 ;  /* 0x00000008020e7211 */ /* 0x0c0fe400078f30ff */
[----:B------:R-:W-:Y:S02]  /*0220*/  LEA.HI R2, R2, R8, RZ, 0x2 ;  /* 0x0000000802027211 */ /* 0x000fe400078f10ff */
[----:B------:R-:W-:Y:S02]  /*0230*/  LOP3.LUT R5, R0, 0xfffffffc, RZ, 0xc0, !PT ;  /* 0xfffffffc00057812 */ /* 0x000fe400078ec0ff */
[----:B------:R-:W-:-:S02]  /*0240*/  SHF.R.S32.HI R12, RZ, 0x3, R13 ;  /* 0x00000003ff0c7819 */ /* 0x000fc4000001140d */
[----:B------:R-:W-:Y:S01]  /*0250*/  LOP3.LUT R7, R13, 0xfffffff8, RZ, 0xc0, !PT ;  /* 0xfffffff80d077812 */ /* 0x000fe200078ec0ff */
[----:B------:R-:W-:Y:S01]  /*0260*/  IMAD.IADD R11, R4, 0x1, -R5 ;  /* 0x00000001040b7824 */ /* 0x000fe200078e0a05 */
[----:B------:R-:W-:Y:S01]  /*0270*/  LOP3.LUT R9, R3, 0xfffffff0, RZ, 0xc0, !PT ;  /* 0xfffffff003097812 */ /* 0x000fe200078ec0ff */
[----:B------:R-:W-:Y:S01]  /*0280*/  IMAD.SHL.U32 R4, R12, 0x40, RZ ;  /* 0x000000400c047824 */ /* 0x000fe200078e00ff */
[----:B------:R-:W-:Y:S01]  /*0290*/  LOP3.LUT R10, R2, 0x7ffffffc, RZ, 0xc0, !PT ;  /* 0x7ffffffc020a7812 */ /* 0x000fe200078ec0ff */
[C---:B------:R-:W-:Y:S01]  /*02a0*/  IMAD.IADD R0, R8.reuse, 0x1, -R7 ;  /* 0x0000000108007824 */ /* 0x040fe200078e0a07 */
[----:B------:R-:W-:Y:S01]  /*02b0*/  SHF.R.S32.HI R5, RZ, 0x4, R3 ;  /* 0x00000004ff057819 */ /* 0x000fe20000011403 */
[C---:B------:R-:W-:Y:S01]  /*02c0*/  IMAD.IADD R9, R8.reuse, 0x1, -R9 ;  /* 0x0000000108097824 */ /* 0x040fe200078e0a09 */
[----:B------:R-:W-:Y:S01]  /*02d0*/  SHF.R.S32.HI R7, RZ, 0x2, R2 ;  /* 0x00000002ff077819 */ /* 0x000fe20000011402 */
[----:B------:R-:W-:Y:S01]  /*02e0*/  IMAD.IADD R16, R8, 0x1, -R10 ;  /* 0x0000000108107824 */ /* 0x000fe200078e0a0a */
[----:B------:R-:W-:Y:S01]  /*02f0*/  SHF.R.S32.HI R8, RZ, 0x1f, R2 ;  /* 0x0000001fff087819 */ /* 0x000fe20000011402 */
[----:B------:R-:W-:Y:S01]  /*0300*/  IMAD.SHL.U32 R188, R0, 0x8, RZ ;  /* 0x0000000800bc7824 */ /* 0x000fe200078e00ff */
[----:B------:R-:W-:-:S02]  /*0310*/  LOP3.LUT R2, R4, 0x1c0, RZ, 0xc0, !PT ;  /* 0x000001c004027812 */ /* 0x000fc400078ec0ff */
[----:B------:R-:W-:Y:S02]  /*0320*/  LEA.HI R3, R3, R5, RZ, 0x1 ;  /* 0x0000000503037211 */ /* 0x000fe400078f08ff */
[----:B------:R-:W-:Y:S02]  /*0330*/  SHF.R.S32.HI R12, RZ, 0x1f, R6 ;  /* 0x0000001fff0c7819 */ /* 0x000fe40000011406 */
[----:B------:R-:W-:Y:S02]  /*0340*/  SHF.R.U32.HI R4, RZ, 0x3, R2 ;  /* 0x00000003ff047819 */ /* 0x000fe40000011602 */
[----:B------:R-:W-:Y:S02]  /*0350*/  LOP3.LUT R3, R3, 0xfffffffe, RZ, 0xc0, !PT ;  /* 0xfffffffe03037812 */ /* 0x000fe400078ec0ff */
[----:B------:R-:W-:Y:S02]  /*0360*/  LOP3.LUT R2, R2, 0x38, R188, 0xf8, !PT ;  /* 0x0000003802027812 */ /* 0x000fe400078ef8bc */
[----:B------:R-:W-:Y:S01]  /*0370*/  LEA.HI R12, R12, R6, RZ, 0x2 ;  /* 0x000000060c0c7211 */ /* 0x000fe200078f10ff */
[----:B------:R-:W-:Y:S01]  /*0380*/  IMAD.IADD R10, R5, 0x1, -R3 ;  /* 0x00000001050a7824 */ /* 0x000fe200078e0a03 */
[----:B------:R-:W-:Y:S01]  /*0390*/  LEA.HI R6, R8, R7, RZ, 0x3 ;  /* 0x0000000708067211 */ /* 0x000fe200078f18ff */
[----:B------:R-:W-:Y:S01]  /*03a0*/  IMAD.SHL.U32 R5, R14, 0x8, RZ ;  /* 0x000000080e057824 */ /* 0x000fe200078e00ff */
[----:B------:R-:W-:Y:S01]  /*03b0*/  LOP3.LUT R4, R2, R4, RZ, 0x3c, !PT ;  /* 0x0000000402047212 */ /* 0x000fe200078e3cff */
[----:B------:R-:W-:Y:S01]  /*03c0*/  IMAD.SHL.U32 R176, R10, 0x200, RZ ;  /* 0x000002000ab07824 */ /* 0x000fe200078e00ff */
[----:B------:R-:W-:-:S02]  /*03d0*/  LOP3.LUT R2, R6, 0xfffffff8, RZ, 0xc0, !PT ;  /* 0xfffffff806027812 */ /* 0x000fc400078ec0ff */
[C---:B------:R-:W-:Y:S02]  /*03e0*/  LOP3.LUT P4, RZ, R0.reuse, 0x2, RZ, 0xc0, !PT ;  /* 0x0000000200ff7812 */ /* 0x040fe4000788c0ff */
[----:B------:R-:W-:Y:S01]  /*03f0*/  LOP3.LUT P3, RZ, R0, 0x4, RZ, 0xc0, !PT ;  /* 0x0000000400ff7812 */ /* 0x000fe2000786c0ff */
[----:B------:R-:W-:Y:S01]  /*0400*/  IMAD.IADD R3, R7, 0x1, -R2 ;  /* 0x0000000107037824 */ /* 0x000fe200078e0a02 */
[----:B------:R-:W-:Y:S01]  /*0410*/  LOP3.LUT R2, R4, 0xfffffe00, R5, 0xf8, !PT ;  /* 0xfffffe0004027812 */ /* 0x000fe200078ef805 */
[----:B------:R-:W-:Y:S01]  /*0420*/  IMAD.SHL.U32 R0, R0, 0x40, RZ ;  /* 0x0000004000007824 */ /* 0x000fe200078e00ff */
[----:B------:R-:W-:Y:S02]  /*0430*/  SHF.R.S32.HI R4, RZ, 0x1f, R9 ;  /* 0x0000001fff047819 */ /* 0x000fe40000011409 */
[----:B------:R-:W-:Y:S01]  /*0440*/  SHF.R.S32.HI R6, RZ, 0x7, R15 ;  /* 0x00000007ff067819 */ /* 0x000fe2000001140f */
[----:B------:R1:W-:Y:S01]  /*0450*/  STL [R1], R2 ;  /* 0x0000000201007387 */ /* 0x0003e20000100800 */
[----:B------:R-:W-:-:S02]  /*0460*/  LOP3.LUT R0, R0, 0x1c0, RZ, 0xc0, !PT ;  /* 0x000001c000007812 */ /* 0x000fc400078ec0ff */
[----:B------:R-:W-:Y:S02]  /*0470*/  LEA.HI R8, R4, R9, RZ, 0x3 ;  /* 0x0000000904087211 */ /* 0x000fe400078f18ff */
[----:B------:R-:W-:Y:S02]  /*0480*/  LOP3.LUT R180, R0, 0x8, R13, 0xf8, !PT ;  /* 0x0000000800b47812 */ /* 0x000fe400078ef80d */
[C---:B------:R-:W-:Y:S01]  /*0490*/  LOP3.LUT R7, R8.reuse, 0xfffffff8, RZ, 0xc0, !PT ;  /* 0xfffffff808077812 */ /* 0x040fe200078ec0ff */
[----:B------:R-:W-:Y:S01]  /*04a0*/  IMAD.SHL.U32 R8, R8, 0x40, RZ ;  /* 0x0000004008087824 */ /* 0x000fe200078e00ff */
[----:B------:R-:W-:-:S03]  /*04b0*/  SEL R181, R216, 0xffffffe0, !P4 ;  /* 0xffffffe0d8b57807 */ /* 0x000fc60006000000 */
[----:B------:R-:W-:Y:S02]  /*04c0*/  IMAD.IADD R14, R9, 0x1, -R7 ;  /* 0x00000001090e7824 */ /* 0x000fe400078e0a07 */
[----:B-1----:R-:W-:-:S05]  /*04d0*/  IMAD.SHL.U32 R2, R11, 0x10, RZ ;  /* 0x000000100b027824 */ /* 0x002fca00078e00ff */
[----:B------:R-:W-:Y:S02]  /*04e0*/  LOP3.LUT R4, R0, 0x30, R2, 0xf8, !PT ;  /* 0x0000003000047812 */ /* 0x000fe400078ef802 */
[----:B------:R-:W-:Y:S01]  /*04f0*/  LEA.HI.SX32 R5, R12, R2, 0x1e ;  /* 0x000000020c057211 */ /* 0x000fe200078ff2ff */
[----:B------:R-:W-:Y:S01]  /*0500*/  IMAD R2, R6, 0x1000, R176 ;  /* 0x0000100006027824 */ /* 0x000fe200078e02b0 */
[----:B------:R-:W-:Y:S02]  /*0510*/  SHF.R.U32.HI R0, RZ, 0x3, R0 ;  /* 0x00000003ff007819 */ /* 0x000fe40000011600 */
[----:B------:R-:W-:Y:S01]  /*0520*/  LOP3.LUT R4, R4, 0x8, R13, 0xf8, !PT ;  /* 0x0000000804047812 */ /* 0x000fe200078ef80d */
[----:B------:R1:W-:Y:S01]  /*0530*/  STL [R1+0x8], R5 ;  /* 0x0000080501007387 */ /* 0x0003e20000100800 */
[----:B------:R-:W-:Y:S02]  /*0540*/  LOP3.LUT R180, R180, R0, RZ, 0x3c, !PT ;  /* 0x00000000b4b47212 */ /* 0x000fe400078e3cff */
[----:B------:R-:W-:Y:S01]  /*0550*/  LOP3.LUT R176, R176, R4, R0, 0xf6, !PT ;  /* 0x00000004b0b07212 */ /* 0x000fe200078ef600 */
[----:B------:R-:W-:Y:S01]  /*0560*/  IMAD.SHL.U32 R0, R3, 0x40, RZ ;  /* 0x0000004003007824 */ /* 0x000fe200078e00ff */
[----:B------:R-:W-:Y:S01]  /*0570*/  STL [R1+0x4], R14 ;  /* 0x0000040e01007387 */ /* 0x000fe20000100800 */
[----:B------:R-:W-:Y:S01]  /*0580*/  IMAD.IADD R180, R2, 0x1, R180 ;  /* 0x0000000102b47824 */ /* 0x000fe200078e02b4 */
[----:B------:R-:W-:Y:S01]  /*0590*/  LEA R176, R176, UR4, 0x1 ;  /* 0x00000004b0b07c11 */ /* 0x000fe2000f8e08ff */
[----:B------:R-:W-:Y:S01]  /*05a0*/  IMAD.SHL.U32 R2, R6, 0x8, RZ ;  /* 0x0000000806027824 */ /* 0x000fe200078e00ff */
[----:B------:R-:W-:Y:S01]  /*05b0*/  LOP3.LUT R0, R0, 0x1c0, RZ, 0xc0, !PT ;  /* 0x000001c000007812 */ /* 0x000fe200078ec0ff */
[----:B------:R-:W-:-:S02]  /*05c0*/  IMAD.SHL.U32 R4, R16, 0x2, RZ ;  /* 0x0000000210047824 */ /* 0x000fc400078e00ff */
[----:B------:R-:W-:Y:S01]  /*05d0*/  IMAD.SHL.U32 R180, R180, 0x2, RZ ;  /* 0x00000002b4b47824 */ /* 0x000fe200078e00ff */
[----:B------:R-:W-:Y:S01]  /*05e0*/  LOP3.LUT R2, R2, 0x8, RZ, 0xc0, !PT ;  /* 0x0000000802027812 */ /* 0x000fe200078ec0ff */
[----:B------:R-:W-:Y:S01]  /*05f0*/  IMAD R6, R6, 0x2000, R4 ;  /* 0x0000200006067824 */ /* 0x000fe200078e0204 */
[----:B-1----:R-:W-:-:S04]  /*0600*/  LOP3.LUT R5, R3, 0x1, RZ, 0xc0, !PT ;  /* 0x0000000103057812 */ /* 0x002fc800078ec0ff */
[----:B------:R-:W-:Y:S01]  /*0610*/  ISETP.NE.U32.AND P0, PT, R5, 0x1, PT ;  /* 0x000000010500780c */ /* 0x000fe20003f05070 */
[----:B------:R-:W-:-:S03]  /*0620*/  IMAD.SHL.U32 R5, R10, 0x10, RZ ;  /* 0x000000100a057824 */ /* 0x000fc600078e00ff */
[----:B------:R-:W-:Y:S02]  /*0630*/  R2P PR, R3, 0x6 ;  /* 0x0000000603007804 */ /* 0x000fe40000000000 */
[----:B------:R-:W-:Y:S02]  /*0640*/  SHF.R.U32.HI R3, RZ, 0x3, R0 ;  /* 0x00000003ff037819 */ /* 0x000fe40000011600 */
[----:B------:R-:W-:Y:S01]  /*0650*/  LOP3.LUT R12, R2, 0x10, R5, 0xf8, !PT ;  /* 0x00000010020c7812 */ /* 0x000fe200078ef805 */
[----:B------:R-:W-:Y:S01]  /*0660*/  IMAD.SHL.U32 R5, R10, 0x8, RZ ;  /* 0x000000080a057824 */ /* 0x000fe200078e00ff */
[CC--:B------:R-:W-:Y:S01]  /*0670*/  LOP3.LUT R9, R3.reuse, R0.reuse, R2, 0x1e, !PT ;  /* 0x0000000003097212 */ /* 0x0c0fe200078e1e02 */
[----:B------:R-:W-:Y:S01]  /*0680*/  IMAD.SHL.U32 R2, R14, 0x40, RZ ;  /* 0x000000400e027824 */ /* 0x000fe200078e00ff */
[----:B------:R-:W-:Y:S01]  /*0690*/  LOP3.LUT R7, R3, R0, RZ, 0xfc, !PT ;  /* 0x0000000003077212 */ /* 0x000fe200078efcff */
[C---:B------:R-:W-:Y:S01]  /*06a0*/  IMAD R0, R11.reuse, 0x400, R4 ;  /* 0x000004000b007824 */ /* 0x040fe200078e0204 */
[----:B------:R-:W-:Y:S01]  /*06b0*/  SEL R216, R216, 0xffffffe0, !P1 ;  /* 0xffffffe0d8d87807 */ /* 0x000fe20004800000 */
[----:B------:R-:W-:Y:S01]  /*06c0*/  IMAD R3, R11, 0x400, R6 ;  /* 0x000004000b037824 */ /* 0x000fe200078e0206 */
[----:B------:R-:W-:Y:S01]  /*06d0*/  LOP3.LUT R4, R2, 0x1c0, RZ, 0xc0, !PT ;  /* 0x000001c002047812 */ /* 0x000fe200078ec0ff */
[----:B------:R-:W-:Y:S01]  /*06e0*/  IMAD.IADD R9, R0, 0x1, R9 ;  /* 0x0000000100097824 */ /* 0x000fe200078e0209 */
[----:B------:R-:W-:Y:S01]  /*06f0*/  LOP3.LUT R0, R8, 0xfffffe00, RZ, 0xc0, !PT ;  /* 0xfffffe0008007812 */ /* 0x000fe200078ec0ff */
[----:B------:R-:W-:Y:S01]  /*0700*/  IMAD.IADD R7, R7, 0x1, R3 ;  /* 0x0000000107077824 */ /* 0x000fe200078e0203 */
[----:B------:R-:W-:-:S02]  /*0710*/  LOP3.LUT R2, R4, 0x8, R5, 0xf8, !PT ;  /* 0x0000000804027812 */ /* 0x000fc400078ef805 */
[----:B------:R-:W-:Y:S01]  /*0720*/  SHF.R.U32.HI R5, RZ, 0x3, R4 ;  /* 0x00000003ff057819 */ /* 0x000fe20000011604 */
[----:B------:R-:W-:Y:S01]  /*0730*/  IMAD R3, R11, 0x400, R0 ;  /* 0x000004000b037824 */ /* 0x000fe200078e0200 */
[----:B------:R-:W-:Y:S02]  /*0740*/  LEA R213, R7, UR4, 0x1 ;  /* 0x0000000407d57c11 */ /* 0x000fe4000f8e08ff */
[----:B------:R-:W-:Y:S02]  /*0750*/  LOP3.LUT R2, R2, R5, RZ, 0x3c, !PT ;  /* 0x0000000502027212 */ /* 0x000fe400078e3cff */
[----:B------:R-:W-:Y:S01]  /*0760*/  LOP3.LUT R4, R5, R12, R4, 0x1e, !PT ;  /* 0x0000000c05047212 */ /* 0x000fe200078e1e04 */
[----:B------:R-:W-:Y:S01]  /*0770*/  IMAD.IADD R219, R213, 0x1, R216 ;  /* 0x00000001d5db7824 */ /* 0x000fe200078e02d8 */
[----:B------:R-:W-:Y:S01]  /*0780*/  SEL R214, R214, 0x10, !P0 ;  /* 0x00000010d6d67807 */ /* 0x000fe20004000000 */
[----:B------:R-:W-:Y:S01]  /*0790*/  IMAD.IADD R184, R3, 0x1, R2 ;  /* 0x0000000103b87824 */ /* 0x000fe200078e0202 */
[----:B------:R-:W-:Y:S01]  /*07a0*/  LOP3.LUT R185, R4, R0, RZ, 0xfc, !PT ;  /* 0x0000000004b97212 */ /* 0x000fe200078efcff */
[----:B------:R-:W-:Y:S01]  /*07b0*/  IMAD.U32 R0, RZ, RZ, UR5 ;  /* 0x00000005ff007e24 */ /* 0x000fe2000f8e00ff */
[----:B------:R-:W-:Y:S01]  /*07c0*/  USHF.R.S32.HI UR5, URZ, 0x1f, UR55 ;  /* 0x0000001f3f057899 */ /* 0x000fe20008011437 */
[----:B------:R-:W-:Y:S01]  /*07d0*/  IMAD.U32 R2, RZ, RZ, UR6 ;  /* 0x00000006ff027e24 */ /* 0x000fe2000f8e00ff */
[----:B------:R-:W-:Y:S01]  /*07e0*/  USHF.R.S32.HI UR6, URZ, 0x1f, UR45 ;  /* 0x0000001f3f067899 */ /* 0x000fe2000801142d */
[----:B------:R-:W-:-:S03]  /*07f0*/  IMAD.IADD R215, R213, 0x1, R214 ;  /* 0x00000001d5d77824 */ /* 0x000fc600078e02d6 */
[----:B------:R-:W-:Y:S02]  /*0800*/  IMAD.U32 R0, RZ, RZ, UR5 ;  /* 0x00000005ff007e24 */ /* 0x000fe4000f8e00ff */
[----:B------:R-:W-:Y:S02]  /*0810*/  IMAD.U32 R2, RZ, RZ, UR6 ;  /* 0x00000006ff027e24 */ /* 0x000fe4000f8e00ff */
[----:B------:R-:W-:Y:S01]  /*0820*/  IMAD.U32 R0, RZ, RZ, UR6 ;  /* 0x00000006ff007e24 */ /* 0x000fe2000f8e00ff */
[----:B------:R-:W-:Y:S01]  /*0830*/  UIADD3 UR6, UR4, 0xc000, URZ ;  /* 0x0000c00004067890 */ /* 0x000fe2000fffe03f */
[----:B------:R-:W-:Y:S02]  /*0840*/  IMAD.MOV.U32 R2, RZ, RZ, 0x40 ;  /* 0x00000040ff027424 */ /* 0x000fe400078e00ff */
[----:B------:R-:W-:Y:S02]  /*0850*/  IMAD.MOV.U32 R0, RZ, RZ, 0x440 ;  /* 0x00000440ff007424 */ /* 0x000fe400078e00ff */
[----:B------:R-:W-:Y:S01]  /*0860*/  IMAD.U32 R3, RZ, RZ, UR5 ;  /* 0x00000005ff037e24 */ /* 0x000fe2000f8e00ff */
[----:B------:R-:W-:Y:S01]  /*0870*/  SEL R179, R2, 0xffffffc0, !P3 ;  /* 0xffffffc002b37807 */ /* 0x000fe20005800000 */
[----:B------:R-:W-:Y:S01]  /*0880*/  VIADD R182, R180, UR6 ;  /* 0x00000006b4b67c36 */ /* 0x000fe20008000000 */
[----:B------:R-:W-:Y:S01]  /*0890*/  SEL R2, R2, 0xffffffc0, !P2 ;  /* 0xffffffc002027807 */ /* 0x000fe20005000000 */
[----:B------:R-:W-:Y:S01]  /*08a0*/  IMAD.IADD R218, R215, 0x1, R216 ;  /* 0x00000001d7da7824 */ /* 0x000fe200078e02d8 */
[----:B------:R-:W-:Y:S01]  /*08b0*/  LEA R8, R9, UR6, 0x1 ;  /* 0x0000000609087c11 */ /* 0x000fe2000f8e08ff */
[----:B------:R-:W-:Y:S01]  /*08c0*/  IMAD.IADD R179, R182, 0x1, R179 ;  /* 0x00000001b6b37824 */ /* 0x000fe200078e02b3 */
[----:B------:R-:W-:Y:S01]  /*08d0*/  SEL R0, R0, 0x3c0, !P2 ;  /* 0x000003c000007807 */ /* 0x000fe20005000000 */
[----:B------:R-:W-:Y:S01]  /*08e0*/  IMAD.IADD R212, R213, 0x1, R2 ;  /* 0x00000001d5d47824 */ /* 0x000fe200078e0202 */
[----:B------:R-:W-:Y:S01]  /*08f0*/  UIADD3 UR5, UR4, 0xc000, URZ ;  /* 0x0000c00004057890 */ /* 0x000fe2000fffe03f */
[--C-:B------:R-:W-:Y:S01]  /*0900*/  IMAD.IADD R5, R2, 0x1, R8.reuse ;  /* 0x0000000102057824 */ /* 0x100fe200078e0208 */
[----:B------:R-:W-:Y:S01]  /*0910*/  STL [R1+0xc], R8 ;  /* 0x00000c0801007387 */ /* 0x000fe20000100800 */
        /* <DEDUP_REMOVED lines=8> */
[----:B------:R3:W-:Y:S01]  /*09a0*/  STL [R1+0x24], R4 ;  /* 0x0000240401007387 */ /* 0x0007e20000100800 */
[----:B------:R-:W-:-:S02]  /*09b0*/  @P1 VIADD R3, R8, 0x1fe0 ;  /* 0x00001fe008031836 */ /* 0x000fc40000000000 */
[C---:B------:R-:W-:Y:S01]  /*09c0*/  VIADD R7, R8.reuse, 0x2040 ;  /* 0x0000204008077836 */ /* 0x040fe20000000000 */
[----:B------:R4:W-:Y:S01]  /*09d0*/  STL [R1+0x30], R11 ;  /* 0x0000300b01007387 */ /* 0x0009e20000100800 */
[C---:B------:R-:W-:Y:S02]  /*09e0*/  @P1 VIADD R10, R8.reuse, 0x23e0 ;  /* 0x000023e0080a1836 */ /* 0x040fe40000000000 */
[----:B------:R-:W-:Y:S01]  /*09f0*/  @P2 VIADD R7, R8, 0x1fc0 ;  /* 0x00001fc008072836 */ /* 0x000fe20000000000 */
[----:B------:R4:W-:Y:S01]  /*0a00*/  STL [R1+0x18], R3 ;  /* 0x0000180301007387 */ /* 0x0009e20000100800 */
[--C-:B------:R-:W-:Y:S02]  /*0a10*/  IMAD.IADD R2, R2, 0x1, R3.reuse ;  /* 0x0000000102027824 */ /* 0x100fe400078e0203 */
[----:B------:R-:W-:Y:S01]  /*0a20*/  IMAD.IADD R0, R0, 0x1, R3 ;  /* 0x0000000100007824 */ /* 0x000fe200078e0203 */
[----:B------:R4:W-:Y:S01]  /*0a30*/  STL [R1+0x2c], R10 ;  /* 0x00002c0a01007387 */ /* 0x0009e20000100800 */
[----:B------:R-:W-:-:S02]  /*0a40*/  IMAD.IADD R214, R214, 0x1, R212 ;  /* 0x00000001d6d67824 */ /* 0x000fc400078e02d4 */
[----:B------:R-:W-:Y:S01]  /*0a50*/  IMAD.IADD R182, R182, 0x1, R181 ;  /* 0x00000001b6b67824 */ /* 0x000fe200078e02b5 */
[----:B------:R4:W-:Y:S01]  /*0a60*/  STL [R1+0x20], R7 ;  /* 0x0000200701007387 */ /* 0x0009e20000100800 */
[C---:B-1----:R-:W-:Y:S02]  /*0a70*/  IMAD.IADD R5, R216.reuse, 0x1, R5 ;  /* 0x00000001d8057824 */ /* 0x042fe400078e0205 */
[----:B------:R-:W-:Y:S02]  /*0a80*/  IMAD.IADD R217, R216, 0x1, R212 ;  /* 0x00000001d8d97824 */ /* 0x000fe400078e02d4 */
[C---:B--2---:R-:W-:Y:S02]  /*0a90*/  VIADD R6, R8.reuse, 0x2440 ;  /* 0x0000244008067836 */ /* 0x044fe40000000000 */
[----:B------:R-:W-:Y:S02]  /*0aa0*/  @P2 VIADD R6, R8, 0x23c0 ;  /* 0x000023c008062836 */ /* 0x000fe40000000000 */
[----:B---3--:R-:W-:-:S02]  /*0ab0*/  IMAD.IADD R4, R216, 0x1, R4 ;  /* 0x00000001d8047824 */ /* 0x008fc400078e0204 */
[----:B------:R-:W-:Y:S01]  /*0ac0*/  IMAD.IADD R181, R181, 0x1, R179 ;  /* 0x00000001b5b57824 */ /* 0x000fe200078e02b3 */
[----:B------:R4:W-:Y:S01]  /*0ad0*/  STL [R1+0x1c], R6 ;  /* 0x00001c0601007387 */ /* 0x0009e20000100800 */
[----:B------:R-:W-:-:S03]  /*0ae0*/  IMAD.IADD R216, R216, 0x1, R214 ;  /* 0x00000001d8d87824 */ /* 0x000fc600078e02d6 */
[----:B------:R4:W-:Y:S04]  /*0af0*/  STL [R1+0x40], R5 ;  /* 0x0000400501007387 */ /* 0x0009e80000100800 */
[----:B------:R4:W-:Y:S04]  /*0b00*/  STL [R1+0x3c], R4 ;  /* 0x00003c0401007387 */ /* 0x0009e80000100800 */
[----:B------:R4:W-:Y:S04]  /*0b10*/  STL [R1+0x38], R2 ;  /* 0x0000380201007387 */ /* 0x0009e80000100800 */
[----:B------:R4:W-:Y:S02]  /*0b20*/  STL [R1+0x34], R0 ;  /* 0x0000340001007387 */ /* 0x0009e40000100800 */
.L_x_678:
        /* <DEDUP_REMOVED lines=18> */
[----:B------:R-:W-:Y:S01]  /*0c50*/  IMAD.U32 R4, RZ, RZ, UR12 ;  /* 0x0000000cff047e24 */ /* 0x000fe2000f8e00ff */
        /* <DEDUP_REMOVED lines=31> */
[----:B------:R-:W-:Y:S01]  /*0e50*/  @!UP3 USEL UR9, UR7, URZ, UP0 ;  /* 0x0000003f0709b287 */ /* 0x000fe20008000000 */
[----:B--2---:R-:W-:-:S02]  /*0e60*/  @P1 R2UR UR18, R7 ;  /* 0x00000000071212ca */ /* 0x004fc400000e0000 */
[----:B---3--:R-:W-:Y:S02]  /*0e70*/  @P0 R2UR UR8, R5 ;  /* 0x00000000050802ca */ /* 0x008fe400000e0000 */
[----:B------:R-:W-:-:S04]  /*0e80*/  ISETP.NE.U32.AND P0, PT, RZ, UR14, PT ;  /* 0x0000000eff007c0c */ /* 0x000fc8000bf05070 */
[----:B------:R-:W-:-:S07]  /*0e90*/  ISETP.NE.AND.EX P0, PT, RZ, UR15, PT, P0 ;  /* 0x0000000fff007c0c */ /* 0x000fce000bf05300 */
[----:B------:R-:W-:-:S03]  /*0ea0*/  @UP3 UIADD3 UR7, UR8, -UR18, URZ ;  /* 0x8000001208073290 */ /* 0x000fc6000fffe03f */
[----:B------:R-:W-:Y:S01]  /*0eb0*/  ULDC UR8, c[0x0][0x2c8] ;  /* 0x0000b20000087ab9 */ /* 0x000fe20000000800 */
        /* <DEDUP_REMOVED lines=10> */
.L_x_602:
[----:B------:R-:W-:Y:S02]  /*0f60*/  @!UP3 UIADD3 UR7, UR9, UR8, -UR18 ;  /* 0x000000080907b290 */ /* 0x000fe4000fffe812 */
[----:B------:R-:W-:Y:S02]  /*0f70*/  @UP2 UIADD3 UR36, UR12, -UR6, URZ ;  /* 0x800000060c242290 */ /* 0x000fe4000fffe03f */
[----:B------:R-:W-:-:S05]  /*0f80*/  UISETP.GT.AND UP0, UPT, UR7, UR29, UPT ;  /* 0x0000001d0700728c */ /* 0x000fca000bf04270 */
[----:B------:R-:W-:Y:S01]  /*0f90*/  @!UP2 ULDC UR36, c[0x0][0x2c4] ;  /* 0x0000b1000024aab9 */ /* 0x000fe20000000800 */
[----:B------:R-:W-:-:S13]  /*0fa0*/  PLOP3.LUT P0, PT, PT, PT, UP0, 0x80, 0x0 ;  /* 0x000000000000781c */ /* 0x000fda0003f0f008 */
[----:B------:R-:W-:Y:S05]  /*0fb0*/  @!P0 BRA `(.L_x_603) ;  /* 0x000000ac00ec8947 */ /* 0x000fea0003800000 */
[----:B------:R-:W1:Y:S01]  /*0fc0*/  LDC R6, c[0x0][0x278] ;  /* 0x00009e00ff067b82 */ /* 0x000e620000000800 */
[----:B------:R-:W-:Y:S01]  /*0fd0*/  IABS R4, UR55 ;  /* 0x0000003700047c13 */ /* 0x000fe20008000000 */
[----:B------:R-:W-:Y:S01]  /*0fe0*/  UISETP.NE.AND UP1, UPT, UR6, -0x1, UPT ;  /* 0xffffffff0600788c */ /* 0x000fe2000bf25270 */
[----:B------:R-:W-:Y:S01]  /*0ff0*/  ULDC.64 UR12, c[0x0][0x488] ;  /* 0x00012200000c7ab9 */ /* 0x000fe20000000a00 */
[----:B------:R-:W-:Y:S01]  /*1000*/  ULDC.64 UR8, c[0x0][0x228] ;  /* 0x00008a0000087ab9 */ /* 0x000fe20000000a00 */
[----:B------:R-:W-:-:S03]  /*1010*/  UISETP.NE.AND UP0, UPT, UR28, -0x1, UPT ;  /* 0xffffffff1c00788c */ /* 0x000fc6000bf05270 */
[----:B------:R-:W2:Y:S01]  /*1020*/  S2UR UR14, SR_CTAID.X ;  /* 0x00000000000e79c3 */ /* 0x000ea20000002500 */
[----:B------:R-:W-:Y:S02]  /*1030*/  UIMAD.WIDE.U32 UR20, UR45, UR8, URZ ;  /* 0x000000082d1472a5 */ /* 0x000fe4000f8e003f */
[----:B------:R-:W-:Y:S02]  /*1040*/  UIADD3 UR16, UR36, 0x7f, URZ ;  /* 0x0000007f24107890 */ /* 0x000fe4000fffe03f */
[----:B------:R-:W-:Y:S02]  /*1050*/  UIMAD UR8, UR57, UR8, URZ ;  /* 0x00000008390872a4 */ /* 0x000fe4000f8e023f */
[----:B------:R-:W-:Y:S02]  /*1060*/  USHF.L.U64.HI UR22, UR45, 0x7, UR57 ;  /* 0x000000072d167899 */ /* 0x000fe40008010239 */
[----:B------:R-:W-:Y:S01]  /*1070*/  USHF.R.S32.HI UR23, URZ, 0x1f, UR16 ;  /* 0x0000001f3f177899 */ /* 0x000fe20008011410 */
[----:B------:R-:W-:Y:S01]  /*1080*/  ULDC UR58, c[0x0][0x2d4] ;  /* 0x0000b500003a7ab9 */ /* 0x000fe20000000800 */
[----:B------:R-:W-:Y:S01]  /*1090*/  ULDC.64 UR24, c[0x0][0x240] ;  /* 0x0000900000187ab9 */ /* 0x000fe20000000a00 */
[----:B------:R-:W-:-:S02]  /*10a0*/  UIMAD UR27, UR45, UR9, UR8 ;  /* 0x000000092d1b72a4 */ /* 0x000fc4000f8e0208 */
[----:B------:R-:W-:Y:S01]  /*10b0*/  USHF.R.S32.HI UR34, URZ, 0x1f, UR58 ;  /* 0x0000001f3f227899 */ /* 0x000fe2000801143a */
[----:B-1----:R-:W-:Y:S01]  /*10c0*/  IABS R5, R6 ;  /* 0x0000000600057213 */ /* 0x002fe20000000000 */
[----:B------:R-:W-:Y:S01]  /*10d0*/  @!UP1 ULDC.64 UR8, c[0x0][0x418] ;  /* 0x0001060000089ab9 */ /* 0x000fe20000000a00 */
[----:B------:R-:W-:Y:S01]  /*10e0*/  @UP0 UIADD3 UR19, UR18, UR28, URZ ;  /* 0x0000001c12130290 */ /* 0x000fe2000fffe03f */
[----:B------:R-:W-:Y:S01]  /*10f0*/  ISETP.NE.AND P3, PT, R6, RZ, PT ;  /* 0x000000ff0600720c */ /* 0x000fe20003f65270 */
[----:B------:R-:W1:Y:S01]  /*1100*/  I2F.RP R2, R5 ;  /* 0x0000000500027306 */ /* 0x000e620000209400 */
[----:B------:R-:W-:Y:S02]  /*1110*/  USEL UR35, UR22, URZ, UP2 ;  /* 0x0000003f16237287 */ /* 0x000fe40009000000 */
[----:B------:R-:W-:Y:S02]  /*1120*/  ULEA.HI UR39, UR23, UR16, URZ, 0x7 ;  /* 0x0000001017277291 */ /* 0x000fe4000f8f383f */
[----:B--2---:R-:W-:Y:S01]  /*1130*/  UIMAD.WIDE.U32 UR30, UR14, UR12, URZ ;  /* 0x0000000c0e1e72a5 */ /* 0x004fe2000f8e003f */
[----:B------:R-:W-:Y:S01]  /*1140*/  ULDC.U8 UR37, c[0x0][0x3d8] ;  /* 0x0000f60000257ab9 */ /* 0x000fe20000000000 */
[----:B------:R-:W-:-:S02]  /*1150*/  @UP0 ULDC.64 UR22, c[0x0][0x248] ;  /* 0x0000920000160ab9 */ /* 0x000fc40000000a00 */
[----:B------:R-:W-:Y:S02]  /*1160*/  UIMAD UR50, UR14, UR13, UR31 ;  /* 0x0000000d0e3272a4 */ /* 0x000fe4000f8e021f */
[----:B------:R-:W-:Y:S01]  /*1170*/  USHF.L.U32 UR14, UR45, 0x7, URZ ;  /* 0x000000072d0e7899 */ /* 0x000fe2000800063f */
[----:B------:R-:W-:Y:S01]  /*1180*/  @UP1 ULDC.64 UR12, c[0x0][0x420] ;  /* 0x00010800000c1ab9 */ /* 0x000fe20000000a00 */
[----:B------:R-:W-:Y:S01]  /*1190*/  UIMAD UR16, UR34, UR45, URZ ;  /* 0x0000002d221072a4 */ /* 0x000fe2000f8e023f */
[----:B-1----:R-:W1:Y:S01]  /*11a0*/  MUFU.RCP R2, R2 ;  /* 0x0000000200027308 */ /* 0x002e620000001000 */
[----:B------:R-:W-:Y:S02]  /*11b0*/  USEL UR33, UR14, URZ, UP2 ;  /* 0x0000003f0e217287 */ /* 0x000fe40009000000 */
[----:B------:R-:W-:Y:S02]  /*11c0*/  UIMAD.WIDE.U32 UR14, UR6, UR24, URZ ;  /* 0x00000018060e72a5 */ /* 0x000fe4000f8e003f */
[----:B------:R-:W-:-:S02]  /*11d0*/  @UP1 UIMAD.WIDE.U32 UR42, UR6, UR12, URZ ;  /* 0x0000000c062a12a5 */ /* 0x000fc4000f8e003f */
[----:B------:R-:W-:Y:S02]  /*11e0*/  @!UP1 UIMAD UR12, UR57, UR8, URZ ;  /* 0x00000008390c92a4 */ /* 0x000fe4000f8e023f */
[----:B------:R-:W-:Y:S02]  /*11f0*/  USEL UR56, UR20, UR14, !UP1 ;  /* 0x0000000e14387287 */ /* 0x000fe4000c800000 */
[----:B------:R-:W-:Y:S01]  /*1200*/  UIADD3 UR48, UR21, UR27, URZ ;  /* 0x0000001b15307290 */ /* 0x000fe2000fffe03f */
[----:B------:R-:W-:Y:S01]  /*1210*/  ULDC UR61, c[0x0][0x2dc] ;  /* 0x0000b700003d7ab9 */ /* 0x000fe20000000800 */
[----:B------:R-:W-:Y:S01]  /*1220*/  ULDC UR60, c[0x0][0x270] ;  /* 0x00009c00003c7ab9 */ /* 0x000fe20000000800 */
[----:B------:R-:W-:Y:S01]  /*1230*/  UISETP.NE.AND UP3, UPT, UR37, URZ, UPT ;  /* 0x0000003f2500728c */ /* 0x000fe2000bf65270 */
[----:B-1----:R-:W-:Y:S01]  /*1240*/  VIADD R2, R2, 0xffffffe ;  /* 0x0ffffffe02027836 */ /* 0x002fe20000000000 */
[----:B------:R-:W-:Y:S02]  /*1250*/  @UP0 UIMAD.WIDE.U32 UR20, UR19, UR22, URZ ;  /* 0x00000016131402a5 */ /* 0x000fe4000f8e003f */
[----:B------:R-:W-:Y:S01]  /*1260*/  @UP1 UIMAD UR47, UR6, UR13, UR43 ;  /* 0x0000000d062f12a4 */ /* 0x000fe2000f8e022b */
[----:B------:R-:W1:Y:S01]  /*1270*/  F2I.FTZ.U32.TRUNC.NTZ R3, R2 ;  /* 0x0000000200037305 */ /* 0x000e62000021f000 */
[----:B------:R-:W-:-:S02]  /*1280*/  @!UP1 UIMAD.WIDE.U32 UR40, UR45, UR8, URZ ;  /* 0x000000082d2892a5 */ /* 0x000fc4000f8e003f */
[----:B------:R-:W-:Y:S02]  /*1290*/  @!UP1 UIMAD UR32, UR45, UR9, UR12 ;  /* 0x000000092d2092a4 */ /* 0x000fe4000f8e020c */
[----:B------:R-:W-:Y:S02]  /*12a0*/  UIMAD UR26, UR6, UR25, URZ ;  /* 0x00000019061a72a4 */ /* 0x000fe4000f8e023f */
[----:B------:R-:W-:Y:S01]  /*12b0*/  @UP0 UIMAD UR19, UR19, UR23, URZ ;  /* 0x00000017131302a4 */ /* 0x000fe2000f8e023f */
[----:B------:R-:W-:Y:S01]  /*12c0*/  ULDC.U8 UR38, c[0x0][0x480] ;  /* 0x0001200000267ab9 */ /* 0x000fe20000000000 */
[----:B------:R-:W-:Y:S02]  /*12d0*/  UIMAD.WIDE UR8, UR61, UR60, URZ ;  /* 0x0000003c3d0872a5 */ /* 0x000fe4000f8e023f */
[----:B------:R-:W-:Y:S02]  /*12e0*/  UIMAD.WIDE.U32 UR12, UR45, UR58, URZ ;  /* 0x0000003a2d0c72a5 */ /* 0x000fe4000f8e003f */
[----:B------:R-:W-:Y:S01]  /*12f0*/  UIMAD UR16, UR57, UR58, UR16 ;  /* 0x0000003a391072a4 */ /* 0x000fe2000f8e0210 */
[----:B-1----:R-:W-:Y:S01]  /*1300*/  IMAD.MOV R0, RZ, RZ, -R3 ;  /* 0x000000ffff007224 */ /* 0x002fe200078e0a03 */
[----:B------:R-:W-:Y:S01]  /*1310*/  UISETP.NE.AND UP4, UPT, UR38, URZ, UPT ;  /* 0x0000003f2600728c */ /* 0x000fe2000bf85270 */
[----:B------:R-:W-:Y:S01]  /*1320*/  IMAD.MOV.U32 R2, RZ, RZ, RZ ;  /* 0x000000ffff027224 */ /* 0x000fe200078e00ff */
[----:B------:R-:W-:Y:S01]  /*1330*/  @UP1 UIADD3 UR48, UR15, UR26, URZ ;  /* 0x0000001a0f301290 */ /* 0x000fe2000fffe03f */
[----:B------:R-:W-:Y:S01]  /*1340*/  IMAD R0, R0, R5, RZ ;  /* 0x0000000500007224 */ /* 0x000fe200078e02ff */
[----:B------:R-:W-:-:S02]  /*1350*/  @UP0 UIADD3 UR38, UR21, UR19, URZ ;  /* 0x0000001315260290 */ /* 0x000fc4000fffe03f */
[----:B------:R-:W-:Y:S01]  /*1360*/  UIMAD.WIDE.U32 UR14, UR8, UR12, URZ ;  /* 0x0000000c080e72a5 */ /* 0x000fe2000f8e003f */
[----:B------:R-:W-:Y:S01]  /*1370*/  IMAD.HI.U32 R0, R3, R0, R2 ;  /* 0x0000000003007227 */ /* 0x000fe200078e0002 */
[----:B------:R-:W-:Y:S01]  /*1380*/  MOV R2, R4 ;  /* 0x0000000400027202 */ /* 0x000fe20000000f00 */
[----:B------:R-:W-:Y:S02]  /*1390*/  UIMAD UR19, UR9, UR12, URZ ;  /* 0x0000000c091372a4 */ /* 0x000fe4000f8e023f */
[----:B------:R-:W-:Y:S02]  /*13a0*/  UIADD3 UR16, UR13, UR16, URZ ;  /* 0x000000100d107290 */ /* 0x000fe4000fffe03f */
[----:B------:R-:W-:Y:S01]  /*13b0*/  IMAD.HI.U32 R0, R0, R2, RZ ;  /* 0x0000000200007227 */ /* 0x000fe200078e00ff */
[----:B------:R-:W-:Y:S01]  /*13c0*/  UIMAD.WIDE.U32 UR12, UR8, UR6, URZ ;  /* 0x00000006080c72a5 */ /* 0x000fe2000f8e003f */
[----:B------:R-:W-:Y:S02]  /*13d0*/  ULDC UR51, c[0x0][0x2c4] ;  /* 0x0000b10000337ab9 */ /* 0x000fe40000000800 */
[----:B------:R-:W-:Y:S01]  /*13e0*/  IMAD.MOV R3, RZ, RZ, -R0 ;  /* 0x000000ffff037224 */ /* 0x000fe200078e0a00 */
[----:B------:R-:W-:-:S02]  /*13f0*/  UIMAD UR16, UR8, UR16, UR19 ;  /* 0x00000010081072a4 */ /* 0x000fc4000f8e0213 */
[----:B------:R-:W-:Y:S01]  /*1400*/  @UP3 UIMAD UR19, UR45, UR51, URZ ;  /* 0x000000332d1332a4 */ /* 0x000fe2000f8e023f */
[C---:B------:R-:W-:Y:S01]  /*1410*/  IMAD R2, R5.reuse, R3, R2 ;  /* 0x0000000305027224 */ /* 0x040fe200078e0202 */
[----:B------:R-:W-:Y:S02]  /*1420*/  USEL UR54, UR14, UR12, !UP1 ;  /* 0x0000000c0e367287 */ /* 0x000fe4000c800000 */
[----:B------:R-:W-:Y:S02]  /*1430*/  ULOP3.LUT UR12, UR39, 0xffffff80, URZ, 0xc0, !UPT ;  /* 0xffffff80270c7892 */ /* 0x000fe4000f8ec03f */
[----:B------:R-:W-:Y:S01]  /*1440*/  ISETP.GT.U32.AND P1, PT, R5, R2, PT ;  /* 0x000000020500720c */ /* 0x000fe20003f24070 */
[----:B------:R-:W-:Y:S01]  /*1450*/  @UP3 USEL UR14, UR19, UR6, !UP1 ;  /* 0x00000006130e3287 */ /* 0x000fe2000c800000 */
[----:B------:R-:W-:Y:S01]  /*1460*/  @UP0 UMOV UR37, UR20 ;  /* 0x0000001400250c82 */ /* 0x000fe20008000000 */
[----:B------:R-:W-:Y:S01]  /*1470*/  UIADD3 UR12, UR12, -0x80, URZ ;  /* 0xffffff800c0c7890 */ /* 0x000fe2000fffe03f */
[----:B------:R-:W-:Y:S01]  /*1480*/  @UP3 ULDC UR20, c[0x0][0x2e4] ;  /* 0x0000b90000143ab9 */ /* 0x000fe20000000800 */
[----:B------:R-:W-:-:S02]  /*1490*/  UIADD3 UR46, UR15, UR16, URZ ;  /* 0x000000100f2e7290 */ /* 0x000fc4000fffe03f */
[----:B------:R-:W-:Y:S02]  /*14a0*/  @!UP3 UIMAD UR15, UR45, UR60, UR55 ;  /* 0x0000003c2d0fb2a4 */ /* 0x000fe4000f8e0237 */
[----:B------:R-:W-:-:S04]  /*14b0*/  @UP3 UIMAD UR34, UR55, UR20, UR14 ;  /* 0x00000014372232a4 */ /* 0x000fc8000f8e020e */
[----:B------:R-:W-:Y:S01]  /*14c0*/  @!P1 IMAD.IADD R2, R2, 0x1, -R5 ;  /* 0x0000000102029824 */ /* 0x000fe200078e0a05 */
[----:B------:R-:W-:Y:S01]  /*14d0*/  USHF.R.S32.HI UR19, URZ, 0x1f, UR12 ;  /* 0x0000001f3f137899 */ /* 0x000fe2000801140c */
[----:B------:R-:W-:Y:S01]  /*14e0*/  @!P1 IADD3 R0, R0, 0x1, RZ ;  /* 0x0000000100009810 */ /* 0x000fe20007ffe0ff */
[----:B------:R-:W-:Y:S01]  /*14f0*/  UIADD3 UR14, UP2, UR12, UR33, URZ ;  /* 0x000000210c0e7290 */ /* 0x000fe2000ff5e03f */
[----:B------:R-:W-:Y:S01]  /*1500*/  PLOP3.LUT P1, PT, PT, PT, UP0, 0x80, 0x0 ;  /* 0x000000000000781c */ /* 0x000fe20003f2f008 */
[----:B------:R-:W-:Y:S01]  /*1510*/  @!UP3 UIMAD UR34, UR15, UR51, URZ ;  /* 0x000000330f22b2a4 */ /* 0x000fe2000f8e023f */
[----:B------:R-:W-:Y:S01]  /*1520*/  ISETP.GE.U32.AND P0, PT, R2, R5, PT ;  /* 0x000000050200720c */ /* 0x000fe20003f06070 */
[----:B------:R-:W-:Y:S01]  /*1530*/  UIMAD UR15, UR9, UR6, URZ ;  /* 0x00000006090f72a4 */ /* 0x000fe2000f8e023f */
[----:B------:R-:W-:Y:S01]  /*1540*/  LOP3.LUT R2, R6, UR55, RZ, 0x3c, !PT ;  /* 0x0000003706027c12 */ /* 0x000fe2000f8e3cff */
[----:B------:R-:W-:Y:S02]  /*1550*/  UIADD3.X UR16, UR19, UR35, URZ, UP2, !UPT ;  /* 0x0000002313107290 */ /* 0x000fe400097fe43f */
[----:B------:R-:W-:Y:S01]  /*1560*/  UIMAD UR9, UR9, UR14, URZ ;  /* 0x0000000e090972a4 */ /* 0x000fe2000f8e023f */
[----:B------:R-:W-:Y:S01]  /*1570*/  ISETP.GE.AND P2, PT, R2, RZ, PT ;  /* 0x000000ff0200720c */ /* 0x000fe20003f46270 */
[----:B------:R-:W-:-:S02]  /*1580*/  @UP0 UIADD3 UR31, UR18, UR28, URZ ;  /* 0x0000001c121f0290 */ /* 0x000fc4000fffe03f */
        /* <DEDUP_REMOVED lines=8> */
[----:B------:R-:W-:Y:S02]  /*1610*/  UIMAD UR49, UR55, UR61, URZ ;  /* 0x0000003d373172a4 */ /* 0x000fe4000f8e023f */
[----:B------:R-:W-:-:S02]  /*1620*/  @UP0 UIMAD UR14, UR31, UR21, URZ ;  /* 0x000000151f0e02a4 */ /* 0x000fc4000f8e023f */
[----:B------:R-:W-:Y:S01]  /*1630*/  @!UP1 UIADD3 UR47, UR41, UR32, URZ ;  /* 0x00000020292f9290 */ /* 0x000fe2000fffe03f */
[----:B------:R-:W-:Y:S01]  /*1640*/  @!P2 IADD3 R13, -R13, RZ, RZ ;  /* 0x000000ff0d0da210 */ /* 0x000fe20007ffe1ff */
[----:B------:R-:W-:Y:S01]  /*1650*/  USEL UR52, UR50, URZ, UP4 ;  /* 0x0000003f32347287 */ /* 0x000fe2000a000000 */
[----:B------:R-:W-:Y:S01]  /*1660*/  @!P3 LOP3.LUT R13, RZ, R6, RZ, 0x33, !PT ;  /* 0x00000006ff0db212 */ /* 0x000fe200078e33ff */
[----:B------:R-:W-:Y:S02]  /*1670*/  USHF.R.S32.HI UR44, URZ, 0x1f, UR29 ;  /* 0x0000001f3f2c7899 */ /* 0x000fe4000801141d */
        /* <DEDUP_REMOVED lines=18> */
.L_x_604:
[----:B------:R-:W-:Y:S05]  /*17a0*/  @P1 BRA `(.L_x_605) ;  /* 0x0000000000301947 */ /* 0x000fea0003800000 */
        /* <DEDUP_REMOVED lines=12> */
.L_x_605:
        /* <DEDUP_REMOVED lines=11> */
.L_x_606:
[----:B------:R-:W-:-:S04]  /*1920*/  UIMAD UR6, UR45, UR60, UR55 ;  /* 0x0000003c2d0672a4 */ /* 0x000fc8000f8e0237 */
[----:B------:R-:W-:-:S12]  /*1930*/  UIMAD UR6, UR6, UR58, URZ ;  /* 0x0000003a060672a4 */ /* 0x000fd8000f8e023f */
.L_x_607:
[----:B------:R-:W1:Y:S01]  /*1940*/  S2R R20, SR_TID.X ;  /* 0x0000000000147919 */ /* 0x000e620000002100 */
[----:B------:R-:W2:Y:S01]  /*1950*/  LDC.64 R4, c[0x0][0x420] ;  /* 0x00010800ff047b82 */ /* 0x000ea20000000a00 */
[--C-:B------:R-:W-:Y:S01]  /*1960*/  SHF.R.S32.HI R25, RZ, 0x1f, R188.reuse ;  /* 0x0000001fff197819 */ /* 0x100fe200000114bc */
[----:B------:R-:W-:Y:S01]  /*1970*/  UIADD3 UR27, UR12, UR6, URZ ;  /* 0x000000060c1b7290 */ /* 0x000fe2000fffe03f */
[----:B------:R-:W-:Y:S01]  /*1980*/  IADD3 R6, P0, R188, UR8, RZ ;  /* 0x00000008bc067c10 */ /* 0x000fe2000ff1e0ff */
[----:B------:R-:W-:Y:S01]  /*1990*/  UIMAD UR6, UR61, UR60, URZ ;  /* 0x0000003c3d0672a4 */ /* 0x000fe2000f8e023f */
[----:B------:R-:W-:Y:S01]  /*19a0*/  IMAD.MOV.U32 R24, RZ, RZ, R188 ;  /* 0x000000ffff187224 */ /* 0x000fe200078e00bc */
[----:B------:R-:W-:Y:S01]  /*19b0*/  USHF.R.S32.HI UR58, URZ, 0x1f, UR55 ;  /* 0x0000001f3f3a7899 */ /* 0x000fe20008011437 */
[----:B------:R-:W-:Y:S01]  /*19c0*/  IADD3.X R7, R25, UR47, RZ, P0, !PT ;  /* 0x0000002f19077c10 */ /* 0x000fe200087fe4ff */
[----:B------:R-:W-:Y:S01]  /*19d0*/  ULDC.64 UR8, c[0x0][0x428] ;  /* 0x00010a0000087ab9 */ /* 0x000fe20000000a00 */
[----:B------:R-:W-:Y:S01]  /*19e0*/  ULDC.64 UR14, c[0x0][0x258] ;  /* 0x00009600000e7ab9 */ /* 0x000fe20000000a00 */
[----:B------:R-:W-:Y:S01]  /*19f0*/  UIMAD UR13, UR58, UR8, URZ ;  /* 0x000000083a0d72a4 */ /* 0x000fe2000f8e023f */
[----:B------:R3:W-:Y:S01]  /*1a00*/  STL.64 [R1+0x10], R24 ;  /* 0x0000101801007387 */ /* 0x0007e20000100a00 */
[----:B------:R-:W-:Y:S01]  /*1a10*/  UIADD3 UR16, UR12, UR34, URZ ;  /* 0x000000220c107290 */ /* 0x000fe2000fffe03f */
[----:B------:R-:W-:Y:S01]  /*1a20*/  BSSY B1, `(.L_x_603) ;  /* 0x0000a54000017945 */ /* 0x000fe20003800000 */
[----:B------:R-:W-:Y:S01]  /*1a30*/  UISETP.GE.AND UP2, UPT, UR36, 0x1, UPT ;  /* 0x000000012400788c */ /* 0x000fe2000bf46270 */
[----:B------:R-:W-:Y:S01]  /*1a40*/  ULDC.64 UR30, c[0x0][0x2b0] ;  /* 0x0000ac00001e7ab9 */ /* 0x000fe20000000a00 */
[----:B------:R-:W-:Y:S01]  /*1a50*/  ULDC.64 UR40, c[0x0][0x210] ;  /* 0x0000840000287ab9 */ /* 0x000fe20000000a00 */
[----:B------:R-:W-:Y:S01]  /*1a60*/  ULDC.64 UR34, c[0x0][0x3e0] ;  /* 0x0000f80000227ab9 */ /* 0x000fe20000000a00 */
[----:B------:R-:W-:Y:S01]  /*1a70*/  ULDC.64 UR42, c[0x0][0x478] ;  /* 0x00011e00002a7ab9 */ /* 0x000fe20000000a00 */
[----:B------:R-:W-:Y:S01]  /*1a80*/  ULEA.HI.SX32 UR39, UR39, 0xffffffff, 0x19 ;  /* 0xffffffff27277891 */ /* 0x000fe2000f8fca3f */
[----:B--2---:R-:W-:-:S02]  /*1a90*/  IMAD R3, R4, UR19, RZ ;  /* 0x0000001304037c24 */ /* 0x004fc4000f8e02ff */
[----:B------:R-:W-:Y:S01]  /*1aa0*/  IMAD.WIDE.U32 R6, R4, UR12, R6 ;  /* 0x0000000c04067c25 */ /* 0x000fe2000f8e0006 */
[----:B-1----:R-:W-:-:S04]  /*1ab0*/  SHF.R.S32.HI R21, RZ, 0x1f, R20 ;  /* 0x0000001fff157819 */ /* 0x002fc80000011414 */
[CC--:B------:R-:W-:Y:S02]  /*1ac0*/  LEA.HI R2, R21.reuse, R20.reuse, RZ, 0x3 ;  /* 0x0000001415027211 */ /* 0x0c0fe400078f18ff */
[----:B------:R-:W-:Y:S02]  /*1ad0*/  LEA.HI R10, R21, R20, RZ, 0x5 ;  /* 0x00000014150a7211 */ /* 0x000fe400078f28ff */
[----:B------:R-:W-:Y:S02]  /*1ae0*/  SHF.R.S32.HI R2, RZ, 0x3, R2 ;  /* 0x00000003ff027819 */ /* 0x000fe40000011402 */
[----:B------:R-:W-:Y:S02]  /*1af0*/  LOP3.LUT R0, R10, 0xffffffe0, RZ, 0xc0, !PT ;  /* 0xffffffe00a007812 */ /* 0x000fe400078ec0ff */
[----:B------:R-:W-:Y:S02]  /*1b00*/  SHF.R.S32.HI R19, RZ, 0x1f, R2 ;  /* 0x0000001fff137819 */ /* 0x000fe40000011402 */
[----:B------:R-:W-:Y:S01]  /*1b10*/  IADD3 R8, P0, R2, UR12, RZ ;  /* 0x0000000c02087c10 */ /* 0x000fe2000ff1e0ff */
[----:B------:R-:W-:Y:S01]  /*1b20*/  IMAD.IADD R9, R20, 0x1, -R0 ;  /* 0x0000000114097824 */ /* 0x000fe200078e0a00 */
[----:B------:R-:W-:Y:S01]  /*1b30*/  SHF.R.S32.HI R10, RZ, 0x5, R10 ;  /* 0x00000005ff0a7819 */ /* 0x000fe2000001140a */
[----:B------:R-:W-:Y:S01]  /*1b40*/  IMAD R0, R5, UR12, R3 ;  /* 0x0000000c05007c24 */ /* 0x000fe2000f8e0203 */
[----:B------:R-:W-:Y:S01]  /*1b50*/  IADD3.X R3, R19, UR19, RZ, P0, !PT ;  /* 0x0000001313037c10 */ /* 0x000fe200087fe4ff */
[----:B------:R-:W-:-:S02]  /*1b60*/  UIMAD UR19, UR55, UR9, UR13 ;  /* 0x00000009371372a4 */ /* 0x000fc4000f8e020d */
[----:B------:R-:W-:Y:S01]  /*1b70*/  IMAD R11, R10, UR6, R9 ;  /* 0x000000060a0b7c24 */ /* 0x000fe2000f8e0209 */
[----:B------:R-:W-:Y:S01]  /*1b80*/  USHF.L.U32 UR6, UR6, 0x7, URZ ;  /* 0x0000000706067899 */ /* 0x000fe2000800063f */
[----:B------:R-:W-:Y:S01]  /*1b90*/  IMAD R3, R3, UR24, RZ ;  /* 0x0000001803037c24 */ /* 0x000fe2000f8e02ff */
[----:B------:R-:W-:Y:S01]  /*1ba0*/  UIMAD UR12, UR58, UR14, URZ ;  /* 0x0000000e3a0c72a4 */ /* 0x000fe2000f8e023f */
[----:B------:R-:W-:Y:S01]  /*1bb0*/  IMAD.U32 R10, RZ, RZ, UR8 ;  /* 0x00000008ff0a7e24 */ /* 0x000fe2000f8e00ff */
[----:B------:R-:W-:Y:S01]  /*1bc0*/  UIADD3 UR13, UP1, UP0, UR26, UR6, UR49 ;  /* 0x000000061a0d7290 */ /* 0x000fe2000f83e031 */
[C---:B------:R-:W-:Y:S01]  /*1bd0*/  IMAD R3, R8.reuse, UR25, R3 ;  /* 0x0000001908037c24 */ /* 0x040fe2000f8e0203 */
[----:B------:R-:W-:Y:S01]  /*1be0*/  USHF.R.S32.HI UR6, URZ, 0x1f, UR6 ;  /* 0x0000001f3f067899 */ /* 0x000fe20008011406 */
[----:B------:R-:W-:Y:S01]  /*1bf0*/  IMAD.WIDE.U32 R8, R8, UR24, R24 ;  /* 0x0000001808087c25 */ /* 0x000fe2000f8e0018 */
[----:B------:R-:W-:Y:S02]  /*1c00*/  UIMAD UR15, UR55, UR15, UR12 ;  /* 0x0000000f370f72a4 */ /* 0x000fe4000f8e020c */
[----:B------:R-:W-:Y:S01]  /*1c10*/  UIADD3.X UR6, UR50, UR6, UR53, UP1, UP0 ;  /* 0x0000000632067290 */ /* 0x000fe20008fe0435 */
[----:B------:R-:W-:Y:S01]  /*1c20*/  IMAD.IADD R7, R7, 0x1, R0 ;  /* 0x0000000107077824 */ /* 0x000fe200078e0200 */
[----:B------:R-:W-:Y:S01]  /*1c30*/  IADD3 R8, P0, R8, UR56, RZ ;  /* 0x0000003808087c10 */ /* 0x000fe2000ff1e0ff */
[----:B------:R-:W-:Y:S01]  /*1c40*/  UIADD3 UR12, UP1, UP0, UR51, UR13, UR54 ;  /* 0x0000000d330c7290 */ /* 0x000fe2000f83e036 */
[----:B------:R-:W-:Y:S01]  /*1c50*/  IMAD.U32 R0, RZ, RZ, UR14 ;  /* 0x0000000eff007e24 */ /* 0x000fe2000f8e00ff */
[----:B------:R-:W-:Y:S01]  /*1c60*/  UIMAD.WIDE UR8, UR16, 0x4, UR30 ;  /* 0x00000004100878a5 */ /* 0x000fe2000f8e021e */
[----:B------:R-:W-:Y:S01]  /*1c70*/  IMAD.WIDE.U32 R6, R10, UR55, R6 ;  /* 0x000000370a067c25 */ /* 0x000fe2000f8e0006 */
[----:B------:R-:W-:Y:S01]  /*1c80*/  IADD3.X R9, R9, UR48, R3, P0, !PT ;  /* 0x0000003009097c10 */ /* 0x000fe200087fe403 */
[----:B------:R-:W-:Y:S01]  /*1c90*/  UIADD3.X UR6, UR52, UR6, UR46, UP1, UP0 ;  /* 0x0000000634067290 */ /* 0x000fe20008fe042e */
[----:B------:R-:W-:Y:S01]  /*1ca0*/  PLOP3.LUT P0, PT, PT, PT, UP2, 0x80, 0x0 ;  /* 0x000000000000781c */ /* 0x000fe20003f0f028 */
[----:B------:R-:W-:Y:S01]  /*1cb0*/  VIADD R7, R7, UR19 ;  /* 0x0000001307077c36 */ /* 0x000fe20008000000 */
[----:B------:R-:W-:Y:S01]  /*1cc0*/  ULDC.64 UR30, c[0x0][0x400] ;  /* 0x00010000001e7ab9 */ /* 0x000fe20000000a00 */
[----:B------:R-:W-:Y:S01]  /*1cd0*/  IMAD R3, R19, R4, RZ ;  /* 0x0000000413037224 */ /* 0x000fe200078e02ff */
[----:B------:R-:W-:Y:S01]  /*1ce0*/  UIMAD.WIDE UR26, UR27, 0x4, UR42 ;  /* 0x000000041b1a78a5 */ /* 0x000fe2000f8e022a */
[----:B------:R-:W-:Y:S01]  /*1cf0*/  IMAD.WIDE.U32 R8, R0, UR55, R8 ;  /* 0x0000003700087c25 */ /* 0x000fe2000f8e0008 */
[----:B------:R-:W-:-:S03]  /*1d00*/  IADD3 R0, P1, R11, UR12, RZ ;  /* 0x0000000c0b007c10 */ /* 0x000fc6000ff3e0ff */
[----:B------:R-:W-:Y:S01]  /*1d10*/  IMAD.WIDE.U32 R6, R2, R4, R6 ;  /* 0x0000000402067225 */ /* 0x000fe200078e0006 */
[----:B------:R-:W-:Y:S02]  /*1d20*/  LEA.HI.X.SX32 R10, R11, UR6, 0x1, P1 ;  /* 0x000000060b0a7c11 */ /* 0x000fe400088f0eff */
[----:B------:R-:W-:Y:S01]  /*1d30*/  LEA R221, P1, R0, UR30, 0x2 ;  /* 0x0000001e00dd7c11 */ /* 0x000fe2000f8210ff */
[----:B------:R-:W-:Y:S01]  /*1d40*/  IMAD R3, R2, R5, R3 ;  /* 0x0000000502037224 */ /* 0x000fe200078e0203 */
[----:B------:R-:W-:Y:S01]  /*1d50*/  LEA R12, P2, R6, UR34, 0x1 ;  /* 0x00000022060c7c11 */ /* 0x000fe2000f8408ff */
[----:B------:R-:W-:Y:S01]  /*1d60*/  VIADD R9, R9, UR15 ;  /* 0x0000000f09097c36 */ /* 0x000fe20008000000 */
[----:B------:R-:W-:Y:S01]  /*1d70*/  LEA R11, P3, R8, UR40, 0x1 ;  /* 0x00000028080b7c11 */ /* 0x000fe2000f8608ff */
[----:B------:R-:W-:Y:S01]  /*1d80*/  IMAD.IADD R3, R7, 0x1, R3 ;  /* 0x0000000107037824 */ /* 0x000fe200078e0203 */
[----:B------:R-:W-:Y:S02]  /*1d90*/  LEA.HI.X R220, R0, UR31, R10, 0x2, P1 ;  /* 0x0000001f00dc7c11 */ /* 0x000fe400088f140a */
[----:B------:R-:W-:-:S02]  /*1da0*/  LEA.HI.X R9, R8, UR41, R9, 0x1, P3 ;  /* 0x0000002908097c11 */ /* 0x000fc400098f0c09 */
[----:B------:R-:W-:Y:S01]  /*1db0*/  LEA.HI.X R6, R6, UR35, R3, 0x1, P2 ;  /* 0x0000002306067c11 */ /* 0x000fe200090f0c03 */
[----:B---3--:R-:W-:Y:S06]  /*1dc0*/  @!P0 BRA `(.L_x_608) ;  /* 0x00000094003c8947 */ /* 0x008fec0003800000 */
[----:B------:R-:W2:Y:S01]  /*1dd0*/  LDL R15, [R1] ;  /* 0x00000000010f7983 */ /* 0x000ea20000100800 */
[----:B------:R-:W-:Y:S01]  /*1de0*/  PLOP3.LUT P1, PT, PT, PT, UP4, 0x80, 0x0 ;  /* 0x000000000000781c */ /* 0x000fe20003f2f048 */
[----:B------:R-:W-:Y:S01]  /*1df0*/  UMOV UR13, UR9 ;  /* 0x00000009000d7c82 */ /* 0x000fe20008000000 */
[----:B------:R-:W-:Y:S01]  /*1e00*/  UMOV UR9, UR39 ;  /* 0x0000002700097c82 */ /* 0x000fe20008000000 */
[----:B------:R-:W-:Y:S01]  /*1e10*/  UMOV UR14, UR8 ;  /* 0x00000008000e7c82 */ /* 0x000fe20008000000 */
[----:B------:R-:W-:Y:S01]  /*1e20*/  UIMAD UR6, UR9, -0x80, UR36 ;  /* 0xffffff80090678a4 */ /* 0x000fe2000f8e0224 */
[C---:B------:R-:W-:Y:S01]  /*1e30*/  VIADD R10, R2.reuse, 0x20 ;  /* 0x00000020020a7836 */ /* 0x040fe20000000000 */
[----:B------:R-:W-:Y:S01]  /*1e40*/  ULEA.HI UR8, UR9, UR9, URZ, 0x1 ;  /* 0x0000000909087291 */ /* 0x000fe2000f8f083f */
[C---:B------:R-:W-:Y:S01]  /*1e50*/  VIADD R17, R2.reuse, 0x40 ;  /* 0x0000004002117836 */ /* 0x040fe20000000000 */
[----:B------:R-:W-:Y:S01]  /*1e60*/  UMOV UR16, UR26 ;  /* 0x0000001a00107c82 */ /* 0x000fe20008000000 */
[C---:B------:R-:W-:Y:S01]  /*1e70*/  VIADD R18, R2.reuse, 0x60 ;  /* 0x0000006002127836 */ /* 0x040fe20000000000 */
[----:B------:R-:W-:Y:S01]  /*1e80*/  ISETP.GE.AND P5, PT, R2, UR6, PT ;  /* 0x0000000602007c0c */ /* 0x000fe2000bfa6270 */
[----:B------:R-:W-:Y:S01]  /*1e90*/  ULOP3.LUT UR8, UR8, 0xfffffffe, URZ, 0xc0, !UPT ;  /* 0xfffffffe08087892 */ /* 0x000fe2000f8ec03f */
[----:B------:R-:W-:Y:S01]  /*1ea0*/  BSSY B0, `(.L_x_609) ;  /* 0x000001b000007945 */ /* 0x000fe20003800000 */
[----:B------:R-:W-:Y:S01]  /*1eb0*/  UMOV UR15, UR27 ;  /* 0x0000001b000f7c82 */ /* 0x000fe20008000000 */
[----:B------:R-:W-:Y:S01]  /*1ec0*/  IMAD.MOV.U32 R226, RZ, RZ, R11 ;  /* 0x000000ffffe27224 */ /* 0x000fe200078e000b */
[----:B------:R-:W-:Y:S01]  /*1ed0*/  UIADD3 UR8, UR9, -UR8, URZ ;  /* 0x8000000809087290 */ /* 0x000fe2000fffe03f */
[----:B------:R-:W-:Y:S01]  /*1ee0*/  ISETP.GE.AND P4, PT, R10, UR6, PT ;  /* 0x000000060a007c0c */ /* 0x000fe2000bf86270 */
[----:B------:R-:W-:Y:S01]  /*1ef0*/  IMAD.MOV.U32 R227, RZ, RZ, R12 ;  /* 0x000000ffffe37224 */ /* 0x000fe200078e000c */
[----:B------:R-:W-:Y:S01]  /*1f00*/  @P1 BAR.SYNC.DEFER_BLOCKING 0x0 ;  /* 0x0000000000001b1d */ /* 0x000fe20000010000 */
[----:B------:R-:W-:Y:S01]  /*1f10*/  UISETP.NE.AND UP0, UPT, UR8, 0x1, UPT ;  /* 0x000000010800788c */ /* 0x000fe2000bf05270 */
[----:B------:R-:W-:Y:S01]  /*1f20*/  ISETP.GE.AND P3, PT, R17, UR6, PT ;  /* 0x0000000611007c0c */ /* 0x000fe2000bf66270 */
[----:B------:R-:W-:Y:S01]  /*1f30*/  IMAD.MOV.U32 R228, RZ, RZ, R6 ;  /* 0x000000ffffe47224 */ /* 0x000fe200078e0006 */
[----:B------:R-:W-:-:S03]  /*1f40*/  ISETP.GE.AND P2, PT, R18, UR6, PT ;  /* 0x0000000612007c0c */ /* 0x000fc6000bf46270 */
[----:B------:R-:W-:Y:S02]  /*1f50*/  PLOP3.LUT P0, PT, PT, PT, UP0, 0x80, 0x0 ;  /* 0x000000000000781c */ /* 0x000fe40003f0f008 */
[C---:B--2---:R-:W-:Y:S01]  /*1f60*/  LEA R0, R15.reuse, UR4, 0x1 ;  /* 0x000000040f007c11 */ /* 0x044fe2000f8e08ff */
[----:B------:R-:W-:-:S04]  /*1f70*/  VIADD R3, R15, 0x2000 ;  /* 0x000020000f037836 */ /* 0x000fc80000000000 */
[----:B------:R1:W-:Y:S01]  /*1f80*/  @P5 STS.128 [R0+0x8000], RZ ;  /* 0x008000ff00005388 */ /* 0x0003e20000000c00 */
[----:B------:R-:W-:Y:S01]  /*1f90*/  SEL R3, R3, R15, !P0 ;  /* 0x0000000f03037207 */ /* 0x000fe20004000000 */
[----:B------:R-:W-:Y:S06]  /*1fa0*/  @P5 BRA `(.L_x_610) ;  /* 0x0000000000285947 */ /* 0x000fec0003800000 */
        /* <DEDUP_REMOVED lines=10> */
.L_x_610:
[----:B------:R-:W-:Y:S05]  /*2050*/  BSYNC B0 ;  /* 0x0000000000007941 */ /* 0x000fea0003800000 */
.L_x_609:
        /* <DEDUP_REMOVED lines=14> */
.L_x_612:
[----:B------:R-:W-:Y:S05]  /*2140*/  BSYNC B0 ;  /* 0x0000000000007941 */ /* 0x000fea0003800000 */
.L_x_611:
        /* <DEDUP_REMOVED lines=13> */
.L_x_614:
[----:B------:R-:W-:Y:S05]  /*2220*/  BSYNC B0 ;  /* 0x0000000000007941 */ /* 0x000fea0003800000 */
.L_x_613:
        /* <DEDUP_REMOVED lines=16> */
.L_x_616:
[----:B------:R-:W-:Y:S05]  /*2330*/  BSYNC B0 ;  /* 0x0000000000007941 */ /* 0x000fea0003800000 */
.L_x_615:
[----:B------:R1:W-:Y:S01]  /*2340*/  @P5 STS [R189], RZ ;  /* 0x000000ffbd005388 */ /* 0x0003e20000000800 */
[----:B------:R-:W-:Y:S01]  /*2350*/  BSSY B0, `(.L_x_617) ;  /* 0x0000014000007945 */ /* 0x000fe20003800000 */
[----:B------:R-:W-:Y:S02]  /*2360*/  MOV R225, R9 ;  /* 0x0000000900e17202 */ /* 0x000fe40000000f00 */
[----:B------:R1:W-:Y:S01]  /*2370*/  @P5 STS [R189+0x4], RZ ;  /* 0x000004ffbd005388 */ /* 0x0003e20000000800 */
[----:B------:R-:W-:-:S03]  /*2380*/  MOV R3, UR22 ;  /* 0x0000001600037c02 */ /* 0x000fc60008000f00 */
        /* <DEDUP_REMOVED lines=16> */
.L_x_618:
[----:B------:R-:W-:Y:S05]  /*2490*/  BSYNC B0 ;  /* 0x0000000000007941 */ /* 0x000fea0003800000 */
.L_x_617:
        /* <DEDUP_REMOVED lines=13> */
[----:B---3--:R-:W-:Y:S02]  /*2570*/  IMAD.U32 R5, RZ, RZ, UR24 ;  /* 0x00000018ff057e24 */ /* 0x008fe4000f8e00ff */
[----:B------:R-:W-:-:S03]  /*2580*/  IMAD.U32 R6, RZ, RZ, UR25 ;  /* 0x00000019ff067e24 */ /* 0x000fc6000f8e00ff */
[----:B------:R-:W-:-:S04]  /*2590*/  LEA R4, P1, R5, R226, 0x6 ;  /* 0x000000e205047211 */ /* 0x000fc800078230ff */
[----:B------:R-:W-:-:S05]  /*25a0*/  LEA.HI.X R5, R5, R225, R6, 0x6, P1 ;  /* 0x000000e105057211 */ /* 0x000fca00008f3406 */
[----:B------:R-:W-:Y:S01]  /*25b0*/  @!PT LDS RZ, [RZ] ;  /* 0x00000000fffff984 */ /* 0x000fe20000000800 */
[----:B------:R-:W-:Y:S01]  /*25c0*/  @!PT LDS RZ, [RZ] ;  /* 0x00000000fffff984 */ /* 0x000fe20000000800 */
[----:B------:R-:W-:Y:S01]  /*25d0*/  @!PT LDS RZ, [RZ] ;  /* 0x00000000fffff984 */ /* 0x000fe20000000800 */
[----:B------:R3:W-:Y:S04]  /*25e0*/  LDGSTS.E.BYPASS.LTC128B.128 [R189+0x1000], desc[UR10][R4.64] ;  /* 0x0100000004bd7fae */ /* 0x0007e8000b901d4a */
.L_x_620:
[----:B------:R-:W-:Y:S05]  /*25f0*/  BSYNC B0 ;  /* 0x0000000000007941 */ /* 0x000fea0003800000 */
.L_x_619:
        /* <DEDUP_REMOVED lines=21> */
.L_x_622:
[----:B------:R-:W-:Y:S05]  /*2750*/  BSYNC B0 ;  /* 0x0000000000007941 */ /* 0x000fea0003800000 */
.L_x_621:
        /* <DEDUP_REMOVED lines=13> */
[----:B---3--:R-:W-:Y:S01]  /*2830*/  MOV R6, UR24 ;  /* 0x0000001800067c02 */ /* 0x008fe20008000f00 */
[----:B------:R-:W-:Y:S01]  /*2840*/  UIMAD UR8, UR25, 0xc0, URZ ;  /* 0x000000c0190878a4 */ /* 0x000fe2000f8e023f */
[----:B------:R-:W-:Y:S02]  /*2850*/  MOV R4, R226 ;  /* 0x000000e200047202 */ /* 0x000fe40000000f00 */
[----:B------:R-:W-:-:S03]  /*2860*/  MOV R5, R225 ;  /* 0x000000e100057202 */ /* 0x000fc60000000f00 */
[----:B------:R-:W-:-:S05]  /*2870*/  IMAD.WIDE.U32 R4, R6, 0xc0, R4 ;  /* 0x000000c006047825 */ /* 0x000fca00078e0004 */
[----:B------:R-:W-:-:S05]  /*2880*/  IADD3 R5, R5, UR8, RZ ;  /* 0x0000000805057c10 */ /* 0x000fca000fffe0ff */
[----:B------:R-:W-:Y:S01]  /*2890*/  @!PT LDS RZ, [RZ] ;  /* 0x00000000fffff984 */ /* 0x000fe20000000800 */
[----:B------:R-:W-:Y:S01]  /*28a0*/  @!PT LDS RZ, [RZ] ;  /* 0x00000000fffff984 */ /* 0x000fe20000000800 */
[----:B------:R-:W-:Y:S01]  /*28b0*/  @!PT LDS RZ, [RZ] ;  /* 0x00000000fffff984 */ /* 0x000fe20000000800 */
[----:B------:R3:W-:Y:S02]  /*28c0*/  LDGSTS.E.BYPASS.LTC128B.128 [R189+0x3000], desc[UR10][R4.64] ;  /* 0x0300000004bd7fae */ /* 0x0007e4000b901d4a */
.L_x_624:
[----:B------:R-:W-:Y:S05]  /*28d0*/  BSYNC B0 ;  /* 0x0000000000007941 */ /* 0x000fea0003800000 */
.L_x_623:
[----:B------:R-:W5:Y:S01]  /*28e0*/  LDL R22, [R1+0x8] ;  /* 0x0000080001167983 */ /* 0x000f620000100800 */
[----:B------:R-:W-:Y:S01]  /*28f0*/  UIMAD UR8, UR44, UR22, URZ ;  /* 0x000000162c0872a4 */ /* 0x000fe2000f8e023f */
[----:B---3--:R-:W-:Y:S01]  /*2900*/  IMAD.WIDE.U32 R4, R3, UR29, R24 ;  /* 0x0000001d03047c25 */ /* 0x008fe2000f8e0018 */
[----:B------:R-:W-:Y:S01]  /*2910*/  ULDC.64 UR24, c[0x0][0x260] ;  /* 0x0000980000187ab9 */ /* 0x000fe20000000a00 */
[----:B------:R-:W-:Y:S01]  /*2920*/  BSSY B0, `(.L_x_625) ;  /* 0x0000028000007945 */ /* 0x000fe20003800000 */
[----:B------:R-:W-:Y:S02]  /*2930*/  UIMAD UR12, UR29, UR23, UR8 ;  /* 0x000000171d0c72a4 */ /* 0x000fe4000f8e0208 */
[----:B------:R-:W-:Y:S01]  /*2940*/  UIMAD UR8, UR17, -0x80, UR7 ;  /* 0xffffff80110878a4 */ /* 0x000fe2000f8e0207 */
[----:B------:R-:W-:-:S03]  /*2950*/  IADD3 R4, P1, R4, UR37, RZ ;  /* 0x0000002504047c10 */ /* 0x000fc6000ff3e0ff */
[----:B------:R-:W-:Y:S02]  /*2960*/  IMAD.U32 R3, RZ, RZ, UR12 ;  /* 0x0000000cff037e24 */ /* 0x000fe4000f8e00ff */
[----:B------:R-:W-:-:S03]  /*2970*/  ISETP.GE.AND P5, PT, R2, UR8, PT ;  /* 0x0000000802007c0c */ /* 0x000fc6000bfa6270 */
[----:B------:R-:W-:Y:S01]  /*2980*/  IADD3.X R5, R5, UR38, R3, P1, !PT ;  /* 0x0000002605057c10 */ /* 0x000fe20008ffe403 */
[----:B------:R-:W-:-:S04]  /*2990*/  IMAD R3, R14, UR24, RZ ;  /* 0x000000180e037c24 */ /* 0x000fc8000f8e02ff */
[C---:B------:R-:W-:Y:S02]  /*29a0*/  IMAD R3, R13.reuse, UR25, R3 ;  /* 0x000000190d037c24 */ /* 0x040fe4000f8e0203 */
[----:B------:R-:W-:-:S03]  /*29b0*/  IMAD.WIDE.U32 R4, R13, UR24, R4 ;  /* 0x000000180d047c25 */ /* 0x000fc6000f8e0004 */
[----:B------:R3:W-:Y:S01]  /*29c0*/  @P5 STS.128 [R0+0xc000], RZ ;  /* 0x00c000ff00005388 */ /* 0x0007e20000000c00 */
[----:B------:R-:W-:Y:S02]  /*29d0*/  IMAD.IADD R3, R5, 0x1, R3 ;  /* 0x0000000105037824 */ /* 0x000fe400078e0203 */
[C---:B-----5:R-:W-:Y:S02]  /*29e0*/  VIADD R6, R22.reuse, 0x8 ;  /* 0x0000000816067836 */ /* 0x060fe40000000000 */
[----:B------:R-:W-:-:S03]  /*29f0*/  VIADD R11, R22, 0x48 ;  /* 0x00000048160b7836 */ /* 0x000fc60000000000 */
[----:B------:R-:W-:Y:S01]  /*2a00*/  ISETP.GE.AND P1, PT, R6, UR6, PT ;  /* 0x0000000606007c0c */ /* 0x000fe2000bf26270 */
[----:B------:R-:W-:Y:S01]  /*2a10*/  VIADD R6, R22, 0x40 ;  /* 0x0000004016067836 */ /* 0x000fe20000000000 */
[----:B------:R-:W-:Y:S02]  /*2a20*/  ISETP.GE.AND P6, PT, R11, UR6, PT ;  /* 0x000000060b007c0c */ /* 0x000fe4000bfc6270 */
[----:B------:R-:W-:Y:S02]  /*2a30*/  P2R R16, PR, RZ, 0x2 ;  /* 0x00000002ff107803 */ /* 0x000fe40000000000 */
[----:B------:R-:W-:Y:S02]  /*2a40*/  ISETP.GE.AND P2, PT, R6, UR6, PT ;  /* 0x0000000606007c0c */ /* 0x000fe4000bf46270 */
[----:B------:R-:W-:Y:S02]  /*2a50*/  ISETP.GE.AND P1, PT, R22, UR6, PT ;  /* 0x0000000616007c0c */ /* 0x000fe4000bf26270 */
[----:B------:R-:W-:-:S02]  /*2a60*/  P2R R12, PR, RZ, 0x4 ;  /* 0x00000004ff0c7803 */ /* 0x000fc40000000000 */
[----:B------:R-:W-:Y:S01]  /*2a70*/  P2R R15, PR, RZ, 0x2 ;  /* 0x00000002ff0f7803 */ /* 0x000fe20000000000 */
[----:B---3--:R-:W-:Y:S08]  /*2a80*/  @P5 BRA `(.L_x_626) ;  /* 0x0000000000445947 */ /* 0x008ff00003800000 */
        /* <DEDUP_REMOVED lines=17> */
.L_x_626:
[----:B------:R-:W-:Y:S05]  /*2ba0*/  BSYNC B0 ;  /* 0x0000000000007941 */ /* 0x000fea0003800000 */
.L_x_625:
        /* <DEDUP_REMOVED lines=23> */
.L_x_628:
[----:B------:R-:W-:Y:S05]  /*2d20*/  BSYNC B0 ;  /* 0x0000000000007941 */ /* 0x000fea0003800000 */
.L_x_627:
        /* <DEDUP_REMOVED lines=23> */
.L_x_630:
[----:B------:R-:W-:Y:S05]  /*2ea0*/  BSYNC B0 ;  /* 0x0000000000007941 */ /* 0x000fea0003800000 */
.L_x_629:
        /* <DEDUP_REMOVED lines=23> */
.L_x_632:
[----:B------:R-:W-:Y:S05]  /*3020*/  BSYNC B0 ;  /* 0x0000000000007941 */ /* 0x000fea0003800000 */
.L_x_631:
        /* <DEDUP_REMOVED lines=32> */
.L_x_634:
[----:B------:R-:W-:Y:S05]  /*3230*/  BSYNC B0 ;  /* 0x0000000000007941 */ /* 0x000fea0003800000 */
.L_x_633:
        /* <DEDUP_REMOVED lines=22> */
.L_x_636:
[----:B------:R-:W-:Y:S05]  /*33a0*/  BSYNC B0 ;  /* 0x0000000000007941 */ /* 0x000fea0003800000 */
.L_x_635:
        /* <DEDUP_REMOVED lines=22> */
.L_x_638:
[----:B------:R-:W-:Y:S05]  /*3510*/  BSYNC B0 ;  /* 0x0000000000007941 */ /* 0x000fea0003800000 */
.L_x_637:
        /* <DEDUP_REMOVED lines=21> */
.L_x_640:
[----:B------:R-:W-:Y:S05]  /*3670*/  BSYNC B0 ;  /* 0x0000000000007941 */ /* 0x000fea0003800000 */
.L_x_639:
[----:B------:R-:W-:Y:S01]  /*3680*/  ULDC.64 UR22, c[0x0][0x3c8] ;  /* 0x0000f20000167ab9 */ /* 0x000fe20000000a00 */
[----:B------:R-:W-:Y:S01]  /*3690*/  USHF.R.S32.HI UR8, URZ, 0x1f, UR55 ;  /* 0x0000001f3f087899 */ /* 0x000fe20008011437 */
[----:B------:R-:W-:Y:S01]  /*36a0*/  ISETP.NE.AND P5, PT, R15, RZ, PT ;  /* 0x000000ff0f00720c */ /* 0x000fe20003fa5270 */
[----:B------:R-:W-:Y:S01]  /*36b0*/  UISETP.NE.U32.AND UP1, UPT, UR22, URZ, UPT ;  /* 0x0000003f1600728c */ /* 0x000fe2000bf25070 */
[----:B------:R-:W-:Y:S01]  /*36c0*/  SHF.R.S32.HI R7, RZ, 0x1f, R22 ;  /* 0x0000001fff077819 */ /* 0x000fe20000011416 */
[----:B------:R-:W0:Y:S01]  /*36d0*/  LDGDEPBAR ;  /* 0x00000000000079af */ /* 0x000e220000000000 */
[----:B------:R-:W-:Y:S01]  /*36e0*/  SHF.R.S32.HI R5, RZ, 0x1f, R11 ;  /* 0x0000001fff057819 */ /* 0x000fe2000001140b */
[----:B------:R-:W-:Y:S01]  /*36f0*/  UISETP.NE.AND.EX UP1, UPT, UR23, URZ, UPT, UP1 ;  /* 0x0000003f1700728c */ /* 0x000fe2000bf25310 */
[----:B------:R-:W-:Y:S01]  /*3700*/  IMAD.MOV.U32 R244, RZ, RZ, 0x7f800000 ;  /* 0x7f800000fff47424 */ /* 0x000fe200078e00ff */
[----:B------:R-:W-:Y:S02]  /*3710*/  ISETP.NE.AND P4, PT, R16, RZ, PT ;  /* 0x000000ff1000720c */ /* 0x000fe40003f85270 */
[----:B------:R-:W-:Y:S01]  /*3720*/  ISETP.NE.AND P3, PT, R12, RZ, PT ;  /* 0x000000ff0c00720c */ /* 0x000fe20003f65270 */
[----:B------:R-:W-:Y:S01]  /*3730*/  IMAD.MOV.U32 R245, RZ, RZ, 0x7f800000 ;  /* 0x7f800000fff57424 */ /* 0x000fe200078e00ff */
[----:B------:R-:W-:Y:S01]  /*3740*/  PLOP3.LUT P1, PT, PT, PT, UP1, 0x80, 0x0 ;  /* 0x000000000000781c */ /* 0x000fe20003f2f018 */
[----:B------:R-:W-:Y:S01]  /*3750*/  IMAD.MOV.U32 R246, RZ, RZ, 0x7f800000 ;  /* 0x7f800000fff67424 */ /* 0x000fe200078e00ff */
[----:B------:R-:W-:-:S03]  /*3760*/  ULDC UR19, c[0x0][0x2d0] ;  /* 0x0000b40000137ab9 */ /* 0x000fc60000000800 */
[----:B------:R-:W-:Y:S01]  /*3770*/  @UP1 ULDC.64 UR24, c[0x0][0x3d0] ;  /* 0x0000f40000181ab9 */ /* 0x000fe20000000a00 */
[----:B------:R-:W-:Y:S01]  /*3780*/  @UP1 UMOV UR20, UR55 ;  /* 0x0000003700141c82 */ /* 0x000fe20008000000 */
[----:B------:R-:W-:Y:S01]  /*3790*/  @UP1 UIMAD UR6, UR57, UR24, URZ ;  /* 0x00000018390612a4 */ /* 0x000fe2000f8e023f */
[----:B------:R-:W-:Y:S02]  /*37a0*/  @UP1 UMOV UR21, UR8 ;  /* 0x0000000800151c82 */ /* 0x000fe40008000000 */
[----:B------:R-:W-:Y:S02]  /*37b0*/  @UP1 UIMAD.WIDE.U32 UR20, UR45, UR24, UR20 ;  /* 0x000000182d1412a5 */ /* 0x000fe4000f8e0014 */
[----:B------:R-:W-:Y:S02]  /*37c0*/  @UP1 UIMAD UR6, UR45, UR25, UR6 ;  /* 0x000000192d0612a4 */ /* 0x000fe4000f8e0206 */
[----:B------:R-:W-:Y:S02]  /*37d0*/  @UP1 ULEA UR22, UP0, UR20, UR22, 0x2 ;  /* 0x0000001614161291 */ /* 0x000fe4000f80103f */
[----:B------:R-:W-:-:S04]  /*37e0*/  @UP1 UIADD3 UR6, UR21, UR6, URZ ;  /* 0x0000000615061290 */ /* 0x000fc8000fffe03f */
[----:B------:R-:W-:Y:S01]  /*37f0*/  @UP1 ULEA.HI.X UR23, UR20, UR23, UR6, 0x2, UP0 ;  /* 0x0000001714171291 */ /* 0x000fe200080f1406 */
[----:B-1----:R-:W-:Y:S01]  /*3800*/  IMAD.U32 R2, RZ, RZ, UR22 ;  /* 0x00000016ff027e24 */ /* 0x002fe2000f8e00ff */
[----:B--234-:R-:W-:Y:S01]  /*3810*/  SHF.L.U64.HI R0, R22, 0x2, R7 ;  /* 0x0000000216007819 */ /* 0x01cfe20000010207 */
[----:B------:R-:W-:Y:S01]  /*3820*/  @UP1 ULDC UR6, c[0x0][0x2e8] ;  /* 0x0000ba0000061ab9 */ /* 0x000fe20000000800 */
[----:B------:R-:W-:Y:S02]  /*3830*/  IMAD.MOV.U32 R243, RZ, RZ, 0x7f800000 ;  /* 0x7f800000fff37424 */ /* 0x000fe400078e00ff */
[----:B------:R-:W-:Y:S02]  /*3840*/  IMAD.SHL.U32 R247, R20, 0x2, RZ ;  /* 0x0000000214f77824 */ /* 0x000fe400078e00ff */
[----:B------:R-:W-:Y:S02]  /*3850*/  VIADD R178, R185, 0x2000 ;  /* 0x00002000b9b27836 */ /* 0x000fe40000000000 */
[----:B------:R-:W-:Y:S01]  /*3860*/  VIADD R183, R184, 0x2000 ;  /* 0x00002000b8b77836 */ /* 0x000fe20000000000 */
[----:B------:R-:W-:Y:S01]  /*3870*/  CS2R R126, SRZ ;  /* 0x00000000007e7805 */ /* 0x000fe2000001ff00 */
[----:B------:R-:W-:Y:S01]  /*3880*/  IMAD.U32 R3, RZ, RZ, UR23 ;  /* 0x00000017ff037e24 */ /* 0x000fe2000f8e00ff */
[----:B------:R-:W-:Y:S01]  /*3890*/  CS2R R124, SRZ ;  /* 0x00000000007c7805 */ /* 0x000fe2000001ff00 */
[----:B------:R-:W-:Y:S01]  /*38a0*/  IMAD.SHL.U32 R252, R22, 0x4, RZ ;  /* 0x0000000416fc7824 */ /* 0x000fe200078e00ff */
[----:B------:R-:W-:Y:S01]  /*38b0*/  CS2R R130, SRZ ;  /* 0x0000000000827805 */ /* 0x000fe2000001ff00 */
[----:B------:R-:W-:Y:S01]  /*38c0*/  IMAD.MOV.U32 R187, RZ, RZ, 0x20 ;  /* 0x00000020ffbb7424 */ /* 0x000fe200078e00ff */
[----:B------:R1:W2:Y:S01]  /*38d0*/  @P1 LDG.E R6, desc[UR10][R2.64] ;  /* 0x0000000a02061981 */ /* 0x0002a2000c1e1900 */
[----:B------:R-:W-:Y:S01]  /*38e0*/  IMAD.MOV.U32 R186, RZ, RZ, 0x40 ;  /* 0x00000040ffba7424 */ /* 0x000fe200078e00ff */
        /* <DEDUP_REMOVED lines=23> */
[----:B-1----:R-:W-:Y:S01]  /*3a60*/  IMAD.SHL.U32 R2, R22, 0x4, RZ ;  /* 0x0000000416027824 */ /* 0x002fe200078e00ff */
[----:B------:R-:W-:Y:S02]  /*3a70*/  CS2R R82, SRZ ;  /* 0x0000000000527805 */ /* 0x000fe4000001ff00 */
[----:B------:R-:W-:-:S02]  /*3a80*/  CS2R R80, SRZ ;  /* 0x0000000000507805 */ /* 0x000fc4000001ff00 */
[----:B------:R-:W-:Y:S02]  /*3a90*/  CS2R R74, SRZ ;  /* 0x00000000004a7805 */ /* 0x000fe4000001ff00 */
[----:B------:R-:W-:Y:S02]  /*3aa0*/  CS2R R72, SRZ ;  /* 0x0000000000487805 */ /* 0x000fe4000001ff00 */
[----:B------:R-:W-:Y:S02]  /*3ab0*/  IADD3 R2, P2, R2, UR14, RZ ;  /* 0x0000000e02027c10 */ /* 0x000fe4000ff5e0ff */
[----:B------:R-:W-:Y:S02]  /*3ac0*/  CS2R R70, SRZ ;  /* 0x0000000000467805 */ /* 0x000fe4000001ff00 */
[----:B------:R-:W-:Y:S02]  /*3ad0*/  CS2R R68, SRZ ;  /* 0x0000000000447805 */ /* 0x000fe4000001ff00 */
[----:B------:R-:W-:Y:S01]  /*3ae0*/  SHF.L.U64.HI R251, R22, 0x2, R7 ;  /* 0x0000000216fb7819 */ /* 0x000fe20000010207 */
[----:B------:R-:W-:Y:S01]  /*3af0*/  IMAD.MOV.U32 R224, RZ, RZ, R189 ;  /* 0x000000ffffe07224 */ /* 0x000fe200078e00bd */
[----:B------:R-:W-:Y:S01]  /*3b00*/  IADD3.X R3, R0, UR13, RZ, P2, !PT ;  /* 0x0000000d00037c10 */ /* 0x000fe200097fe4ff */
[----:B------:R-:W-:Y:S01]  /*3b10*/  ULDC UR20, c[0x0][0x2dc] ;  /* 0x0000b70000147ab9 */ /* 0x000fe20000000800 */
[C---:B------:R-:W-:Y:S01]  /*3b20*/  @!P6 LEA R4, P2, R11.reuse, UR14, 0x2 ;  /* 0x0000000e0b04ec11 */ /* 0x040fe2000f8410ff */
[----:B------:R-:W2:Y:S02]  /*3b30*/  @P1 MUFU.RCP R0, UR6 ;  /* 0x0000000600001d08 */ /* 0x000ea40008001000 */
[----:B------:R-:W5:Y:S01]  /*3b40*/  @!P5 LDG.E R245, desc[UR10][R2.64] ;  /* 0x0000000a02f5d981 */ /* 0x000f62000c1e1900 */
[----:B------:R-:W-:-:S03]  /*3b50*/  @!P6 LEA.HI.X R5, R11, UR13, R5, 0x2, P2 ;  /* 0x0000000d0b05ec11 */ /* 0x000fc600090f1405 */
[----:B------:R-:W5:Y:S04]  /*3b60*/  @!P4 LDG.E R246, desc[UR10][R2.64+0x20] ;  /* 0x0000200a02f6c981 */ /* 0x000f68000c1e1900 */
[----:B------:R-:W5:Y:S04]  /*3b70*/  @!P6 LDG.E R244, desc[UR10][R4.64] ;  /* 0x0000000a04f4e981 */ /* 0x000f68000c1e1900 */
[----:B------:R1:W5:Y:S01]  /*3b80*/  @!P3 LDG.E R243, desc[UR10][R2.64+0x100] ;  /* 0x0001000a02f3b981 */ /* 0x000362000c1e1900 */
[----:B------:R-:W-:Y:S02]  /*3b90*/  LOP3.LUT R247, R247, 0x6, RZ, 0xc0, !PT ;  /* 0x00000006f7f77812 */ /* 0x000fe400078ec0ff */
[----:B------:R-:W-:-:S02]  /*3ba0*/  SEL R178, R178, R185, !P0 ;  /* 0x000000b9b2b27207 */ /* 0x000fc40004000000 */
[----:B------:R-:W-:Y:S02]  /*3bb0*/  SEL R183, R183, R184, !P0 ;  /* 0x000000b8b7b77207 */ /* 0x000fe40004000000 */
[----:B-1----:R-:W-:-:S04]  /*3bc0*/  LEA.HI R2, R21, R20, RZ, 0x7 ;  /* 0x0000001415027211 */ /* 0x002fc800078f38ff */
[----:B------:R-:W-:-:S05]  /*3bd0*/  SHF.R.S32.HI R2, RZ, 0x7, R2 ;  /* 0x00000007ff027819 */ /* 0x000fca0000011402 */
[----:B------:R-:W-:Y:S02]  /*3be0*/  IMAD R247, R2, 0x40, R247 ;  /* 0x0000004002f77824 */ /* 0x000fe400078e02f7 */
[----:B------:R-:W-:-:S04]  /*3bf0*/  IMAD.U32 R2, RZ, RZ, UR17 ;  /* 0x00000011ff027e24 */ /* 0x000fc8000f8e00ff */
[----:B------:R-:W-:-:S05]  /*3c00*/  IMAD R2, R2, 0x80, R247 ;  /* 0x0000008002027824 */ /* 0x000fca00078e02f7 */
[----:B------:R-:W-:Y:S01]  /*3c10*/  IADD3 R2, R22, -UR36, -R2 ;  /* 0x8000002416027c10 */ /* 0x000fe2000fffe802 */
[----:B------:R-:W-:Y:S01]  /*3c20*/  UMOV UR6, URZ ;  /* 0x0000003f00067c82 */ /* 0x000fe20008000000 */
[----:B------:R-:W-:Y:S02]  /*3c30*/  LEA R178, R178, UR4, 0x1 ;  /* 0x00000004b2b27c11 */ /* 0x000fe4000f8e08ff */
[----:B------:R-:W-:Y:S01]  /*3c40*/  LEA R183, R183, UR4, 0x1 ;  /* 0x00000004b7b77c11 */ /* 0x000fe2000f8e08ff */
[----:B------:R-:W-:Y:S02]  /*3c50*/  VIADD R248, R2, UR7 ;  /* 0x0000000702f87c36 */ /* 0x000fe40008000000 */
[----:B--2---:R-:W-:-:S05]  /*3c60*/  @P1 FMUL.FTZ R0, R6, R0 ;  /* 0x0000000006001220 */ /* 0x004fca0000410000 */
[----:B------:R-:W-:Y:S01]  /*3c70*/  @P1 R2UR UR8, R0 ;  /* 0x00000000000812ca */ /* 0x000fe200000e0000 */
[----:B------:R-:W-:-:S05]  /*3c80*/  VIADD R0, R22, 0xffffff80 ;  /* 0xffffff8016007836 */ /* 0x000fca0000000000 */
[----:B------:R-:W-:Y:S01]  /*3c90*/  SHF.R.S32.HI R3, RZ, 0x1f, R0 ;  /* 0x0000001fff037819 */ /* 0x000fe20000011400 */
[----:B------:R-:W-:-:S03]  /*3ca0*/  IMAD.SHL.U32 R249, R0, 0x4, RZ ;  /* 0x0000000400f97824 */ /* 0x000fc600078e00ff */
[----:B------:R-:W-:-:S03]  /*3cb0*/  SHF.L.U64.HI R250, R0, 0x2, R3 ;  /* 0x0000000200fa7819 */ /* 0x000fc60000010203 */
[----:B------:R-:W-:Y:S01]  /*3cc0*/  @UP1 UMOV UR6, UR8 ;  /* 0x0000000800061c82 */ /* 0x000fe20008000000 */
[----:B------:R-:W-:-:S05]  /*3cd0*/  ULDC UR8, c[0x0][0x2ec] ;  /* 0x0000bb0000087ab9 */ /* 0x000fca0000000800 */
.L_x_643:
[----:B------:R-:W2:Y:S01]  /*3ce0*/  LDL R0, [R1+0x4] ;  /* 0x0000040001007983 */ /* 0x000ea20000100800 */
[----:B------:R-:W-:Y:S02]  /*3cf0*/  USHF.L.U32 UR12, UR17, 0x7, URZ ;  /* 0x00000007110c7899 */ /* 0x000fe4000800063f */
[----:B------:R-:W-:Y:S01]  /*3d00*/  UISETP.GE.AND UP2, UPT, UR9, 0x1, UPT ;  /* 0x000000010900788c */ /* 0x000fe2000bf46270 */
[----:B------:R-:W0:Y:S01]  /*3d10*/  LDGDEPBAR ;  /* 0x00000000000079af */ /* 0x000e220000000000 */
[----:B------:R-:W-:Y:S04]  /*3d20*/  UIADD3 UR12, UR12, 0x80, URZ ;  /* 0x000000800c0c7890 */ /* 0x000fe8000fffe03f */
[----:B------:R-:W-:Y:S01]  /*3d30*/  UISETP.GE.AND UP0, UPT, UR12, UR7, UPT ;  /* 0x000000070c00728c */ /* 0x000fe2000bf06270 */
[----:B--2---:R-:W-:Y:S01]  /*3d40*/  R2P PR, R0, 0x6 ;  /* 0x0000000600007804 */ /* 0x004fe20000000000 */
[----:B------:R-:W-:Y:S04]  /*3d50*/  DEPBAR.LE SB0, 0x0 ;  /* 0x000080000000791a */ /* 0x000fe80000000000 */
[----:B------:R-:W-:Y:S01]  /*3d60*/  BAR.SYNC.DEFER_BLOCKING 0x0 ;  /* 0x0000000000007b1d */ /* 0x000fe20000010000 */
[----:B------:R-:W-:Y:S02]  /*3d70*/  SEL R2, R187, 0xffffffe0, !P1 ;  /* 0xffffffe0bb027807 */ /* 0x000fe40004800000 */
[----:B------:R-:W-:Y:S02]  /*3d80*/  SEL R177, R186, 0xffffffc0, !P2 ;  /* 0xffffffc0bab17807 */ /* 0x000fe40005000000 */
[----:B------:R-:W-:Y:S01]  /*3d90*/  PLOP3.LUT P1, PT, PT, PT, UP0, 0x80, 0x0 ;  /* 0x000000000000781c */ /* 0x000fe20003f2f008 */
[C---:B------:R-:W-:Y:S01]  /*3da0*/  IMAD.IADD R0, R183.reuse, 0x1, R2 ;  /* 0x00000001b7007824 */ /* 0x040fe200078e0202 */
[----:B------:R-:W-:Y:S01]  /*3db0*/  PLOP3.LUT P5, PT, PT, PT, UP0, 0x80, 0x0 ;  /* 0x000000000000781c */ /* 0x000fe20003faf008 */
[--C-:B------:R-:W-:Y:S01]  /*3dc0*/  IMAD.IADD R168, R183, 0x1, R177.reuse ;  /* 0x00000001b7a87824 */ /* 0x100fe200078e02b1 */
[----:B------:R-:W-:Y:S02]  /*3dd0*/  PLOP3.LUT P0, PT, PT, PT, UP0, 0x80, 0x0 ;  /* 0x000000000000781c */ /* 0x000fe40003f0f008 */
[----:B------:R-:W-:Y:S02]  /*3de0*/  PLOP3.LUT P4, PT, PT, PT, UP0, 0x80, 0x0 ;  /* 0x000000000000781c */ /* 0x000fe40003f8f008 */
[----:B-----5:R-:W-:Y:S02]  /*3df0*/  FSETP.NEU.FTZ.AND P6, PT, R245, -INF , PT ;  /* 0xff800000f500780b */ /* 0x020fe40003fdd000 */
[----:B------:R-:W-:Y:S02]  /*3e00*/  FSETP.NEU.FTZ.AND P2, PT, R244, -INF , PT ;  /* 0xff800000f400780b */ /* 0x000fe40003f5d000 */
[C---:B------:R-:W-:Y:S01]  /*3e10*/  FSETP.NEU.FTZ.AND P3, PT, R243.reuse, -INF , PT ;  /* 0xff800000f300780b */ /* 0x040fe20003f7d000 */
        /* <DEDUP_REMOVED lines=11> */
[----:B------:R-:W2:Y:S01]  /*3ed0*/  LDSM.16.M88.4 R144, [R0+0x2000] ;  /* 0x002000000090783b */ /* 0x000ea20000000200 */
[C---:B------:R-:W-:Y:S07]  /*3ee0*/  HMMA.16816.F32 R16, R64.reuse, R18, RZ ;  /* 0x000000124010723c */ /* 0x040fee00000018ff */
[----:B------:R-:W2:Y:S01]  /*3ef0*/  LDSM.16.M88.4 R148, [R182+0x800] ;  /* 0x00080000b694783b */ /* 0x000ea20000000200 */
[-C--:B---3--:R-:W-:Y:S06]  /*3f00*/  HMMA.16816.F32 R20, R64, R32.reuse, RZ ;  /* 0x000000204014723c */ /* 0x088fec00000018ff */
[C---:B------:R-:W-:Y:S01]  /*3f10*/  HMMA.16816.F32 R24, R60.reuse, R32, RZ ;  /* 0x000000203c18723c */ /* 0x040fe200000018ff */
[----:B------:R-:W3:Y:S05]  /*3f20*/  LDSM.16.M88.4 R152, [R182+0x1000] ;  /* 0x00100000b698783b */ /* 0x000eea0000000200 */
[-C--:B------:R-:W-:Y:S03]  /*3f30*/  HMMA.16816.F32 R28, R60, R34.reuse, RZ ;  /* 0x000000223c1c723c */ /* 0x080fe600000018ff */
[----:B------:R-:W3:Y:S03]  /*3f40*/  LDSM.16.M88.4 R156, [R182+0x1800] ;  /* 0x00180000b69c783b */ /* 0x000ee60000000200 */
[C---:B------:R-:W-:Y:S05]  /*3f50*/  HMMA.16816.F32 R32, R64.reuse, R34, RZ ;  /* 0x000000224020723c */ /* 0x040fea00000018ff */
[----:B------:R-:W-:Y:S01]  /*3f60*/  LDSM.16.M88.4 R160, [R168] ;  /* 0x00000000a8a0783b */ /* 0x000fe20000000200 */
[-C--:B----4-:R-:W-:Y:S06]  /*3f70*/  HMMA.16816.F32 R36, R64, R48.reuse, RZ ;  /* 0x000000304024723c */ /* 0x090fec00000018ff */
[C---:B------:R-:W-:Y:S01]  /*3f80*/  HMMA.16816.F32 R40, R60.reuse, R48, RZ ;  /* 0x000000303c28723c */ /* 0x040fe200000018ff */
[----:B------:R-:W4:Y:S05]  /*3f90*/  LDSM.16.M88.4 R164, [R179] ;  /* 0x00000000b3a4783b */ /* 0x000f2a0000000200 */
[-C--:B------:R-:W-:Y:S03]  /*3fa0*/  HMMA.16816.F32 R44, R60, R50.reuse, RZ ;  /* 0x000000323c2c723c */ /* 0x080fe600000018ff */
[----:B------:R-:W4:Y:S03]  /*3fb0*/  LDSM.16.M88.4 R168, [R168+0x2000] ;  /* 0x00200000a8a8783b */ /* 0x000f260000000200 */
[C---:B------:R-:W-:Y:S05]  /*3fc0*/  HMMA.16816.F32 R48, R64.reuse, R50, RZ ;  /* 0x000000324030723c */ /* 0x040fea00000018ff */
[----:B------:R-:W-:Y:S01]  /*3fd0*/  LDSM.16.M88.4 R172, [R179+0x1000] ;  /* 0x00100000b3ac783b */ /* 0x000fe20000000200 */
[-C--:B------:R-:W-:Y:S06]  /*3fe0*/  HMMA.16816.F32 R52, R64, R132.reuse, RZ ;  /* 0x000000844034723c */ /* 0x080fec00000018ff */
[C---:B------:R-:W-:Y:S06]  /*3ff0*/  HMMA.16816.F32 R56, R60.reuse, R132, RZ ;  /* 0x000000843c38723c */ /* 0x040fec00000018ff */
[-C--:B------:R-:W-:Y:S06]  /*4000*/  HMMA.16816.F32 R60, R60, R134.reuse, RZ ;  /* 0x000000863c3c723c */ /* 0x080fec00000018ff */
[----:B------:R-:W-:Y:S01]  /*4010*/  HMMA.16816.F32 R64, R64, R134, RZ ;  /* 0x000000864040723c */ /* 0x000fe200000018ff */
[----:B------:R-:W4:Y:S05]  /*4020*/  LDSM.16.M88.4 R132, [R179+0x800] ;  /* 0x00080000b384783b */ /* 0x000f2a0000000200 */
[-C--:B-1----:R-:W-:Y:S06]  /*4030*/  HMMA.16816.F32 R4, R136, R140.reuse, R4 ;  /* 0x0000008c8804723c */ /* 0x082fec0000001804 */
[C---:B--2---:R-:W-:Y:S06]  /*4040*/  HMMA.16816.F32 R8, R144.reuse, R140, R8 ;  /* 0x0000008c9008723c */ /* 0x044fec0000001808 */
[-C--:B------:R-:W-:Y:S06]  /*4050*/  HMMA.16816.F32 R12, R144, R142.reuse, R12 ;  /* 0x0000008e900c723c */ /* 0x080fec000000180c */
[C---:B------:R-:W-:Y:S01]  /*4060*/  HMMA.16816.F32 R16, R136.reuse, R142, R16 ;  /* 0x0000008e8810723c */ /* 0x040fe20000001810 */
[----:B------:R-:W1:Y:S05]  /*4070*/  LDSM.16.M88.4 R140, [R179+0x1800] ;  /* 0x00180000b38c783b */ /* 0x000e6a0000000200 */
[-C--:B------:R-:W-:Y:S06]  /*4080*/  HMMA.16816.F32 R20, R136, R148.reuse, R20 ;  /* 0x000000948814723c */ /* 0x080fec0000001814 */
[C---:B------:R-:W-:Y:S06]  /*4090*/  HMMA.16816.F32 R24, R144.reuse, R148, R24 ;  /* 0x000000949018723c */ /* 0x040fec0000001818 */
[-C--:B------:R-:W-:Y:S06]  /*40a0*/  HMMA.16816.F32 R28, R144, R150.reuse, R28 ;  /* 0x00000096901c723c */ /* 0x080fec000000181c */
[C---:B------:R-:W-:Y:S06]  /*40b0*/  HMMA.16816.F32 R32, R136.reuse, R150, R32 ;  /* 0x000000968820723c */ /* 0x040fec0000001820 */
        /* <DEDUP_REMOVED lines=8> */
[----:B------:R-:W-:Y:S04]  /*4140*/  LDSM.16.M88.4 R136, [R181] ;  /* 0x00000000b588783b */ /* 0x000fe80000000200 */
[----:B------:R-:W-:Y:S01]  /*4150*/  IMAD.IADD R144, R0, 0x1, R177 ;  /* 0x0000000100907824 */ /* 0x000fe200078e02b1 */
[-C--:B----4-:R-:W-:Y:S01]  /*4160*/  HMMA.16816.F32 R4, R160, R164.reuse, R4 ;  /* 0x000000a4a004723c */ /* 0x090fe20000001804 */
[----:B------:R-:W-:Y:S05]  /*4170*/  IMAD.U32 R0, RZ, RZ, UR17 ;  /* 0x00000011ff007e24 */ /* 0x000fea000f8e00ff */
[C---:B------:R-:W-:Y:S06]  /*4180*/  HMMA.16816.F32 R8, R168.reuse, R164, R8 ;  /* 0x000000a4a808723c */ /* 0x040fec0000001808 */
[-C--:B------:R-:W-:Y:S06]  /*4190*/  HMMA.16816.F32 R12, R168, R166.reuse, R12 ;  /* 0x000000a6a80c723c */ /* 0x080fec000000180c */
[C---:B------:R-:W-:Y:S06]  /*41a0*/  HMMA.16816.F32 R16, R160.reuse, R166, R16 ;  /* 0x000000a6a010723c */ /* 0x040fec0000001810 */
[-C--:B------:R-:W-:Y:S06]  /*41b0*/  HMMA.16816.F32 R20, R160, R132.reuse, R20 ;  /* 0x00000084a014723c */ /* 0x080fec0000001814 */
[C---:B------:R-:W-:Y:S06]  /*41c0*/  HMMA.16816.F32 R24, R168.reuse, R132, R24 ;  /* 0x00000084a818723c */ /* 0x040fec0000001818 */
[-C--:B------:R-:W-:Y:S06]  /*41d0*/  HMMA.16816.F32 R28, R168, R134.reuse, R28 ;  /* 0x00000086a81c723c */ /* 0x080fec000000181c */
[C---:B------:R-:W-:Y:S01]  /*41e0*/  HMMA.16816.F32 R32, R160.reuse, R134, R32 ;  /* 0x00000086a020723c */ /* 0x040fe20000001820 */
[----:B------:R-:W2:Y:S05]  /*41f0*/  LDSM.16.M88.4 R132, [R144] ;  /* 0x000000009084783b */ /* 0x000eaa0000000200 */
[-C--:B------:R-:W-:Y:S03]  /*4200*/  HMMA.16816.F32 R36, R160, R172.reuse, R36 ;  /* 0x000000aca024723c */ /* 0x080fe60000001824 */
[----:B------:R-:W3:Y:S03]  /*4210*/  LDSM.16.M88.4 R144, [R144+0x2000] ;  /* 0x002000009090783b */ /* 0x000ee60000000200 */
[C---:B------:R-:W-:Y:S06]  /*4220*/  HMMA.16816.F32 R40, R168.reuse, R172, R40 ;  /* 0x000000aca828723c */ /* 0x040fec0000001828 */
[-C--:B------:R-:W-:Y:S06]  /*4230*/  HMMA.16816.F32 R44, R168, R174.reuse, R44 ;  /* 0x000000aea82c723c */ /* 0x080fec000000182c */
[C---:B------:R-:W-:Y:S06]  /*4240*/  HMMA.16816.F32 R48, R160.reuse, R174, R48 ;  /* 0x000000aea030723c */ /* 0x040fec0000001830 */
[-C--:B-1----:R-:W-:Y:S06]  /*4250*/  HMMA.16816.F32 R52, R160, R140.reuse, R52 ;  /* 0x0000008ca034723c */ /* 0x082fec0000001834 */
[C---:B------:R-:W-:Y:S06]  /*4260*/  HMMA.16816.F32 R56, R168.reuse, R140, R56 ;  /* 0x0000008ca838723c */ /* 0x040fec0000001838 */
[-C--:B------:R-:W-:Y:S05]  /*4270*/  HMMA.16816.F32 R60, R168, R142.reuse, R60 ;  /* 0x0000008ea83c723c */ /* 0x080fea000000183c */
[----:B------:R-:W-:Y:S01]  /*4280*/  FMUL.FTZ R141, R246, 1.4426950216293334961 ;  /* 0x3fb8aa3bf68d7820 */ /* 0x000fe20000410000 */
[----:B------:R-:W-:Y:S05]  /*4290*/  HMMA.16816.F32 R64, R160, R142, R64 ;  /* 0x0000008ea040723c */ /* 0x000fea0000001840 */
[----:B------:R-:W-:Y:S01]  /*42a0*/  FMUL.FTZ R140, R243, 1.4426950216293334961 ;  /* 0x3fb8aa3bf38c7820 */ /* 0x000fe20000410000 */
[-C--:B--2---:R-:W-:Y:S05]  /*42b0*/  HMMA.16816.F32 R4, R132, R136.reuse, R4 ;  /* 0x000000888404723c */ /* 0x084fea0000001804 */
[----:B------:R-:W-:Y:S01]  /*42c0*/  FSEL R140, R140, RZ, P3 ;  /* 0x000000ff8c8c7208 */ /* 0x000fe20001800000 */
[----:B------:R-:W-:Y:S02]  /*42d0*/  IMAD R143, R0, 0x80, R247 ;  /* 0x00000080008f7824 */ /* 0x000fe400078e02f7 */
[----:B------:R-:W-:Y:S01]  /*42e0*/  FMUL.FTZ R142, R245, 1.4426950216293334961 ;  /* 0x3fb8aa3bf58e7820 */ /* 0x000fe20000410000 */
[C---:B---3--:R-:W-:Y:S04]  /*42f0*/  HMMA.16816.F32 R8, R144.reuse, R136, R8 ;  /* 0x000000889008723c */ /* 0x048fe80000001808 */
[----:B------:R-:W-:Y:S01]  /*4300*/  FSEL R142, R142, RZ, P6 ;  /* 0x000000ff8e8e7208 */ /* 0x000fe20003000000 */
[C---:B------:R-:W-:Y:S01]  /*4310*/  @P1 VIADD R0, R143.reuse, 0x8 ;  /* 0x000000088f001836 */ /* 0x040fe20000000000 */
[----:B------:R-:W-:Y:S01]  /*4320*/  PLOP3.LUT P1, PT, PT, PT, UP0, 0x80, 0x0 ;  /* 0x000000000000781c */ /* 0x000fe20003f2f008 */
[-C--:B------:R-:W-:Y:S01]  /*4330*/  HMMA.16816.F32 R12, R144, R138.reuse, R12 ;  /* 0x0000008a900c723c */ /* 0x080fe2000000180c */
[----:B------:R-:W-:Y:S02]  /*4340*/  PLOP3.LUT P6, PT, PT, PT, UP0, 0x80, 0x0 ;  /* 0x000000000000781c */ /* 0x000fe40003fcf008 */
[----:B------:R-:W-:Y:S01]  /*4350*/  @P5 ISETP.GE.AND P5, PT, R0, UR7, PT ;  /* 0x0000000700005c0c */ /* 0x000fe2000bfa6270 */
[----:B------:R-:W-:Y:S02]  /*4360*/  IMAD.U32 R0, RZ, RZ, UR9 ;  /* 0x00000009ff007e24 */ /* 0x000fe4000f8e00ff */
[----:B------:R-:W-:Y:S01]  /*4370*/  @P0 VIADD R3, R143, 0x1 ;  /* 0x000000018f030836 */ /* 0x000fe20000000000 */
[----:B------:R-:W-:Y:S01]  /*4380*/  FSETP.NEU.FTZ.AND P0, PT, R246, -INF , PT ;  /* 0xff800000f600780b */ /* 0x000fe20003f1d000 */
[----:B------:R-:W-:Y:S01]  /*4390*/  IMAD R0, R0, 0x80, R248 ;  /* 0x0000008000007824 */ /* 0x000fe200078e02f8 */
[C---:B------:R-:W-:Y:S04]  /*43a0*/  HMMA.16816.F32 R16, R132.reuse, R138, R16 ;  /* 0x0000008a8410723c */ /* 0x040fe80000001810 */
[----:B------:R-:W-:Y:S01]  /*43b0*/  @P4 ISETP.GE.AND P4, PT, R3, UR7, PT ;  /* 0x0000000703004c0c */ /* 0x000fe2000bf86270 */
[----:B------:R-:W-:Y:S01]  /*43c0*/  FMUL.FTZ R3, R244, 1.4426950216293334961 ;  /* 0x3fb8aa3bf4037820 */ /* 0x000fe20000410000 */
[----:B------:R-:W-:Y:S01]  /*43d0*/  FSEL R141, R141, RZ, P0 ;  /* 0x000000ff8d8d7208 */ /* 0x000fe20000000000 */
[C---:B------:R-:W-:Y:S01]  /*43e0*/  VIADD R149, R0.reuse, 0x8 ;  /* 0x0000000800957836 */ /* 0x040fe20000000000 */
[----:B------:R-:W-:Y:S03]  /*43f0*/  IABS R153, R0 ;  /* 0x0000000000997213 */ /* 0x000fe60000000000 */
[----:B------:R-:W-:Y:S01]  /*4400*/  FSEL R3, R3, RZ, P2 ;  /* 0x000000ff03037208 */ /* 0x000fe20001000000 */
[C---:B------:R-:W-:Y:S01]  /*4410*/  VIADD R150, R0.reuse, 0xffffffff ;  /* 0xffffffff00967836 */ /* 0x040fe20000000000 */
[----:B------:R-:W-:Y:S01]  /*4420*/  ISETP.GE.AND P0, PT, R149, RZ, PT ;  /* 0x000000ff9500720c */ /* 0x000fe20003f06270 */
[----:B------:R-:W-:Y:S02]  /*4430*/  @P1 VIADD R136, R143, 0x9 ;  /* 0x000000098f881836 */ /* 0x000fe40000000000 */
[----:B------:R-:W-:Y:S01]  /*4440*/  VIADD R137, R0, 0x3f ;  /* 0x0000003f00897836 */ /* 0x000fe20000000000 */
[----:B------:R-:W-:Y:S01]  /*4450*/  ISETP.GE.AND P2, PT, R150, RZ, PT ;  /* 0x000000ff9600720c */ /* 0x000fe20003f46270 */
[----:B------:R-:W-:Y:S01]  /*4460*/  VIADD R148, R0, 0x7 ;  /* 0x0000000700947836 */ /* 0x000fe20000000000 */
[----:B------:R-:W-:Y:S01]  /*4470*/  @P6 ISETP.GE.AND P6, PT, R136, UR7, PT ;  /* 0x0000000788006c0c */ /* 0x000fe2000bfc6270 */
[----:B------:R-:W-:Y:S02]  /*4480*/  VIADD R151, R0, 0x48 ;  /* 0x0000004800977836 */ /* 0x000fe40000000000 */
[----:B------:R-:W-:Y:S01]  /*4490*/  IMAD.MOV.U32 R138, RZ, RZ, R153 ;  /* 0x000000ffff8a7224 */ /* 0x000fe200078e0099 */
[----:B------:R-:W-:Y:S01]  /*44a0*/  ISETP.GE.AND P1, PT, R148, RZ, PT ;  /* 0x000000ff9400720c */ /* 0x000fe20003f26270 */
[C---:B------:R-:W-:Y:S01]  /*44b0*/  VIADD R152, R0.reuse, 0x40 ;  /* 0x0000004000987836 */ /* 0x040fe20000000000 */
[----:B------:R-:W-:Y:S01]  /*44c0*/  ISETP.GE.AND P3, PT, R151, RZ, PT ;  /* 0x000000ff9700720c */ /* 0x000fe20003f66270 */
[C---:B------:R-:W-:Y:S01]  /*44d0*/  VIADD R136, R0.reuse, 0x47 ;  /* 0x0000004700887836 */ /* 0x040fe20000000000 */
[----:B------:R-:W-:Y:S02]  /*44e0*/  @!P0 IADD3 R149, -R0, -0x8, RZ ;  /* 0xfffffff800958810 */ /* 0x000fe40007ffe1ff */
[----:B------:R-:W-:Y:S02]  /*44f0*/  ISETP.GE.AND P0, PT, R152, RZ, PT ;  /* 0x000000ff9800720c */ /* 0x000fe40003f06270 */
[----:B------:R-:W-:Y:S01]  /*4500*/  I2FP.F32.S32 R154, R149 ;  /* 0x00000095009a7245 */ /* 0x000fe20000201400 */
[C---:B------:R-:W-:Y:S01]  /*4510*/  VIADD R149, R0.reuse, 0xfffffff8 ;  /* 0xfffffff800957836 */ /* 0x040fe20000000000 */
[----:B------:R-:W-:Y:S02]  /*4520*/  @!P2 IADD3 R150, -R0, 0x1, RZ ;  /* 0x000000010096a810 */ /* 0x000fe40007ffe1ff */
[----:B------:R-:W-:Y:S01]  /*4530*/  ISETP.GE.AND P2, PT, R136, RZ, PT ;  /* 0x000000ff8800720c */ /* 0x000fe20003f46270 */
[----:B------:R-:W-:Y:S01]  /*4540*/  FFMA.FTZ R6, R154, -UR6, R6 ;  /* 0x800000069a067c23 */ /* 0x000fe20008010006 */
[C---:B------:R-:W-:Y:S02]  /*4550*/  @!P1 IADD3 R148, -R0.reuse, -0x7, RZ ;  /* 0xfffffff900949810 */ /* 0x040fe40007ffe1ff */
[----:B------:R-:W-:Y:S02]  /*4560*/  ISETP.GE.AND P1, PT, R137, RZ, PT ;  /* 0x000000ff8900720c */ /* 0x000fe40003f26270 */
[C---:B------:R-:W-:Y:S02]  /*4570*/  @!P3 IADD3 R151, -R0.reuse, -0x48, RZ ;  /* 0xffffffb80097b810 */ /* 0x040fe40007ffe1ff */
[----:B------:R-:W-:Y:S02]  /*4580*/  PLOP3.LUT P3, PT, PT, PT, UP0, 0x80, 0x0 ;  /* 0x000000000000781c */ /* 0x000fe40003f6f008 */
[C---:B------:R-:W-:Y:S02]  /*4590*/  @!P0 IADD3 R152, -R0.reuse, -0x40, RZ ;  /* 0xffffffc000988810 */ /* 0x040fe40007ffe1ff */
[----:B------:R-:W-:Y:S02]  /*45a0*/  PLOP3.LUT P0, PT, PT, PT, UP0, 0x80, 0x0 ;  /* 0x000000000000781c */ /* 0x000fe40003f0f008 */
[C---:B------:R-:W-:Y:S02]  /*45b0*/  @!P2 IADD3 R136, -R0.reuse, -0x47, RZ ;  /* 0xffffffb90088a810 */ /* 0x040fe40007ffe1ff */
[----:B------:R-:W-:Y:S02]  /*45c0*/  PLOP3.LUT P2, PT, PT, PT, UP0, 0x80, 0x0 ;  /* 0x000000000000781c */ /* 0x000fe40003f4f008 */
[----:B------:R-:W-:Y:S02]  /*45d0*/  I2FP.F32.S32 R138, R138 ;  /* 0x0000008a008a7245 */ /* 0x000fe40000201400 */
[----:B------:R-:W-:Y:S02]  /*45e0*/  @!P1 IADD3 R137, -R0, -0x3f, RZ ;  /* 0xffffffc100899810 */ /* 0x000fe40007ffe1ff */
[----:B------:R-:W-:Y:S01]  /*45f0*/  PLOP3.LUT P1, PT, PT, PT, UP0, 0x80, 0x0 ;  /* 0x000000000000781c */ /* 0x000fe20003f2f008 */
[C---:B------:R-:W-:Y:S01]  /*4600*/  FFMA.FTZ R4, R138.reuse, -UR6, R4 ;  /* 0x800000068a047c23 */ /* 0x040fe20008010004 */
[----:B------:R-:W-:Y:S01]  /*4610*/  @P3 ISETP.GE.AND P3, PT, R143, UR7, PT ;  /* 0x000000078f003c0c */ /* 0x000fe2000bf66270 */
[----:B------:R-:W-:Y:S01]  /*4620*/  FFMA.FTZ R18, R138, -UR6, R18 ;  /* 0x800000068a127c23 */ /* 0x000fe20008010012 */
[----:B------:R-:W-:Y:S02]  /*4630*/  I2FP.F32.S32 R152, R152 ;  /* 0x0000009800987245 */ /* 0x000fe40000201400 */
[----:B------:R-:W-:Y:S02]  /*4640*/  @P0 FSEL R4, R4, -INF , !P3 ;  /* 0xff80000004040808 */ /* 0x000fe40005800000 */
[----:B------:R-:W-:Y:S01]  /*4650*/  @P2 FSEL R6, R6, -INF , !P3 ;  /* 0xff80000006062808 */ /* 0x000fe20005800000 */
[----:B------:R-:W-:Y:S01]  /*4660*/  FFMA.FTZ R8, R152, -UR6, R8 ;  /* 0x8000000698087c23 */ /* 0x000fe20008010008 */
[----:B------:R-:W-:Y:S01]  /*4670*/  PLOP3.LUT P0, PT, PT, PT, UP0, 0x80, 0x0 ;  /* 0x000000000000781c */ /* 0x000fe20003f0f008 */
[----:B------:R-:W-:Y:S01]  /*4680*/  FFMA.FTZ R4, R4, UR8, -R142 ;  /* 0x0000000804047c23 */ /* 0x000fe2000801088e */
[----:B------:R-:W-:Y:S01]  /*4690*/  PLOP3.LUT P2, PT, PT, PT, UP0, 0x80, 0x0 ;  /* 0x000000000000781c */ /* 0x000fe20003f4f008 */
[----:B------:R-:W-:Y:S01]  /*46a0*/  FFMA.FTZ R14, R152, -UR6, R14 ;  /* 0x80000006980e7c23 */ /* 0x000fe2000801000e */
[----:B------:R-:W-:Y:S01]  /*46b0*/  I2FP.F32.S32 R153, R150 ;  /* 0x0000009600997245 */ /* 0x000fe20000201400 */
[----:B------:R-:W-:Y:S01]  /*46c0*/  MUFU.EX2 R240, R4 ;  /* 0x0000000400f07308 */ /* 0x000fe20000000800 */
[----:B------:R-:W-:Y:S01]  /*46d0*/  I2FP.F32.S32 R151, R151 ;  /* 0x0000009700977245 */ /* 0x000fe20000201400 */
[----:B------:R-:W-:Y:S01]  /*46e0*/  FFMA.FTZ R6, R6, UR8, -R141 ;  /* 0x0000000806067c23 */ /* 0x000fe2000801088d */
[----:B------:R-:W-:Y:S01]  /*46f0*/  I2FP.F32.S32 R136, R136 ;  /* 0x0000008800887245 */ /* 0x000fe20000201400 */
[----:B------:R-:W-:Y:S01]  /*4700*/  FFMA.FTZ R5, R153, -UR6, R5 ;  /* 0x8000000699057c23 */ /* 0x000fe20008010005 */
[----:B------:R-:W-:Y:S01]  /*4710*/  @P1 FSEL R8, R8, -INF , !P3 ;  /* 0xff80000008081808 */ /* 0x000fe20005800000 */
[----:B------:R-:W-:Y:S01]  /*4720*/  FFMA.FTZ R10, R151, -UR6, R10 ;  /* 0x80000006970a7c23 */ /* 0x000fe2000801000a */
[----:B------:R-:W-:Y:S01]  /*4730*/  PLOP3.LUT P1, PT, PT, PT, UP0, 0x80, 0x0 ;  /* 0x000000000000781c */ /* 0x000fe20003f2f008 */
[----:B------:R-:W-:Y:S01]  /*4740*/  FFMA.FTZ R11, R136, -UR6, R11 ;  /* 0x80000006880b7c23 */ /* 0x000fe2000801000b */
[----:B------:R-:W-:Y:S01]  /*4750*/  I2FP.F32.S32 R155, R148 ;  /* 0x00000094009b7245 */ /* 0x000fe20000201400 */
[----:B------:R-:W-:Y:S01]  /*4760*/  VIADD R136, R0, 0x38 ;  /* 0x0000003800887836 */ /* 0x000fe20000000000 */
[----:B------:R-:W-:Y:S01]  /*4770*/  @P0 FSEL R10, R10, -INF , !P3 ;  /* 0xff8000000a0a0808 */ /* 0x000fe20005800000 */
[----:B------:R1:W-:Y:S01]  /*4780*/  MUFU.EX2 R203, R6 ;  /* 0x0000000600cb7308 */ /* 0x0003e20000000800 */
[----:B------:R-:W-:Y:S01]  /*4790*/  @P2 FSEL R5, R5, -INF , !P4 ;  /* 0xff80000005052808 */ /* 0x000fe20006000000 */
[----:B------:R-:W-:Y:S01]  /*47a0*/  FFMA.FTZ R7, R155, -UR6, R7 ;  /* 0x800000069b077c23 */ /* 0x000fe20008010007 */
[----:B------:R-:W-:Y:S01]  /*47b0*/  PLOP3.LUT P0, PT, PT, PT, UP0, 0x80, 0x0 ;  /* 0x000000000000781c */ /* 0x000fe20003f0f008 */
[----:B------:R-:W-:Y:S01]  /*47c0*/  FFMA.FTZ R8, R8, UR8, -R140 ;  /* 0x0000000808087c23 */ /* 0x000fe2000801088c */
[----:B------:R-:W-:Y:S01]  /*47d0*/  ISETP.GE.AND P2, PT, R136, RZ, PT ;  /* 0x000000ff8800720c */ /* 0x000fe20003f46270 */
[----:B------:R-:W-:Y:S01]  /*47e0*/  FFMA.FTZ R5, R5, UR8, -R142 ;  /* 0x0000000805057c23 */ /* 0x000fe2000801088e */
[----:B------:R-:W-:Y:S03]  /*47f0*/  I2FP.F32.S32 R151, R137 ;  /* 0x0000008900977245 */ /* 0x000fe60000201400 */
[----:B------:R-:W-:Y:S01]  /*4800*/  MUFU.EX2 R207, R8 ;  /* 0x0000000800cf7308 */ /* 0x000fe20000000800 */
[----:B------:R-:W-:Y:S01]  /*4810*/  @P1 FSEL R7, R7, -INF , !P4 ;  /* 0xff80000007071808 */ /* 0x000fe20006000000 */
[----:B------:R-:W-:Y:S01]  /*4820*/  FFMA.FTZ R10, R10, UR8, -R3 ;  /* 0x000000080a0a7c23 */ /* 0x000fe20008010803 */
[----:B------:R-:W-:Y:S01]  /*4830*/  ISETP.GE.AND P1, PT, R149, RZ, PT ;  /* 0x000000ff9500720c */ /* 0x000fe20003f26270 */
[----:B------:R-:W-:Y:S01]  /*4840*/  FFMA.FTZ R9, R151, -UR6, R9 ;  /* 0x8000000697097c23 */ /* 0x000fe20008010009 */
[----:B------:R-:W-:Y:S01]  /*4850*/  PLOP3.LUT P3, PT, PT, PT, UP0, 0x80, 0x0 ;  /* 0x000000000000781c */ /* 0x000fe20003f6f008 */
[----:B------:R-:W-:Y:S01]  /*4860*/  FFMA.FTZ R7, R7, UR8, -R141 ;  /* 0x0000000807077c23 */ /* 0x000fe2000801088d */
[----:B------:R-:W-:Y:S03]  /*4870*/  FFMA.FTZ R15, R151, -UR6, R15 ;  /* 0x80000006970f7c23 */ /* 0x000fe6000801000f */
[----:B------:R-:W-:Y:S01]  /*4880*/  MUFU.EX2 R239, R5 ;  /* 0x0000000500ef7308 */ /* 0x000fe20000000800 */
[----:B------:R-:W-:Y:S01]  /*4890*/  @P0 FSEL R9, R9, -INF , !P4 ;  /* 0xff80000009090808 */ /* 0x000fe20006000000 */
[C---:B-1----:R-:W-:Y:S01]  /*48a0*/  VIADD R6, R0.reuse, 0xffffffef ;  /* 0xffffffef00067836 */ /* 0x042fe20000000000 */
[C---:B------:R-:W-:Y:S01]  /*48b0*/  @!P2 IADD3 R136, -R0.reuse, -0x38, RZ ;  /* 0xffffffc80088a810 */ /* 0x040fe20007ffe1ff */
[C---:B------:R-:W-:Y:S01]  /*48c0*/  VIADD R148, R0.reuse, 0x37 ;  /* 0x0000003700947836 */ /* 0x040fe20000000000 */
[----:B------:R-:W-:Y:S01]  /*48d0*/  PLOP3.LUT P0, PT, PT, PT, UP0, 0x80, 0x0 ;  /* 0x000000000000781c */ /* 0x000fe20003f0f008 */
[----:B------:R-:W-:Y:S01]  /*48e0*/  FFMA.FTZ R9, R9, UR8, -R140 ;  /* 0x0000000809097c23 */ /* 0x000fe2000801088c */
[----:B------:R-:W-:Y:S03]  /*48f0*/  I2FP.F32.S32 R152, R136 ;  /* 0x0000008800987245 */ /* 0x000fe60000201400 */
[----:B------:R1:W-:Y:S01]  /*4900*/  MUFU.EX2 R202, R7 ;  /* 0x0000000700ca7308 */ /* 0x0003e20000000800 */
[----:B------:R-:W-:Y:S01]  /*4910*/  @!P1 IADD3 R149, -R0, 0x8, RZ ;  /* 0x0000000800959810 */ /* 0x000fe20007ffe1ff */
[----:B------:R-:W2:Y:S01]  /*4920*/  LDSM.16.M88.4 R136, [R181+0x800] ;  /* 0x00080000b588783b */ /* 0x000ea20000000200 */
[----:B------:R-:W-:Y:S01]  /*4930*/  ISETP.GE.AND P1, PT, R148, RZ, PT ;  /* 0x000000ff9400720c */ /* 0x000fe20003f26270 */
[----:B------:R-:W-:Y:S01]  /*4940*/  FFMA.FTZ R12, R152, -UR6, R12 ;  /* 0x80000006980c7c23 */ /* 0x000fe2000801000c */
[----:B------:R-:W-:Y:S01]  /*4950*/  I2FP.F32.S32 R149, R149 ;  /* 0x0000009500957245 */ /* 0x000fe20000201400 */
[----:B------:R-:W-:Y:S01]  /*4960*/  VIADD R4, R0, 0xfffffff7 ;  /* 0xfffffff700047836 */ /* 0x000fe20000000000 */
[----:B------:R-:W-:Y:S03]  /*4970*/  PLOP3.LUT P2, PT, PT, PT, UP0, 0x80, 0x0 ;  /* 0x000000000000781c */ /* 0x000fe60003f4f008 */
[----:B------:R-:W-:Y:S01]  /*4980*/  MUFU.EX2 R206, R9 ;  /* 0x0000000900ce7308 */ /* 0x000fe20000000800 */
[----:B------:R-:W-:Y:S01]  /*4990*/  @P3 FSEL R11, R11, -INF , !P4 ;  /* 0xff8000000b0b3808 */ /* 0x000fe20006000000 */
[----:B------:R-:W-:Y:S01]  /*49a0*/  FFMA.FTZ R16, R149, -UR6, R16 ;  /* 0x8000000695107c23 */ /* 0x000fe20008010010 */
[----:B------:R-:W-:Y:S01]  /*49b0*/  @P0 FSEL R12, R12, -INF , !P5 ;  /* 0xff8000000c0c0808 */ /* 0x000fe20006800000 */
[----:B------:R-:W-:Y:S01]  /*49c0*/  FFMA.FTZ R19, R153, -UR6, R19 ;  /* 0x8000000699137c23 */ /* 0x000fe20008010013 */
[----:B------:R-:W-:Y:S01]  /*49d0*/  ISETP.GE.AND P0, PT, R4, RZ, PT ;  /* 0x000000ff0400720c */ /* 0x000fe20003f06270 */
[----:B------:R-:W-:Y:S01]  /*49e0*/  FFMA.FTZ R11, R11, UR8, -R3 ;  /* 0x000000080b0b7c23 */ /* 0x000fe20008010803 */
[----:B------:R-:W-:Y:S03]  /*49f0*/  PLOP3.LUT P3, PT, PT, PT, UP0, 0x80, 0x0 ;  /* 0x000000000000781c */ /* 0x000fe60003f6f008 */
[----:B------:R3:W-:Y:S01]  /*4a00*/  MUFU.EX2 R211, R10 ;  /* 0x0000000a00d37308 */ /* 0x0007e20000000800 */
[----:B------:R-:W-:Y:S01]  /*4a10*/  @!P1 IADD3 R148, -R0, -0x37, RZ ;  /* 0xffffffc900949810 */ /* 0x000fe20007ffe1ff */
[----:B------:R-:W-:Y:S01]  /*4a20*/  FFMA.FTZ R12, R12, UR8, -R140 ;  /* 0x000000080c0c7c23 */ /* 0x000fe2000801088c */
[----:B------:R-:W-:Y:S01]  /*4a30*/  PLOP3.LUT P1, PT, PT, PT, UP0, 0x80, 0x0 ;  /* 0x000000000000781c */ /* 0x000fe20003f2f008 */
[----:B------:R-:W-:Y:S01]  /*4a40*/  VIADD R150, R0, 0xfffffff0 ;  /* 0xfffffff000967836 */ /* 0x000fe20000000000 */
[----:B------:R-:W-:Y:S02]  /*4a50*/  I2FP.F32.S32 R148, R148 ;  /* 0x0000009400947245 */ /* 0x000fe40000201400 */
[----:B------:R-:W-:Y:S03]  /*4a60*/  PLOP3.LUT P4, PT, PT, PT, UP0, 0x80, 0x0 ;  /* 0x000000000000781c */ /* 0x000fe60003f8f008 */
[----:B------:R-:W-:Y:S01]  /*4a70*/  MUFU.EX2 R210, R11 ;  /* 0x0000000b00d27308 */ /* 0x000fe20000000800 */
[----:B------:R-:W-:Y:S01]  /*4a80*/  @P2 FSEL R18, R18, -INF , !P5 ;  /* 0xff80000012122808 */ /* 0x000fe20006800000 */
[----:B------:R-:W-:Y:S01]  /*4a90*/  FFMA.FTZ R13, R148, -UR6, R13 ;  /* 0x80000006940d7c23 */ /* 0x000fe2000801000d */
[----:B------:R-:W-:Y:S02]  /*4aa0*/  @!P0 IADD3 R4, -R0, 0x9, RZ ;  /* 0x0000000900048810 */ /* 0x000fe40007ffe1ff */
[----:B------:R-:W-:Y:S01]  /*4ab0*/  PLOP3.LUT P0, PT, PT, PT, UP0, 0x80, 0x0 ;  /* 0x000000000000781c */ /* 0x000fe20003f0f008 */
[----:B------:R-:W-:Y:S01]  /*4ac0*/  FFMA.FTZ R18, R18, UR8, -R141 ;  /* 0x0000000812127c23 */ /* 0x000fe2000801088d */
[----:B------:R-:W-:Y:S01]  /*4ad0*/  PLOP3.LUT P2, PT, PT, PT, UP0, 0x80, 0x0 ;  /* 0x000000000000781c */ /* 0x000fe20003f4f008 */
[----:B-1----:R-:W-:Y:S01]  /*4ae0*/  @P1 VIADD R7, R143, 0x19 ;  /* 0x000000198f071836 */ /* 0x002fe20000000000 */
[----:B------:R-:W-:Y:S01]  /*4af0*/  ISETP.GE.AND P1, PT, R6, RZ, PT ;  /* 0x000000ff0600720c */ /* 0x000fe20003f26270 */
[----:B------:R-:W-:Y:S01]  /*4b00*/  MUFU.EX2 R205, R12 ;  /* 0x0000000c00cd7308 */ /* 0x000fe20000000800 */
[----:B------:R-:W-:Y:S01]  /*4b10*/  @P3 FSEL R14, R14, -INF , !P5 ;  /* 0xff8000000e0e3808 */ /* 0x000fe20006800000 */
[----:B---3--:R-:W-:Y:S01]  /*4b20*/  VIADD R10, R0, 0xffffffe8 ;  /* 0xffffffe8000a7836 */ /* 0x008fe20000000000 */
[----:B------:R-:W-:Y:S02]  /*4b30*/  @P4 FSEL R16, R16, -INF , !P5 ;  /* 0xff80000010104808 */ /* 0x000fe40006800000 */
[----:B------:R-:W-:Y:S01]  /*4b40*/  PLOP3.LUT P5, PT, PT, PT, UP0, 0x80, 0x0 ;  /* 0x000000000000781c */ /* 0x000fe20003faf008 */
[----:B------:R-:W-:Y:S01]  /*4b50*/  FFMA.FTZ R14, R14, UR8, -R3 ;  /* 0x000000080e0e7c23 */ /* 0x000fe20008010803 */
[----:B------:R-:W-:Y:S01]  /*4b60*/  I2FP.F32.S32 R4, R4 ;  /* 0x0000000400047245 */ /* 0x000fe20000201400 */
[-C--:B--2---:R-:W-:Y:S01]  /*4b70*/  HMMA.16816.F32 R20, R132, R136.reuse, R20 ;  /* 0x000000888414723c */ /* 0x084fe20000001814 */
[----:B------:R-:W-:Y:S01]  /*4b80*/  PLOP3.LUT P4, PT, PT, PT, UP0, 0x80, 0x0 ;  /* 0x000000000000781c */ /* 0x000fe20003f8f008 */
[----:B------:R-:W-:Y:S01]  /*4b90*/  MUFU.EX2 R209, R14 ;  /* 0x0000000e00d17308 */ /* 0x000fe20000000800 */
[----:B------:R-:W-:Y:S01]  /*4ba0*/  @P0 FSEL R13, R13, -INF , !P6 ;  /* 0xff8000000d0d0808 */ /* 0x000fe20007000000 */
[C---:B------:R-:W-:Y:S01]  /*4bb0*/  @P2 VIADD R9, R143.reuse, 0x11 ;  /* 0x000000118f092836 */ /* 0x040fe20000000000 */
[----:B------:R-:W-:Y:S01]  /*4bc0*/  PLOP3.LUT P0, PT, PT, PT, UP0, 0x80, 0x0 ;  /* 0x000000000000781c */ /* 0x000fe20003f0f008 */
[C---:B------:R-:W-:Y:S01]  /*4bd0*/  HMMA.16816.F32 R24, R144.reuse, R136, R24 ;  /* 0x000000889018723c */ /* 0x040fe20000001818 */
[----:B------:R-:W-:Y:S03]  /*4be0*/  PLOP3.LUT P2, PT, PT, PT, UP0, 0x80, 0x0 ;  /* 0x000000000000781c */ /* 0x000fe60003f4f008 */
[----:B------:R-:W-:Y:S01]  /*4bf0*/  ISETP.GE.AND P3, PT, R150, RZ, PT ;  /* 0x000000ff9600720c */ /* 0x000fe20003f66270 */
[C---:B------:R-:W-:Y:S01]  /*4c00*/  @P5 VIADD R5, R143.reuse, 0x18 ;  /* 0x000000188f055836 */ /* 0x040fe20000000000 */
[----:B------:R-:W-:Y:S01]  /*4c10*/  @!P1 IADD3 R6, -R0, 0x11, RZ ;  /* 0x0000001100069810 */ /* 0x000fe20007ffe1ff */
[-C--:B------:R-:W-:Y:S01]  /*4c20*/  HMMA.16816.F32 R28, R144, R138.reuse, R28 ;  /* 0x0000008a901c723c */ /* 0x080fe2000000181c */
[----:B------:R-:W-:Y:S01]  /*4c30*/  PLOP3.LUT P1, PT, PT, PT, UP0, 0x80, 0x0 ;  /* 0x000000000000781c */ /* 0x000fe20003f2f008 */
[----:B------:R-:W-:Y:S01]  /*4c40*/  MUFU.EX2 R193, R18 ;  /* 0x0000001200c17308 */ /* 0x000fe20000000800 */
[----:B------:R-:W-:Y:S01]  /*4c50*/  PLOP3.LUT P5, PT, PT, PT, UP0, 0x80, 0x0 ;  /* 0x000000000000781c */ /* 0x000fe20003faf008 */
[----:B------:R-:W-:Y:S01]  /*4c60*/  @P4 VIADD R8, R143, 0x10 ;  /* 0x000000108f084836 */ /* 0x000fe20000000000 */
[----:B------:R-:W-:Y:S01]  /*4c70*/  @P0 FSEL R15, R15, -INF , !P6 ;  /* 0xff8000000f0f0808 */ /* 0x000fe20007000000 */
[C---:B------:R-:W-:Y:S01]  /*4c80*/  HMMA.16816.F32 R32, R132.reuse, R138, R32 ;  /* 0x0000008a8420723c */ /* 0x040fe20000001820 */
[----:B------:R-:W-:Y:S02]  /*4c90*/  PLOP3.LUT P0, PT, PT, PT, UP0, 0x80, 0x0 ;  /* 0x000000000000781c */ /* 0x000fe40003f0f008 */
[----:B------:R-:W-:Y:S02]  /*4ca0*/  PLOP3.LUT P4, PT, PT, PT, UP0, 0x80, 0x0 ;  /* 0x000000000000781c */ /* 0x000fe40003f8f008 */
[----:B------:R-:W-:Y:S01]  /*4cb0*/  @P2 ISETP.GE.AND P2, PT, R5, UR7, PT ;  /* 0x0000000705002c0c */ /* 0x000fe2000bf46270 */
[----:B------:R-:W-:Y:S01]  /*4cc0*/  FFMA.FTZ R17, R4, -UR6, R17 ;  /* 0x8000000604117c23 */ /* 0x000fe20008010011 */
[C---:B------:R-:W-:Y:S01]  /*4cd0*/  @!P3 IADD3 R150, -R0.reuse, 0x10, RZ ;  /* 0x000000100096b810 */ /* 0x040fe20007ffe1ff */
[----:B------:R-:W-:Y:S01]  /*4ce0*/  VIADD R5, R0, 0x30 ;  /* 0x0000003000057836 */ /* 0x000fe20000000000 */
[----:B------:R-:W-:Y:S02]  /*4cf0*/  PLOP3.LUT P3, PT, PT, PT, UP0, 0x80, 0x0 ;  /* 0x000000000000781c */ /* 0x000fe40003f6f008 */
[----:B------:R-:W-:Y:S01]  /*4d00*/  @P1 FSEL R17, R17, -INF , !P6 ;  /* 0xff80000011111808 */ /* 0x000fe20007000000 */
[----:B------:R-:W-:Y:S01]  /*4d10*/  FFMA.FTZ R15, R15, UR8, -R3 ;  /* 0x000000080f0f7c23 */ /* 0x000fe20008010803 */
[----:B------:R-:W-:Y:S01]  /*4d20*/  ISETP.GE.AND P1, PT, R5, RZ, PT ;  /* 0x000000ff0500720c */ /* 0x000fe20003f26270 */
[----:B------:R-:W-:Y:S01]  /*4d30*/  FFMA.FTZ R23, R4, -UR6, R23 ;  /* 0x8000000604177c23 */ /* 0x000fe20008010017 */
[----:B------:R-:W-:Y:S01]  /*4d40*/  @P0 FSEL R19, R19, -INF , !P6 ;  /* 0xff80000013130808 */ /* 0x000fe20007000000 */
[----:B------:R1:W-:Y:S01]  /*4d50*/  MUFU.EX2 R208, R15 ;  /* 0x0000000f00d07308 */ /* 0x0003e20000000800 */
[----:B------:R-:W-:Y:S01]  /*4d60*/  PLOP3.LUT P0, PT, PT, PT, UP0, 0x80, 0x0 ;  /* 0x000000000000781c */ /* 0x000fe20003f0f008 */
[----:B------:R-:W-:Y:S01]  /*4d70*/  VIADD R4, R0, 0x2f ;  /* 0x0000002f00047836 */ /* 0x000fe20000000000 */
[----:B------:R-:W-:Y:S01]  /*4d80*/  I2FP.F32.S32 R150, R150 ;  /* 0x0000009600967245 */ /* 0x000fe20000201400 */
[----:B------:R-:W-:Y:S01]  /*4d90*/  FFMA.FTZ R22, R149, -UR6, R22 ;  /* 0x8000000695167c23 */ /* 0x000fe20008010016 */
[----:B------:R-:W-:Y:S01]  /*4da0*/  @P4 ISETP.GE.AND P4, PT, R9, UR7, PT ;  /* 0x0000000709004c0c */ /* 0x000fe2000bf86270 */
[----:B------:R-:W-:Y:S01]  /*4db0*/  FFMA.FTZ R13, R13, UR8, -R140 ;  /* 0x000000080d0d7c23 */ /* 0x000fe2000801088c */
[----:B------:R-:W-:Y:S01]  /*4dc0*/  ISETP.GE.AND P6, PT, R4, RZ, PT ;  /* 0x000000ff0400720c */ /* 0x000fe20003fc6270 */
[----:B------:R-:W-:Y:S01]  /*4dd0*/  FFMA.FTZ R27, R148, -UR6, R27 ;  /* 0x80000006941b7c23 */ /* 0x000fe2000801001b */
[----:B------:R-:W-:Y:S01]  /*4de0*/  @P3 ISETP.GE.AND P3, PT, R8, UR7, PT ;  /* 0x0000000708003c0c */ /* 0x000fe2000bf66270 */
[----:B------:R-:W-:Y:S01]  /*4df0*/  FFMA.FTZ R20, R150, -UR6, R20 ;  /* 0x8000000696147c23 */ /* 0x000fe20008010014 */
[----:B------:R-:W-:Y:S01]  /*4e00*/  @!P1 IADD3 R5, -R0, -0x30, RZ ;  /* 0xffffffd000059810 */ /* 0x000fe20007ffe1ff */
[----:B------:R2:W-:Y:S01]  /*4e10*/  MUFU.EX2 R204, R13 ;  /* 0x0000000d00cc7308 */ /* 0x0005e20000000800 */
[----:B------:R-:W-:Y:S01]  /*4e20*/  PLOP3.LUT P1, PT, PT, PT, UP0, 0x80, 0x0 ;  /* 0x000000000000781c */ /* 0x000fe20003f2f008 */
[----:B------:R-:W-:Y:S01]  /*4e30*/  FFMA.FTZ R26, R152, -UR6, R26 ;  /* 0x80000006981a7c23 */ /* 0x000fe2000801001a */
[----:B------:R-:W-:Y:S01]  /*4e40*/  @P0 FSEL R20, R20, -INF , !P3 ;  /* 0xff80000014140808 */ /* 0x000fe20005800000 */
[----:B------:R-:W-:Y:S01]  /*4e50*/  FFMA.FTZ R16, R16, UR8, -R142 ;  /* 0x0000000810107c23 */ /* 0x000fe2000801088e */
[----:B-1----:R-:W-:Y:S01]  /*4e60*/  I2FP.F32.S32 R15, R6 ;  /* 0x00000006000f7245 */ /* 0x002fe20000201400 */
[----:B------:R-:W-:Y:S01]  /*4e70*/  FFMA.FTZ R34, R150, -UR6, R34 ;  /* 0x8000000696227c23 */ /* 0x000fe20008010022 */
[----:B------:R-:W-:Y:S03]  /*4e80*/  PLOP3.LUT P0, PT, PT, PT, UP0, 0x80, 0x0 ;  /* 0x000000000000781c */ /* 0x000fe60003f0f008 */
[----:B------:R1:W-:Y:S01]  /*4e90*/  MUFU.EX2 R242, R16 ;  /* 0x0000001000f27308 */ /* 0x0003e20000000800 */
[C---:B------:R-:W-:Y:S01]  /*4ea0*/  @!P6 IADD3 R4, -R0.reuse, -0x2f, RZ ;  /* 0xffffffd10004e810 */ /* 0x040fe20007ffe1ff */
[----:B------:R-:W-:Y:S01]  /*4eb0*/  FFMA.FTZ R21, R15, -UR6, R21 ;  /* 0x800000060f157c23 */ /* 0x000fe20008010015 */
[----:B------:R-:W-:Y:S01]  /*4ec0*/  PLOP3.LUT P6, PT, PT, PT, UP0, 0x80, 0x0 ;  /* 0x000000000000781c */ /* 0x000fe20003fcf008 */
[----:B------:R-:W-:Y:S01]  /*4ed0*/  FFMA.FTZ R17, R17, UR8, -R142 ;  /* 0x0000000811117c23 */ /* 0x000fe2000801088e */
[----:B------:R-:W-:Y:S01]  /*4ee0*/  I2FP.F32.S32 R5, R5 ;  /* 0x0000000500057245 */ /* 0x000fe20000201400 */
[C---:B------:R-:W-:Y:S01]  /*4ef0*/  VIADD R8, R0.reuse, 0x28 ;  /* 0x0000002800087836 */ /* 0x040fe20000000000 */
[----:B------:R-:W-:Y:S01]  /*4f00*/  @P1 FSEL R21, R21, -INF , !P4 ;  /* 0xff80000015151808 */ /* 0x000fe20006000000 */
[C---:B------:R-:W-:Y:S01]  /*4f10*/  VIADD R9, R0.reuse, 0x27 ;  /* 0x0000002700097836 */ /* 0x040fe20000000000 */
[----:B------:R-:W-:Y:S01]  /*4f20*/  PLOP3.LUT P1, PT, PT, PT, UP0, 0x80, 0x0 ;  /* 0x000000000000781c */ /* 0x000fe20003f2f008 */
[C---:B------:R-:W-:Y:S01]  /*4f30*/  FFMA.FTZ R24, R5.reuse, -UR6, R24 ;  /* 0x8000000605187c23 */ /* 0x040fe20008010018 */
[----:B--2---:R-:W-:Y:S01]  /*4f40*/  I2FP.F32.S32 R13, R4 ;  /* 0x00000004000d7245 */ /* 0x004fe20000201400 */
[----:B------:R-:W-:Y:S01]  /*4f50*/  FFMA.FTZ R30, R5, -UR6, R30 ;  /* 0x80000006051e7c23 */ /* 0x000fe2000801001e */
[----:B------:R-:W-:Y:S01]  /*4f60*/  @P5 ISETP.GE.AND P5, PT, R7, UR7, PT ;  /* 0x0000000707005c0c */ /* 0x000fe2000bfa6270 */
[----:B------:R-:W-:Y:S01]  /*4f70*/  VIADD R11, R0, 0xffffffe7 ;  /* 0xffffffe7000b7836 */ /* 0x000fe20000000000 */
[----:B------:R-:W-:Y:S01]  /*4f80*/  @P0 FSEL R24, R24, -INF , !P3 ;  /* 0xff80000018180808 */ /* 0x000fe20005800000 */
[----:B------:R-:W-:Y:S01]  /*4f90*/  FFMA.FTZ R25, R13, -UR6, R25 ;  /* 0x800000060d197c23 */ /* 0x000fe20008010019 */
[----:B------:R-:W-:Y:S01]  /*4fa0*/  @P6 FSEL R22, R22, -INF , !P3 ;  /* 0xff80000016166808 */ /* 0x000fe20005800000 */
[----:B------:R-:W2:Y:S01]  /*4fb0*/  LDSM.16.M88.4 R4, [R181+0x1000] ;  /* 0x00100000b504783b */ /* 0x000ea20000000200 */
[----:B------:R-:W-:Y:S01]  /*4fc0*/  PLOP3.LUT P6, PT, PT, PT, UP0, 0x80, 0x0 ;  /* 0x000000000000781c */ /* 0x000fe20003fcf008 */
[----:B------:R3:W4:Y:S01]  /*4fd0*/  MUFU.EX2 R241, R17 ;  /* 0x0000001100f17308 */ /* 0x0007220000000800 */
[----:B------:R-:W-:Y:S01]  /*4fe0*/  PLOP3.LUT P0, PT, PT, PT, UP0, 0x80, 0x0 ;  /* 0x000000000000781c */ /* 0x000fe20003f0f008 */
[--C-:B------:R-:W-:Y:S01]  /*4ff0*/  FFMA.FTZ R21, R21, UR8, -R142.reuse ;  /* 0x0000000815157c23 */ /* 0x100fe2000801088e */
[----:B------:R-:W-:Y:S01]  /*5000*/  @P1 FSEL R26, R26, -INF , !P3 ;  /* 0xff8000001a1a1808 */ /* 0x000fe20005800000 */
[----:B------:R-:W-:Y:S01]  /*5010*/  FFMA.FTZ R20, R20, UR8, -R142 ;  /* 0x0000000814147c23 */ /* 0x000fe2000801088e */
[----:B------:R-:W-:Y:S01]  /*5020*/  PLOP3.LUT P1, PT, PT, PT, UP0, 0x80, 0x0 ;  /* 0x000000000000781c */ /* 0x000fe20003f2f008 */
[--C-:B------:R-:W-:Y:S01]  /*5030*/  FFMA.FTZ R19, R19, UR8, -R141.reuse ;  /* 0x0000000813137c23 */ /* 0x100fe2000801088d */
[----:B------:R-:W-:Y:S03]  /*5040*/  ISETP.GE.AND P3, PT, R8, RZ, PT ;  /* 0x000000ff0800720c */ /* 0x000fe60003f66270 */
[----:B------:R4:W-:Y:S01]  /*5050*/  MUFU.EX2 R237, R21 ;  /* 0x0000001500ed7308 */ /* 0x0009e20000000800 */
[----:B------:R-:W-:Y:S01]  /*5060*/  FFMA.FTZ R22, R22, UR8, -R141 ;  /* 0x0000000816167c23 */ /* 0x000fe2000801088d */
[--C-:B------:R-:W-:Y:S01]  /*5070*/  FFMA.FTZ R24, R24, UR8, -R140.reuse ;  /* 0x0000000818187c23 */ /* 0x100fe2000801088c */
[----:B------:R-:W-:Y:S01]  /*5080*/  FFMA.FTZ R26, R26, UR8, -R3 ;  /* 0x000000081a1a7c23 */ /* 0x000fe20008010803 */
[----:B------:R-:W-:Y:S01]  /*5090*/  @P6 FSEL R23, R23, -INF , !P4 ;  /* 0xff80000017176808 */ /* 0x000fe20006000000 */
[----:B------:R-:W-:Y:S01]  /*50a0*/  VIADD R12, R0, 0xffffffe0 ;  /* 0xffffffe0000c7836 */ /* 0x000fe20000000000 */
[----:B------:R-:W-:Y:S01]  /*50b0*/  @P0 FSEL R25, R25, -INF , !P4 ;  /* 0xff80000019190808 */ /* 0x000fe20006000000 */
[----:B------:R-:W-:Y:S01]  /*50c0*/  FFMA.FTZ R35, R15, -UR6, R35 ;  /* 0x800000060f237c23 */ /* 0x000fe20008010023 */
[----:B------:R-:W-:Y:S02]  /*50d0*/  ISETP.GE.AND P6, PT, R10, RZ, PT ;  /* 0x000000ff0a00720c */ /* 0x000fe40003fc6270 */
[----:B------:R4:W-:Y:S01]  /*50e0*/  MUFU.EX2 R238, R20 ;  /* 0x0000001400ee7308 */ /* 0x0009e20000000800 */
[----:B------:R-:W-:Y:S01]  /*50f0*/  @P1 FSEL R27, R27, -INF , !P4 ;  /* 0xff8000001b1b1808 */ /* 0x000fe20006000000 */
[----:B------:R-:W-:Y:S01]  /*5100*/  FFMA.FTZ R23, R23, UR8, -R141 ;  /* 0x0000000817177c23 */ /* 0x000fe2000801088d */
[----:B------:R-:W-:Y:S01]  /*5110*/  PLOP3.LUT P1, PT, PT, PT, UP0, 0x80, 0x0 ;  /* 0x000000000000781c */ /* 0x000fe20003f2f008 */
[----:B------:R-:W-:Y:S01]  /*5120*/  FFMA.FTZ R25, R25, UR8, -R140 ;  /* 0x0000000819197c23 */ /* 0x000fe2000801088c */
[----:B------:R-:W-:Y:S01]  /*5130*/  ISETP.GE.AND P0, PT, R9, RZ, PT ;  /* 0x000000ff0900720c */ /* 0x000fe20003f06270 */
[----:B------:R-:W-:Y:S01]  /*5140*/  FFMA.FTZ R27, R27, UR8, -R3 ;  /* 0x000000081b1b7c23 */ /* 0x000fe20008010803 */
[C---:B------:R-:W-:Y:S03]  /*5150*/  @!P3 IADD3 R8, -R0.reuse, -0x28, RZ ;  /* 0xffffffd80008b810 */ /* 0x040fe60007ffe1ff */
[----:B------:R4:W-:Y:S01]  /*5160*/  MUFU.EX2 R192, R19 ;  /* 0x0000001300c07308 */ /* 0x0009e20000000800 */
[----:B------:R-:W-:Y:S01]  /*5170*/  PLOP3.LUT P4, PT, PT, PT, UP0, 0x80, 0x0 ;  /* 0x000000000000781c */ /* 0x000fe20003f8f008 */
[C---:B------:R-:W-:Y:S01]  /*5180*/  VIADD R15, R0.reuse, 0xffffffc8 ;  /* 0xffffffc8000f7836 */ /* 0x040fe20000000000 */
[----:B------:R-:W-:Y:S01]  /*5190*/  I2FP.F32.S32 R14, R8 ;  /* 0x00000008000e7245 */ /* 0x000fe20000201400 */
[C---:B------:R-:W-:Y:S01]  /*51a0*/  VIADD R8, R0.reuse, 0xffffffdf ;  /* 0xffffffdf00087836 */ /* 0x040fe20000000000 */
[C---:B------:R-:W-:Y:S01]  /*51b0*/  @!P6 IADD3 R10, -R0.reuse, 0x18, RZ ;  /* 0x00000018000ae810 */ /* 0x040fe20007ffe1ff */
[----:B------:R-:W-:Y:S01]  /*51c0*/  FFMA.FTZ R31, R13, -UR6, R31 ;  /* 0x800000060d1f7c23 */ /* 0x000fe2000801001f */
[----:B------:R-:W-:Y:S02]  /*51d0*/  VIADD R13, R0, 0x10 ;  /* 0x00000010000d7836 */ /* 0x000fe40000000000 */
[----:B------:R-:W-:Y:S01]  /*51e0*/  FFMA.FTZ R28, R14, -UR6, R28 ;  /* 0x800000060e1c7c23 */ /* 0x000fe2000801001c */
[----:B-1----:R-:W-:Y:S01]  /*51f0*/  @P1 VIADD R16, R143, 0x20 ;  /* 0x000000208f101836 */ /* 0x002fe20000000000 */
[----:B------:R-:W-:Y:S01]  /*5200*/  @!P0 IADD3 R9, -R0, -0x27, RZ ;  /* 0xffffffd900098810 */ /* 0x000fe20007ffe1ff */
[----:B------:R-:W-:Y:S01]  /*5210*/  MUFU.EX2 R191, R22 ;  /* 0x0000001600bf7308 */ /* 0x000fe20000000800 */
[----:B------:R-:W-:Y:S01]  /*5220*/  PLOP3.LUT P0, PT, PT, PT, UP0, 0x80, 0x0 ;  /* 0x000000000000781c */ /* 0x000fe20003f0f008 */
[-C--:B--2---:R-:W-:Y:S01]  /*5230*/  HMMA.16816.F32 R36, R132, R4.reuse, R36 ;  /* 0x000000048424723c */ /* 0x084fe20000001824 */
[----:B------:R-:W-:Y:S02]  /*5240*/  PLOP3.LUT P1, PT, PT, PT, UP0, 0x80, 0x0 ;  /* 0x000000000000781c */ /* 0x000fe40003f2f008 */
[----:B------:R-:W-:Y:S02]  /*5250*/  I2FP.F32.S32 R10, R10 ;  /* 0x0000000a000a7245 */ /* 0x000fe40000201400 */
[----:B------:R-:W-:Y:S01]  /*5260*/  @P4 FSEL R28, R28, -INF , !P2 ;  /* 0xff8000001c1c4808 */ /* 0x000fe20005000000 */
[C---:B------:R-:W-:Y:S01]  /*5270*/  HMMA.16816.F32 R40, R144.reuse, R4, R40 ;  /* 0x000000049028723c */ /* 0x040fe20000001828 */
[----:B------:R-:W-:Y:S01]  /*5280*/  PLOP3.LUT P3, PT, PT, PT, UP0, 0x80, 0x0 ;  /* 0x000000000000781c */ /* 0x000fe20003f6f008 */
[----:B------:R-:W-:Y:S01]  /*5290*/  MUFU.EX2 R175, R23 ;  /* 0x0000001700af7308 */ /* 0x000fe20000000800 */
[----:B------:R-:W-:Y:S02]  /*52a0*/  PLOP3.LUT P6, PT, PT, PT, UP0, 0x80, 0x0 ;  /* 0x000000000000781c */ /* 0x000fe40003fcf008 */
[----:B------:R-:W-:Y:S01]  /*52b0*/  FFMA.FTZ R32, R10, -UR6, R32 ;  /* 0x800000060a207c23 */ /* 0x000fe20008010020 */
[-C--:B------:R-:W-:Y:S03]  /*52c0*/  HMMA.16816.F32 R44, R144, R6.reuse, R44 ;  /* 0x00000006902c723c */ /* 0x080fe6000000182c */
[----:B------:R-:W-:Y:S03]  /*52d0*/  ISETP.GE.AND P4, PT, R11, RZ, PT ;  /* 0x000000ff0b00720c */ /* 0x000fe60003f86270 */
[----:B------:R-:W-:Y:S01]  /*52e0*/  MUFU.EX2 R197, R24 ;  /* 0x0000001800c57308 */ /* 0x000fe20000000800 */
[----:B------:R-:W-:Y:S01]  /*52f0*/  @P0 FSEL R32, R32, -INF , !P2 ;  /* 0xff80000020200808 */ /* 0x000fe20005000000 */
[C---:B------:R-:W-:Y:S04]  /*5300*/  HMMA.16816.F32 R48, R132.reuse, R6, R48 ;  /* 0x000000068430723c */ /* 0x040fe80000001830 */
[----:B------:R-:W-:Y:S01]  /*5310*/  ISETP.GE.AND P0, PT, R8, RZ, PT ;  /* 0x000000ff0800720c */ /* 0x000fe20003f06270 */
[----:B------:R-:W-:Y:S01]  /*5320*/  VIADD R5, R0, 0x20 ;  /* 0x0000002000057836 */ /* 0x000fe20000000000 */
[----:B------:R-:W-:Y:S01]  /*5330*/  @P1 FSEL R34, R34, -INF , !P2 ;  /* 0xff80000022221808 */ /* 0x000fe20005000000 */
[----:B------:R-:W-:Y:S01]  /*5340*/  FFMA.FTZ R38, R10, -UR6, R38 ;  /* 0x800000060a267c23 */ /* 0x000fe20008010026 */
[----:B------:R-:W-:Y:S01]  /*5350*/  PLOP3.LUT P1, PT, PT, PT, UP0, 0x80, 0x0 ;  /* 0x000000000000781c */ /* 0x000fe20003f2f008 */
[----:B------:R-:W-:Y:S01]  /*5360*/  MUFU.EX2 R196, R25 ;  /* 0x0000001900c47308 */ /* 0x000fe20000000800 */
[----:B------:R-:W-:Y:S01]  /*5370*/  @P6 ISETP.GE.AND P6, PT, R16, UR7, PT ;  /* 0x0000000710006c0c */ /* 0x000fe2000bfc6270 */
[----:B------:R-:W-:Y:S01]  /*5380*/  VIADD R10, R0, 0xffffffd7 ;  /* 0xffffffd7000a7836 */ /* 0x000fe20000000000 */
[----:B------:R-:W-:Y:S01]  /*5390*/  I2FP.F32.S32 R9, R9 ;  /* 0x0000000900097245 */ /* 0x000fe20000201400 */
[----:B------:R-:W-:Y:S01]  /*53a0*/  FFMA.FTZ R42, R14, -UR6, R42 ;  /* 0x800000060e2a7c23 */ /* 0x000fe2000801002a */
[C---:B------:R-:W-:Y:S01]  /*53b0*/  @!P4 IADD3 R11, -R0.reuse, 0x19, RZ ;  /* 0x00000019000bc810 */ /* 0x040fe20007ffe1ff */
[C---:B------:R-:W-:Y:S01]  /*53c0*/  VIADD R14, R0.reuse, 0xf ;  /* 0x0000000f000e7836 */ /* 0x040fe20000000000 */
[----:B------:R-:W-:Y:S01]  /*53d0*/  PLOP3.LUT P4, PT, PT, PT, UP0, 0x80, 0x0 ;  /* 0x000000000000781c */ /* 0x000fe20003f8f008 */
[C---:B------:R-:W-:Y:S01]  /*53e0*/  FFMA.FTZ R29, R9.reuse, -UR6, R29 ;  /* 0x80000006091d7c23 */ /* 0x040fe2000801001d */
[C---:B------:R-:W-:Y:S01]  /*53f0*/  @!P0 IADD3 R8, -R0.reuse, 0x21, RZ ;  /* 0x0000002100088810 */ /* 0x040fe20007ffe1ff */
[----:B------:R-:W-:Y:S01]  /*5400*/  FFMA.FTZ R43, R9, -UR6, R43 ;  /* 0x80000006092b7c23 */ /* 0x000fe2000801002b */
[----:B------:R-:W-:Y:S01]  /*5410*/  PLOP3.LUT P0, PT, PT, PT, UP0, 0x80, 0x0 ;  /* 0x000000000000781c */ /* 0x000fe20003f0f008 */
[----:B------:R-:W-:Y:S01]  /*5420*/  VIADD R9, R0, 0xffffffd8 ;  /* 0xffffffd800097836 */ /* 0x000fe20000000000 */
[----:B------:R-:W-:Y:S01]  /*5430*/  @P1 FSEL R29, R29, -INF , !P5 ;  /* 0xff8000001d1d1808 */ /* 0x000fe20006800000 */
[----:B------:R-:W-:Y:S01]  /*5440*/  FFMA.FTZ R32, R32, UR8, -R142 ;  /* 0x0000000820207c23 */ /* 0x000fe2000801088e */
[----:B------:R-:W-:Y:S01]  /*5450*/  PLOP3.LUT P1, PT, PT, PT, UP0, 0x80, 0x0 ;  /* 0x000000000000781c */ /* 0x000fe20003f2f008 */
[----:B------:R-:W-:Y:S01]  /*5460*/  FFMA.FTZ R34, R34, UR8, -R141 ;  /* 0x0000000822227c23 */ /* 0x000fe2000801088d */
[----:B------:R-:W-:Y:S01]  /*5470*/  @P3 FSEL R30, R30, -INF , !P2 ;  /* 0xff8000001e1e3808 */ /* 0x000fe20005000000 */
[----:B------:R-:W-:Y:S01]  /*5480*/  MUFU.EX2 R236, R32 ;  /* 0x0000002000ec7308 */ /* 0x000fe20000000800 */
[----:B------:R-:W-:Y:S01]  /*5490*/  ISETP.GE.AND P3, PT, R12, RZ, PT ;  /* 0x000000ff0c00720c */ /* 0x000fe20003f66270 */
[C---:B---3--:R-:W-:Y:S01]  /*54a0*/  @P4 VIADD R17, R143.reuse, 0x28 ;  /* 0x000000288f114836 */ /* 0x048fe20000000000 */
[----:B------:R-:W-:Y:S01]  /*54b0*/  PLOP3.LUT P4, PT, PT, PT, UP0, 0x80, 0x0 ;  /* 0x000000000000781c */ /* 0x000fe20003f8f008 */
[----:B------:R-:W-:Y:S01]  /*54c0*/  FFMA.FTZ R28, R28, UR8, -R140 ;  /* 0x000000081c1c7c23 */ /* 0x000fe2000801088c */
[----:B------:R-:W-:Y:S01]  /*54d0*/  I2FP.F32.S32 R11, R11 ;  /* 0x0000000b000b7245 */ /* 0x000fe20000201400 */
[----:B------:R-:W-:Y:S01]  /*54e0*/  @P0 VIADD R4, R143, 0x29 ;  /* 0x000000298f040836 */ /* 0x000fe20000000000 */
[----:B------:R-:W-:Y:S03]  /*54f0*/  PLOP3.LUT P0, PT, PT, PT, UP0, 0x80, 0x0 ;  /* 0x000000000000781c */ /* 0x000fe60003f0f008 */
[----:B------:R-:W-:Y:S01]  /*5500*/  MUFU.EX2 R167, R34 ;  /* 0x0000002200a77308 */ /* 0x000fe20000000800 */
[----:B------:R-:W-:Y:S01]  /*5510*/  PLOP3.LUT P2, PT, PT, PT, UP0, 0x80, 0x0 ;  /* 0x000000000000781c */ /* 0x000fe20003f4f008 */
[----:B------:R-:W-:Y:S01]  /*5520*/  FFMA.FTZ R33, R11, -UR6, R33 ;  /* 0x800000060b217c23 */ /* 0x000fe20008010021 */
[----:B------:R-:W-:Y:S01]  /*5530*/  @P1 FSEL R31, R31, -INF , !P5 ;  /* 0xff8000001f1f1808 */ /* 0x000fe20006800000 */
[----:B------:R-:W-:Y:S01]  /*5540*/  FFMA.FTZ R39, R11, -UR6, R39 ;  /* 0x800000060b277c23 */ /* 0x000fe20008010027 */
[----:B------:R-:W-:Y:S01]  /*5550*/  PLOP3.LUT P1, PT, PT, PT, UP0, 0x80, 0x0 ;  /* 0x000000000000781c */ /* 0x000fe20003f2f008 */
[C---:B------:R-:W-:Y:S01]  /*5560*/  VIADD R11, R0.reuse, 0xffffffd0 ;  /* 0xffffffd0000b7836 */ /* 0x040fe20000000000 */
[----:B------:R-:W-:Y:S03]  /*5570*/  @!P3 IADD3 R12, -R0, 0x20, RZ ;  /* 0x00000020000cb810 */ /* 0x000fe60007ffe1ff */
[----:B------:R-:W-:Y:S01]  /*5580*/  MUFU.EX2 R201, R26 ;  /* 0x0000001a00c97308 */ /* 0x000fe20000000800 */
[----:B------:R-:W-:Y:S01]  /*5590*/  @P4 ISETP.GE.AND P4, PT, R4, UR7, PT ;  /* 0x0000000704004c0c */ /* 0x000fe2000bf86270 */
[C---:B------:R-:W-:Y:S01]  /*55a0*/  VIADD R4, R0.reuse, 0x1f ;  /* 0x0000001f00047836 */ /* 0x040fe20000000000 */
[----:B----4-:R-:W-:Y:S01]  /*55b0*/  I2FP.F32.S32 R21, R12 ;  /* 0x0000000c00157245 */ /* 0x010fe20000201400 */
[----:B------:R-:W-:Y:S01]  /*55c0*/  VIADD R12, R0, 0xffffffcf ;  /* 0xffffffcf000c7836 */ /* 0x000fe20000000000 */
[----:B------:R-:W-:Y:S01]  /*55d0*/  @P0 FSEL R33, R33, -INF , !P5 ;  /* 0xff80000021210808 */ /* 0x000fe20006800000 */
[----:B------:R-:W-:Y:S01]  /*55e0*/  @P2 VIADD R16, R143, 0x21 ;  /* 0x000000218f102836 */ /* 0x000fe20000000000 */
[----:B------:R-:W-:Y:S01]  /*55f0*/  ISETP.GE.AND P0, PT, R5, RZ, PT ;  /* 0x000000ff0500720c */ /* 0x000fe20003f06270 */
[C---:B------:R-:W-:Y:S01]  /*5600*/  FFMA.FTZ R36, R21.reuse, -UR6, R36 ;  /* 0x8000000615247c23 */ /* 0x040fe20008010024 */
[----:B------:R-:W-:Y:S01]  /*5610*/  PLOP3.LUT P3, PT, PT, PT, UP0, 0x80, 0x0 ;  /* 0x000000000000781c */ /* 0x000fe20003f6f008 */
[----:B------:R-:W-:Y:S01]  /*5620*/  FFMA.FTZ R50, R21, -UR6, R50 ;  /* 0x8000000615327c23 */ /* 0x000fe20008010032 */
[----:B------:R-:W-:Y:S01]  /*5630*/  @P1 FSEL R35, R35, -INF , !P5 ;  /* 0xff80000023231808 */ /* 0x000fe20006800000 */
[----:B------:R-:W-:Y:S01]  /*5640*/  FFMA.FTZ R33, R33, UR8, -R142 ;  /* 0x0000000821217c23 */ /* 0x000fe2000801088e */
[----:B------:R-:W-:Y:S01]  /*5650*/  ISETP.GE.AND P5, PT, R4, RZ, PT ;  /* 0x000000ff0400720c */ /* 0x000fe20003fa6270 */
[----:B------:R-:W-:Y:S01]  /*5660*/  MUFU.EX2 R200, R27 ;  /* 0x0000001b00c87308 */ /* 0x000fe20000000800 */
[----:B------:R-:W-:Y:S01]  /*5670*/  PLOP3.LUT P1, PT, PT, PT, UP0, 0x80, 0x0 ;  /* 0x000000000000781c */ /* 0x000fe20003f2f008 */
[----:B------:R-:W-:Y:S01]  /*5680*/  FFMA.FTZ R35, R35, UR8, -R141 ;  /* 0x0000000823237c23 */ /* 0x000fe2000801088d */
[----:B------:R-:W-:Y:S01]  /*5690*/  PLOP3.LUT P2, PT, PT, PT, UP0, 0x80, 0x0 ;  /* 0x000000000000781c */ /* 0x000fe20003f4f008 */
[----:B------:R-:W-:Y:S01]  /*56a0*/  FFMA.FTZ R29, R29, UR8, -R140 ;  /* 0x000000081d1d7c23 */ /* 0x000fe2000801088c */
[----:B------:R-:W-:Y:S01]  /*56b0*/  I2FP.F32.S32 R20, R8 ;  /* 0x0000000800147245 */ /* 0x000fe20000201400 */
[C---:B------:R-:W-:Y:S01]  /*56c0*/  VIADD R8, R0.reuse, 0x17 ;  /* 0x0000001700087836 */ /* 0x040fe20000000000 */
[----:B------:R-:W-:Y:S03]  /*56d0*/  @!P0 IADD3 R5, -R0, -0x20, RZ ;  /* 0xffffffe000058810 */ /* 0x000fe60007ffe1ff */
[----:B------:R-:W-:Y:S01]  /*56e0*/  MUFU.EX2 R235, R33 ;  /* 0x0000002100eb7308 */ /* 0x000fe20000000800 */
[----:B------:R-:W-:Y:S01]  /*56f0*/  PLOP3.LUT P0, PT, PT, PT, UP0, 0x80, 0x0 ;  /* 0x000000000000781c */ /* 0x000fe20003f0f008 */
[----:B------:R-:W-:Y:S01]  /*5700*/  FFMA.FTZ R37, R20, -UR6, R37 ;  /* 0x8000000614257c23 */ /* 0x000fe20008010025 */
[----:B------:R-:W-:Y:S01]  /*5710*/  @P3 ISETP.GE.AND P3, PT, R16, UR7, PT ;  /* 0x0000000710003c0c */ /* 0x000fe2000bf66270 */
[C---:B------:R-:W-:Y:S01]  /*5720*/  VIADD R16, R0.reuse, 0xffffffc7 ;  /* 0xffffffc700107836 */ /* 0x040fe20000000000 */
[----:B------:R-:W-:Y:S01]  /*5730*/  @!P5 IADD3 R4, -R0, -0x1f, RZ ;  /* 0xffffffe10004d810 */ /* 0x000fe20007ffe1ff */
[----:B------:R-:W-:Y:S01]  /*5740*/  FFMA.FTZ R51, R20, -UR6, R51 ;  /* 0x8000000614337c23 */ /* 0x000fe20008010033 */
[----:B------:R-:W-:Y:S03]  /*5750*/  @P1 FSEL R36, R36, -INF , !P6 ;  /* 0xff80000024241808 */ /* 0x000fe60007000000 */
[----:B------:R-:W-:Y:S01]  /*5760*/  MUFU.EX2 R166, R35 ;  /* 0x0000002300a67308 */ /* 0x000fe20000000800 */
[----:B------:R-:W-:Y:S01]  /*5770*/  PLOP3.LUT P5, PT, PT, PT, UP0, 0x80, 0x0 ;  /* 0x000000000000781c */ /* 0x000fe20003faf008 */
[--C-:B------:R-:W-:Y:S01]  /*5780*/  FFMA.FTZ R30, R30, UR8, -R3.reuse ;  /* 0x000000081e1e7c23 */ /* 0x100fe20008010803 */
[----:B------:R-:W-:Y:S01]  /*5790*/  PLOP3.LUT P1, PT, PT, PT, UP0, 0x80, 0x0 ;  /* 0x000000000000781c */ /* 0x000fe20003f2f008 */
[----:B------:R-:W-:Y:S01]  /*57a0*/  FFMA.FTZ R31, R31, UR8, -R3 ;  /* 0x000000081f1f7c23 */ /* 0x000fe20008010803 */
[----:B------:R-:W-:Y:S01]  /*57b0*/  @P2 ISETP.GE.AND P2, PT, R17, UR7, PT ;  /* 0x0000000711002c0c */ /* 0x000fe2000bf46270 */
[--C-:B------:R-:W-:Y:S01]  /*57c0*/  FFMA.FTZ R36, R36, UR8, -R142.reuse ;  /* 0x0000000824247c23 */ /* 0x100fe2000801088e */
[----:B------:R-:W-:Y:S03]  /*57d0*/  @P0 FSEL R37, R37, -INF , !P3 ;  /* 0xff80000025250808 */ /* 0x000fe60005800000 */
[----:B------:R-:W-:Y:S01]  /*57e0*/  MUFU.EX2 R195, R28 ;  /* 0x0000001c00c37308 */ /* 0x000fe20000000800 */
[----:B------:R-:W-:Y:S02]  /*57f0*/  PLOP3.LUT P0, PT, PT, PT, UP0, 0x80, 0x0 ;  /* 0x000000000000781c */ /* 0x000fe40003f0f008 */
[----:B------:R-:W-:Y:S01]  /*5800*/  I2FP.F32.S32 R18, R5 ;  /* 0x0000000500127245 */ /* 0x000fe20000201400 */
[----:B------:R-:W-:Y:S01]  /*5810*/  FFMA.FTZ R37, R37, UR8, -R142 ;  /* 0x0000000825257c23 */ /* 0x000fe2000801088e */
[----:B------:R-:W-:Y:S01]  /*5820*/  I2FP.F32.S32 R17, R4 ;  /* 0x0000000400117245 */ /* 0x000fe20000201400 */
[----:B------:R-:W-:Y:S01]  /*5830*/  VIADD R4, R0, 0x18 ;  /* 0x0000001800047836 */ /* 0x000fe20000000000 */
[----:B------:R-:W-:Y:S01]  /*5840*/  @P5 FSEL R38, R38, -INF , !P6 ;  /* 0xff80000026265808 */ /* 0x000fe20007000000 */
[C---:B------:R-:W-:Y:S01]  /*5850*/  FFMA.FTZ R40, R18.reuse, -UR6, R40 ;  /* 0x8000000612287c23 */ /* 0x040fe20008010028 */
[----:B------:R-:W-:Y:S01]  /*5860*/  @P1 FSEL R39, R39, -INF , !P3 ;  /* 0xff80000027271808 */ /* 0x000fe20005800000 */
[C---:B------:R-:W-:Y:S01]  /*5870*/  FFMA.FTZ R41, R17.reuse, -UR6, R41 ;  /* 0x8000000611297c23 */ /* 0x040fe20008010029 */
[----:B------:R-:W-:Y:S01]  /*5880*/  PLOP3.LUT P5, PT, PT, PT, UP0, 0x80, 0x0 ;  /* 0x000000000000781c */ /* 0x000fe20003faf008 */
[----:B------:R-:W-:Y:S01]  /*5890*/  FFMA.FTZ R46, R18, -UR6, R46 ;  /* 0x80000006122e7c23 */ /* 0x000fe2000801002e */
[----:B------:R-:W-:Y:S01]  /*58a0*/  PLOP3.LUT P1, PT, PT, PT, UP0, 0x80, 0x0 ;  /* 0x000000000000781c */ /* 0x000fe20003f2f008 */
[----:B------:R-:W-:Y:S01]  /*58b0*/  FFMA.FTZ R47, R17, -UR6, R47 ;  /* 0x80000006112f7c23 */ /* 0x000fe2000801002f */
[----:B------:R-:W-:Y:S01]  /*58c0*/  @P0 FSEL R40, R40, -INF , !P6 ;  /* 0xff80000028280808 */ /* 0x000fe20007000000 */
[----:B------:R-:W-:Y:S01]  /*58d0*/  MUFU.EX2 R194, R29 ;  /* 0x0000001d00c27308 */ /* 0x000fe20000000800 */
[----:B------:R-:W-:Y:S01]  /*58e0*/  PLOP3.LUT P0, PT, PT, PT, UP0, 0x80, 0x0 ;  /* 0x000000000000781c */ /* 0x000fe20003f0f008 */
[--C-:B------:R-:W-:Y:S01]  /*58f0*/  FFMA.FTZ R38, R38, UR8, -R141.reuse ;  /* 0x0000000826267c23 */ /* 0x100fe2000801088d */
[----:B------:R-:W-:Y:S01]  /*5900*/  FFMA.FTZ R39, R39, UR8, -R141 ;  /* 0x0000000827277c23 */ /* 0x000fe2000801088d */
[--C-:B------:R-:W-:Y:S04]  /*5910*/  FFMA.FTZ R40, R40, UR8, -R140.reuse ;  /* 0x0000000828287c23 */ /* 0x100fe8000801088c */
[----:B------:R-:W-:Y:S02]  /*5920*/  @P5 FSEL R42, R42, -INF , !P6 ;  /* 0xff8000002a2a5808 */ /* 0x000fe40007000000 */
[----:B------:R-:W-:Y:S01]  /*5930*/  MUFU.EX2 R199, R30 ;  /* 0x0000001e00c77308 */ /* 0x000fe20000000800 */
[----:B------:R-:W-:Y:S02]  /*5940*/  @P1 FSEL R41, R41, -INF , !P3 ;  /* 0xff80000029291808 */ /* 0x000fe40005800000 */
[----:B------:R-:W-:Y:S01]  /*5950*/  ISETP.GE.AND P6, PT, R4, RZ, PT ;  /* 0x000000ff0400720c */ /* 0x000fe20003fc6270 */
[--C-:B------:R-:W-:Y:S01]  /*5960*/  FFMA.FTZ R42, R42, UR8, -R3.reuse ;  /* 0x000000082a2a7c23 */ /* 0x100fe20008010803 */
[----:B------:R-:W-:Y:S01]  /*5970*/  ISETP.GE.AND P1, PT, R9, RZ, PT ;  /* 0x000000ff0900720c */ /* 0x000fe20003f26270 */
[----:B------:R-:W-:Y:S01]  /*5980*/  FFMA.FTZ R41, R41, UR8, -R140 ;  /* 0x0000000829297c23 */ /* 0x000fe2000801088c */
[----:B------:R-:W-:Y:S03]  /*5990*/  ISETP.GE.AND P5, PT, R8, RZ, PT ;  /* 0x000000ff0800720c */ /* 0x000fe60003fa6270 */
[----:B------:R-:W-:Y:S01]  /*59a0*/  MUFU.EX2 R198, R31 ;  /* 0x0000001f00c67308 */ /* 0x000fe20000000800 */
[----:B------:R-:W-:Y:S02]  /*59b0*/  @P0 FSEL R43, R43, -INF , !P3 ;  /* 0xff8000002b2b0808 */ /* 0x000fe40005800000 */
[----:B------:R-:W-:Y:S02]  /*59c0*/  ISETP.GE.AND P3, PT, R11, RZ, PT ;  /* 0x000000ff0b00720c */ /* 0x000fe40003f66270 */
[----:B------:R-:W-:Y:S01]  /*59d0*/  ISETP.GE.AND P0, PT, R10, RZ, PT ;  /* 0x000000ff0a00720c */ /* 0x000fe20003f06270 */
[--C-:B------:R-:W-:Y:S01]  /*59e0*/  FFMA.FTZ R43, R43, UR8, -R3.reuse ;  /* 0x000000082b2b7c23 */ /* 0x100fe20008010803 */
[C---:B------:R-:W-:Y:S03]  /*59f0*/  @!P6 IADD3 R4, -R0.reuse, -0x18, RZ ;  /* 0xffffffe80004e810 */ /* 0x040fe60007ffe1ff */
[----:B------:R-:W-:Y:S01]  /*5a00*/  MUFU.EX2 R234, R36 ;  /* 0x0000002400ea7308 */ /* 0x000fe20000000800 */
[----:B------:R-:W-:Y:S02]  /*5a10*/  @!P1 IADD3 R9, -R0, 0x28, RZ ;  /* 0x0000002800099810 */ /* 0x000fe40007ffe1ff */
[----:B------:R-:W-:Y:S02]  /*5a20*/  PLOP3.LUT P1, PT, PT, PT, UP0, 0x80, 0x0 ;  /* 0x000000000000781c */ /* 0x000fe40003f2f008 */
[----:B------:R-:W-:Y:S02]  /*5a30*/  I2FP.F32.S32 R19, R4 ;  /* 0x0000000400137245 */ /* 0x000fe40000201400 */
[----:B------:R-:W-:Y:S01]  /*5a40*/  ISETP.GE.AND P6, PT, R12, RZ, PT ;  /* 0x000000ff0c00720c */ /* 0x000fe20003fc6270 */
[----:B------:R-:W1:Y:S01]  /*5a50*/  LDSM.16.M88.4 R4, [R181+0x1800] ;  /* 0x00180000b504783b */ /* 0x000e620000000200 */
[C---:B------:R-:W-:Y:S01]  /*5a60*/  @!P5 IADD3 R8, -R0.reuse, -0x17, RZ ;  /* 0xffffffe90008d810 */ /* 0x040fe20007ffe1ff */
[----:B------:R-:W-:Y:S01]  /*5a70*/  FFMA.FTZ R44, R19, -UR6, R44 ;  /* 0x80000006132c7c23 */ /* 0x000fe2000801002c */
[----:B------:R-:W-:Y:S01]  /*5a80*/  ISETP.GE.AND P5, PT, R13, RZ, PT ;  /* 0x000000ff0d00720c */ /* 0x000fe20003fa6270 */
[----:B------:R-:W2:Y:S01]  /*5a90*/  MUFU.EX2 R233, R37 ;  /* 0x0000002500e97308 */ /* 0x000ea20000000800 */
[----:B------:R-:W-:Y:S02]  /*5aa0*/  @!P3 IADD3 R11, -R0, 0x30, RZ ;  /* 0x00000030000bb810 */ /* 0x000fe40007ffe1ff */
[----:B------:R-:W-:Y:S02]  /*5ab0*/  ISETP.GE.AND P3, PT, R14, RZ, PT ;  /* 0x000000ff0e00720c */ /* 0x000fe40003f66270 */
[----:B------:R-:W-:Y:S02]  /*5ac0*/  @P1 FSEL R44, R44, -INF , !P2 ;  /* 0xff8000002c2c1808 */ /* 0x000fe40005000000 */
[----:B------:R-:W-:Y:S03]  /*5ad0*/  PLOP3.LUT P1, PT, PT, PT, UP0, 0x80, 0x0 ;  /* 0x000000000000781c */ /* 0x000fe60003f2f008 */
[----:B------:R-:W-:Y:S01]  /*5ae0*/  MUFU.EX2 R165, R38 ;  /* 0x0000002600a57308 */ /* 0x000fe20000000800 */
[----:B------:R-:W-:Y:S01]  /*5af0*/  @!P6 IADD3 R12, -R0, 0x31, RZ ;  /* 0x00000031000ce810 */ /* 0x000fe20007ffe1ff */
[----:B------:R-:W-:Y:S01]  /*5b00*/  FFMA.FTZ R44, R44, UR8, -R140 ;  /* 0x000000082c2c7c23 */ /* 0x000fe2000801088c */
[----:B------:R-:W-:Y:S02]  /*5b10*/  ISETP.GE.AND P6, PT, R15, RZ, PT ;  /* 0x000000ff0f00720c */ /* 0x000fe40003fc6270 */
[----:B------:R-:W-:Y:S02]  /*5b20*/  @!P5 IADD3 R13, -R0, -0x10, RZ ;  /* 0xfffffff0000dd810 */ /* 0x000fe40007ffe1ff */
[----:B------:R-:W-:Y:S03]  /*5b30*/  ISETP.GE.AND P5, PT, R16, RZ, PT ;  /* 0x000000ff1000720c */ /* 0x000fe60003fa6270 */
[----:B------:R-:W-:Y:S01]  /*5b40*/  MUFU.EX2 R164, R39 ;  /* 0x0000002700a47308 */ /* 0x000fe20000000800 */
[----:B------:R-:W-:Y:S02]  /*5b50*/  I2FP.F32.S32 R9, R9 ;  /* 0x0000000900097245 */ /* 0x000fe40000201400 */
[----:B------:R-:W-:Y:S02]  /*5b60*/  @!P3 IADD3 R14, -R0, -0xf, RZ ;  /* 0xfffffff1000eb810 */ /* 0x000fe40007ffe1ff */
[----:B------:R-:W-:Y:S01]  /*5b70*/  @P1 FSEL R46, R46, -INF , !P2 ;  /* 0xff8000002e2e1808 */ /* 0x000fe20005000000 */
[----:B------:R-:W-:Y:S01]  /*5b80*/  FFMA.FTZ R48, R9, -UR6, R48 ;  /* 0x8000000609307c23 */ /* 0x000fe20008010030 */
[----:B------:R-:W-:Y:S03]  /*5b90*/  PLOP3.LUT P1, PT, PT, PT, UP0, 0x80, 0x0 ;  /* 0x000000000000781c */ /* 0x000fe60003f2f008 */
[----:B------:R-:W-:Y:S01]  /*5ba0*/  MUFU.EX2 R171, R40 ;  /* 0x0000002800ab7308 */ /* 0x000fe20000000800 */
[----:B------:R-:W-:Y:S01]  /*5bb0*/  @!P6 IADD3 R15, -R0, 0x38, RZ ;  /* 0x00000038000fe810 */ /* 0x000fe20007ffe1ff */
[----:B------:R-:W-:Y:S01]  /*5bc0*/  FFMA.FTZ R46, R46, UR8, -R3 ;  /* 0x000000082e2e7c23 */ /* 0x000fe20008010803 */
[----:B------:R-:W-:Y:S02]  /*5bd0*/  PLOP3.LUT P6, PT, PT, PT, UP0, 0x80, 0x0 ;  /* 0x000000000000781c */ /* 0x000fe40003fcf008 */
[C---:B------:R-:W-:Y:S02]  /*5be0*/  @!P5 IADD3 R16, -R0.reuse, 0x39, RZ ;  /* 0x000000390010d810 */ /* 0x040fe40007ffe1ff */
[----:B------:R-:W-:Y:S03]  /*5bf0*/  PLOP3.LUT P5, PT, PT, PT, UP0, 0x80, 0x0 ;  /* 0x000000000000781c */ /* 0x000fe60003faf008 */
[----:B------:R-:W-:Y:S01]  /*5c00*/  MUFU.EX2 R170, R41 ;  /* 0x0000002900aa7308 */ /* 0x000fe20000000800 */
[----:B------:R-:W-:Y:S02]  /*5c10*/  PLOP3.LUT P3, PT, PT, PT, UP0, 0x80, 0x0 ;  /* 0x000000000000781c */ /* 0x000fe40003f6f008 */
[----:B------:R-:W-:Y:S01]  /*5c20*/  @!P0 IADD3 R10, -R0, 0x29, RZ ;  /* 0x00000029000a8810 */ /* 0x000fe20007ffe1ff */
[-C--:B-1----:R-:W-:Y:S01]  /*5c30*/  HMMA.16816.F32 R52, R132, R4.reuse, R52 ;  /* 0x000000048434723c */ /* 0x082fe20000001834 */
[----:B------:R-:W-:Y:S02]  /*5c40*/  PLOP3.LUT P0, PT, PT, PT, UP0, 0x80, 0x0 ;  /* 0x000000000000781c */ /* 0x000fe40003f0f008 */
[----:B------:R-:W-:Y:S01]  /*5c50*/  @P1 FSEL R48, R48, -INF , !P2 ;  /* 0xff80000030301808 */ /* 0x000fe20005000000 */
[C---:B------:R-:W-:Y:S01]  /*5c60*/  @P6 VIADD R0, R143.reuse, 0x30 ;  /* 0x000000308f006836 */ /* 0x040fe20000000000 */
[----:B------:R-:W-:Y:S01]  /*5c70*/  PLOP3.LUT P1, PT, PT, PT, UP0, 0x80, 0x0 ;  /* 0x000000000000781c */ /* 0x000fe20003f2f008 */
[C---:B------:R-:W-:Y:S01]  /*5c80*/  HMMA.16816.F32 R56, R144.reuse, R4, R56 ;  /* 0x000000049038723c */ /* 0x040fe20000001838 */
[----:B------:R-:W-:Y:S01]  /*5c90*/  PLOP3.LUT P6, PT, PT, PT, UP0, 0x80, 0x0 ;  /* 0x000000000000781c */ /* 0x000fe20003fcf008 */
[----:B------:R-:W-:Y:S02]  /*5ca0*/  MUFU.EX2 R190, R42 ;  /* 0x0000002a00be7308 */ /* 0x000fe40000000800 */
[----:B------:R-:W-:Y:S01]  /*5cb0*/  @P5 ISETP.GE.AND P5, PT, R0, UR7, PT ;  /* 0x0000000700005c0c */ /* 0x000fe2000bfa6270 */
[----:B------:R-:W-:Y:S01]  /*5cc0*/  @P3 VIADD R0, R143, 0x31 ;  /* 0x000000318f003836 */ /* 0x000fe20000000000 */
[-C--:B------:R-:W-:Y:S01]  /*5cd0*/  HMMA.16816.F32 R60, R144, R6.reuse, R60 ;  /* 0x00000006903c723c */ /* 0x080fe2000000183c */
[----:B------:R-:W-:Y:S05]  /*5ce0*/  PLOP3.LUT P3, PT, PT, PT, UP0, 0x80, 0x0 ;  /* 0x000000000000781c */ /* 0x000fea0003f6f008 */
[----:B------:R-:W-:Y:S01]  /*5cf0*/  MUFU.EX2 R174, R43 ;  /* 0x0000002b00ae7308 */ /* 0x000fe20000000800 */
[----:B------:R-:W-:Y:S01]  /*5d00*/  F2FP.F16.F32.PACK_AB R4, R241, R242 ;  /* 0x000000f2f104723e */ /* 0x000fe200000000ff */
[----:B------:R-:W-:Y:S04]  /*5d10*/  HMMA.16816.F32 R64, R132, R6, R64 ;  /* 0x000000068440723c */ /* 0x000fe80000001840 */
[----:B------:R-:W-:Y:S01]  /*5d20*/  @P6 ISETP.GE.AND P6, PT, R0, UR7, PT ;  /* 0x0000000700006c0c */ /* 0x000fe2000bfc6270 */
[----:B------:R-:W-:Y:S01]  /*5d30*/  FFMA.FTZ R48, R48, UR8, -R142 ;  /* 0x0000000830307c23 */ /* 0x000fe2000801088e */
[----:B------:R-:W-:Y:S01]  /*5d40*/  @P1 FSEL R50, R50, -INF , !P2 ;  /* 0xff80000032321808 */ /* 0x000fe20005000000 */
[----:B------:R-:W-:Y:S01]  /*5d50*/  FFMA.FTZ R54, R9, -UR6, R54 ;  /* 0x8000000609367c23 */ /* 0x000fe20008010036 */
[----:B------:R-:W-:Y:S01]  /*5d60*/  PLOP3.LUT P2, PT, PT, PT, UP0, 0x80, 0x0 ;  /* 0x000000000000781c */ /* 0x000fe20003f4f008 */
[----:B------:R-:W-:Y:S01]  /*5d70*/  MUFU.EX2 R232, R48 ;  /* 0x0000003000e87308 */ /* 0x000fe20000000800 */
[----:B------:R-:W-:Y:S01]  /*5d80*/  PLOP3.LUT P1, PT, PT, PT, UP0, 0x80, 0x0 ;  /* 0x000000000000781c */ /* 0x000fe20003f2f008 */
[----:B------:R-:W-:Y:S01]  /*5d90*/  @P3 VIADD R0, R143, 0x38 ;  /* 0x000000388f003836 */ /* 0x000fe20000000000 */
[----:B------:R-:W-:Y:S01]  /*5da0*/  I2FP.F32.S32 R8, R8 ;  /* 0x0000000800087245 */ /* 0x000fe20000201400 */
[----:B------:R-:W-:Y:S01]  /*5db0*/  FFMA.FTZ R58, R19, -UR6, R58 ;  /* 0x80000006133a7c23 */ /* 0x000fe2000801003a */
[----:B------:R-:W-:Y:S01]  /*5dc0*/  I2FP.F32.S32 R10, R10 ;  /* 0x0000000a000a7245 */ /* 0x000fe20000201400 */
[----:B------:R-:W-:Y:S01]  /*5dd0*/  FFMA.FTZ R50, R50, UR8, -R141 ;  /* 0x0000000832327c23 */ /* 0x000fe2000801088d */
[----:B------:R-:W-:Y:S01]  /*5de0*/  I2FP.F32.S32 R11, R11 ;  /* 0x0000000b000b7245 */ /* 0x000fe20000201400 */
[----:B------:R-:W-:Y:S01]  /*5df0*/  FFMA.FTZ R45, R8, -UR6, R45 ;  /* 0x80000006082d7c23 */ /* 0x000fe2000801002d */
[----:B------:R-:W-:Y:S01]  /*5e00*/  I2FP.F32.S32 R12, R12 ;  /* 0x0000000c000c7245 */ /* 0x000fe20000201400 */
[----:B------:R-:W-:Y:S01]  /*5e10*/  FFMA.FTZ R49, R10, -UR6, R49 ;  /* 0x800000060a317c23 */ /* 0x000fe20008010031 */
[----:B------:R-:W-:Y:S01]  /*5e20*/  I2FP.F32.S32 R13, R13 ;  /* 0x0000000d000d7245 */ /* 0x000fe20000201400 */
[----:B------:R-:W-:Y:S01]  /*5e30*/  FFMA.FTZ R52, R11, -UR6, R52 ;  /* 0x800000060b347c23 */ /* 0x000fe20008010034 */
[----:B------:R-:W-:Y:S01]  /*5e40*/  @P2 ISETP.GE.AND P2, PT, R0, UR7, PT ;  /* 0x0000000700002c0c */ /* 0x000fe2000bf46270 */
[----:B------:R-:W-:Y:S01]  /*5e50*/  FFMA.FTZ R53, R12, -UR6, R53 ;  /* 0x800000060c357c23 */ /* 0x000fe20008010035 */
[----:B------:R-:W-:Y:S01]  /*5e60*/  F2FP.F16.F32.PACK_AB R0, R239, R240 ;  /* 0x000000f0ef00723e */ /* 0x000fe200000000ff */
[----:B------:R-:W-:Y:S01]  /*5e70*/  FFMA.FTZ R56, R13, -UR6, R56 ;  /* 0x800000060d387c23 */ /* 0x000fe20008010038 */
[----:B------:R-:W-:Y:S01]  /*5e80*/  @P0 FSEL R45, R45, -INF , !P4 ;  /* 0xff8000002d2d0808 */ /* 0x000fe20006000000 */
[----:B------:R-:W-:Y:S01]  /*5e90*/  FFMA.FTZ R55, R10, -UR6, R55 ;  /* 0x800000060a377c23 */ /* 0x000fe20008010037 */
[----:B------:R-:W-:Y:S01]  /*5ea0*/  PLOP3.LUT P0, PT, PT, PT, UP0, 0x80, 0x0 ;  /* 0x000000000000781c */ /* 0x000fe20003f0f008 */
[----:B------:R1:W-:Y:S01]  /*5eb0*/  STS [R213+0x1c000], R0 ;  /* 0x01c00000d5007388 */ /* 0x0003e20000000800 */
[----:B------:R-:W-:Y:S01]  /*5ec0*/  @P1 FSEL R52, R52, -INF , !P5 ;  /* 0xff80000034341808 */ /* 0x000fe20006800000 */
[----:B------:R-:W-:Y:S01]  /*5ed0*/  FFMA.FTZ R60, R154, -UR6, R60 ;  /* 0x800000069a3c7c23 */ /* 0x000fe2000801003c */
[----:B------:R-:W-:Y:S01]  /*5ee0*/  PLOP3.LUT P1, PT, PT, PT, UP0, 0x80, 0x0 ;  /* 0x000000000000781c */ /* 0x000fe20003f2f008 */
[----:B------:R-:W-:Y:S01]  /*5ef0*/  FFMA.FTZ R59, R8, -UR6, R59 ;  /* 0x80000006083b7c23 */ /* 0x000fe2000801003b */
[----:B------:R-:W-:Y:S01]  /*5f00*/  I2FP.F32.S32 R14, R14 ;  /* 0x0000000e000e7245 */ /* 0x000fe20000201400 */
[----:B------:R-:W-:Y:S01]  /*5f10*/  MUFU.EX2 R159, R50 ;  /* 0x00000032009f7308 */ /* 0x000fe20000000800 */
[----:B------:R-:W-:Y:S01]  /*5f20*/  PLOP3.LUT P3, PT, PT, PT, UP0, 0x80, 0x0 ;  /* 0x000000000000781c */ /* 0x000fe20003f6f008 */
[----:B------:R-:W-:Y:S01]  /*5f30*/  FFMA.FTZ R61, R155, -UR6, R61 ;  /* 0x800000069b3d7c23 */ /* 0x000fe2000801003d */
[----:B--2---:R-:W-:Y:S01]  /*5f40*/  F2FP.F16.F32.PACK_AB R5, R233, R234 ;  /* 0x000000eae905723e */ /* 0x004fe200000000ff */
[----:B------:R-:W-:Y:S01]  /*5f50*/  FFMA.FTZ R57, R14, -UR6, R57 ;  /* 0x800000060e397c23 */ /* 0x000fe20008010039 */
[----:B------:R-:W-:Y:S01]  /*5f60*/  I2FP.F32.S32 R15, R15 ;  /* 0x0000000f000f7245 */ /* 0x000fe20000201400 */
[----:B------:R-:W-:Y:S01]  /*5f70*/  FFMA.FTZ R45, R45, UR8, -R140 ;  /* 0x000000082d2d7c23 */ /* 0x000fe2000801088c */
[----:B------:R-:W-:Y:S01]  /*5f80*/  @P0 FSEL R47, R47, -INF , !P4 ;  /* 0xff8000002f2f0808 */ /* 0x000fe20006000000 */
[----:B------:R-:W-:Y:S01]  /*5f90*/  FFMA.FTZ R66, R11, -UR6, R66 ;  /* 0x800000060b427c23 */ /* 0x000fe20008010042 */
[----:B------:R-:W-:Y:S01]  /*5fa0*/  PLOP3.LUT P0, PT, PT, PT, UP0, 0x80, 0x0 ;  /* 0x000000000000781c */ /* 0x000fe20003f0f008 */
[----:B------:R-:W-:Y:S01]  /*5fb0*/  FFMA.FTZ R64, R15, -UR6, R64 ;  /* 0x800000060f407c23 */ /* 0x000fe20008010040 */
[----:B------:R-:W-:Y:S01]  /*5fc0*/  @P1 FSEL R54, R54, -INF , !P5 ;  /* 0xff80000036361808 */ /* 0x000fe20006800000 */
[----:B------:R-:W-:Y:S01]  /*5fd0*/  MUFU.EX2 R169, R44 ;  /* 0x0000002c00a97308 */ /* 0x000fe20000000800 */
[----:B------:R-:W-:Y:S01]  /*5fe0*/  PLOP3.LUT P1, PT, PT, PT, UP0, 0x80, 0x0 ;  /* 0x000000000000781c */ /* 0x000fe20003f2f008 */
[----:B------:R-:W-:Y:S01]  /*5ff0*/  FFMA.FTZ R62, R13, -UR6, R62 ;  /* 0x800000060d3e7c23 */ /* 0x000fe2000801003e */
[----:B------:R-:W-:Y:S01]  /*6000*/  I2FP.F32.S32 R16, R16 ;  /* 0x0000001000107245 */ /* 0x000fe20000201400 */
[----:B------:R-:W-:Y:S01]  /*6010*/  FFMA.FTZ R63, R14, -UR6, R63 ;  /* 0x800000060e3f7c23 */ /* 0x000fe2000801003f */
[----:B------:R-:W-:Y:S01]  /*6020*/  FFMA.FTZ R47, R47, UR8, -R3 ;  /* 0x000000082f2f7c23 */ /* 0x000fe20008010803 */
[----:B------:R-:W-:Y:S01]  /*6030*/  FFMA.FTZ R67, R12, -UR6, R67 ;  /* 0x800000060c437c23 */ /* 0x000fe20008010043 */
[----:B-1----:R-:W-:Y:S03]  /*6040*/  F2FP.F16.F32.PACK_AB R0, R202, R203 ;  /* 0x000000cbca00723e */ /* 0x002fe600000000ff */
[----:B------:R-:W-:Y:S01]  /*6050*/  MUFU.EX2 R168, R45 ;  /* 0x0000002d00a87308 */ /* 0x000fe20000000800 */
[----:B------:R-:W-:Y:S01]  /*6060*/  FFMA.FTZ R65, R16, -UR6, R65 ;  /* 0x8000000610417c23 */ /* 0x000fe20008010041 */
[----:B------:R-:W-:Y:S01]  /*6070*/  @P0 FSEL R49, R49, -INF , !P4 ;  /* 0xff80000031310808 */ /* 0x000fe20006000000 */
[--C-:B------:R-:W-:Y:S01]  /*6080*/  FFMA.FTZ R52, R52, UR8, -R142.reuse ;  /* 0x0000000834347c23 */ /* 0x100fe2000801088e */
[----:B------:R1:W-:Y:S01]  /*6090*/  STS [R213+0x1c400], R0 ;  /* 0x01c40000d5007388 */ /* 0x0003e20000000800 */
[----:B------:R-:W-:Y:S01]  /*60a0*/  PLOP3.LUT P0, PT, PT, PT, UP0, 0x80, 0x0 ;  /* 0x000000000000781c */ /* 0x000fe20003f0f008 */
[--C-:B------:R-:W-:Y:S01]  /*60b0*/  FFMA.FTZ R54, R54, UR8, -R141.reuse ;  /* 0x0000000836367c23 */ /* 0x100fe2000801088d */
[----:B------:R-:W-:Y:S01]  /*60c0*/  @P1 FSEL R56, R56, -INF , !P5 ;  /* 0xff80000038381808 */ /* 0x000fe20006800000 */
[----:B------:R2:W-:Y:S01]  /*60d0*/  STS [R215+0x1c000], R4 ;  /* 0x01c00004d7007388 */ /* 0x0005e20000000800 */
[----:B------:R-:W-:Y:S01]  /*60e0*/  PLOP3.LUT P1, PT, PT, PT, UP0, 0x80, 0x0 ;  /* 0x000000000000781c */ /* 0x000fe20003f2f008 */
[----:B------:R-:W-:Y:S01]  /*60f0*/  FFMA.FTZ R49, R49, UR8, -R142 ;  /* 0x0000000831317c23 */ /* 0x000fe2000801088e */
[----:B------:R-:W-:Y:S01]  /*6100*/  MUFU.EX2 R173, R46 ;  /* 0x0000002e00ad7308 */ /* 0x000fe20000000800 */
[----:B------:R-:W-:Y:S06]  /*6110*/  FFMA.FTZ R56, R56, UR8, -R140 ;  /* 0x0000000838387c23 */ /* 0x000fec000801088c */
[----:B------:R-:W-:Y:S03]  /*6120*/  @P0 FSEL R51, R51, -INF , !P4 ;  /* 0xff80000033330808 */ /* 0x000fe60006000000 */
[----:B------:R-:W-:Y:S01]  /*6130*/  MUFU.EX2 R231, R49 ;  /* 0x0000003100e77308 */ /* 0x000fe20000000800 */
[----:B------:R-:W-:Y:S02]  /*6140*/  PLOP3.LUT P0, PT, PT, PT, UP0, 0x80, 0x0 ;  /* 0x000000000000781c */ /* 0x000fe40003f0f008 */
[----:B------:R-:W-:Y:S01]  /*6150*/  @P1 FSEL R58, R58, -INF , !P5 ;  /* 0xff8000003a3a1808 */ /* 0x000fe20006800000 */
[----:B------:R-:W-:Y:S01]  /*6160*/  FFMA.FTZ R51, R51, UR8, -R141 ;  /* 0x0000000833337c23 */ /* 0x000fe2000801088d */
[----:B------:R-:W-:Y:S02]  /*6170*/  PLOP3.LUT P1, PT, PT, PT, UP0, 0x80, 0x0 ;  /* 0x000000000000781c */ /* 0x000fe40003f2f008 */
[----:B------:R-:W-:Y:S03]  /*6180*/  PLOP3.LUT P4, PT, PT, PT, UP0, 0x80, 0x0 ;  /* 0x000000000000781c */ /* 0x000fe60003f8f008 */
[----:B------:R-:W3:Y:S01]  /*6190*/  MUFU.EX2 R158, R51 ;  /* 0x00000033009e7308 */ /* 0x000ee20000000800 */
[----:B------:R-:W-:Y:S01]  /*61a0*/  FFMA.FTZ R58, R58, UR8, -R3 ;  /* 0x000000083a3a7c23 */ /* 0x000fe20008010803 */
[----:B-1----:R-:W-:Y:S02]  /*61b0*/  F2FP.F16.F32.PACK_AB R0, R192, R193 ;  /* 0x000000c1c000723e */ /* 0x002fe400000000ff */
[----:B--2---:R-:W-:Y:S03]  /*61c0*/  F2FP.F16.F32.PACK_AB R4, R204, R205 ;  /* 0x000000cdcc04723e */ /* 0x004fe600000000ff */
[----:B------:R1:W-:Y:S01]  /*61d0*/  STS [R215+0x1c400], R0 ;  /* 0x01c40000d7007388 */ /* 0x0003e20000000800 */
[----:B------:R-:W-:Y:S02]  /*61e0*/  @P0 FSEL R53, R53, -INF , !P6 ;  /* 0xff80000035350808 */ /* 0x000fe40007000000 */
[----:B------:R-:W-:Y:S01]  /*61f0*/  MUFU.EX2 R172, R47 ;  /* 0x0000002f00ac7308 */ /* 0x000fe20000000800 */
[----:B------:R-:W-:Y:S02]  /*6200*/  PLOP3.LUT P0, PT, PT, PT, UP0, 0x80, 0x0 ;  /* 0x000000000000781c */ /* 0x000fe40003f0f008 */
[----:B------:R-:W-:Y:S01]  /*6210*/  @P1 FSEL R60, R60, -INF , !P2 ;  /* 0xff8000003c3c1808 */ /* 0x000fe20005000000 */
[----:B------:R-:W-:Y:S01]  /*6220*/  @P4 VIADD R143, R143, 0x39 ;  /* 0x000000398f8f4836 */ /* 0x000fe20000000000 */
[----:B------:R-:W-:Y:S01]  /*6230*/  PLOP3.LUT P1, PT, PT, PT, UP0, 0x80, 0x0 ;  /* 0x000000000000781c */ /* 0x000fe20003f2f008 */
[----:B------:R-:W-:Y:S01]  /*6240*/  FFMA.FTZ R53, R53, UR8, -R142 ;  /* 0x0000000835357c23 */ /* 0x000fe2000801088e */
[----:B------:R-:W-:Y:S03]  /*6250*/  PLOP3.LUT P4, PT, PT, PT, UP0, 0x80, 0x0 ;  /* 0x000000000000781c */ /* 0x000fe60003f8f008 */
[----:B------:R-:W-:Y:S01]  /*6260*/  MUFU.EX2 R230, R52 ;  /* 0x0000003400e67308 */ /* 0x000fe20000000800 */
[----:B------:R-:W-:Y:S01]  /*6270*/  @P3 ISETP.GE.AND P3, PT, R143, UR7, PT ;  /* 0x000000078f003c0c */ /* 0x000fe2000bf66270 */
[----:B------:R-:W-:Y:S01]  /*6280*/  FFMA.FTZ R60, R60, UR8, -R140 ;  /* 0x000000083c3c7c23 */ /* 0x000fe2000801088c */
[----:B---3--:R-:W-:Y:S02]  /*6290*/  F2FP.F16.F32.PACK_AB R6, R158, R159 ;  /* 0x0000009f9e06723e */ /* 0x008fe400000000ff */
[----:B------:R-:W-:Y:S02]  /*62a0*/  @P0 FSEL R55, R55, -INF , !P6 ;  /* 0xff80000037370808 */ /* 0x000fe40007000000 */
[----:B------:R-:W-:Y:S03]  /*62b0*/  PLOP3.LUT P0, PT, PT, PT, UP0, 0x80, 0x0 ;  /* 0x000000000000781c */ /* 0x000fe60003f0f008 */
[----:B------:R-:W-:Y:S01]  /*62c0*/  MUFU.EX2 R229, R53 ;  /* 0x0000003500e57308 */ /* 0x000fe20000000800 */
[----:B------:R-:W-:Y:S01]  /*62d0*/  @P1 FSEL R64, R64, -INF , !P2 ;  /* 0xff80000040401808 */ /* 0x000fe20005000000 */
[----:B------:R-:W-:Y:S01]  /*62e0*/  FFMA.FTZ R55, R55, UR8, -R141 ;  /* 0x0000000837377c23 */ /* 0x000fe2000801088d */
[----:B------:R-:W-:Y:S02]  /*62f0*/  PLOP3.LUT P1, PT, PT, PT, UP0, 0x80, 0x0 ;  /* 0x000000000000781c */ /* 0x000fe40003f2f008 */
[----:B------:R-:W-:Y:S01]  /*6300*/  @P4 FSEL R62, R62, -INF , !P2 ;  /* 0xff8000003e3e4808 */ /* 0x000fe20005000000 */
[----:B------:R-:W-:Y:S01]  /*6310*/  FFMA.FTZ R64, R64, UR8, -R142 ;  /* 0x0000000840407c23 */ /* 0x000fe2000801088e */
[----:B-1----:R-:W-:Y:S03]  /*6320*/  F2FP.F16.F32.PACK_AB R0, R206, R207 ;  /* 0x000000cfce00723e */ /* 0x002fe600000000ff */
[----:B------:R-:W-:Y:S01]  /*6330*/  MUFU.EX2 R156, R54 ;  /* 0x00000036009c7308 */ /* 0x000fe20000000800 */
[----:B------:R-:W-:Y:S01]  /*6340*/  FFMA.FTZ R62, R62, UR8, -R3 ;  /* 0x000000083e3e7c23 */ /* 0x000fe20008010803 */
[----:B------:R1:W-:Y:S01]  /*6350*/  STS [R213+0x1e000], R0 ;  /* 0x01e00000d5007388 */ /* 0x0003e20000000800 */
[----:B------:R-:W-:Y:S02]  /*6360*/  @P0 FSEL R57, R57, -INF , !P6 ;  /* 0xff80000039390808 */ /* 0x000fe40007000000 */
[----:B------:R-:W-:Y:S05]  /*6370*/  PLOP3.LUT P0, PT, PT, PT, UP0, 0x80, 0x0 ;  /* 0x000000000000781c */ /* 0x000fea0003f0f008 */
[----:B------:R-:W-:Y:S01]  /*6380*/  MUFU.EX2 R153, R55 ;  /* 0x0000003700997308 */ /* 0x000fe20000000800 */
[----:B------:R-:W-:Y:S01]  /*6390*/  @P1 FSEL R66, R66, -INF , !P2 ;  /* 0xff80000042421808 */ /* 0x000fe20005000000 */
[--C-:B------:R-:W-:Y:S01]  /*63a0*/  FFMA.FTZ R57, R57, UR8, -R140.reuse ;  /* 0x0000000839397c23 */ /* 0x100fe2000801088c */
[----:B------:R-:W-:Y:S03]  /*63b0*/  PLOP3.LUT P1, PT, PT, PT, UP0, 0x80, 0x0 ;  /* 0x000000000000781c */ /* 0x000fe60003f2f008 */
[----:B------:R-:W-:Y:S04]  /*63c0*/  FFMA.FTZ R66, R66, UR8, -R141 ;  /* 0x0000000842427c23 */ /* 0x000fe8000801088d */
[----:B------:R-:W-:Y:S01]  /*63d0*/  MUFU.EX2 R223, R64 ;  /* 0x0000004000df7308 */ /* 0x000fe20000000800 */
[----:B------:R-:W-:Y:S02]  /*63e0*/  @P0 FSEL R59, R59, -INF , !P6 ;  /* 0xff8000003b3b0808 */ /* 0x000fe40007000000 */
[----:B------:R-:W-:Y:S03]  /*63f0*/  PLOP3.LUT P0, PT, PT, PT, UP0, 0x80, 0x0 ;  /* 0x000000000000781c */ /* 0x000fe60003f0f008 */
[----:B------:R-:W-:Y:S01]  /*6400*/  @P1 FSEL R63, R63, -INF , !P3 ;  /* 0xff8000003f3f1808 */ /* 0x000fe20005800000 */
[--C-:B------:R-:W-:Y:S03]  /*6410*/  FFMA.FTZ R59, R59, UR8, -R3.reuse ;  /* 0x000000083b3b7c23 */ /* 0x100fe60008010803 */
[----:B------:R-:W-:Y:S01]  /*6420*/  MUFU.EX2 R151, R66 ;  /* 0x0000004200977308 */ /* 0x000fe20000000800 */
[----:B-1----:R-:W-:Y:S01]  /*6430*/  F2FP.F16.F32.PACK_AB R0, R210, R211 ;  /* 0x000000d3d200723e */ /* 0x002fe200000000ff */
[----:B------:R-:W-:Y:S04]  /*6440*/  FFMA.FTZ R3, R63, UR8, -R3 ;  /* 0x000000083f037c23 */ /* 0x000fe80008010803 */
[----:B------:R1:W-:Y:S01]  /*6450*/  STS [R213+0x1e400], R0 ;  /* 0x01e40000d5007388 */ /* 0x0003e20000000800 */
[----:B------:R-:W-:Y:S03]  /*6460*/  @P0 FSEL R61, R61, -INF , !P3 ;  /* 0xff8000003d3d0808 */ /* 0x000fe60005800000 */
[----:B------:R-:W-:Y:S01]  /*6470*/  MUFU.EX2 R154, R3 ;  /* 0x00000003009a7308 */ /* 0x000fe20000000800 */
[----:B------:R-:W-:Y:S01]  /*6480*/  PLOP3.LUT P0, PT, PT, PT, UP0, 0x80, 0x0 ;  /* 0x000000000000781c */ /* 0x000fe20003f0f008 */
[----:B------:R2:W-:Y:S01]  /*6490*/  STS [R215+0x1e000], R4 ;  /* 0x01e00004d7007388 */ /* 0x0005e20000000800 */
[----:B------:R-:W-:Y:S07]  /*64a0*/  FFMA.FTZ R140, R61, UR8, -R140 ;  /* 0x000000083d8c7c23 */ /* 0x000fee000801088c */
[----:B------:R-:W-:Y:S04]  /*64b0*/  MUFU.EX2 R161, R56 ;  /* 0x0000003800a17308 */ /* 0x000fe80000000800 */
[----:B------:R-:W-:Y:S02]  /*64c0*/  @P0 FSEL R65, R65, -INF , !P3 ;  /* 0xff80000041410808 */ /* 0x000fe40005800000 */
[----:B------:R-:W-:Y:S04]  /*64d0*/  PLOP3.LUT P0, PT, PT, PT, UP0, 0x80, 0x0 ;  /* 0x000000000000781c */ /* 0x000fe80003f0f008 */
[----:B------:R-:W-:Y:S01]  /*64e0*/  MUFU.EX2 R160, R57 ;  /* 0x0000003900a07308 */ /* 0x000fe20000000800 */
[----:B------:R-:W-:Y:S01]  /*64f0*/  FFMA.FTZ R142, R65, UR8, -R142 ;  /* 0x00000008418e7c23 */ /* 0x000fe2000801088e */
[----:B-1----:R-:W-:Y:S08]  /*6500*/  F2FP.F16.F32.PACK_AB R0, R208, R209 ;  /* 0x000000d1d000723e */ /* 0x002ff000000000ff */
[----:B------:R-:W1:Y:S01]  /*6510*/  MUFU.EX2 R222, R142 ;  /* 0x0000008e00de7308 */ /* 0x000e620000000800 */
[----:B--2---:R-:W-:Y:S01]  /*6520*/  F2FP.F16.F32.PACK_AB R4, R196, R197 ;  /* 0x000000c5c404723e */ /* 0x004fe200000000ff */
[----:B------:R2:W-:Y:S01]  /*6530*/  STS [R215+0x1e400], R0 ;  /* 0x01e40000d7007388 */ /* 0x0005e20000000800 */
[----:B------:R-:W-:Y:S02]  /*6540*/  @P0 FSEL R67, R67, -INF , !P3 ;  /* 0xff80000043430808 */ /* 0x000fe40005800000 */
[----:B------:R-:W-:Y:S05]  /*6550*/  IADD3 R148, P0, R252, UR16, RZ ;  /* 0x00000010fc947c10 */ /* 0x000fea000ff1e0ff */
[----:B------:R-:W-:Y:S01]  /*6560*/  MUFU.EX2 R163, R58 ;  /* 0x0000003a00a37308 */ /* 0x000fe20000000800 */
[----:B------:R-:W-:Y:S01]  /*6570*/  FFMA.FTZ R141, R67, UR8, -R141 ;  /* 0x00000008438d7c23 */ /* 0x000fe2000801088d */
[----:B------:R-:W-:Y:S02]  /*6580*/  IADD3.X R149, R251, UR15, RZ, P0, !PT ;  /* 0x0000000ffb957c10 */ /* 0x000fe400087fe4ff */
[----:B------:R-:W-:Y:S03]  /*6590*/  PLOP3.LUT P0, PT, PT, PT, UP2, 0x80, 0x0 ;  /* 0x000000000000781c */ /* 0x000fe60003f0f028 */
[----:B------:R-:W3:Y:S03]  /*65a0*/  LDG.E R145, desc[UR10][R148.64+0x20] ;  /* 0x0000200a94917981 */ /* 0x000ee6000c1e1900 */
[----:B------:R-:W4:Y:S01]  /*65b0*/  MUFU.EX2 R150, R141 ;  /* 0x0000008d00967308 */ /* 0x000f220000000800 */
[----:B-1----:R-:W-:Y:S01]  /*65c0*/  F2FP.F16.F32.PACK_AB R3, R222, R223 ;  /* 0x000000dfde03723e */ /* 0x002fe200000000ff */
[----:B------:R-:W5:Y:S08]  /*65d0*/  LDG.E R144, desc[UR10][R148.64+0x100] ;  /* 0x0001000a94907981 */ /* 0x000f70000c1e1900 */
[----:B------:R-:W1:Y:S01]  /*65e0*/  MUFU.EX2 R162, R59 ;  /* 0x0000003b00a27308 */ /* 0x000e620000000800 */
[----:B--2---:R-:W-:Y:S09]  /*65f0*/  F2FP.F16.F32.PACK_AB R0, R237, R238 ;  /* 0x000000eeed00723e */ /* 0x004ff200000000ff */
[----:B------:R-:W-:Y:S01]  /*6600*/  MUFU.EX2 R155, R60 ;  /* 0x0000003c009b7308 */ /* 0x000fe20000000800 */
[----:B------:R2:W-:Y:S09]  /*6610*/  STS [R219+0x1c000], R0 ;  /* 0x01c00000db007388 */ /* 0x0005f20000000800 */
[----:B------:R-:W1:Y:S10]  /*6620*/  MUFU.EX2 R152, R140 ;  /* 0x0000008c00987308 */ /* 0x000e740000000800 */
[----:B------:R-:W1:Y:S01]  /*6630*/  MUFU.EX2 R157, R62 ;  /* 0x0000003e009d7308 */ /* 0x000e620000000800 */
[----:B--2---:R-:W-:Y:S05]  /*6640*/  F2FP.F16.F32.PACK_AB R0, R175, R191 ;  /* 0x000000bfaf00723e */ /* 0x004fea00000000ff */
[----:B------:R2:W-:Y:S02]  /*6650*/  STS [R219+0x1c400], R0 ;  /* 0x01c40000db007388 */ /* 0x0005e40000000800 */
[----:B--2---:R-:W-:Y:S05]  /*6660*/  F2FP.F16.F32.PACK_AB R0, R235, R236 ;  /* 0x000000eceb00723e */ /* 0x004fea00000000ff */
[----:B------:R2:W-:Y:S02]  /*6670*/  STS [R218+0x1c000], R0 ;  /* 0x01c00000da007388 */ /* 0x0005e40000000800 */
[----:B--2---:R-:W-:Y:S05]  /*6680*/  F2FP.F16.F32.PACK_AB R0, R166, R167 ;  /* 0x000000a7a600723e */ /* 0x004fea00000000ff */
[----:B------:R2:W-:Y:S04]  /*6690*/  STS [R218+0x1c400], R0 ;  /* 0x01c40000da007388 */ /* 0x0005e80000000800 */
[----:B------:R4:W-:Y:S01]  /*66a0*/  STS [R219+0x1e000], R4 ;  /* 0x01e00004db007388 */ /* 0x0009e20000000800 */
[----:B--2---:R-:W-:Y:S02]  /*66b0*/  F2FP.F16.F32.PACK_AB R0, R200, R201 ;  /* 0x000000c9c800723e */ /* 0x004fe400000000ff */
[----:B----4-:R-:W-:Y:S03]  /*66c0*/  F2FP.F16.F32.PACK_AB R4, R194, R195 ;  /* 0x000000c3c204723e */ /* 0x010fe600000000ff */
[----:B------:R2:W-:Y:S04]  /*66d0*/  STS [R219+0x1e400], R0 ;  /* 0x01e40000db007388 */ /* 0x0005e80000000800 */
[----:B------:R4:W-:Y:S01]  /*66e0*/  STS [R218+0x1e000], R4 ;  /* 0x01e00004da007388 */ /* 0x0009e20000000800 */
[----:B--2---:R-:W-:Y:S02]  /*66f0*/  F2FP.F16.F32.PACK_AB R0, R198, R199 ;  /* 0x000000c7c600723e */ /* 0x004fe400000000ff */
[----:B----4-:R-:W-:Y:S03]  /*6700*/  F2FP.F16.F32.PACK_AB R4, R164, R165 ;  /* 0x000000a5a404723e */ /* 0x010fe600000000ff */
[----:B------:R2:W-:Y:S04]  /*6710*/  STS [R218+0x1e400], R0 ;  /* 0x01e40000da007388 */ /* 0x0005e80000000800 */
[----:B------:R4:W-:Y:S04]  /*6720*/  STS [R212+0x1c000], R5 ;  /* 0x01c00005d4007388 */ /* 0x0009e80000000800 */
[----:B------:R1:W-:Y:S04]  /*6730*/  STS [R212+0x1c400], R4 ;  /* 0x01c40004d4007388 */ /* 0x0003e80000000800 */
[----:B------:R1:W-:Y:S01]  /*6740*/  STS [R214+0x1c400], R6 ;  /* 0x01c40006d6007388 */ /* 0x0003e20000000800 */
[----:B--2---:R-:W-:Y:S02]  /*6750*/  F2FP.F16.F32.PACK_AB R0, R231, R232 ;  /* 0x000000e8e700723e */ /* 0x004fe400000000ff */
[----:B----4-:R-:W-:Y:S03]  /*6760*/  F2FP.F16.F32.PACK_AB R5, R170, R171 ;  /* 0x000000abaa05723e */ /* 0x010fe600000000ff */
[----:B------:R2:W-:Y:S01]  /*6770*/  STS [R214+0x1c000], R0 ;  /* 0x01c00000d6007388 */ /* 0x0005e20000000800 */
[----:B-1----:R-:W-:Y:S03]  /*6780*/  F2FP.F16.F32.PACK_AB R4, R174, R190 ;  /* 0x000000beae04723e */ /* 0x002fe600000000ff */
[----:B------:R1:W-:Y:S01]  /*6790*/  STS [R212+0x1e000], R5 ;  /* 0x01e00005d4007388 */ /* 0x0003e20000000800 */
[----:B------:R-:W-:Y:S03]  /*67a0*/  F2FP.F16.F32.PACK_AB R6, R172, R173 ;  /* 0x000000adac06723e */ /* 0x000fe600000000ff */
[----:B------:R4:W-:Y:S04]  /*67b0*/  STS [R212+0x1e400], R4 ;  /* 0x01e40004d4007388 */ /* 0x0009e80000000800 */
        /* <DEDUP_REMOVED lines=14> */
[----:B------:R-:W-:Y:S03]  /*68a0*/  F2FP.F16.F32.PACK_AB R3, R154, R157 ;  /* 0x0000009d9a03723e */ /* 0x000fe600000000ff */
[----:B------:R-:W-:Y:S04]  /*68b0*/  STS [R217+0x1e400], R5 ;  /* 0x01e40005d9007388 */ /* 0x000fe80000000800 */
[----:B------:R2:W-:Y:S04]  /*68c0*/  STS [R216+0x1e400], R3 ;  /* 0x01e40003d8007388 */ /* 0x0005e80000000800 */
[----:B------:R-:W-:Y:S04]  /*68d0*/  STS [R216+0x1e000], R4 ;  /* 0x01e00004d8007388 */ /* 0x000fe80000000800 */
[----:B------:R-:W-:Y:S01]  /*68e0*/  LDSM.16.M88.4 R16, [R180+UR4+0x10000] ;  /* 0x01000004b410783b */ /* 0x000fe20008000200 */
[----:B-1----:R-:W-:Y:S07]  /*68f0*/  LEA R0, R184, UR4, 0x1 ;  /* 0x00000004b8007c11 */ /* 0x002fee000f8e08ff */
[----:B------:R-:W-:Y:S01]  /*6900*/  LDSM.16.M88.4 R32, [R180+UR4+0x10800] ;  /* 0x01080004b420783b */ /* 0x000fe20008000200 */
[----:B------:R-:W-:Y:S07]  /*6910*/  IMAD.IADD R146, R2, 0x1, R0 ;  /* 0x0000000102927824 */ /* 0x000fee00078e0200 */
[----:B------:R-:W1:Y:S08]  /*6920*/  LDSM.16.M88.4 R64, [R0+0x8000] ;  /* 0x008000000040783b */ /* 0x000e700000000200 */
[----:B------:R-:W4:Y:S08]  /*6930*/  LDSM.16.M88.4 R60, [R0+0xa000] ;  /* 0x00a00000003c783b */ /* 0x000f300000000200 */
[----:B--2---:R-:W2:Y:S04]  /*6940*/  LDG.E R3, desc[UR10][R148.64] ;  /* 0x0000000a94037981 */ /* 0x004ea8000c1e1900 */
[----:B------:R-:W3:Y:S08]  /*6950*/  LDSM.16.M88.4 R48, [R180+UR4+0x11000] ;  /* 0x01100004b430783b */ /* 0x000ef00008000200 */
[----:B------:R-:W3:Y:S08]  /*6960*/  LDSM.16.M88.4 R132, [R180+UR4+0x11800] ;  /* 0x01180004b484783b */ /* 0x000ef00008000200 */
[----:B------:R-:W-:Y:S01]  /*6970*/  LDSM.16.M88.4 R136, [R146+0x8000] ;  /* 0x008000009288783b */ /* 0x000fe20000000200 */
[-C--:B-1----:R-:W-:Y:S07]  /*6980*/  HMMA.16816.F32 R4, R64, R16.reuse, RZ ;  /* 0x000000104004723c */ /* 0x082fee00000018ff */
[----:B------:R-:W1:Y:S01]  /*6990*/  LDSM.16.M88.4 R140, [R182+0x4000] ;  /* 0x00400000b68c783b */ /* 0x000e620000000200 */
[C---:B----4-:R-:W-:Y:S06]  /*69a0*/  HMMA.16816.F32 R8, R60.reuse, R16, RZ ;  /* 0x000000103c08723c */ /* 0x050fec00000018ff */
        /* <DEDUP_REMOVED lines=32> */
[-C--:B------:R-:W-:Y:S05]  /*6bb0*/  HMMA.16816.F32 R60, R132, R142.reuse, R60 ;  /* 0x0000008e843c723c */ /* 0x080fea000000183c */
[----:B------:R-:W-:Y:S01]  /*6bc0*/  LEA R140, R184, UR4, 0x1 ;  /* 0x00000004b88c7c11 */ /* 0x000fe2000f8e08ff */
[----:B------:R-:W-:Y:S01]  /*6bd0*/  HMMA.16816.F32 R64, R136, R142, R64 ;  /* 0x0000008e8840723c */ /* 0x000fe20000001840 */
[----:B------:R-:W-:Y:S04]  /*6be0*/  LDSM.16.M88.4 R136, [R179+0x4000] ;  /* 0x00400000b388783b */ /* 0x000fe80000000200 */
[C---:B------:R-:W-:Y:S05]  /*6bf0*/  IMAD.IADD R140, R177.reuse, 0x1, R140 ;  /* 0x00000001b18c7824 */ /* 0x040fea00078e028c */
        /* <DEDUP_REMOVED lines=22> */
[----:B------:R-:W-:Y:S04]  /*6d60*/  IMAD.IADD R140, R177, 0x1, R0 ;  /* 0x00000001b18c7824 */ /* 0x000fe800078e0200 */
[----:B------:R1:W5:Y:S02]  /*6d70*/  LDG.E R0, desc[UR10][R148.64+0x120] ;  /* 0x0001200a94007981 */ /* 0x000364000c1e1900 */
        /* <DEDUP_REMOVED lines=9> */
[----:B------:R-:W-:Y:S04]  /*6e10*/  FADD.FTZ R5, -R3, R5 ;  /* 0x0000000503057221 */ /* 0x000fe80000010100 */
[----:B-1----:R-:W-:Y:S01]  /*6e20*/  FMUL.FTZ R148, R240, R4 ;  /* 0x00000004f0947220 */ /* 0x002fe20000410000 */
[----:B------:R-:W-:Y:S11]  /*6e30*/  FMUL.FTZ R147, R239, R5 ;  /* 0x00000005ef937220 */ /* 0x000ff60000410000 */
[----:B------:R-:W-:Y:S01]  /*6e40*/  @!UPT UIADD3 URZ, URZ, URZ, URZ ;  /* 0x0000003f3f3ff290 */ /* 0x000fe2000fffe03f */
[C---:B------:R-:W-:Y:S01]  /*6e50*/  FADD.FTZ R4, -R3.reuse, R16 ;  /* 0x0000001003047221 */ /* 0x040fe20000010100 */
[----:B------:R-:W-:Y:S03]  /*6e60*/  FADD.FTZ R2, -R3, R17 ;  /* 0x0000001103027221 */ /* 0x000fe60000010100 */
[----:B------:R-:W-:Y:S01]  /*6e70*/  FMUL.FTZ R4, R242, R4 ;  /* 0x00000004f2047220 */ /* 0x000fe20000410000 */
[----:B------:R-:W-:Y:S01]  /*6e80*/  FMUL.FTZ R2, R241, R2 ;  /* 0x00000002f1027220 */ /* 0x000fe20000410000 */
[-C--:B---3--:R-:W-:Y:S06]  /*6e90*/  HMMA.16816.F32 R20, R132, R136.reuse, R20 ;  /* 0x000000888414723c */ /* 0x088fec0000001814 */
        /* <DEDUP_REMOVED lines=10> */
[----:B------:R-:W-:Y:S02]  /*6f40*/  FADD.FTZ R20, -R3, R32 ;  /* 0x0000002003147221 */ /* 0x000fe40000010100 */
[----:B------:R-:W-:Y:S02]  /*6f50*/  FMUL.FTZ R17, R235, R17 ;  /* 0x00000011eb117220 */ /* 0x000fe40000410000 */
[----:B------:R-:W-:Y:S01]  /*6f60*/  FMUL.FTZ R20, R236, R20 ;  /* 0x00000014ec147220 */ /* 0x000fe20000410000 */
[-C--:B-1----:R-:W-:Y:S06]  /*6f70*/  HMMA.16816.F32 R36, R132, R136.reuse, R36 ;  /* 0x000000888424723c */ /* 0x082fec0000001824 */
[C---:B------:R-:W-:Y:S06]  /*6f80*/  HMMA.16816.F32 R40, R140.reuse, R136, R40 ;  /* 0x000000888c28723c */ /* 0x040fec0000001828 */
[-C--:B------:R-:W-:Y:S06]  /*6f90*/  HMMA.16816.F32 R44, R140, R138.reuse, R44 ;  /* 0x0000008a8c2c723c */ /* 0x080fec000000182c */
[C---:B------:R-:W-:Y:S01]  /*6fa0*/  HMMA.16816.F32 R48, R132.reuse, R138, R48 ;  /* 0x0000008a8430723c */ /* 0x040fe20000001830 */
[----:B------:R-:W1:Y:S05]  /*6fb0*/  LDSM.16.M88.4 R136, [R181+0x5800] ;  /* 0x00580000b588783b */ /* 0x000e6a0000000200 */
[----:B------:R-:W-:Y:S01]  /*6fc0*/  FADD.FTZ R4, -R3, R37 ;  /* 0x0000002503047221 */ /* 0x000fe20000010100 */
[----:B------:R-:W-:Y:S04]  /*6fd0*/  FADD.FTZ R37, -R145, R7 ;  /* 0x0000000791257221 */ /* 0x000fe80000010100 */
[----:B------:R-:W-:Y:S11]  /*6fe0*/  FMUL.FTZ R4, R233, R4 ;  /* 0x00000004e9047220 */ /* 0x000ff60000410000 */
[----:B------:R-:W-:Y:S02]  /*6ff0*/  @!UPT UIADD3 URZ, URZ, URZ, URZ ;  /* 0x0000003f3f3ff290 */ /* 0x000fe4000fffe03f */
[C---:B------:R-:W-:Y:S01]  /*7000*/  FADD.FTZ R16, -R3.reuse, R48 ;  /* 0x0000003003107221 */ /* 0x040fe20000010100 */
[----:B------:R-:W-:Y:S01]  /*7010*/  FADD.FTZ R49, -R3, R49 ;  /* 0x0000003103317221 */ /* 0x000fe20000010100 */
[----:B------:R-:W-:Y:S02]  /*7020*/  FADD.FTZ R48, -R145, R6 ;  /* 0x0000000691307221 */ /* 0x000fe40000010100 */
[----:B------:R-:W-:Y:S01]  /*7030*/  FMUL.FTZ R16, R232, R16 ;  /* 0x00000010e8107220 */ /* 0x000fe20000410000 */
[----:B------:R-:W-:Y:S05]  /*7040*/  FMUL.FTZ R49, R231, R49 ;  /* 0x00000031e7317220 */ /* 0x000fea0000410000 */
[----:B------:R-:W-:Y:S01]  /*7050*/  F2FP.F16.F32.PACK_AB R49, R49, R16 ;  /* 0x000000103131723e */ /* 0x000fe200000000ff */
[-C--:B-1----:R-:W-:Y:S06]  /*7060*/  HMMA.16816.F32 R52, R132, R136.reuse, R52 ;  /* 0x000000888434723c */ /* 0x082fec0000001834 */
[C---:B------:R-:W-:Y:S06]  /*7070*/  HMMA.16816.F32 R56, R140.reuse, R136, R56 ;  /* 0x000000888c38723c */ /* 0x040fec0000001838 */
[-C--:B------:R-:W-:Y:S06]  /*7080*/  HMMA.16816.F32 R60, R140, R138.reuse, R60 ;  /* 0x0000008a8c3c723c */ /* 0x080fec000000183c */
[----:B------:R-:W-:Y:S06]  /*7090*/  HMMA.16816.F32 R64, R132, R138, R64 ;  /* 0x0000008a8440723c */ /* 0x000fec0000001840 */
[----:B------:R-:W-:Y:S01]  /*70a0*/  FADD.FTZ R2, -R3, R52 ;  /* 0x0000003403027221 */ /* 0x000fe20000010100 */
[----:B------:R-:W-:Y:S01]  /*70b0*/  F2FP.F16.F32.PACK_AB R132, R147, R148 ;  /* 0x000000949384723e */ /* 0x000fe200000000ff */
[----:B------:R-:W-:Y:S03]  /*70c0*/  FMUL.FTZ R133, R237, R21 ;  /* 0x00000015ed857220 */ /* 0x000fe60000410000 */
[----:B------:R-:W-:Y:S01]  /*70d0*/  FADD.FTZ R53, -R3, R53 ;  /* 0x0000003503357221 */ /* 0x000fe20000010100 */
[----:B------:R-:W-:Y:S01]  /*70e0*/  FMUL.FTZ R2, R230, R2 ;  /* 0x00000002e6027220 */ /* 0x000fe20000410000 */
[----:B------:R-:W-:Y:S01]  /*70f0*/  F2FP.F16.F32.PACK_AB R133, R133, R5 ;  /* 0x000000058585723e */ /* 0x000fe200000000ff */
[C---:B------:R-:W-:Y:S04]  /*7100*/  FADD.FTZ R5, -R3.reuse, R36 ;  /* 0x0000002403057221 */ /* 0x040fe80000010100 */
[----:B------:R-:W-:Y:S05]  /*7110*/  FMUL.FTZ R5, R234, R5 ;  /* 0x00000005ea057220 */ /* 0x000fea0000410000 */
[----:B------:R-:W-:Y:S01]  /*7120*/  F2FP.F16.F32.PACK_AB R52, R4, R5 ;  /* 0x000000050434723e */ /* 0x000fe200000000ff */
[C---:B------:R-:W-:Y:S01]  /*7130*/  FADD.FTZ R21, -R3.reuse, R64 ;  /* 0x0000004003157221 */ /* 0x040fe20000010100 */
[----:B------:R-:W-:Y:S01]  /*7140*/  FADD.FTZ R64, -R3, R65 ;  /* 0x0000004103407221 */ /* 0x000fe20000010100 */
[----:B------:R-:W-:Y:S01]  /*7150*/  FMUL.FTZ R65, R229, R53 ;  /* 0x00000035e5417220 */ /* 0x000fe20000410000 */
[----:B------:R-:W-:Y:S01]  /*7160*/  F2FP.F16.F32.PACK_AB R53, R17, R20 ;  /* 0x000000141135723e */ /* 0x000fe200000000ff */
[----:B------:R-:W-:Y:S01]  /*7170*/  FMUL.FTZ R3, R223, R21 ;  /* 0x00000015df037220 */ /* 0x000fe20000410000 */
[----:B------:R-:W-:Y:S02]  /*7180*/  FMUL.FTZ R64, R222, R64 ;  /* 0x00000040de407220 */ /* 0x000fe40000410000 */
[----:B------:R-:W-:Y:S03]  /*7190*/  F2FP.F16.F32.PACK_AB R65, R65, R2 ;  /* 0x000000024141723e */ /* 0x000fe600000000ff */
[----:B------:R-:W-:Y:S01]  /*71a0*/  F2FP.F16.F32.PACK_AB R64, R64, R3 ;  /* 0x000000034040723e */ /* 0x000fe200000000ff */
[----:B------:R-:W-:Y:S06]  /*71b0*/  @!P0 BRA `(.L_x_641) ;  /* 0x0000000400088947 */ /* 0x000fec0003800000 */
        /* <DEDUP_REMOVED lines=15> */
[C---:B------:R-:W-:Y:S02]  /*72b0*/  @!P1 LEA R5, P3, R32.reuse, R2, 0x5 ;  /* 0x0000000220059211 */ /* 0x040fe400078628ff */
[----:B------:R-:W-:Y:S02]  /*72c0*/  SHF.R.S32.HI R3, RZ, 0x1f, R2 ;  /* 0x0000001fff037819 */ /* 0x000fe40000011402 */
[CC--:B------:R-:W-:Y:S02]  /*72d0*/  @!P1 LEA R20, P2, R5.reuse, R226.reuse, 0x1 ;  /* 0x000000e205149211 */ /* 0x0c0fe400078408ff */
[----:B--2---:R-:W-:Y:S02]  /*72e0*/  @!P1 LEA.HI.X R6, R32, R3, R6, 0x5, P3 ;  /* 0x0000000320069211 */ /* 0x004fe400018f2c06 */
[----:B------:R-:W-:Y:S02]  /*72f0*/  LEA R4, P3, R2, R226, 0x1 ;  /* 0x000000e202047211 */ /* 0x000fe400078608ff */
[-C--:B------:R-:W-:Y:S01]  /*7300*/  @!P1 LEA.HI.X R21, R5, R225.reuse, R6, 0x1, P2 ;  /* 0x000000e105159211 */ /* 0x080fe200010f0c06 */
[----:B------:R-:W-:Y:S01]  /*7310*/  @!P1 IMAD.WIDE.U32 R6, R32, 0x60, R2 ;  /* 0x0000006020069825 */ /* 0x000fe200078e0002 */
[----:B------:R-:W-:Y:S02]  /*7320*/  LEA.HI.X R5, R2, R225, R3, 0x1, P3 ;  /* 0x000000e102057211 */ /* 0x000fe400018f0c03 */
[C---:B------:R-:W-:Y:S04]  /*7330*/  @!P1 LEA R17, P2, R32.reuse, R2, 0x6 ;  /* 0x0000000220119211 */ /* 0x040fe800078430ff */
[----:B----4-:R-:W-:Y:S01]  /*7340*/  @!P1 LEA.HI.X R36, R32, R3, R36, 0x6, P2 ;  /* 0x0000000320249211 */ /* 0x010fe200010f3424 */
[----:B------:R-:W-:Y:S01]  /*7350*/  VIADD R32, R224, UR12 ;  /* 0x0000000ce0207c36 */ /* 0x000fe20008000000 */
[-C--:B------:R-:W-:Y:S01]  /*7360*/  @!P1 LEA R2, P2, R6, R226.reuse, 0x1 ;  /* 0x000000e206029211 */ /* 0x080fe200078408ff */
[----:B---3--:R-:W-:Y:S01]  /*7370*/  @!P1 IMAD R3, R16, 0x60, RZ ;  /* 0x0000006010039824 */ /* 0x008fe200078e02ff */
[----:B------:R-:W-:Y:S01]  /*7380*/  @!P1 LEA R16, P3, R17, R226, 0x1 ;  /* 0x000000e211109211 */ /* 0x000fe200078608ff */
[----:B------:R-:W-:Y:S01]  /*7390*/  IMAD.MOV.U32 R226, RZ, RZ, R4 ;  /* 0x000000ffffe27224 */ /* 0x000fe200078e0004 */
[----:B------:R-:W-:Y:S01]  /*73a0*/  @!PT LDS RZ, [RZ] ;  /* 0x00000000fffff984 */ /* 0x000fe20000000800 */
[----:B------:R-:W-:Y:S01]  /*73b0*/  @!PT LDS RZ, [RZ] ;  /* 0x00000000fffff984 */ /* 0x000fe20000000800 */
[----:B------:R-:W-:Y:S01]  /*73c0*/  @!PT LDS RZ, [RZ] ;  /* 0x00000000fffff984 */ /* 0x000fe20000000800 */
[----:B------:R1:W-:Y:S01]  /*73d0*/  @!P1 LDGSTS.E.BYPASS.LTC128B.128 [R32], desc[UR10][R4.64] ;  /* 0x0000000004209fae */ /* 0x0003e2000b901d4a */
[----:B------:R-:W-:Y:S01]  /*73e0*/  @!P1 IMAD.IADD R3, R7, 0x1, R3 ;  /* 0x0000000107039824 */ /* 0x000fe200078e0203 */
[-C--:B------:R-:W-:Y:S01]  /*73f0*/  @!P1 LEA.HI.X R17, R17, R225.reuse, R36, 0x1, P3 ;  /* 0x000000e111119211 */ /* 0x080fe200018f0c24 */
[----:B------:R-:W-:Y:S01]  /*7400*/  @!P1 VIADD R7, R224, UR12 ;  /* 0x0000000ce0079c36 */ /* 0x000fe20008000000 */
[----:B------:R1:W-:Y:S02]  /*7410*/  @P1 STS [R189+0x1000], RZ ;  /* 0x001000ffbd001388 */ /* 0x0003e40000000800 */
[----:B------:R-:W-:Y:S01]  /*7420*/  @!P1 LEA.HI.X R3, R6, R225, R3, 0x1, P2 ;  /* 0x000000e106039211 */ /* 0x000fe200010f0c03 */
[----:B------:R-:W-:Y:S01]  /*7430*/  @!P1 VIADD R6, R224, UR12 ;  /* 0x0000000ce0069c36 */ /* 0x000fe20008000000 */
[----:B------:R1:W-:Y:S01]  /*7440*/  @P1 STS [R189+0x1004], RZ ;  /* 0x001004ffbd001388 */ /* 0x0003e20000000800 */
[----:B------:R-:W-:Y:S02]  /*7450*/  IMAD.MOV.U32 R224, RZ, RZ, R32 ;  /* 0x000000ffffe07224 */ /* 0x000fe400078e0020 */
[----:B------:R-:W-:Y:S01]  /*7460*/  IMAD.MOV.U32 R225, RZ, RZ, R5 ;  /* 0x000000ffffe17224 */ /* 0x000fe200078e0005 */
        /* <DEDUP_REMOVED lines=23> */
.L_x_641:
[----:B-1----:R-:W-:Y:S01]  /*75e0*/  FMUL.FTZ R4, R203, R48 ;  /* 0x00000030cb047220 */ /* 0x002fe20000410000 */
[----:B------:R-:W-:Y:S01]  /*75f0*/  FMUL.FTZ R3, R202, R37 ;  /* 0x00000025ca037220 */ /* 0x000fe20000410000 */
        /* <DEDUP_REMOVED lines=13> */
[C---:B------:R-:W-:Y:S01]  /*76d0*/  FADD.FTZ R9, -R144.reuse, R9 ;  /* 0x0000000990097221 */ /* 0x040fe20000010100 */
        /* <DEDUP_REMOVED lines=18> */
[----:B------:R-:W-:Y:S01]  /*7800*/  FADD.FTZ R22, -R145, R22 ;  /* 0x0000001691167221 */ /* 0x000fe20000010100 */
[----:B------:R-:W-:Y:S01]  /*7810*/  FMUL.FTZ R23, R175, R23 ;  /* 0x00000017af177220 */ /* 0x000fe20000410000 */
[----:B-1----:R-:W-:Y:S01]  /*7820*/  FADD.FTZ R3, -R144, R56 ;  /* 0x0000003890037221 */ /* 0x002fe20000010100 */
[----:B------:R-:W-:Y:S01]  /*7830*/  FADD.FTZ R35, -R145, R35 ;  /* 0x0000002391237221 */ /* 0x000fe20000010100 */
[----:B------:R-:W-:Y:S01]  /*7840*/  FMUL.FTZ R22, R191, R22 ;  /* 0x00000016bf167220 */ /* 0x000fe20000410000 */
[----:B------:R-:W-:Y:S01]  /*7850*/  FADD.FTZ R34, -R145, R34 ;  /* 0x0000002291227221 */ /* 0x000fe20000010100 */
[----:B------:R-:W-:Y:S01]  /*7860*/  FMUL.FTZ R3, R161, R3 ;  /* 0x00000003a1037220 */ /* 0x000fe20000410000 */
[----:B------:R-:W-:Y:S01]  /*7870*/  F2FP.F16.F32.PACK_AB R7, R7, R14 ;  /* 0x0000000e0707723e */ /* 0x000fe200000000ff */
[----:B------:R-:W-:Y:S01]  /*7880*/  FMUL.FTZ R21, R166, R35 ;  /* 0x00000023a6157220 */ /* 0x000fe20000410000 */
[----:B--2---:R-:W-:Y:S01]  /*7890*/  F2FP.F16.F32.PACK_AB R2, R9, R8 ;  /* 0x000000080902723e */ /* 0x004fe200000000ff */
[----:B------:R-:W-:Y:S01]  /*78a0*/  FMUL.FTZ R8, R210, R11 ;  /* 0x0000000bd2087220 */ /* 0x000fe20000410000 */
[----:B------:R-:W-:Y:S01]  /*78b0*/  F2FP.F16.F32.PACK_AB R13, R13, R3 ;  /* 0x000000030d0d723e */ /* 0x000fe200000000ff */
[----:B------:R-:W-:Y:S01]  /*78c0*/  FADD.FTZ R3, -R0, R10 ;  /* 0x0000000a00037221 */ /* 0x000fe20000010100 */
[----:B------:R-:W-:Y:S01]  /*78d0*/  FMUL.FTZ R34, R167, R34 ;  /* 0x00000022a7227220 */ /* 0x000fe20000410000 */
[----:B------:R1:W-:Y:S01]  /*78e0*/  STS [R213+0x16000], R2 ;  /* 0x01600002d5007388 */ /* 0x0003e20000000800 */
[----:B------:R-:W-:Y:S01]  /*78f0*/  FADD.FTZ R25, -R144, R25 ;  /* 0x0000001990197221 */ /* 0x000fe20000010100 */
[----:B------:R-:W-:Y:S01]  /*7900*/  FMUL.FTZ R3, R211, R3 ;  /* 0x00000003d3037220 */ /* 0x000fe20000410000 */
[----:B------:R-:W-:Y:S01]  /*7910*/  FADD.FTZ R27, -R0, R27 ;  /* 0x0000001b001b7221 */ /* 0x000fe20000010100 */
[----:B------:R-:W-:Y:S01]  /*7920*/  FADD.FTZ R24, -R144, R24 ;  /* 0x0000001890187221 */ /* 0x000fe20000010100 */
[----:B------:R-:W-:Y:S01]  /*7930*/  FADD.FTZ R26, -R0, R26 ;  /* 0x0000001a001a7221 */ /* 0x000fe20000010100 */
[----:B------:R-:W-:Y:S01]  /*7940*/  F2FP.F16.F32.PACK_AB R22, R23, R22 ;  /* 0x000000161716723e */ /* 0x000fe200000000ff */
[----:B------:R-:W-:Y:S01]  /*7950*/  FADD.FTZ R29, -R144, R29 ;  /* 0x0000001d901d7221 */ /* 0x000fe20000010100 */
[----:B------:R-:W-:Y:S01]  /*7960*/  F2FP.F16.F32.PACK_AB R8, R8, R3 ;  /* 0x000000030808723e */ /* 0x000fe200000000ff */
[----:B------:R-:W-:Y:S01]  /*7970*/  FMUL.FTZ R24, R197, R24 ;  /* 0x00000018c5187220 */ /* 0x000fe20000410000 */
[----:B------:R-:W-:Y:S01]  /*7980*/  FMUL.FTZ R17, R196, R25 ;  /* 0x00000019c4117220 */ /* 0x000fe20000410000 */
[----:B------:R-:W-:Y:S01]  /*7990*/  FMUL.FTZ R26, R201, R26 ;  /* 0x0000001ac91a7220 */ /* 0x000fe20000410000 */
[----:B------:R-:W-:Y:S01]  /*79a0*/  FMUL.FTZ R6, R200, R27 ;  /* 0x0000001bc8067220 */ /* 0x000fe20000410000 */
[----:B------:R-:W-:Y:S01]  /*79b0*/  STS [R213+0x16400], R8 ;  /* 0x01640008d5007388 */ /* 0x000fe20000000800 */
[----:B------:R-:W-:Y:S01]  /*79c0*/  FADD.FTZ R31, -R0, R31 ;  /* 0x0000001f001f7221 */ /* 0x000fe20000010100 */
[----:B------:R-:W-:Y:S01]  /*79d0*/  FADD.FTZ R28, -R144, R28 ;  /* 0x0000001c901c7221 */ /* 0x000fe20000010100 */
        /* <DEDUP_REMOVED lines=16> */
[C---:B------:R-:W-:Y:S01]  /*7ae0*/  FADD.FTZ R50, -R145.reuse, R50 ;  /* 0x0000003291327221 */ /* 0x040fe20000010100 */
[----:B------:R-:W-:Y:S01]  /*7af0*/  STS [R218+0x14000], R53 ;  /* 0x01400035da007388 */ /* 0x000fe20000000800 */
[----:B------:R-:W-:Y:S01]  /*7b00*/  FADD.FTZ R51, -R145, R51 ;  /* 0x0000003391337221 */ /* 0x000fe20000010100 */
[----:B------:R-:W-:Y:S01]  /*7b10*/  F2FP.F16.F32.PACK_AB R16, R16, R28 ;  /* 0x0000001c1010723e */ /* 0x000fe200000000ff */
[C---:B------:R-:W-:Y:S01]  /*7b20*/  FADD.FTZ R42, -R0.reuse, R42 ;  /* 0x0000002a002a7221 */ /* 0x040fe20000010100 */
[----:B------:R-:W-:Y:S01]  /*7b30*/  STS [R218+0x14400], R21 ;  /* 0x01440015da007388 */ /* 0x000fe20000000800 */
[----:B------:R-:W-:Y:S01]  /*7b40*/  F2FP.F16.F32.PACK_AB R3, R3, R30 ;  /* 0x0000001e0303723e */ /* 0x000fe200000000ff */
[----:B------:R-:W-:Y:S01]  /*7b50*/  FADD.FTZ R43, -R0, R43 ;  /* 0x0000002b002b7221 */ /* 0x000fe20000010100 */
        /* <DEDUP_REMOVED lines=10> */
[C---:B------:R-:W-:Y:S01]  /*7c00*/  FADD.FTZ R46, -R0.reuse, R46 ;  /* 0x0000002e002e7221 */ /* 0x040fe20000010100 */
[----:B------:R-:W-:Y:S01]  /*7c10*/  FADD.FTZ R47, -R0, R47 ;  /* 0x0000002f002f7221 */ /* 0x000fe20000010100 */
[----:B------:R-:W-:Y:S01]  /*7c20*/  FMUL.FTZ R42, R190, R42 ;  /* 0x0000002abe2a7220 */ /* 0x000fe20000410000 */
[----:B------:R2:W-:Y:S01]  /*7c30*/  STS [R218+0x16400], R3 ;  /* 0x01640003da007388 */ /* 0x0005e20000000800 */
        /* <DEDUP_REMOVED lines=14> */
[----:B------:R-:W-:Y:S01]  /*7d20*/  FADD.FTZ R4, -R145, R67 ;  /* 0x0000004391047221 */ /* 0x000fe20000010100 */
[C---:B------:R-:W-:Y:S01]  /*7d30*/  FADD.FTZ R58, -R0.reuse, R58 ;  /* 0x0000003a003a7221 */ /* 0x040fe20000010100 */
[C---:B------:R-:W-:Y:S01]  /*7d40*/  FADD.FTZ R59, -R0.reuse, R59 ;  /* 0x0000003b003b7221 */ /* 0x040fe20000010100 */
[----:B------:R-:W-:Y:S01]  /*7d50*/  STS [R214+0x14400], R50 ;  /* 0x01440032d6007388 */ /* 0x000fe20000000800 */
[C---:B------:R-:W-:Y:S01]  /*7d60*/  FADD.FTZ R62, -R0.reuse, R62 ;  /* 0x0000003e003e7221 */ /* 0x040fe20000010100 */
[----:B------:R-:W-:Y:S01]  /*7d70*/  FADD.FTZ R63, -R0, R63 ;  /* 0x0000003f003f7221 */ /* 0x000fe20000010100 */
[----:B------:R-:W-:Y:S01]  /*7d80*/  F2FP.F16.F32.PACK_AB R9, R9, R44 ;  /* 0x0000002c0909723e */ /* 0x000fe200000000ff */
[----:B------:R-:W-:Y:S01]  /*7d90*/  STS [R212+0x16000], R12 ;  /* 0x0160000cd4007388 */ /* 0x000fe20000000800 */
[----:B------:R-:W-:Y:S01]  /*7da0*/  F2FP.F16.F32.PACK_AB R0, R47, R46 ;  /* 0x0000002e2f00723e */ /* 0x000fe200000000ff */
[----:B------:R-:W-:Y:S01]  /*7db0*/  FMUL.FTZ R5, R151, R5 ;  /* 0x0000000597057220 */ /* 0x000fe20000410000 */
[----:B------:R-:W-:Y:S01]  /*7dc0*/  FMUL.FTZ R4, R150, R4 ;  /* 0x0000000496047220 */ /* 0x000fe20000410000 */
[----:B------:R1:W-:Y:S01]  /*7dd0*/  STS [R212+0x16400], R2 ;  /* 0x01640002d4007388 */ /* 0x0003e20000000800 */
[----:B------:R-:W-:Y:S01]  /*7de0*/  FMUL.FTZ R58, R163, R58 ;  /* 0x0000003aa33a7220 */ /* 0x000fe20000410000 */
[C---:B------:R-:W-:Y:S01]  /*7df0*/  FADD.FTZ R60, -R144.reuse, R60 ;  /* 0x0000003c903c7221 */ /* 0x040fe20000010100 */
[----:B------:R-:W-:Y:S01]  /*7e00*/  FADD.FTZ R61, -R144, R61 ;  /* 0x0000003d903d7221 */ /* 0x000fe20000010100 */
[----:B------:R-:W-:Y:S01]  /*7e10*/  STS [R214+0x16000], R9 ;  /* 0x01600009d6007388 */ /* 0x000fe20000000800 */
[----:B------:R-:W-:Y:S01]  /*7e20*/  F2FP.F16.F32.PACK_AB R19, R4, R5 ;  /* 0x000000050413723e */ /* 0x000fe200000000ff */
[----:B------:R-:W-:Y:S01]  /*7e30*/  FMUL.FTZ R4, R162, R59 ;  /* 0x0000003ba2047220 */ /* 0x000fe20000410000 */
[----:B------:R-:W-:Y:S01]  /*7e40*/  FMUL.FTZ R60, R155, R60 ;  /* 0x0000003c9b3c7220 */ /* 0x000fe20000410000 */
[----:B------:R3:W-:Y:S01]  /*7e50*/  STS [R214+0x16400], R0 ;  /* 0x01640000d6007388 */ /* 0x0007e20000000800 */
[----:B------:R-:W-:Y:S01]  /*7e60*/  FMUL.FTZ R61, R152, R61 ;  /* 0x0000003d983d7220 */ /* 0x000fe20000410000 */
[----:B------:R-:W-:Y:S01]  /*7e70*/  FMUL.FTZ R62, R157, R62 ;  /* 0x0000003e9d3e7220 */ /* 0x000fe20000410000 */
[----:B------:R-:W-:Y:S01]  /*7e80*/  FMUL.FTZ R5, R154, R63 ;  /* 0x0000003f9a057220 */ /* 0x000fe20000410000 */
[----:B------:R-:W-:Y:S01]  /*7e90*/  STS [R217+0x14000], R65 ;  /* 0x01400041d9007388 */ /* 0x000fe20000000800 */
[----:B------:R-:W-:Y:S02]  /*7ea0*/  F2FP.F16.F32.PACK_AB R4, R4, R58 ;  /* 0x0000003a0404723e */ /* 0x000fe400000000ff */
[----:B------:R-:W-:Y:S01]  /*7eb0*/  F2FP.F16.F32.PACK_AB R10, R61, R60 ;  /* 0x0000003c3d0a723e */ /* 0x000fe200000000ff */
[----:B------:R-:W-:Y:S01]  /*7ec0*/  STS [R217+0x14400], R20 ;  /* 0x01440014d9007388 */ /* 0x000fe20000000800 */
[----:B------:R-:W-:Y:S02]  /*7ed0*/  F2FP.F16.F32.PACK_AB R5, R5, R62 ;  /* 0x0000003e0505723e */ /* 0x000fe400000000ff */
[----:B--2---:R-:W-:Y:S01]  /*7ee0*/  MOV R3, UR4 ;  /* 0x0000000400037c02 */ /* 0x004fe20008000f00 */
[----:B------:R-:W-:Y:S01]  /*7ef0*/  STS [R216+0x14000], R64 ;  /* 0x01400040d8007388 */ /* 0x000fe20000000800 */
[----:B------:R-:W-:Y:S02]  /*7f00*/  MOV R148, R221 ;  /* 0x000000dd00947202 */ /* 0x000fe40000000f00 */
[----:B------:R-:W-:Y:S01]  /*7f10*/  MOV R149, R220 ;  /* 0x000000dc00957202 */ /* 0x000fe20000000f00 */
        /* <DEDUP_REMOVED lines=13> */
[----:B------:R-:W4:Y:S04]  /*7ff0*/  LDL R36, [R1] ;  /* 0x0000000001247983 */ /* 0x000f280000100800 */
[----:B------:R-:W-:Y:S04]  /*8000*/  LDSM.16.MT88.4 R20, [R176+0x1c800] ;  /* 0x01c80000b014783b */ /* 0x000fe80000004200 */
[----:B------:R-:W3:Y:S04]  /*8010*/  LDSM.16.MT88.4 R24, [R3+0x800] ;  /* 0x000800000318783b */ /* 0x000ee80000004200 */
[----:B------:R-:W3:Y:S04]  /*8020*/  LDSM.16.MT88.4 R28, [R176+0x20800] ;  /* 0x02080000b01c783b */ /* 0x000ee80000004200 */
[----:B------:R-:W3:Y:S01]  /*8030*/  LDSM.16.MT88.4 R32, [R0+0x800] ;  /* 0x000800000020783b */ /* 0x000ee20000004200 */
        /* <DEDUP_REMOVED lines=12> */
[-C--:B------:R-:W-:Y:S06]  /*8100*/  HMMA.16816.F32 R68, R20, R24.reuse, R68 ;  /* 0x000000181444723c */ /* 0x080fec0000001844 */
        /* <DEDUP_REMOVED lines=10> */
[----:B------:R-:W3:Y:S01]  /*81b0*/  LDSM.16.MT88.4 R32, [R0+0x1800] ;  /* 0x001800000020783b */ /* 0x000ee20000004200 */
        /* <DEDUP_REMOVED lines=42> */
[C---:B------:R-:W-:Y:S05]  /*8460*/  HMMA.16816.F32 R88, R28.reuse, R32, R88 ;  /* 0x000000201c58723c */ /* 0x040fea0000001858 */
[----:B----4-:R-:W-:Y:S01]  /*8470*/  LEA R147, R36, UR4, 0x1 ;  /* 0x0000000424937c11 */ /* 0x010fe2000f8e08ff */
        /* <DEDUP_REMOVED lines=71> */
.L_x_642:
[----:B------:R-:W-:Y:S01]  /*88f0*/  LEA R0, R184, UR4, 0x1 ;  /* 0x00000004b8007c11 */ /* 0x000fe2000f8e08ff */
[----:B------:R-:W-:Y:S01]  /*8900*/  LDSM.16.MT88.4 R16, [R3+0x4000] ;  /* 0x004000000310783b */ /* 0x000fe20000004200 */
[----:B------:R-:W-:Y:S01]  /*8910*/  VIADD R2, R2, UR5 ;  /* 0x0000000502027c36 */ /* 0x000fe20008000000 */
[----:B------:R-:W-:Y:S01]  /*8920*/  ULOP3.LUT UR12, UR9, 0x1, URZ, 0xc0, !UPT ;  /* 0x00000001090c7892 */ /* 0x000fe2000f8ec03f */
[C---:B------:R-:W-:Y:S01]  /*8930*/  IMAD.IADD R145, R177.reuse, 0x1, R146 ;  /* 0x00000001b1917824 */ /* 0x040fe200078e0292 */
[----:B------:R-:W2:Y:S01]  /*8940*/  LDSM.16.M88.4 R32, [R0+0x14000] ;  /* 0x014000000020783b */ /* 0x000ea20000000200 */
[----:B------:R-:W-:Y:S01]  /*8950*/  IMAD.IADD R2, R2, 0x1, R177 ;  /* 0x0000000102027824 */ /* 0x000fe200078e02b1 */
[----:B------:R-:W-:Y:S01]  /*8960*/  UISETP.NE.U32.AND UP0, UPT, UR12, 0x1, UPT ;  /* 0x000000010c00788c */ /* 0x000fe2000bf05070 */
[----:B------:R-:W-:Y:S01]  /*8970*/  IMAD.IADD R144, R177, 0x1, R0 ;  /* 0x00000001b1907824 */ /* 0x000fe200078e0200 */
[----:B------:R-:W1:Y:S01]  /*8980*/  LDSM.16.M88.4 R28, [R0+0x16000] ;  /* 0x01600000001c783b */ /* 0x000e620000000200 */
[----:B------:R-:W-:Y:S03]  /*8990*/  UIADD3 UR12, UR9, -0x1, URZ ;  /* 0xffffffff090c7890 */ /* 0x000fe6000fffe03f */
[----:B------:R-:W3:Y:S04]  /*89a0*/  LDSM.16.MT88.4 R36, [R2] ;  /* 0x000000000224783b */ /* 0x000ee80000004200 */
[----:B------:R-:W-:Y:S04]  /*89b0*/  LDSM.16.M88.4 R40, [R146+0x14000] ;  /* 0x014000009228783b */ /* 0x000fe80000000200 */
[----:B------:R-:W4:Y:S04]  /*89c0*/  LDSM.16.MT88.4 R44, [R3+0x4800] ;  /* 0x00480000032c783b */ /* 0x000f280000004200 */
[----:B------:R-:W4:Y:S04]  /*89d0*/  LDSM.16.M88.4 R48, [R146+0x16000] ;  /* 0x016000009230783b */ /* 0x000f280000000200 */
[----:B------:R-:W4:Y:S04]  /*89e0*/  LDSM.16.MT88.4 R52, [R2+0x800] ;  /* 0x000800000234783b */ /* 0x000f280000004200 */
[----:B------:R-:W-:Y:S04]  /*89f0*/  LDSM.16.MT88.4 R60, [R3+0x5000] ;  /* 0x00500000033c783b */ /* 0x000fe80000004200 */
[----:B------:R-:W4:Y:S04]  /*8a00*/  LDSM.16.M88.4 R56, [R144+0x14000] ;  /* 0x014000009038783b */ /* 0x000f280000000200 */
        /* <DEDUP_REMOVED lines=462> */
.L_x_644:
[----:B------:R-:W-:Y:S01]  /*a6f0*/  @UP0 UIADD3 UR16, UR18, UR28, URZ ;  /* 0x0000001c12100290 */ /* 0x000fe2000fffe03f */
[----:B--2---:R-:W-:Y:S01]  /*a700*/  SHF.R.S32.HI R0, RZ, 0x1f, R188 ;  /* 0x0000001fff007819 */ /* 0x004fe200000114bc */
[----:B------:R-:W-:Y:S01]  /*a710*/  @UP0 ULDC.64 UR12, c[0x0][0x458] ;  /* 0x00011600000c0ab9 */ /* 0x000fe20000000a00 */
[----:B------:R-:W-:Y:S01]  /*a720*/  USHF.L.U32 UR6, UR17, 0x7, URZ ;  /* 0x0000000711067899 */ /* 0x000fe2000800063f */
[----:B-1----:R-:W-:Y:S01]  /*a730*/  SHF.R.S32.HI R2, RZ, 0x1f, R3 ;  /* 0x0000001fff027819 */ /* 0x002fe20000011403 */
[----:B------:R-:W-:Y:S02]  /*a740*/  @UP0 UIMAD.WIDE.U32 UR14, UR16, UR12, URZ ;  /* 0x0000000c100e02a5 */ /* 0x000fe4000f8e003f */
[----:B------:R-:W-:-:S04]  /*a750*/  @UP0 UIMAD UR16, UR16, UR13, URZ ;  /* 0x0000000d101002a4 */ /* 0x000fc8000f8e023f */
[----:B------:R-:W-:-:S03]  /*a760*/  @UP0 UIADD3 UR20, UR15, UR16, URZ ;  /* 0x000000100f140290 */ /* 0x000fc6000fffe03f */
[----:B------:R-:W-:Y:S01]  /*a770*/  @UP0 UMOV UR16, UR14 ;  /* 0x0000000e00100c82 */ /* 0x000fe20008000000 */
[----:B------:R-:W-:Y:S08]  /*a780*/  @P0 BRA `(.L_x_645) ;  /* 0x0000000000340947 */ /* 0x000ff00003800000 */
        /* <DEDUP_REMOVED lines=13> */
.L_x_645:
        /* <DEDUP_REMOVED lines=48> */
.L_x_647:
[----:B------:R-:W-:Y:S05]  /*ab60*/  BSYNC B0 ;  /* 0x0000000000007941 */ /* 0x000fea0003800000 */
.L_x_646:
        /* <DEDUP_REMOVED lines=14> */
.L_x_649:
[----:B------:R-:W-:Y:S05]  /*ac50*/  BSYNC B0 ;  /* 0x0000000000007941 */ /* 0x000fea0003800000 */
.L_x_648:
        /* <DEDUP_REMOVED lines=15> */
.L_x_651:
[----:B------:R-:W-:Y:S05]  /*ad50*/  BSYNC B0 ;  /* 0x0000000000007941 */ /* 0x000fea0003800000 */
.L_x_650:
        /* <DEDUP_REMOVED lines=14> */
.L_x_653:
[----:B------:R-:W-:Y:S05]  /*ae40*/  BSYNC B0 ;  /* 0x0000000000007941 */ /* 0x000fea0003800000 */
.L_x_652:
        /* <DEDUP_REMOVED lines=27> */
.L_x_655:
[----:B------:R-:W-:Y:S05]  /*b000*/  BSYNC B0 ;  /* 0x0000000000007941 */ /* 0x000fea0003800000 */
.L_x_654:
        /* <DEDUP_REMOVED lines=14> */
.L_x_657:
[----:B------:R-:W-:Y:S05]  /*b0f0*/  BSYNC B0 ;  /* 0x0000000000007941 */ /* 0x000fea0003800000 */
.L_x_656:
        /* <DEDUP_REMOVED lines=14> */
.L_x_659:
[----:B------:R-:W-:Y:S05]  /*b1e0*/  BSYNC B0 ;  /* 0x0000000000007941 */ /* 0x000fea0003800000 */
.L_x_658:
        /* <DEDUP_REMOVED lines=13> */
.L_x_608:
        /* <DEDUP_REMOVED lines=26> */
.L_x_661:
        /* <DEDUP_REMOVED lines=23> */
.L_x_662:
[----:B------:R-:W2:Y:S01]  /*b5d0*/  LDL.64 R10, [R1+0x10] ;  /* 0x00001000010a7983 */ /* 0x000ea20000100a00 */
[----:B------:R-:W-:Y:S01]  /*b5e0*/  ULDC UR13, c[0x0][0x2d0] ;  /* 0x0000b400000d7ab9 */ /* 0x000fe20000000800 */
[----:B------:R-:W-:Y:S01]  /*b5f0*/  UIMAD UR12, UR23, UR6, URZ ;  /* 0x00000006170c72a4 */ /* 0x000fe2000f8e023f */
[----:B------:R-:W-:Y:S01]  /*b600*/  VIADD R5, R0, 0x40 ;  /* 0x0000004000057836 */ /* 0x000fe20000000000 */
[----:B------:R-:W-:Y:S01]  /*b610*/  ISETP.GE.AND P4, PT, R188, UR13, PT ;  /* 0x0000000dbc007c0c */ /* 0x000fe2000bf86270 */
[----:B------:R-:W-:Y:S01]  /*b620*/  IMAD.U32 R2, RZ, RZ, UR6 ;  /* 0x00000006ff027e24 */ /* 0x000fe2000f8e00ff */
[----:B------:R-:W-:Y:S01]  /*b630*/  UIMAD UR12, UR19, UR7, UR12 ;  /* 0x00000007130c72a4 */ /* 0x000fe2000f8e020c */
[C---:B------:R-:W-:Y:S01]  /*b640*/  VIADD R4, R0.reuse, 0x20 ;  /* 0x0000002000047836 */ /* 0x040fe20000000000 */
[----:B------:R-:W-:Y:S01]  /*b650*/  ISETP.GE.OR P2, PT, R5, UR20, P4 ;  /* 0x0000001405007c0c */ /* 0x000fe2000a746670 */
[----:B------:R-:W-:Y:S01]  /*b660*/  VIADD R5, R0, 0x60 ;  /* 0x0000006000057836 */ /* 0x000fe20000000000 */
[----:B------:R-:W-:Y:S01]  /*b670*/  USHF.R.S32.HI UR14, URZ, 0x1f, UR55 ;  /* 0x0000001f3f0e7899 */ /* 0x000fe20008011437 */
[----:B------:R-:W-:Y:S01]  /*b680*/  BSSY B0, `(.L_x_663) ;  /* 0x000001a000007945 */ /* 0x000fe20003800000 */
[----:B------:R-:W-:-:S02]  /*b690*/  ISETP.GE.OR P3, PT, R4, UR20, P4 ;  /* 0x0000001404007c0c */ /* 0x000fc4000a766670 */
[----:B------:R-:W-:Y:S01]  /*b6a0*/  MOV R4, UR12 ;  /* 0x0000000c00047c02 */ /* 0x000fe20008000f00 */
[----:B------:R-:W-:Y:S01]  /*b6b0*/  ULDC.64 UR12, c[0x0][0x468] ;  /* 0x00011a00000c7ab9 */ /* 0x000fe20000000a00 */
[----:B------:R-:W-:Y:S01]  /*b6c0*/  ISETP.GE.OR P1, PT, R5, UR20, P4 ;  /* 0x0000001405007c0c */ /* 0x000fe2000a726670 */
[----:B------:R-:W-:Y:S01]  /*b6d0*/  UIMAD UR14, UR14, UR12, URZ ;  /* 0x0000000c0e0e72a4 */ /* 0x000fe2000f8e023f */
[----:B------:R-:W-:Y:S02]  /*b6e0*/  ISETP.GE.OR P4, PT, R0, UR20, P4 ;  /* 0x0000001400007c0c */ /* 0x000fe4000a786670 */
[----:B------:R-:W-:Y:S01]  /*b6f0*/  SHF.R.S32.HI R9, RZ, 0x1f, R0 ;  /* 0x0000001fff097819 */ /* 0x000fe20000011400 */
[----:B------:R-:W-:Y:S01]  /*b700*/  UIMAD UR13, UR55, UR13, UR14 ;  /* 0x0000000d370d72a4 */ /* 0x000fe2000f8e020e */
[----:B--2---:R-:W-:-:S03]  /*b710*/  IMAD.WIDE.U32 R2, R2, UR19, R10 ;  /* 0x0000001302027c25 */ /* 0x004fc6000f8e000a */
[----:B------:R-:W-:-:S04]  /*b720*/  IADD3 R2, P0, R2, UR21, RZ ;  /* 0x0000001502027c10 */ /* 0x000fc8000ff1e0ff */
[----:B------:R-:W-:Y:S01]  /*b730*/  IADD3.X R3, R3, UR22, R4, P0, !PT ;  /* 0x0000001603037c10 */ /* 0x000fe200087fe404 */
[----:B------:R-:W-:-:S04]  /*b740*/  IMAD.U32 R4, RZ, RZ, UR12 ;  /* 0x0000000cff047e24 */ /* 0x000fc8000f8e00ff */
        /* <DEDUP_REMOVED lines=13> */
.L_x_664:
[----:B------:R-:W-:Y:S05]  /*b820*/  BSYNC B0 ;  /* 0x0000000000007941 */ /* 0x000fea0003800000 */
.L_x_663:
        /* <DEDUP_REMOVED lines=14> */
.L_x_666:
[----:B------:R-:W-:Y:S05]  /*b910*/  BSYNC B0 ;  /* 0x0000000000007941 */ /* 0x000fea0003800000 */
.L_x_665:
        /* <DEDUP_REMOVED lines=14> */
.L_x_668:
[----:B------:R-:W-:Y:S05]  /*ba00*/  BSYNC B0 ;  /* 0x0000000000007941 */ /* 0x000fea0003800000 */
.L_x_667:
        /* <DEDUP_REMOVED lines=14> */
.L_x_670:
[----:B------:R-:W-:Y:S05]  /*baf0*/  BSYNC B0 ;  /* 0x0000000000007941 */ /* 0x000fea0003800000 */
.L_x_669:
        /* <DEDUP_REMOVED lines=26> */
.L_x_672:
[----:B------:R-:W-:Y:S05]  /*bca0*/  BSYNC B0 ;  /* 0x0000000000007941 */ /* 0x000fea0003800000 */
.L_x_671:
        /* <DEDUP_REMOVED lines=14> */
.L_x_674:
[----:B------:R-:W-:Y:S05]  /*bd90*/  BSYNC B0 ;  /* 0x0000000000007941 */ /* 0x000fea0003800000 */
.L_x_673:
        /* <DEDUP_REMOVED lines=14> */
.L_x_676:
[----:B------:R-:W-:Y:S05]  /*be80*/  BSYNC B0 ;  /* 0x0000000000007941 */ /* 0x000fea0003800000 */
.L_x_675:
        /* <DEDUP_REMOVED lines=13> */
.L_x_660:
[----:B------:R-:W-:Y:S05]  /*bf60*/  BSYNC B1 ;  /* 0x0000000000017941 */ /* 0x000fea0003800000 */
.L_x_603:
        /* <DEDUP_REMOVED lines=11> */
.L_x_677:
[----:B------:R-:W-:Y:S05]  /*c020*/  EXIT ;  /* 0x000000000000794d */ /* 0x000fea0003800000 */
.L_x_679:
        /* <DEDUP_REMOVED lines=13> */
.L_x_2466:


//--------------------- .text._ZN5flash44flash_bwd_dq_dk_dv_loop_seqk_parallel_kernelI23Flash_bwd_kernel_traitsILi64ELi128ELi128ELi8ELi4ELi4ELi4ELb0ELb0EN7cutlass6half_tE19Flash_kernel_traitsILi64ELi128ELi128ELi8ES3_EELb0ELb0ELb1ELb0ELb0ELb1ELb0EEEvNS_16Flash_bwd_paramsE --------------------------
	.section	.text._ZN5flash44flash_bwd_dq_dk_dv_loop_seqk_parallel_kernelI23Flash_bwd_kernel_traitsILi64ELi128ELi128ELi8ELi4ELi4ELi4ELb0ELb0EN7cutlass6half_tE19Flash_kernel_traitsILi64ELi128ELi128ELi8ES3_EELb0ELb0ELb1ELb0ELb0ELb1ELb0EEEvNS_16Flash_bwd_paramsE,"ax",@progbits
	.align	128
        .global         _ZN5flash44flash_bwd_dq_dk_dv_loop_seqk_parallel_kernelI23Flash_bwd_kernel_traitsILi64ELi128ELi128ELi8ELi4ELi4ELi4ELb0ELb0EN7cutlass6half_tE19Flash_kernel_traitsILi64ELi128ELi128ELi8ES3_EELb0ELb0ELb1ELb0ELb0ELb1ELb0EEEvNS_16Flash_bwd_paramsE
        .type           _ZN5flash44flash_bwd_dq_dk_dv_loop_seqk_parallel_kernelI23Flash_bwd_kernel_traitsILi64ELi128ELi128ELi8ELi4ELi4ELi4ELb0ELb0EN7cutlass6half_tE19Flash_kernel_traitsILi64ELi128ELi128ELi8ES3_EELb0ELb0ELb1ELb0ELb0ELb1ELb0EEEvNS_16Flash_bwd_paramsE,@function
        .size           _ZN5flash44flash_bwd_dq_dk_dv_loop_seqk_parallel_kernelI23Flash_bwd_kernel_traitsILi64ELi128ELi128ELi8ELi4ELi4ELi4ELb0ELb0EN7cutlass6half_tE19Flash_kernel_traitsILi64ELi128ELi128ELi8ES3_EELb0ELb0ELb1ELb0ELb0ELb1ELb0EEEvNS_16Flash_bwd_paramsE,(.L_x_2467 - _ZN5flash44flash_bwd_dq_dk_dv_loop_seqk_parallel_kernelI23Flash_bwd_kernel_traitsILi64ELi128ELi128ELi8ELi4ELi4ELi4ELb0ELb0EN7cutlass6half_tE19Flash_kernel_traitsILi64ELi128ELi128ELi8ES3_EELb0ELb0ELb1ELb0ELb0ELb1ELb0EEEvNS_16Flash_bwd_paramsE)
        .other          _ZN5flash44flash_bwd_dq_dk_dv_loop_seqk_parallel_kernelI23Flash_bwd_kernel_traitsILi64ELi128ELi128ELi8ELi4ELi4ELi4ELb0ELb0EN7cutlass6half_tE19Flash_kernel_traitsILi64ELi128ELi128ELi8ES3_EELb0ELb0ELb1ELb0ELb0ELb1ELb0EEEvNS_16Flash_bwd_paramsE,@"STO_CUDA_ENTRY STV_DEFAULT"
_ZN5flash44flash_bwd_dq_dk_dv_loop_seqk_parallel_kernelI23Flash_bwd_kernel_traitsILi64ELi128ELi128ELi8ELi4ELi4ELi4ELb0ELb0EN7cutlass6half_tE19Flash_kernel_traitsILi64ELi128ELi128ELi8ES3_EELb0ELb0ELb1ELb0ELb0ELb1ELb0EEEvNS_16Flash_bwd_paramsE:
.text._ZN5flash44flash_bwd_dq_dk_dv_loop_seqk_parallel_kernelI23Flash_bwd_kernel_traitsILi64ELi128ELi128ELi8ELi4ELi4ELi4ELb0ELb0EN7cutlass6half_tE19Flash_kernel_traitsILi64ELi128ELi128ELi8ES3_EELb0ELb0ELb1ELb0ELb0ELb1ELb0EEEvNS_16Flash_bwd_paramsE:
        /* <DEDUP_REMOVED lines=17> */
[----:B------:R-:W-:Y:S01]  /*0110*/  ULDC UR57, c[0x0][0x394] ;  /* 0x0000e50000397ab9 */ /* 0x000fe20000000800 */
[----:B------:R-:W-:Y:S02]  /*0120*/  UMOV UR58, 0xffffc000 ;  /* 0xffffc000003a7882 */ /* 0x000fe40000000000 */
        /* <DEDUP_REMOVED lines=26> */
[--C-:B------:R-:W-:Y:S01]  /*02d0*/  SHF.R.S32.HI R8, RZ, 0x2, R15.reuse ;  /* 0x00000002ff087819 */ /* 0x100fe2000001140f */
        /* <DEDUP_REMOVED lines=25> */
[----:B------:R-:W-:Y:S01]  /*0470*/  STL [R1], R16 ;  /* 0x0000001001007387 */ /* 0x000fe20000100800 */
        /* <DEDUP_REMOVED lines=8> */
[----:B------:R-:W-:Y:S01]  /*0500*/  LOP3.LUT R250, R8, 0xfffffe00, R4, 0xf8, !PT ;  /* 0xfffffe0008fa7812 */ /* 0x000fe200078ef804 */
[----:B------:R-:W-:Y:S01]  /*0510*/  IMAD.SHL.U32 R8, R11, 0x10, RZ ;  /* 0x000000100b087824 */ /* 0x000fe200078e00ff */
[----:B------:R-:W-:Y:S01]  /*0520*/  LOP3.LUT R4, R5, 0x8, R14, 0xf8, !PT ;  /* 0x0000000805047812 */ /* 0x000fe200078ef80e */
[----:B------:R-:W-:Y:S01]  /*0530*/  IMAD.IADD R184, R2, 0x1, R184 ;  /* 0x0000000102b87824 */ /* 0x000fe200078e02b8 */
[----:B------:R-:W-:Y:S02]  /*0540*/  LOP3.LUT R2, R15, 0x7ffffffc, RZ, 0xc0, !PT ;  /* 0x7ffffffc0f027812 */ /* 0x000fe400078ec0ff */
[----:B------:R-:W-:Y:S01]  /*0550*/  LOP3.LUT R6, R7, 0x1, RZ, 0xc0, !PT ;  /* 0x0000000107067812 */ /* 0x000fe200078ec0ff */
[----:B------:R-:W-:Y:S01]  /*0560*/  IMAD.SHL.U32 R184, R184, 0x2, RZ ;  /* 0x00000002b8b87824 */ /* 0x000fe200078e00ff */
[----:B------:R-:W-:Y:S01]  /*0570*/  LOP3.LUT R180, R180, R4, R0, 0xf6, !PT ;  /* 0x00000004b4b47212 */ /* 0x000fe200078ef600 */
[----:B------:R-:W-:Y:S01]  /*0580*/  IMAD.IADD R0, R13, 0x1, -R2 ;  /* 0x000000010d007824 */ /* 0x000fe200078e0a02 */
[----:B------:R-:W-:Y:S01]  /*0590*/  ISETP.NE.U32.AND P0, PT, R6, 0x1, PT ;  /* 0x000000010600780c */ /* 0x000fe20003f05070 */
[----:B------:R-:W-:Y:S01]  /*05a0*/  IMAD.SHL.U32 R2, R7, 0x40, RZ ;  /* 0x0000004007027824 */ /* 0x000fe200078e00ff */
[----:B------:R-:W-:Y:S01]  /*05b0*/  LOP3.LUT R251, R251, 0x6, RZ, 0xc0, !PT ;  /* 0x00000006fbfb7812 */ /* 0x000fe200078ec0ff */
[----:B------:R-:W-:Y:S01]  /*05c0*/  IMAD.SHL.U32 R6, R16, 0x40, RZ ;  /* 0x0000004010067824 */ /* 0x000fe200078e00ff */
[----:B------:R-:W-:Y:S01]  /*05d0*/  R2P PR, R7, 0x6 ;  /* 0x0000000607007804 */ /* 0x000fe20000000000 */
[----:B------:R-:W-:Y:S01]  /*05e0*/  IMAD.SHL.U32 R7, R0, 0x2, RZ ;  /* 0x0000000200077824 */ /* 0x000fe200078e00ff */
[----:B------:R-:W-:Y:S01]  /*05f0*/  LOP3.LUT R0, R2, 0x1c0, RZ, 0xc0, !PT ;  /* 0x000001c002007812 */ /* 0x000fe200078ec0ff */
[----:B------:R-:W-:Y:S01]  /*0600*/  IMAD.SHL.U32 R2, R3, 0x8, RZ ;  /* 0x0000000803027824 */ /* 0x000fe200078e00ff */
[----:B------:R-:W-:Y:S01]  /*0610*/  SEL R185, R201, 0xffffffe0, !P4 ;  /* 0xffffffe0c9b97807 */ /* 0x000fe20006000000 */
[----:B------:R-:W-:Y:S01]  /*0620*/  IMAD R251, R3, 0x40, R251 ;  /* 0x0000004003fb7824 */ /* 0x000fe200078e02fb */
[----:B------:R-:W-:Y:S01]  /*0630*/  SEL R201, R201, 0xffffffe0, !P1 ;  /* 0xffffffe0c9c97807 */ /* 0x000fe20004800000 */
[----:B------:R-:W-:Y:S01]  /*0640*/  IMAD R4, R3, 0x2000, R7 ;  /* 0x0000200003047824 */ /* 0x000fe200078e0207 */
[----:B------:R-:W-:-:S02]  /*0650*/  SHF.R.U32.HI R3, RZ, 0x3, R0 ;  /* 0x00000003ff037819 */ /* 0x000fc40000011600 */
[----:B------:R-:W-:Y:S01]  /*0660*/  LOP3.LUT R2, R2, 0x8, RZ, 0xc0, !PT ;  /* 0x0000000802027812 */ /* 0x000fe200078ec0ff */
[----:B------:R-:W-:Y:S01]  /*0670*/  IMAD R4, R10, 0x400, R4 ;  /* 0x000004000a047824 */ /* 0x000fe200078e0204 */
[CC--:B------:R-:W-:Y:S02]  /*0680*/  LOP3.LUT R5, R3.reuse, R0.reuse, RZ, 0xfc, !PT ;  /* 0x0000000003057212 */ /* 0x0c0fe400078efcff */
[----:B------:R-:W-:Y:S02]  /*0690*/  LOP3.LUT R9, R2, 0x10, R8, 0xf8, !PT ;  /* 0x0000001002097812 */ /* 0x000fe400078ef808 */
[----:B------:R-:W-:Y:S01]  /*06a0*/  LOP3.LUT R8, R3, R0, R2, 0x1e, !PT ;  /* 0x0000000003087212 */ /* 0x000fe200078e1e02 */
[----:B------:R-:W-:Y:S01]  /*06b0*/  IMAD.IADD R198, R5, 0x1, R4 ;  /* 0x0000000105c67824 */ /* 0x000fe200078e0204 */
[----:B------:R-:W-:Y:S01]  /*06c0*/  LOP3.LUT R2, R6, 0x1c0, RZ, 0xc0, !PT ;  /* 0x000001c006027812 */ /* 0x000fe200078ec0ff */
[----:B------:R-:W-:Y:S01]  /*06d0*/  IMAD.SHL.U32 R5, R11, 0x8, RZ ;  /* 0x000000080b057824 */ /* 0x000fe200078e00ff */
[----:B------:R-:W-:Y:S01]  /*06e0*/  SEL R199, R199, 0x10, !P0 ;  /* 0x00000010c7c77807 */ /* 0x000fe20004000000 */
[----:B------:R-:W-:Y:S01]  /*06f0*/  IMAD R0, R10, 0x400, R7 ;  /* 0x000004000a007824 */ /* 0x000fe200078e0207 */
[----:B------:R-:W-:Y:S01]  /*0700*/  SHF.R.U32.HI R3, RZ, 0x3, R2 ;  /* 0x00000003ff037819 */ /* 0x000fe20000011602 */
[----:B------:R-:W-:Y:S01]  /*0710*/  IMAD.SHL.U32 R4, R12, 0x40, RZ ;  /* 0x000000400c047824 */ /* 0x000fe200078e00ff */
[----:B------:R-:W-:Y:S01]  /*0720*/  LOP3.LUT R5, R2, 0x8, R5, 0xf8, !PT ;  /* 0x0000000802057812 */ /* 0x000fe200078ef805 */
[----:B------:R-:W-:Y:S01]  /*0730*/  IMAD.IADD R8, R0, 0x1, R8 ;  /* 0x0000000100087824 */ /* 0x000fe200078e0208 */
[----:B------:R-:W-:-:S02]  /*0740*/  LOP3.LUT R2, R3, R9, R2, 0x1e, !PT ;  /* 0x0000000903027212 */ /* 0x000fc400078e1e02 */
[----:B------:R-:W-:Y:S02]  /*0750*/  LOP3.LUT R0, R4, 0xfffffe00, RZ, 0xc0, !PT ;  /* 0xfffffe0004007812 */ /* 0x000fe400078ec0ff */
[----:B------:R-:W-:Y:S02]  /*0760*/  LOP3.LUT R3, R5, R3, RZ, 0x3c, !PT ;  /* 0x0000000305037212 */ /* 0x000fe400078e3cff */
[----:B------:R-:W-:Y:S01]  /*0770*/  LOP3.LUT R190, R2, R0, RZ, 0xfc, !PT ;  /* 0x0000000002be7212 */ /* 0x000fe200078efcff */
[----:B------:R-:W-:Y:S01]  /*0780*/  IMAD R4, R10, 0x400, R0 ;  /* 0x000004000a047824 */ /* 0x000fe200078e0200 */
[----:B------:R-:W-:Y:S01]  /*0790*/  LEA R198, R198, UR4, 0x1 ;  /* 0x00000004c6c67c11 */ /* 0x000fe2000f8e08ff */
[----:B------:R-:W-:Y:S01]  /*07a0*/  IMAD.U32 R0, RZ, RZ, UR6 ;  /* 0x00000006ff007e24 */ /* 0x000fe2000f8e00ff */
[----:B------:R-:W-:Y:S01]  /*07b0*/  USHF.R.S32.HI UR6, URZ, 0x1f, UR45 ;  /* 0x0000001f3f067899 */ /* 0x000fe2000801142d */
[----:B------:R-:W-:Y:S01]  /*07c0*/  IMAD.U32 R2, RZ, RZ, UR5 ;  /* 0x00000005ff027e24 */ /* 0x000fe2000f8e00ff */
[----:B------:R-:W-:Y:S01]  /*07d0*/  USHF.R.S32.HI UR5, URZ, 0x1f, UR53 ;  /* 0x0000001f3f057899 */ /* 0x000fe20008011435 */
[----:B------:R-:W-:Y:S01]  /*07e0*/  IMAD.MOV.U32 R0, RZ, RZ, 0x40 ;  /* 0x00000040ff007424 */ /* 0x000fe200078e00ff */
[----:B------:R-:W-:Y:S01]  /*07f0*/  LEA R180, R180, UR4, 0x1 ;  /* 0x00000004b4b47c11 */ /* 0x000fe2000f8e08ff */
[----:B------:R-:W-:-:S02]  /*0800*/  IMAD.IADD R189, R4, 0x1, R3 ;  /* 0x0000000104bd7824 */ /* 0x000fc400078e0203 */
        /* <DEDUP_REMOVED lines=12> */
[----:B------:R-:W-:-:S02]  /*08d0*/  IMAD.IADD R5, R0, 0x1, R252 ;  /* 0x0000000100057824 */ /* 0x000fc400078e02fc */
[----:B------:R-:W-:Y:S02]  /*08e0*/  IMAD.IADD R6, R201, 0x1, R252 ;  /* 0x00000001c9067824 */ /* 0x000fe400078e02fc */
[C---:B------:R-:W-:Y:S01]  /*08f0*/  VIADD R10, R252.reuse, 0x420 ;  /* 0x00000420fc0a7836 */ /* 0x040fe20000000000 */
[----:B------:R-:W-:Y:S01]  /*0900*/  STL [R1+0x14], R5 ;  /* 0x0000140501007387 */ /* 0x000fe20000100800 */
        /* <DEDUP_REMOVED lines=12> */
[C---:B------:R-:W-:Y:S02]  /*09d0*/  IMAD.IADD R183, R186.reuse, 0x1, R183 ;  /* 0x00000001bab77824 */ /* 0x040fe400078e02b7 */
[----:B------:R-:W-:Y:S01]  /*09e0*/  IMAD.IADD R199, R199, 0x1, R197 ;  /* 0x00000001c7c77824 */ /* 0x000fe200078e02c5 */
[----:B------:R-:W-:Y:S01]  /*09f0*/  STL [R1+0x18], R9 ;  /* 0x0000180901007387 */ /* 0x000fe20000100800 */
[----:B------:R-:W-:-:S02]  /*0a00*/  IMAD.IADD R186, R186, 0x1, R185 ;  /* 0x00000001baba7824 */ /* 0x000fc400078e02b9 */
[--C-:B------:R-:W-:Y:S01]  /*0a10*/  IMAD.IADD R204, R198, 0x1, R201.reuse ;  /* 0x00000001c6cc7824 */ /* 0x100fe200078e02c9 */
[----:B------:R-:W-:Y:S01]  /*0a20*/  STL [R1+0xc], R7 ;  /* 0x00000c0701007387 */ /* 0x000fe20000100800 */
[----:B------:R-:W-:Y:S02]  /*0a30*/  IMAD.IADD R203, R200, 0x1, R201 ;  /* 0x00000001c8cb7824 */ /* 0x000fe400078e02c9 */
[----:B------:R-:W-:Y:S02]  /*0a40*/  IMAD.IADD R202, R201, 0x1, R197 ;  /* 0x00000001c9ca7824 */ /* 0x000fe400078e02c5 */
[C---:B-1----:R-:W-:Y:S02]  /*0a50*/  VIADD R6, R252.reuse, 0x2440 ;  /* 0x00002440fc067836 */ /* 0x042fe40000000000 */
[----:B------:R-:W-:Y:S02]  /*0a60*/  @P2 VIADD R6, R252, 0x23c0 ;  /* 0x000023c0fc062836 */ /* 0x000fe40000000000 */
[----:B------:R-:W-:-:S03]  /*0a70*/  IMAD.IADD R185, R185, 0x1, R183 ;  /* 0x00000001b9b97824 */ /* 0x000fc600078e02b7 */
[----:B------:R1:W-:Y:S02]  /*0a80*/  STL [R1+0x8], R6 ;  /* 0x0000080601007387 */ /* 0x0003e40000100800 */
[C---:B-1----:R-:W-:Y:S02]  /*0a90*/  IMAD.IADD R6, R201.reuse, 0x1, R5 ;  /* 0x00000001c9067824 */ /* 0x042fe400078e0205 */
[C---:B------:R-:W-:Y:S02]  /*0aa0*/  IMAD.IADD R5, R201.reuse, 0x1, R4 ;  /* 0x00000001c9057824 */ /* 0x040fe400078e0204 */
[--C-:B------:R-:W-:Y:S01]  /*0ab0*/  IMAD.IADD R4, R0, 0x1, R3.reuse ;  /* 0x0000000100047824 */ /* 0x100fe200078e0203 */
[----:B------:R1:W-:Y:S01]  /*0ac0*/  STL [R1+0x2c], R6 ;  /* 0x00002c0601007387 */ /* 0x0003e20000100800 */
[----:B------:R-:W-:Y:S02]  /*0ad0*/  IMAD.IADD R0, R2, 0x1, R3 ;  /* 0x0000000102007824 */ /* 0x000fe400078e0203 */
[----:B------:R-:W-:Y:S01]  /*0ae0*/  IMAD.IADD R201, R201, 0x1, R199 ;  /* 0x00000001c9c97824 */ /* 0x000fe200078e02c7 */
[----:B------:R1:W-:Y:S04]  /*0af0*/  STL [R1+0x28], R5 ;  /* 0x0000280501007387 */ /* 0x0003e80000100800 */
[----:B------:R1:W-:Y:S04]  /*0b00*/  STL [R1+0x24], R4 ;  /* 0x0000240401007387 */ /* 0x0003e80000100800 */
[----:B------:R1:W-:Y:S02]  /*0b10*/  STL [R1+0x20], R0 ;  /* 0x0000200001007387 */ /* 0x0003e40000100800 */
.L_x_726:
        /* <DEDUP_REMOVED lines=16> */
[----:B-1--4-:R-:W-:Y:S01]  /*0c20*/  IMAD.U32 R2, RZ, RZ, UR8 ;  /* 0x00000008ff027e24 */ /* 0x012fe2000f8e00ff */
[----:B------:R-:W-:Y:S01]  /*0c30*/  UISETP.NE.U32.AND UP1, UPT, UR14, URZ, UPT ;  /* 0x0000003f0e00728c */ /* 0x000fe2000bf25070 */
[----:B-1----:R-:W-:Y:S01]  /*0c40*/  IMAD.U32 R4, RZ, RZ, UR12 ;  /* 0x0000000cff047e24 */ /* 0x002fe2000f8e00ff */
        /* <DEDUP_REMOVED lines=9> */
[----:B------:R-:W-:Y:S01]  /*0ce0*/  PLOP3.LUT P3, PT, PT, PT, UP4, 0x80, 0x0 ;  /* 0x000000000000781c */ /* 0x000fe20003f6f048 */
[----:B------:R-:W-:Y:S01]  /*0cf0*/  UMOV UR24, URZ ;  /* 0x0000003f00187c82 */ /* 0x000fe20008000000 */
[----:B------:R-:W-:Y:S01]  /*0d00*/  @!UP0 ULDC.64 UR8, c[0x0][0x318] ;  /* 0x0000c60000088ab9 */ /* 0x000fe20000000a00 */
        /* <DEDUP_REMOVED lines=12> */
[----:B------:R-:W-:Y:S01]  /*0dd0*/  @!UP0 UISETP.NE.U32.AND UP1, UPT, UR8, URZ, UPT ;  /* 0x0000003f0800828c */ /* 0x000fe2000bf25070 */
[----:B------:R-:W-:-:S03]  /*0de0*/  @!UP0 ULDC UR6, c[0x0][0x2cc] ;  /* 0x0000b30000068ab9 */ /* 0x000fc60000000800 */
        /* <DEDUP_REMOVED lines=22> */
.L_x_680:
        /* <DEDUP_REMOVED lines=17> */
[----:B------:R-:W-:Y:S01]  /*1060*/  ULDC.U8 UR29, c[0x0][0x3d8] ;  /* 0x0000f600001d7ab9 */ /* 0x000fe20000000000 */
[----:B------:R-:W-:Y:S02]  /*1070*/  @!UP2 UIMAD UR12, UR55, UR8, URZ ;  /* 0x00000008370ca2a4 */ /* 0x000fe4000f8e023f */
[----:B------:R-:W-:Y:S02]  /*1080*/  USHF.R.S32.HI UR17, URZ, 0x1f, UR56 ;  /* 0x0000001f3f117899 */ /* 0x000fe40008011438 */
[----:B------:R-:W-:Y:S02]  /*1090*/  @!UP2 UIMAD UR36, UR45, UR9, UR12 ;  /* 0x000000092d24a2a4 */ /* 0x000fe4000f8e020c */
[----:B------:R-:W-:Y:S02]  /*10a0*/  UIADD3 UR12, UR13, 0x7f, URZ ;  /* 0x0000007f0d0c7890 */ /* 0x000fe4000fffe03f */
[----:B------:R-:W-:Y:S01]  /*10b0*/  @!UP2 UIMAD.WIDE.U32 UR40, UR45, UR8, URZ ;  /* 0x000000082d28a2a5 */ /* 0x000fe2000f8e003f */
[----:B-1----:R-:W-:Y:S01]  /*10c0*/  IABS R5, R6 ;  /* 0x0000000600057213 */ /* 0x002fe20000000000 */
[----:B------:R-:W-:-:S02]  /*10d0*/  UIADD3 UR8, UR13, 0x80, UR30 ;  /* 0x000000800d087890 */ /* 0x000fc4000fffe01e */
[----:B------:R-:W-:Y:S01]  /*10e0*/  UISETP.NE.AND UP3, UPT, UR29, URZ, UPT ;  /* 0x0000003f1d00728c */ /* 0x000fe2000bf65270 */
[----:B------:R-:W1:Y:S01]  /*10f0*/  I2F.RP R2, R5 ;  /* 0x0000000500027306 */ /* 0x000e620000209400 */
[----:B------:R-:W-:Y:S01]  /*1100*/  ULDC UR27, c[0x0][0x394] ;  /* 0x0000e500001b7ab9 */ /* 0x000fe20000000800 */
[----:B------:R-:W-:Y:S01]  /*1110*/  ULDC UR60, c[0x0][0x2dc] ;  /* 0x0000b700003c7ab9 */ /* 0x000fe20000000800 */
[----:B------:R-:W-:Y:S01]  /*1120*/  ULDC UR59, c[0x0][0x270] ;  /* 0x00009c00003b7ab9 */ /* 0x000fe20000000800 */
[----:B--2---:R-:W-:Y:S02]  /*1130*/  UIMAD.WIDE.U32 UR38, UR16, UR14, URZ ;  /* 0x0000000e102672a5 */ /* 0x004fe4000f8e003f */
[----:B------:R-:W-:Y:S02]  /*1140*/  UIADD3 UR27, UR8, UR27, -UR6 ;  /* 0x0000001b081b7290 */ /* 0x000fe4000fffe806 */
[----:B------:R-:W-:Y:S02]  /*1150*/  UIMAD UR37, UR16, UR15, UR39 ;  /* 0x0000000f102572a4 */ /* 0x000fe4000f8e0227 */
[----:B------:R-:W-:Y:S01]  /*1160*/  USHF.L.U32 UR16, UR45, 0x7, URZ ;  /* 0x000000072d107899 */ /* 0x000fe2000800063f */
[----:B------:R-:W-:Y:S01]  /*1170*/  @UP2 ULDC.64 UR14, c[0x0][0x420] ;  /* 0x00010800000e2ab9 */ /* 0x000fe20000000a00 */
[----:B------:R-:W-:Y:S01]  /*1180*/  UIMAD.WIDE UR8, UR60, UR59, URZ ;  /* 0x0000003b3c0872a5 */ /* 0x000fe2000f8e023f */
[----:B-1----:R-:W1:Y:S01]  /*1190*/  MUFU.RCP R2, R2 ;  /* 0x0000000200027308 */ /* 0x002e620000001000 */
[----:B------:R-:W-:-:S02]  /*11a0*/  USEL UR35, UR16, URZ, UP4 ;  /* 0x0000003f10237287 */ /* 0x000fc4000a000000 */
[----:B------:R-:W-:Y:S02]  /*11b0*/  USHF.R.S32.HI UR16, URZ, 0x1f, UR12 ;  /* 0x0000001f3f107899 */ /* 0x000fe4000801140c */
[----:B------:R-:W-:Y:S02]  /*11c0*/  @UP2 UIMAD.WIDE.U32 UR42, UR7, UR14, URZ ;  /* 0x0000000e072a22a5 */ /* 0x000fe4000f8e003f */
[----:B------:R-:W-:Y:S02]  /*11d0*/  ULEA.HI UR29, UR16, UR12, URZ, 0x7 ;  /* 0x0000000c101d7291 */ /* 0x000fe4000f8f383f */
[----:B------:R-:W-:Y:S02]  /*11e0*/  UIMAD UR12, UR17, UR45, URZ ;  /* 0x0000002d110c72a4 */ /* 0x000fe4000f8e023f */
[----:B------:R-:W-:Y:S02]  /*11f0*/  @UP2 UIMAD UR51, UR7, UR15, UR43 ;  /* 0x0000000f073322a4 */ /* 0x000fe4000f8e022b */
[----:B------:R-:W-:-:S02]  /*1200*/  UIMAD.WIDE.U32 UR14, UR45, UR56, URZ ;  /* 0x000000382d0e72a5 */ /* 0x000fc4000f8e003f */
[----:B------:R-:W-:Y:S01]  /*1210*/  UIMAD UR12, UR55, UR56, UR12 ;  /* 0x00000038370c72a4 */ /* 0x000fe2000f8e020c */
[----:B-1----:R-:W-:Y:S01]  /*1220*/  VIADD R2, R2, 0xffffffe ;  /* 0x0ffffffe02027836 */ /* 0x002fe20000000000 */
[----:B------:R-:W-:Y:S02]  /*1230*/  UIMAD.WIDE.U32 UR16, UR8, UR14, URZ ;  /* 0x0000000e081072a5 */ /* 0x000fe4000f8e003f */
[----:B------:R-:W-:Y:S01]  /*1240*/  UIMAD UR14, UR9, UR14, URZ ;  /* 0x0000000e090e72a4 */ /* 0x000fe2000f8e023f */
[----:B------:R-:W1:Y:S01]  /*1250*/  F2I.FTZ.U32.TRUNC.NTZ R3, R2 ;  /* 0x0000000200037305 */ /* 0x000e62000021f000 */
[----:B------:R-:W-:Y:S01]  /*1260*/  UIADD3 UR12, UR15, UR12, URZ ;  /* 0x0000000c0f0c7290 */ /* 0x000fe2000fffe03f */
[----:B------:R-:W-:Y:S01]  /*1270*/  ULDC.64 UR32, c[0x0][0x240] ;  /* 0x0000900000207ab9 */ /* 0x000fe20000000a00 */
[----:B------:R-:W-:Y:S02]  /*1280*/  UISETP.NE.AND UP1, UPT, UR31, -0x1, UPT ;  /* 0xffffffff1f00788c */ /* 0x000fe4000bf25270 */
[----:B------:R-:W-:-:S02]  /*1290*/  UIMAD UR12, UR8, UR12, UR14 ;  /* 0x0000000c080c72a4 */ /* 0x000fc4000f8e020e */
[----:B------:R-:W-:Y:S02]  /*12a0*/  UIMAD.WIDE.U32 UR18, UR7, UR32, URZ ;  /* 0x00000020071272a5 */ /* 0x000fe4000f8e003f */
[----:B------:R-:W-:Y:S01]  /*12b0*/  UIADD3 UR50, UR17, UR12, URZ ;  /* 0x0000000c11327290 */ /* 0x000fe2000fffe03f */
[----:B------:R-:W-:Y:S01]  /*12c0*/  PLOP3.LUT P0, PT, PT, PT, UP1, 0x80, 0x0 ;  /* 0x000000000000781c */ /* 0x000fe20003f0f018 */
[----:B------:R-:W-:Y:S02]  /*12d0*/  UIADD3 UR12, UR27, 0x7f, URZ ;  /* 0x0000007f1b0c7890 */ /* 0x000fe4000fffe03f */
[----:B------:R-:W-:Y:S01]  /*12e0*/  USEL UR52, UR20, UR18, !UP2 ;  /* 0x0000001214347287 */ /* 0x000fe2000d000000 */
[----:B-1----:R-:W-:Y:S01]  /*12f0*/  IMAD.MOV R0, RZ, RZ, -R3 ;  /* 0x000000ffff007224 */ /* 0x002fe200078e0a03 */
[----:B------:R-:W-:Y:S01]  /*1300*/  MOV R2, RZ ;  /* 0x000000ff00027202 */ /* 0x000fe20000000f00 */
[----:B------:R-:W-:Y:S02]  /*1310*/  UIADD3 UR46, UR21, UR26, URZ ;  /* 0x0000001a152e7290 */ /* 0x000fe4000fffe03f */
[----:B------:R-:W-:Y:S01]  /*1320*/  IMAD R0, R0, R5, RZ ;  /* 0x0000000500007224 */ /* 0x000fe200078e02ff */
[----:B------:R-:W-:-:S02]  /*1330*/  UIMAD.WIDE.U32 UR20, UR8, UR7, URZ ;  /* 0x00000007081472a5 */ /* 0x000fc4000f8e003f */
[----:B------:R-:W-:Y:S01]  /*1340*/  USHF.R.S32.HI UR18, URZ, 0x1f, UR12 ;  /* 0x0000001f3f127899 */ /* 0x000fe2000801140c */
[----:B------:R-:W-:Y:S01]  /*1350*/  IMAD.HI.U32 R0, R3, R0, R2 ;  /* 0x0000000003007227 */ /* 0x000fe200078e0002 */
[----:B------:R-:W-:Y:S02]  /*1360*/  USEL UR54, UR16, UR20, !UP2 ;  /* 0x0000001410367287 */ /* 0x000fe4000d000000 */
[----:B------:R-:W-:Y:S01]  /*1370*/  ULEA.HI UR12, UR18, UR12, URZ, 0x7 ;  /* 0x0000000c120c7291 */ /* 0x000fe2000f8f383f */
[----:B------:R-:W-:Y:S01]  /*1380*/  IMAD.MOV.U32 R2, RZ, RZ, R4 ;  /* 0x000000ffff027224 */ /* 0x000fe200078e0004 */
[----:B------:R-:W-:Y:S02]  /*1390*/  UIMAD UR16, UR9, UR7, URZ ;  /* 0x00000007091072a4 */ /* 0x000fe4000f8e023f */
[----:B------:R-:W-:Y:S01]  /*13a0*/  UIMAD UR28, UR7, UR33, URZ ;  /* 0x00000021071c72a4 */ /* 0x000fe2000f8e023f */
[----:B------:R-:W-:Y:S01]  /*13b0*/  IMAD.HI.U32 R0, R0, R2, RZ ;  /* 0x0000000200007227 */ /* 0x000fe200078e00ff */
[----:B------:R-:W-:Y:S01]  /*13c0*/  @UP1 UIADD3 UR23, UR24, UR31, URZ ;  /* 0x0000001f18171290 */ /* 0x000fe2000fffe03f */
[----:B------:R-:W-:Y:S01]  /*13d0*/  @UP1 ULDC.64 UR14, c[0x0][0x248] ;  /* 0x00009200000e1ab9 */ /* 0x000fe20000000a00 */
[----:B------:R-:W-:-:S02]  /*13e0*/  USHF.R.S32.HI UR18, URZ, 0x7, UR29 ;  /* 0x000000073f127899 */ /* 0x000fc4000801141d */
[----:B------:R-:W-:Y:S01]  /*13f0*/  IADD3 R3, -R0, RZ, RZ ;  /* 0x000000ff00037210 */ /* 0x000fe20007ffe1ff */
[----:B------:R-:W-:Y:S02]  /*1400*/  USHF.R.S32.HI UR12, URZ, 0x7, UR12 ;  /* 0x000000073f0c7899 */ /* 0x000fe4000801140c */
[----:B------:R-:W-:Y:S02]  /*1410*/  @UP2 UIADD3 UR50, UR21, UR16, URZ ;  /* 0x0000001015322290 */ /* 0x000fe4000fffe03f */
[C---:B------:R-:W-:Y:S01]  /*1420*/  IMAD R2, R5.reuse, R3, R2 ;  /* 0x0000000305027224 */ /* 0x040fe200078e0202 */
[----:B------:R-:W-:Y:S01]  /*1430*/  ULDC UR44, c[0x0][0x2c4] ;  /* 0x0000b100002c7ab9 */ /* 0x000fe20000000800 */
[----:B------:R-:W-:Y:S02]  /*1440*/  @UP2 UIADD3 UR46, UR19, UR28, URZ ;  /* 0x0000001c132e2290 */ /* 0x000fe4000fffe03f */
[----:B------:R-:W-:Y:S01]  /*1450*/  @UP1 UIMAD.WIDE.U32 UR16, UR23, UR14, URZ ;  /* 0x0000000e171012a5 */ /* 0x000fe2000f8e003f */
[----:B------:R-:W-:Y:S01]  /*1460*/  ISETP.GT.U32.AND P2, PT, R5, R2, PT ;  /* 0x000000020500720c */ /* 0x000fe20003f44070 */
[----:B------:R-:W-:-:S02]  /*1470*/  @UP1 UIMAD UR19, UR23, UR15, URZ ;  /* 0x0000000f171312a4 */ /* 0x000fc4000f8e023f */
[----:B------:R-:W-:Y:S02]  /*1480*/  @UP3 UIMAD UR20, UR45, UR44, URZ ;  /* 0x0000002c2d1432a4 */ /* 0x000fe4000f8e023f */
[----:B------:R-:W-:Y:S02]  /*1490*/  UISETP.LT.AND UP0, UPT, UR18, UR12, UPT ;  /* 0x0000000c1200728c */ /* 0x000fe4000bf01270 */
[----:B------:R-:W-:Y:S02]  /*14a0*/  @UP1 UIADD3 UR49, UR17, UR19, URZ ;  /* 0x0000001311311290 */ /* 0x000fe4000fffe03f */
[----:B------:R-:W-:Y:S02]  /*14b0*/  @UP3 USEL UR17, UR20, UR7, !UP2 ;  /* 0x0000000714113287 */ /* 0x000fe4000d000000 */
[----:B------:R-:W-:Y:S02]  /*14c0*/  USEL UR28, UR18, UR12, UP0 ;  /* 0x0000000c121c7287 */ /* 0x000fe40008000000 */
[----:B------:R-:W-:Y:S01]  /*14d0*/  @UP1 UIADD3 UR25, UR24, UR31, URZ ;  /* 0x0000001f18191290 */ /* 0x000fe2000fffe03f */
[----:B------:R-:W-:Y:S01]  /*14e0*/  @!P2 IMAD.IADD R2, R2, 0x1, -R5 ;  /* 0x000000010202a824 */ /* 0x000fe200078e0a05 */
[----:B------:R-:W-:Y:S01]  /*14f0*/  @UP1 UMOV UR47, UR16 ;  /* 0x00000010002f1c82 */ /* 0x000fe20008000000 */
[----:B------:R-:W-:Y:S01]  /*1500*/  @UP3 ULDC UR16, c[0x0][0x2e4] ;  /* 0x0000b90000103ab9 */ /* 0x000fe20000000800 */
[----:B------:R-:W-:Y:S01]  /*1510*/  @UP1 ULDC.64 UR26, c[0x0][0x250] ;  /* 0x00009400001a1ab9 */ /* 0x000fe20000000a00 */
[----:B------:R-:W-:Y:S01]  /*1520*/  @!UP3 UIMAD UR19, UR45, UR59, UR53 ;  /* 0x0000003b2d13b2a4 */ /* 0x000fe2000f8e0235 */
[----:B------:R-:W-:Y:S01]  /*1530*/  ISETP.GE.U32.AND P3, PT, R2, R5, PT ;  /* 0x000000050200720c */ /* 0x000fe20003f66070 */
[----:B------:R-:W-:Y:S01]  /*1540*/  USHF.L.U64.HI UR34, UR45, 0x7, UR55 ;  /* 0x000000072d227899 */ /* 0x000fe20008010237 */
[----:B------:R-:W-:Y:S01]  /*1550*/  LOP3.LUT R2, R6, UR53, RZ, 0x3c, !PT ;  /* 0x0000003506027c12 */ /* 0x000fe2000f8e3cff */
[----:B------:R-:W-:-:S02]  /*1560*/  @UP3 UIMAD UR23, UR53, UR16, UR17 ;  /* 0x00000010351732a4 */ /* 0x000fc4000f8e0211 */
[----:B------:R-:W-:Y:S02]  /*1570*/  ULEA UR12, UR28, 0xffffff80, 0x7 ;  /* 0xffffff801c0c7891 */ /* 0x000fe4000f8e383f */
[----:B------:R-:W-:Y:S02]  /*1580*/  @UP1 UIMAD.WIDE.U32 UR16, UR25, UR26, URZ ;  /* 0x0000001a191012a5 */ /* 0x000fe4000f8e003f */
[----:B------:R-:W-:Y:S02]  /*1590*/  @!UP3 UIMAD UR23, UR19, UR44, URZ ;  /* 0x0000002c1317b2a4 */ /* 0x000fe4000f8e023f */
[----:B------:R-:W-:Y:S02]  /*15a0*/  @UP1 UIMAD UR18, UR25, UR27, URZ ;  /* 0x0000001b191212a4 */ /* 0x000fe4000f8e023f */
[----:B------:R-:W-:Y:S02]  /*15b0*/  USEL UR19, UR34, URZ, UP4 ;  /* 0x0000003f22137287 */ /* 0x000fe4000a000000 */
[----:B------:R-:W-:-:S02]  /*15c0*/  USHF.R.S32.HI UR21, URZ, 0x1f, UR12 ;  /* 0x0000001f3f157899 */ /* 0x000fc4000801140c */
[----:B------:R-:W-:Y:S02]  /*15d0*/  UIADD3 UR20, UP0, UR12, UR35, URZ ;  /* 0x000000230c147290 */ /* 0x000fe4000ff1e03f */
[----:B------:R-:W-:Y:S02]  /*15e0*/  @UP1 UIADD3 UR48, UR17, UR18, URZ ;  /* 0x0000001211301290 */ /* 0x000fe4000fffe03f */
[----:B------:R-:W-:Y:S02]  /*15f0*/  @!UP2 UIADD3 UR51, UR41, UR36, URZ ;  /* 0x000000242933a290 */ /* 0x000fe4000fffe03f */
[----:B------:R-:W-:Y:S01]  /*1600*/  UIADD3.X UR25, UR21, UR19, URZ, UP0, !UPT ;  /* 0x0000001315197290 */ /* 0x000fe200087fe43f */
        /* <DEDUP_REMOVED lines=14> */
.L_x_682:
        /* <DEDUP_REMOVED lines=13> */
.L_x_683:
[----:B------:R-:W-:Y:S01]  /*17c0*/  ISETP.GE.AND P1, PT, R2, RZ, PT ;  /* 0x000000ff0200720c */ /* 0x000fe20003f26270 */
[----:B------:R-:W-:Y:S01]  /*17d0*/  @!P2 VIADD R0, R0, 0x1 ;  /* 0x000000010000a836 */ /* 0x000fe20000000000 */
[----:B------:R-:W-:Y:S01]  /*17e0*/  ISETP.NE.AND P2, PT, R6, RZ, PT ;  /* 0x000000ff0600720c */ /* 0x000fe20003f45270 */
[----:B------:R-:W-:Y:S02]  /*17f0*/  UIMAD UR9, UR9, UR20, URZ ;  /* 0x00000014090972a4 */ /* 0x000fe4000f8e023f */
[----:B------:R-:W-:Y:S01]  /*1800*/  @P3 VIADD R0, R0, 0x1 ;  /* 0x0000000100003836 */ /* 0x000fe20000000000 */
[----:B------:R-:W-:Y:S01]  /*1810*/  ULDC.U8 UR18, c[0x0][0x480] ;  /* 0x0001200000127ab9 */ /* 0x000fe20000000000 */
[----:B------:R-:W-:Y:S02]  /*1820*/  UIMAD UR16, UR8, UR25, UR9 ;  /* 0x00000019081072a4 */ /* 0x000fe4000f8e0209 */
[----:B------:R-:W-:Y:S01]  /*1830*/  IMAD.MOV.U32 R16, RZ, RZ, R0 ;  /* 0x000000ffff107224 */ /* 0x000fe200078e0000 */
[----:B------:R-:W-:-:S02]  /*1840*/  UIMAD.WIDE.U32 UR8, UR8, UR20, URZ ;  /* 0x00000014080872a5 */ /* 0x000fc4000f8e003f */
[----:B------:R-:W-:Y:S01]  /*1850*/  UIMAD UR17, UR53, UR60, URZ ;  /* 0x0000003c351172a4 */ /* 0x000fe2000f8e023f */
[----:B------:R-:W-:Y:S01]  /*1860*/  @!P1 IMAD.MOV R16, RZ, RZ, -R16 ;  /* 0x000000ffff109224 */ /* 0x000fe200078e0a10 */
[----:B------:R-:W-:Y:S01]  /*1870*/  PLOP3.LUT P1, PT, PT, PT, UP3, 0x80, 0x0 ;  /* 0x000000000000781c */ /* 0x000fe20003f2f038 */
[----:B------:R-:W-:Y:S01]  /*1880*/  UISETP.NE.AND UP0, UPT, UR18, URZ, UPT ;  /* 0x0000003f1200728c */ /* 0x000fe2000bf05270 */
[----:B------:R-:W-:Y:S01]  /*1890*/  @!P2 LOP3.LUT R16, RZ, R6, RZ, 0x33, !PT ;  /* 0x00000006ff10a212 */ /* 0x000fe200078e33ff */
[----:B------:R-:W-:Y:S02]  /*18a0*/  UIADD3 UR29, UR9, UR16, URZ ;  /* 0x00000010091d7290 */ /* 0x000fe4000fffe03f */
[----:B------:R-:W-:Y:S01]  /*18b0*/  USHF.R.S32.HI UR34, URZ, 0x1f, UR30 ;  /* 0x0000001f3f227899 */ /* 0x000fe2000801141e */
[----:B------:R-:W-:Y:S01]  /*18c0*/  SHF.R.S32.HI R19, RZ, 0x1f, R16 ;  /* 0x0000001fff137819 */ /* 0x000fe20000011410 */
[----:B------:R-:W-:Y:S01]  /*18d0*/  @UP2 UMOV UR16, UR42 ;  /* 0x0000002a00102c82 */ /* 0x000fe20008000000 */
[----:B------:R-:W-:-:S02]  /*18e0*/  USHF.R.S32.HI UR36, URZ, 0x1f, UR17 ;  /* 0x0000001f3f247899 */ /* 0x000fc40008011411 */
[----:B------:R-:W-:Y:S02]  /*18f0*/  USEL UR38, UR38, URZ, UP0 ;  /* 0x0000003f26267287 */ /* 0x000fe40008000000 */
[----:B------:R-:W-:Y:S01]  /*1900*/  USEL UR41, UR37, URZ, UP0 ;  /* 0x0000003f25297287 */ /* 0x000fe20008000000 */
[----:B------:R-:W-:Y:S01]  /*1910*/  @!UP2 UMOV UR16, UR40 ;  /* 0x000000280010ac82 */ /* 0x000fe20008000000 */
[----:B------:R-:W-:Y:S10]  /*1920*/  @!P1 BRA `(.L_x_684) ;  /* 0x00000000001c9947 */ /* 0x000ff40003800000 */
[----:B------:R-:W-:Y:S01]  /*1930*/  @!UP2 UIMAD UR7, UR45, UR56, URZ ;  /* 0x000000382d07a2a4 */ /* 0x000fe2000f8e023f */
[----:B------:R-:W-:Y:S01]  /*1940*/  ULDC UR19, c[0x0][0x2c0] ;  /* 0x0000b00000137ab9 */ /* 0x000fe20000000800 */
[----:B------:R-:W-:Y:S02]  /*1950*/  ULDC UR18, c[0x0][0x2e4] ;  /* 0x0000b90000127ab9 */ /* 0x000fe40000000800 */
[----:B------:R-:W-:Y:S02]  /*1960*/  ULEA UR7, UR45, UR7, 0x7 ;  /* 0x000000072d077291 */ /* 0x000fe4000f8e383f */
[----:B------:R-:W-:-:S04]  /*1970*/  ULEA UR18, UR19, UR18, 0x7 ;  /* 0x0000001213127291 */ /* 0x000fc8000f8e383f */
[----:B------:R-:W-:Y:S01]  /*1980*/  UIMAD UR7, UR18, UR53, UR7 ;  /* 0x00000035120772a4 */ /* 0x000fe2000f8e0207 */
[----:B------:R-:W-:Y:S11]  /*1990*/  BRA `(.L_x_685) ;  /* 0x0000000000087947 */ /* 0x000ff60003800000 */
.L_x_684:
[----:B------:R-:W-:-:S04]  /*19a0*/  UIMAD UR7, UR45, UR59, UR53 ;  /* 0x0000003b2d0772a4 */ /* 0x000fc8000f8e0235 */
[----:B------:R-:W-:-:S12]  /*19b0*/  UIMAD UR7, UR7, UR56, URZ ;  /* 0x00000038070772a4 */ /* 0x000fd8000f8e023f */
.L_x_685:
[----:B------:R-:W1:Y:S01]  /*19c0*/  S2R R14, SR_TID.X ;  /* 0x00000000000e7919 */ /* 0x000e620000002100 */
[----:B------:R-:W2:Y:S01]  /*19d0*/  LDC.64 R6, c[0x0][0x420] ;  /* 0x00010800ff067b82 */ /* 0x000ea20000000a00 */
[----:B------:R-:W-:Y:S01]  /*19e0*/  USHF.R.S32.HI UR20, URZ, 0x1f, UR53 ;  /* 0x0000001f3f147899 */ /* 0x000fe20008011435 */
[----:B------:R-:W-:Y:S01]  /*19f0*/  BSSY B1, `(.L_x_681) ;  /* 0x00008e1000017945 */ /* 0x000fe20003800000 */
[----:B------:R-:W-:Y:S01]  /*1a00*/  ULDC.64 UR18, c[0x0][0x428] ;  /* 0x00010a0000127ab9 */ /* 0x000fe20000000a00 */
[----:B------:R-:W-:Y:S01]  /*1a10*/  UIADD3 UR39, UR12, UR7, URZ ;  /* 0x000000070c277290 */ /* 0x000fe2000fffe03f */
[----:B------:R-:W-:Y:S01]  /*1a20*/  IMAD.U32 R13, RZ, RZ, UR18 ;  /* 0x00000012ff0d7e24 */ /* 0x000fe2000f8e00ff */
[----:B------:R-:W-:Y:S02]  /*1a30*/  UIMAD UR7, UR20, UR18, URZ ;  /* 0x00000012140772a4 */ /* 0x000fe4000f8e023f */
[----:B------:R-:W-:Y:S02]  /*1a40*/  UIMAD UR25, UR60, UR59, URZ ;  /* 0x0000003b3c1972a4 */ /* 0x000fe4000f8e023f */
[----:B------:R-:W-:-:S02]  /*1a50*/  UIMAD UR35, UR53, UR19, UR7 ;  /* 0x00000013352372a4 */ /* 0x000fc4000f8e0207 */
[----:B------:R-:W-:Y:S01]  /*1a60*/  UIADD3 UR7, -UR6, UR13, UR30 ;  /* 0x0000000d06077290 */ /* 0x000fe2000fffe11e */
[----:B------:R-:W-:Y:S01]  /*1a70*/  ULDC UR43, c[0x0][0x398] ;  /* 0x0000e600002b7ab9 */ /* 0x000fe20000000800 */
[----:B------:R-:W-:Y:S02]  /*1a80*/  USHF.L.U32 UR18, UR25, 0x7, URZ ;  /* 0x0000000719127899 */ /* 0x000fe4000800063f */
[----:B------:R-:W-:Y:S02]  /*1a90*/  UIADD3 UR7, UR7, -UR43, URZ ;  /* 0x8000002b07077290 */ /* 0x000fe4000fffe03f */
[----:B------:R-:W-:Y:S02]  /*1aa0*/  UIADD3 UR37, UR12, UR23, URZ ;  /* 0x000000170c257290 */ /* 0x000fe4000fffe03f */
[----:B------:R-:W-:Y:S02]  /*1ab0*/  USHF.R.S32.HI UR23, URZ, 0x1f, UR7 ;  /* 0x0000001f3f177899 */ /* 0x000fe40008011407 */
[----:B------:R-:W-:-:S02]  /*1ac0*/  UIADD3 UR17, UP3, UP2, UR8, UR18, UR17 ;  /* 0x0000001208117290 */ /* 0x000fc4000fa7e011 */
[----:B------:R-:W-:Y:S01]  /*1ad0*/  USHF.R.S32.HI UR18, URZ, 0x1f, UR18 ;  /* 0x0000001f3f127899 */ /* 0x000fe20008011412 */
[----:B------:R-:W-:Y:S01]  /*1ae0*/  ULDC.64 UR8, c[0x0][0x258] ;  /* 0x0000960000087ab9 */ /* 0x000fe20000000a00 */
[----:B------:R-:W-:Y:S02]  /*1af0*/  ULEA.HI UR23, UR23, UR7, URZ, 0x7 ;  /* 0x0000000717177291 */ /* 0x000fe4000f8f383f */
[----:B------:R-:W-:Y:S01]  /*1b00*/  UIADD3.X UR7, UR29, UR18, UR36, UP3, UP2 ;  /* 0x000000121d077290 */ /* 0x000fe20009fe4424 */
[----:B-1----:R-:W-:Y:S01]  /*1b10*/  SHF.R.S32.HI R12, RZ, 0x1f, R14 ;  /* 0x0000001fff0c7819 */ /* 0x002fe2000001140e */
[----:B------:R-:W-:Y:S01]  /*1b20*/  USHF.R.S32.HI UR23, URZ, 0x7, UR23 ;  /* 0x000000073f177899 */ /* 0x000fe20008011417 */
[----:B------:R-:W-:Y:S02]  /*1b30*/  ULDC.64 UR18, c[0x0][0x3e0] ;  /* 0x0000f80000127ab9 */ /* 0x000fe40000000a00 */
[----:B------:R-:W-:Y:S01]  /*1b40*/  LEA.HI R0, R12, R14, RZ, 0x3 ;  /* 0x0000000e0c007211 */ /* 0x000fe200078f18ff */
[----:B------:R-:W-:-:S02]  /*1b50*/  USHF.L.U64.HI UR40, UR32, 0x5, UR33 ;  /* 0x0000000520287899 */ /* 0x000fc40008010221 */
[----:B------:R-:W-:Y:S01]  /*1b60*/  USHF.L.U32 UR42, UR32, 0x5, URZ ;  /* 0x00000005202a7899 */ /* 0x000fe2000800063f */
[----:B------:R-:W-:Y:S02]  /*1b70*/  LOP3.LUT R2, R0, 0xfffffff8, RZ, 0xc0, !PT ;  /* 0xfffffff800027812 */ /* 0x000fe400078ec0ff */
[----:B------:R-:W-:-:S03]  /*1b80*/  SHF.R.S32.HI R0, RZ, 0x3, R0 ;  /* 0x00000003ff007819 */ /* 0x000fc60000011400 */
[----:B------:R-:W-:Y:S01]  /*1b90*/  IMAD.IADD R2, R14, 0x1, -R2 ;  /* 0x000000010e027824 */ /* 0x000fe200078e0a02 */
[----:B------:R-:W-:Y:S02]  /*1ba0*/  SHF.R.S32.HI R33, RZ, 0x1f, R0 ;  /* 0x0000001fff217819 */ /* 0x000fe40000011400 */
[----:B------:R-:W-:Y:S01]  /*1bb0*/  IADD3 R8, P1, R0, UR12, RZ ;  /* 0x0000000c00087c10 */ /* 0x000fe2000ff3e0ff */
[----:B------:R-:W-:-:S03]  /*1bc0*/  IMAD.SHL.U32 R4, R2, 0x8, RZ ;  /* 0x0000000802047824 */ /* 0x000fc600078e00ff */
[----:B------:R-:W-:Y:S02]  /*1bd0*/  IADD3.X R2, R33, UR21, RZ, P1, !PT ;  /* 0x0000001521027c10 */ /* 0x000fe40008ffe4ff */
[----:B------:R-:W-:-:S03]  /*1be0*/  SHF.R.S32.HI R5, RZ, 0x1f, R4 ;  /* 0x0000001fff057819 */ /* 0x000fc60000011404 */
[----:B------:R-:W-:Y:S02]  /*1bf0*/  IMAD R9, R2, UR32, RZ ;  /* 0x0000002002097c24 */ /* 0x000fe4000f8e02ff */
[----:B------:R-:W-:-:S04]  /*1c00*/  IMAD.WIDE.U32 R2, R8, UR32, R4 ;  /* 0x0000002008027c25 */ /* 0x000fc8000f8e0004 */
[----:B------:R-:W-:Y:S01]  /*1c10*/  IMAD R8, R8, UR33, R9 ;  /* 0x0000002108087c24 */ /* 0x000fe2000f8e0209 */
[----:B------:R-:W-:Y:S02]  /*1c20*/  IADD3 R10, P1, R2, UR52, RZ ;  /* 0x00000034020a7c10 */ /* 0x000fe4000ff3e0ff */
[----:B------:R-:W-:Y:S02]  /*1c30*/  LEA.HI R9, R12, R14, RZ, 0x5 ;  /* 0x0000000e0c097211 */ /* 0x000fe400078f28ff */
[----:B------:R-:W-:Y:S01]  /*1c40*/  IADD3.X R11, R3, UR46, R8, P1, !PT ;  /* 0x0000002e030b7c10 */ /* 0x000fe20008ffe408 */
[----:B--2---:R-:W-:Y:S01]  /*1c50*/  IMAD R8, R6, UR21, RZ ;  /* 0x0000001506087c24 */ /* 0x004fe2000f8e02ff */
[----:B------:R-:W-:Y:S02]  /*1c60*/  IADD3 R2, P1, R4, UR16, RZ ;  /* 0x0000001004027c10 */ /* 0x000fe4000ff3e0ff */
[----:B------:R-:W-:Y:S01]  /*1c70*/  LOP3.LUT R12, R9, 0xffffffe0, RZ, 0xc0, !PT ;  /* 0xffffffe0090c7812 */ /* 0x000fe200078ec0ff */
[----:B------:R-:W-:Y:S01]  /*1c80*/  IMAD R8, R7, UR12, R8 ;  /* 0x0000000c07087c24 */ /* 0x000fe2000f8e0208 */
[----:B------:R-:W-:-:S03]  /*1c90*/  IADD3.X R3, R5, UR51, RZ, P1, !PT ;  /* 0x0000003305037c10 */ /* 0x000fc60008ffe4ff */
[----:B------:R-:W-:Y:S02]  /*1ca0*/  IMAD.IADD R12, R14, 0x1, -R12 ;  /* 0x000000010e0c7824 */ /* 0x000fe400078e0a0c */
[----:B------:R-:W-:Y:S01]  /*1cb0*/  IMAD.WIDE.U32 R2, R6, UR12, R2 ;  /* 0x0000000c06027c25 */ /* 0x000fe2000f8e0002 */
[----:B------:R-:W-:-:S03]  /*1cc0*/  UIMAD UR12, UR20, UR8, URZ ;  /* 0x00000008140c72a4 */ /* 0x000fc6000f8e023f */
[----:B------:R-:W-:Y:S01]  /*1cd0*/  IMAD.IADD R3, R3, 0x1, R8 ;  /* 0x0000000103037824 */ /* 0x000fe200078e0208 */
[----:B------:R-:W-:Y:S01]  /*1ce0*/  SHF.R.S32.HI R8, RZ, 0x5, R9 ;  /* 0x00000005ff087819 */ /* 0x000fe20000011409 */
[----:B------:R-:W-:Y:S01]  /*1cf0*/  IMAD.U32 R14, RZ, RZ, UR8 ;  /* 0x00000008ff0e7e24 */ /* 0x000fe2000f8e00ff */
[----:B------:R-:W-:Y:S01]  /*1d00*/  UIADD3 UR8, UP3, UP2, UR38, UR17, UR54 ;  /* 0x0000001126087290 */ /* 0x000fe2000fa7e036 */
[----:B------:R-:W-:Y:S01]  /*1d10*/  IMAD.WIDE.U32 R2, R13, UR53, R2 ;  /* 0x000000350d027c25 */ /* 0x000fe2000f8e0002 */
[----:B------:R-:W-:Y:S02]  /*1d20*/  UIMAD UR9, UR53, UR9, UR12 ;  /* 0x00000009350972a4 */ /* 0x000fe4000f8e020c */
[----:B------:R-:W-:Y:S01]  /*1d30*/  UIADD3.X UR7, UR41, UR7, UR50, UP3, UP2 ;  /* 0x0000000729077290 */ /* 0x000fe20009fe4432 */
[----:B------:R-:W-:Y:S01]  /*1d40*/  IMAD R8, R8, UR25, R12 ;  /* 0x0000001908087c24 */ /* 0x000fe2000f8e020c */
[----:B------:R-:W-:Y:S01]  /*1d50*/  UISETP.LT.AND UP2, UPT, URZ, UR23, UPT ;  /* 0x000000173f00728c */ /* 0x000fe2000bf41270 */
[-C--:B------:R-:W-:Y:S01]  /*1d60*/  IMAD R9, R33, R6.reuse, RZ ;  /* 0x0000000621097224 */ /* 0x080fe200078e02ff */
[----:B------:R-:W-:Y:S01]  /*1d70*/  ULDC.64 UR16, c[0x0][0x400] ;  /* 0x0001000000107ab9 */ /* 0x000fe20000000a00 */
[----:B------:R-:W-:Y:S01]  /*1d80*/  VIADD R3, R3, UR35 ;  /* 0x0000002303037c36 */ /* 0x000fe20008000000 */
[----:B------:R-:W-:Y:S01]  /*1d90*/  IADD3 R12, P1, R8, UR8, RZ ;  /* 0x00000008080c7c10 */ /* 0x000fe2000ff3e0ff */
[----:B------:R-:W-:Y:S01]  /*1da0*/  USEL UR23, URZ, UR23, !UP2 ;  /* 0x000000173f177287 */ /* 0x000fe2000d000000 */
[----:B------:R-:W-:Y:S01]  /*1db0*/  IMAD.WIDE.U32 R10, R14, UR53, R10 ;  /* 0x000000350e0a7c25 */ /* 0x000fe2000f8e000a */
[----:B------:R-:W-:Y:S01]  /*1dc0*/  ULDC.64 UR20, c[0x0][0x210] ;  /* 0x0000840000147ab9 */ /* 0x000fe20000000a00 */
[----:B------:R-:W-:Y:S01]  /*1dd0*/  LEA.HI.X.SX32 R13, R8, UR7, 0x1, P1 ;  /* 0x00000007080d7c11 */ /* 0x000fe200088f0eff */
[----:B------:R-:W-:Y:S01]  /*1de0*/  UISETP.GT.AND UP2, UPT, UR28, UR23, UPT ;  /* 0x000000171c00728c */ /* 0x000fe2000bf44270 */
[----:B------:R-:W-:Y:S01]  /*1df0*/  LEA R195, P1, R12, UR16, 0x2 ;  /* 0x000000100cc37c11 */ /* 0x000fe2000f8210ff */
[----:B------:R-:W-:Y:S01]  /*1e00*/  IMAD R14, R0, R7, R9 ;  /* 0x00000007000e7224 */ /* 0x000fe200078e0209 */
[----:B------:R-:W-:Y:S01]  /*1e10*/  LEA R243, P2, R10, UR20, 0x1 ;  /* 0x000000140af37c11 */ /* 0x000fe2000f8408ff */
[----:B------:R-:W-:Y:S01]  /*1e20*/  IMAD.WIDE.U32 R8, R0, R6, R2 ;  /* 0x0000000600087225 */ /* 0x000fe200078e0002 */
[----:B------:R-:W-:Y:S01]  /*1e30*/  LEA.HI.X R3, R12, UR17, R13, 0x2, P1 ;  /* 0x000000110c037c11 */ /* 0x000fe200088f140d */
[----:B------:R-:W-:Y:S01]  /*1e40*/  ULDC.64 UR50, c[0x0][0x478] ;  /* 0x00011e0000327ab9 */ /* 0x000fe20000000a00 */
[----:B------:R-:W-:Y:S01]  /*1e50*/  PLOP3.LUT P1, PT, PT, PT, UP2, 0x80, 0x0 ;  /* 0x000000000000781c */ /* 0x000fe20003f2f028 */
[----:B------:R-:W-:Y:S01]  /*1e60*/  VIADD R11, R11, UR9 ;  /* 0x000000090b0b7c36 */ /* 0x000fe20008000000 */
[----:B------:R-:W-:Y:S01]  /*1e70*/  ULDC.64 UR8, c[0x0][0x2b0] ;  /* 0x0000ac0000087ab9 */ /* 0x000fe20000000a00 */
[----:B------:R-:W-:Y:S01]  /*1e80*/  IMAD.IADD R2, R9, 0x1, R14 ;  /* 0x0000000109027824 */ /* 0x000fe200078e020e */
[----:B------:R-:W-:Y:S01]  /*1e90*/  UIMAD.WIDE UR16, UR37, 0x4, UR8 ;  /* 0x00000004251078a5 */ /* 0x000fe2000f8e0208 */
[----:B------:R-:W-:Y:S01]  /*1ea0*/  SHF.L.U64.HI R13, R6, 0x5, R7 ;  /* 0x00000005060d7819 */ /* 0x000fe20000010207 */
[----:B------:R-:W-:Y:S01]  /*1eb0*/  UIADD3 UR8, UR28, -0x1, URZ ;  /* 0xffffffff1c087890 */ /* 0x000fe2000fffe03f */
[----:B------:R-:W-:Y:S01]  /*1ec0*/  LEA.HI.X R241, R10, UR21, R11, 0x1, P2 ;  /* 0x000000150af17c11 */ /* 0x000fe200090f0c0b */
[----:B------:R-:W-:Y:S01]  /*1ed0*/  UIMAD.WIDE UR20, UR39, 0x4, UR50 ;  /* 0x00000004271478a5 */ /* 0x000fe2000f8e0232 */
[----:B------:R-:W-:Y:S01]  /*1ee0*/  LEA R242, P2, R8, UR18, 0x1 ;  /* 0x0000001208f27c11 */ /* 0x000fe2000f8408ff */
[----:B------:R-:W-:Y:S01]  /*1ef0*/  IMAD.SHL.U32 R11, R6, 0x20, RZ ;  /* 0x00000020060b7824 */ /* 0x000fe200078e00ff */
[----:B------:R-:W-:-:S02]  /*1f00*/  UMOV UR18, UR16 ;  /* 0x0000001000127c82 */ /* 0x000fc40008000000 */
[----:B------:R-:W-:Y:S02]  /*1f10*/  LEA.HI.X R240, R8, UR19, R2, 0x1, P2 ;  /* 0x0000001308f07c11 */ /* 0x000fe400090f0c02 */
[----:B------:R-:W-:Y:S01]  /*1f20*/  UMOV UR19, UR21 ;  /* 0x0000001500137c82 */ /* 0x000fe20008000000 */
[----:B------:R-:W-:Y:S06]  /*1f30*/  @P1 BRA `(.L_x_686) ;  /* 0x0000000800f41947 */ /* 0x000fec0003800000 */
        /* <DEDUP_REMOVED lines=19> */
.L_x_687:
        /* <DEDUP_REMOVED lines=19> */
.L_x_688:
[----:B------:R-:W-:Y:S01]  /*21a0*/  UIMAD UR7, UR34, UR8, URZ ;  /* 0x00000008220772a4 */ /* 0x000fe2000f8e023f */
[----:B------:R-:W-:Y:S01]  /*21b0*/  IMAD.U32 R2, RZ, RZ, UR8 ;  /* 0x00000008ff027e24 */ /* 0x000fe2000f8e00ff */
[----:B------:R-:W-:Y:S01]  /*21c0*/  UIMAD UR6, UR22, -0x80, UR6 ;  /* 0xffffff80160678a4 */ /* 0x000fe2000f8e0206 */
[----:B------:R-:W-:Y:S01]  /*21d0*/  VIADD R6, R0, 0x20 ;  /* 0x0000002000067836 */ /* 0x000fe20000000000 */
[----:B------:R-:W-:Y:S01]  /*21e0*/  UIMAD UR7, UR30, UR9, UR7 ;  /* 0x000000091e0772a4 */ /* 0x000fe2000f8e0207 */
[----:B------:R-:W-:Y:S01]  /*21f0*/  IMAD.WIDE.U32 R2, R2, UR30, R4 ;  /* 0x0000001e02027c25 */ /* 0x000fe2000f8e0004 */
[----:B------:R-:W-:Y:S01]  /*2200*/  USHF.R.S32.HI UR20, URZ, 0x1f, UR53 ;  /* 0x0000001f3f147899 */ /* 0x000fe20008011435 */
[----:B------:R-:W-:Y:S01]  /*2210*/  IADD3 R7, R0, 0x40, RZ ;  /* 0x0000004000077810 */ /* 0x000fe20007ffe0ff */
[----:B------:R-:W-:Y:S01]  /*2220*/  ULDC.64 UR14, c[0x0][0x468] ;  /* 0x00011a00000e7ab9 */ /* 0x000fe20000000a00 */
[----:B------:R-:W-:Y:S01]  /*2230*/  ISETP.GE.AND P2, PT, R6, UR6, PT ;  /* 0x0000000606007c0c */ /* 0x000fe2000bf46270 */
[----:B------:R-:W-:Y:S01]  /*2240*/  IMAD.U32 R6, RZ, RZ, UR7 ;  /* 0x00000007ff067e24 */ /* 0x000fe2000f8e00ff */
[----:B------:R-:W-:Y:S01]  /*2250*/  IADD3 R2, P0, R2, UR18, RZ ;  /* 0x0000001202027c10 */ /* 0x000fe2000ff1e0ff */
[----:B------:R-:W-:Y:S01]  /*2260*/  UIMAD UR7, UR20, UR14, URZ ;  /* 0x0000000e140772a4 */ /* 0x000fe2000f8e023f */
[----:B------:R-:W-:Y:S01]  /*2270*/  ISETP.GE.AND P3, PT, R0, UR6, PT ;  /* 0x0000000600007c0c */ /* 0x000fe2000bf66270 */
[----:B------:R-:W-:Y:S01]  /*2280*/  BSSY B0, `(.L_x_689) ;  /* 0x0000014000007945 */ /* 0x000fe20003800000 */
[----:B------:R-:W-:Y:S01]  /*2290*/  IADD3.X R3, R3, UR19, R6, P0, !PT ;  /* 0x0000001303037c10 */ /* 0x000fe200087fe406 */
[----:B------:R-:W-:Y:S01]  /*22a0*/  IMAD.U32 R6, RZ, RZ, UR14 ;  /* 0x0000000eff067e24 */ /* 0x000fe2000f8e00ff */
[----:B------:R-:W-:Y:S01]  /*22b0*/  UIMAD UR15, UR53, UR15, UR7 ;  /* 0x0000000f350f72a4 */ /* 0x000fe2000f8e0207 */
[----:B------:R-:W-:-:S02]  /*22c0*/  ISETP.GE.AND P1, PT, R7, UR6, PT ;  /* 0x0000000607007c0c */ /* 0x000fc4000bf26270 */
[----:B------:R-:W-:Y:S01]  /*22d0*/  IMAD.WIDE.U32 R2, R6, UR53, R2 ;  /* 0x0000003506027c25 */ /* 0x000fe2000f8e0002 */
[----:B------:R-:W-:-:S04]  /*22e0*/  IADD3 R7, R0, 0x60, RZ ;  /* 0x0000006000077810 */ /* 0x000fc80007ffe0ff */
[----:B------:R-:W-:Y:S02]  /*22f0*/  IADD3 R10, R3, UR15, RZ ;  /* 0x0000000f030a7c10 */ /* 0x000fe4000fffe0ff */
[----:B------:R-:W-:Y:S01]  /*2300*/  ISETP.GE.AND P0, PT, R7, UR6, PT ;  /* 0x0000000607007c0c */ /* 0x000fe2000bf06270 */
[----:B------:R-:W-:-:S12]  /*2310*/  @P3 BRA `(.L_x_690) ;  /* 0x0000000000283947 */ /* 0x000fd80003800000 */
        /* <DEDUP_REMOVED lines=10> */
.L_x_690:
[----:B------:R-:W-:Y:S05]  /*23c0*/  BSYNC B0 ;  /* 0x0000000000007941 */ /* 0x000fea0003800000 */
.L_x_689:
        /* <DEDUP_REMOVED lines=14> */
.L_x_692:
[----:B------:R-:W-:Y:S05]  /*24b0*/  BSYNC B0 ;  /* 0x0000000000007941 */ /* 0x000fea0003800000 */
.L_x_691:
        /* <DEDUP_REMOVED lines=14> */
.L_x_694:
[----:B------:R-:W-:Y:S05]  /*25a0*/  BSYNC B0 ;  /* 0x0000000000007941 */ /* 0x000fea0003800000 */
.L_x_693:
        /* <DEDUP_REMOVED lines=14> */
.L_x_696:
[----:B------:R-:W-:Y:S05]  /*2690*/  BSYNC B0 ;  /* 0x0000000000007941 */ /* 0x000fea0003800000 */
.L_x_695:
        /* <DEDUP_REMOVED lines=26> */
.L_x_698:
[----:B------:R-:W-:Y:S05]  /*2840*/  BSYNC B0 ;  /* 0x0000000000007941 */ /* 0x000fea0003800000 */
.L_x_697:
        /* <DEDUP_REMOVED lines=14> */
.L_x_700:
[----:B------:R-:W-:Y:S05]  /*2930*/  BSYNC B0 ;  /* 0x0000000000007941 */ /* 0x000fea0003800000 */
.L_x_699:
        /* <DEDUP_REMOVED lines=14> */
.L_x_702:
[----:B------:R-:W-:Y:S05]  /*2a20*/  BSYNC B0 ;  /* 0x0000000000007941 */ /* 0x000fea0003800000 */
.L_x_701:
        /* <DEDUP_REMOVED lines=14> */
.L_x_686:
[----:B------:R-:W-:Y:S01]  /*2b10*/  PLOP3.LUT P1, PT, PT, PT, UP0, 0x80, 0x0 ;  /* 0x000000000000781c */ /* 0x000fe20003f2f008 */
[----:B------:R-:W-:Y:S01]  /*2b20*/  UIMAD UR7, UR8, -0x80, UR13 ;  /* 0xffffff80080778a4 */ /* 0x000fe2000f8e020d */
[C---:B------:R-:W-:Y:S01]  /*2b30*/  VIADD R24, R0.reuse, 0x60 ;  /* 0x0000006000187836 */ /* 0x040fe20000000000 */
[----:B------:R-:W2:Y:S01]  /*2b40*/  LDL R36, [R1] ;  /* 0x0000000001247983 */ /* 0x000ea20000100800 */
[C---:B------:R-:W-:Y:S01]  /*2b50*/  VIADD R21, R0.reuse, 0x20 ;  /* 0x0000002000157836 */ /* 0x040fe20000000000 */
[----:B------:R-:W-:Y:S01]  /*2b60*/  ULEA.HI UR9, UR8, UR8, URZ, 0x1 ;  /* 0x0000000808097291 */ /* 0x000fe2000f8f083f */
[C---:B------:R-:W-:Y:S01]  /*2b70*/  VIADD R20, R0.reuse, 0x40 ;  /* 0x0000004000147836 */ /* 0x040fe20000000000 */
[----:B------:R-:W-:Y:S01]  /*2b80*/  ISETP.GE.AND P3, PT, R0, UR7, PT ;  /* 0x0000000700007c0c */ /* 0x000fe2000bf66270 */
[----:B------:R-:W-:Y:S01]  /*2b90*/  IMAD.U32 R15, RZ, RZ, UR42 ;  /* 0x0000002aff0f7e24 */ /* 0x000fe2000f8e00ff */
[----:B------:R-:W-:Y:S01]  /*2ba0*/  ISETP.GE.AND P0, PT, R24, UR7, PT ;  /* 0x0000000718007c0c */ /* 0x000fe2000bf06270 */
[----:B------:R-:W-:Y:S01]  /*2bb0*/  ULOP3.LUT UR9, UR9, 0xfffffffe, URZ, 0xc0, !UPT ;  /* 0xfffffffe09097892 */ /* 0x000fe2000f8ec03f */
[----:B------:R-:W-:Y:S01]  /*2bc0*/  ISETP.GE.AND P2, PT, R21, UR7, PT ;  /* 0x0000000715007c0c */ /* 0x000fe2000bf46270 */
[----:B------:R-:W-:Y:S01]  /*2bd0*/  IMAD.U32 R18, RZ, RZ, UR40 ;  /* 0x00000028ff127e24 */ /* 0x000fe2000f8e00ff */
[----:B------:R-:W-:Y:S01]  /*2be0*/  @P1 BAR.SYNC.DEFER_BLOCKING 0x0 ;  /* 0x0000000000001b1d */ /* 0x000fe20000010000 */
[----:B------:R-:W-:Y:S01]  /*2bf0*/  ISETP.GE.AND P6, PT, R20, UR7, PT ;  /* 0x0000000714007c0c */ /* 0x000fe2000bfc6270 */
[----:B------:R-:W-:Y:S01]  /*2c00*/  UIADD3 UR9, UR8, -UR9, URZ ;  /* 0x8000000908097290 */ /* 0x000fe2000fffe03f */
[----:B------:R-:W-:Y:S01]  /*2c10*/  LEA R2, R250, UR4, 0x1 ;  /* 0x00000004fa027c11 */ /* 0x000fe2000f8e08ff */
[----:B------:R-:W-:Y:S01]  /*2c20*/  UIMAD UR12, UR34, UR14, URZ ;  /* 0x0000000e220c72a4 */ /* 0x000fe2000f8e023f */
[----:B------:R-:W-:Y:S01]  /*2c30*/  IMAD.MOV.U32 R239, RZ, RZ, 0x7f800000 ;  /* 0x7f800000ffef7424 */ /* 0x000fe200078e00ff */
[----:B------:R-:W-:Y:S01]  /*2c40*/  UISETP.NE.AND UP0, UPT, UR9, 0x1, UPT ;  /* 0x000000010900788c */ /* 0x000fe2000bf05270 */
[----:B------:R-:W-:Y:S01]  /*2c50*/  @!P3 IMAD.MOV.U32 R8, RZ, RZ, R242 ;  /* 0x000000ffff08b224 */ /* 0x000fe200078e00f2 */
[----:B------:R-:W-:Y:S01]  /*2c60*/  UIMAD UR9, UR22, -0x80, UR6 ;  /* 0xffffff80160978a4 */ /* 0x000fe2000f8e0206 */
[----:B------:R-:W-:Y:S01]  /*2c70*/  @!P3 IMAD.MOV.U32 R9, RZ, RZ, R240 ;  /* 0x000000ffff09b224 */ /* 0x000fe200078e00f0 */
[----:B------:R-:W-:Y:S01]  /*2c80*/  UIMAD UR12, UR30, UR15, UR12 ;  /* 0x0000000f1e0c72a4 */ /* 0x000fe2000f8e020c */
[-C--:B------:R-:W-:Y:S01]  /*2c90*/  @!P2 LEA R12, P5, R11, R242.reuse, 0x1 ;  /* 0x000000f20b0ca211 */ /* 0x080fe200078a08ff */
[----:B------:R-:W-:Y:S01]  /*2ca0*/  @!P0 IMAD R17, R7, 0xc0, RZ ;  /* 0x000000c007118824 */ /* 0x000fe200078e02ff */
[----:B------:R-:W-:Y:S01]  /*2cb0*/  @!P2 LEA R14, P1, R15, R243, 0x1 ;  /* 0x000000f30f0ea211 */ /* 0x000fe200078208ff */
[----:B------:R-:W-:Y:S01]  /*2cc0*/  ULDC.64 UR28, c[0x0][0x260] ;  /* 0x00009800001c7ab9 */ /* 0x000fe20000000a00 */
[C---:B------:R-:W-:Y:S01]  /*2cd0*/  @!P6 LEA R10, P4, R6.reuse, R242, 0x7 ;  /* 0x000000f2060ae211 */ /* 0x040fe200078838ff */
[----:B------:R-:W-:Y:S01]  /*2ce0*/  IMAD.MOV.U32 R236, RZ, RZ, 0x7f800000 ;  /* 0x7f800000ffec7424 */ /* 0x000fe200078e00ff */
[-C--:B------:R-:W-:Y:S01]  /*2cf0*/  @!P2 LEA.HI.X R13, R11, R240.reuse, R13, 0x1, P5 ;  /* 0x000000f00b0da211 */ /* 0x080fe200028f0c0d */
[----:B------:R-:W-:Y:S01]  /*2d00*/  IMAD.MOV.U32 R237, RZ, RZ, 0x7f800000 ;  /* 0x7f800000ffed7424 */ /* 0x000fe200078e00ff */
[----:B------:R-:W-:Y:S01]  /*2d10*/  @!P6 LEA.HI.X R11, R6, R240, R7, 0x7, P4 ;  /* 0x000000f0060be211 */ /* 0x000fe200020f3c07 */
[----:B------:R-:W-:Y:S01]  /*2d20*/  IMAD.MOV.U32 R238, RZ, RZ, 0x7f800000 ;  /* 0x7f800000ffee7424 */ /* 0x000fe200078e00ff */
[----:B------:R-:W-:-:S02]  /*2d30*/  @!P2 LEA.HI.X R15, R15, R241, R18, 0x1, P1 ;  /* 0x000000f10f0fa211 */ /* 0x000fc400008f0c12 */
[----:B------:R-:W-:Y:S01]  /*2d40*/  PLOP3.LUT P1, PT, PT, PT, UP0, 0x80, 0x0 ;  /* 0x000000000000781c */ /* 0x000fe20003f2f008 */
[----:B------:R-:W-:Y:S01]  /*2d50*/  @P3 STS.128 [R2+0x8000], RZ ;  /* 0x008000ff02003388 */ /* 0x000fe20000000c00 */
[----:B------:R-:W-:Y:S01]  /*2d60*/  ISETP.GE.AND P4, PT, R21, UR9, PT ;  /* 0x0000000915007c0c */ /* 0x000fe2000bf86270 */
[----:B------:R-:W-:Y:S02]  /*2d70*/  VOTEU.ALL UP0, P0 ;  /* 0x00000000003f7886 */ /* 0x000fe40000000000 */
[----:B------:R-:W-:Y:S01]  /*2d80*/  @!PT LDS RZ, [RZ] ;  /* 0x00000000fffff984 */ /* 0x000fe20000000800 */
[----:B------:R-:W-:Y:S01]  /*2d90*/  @!PT LDS RZ, [RZ] ;  /* 0x00000000fffff984 */ /* 0x000fe20000000800 */
[----:B------:R-:W-:Y:S01]  /*2da0*/  @!PT LDS RZ, [RZ] ;  /* 0x00000000fffff984 */ /* 0x000fe20000000800 */
[----:B------:R1:W-:Y:S04]  /*2db0*/  @!P3 LDGSTS.E.BYPASS.LTC128B.128 [R2+0x8000], desc[UR10][R8.64] ;  /* 0x080000000802bfae */ /* 0x0003e8000b901d4a */
[----:B------:R-:W-:Y:S04]  /*2dc0*/  @P2 STS.128 [R2+0x9000], RZ ;  /* 0x009000ff02002388 */ /* 0x000fe80000000c00 */
[----:B------:R-:W-:Y:S01]  /*2dd0*/  @!PT LDS RZ, [RZ] ;  /* 0x00000000fffff984 */ /* 0x000fe20000000800 */
[----:B------:R-:W-:Y:S01]  /*2de0*/  @!PT LDS RZ, [RZ] ;  /* 0x00000000fffff984 */ /* 0x000fe20000000800 */
[----:B------:R-:W-:Y:S01]  /*2df0*/  @!PT LDS RZ, [RZ] ;  /* 0x00000000fffff984 */ /* 0x000fe20000000800 */
[----:B------:R-:W-:Y:S02]  /*2e00*/  @!P2 LDGSTS.E.BYPASS.LTC128B.128 [R2+0x9000], desc[UR10][R12.64] ;  /* 0x090000000c02afae */ /* 0x000fe4000b901d4a */
[----:B------:R-:W3:Y:S02]  /*2e10*/  @!P4 LDC.64 R22, c[0x0][0x218] ;  /* 0x00008600ff16cb82 */ /* 0x000ee40000000a00 */
[----:B------:R-:W-:Y:S04]  /*2e20*/  @P6 STS.128 [R2+0xa000], RZ ;  /* 0x00a000ff02006388 */ /* 0x000fe80000000c00 */
[----:B------:R-:W-:Y:S01]  /*2e30*/  @!PT LDS RZ, [RZ] ;  /* 0x00000000fffff984 */ /* 0x000fe20000000800 */
[----:B------:R-:W-:Y:S01]  /*2e40*/  @!PT LDS RZ, [RZ] ;  /* 0x00000000fffff984 */ /* 0x000fe20000000800 */
[----:B------:R-:W-:Y:S01]  /*2e50*/  @!PT LDS RZ, [RZ] ;  /* 0x00000000fffff984 */ /* 0x000fe20000000800 */
[----:B------:R4:W-:Y:S04]  /*2e60*/  @!P6 LDGSTS.E.BYPASS.LTC128B.128 [R2+0xa000], desc[UR10][R10.64] ;  /* 0x0a0000000a02efae */ /* 0x0009e8000b901d4a */
[----:B------:R-:W-:Y:S01]  /*2e70*/  @P0 STS.128 [R2+0xb000], RZ ;  /* 0x00b000ff02000388 */ /* 0x000fe20000000c00 */
[----:B-1----:R-:W-:-:S02]  /*2e80*/  @!P0 IMAD.MOV.U32 R8, RZ, RZ, R242 ;  /* 0x000000ffff088224 */ /* 0x002fc400078e00f2 */
[----:B------:R-:W-:Y:S02]  /*2e90*/  @!P0 IMAD.MOV.U32 R9, RZ, RZ, R240 ;  /* 0x000000ffff098224 */ /* 0x000fe400078e00f0 */
[----:B------:R-:W-:-:S04]  /*2ea0*/  @!P0 IMAD.WIDE.U32 R8, R6, 0xc0, R8 ;  /* 0x000000c006088825 */ /* 0x000fc800078e0008 */
[----:B------:R-:W-:Y:S02]  /*2eb0*/  @!P0 IMAD.MOV.U32 R6, RZ, RZ, R8 ;  /* 0x000000ffff068224 */ /* 0x000fe400078e0008 */
[----:B------:R-:W-:Y:S02]  /*2ec0*/  VIADD R8, R250, 0x2000 ;  /* 0x00002000fa087836 */ /* 0x000fe40000000000 */
[----:B------:R-:W-:Y:S02]  /*2ed0*/  @!P0 IMAD.IADD R7, R9, 0x1, R17 ;  /* 0x0000000109078824 */ /* 0x000fe400078e0211 */
[----:B------:R-:W-:Y:S01]  /*2ee0*/  @!P3 IMAD.MOV.U32 R9, RZ, RZ, R241 ;  /* 0x000000ffff09b224 */ /* 0x000fe200078e00f1 */
[----:B------:R-:W-:Y:S01]  /*2ef0*/  SEL R8, R8, R250, !P1 ;  /* 0x000000fa08087207 */ /* 0x000fe20004800000 */
[----:B----4-:R-:W-:Y:S01]  /*2f00*/  IMAD.U32 R10, RZ, RZ, UR32 ;  /* 0x00000020ff0a7e24 */ /* 0x010fe2000f8e00ff */
[----:B------:R-:W-:Y:S01]  /*2f10*/  @!PT LDS RZ, [RZ] ;  /* 0x00000000fffff984 */ /* 0x000fe20000000800 */
[----:B------:R-:W-:Y:S01]  /*2f20*/  @!PT LDS RZ, [RZ] ;  /* 0x00000000fffff984 */ /* 0x000fe20000000800 */
[----:B------:R-:W-:Y:S01]  /*2f30*/  @!PT LDS RZ, [RZ] ;  /* 0x00000000fffff984 */ /* 0x000fe20000000800 */
[----:B------:R1:W-:Y:S02]  /*2f40*/  @!P0 LDGSTS.E.BYPASS.LTC128B.128 [R2+0xb000], desc[UR10][R6.64] ;  /* 0x0b00000006028fae */ /* 0x0003e4000b901d4a */
[----:B------:R-:W-:Y:S01]  /*2f50*/  LEA R196, R8, UR4, 0x1 ;  /* 0x0000000408c47c11 */ /* 0x000fe2000f8e08ff */
[----:B------:R-:W-:-:S04]  /*2f60*/  @!P3 IMAD.MOV.U32 R8, RZ, RZ, R243 ;  /* 0x000000ffff08b224 */ /* 0x000fc800078e00f3 */
        /* <DEDUP_REMOVED lines=8> */
[----:B------:R-:W-:Y:S01]  /*2ff0*/  @!P6 LEA R12, P3, R10, R243, 0x7 ;  /* 0x000000f30a0ce211 */ /* 0x000fe200078638ff */
[----:B-1----:R-:W-:-:S02]  /*3000*/  IMAD.U32 R6, RZ, RZ, UR14 ;  /* 0x0000000eff067e24 */ /* 0x002fc4000f8e00ff */
[----:B------:R-:W-:Y:S02]  /*3010*/  @P2 STS [R196+0x1000], RZ ;  /* 0x001000ffc4002388 */ /* 0x000fe40000000800 */
[----:B------:R-:W-:Y:S02]  /*3020*/  IMAD.WIDE.U32 R6, R6, UR30, R4 ;  /* 0x0000001e06067c25 */ /* 0x000fe4000f8e0004 */
[----:B------:R-:W-:Y:S01]  /*3030*/  @P2 STS [R196+0x1004], RZ ;  /* 0x001004ffc4002388 */ /* 0x000fe20000000800 */
[----:B------:R-:W-:-:S03]  /*3040*/  IADD3 R6, P5, R6, UR47, RZ ;  /* 0x0000002f06067c10 */ /* 0x000fc6000ffbe0ff */
[----:B------:R-:W-:Y:S04]  /*3050*/  @P2 STS [R196+0x1008], RZ ;  /* 0x001008ffc4002388 */ /* 0x000fe80000000800 */
[----:B------:R-:W-:Y:S04]  /*3060*/  @P2 STS [R196+0x100c], RZ ;  /* 0x00100cffc4002388 */ /* 0x000fe80000000800 */
[----:B------:R-:W-:Y:S01]  /*3070*/  @!PT LDS RZ, [RZ] ;  /* 0x00000000fffff984 */ /* 0x000fe20000000800 */
[----:B------:R-:W-:Y:S01]  /*3080*/  @!PT LDS RZ, [RZ] ;  /* 0x00000000fffff984 */ /* 0x000fe20000000800 */
[----:B------:R-:W-:Y:S01]  /*3090*/  @!PT LDS RZ, [RZ] ;  /* 0x00000000fffff984 */ /* 0x000fe20000000800 */
[----:B------:R1:W-:Y:S04]  /*30a0*/  @!P2 LDGSTS.E.BYPASS.LTC128B.128 [R196+0x1000], desc[UR10][R14.64] ;  /* 0x010000000ec4afae */ /* 0x0003e8000b901d4a */
[----:B------:R-:W-:Y:S01]  /*30b0*/  @P6 STS [R196+0x2000], RZ ;  /* 0x002000ffc4006388 */ /* 0x000fe20000000800 */
[----:B----4-:R-:W-:Y:S01]  /*30c0*/  IMAD.U32 R8, RZ, RZ, UR12 ;  /* 0x0000000cff087e24 */ /* 0x010fe2000f8e00ff */
[----:B------:R-:W-:Y:S01]  /*30d0*/  @!UP0 UIMAD UR12, UR33, 0xc0, URZ ;  /* 0x000000c0210c88a4 */ /* 0x000fe2000f8e023f */
[----:B------:R-:W-:Y:S01]  /*30e0*/  IMAD.U32 R9, RZ, RZ, UR33 ;  /* 0x00000021ff097e24 */ /* 0x000fe2000f8e00ff */
[----:B------:R-:W-:Y:S02]  /*30f0*/  @P6 STS [R196+0x2004], RZ ;  /* 0x002004ffc4006388 */ /* 0x000fe40000000800 */
[----:B------:R-:W-:Y:S01]  /*3100*/  IADD3.X R7, R7, UR49, R8, P5, !PT ;  /* 0x0000003107077c10 */ /* 0x000fe2000affe408 */
[----:B------:R-:W-:Y:S01]  /*3110*/  @!P0 IMAD.MOV.U32 R8, RZ, RZ, R243 ;  /* 0x000000ffff088224 */ /* 0x000fe200078e00f3 */
[----:B------:R-:W-:Y:S01]  /*3120*/  ISETP.GE.AND P5, PT, R0, UR9, PT ;  /* 0x0000000900007c0c */ /* 0x000fe2000bfa6270 */
[----:B------:R-:W-:Y:S01]  /*3130*/  @P6 STS [R196+0x2008], RZ ;  /* 0x002008ffc4006388 */ /* 0x000fe20000000800 */
[----:B------:R-:W-:Y:S01]  /*3140*/  @!P6 LEA.HI.X R13, R10, R241, R9, 0x7, P3 ;  /* 0x000000f10a0de211 */ /* 0x000fe200018f3c09 */
[----:B------:R-:W-:Y:S01]  /*3150*/  @!P0 IMAD.MOV.U32 R9, RZ, RZ, R241 ;  /* 0x000000ffff098224 */ /* 0x000fe200078e00f1 */
[----:B------:R-:W-:Y:S01]  /*3160*/  ISETP.GE.AND P3, PT, R20, UR9, PT ;  /* 0x0000000914007c0c */ /* 0x000fe2000bf66270 */
[----:B------:R-:W-:Y:S01]  /*3170*/  IMAD.WIDE.U32 R6, R16, UR28, R6 ;  /* 0x0000001c10067c25 */ /* 0x000fe2000f8e0006 */
[----:B------:R-:W-:Y:S03]  /*3180*/  @P6 STS [R196+0x200c], RZ ;  /* 0x00200cffc4006388 */ /* 0x000fe60000000800 */
[----:B------:R-:W-:Y:S01]  /*3190*/  @!P0 IMAD.WIDE.U32 R8, R10, 0xc0, R8 ;  /* 0x000000c00a088825 */ /* 0x000fe200078e0008 */
[----:B------:R-:W-:Y:S01]  /*31a0*/  @!PT LDS RZ, [RZ] ;  /* 0x00000000fffff984 */ /* 0x000fe20000000800 */
[----:B------:R-:W-:Y:S01]  /*31b0*/  @!PT LDS RZ, [RZ] ;  /* 0x00000000fffff984 */ /* 0x000fe20000000800 */
[----:B------:R-:W-:Y:S01]  /*31c0*/  @!PT LDS RZ, [RZ] ;  /* 0x00000000fffff984 */ /* 0x000fe20000000800 */
[----:B------:R4:W-:Y:S03]  /*31d0*/  @!P6 LDGSTS.E.BYPASS.LTC128B.128 [R196+0x2000], desc[UR10][R12.64] ;  /* 0x020000000cc4efae */ /* 0x0009e6000b901d4a */
[----:B------:R-:W-:Y:S01]  /*31e0*/  IMAD R10, R19, UR28, RZ ;  /* 0x0000001c130a7c24 */ /* 0x000fe2000f8e02ff */
[----:B------:R-:W4:Y:S01]  /*31f0*/  @!P5 LDC.64 R20, c[0x0][0x218] ;  /* 0x00008600ff14db82 */ /* 0x000f220000000a00 */
[----:B-1----:R-:W-:Y:S01]  /*3200*/  @!P4 IADD3 R14, P2, R0, 0x20, RZ ;  /* 0x00000020000ec810 */ /* 0x002fe20007f5e0ff */
[----:B------:R-:W-:Y:S01]  /*3210*/  @!P0 VIADD R9, R9, UR12 ;  /* 0x0000000c09098c36 */ /* 0x000fe20008000000 */
[----:B------:R-:W-:Y:S01]  /*3220*/  @P0 STS [R196+0x3000], RZ ;  /* 0x003000ffc4000388 */ /* 0x000fe20000000800 */
[----:B------:R-:W-:Y:S01]  /*3230*/  IMAD R15, R16, UR29, R10 ;  /* 0x0000001d100f7c24 */ /* 0x000fe2000f8e020a */
[----:B------:R-:W-:Y:S01]  /*3240*/  ULDC.64 UR28, c[0x0][0x268] ;  /* 0x00009a00001c7ab9 */ /* 0x000fe20000000a00 */
[----:B------:R-:W-:Y:S01]  /*3250*/  @!P4 IMAD.X R11, RZ, RZ, R33, P2 ;  /* 0x000000ffff0bc224 */ /* 0x000fe200010e0621 */
[----:B------:R-:W-:Y:S01]  /*3260*/  @P0 STS [R196+0x3004], RZ ;  /* 0x003004ffc4000388 */ /* 0x000fe20000000800 */
[----:B------:R-:W-:Y:S01]  /*3270*/  IMAD.U32 R10, RZ, RZ, UR26 ;  /* 0x0000001aff0a7e24 */ /* 0x000fe2000f8e00ff */
[----:B------:R-:W-:Y:S01]  /*3280*/  ISETP.GE.AND P2, PT, R24, UR9, PT ;  /* 0x0000000918007c0c */ /* 0x000fe2000bf46270 */
[----:B------:R-:W-:Y:S01]  /*3290*/  @!P4 IMAD R17, R11, UR14, RZ ;  /* 0x0000000e0b11cc24 */ /* 0x000fe2000f8e02ff */
[----:B------:R-:W-:Y:S01]  /*32a0*/  @P0 STS [R196+0x3008], RZ ;  /* 0x003008ffc4000388 */ /* 0x000fe20000000800 */
[----:B------:R-:W-:Y:S01]  /*32b0*/  IMAD.IADD R7, R7, 0x1, R15 ;  /* 0x0000000107077824 */ /* 0x000fe200078e020f */
[----:B------:R-:W-:Y:S01]  /*32c0*/  UIMAD UR9, UR34, UR26, URZ ;  /* 0x0000001a220972a4 */ /* 0x000fe2000f8e023f */
[----:B------:R-:W-:Y:S01]  /*32d0*/  IMAD.WIDE.U32 R10, R10, UR30, R4 ;  /* 0x0000001e0a0a7c25 */ /* 0x000fe2000f8e0004 */
[----:B------:R-:W-:Y:S01]  /*32e0*/  @P0 STS [R196+0x300c], RZ ;  /* 0x00300cffc4000388 */ /* 0x000fe20000000800 */
[----:B------:R-:W1:Y:S01]  /*32f0*/  @!P3 LDC.64 R26, c[0x0][0x218] ;  /* 0x00008600ff1abb82 */ /* 0x000e620000000a00 */
[----:B------:R-:W-:Y:S01]  /*3300*/  UIMAD UR9, UR30, UR27, UR9 ;  /* 0x0000001b1e0972a4 */ /* 0x000fe2000f8e0209 */
[C---:B------:R-:W-:Y:S01]  /*3310*/  @!P4 IMAD R15, R14.reuse, UR15, R17 ;  /* 0x0000000f0e0fcc24 */ /* 0x040fe2000f8e0211 */
[----:B------:R-:W-:Y:S01]  /*3320*/  @!PT LDS RZ, [RZ] ;  /* 0x00000000fffff984 */ /* 0x000fe20000000800 */
[----:B------:R-:W-:Y:S01]  /*3330*/  @!PT LDS RZ, [RZ] ;  /* 0x00000000fffff984 */ /* 0x000fe20000000800 */
[----:B------:R-:W-:Y:S01]  /*3340*/  @!PT LDS RZ, [RZ] ;  /* 0x00000000fffff984 */ /* 0x000fe20000000800 */
[----:B------:R1:W-:Y:S01]  /*3350*/  @!P0 LDGSTS.E.BYPASS.LTC128B.128 [R196+0x3000], desc[UR10][R8.64] ;  /* 0x0300000008c48fae */ /* 0x0003e2000b901d4a */
[----:B------:R-:W-:-:S03]  /*3360*/  @!P4 IMAD.WIDE.U32 R4, R14, UR14, R6 ;  /* 0x0000000e0e04cc25 */ /* 0x000fc6000f8e0006 */
[----:B------:R-:W-:Y:S01]  /*3370*/  @P5 STS.128 [R2+0xc000], RZ ;  /* 0x00c000ff02005388 */ /* 0x000fe20000000c00 */
[----:B------:R-:W-:Y:S01]  /*3380*/  @!P4 IMAD.IADD R5, R5, 0x1, R15 ;  /* 0x000000010505c824 */ /* 0x000fe200078e020f */
[----:B---3--:R-:W-:Y:S01]  /*3390*/  @!P4 LEA R22, P0, R4, R22, 0x1 ;  /* 0x000000160416c211 */ /* 0x008fe200078008ff */
[----:B----4-:R-:W-:Y:S01]  /*33a0*/  VIADD R12, R244, 0x8 ;  /* 0x00000008f40c7836 */ /* 0x010fe20000000000 */
[----:B------:R-:W3:Y:S02]  /*33b0*/  @!P2 LDC.64 R34, c[0x0][0x218] ;  /* 0x00008600ff22ab82 */ /* 0x000ee40000000a00 */
[----:B------:R-:W-:Y:S01]  /*33c0*/  @!P4 LEA.HI.X R23, R4, R23, R5, 0x1, P0 ;  /* 0x000000170417c211 */ /* 0x000fe200000f0c05 */
[----:B------:R-:W-:Y:S01]  /*33d0*/  IMAD.U32 R5, RZ, RZ, UR9 ;  /* 0x00000009ff057e24 */ /* 0x000fe2000f8e00ff */
[----:B------:R-:W-:-:S04]  /*33e0*/  IADD3 R4, P0, R10, UR44, RZ ;  /* 0x0000002c0a047c10 */ /* 0x000fc8000ff1e0ff */
[----:B------:R-:W-:Y:S01]  /*33f0*/  IADD3.X R5, R11, UR48, R5, P0, !PT ;  /* 0x000000300b057c10 */ /* 0x000fe200087fe405 */
[----:B------:R-:W4:Y:S02]  /*3400*/  @!P5 LDC.64 R30, c[0x0][0x220] ;  /* 0x00008800ff1edb82 */ /* 0x000f240000000a00 */
[----:B------:R-:W-:-:S04]  /*3410*/  IMAD.WIDE.U32 R4, R16, UR28, R4 ;  /* 0x0000001c10047c25 */ /* 0x000fc8000f8e0004 */
[----:B------:R-:W-:Y:S02]  /*3420*/  @!P4 IMAD.MOV.U32 R14, RZ, RZ, R4 ;  /* 0x000000ffff0ec224 */ /* 0x000fe400078e0004 */
[----:B-1----:R-:W-:Y:S02]  /*3430*/  @!P5 IMAD R8, R33, UR14, RZ ;  /* 0x0000000e2108dc24 */ /* 0x002fe4000f8e02ff */
[----:B------:R-:W-:Y:S02]  /*3440*/  @!P5 IMAD.MOV.U32 R9, RZ, RZ, R7 ;  /* 0x000000ffff09d224 */ /* 0x000fe400078e0007 */
[----:B------:R-:W-:Y:S02]  /*3450*/  @!P5 IMAD R13, R0, UR15, R8 ;  /* 0x0000000f000ddc24 */ /* 0x000fe4000f8e0208 */
[----:B------:R-:W-:Y:S02]  /*3460*/  @!P5 IMAD.MOV.U32 R8, RZ, RZ, R6 ;  /* 0x000000ffff08d224 */ /* 0x000fe400078e0006 */
[----:B------:R-:W-:-:S02]  /*3470*/  @!P3 IMAD.MOV.U32 R18, RZ, RZ, R4 ;  /* 0x000000ffff12b224 */ /* 0x000fc400078e0004 */
[----:B------:R-:W-:-:S04]  /*3480*/  @!P5 IMAD.WIDE.U32 R8, R0, UR14, R8 ;  /* 0x0000000e0008dc25 */ /* 0x000fc8000f8e0008 */
[----:B------:R-:W-:Y:S01]  /*3490*/  @!P5 IMAD.IADD R10, R9, 0x1, R13 ;  /* 0x00000001090ad824 */ /* 0x000fe200078e020d */
[C---:B------:R-:W-:Y:S01]  /*34a0*/  @!P5 LEA R20, P6, R8.reuse, R20, 0x1 ;  /* 0x000000140814d211 */ /* 0x040fe200078c08ff */
[----:B------:R-:W-:Y:S02]  /*34b0*/  IMAD R9, R19, UR28, RZ ;  /* 0x0000001c13097c24 */ /* 0x000fe4000f8e02ff */
[----:B------:R-:W-:Y:S01]  /*34c0*/  @!P2 IMAD.MOV.U32 R28, RZ, RZ, R4 ;  /* 0x000000ffff1ca224 */ /* 0x000fe200078e0004 */
[----:B------:R-:W-:Y:S01]  /*34d0*/  @!P5 LEA.HI.X R21, R8, R21, R10, 0x1, P6 ;  /* 0x000000150815d211 */ /* 0x000fe200030f0c0a */
[----:B------:R-:W-:Y:S01]  /*34e0*/  @!P2 IMAD.MOV.U32 R8, RZ, RZ, R6 ;  /* 0x000000ffff08a224 */ /* 0x000fe200078e0006 */
[----:B------:R-:W-:Y:S02]  /*34f0*/  @!P3 IADD3 R10, P0, R0, 0x40, RZ ;  /* 0x00000040000ab810 */ /* 0x000fe40007f1e0ff */
[----:B------:R-:W-:Y:S01]  /*3500*/  ISETP.GE.AND P6, PT, R12, UR7, PT ;  /* 0x000000070c007c0c */ /* 0x000fe2000bfc6270 */
[----:B------:R-:W-:Y:S01]  /*3510*/  IMAD R12, R16, UR29, R9 ;  /* 0x0000001d100c7c24 */ /* 0x000fe2000f8e0209 */
[----:B------:R-:W-:Y:S01]  /*3520*/  @!PT LDS RZ, [RZ] ;  /* 0x00000000fffff984 */ /* 0x000fe20000000800 */
[----:B------:R-:W-:Y:S01]  /*3530*/  @!PT LDS RZ, [RZ] ;  /* 0x00000000fffff984 */ /* 0x000fe20000000800 */
[----:B------:R-:W-:Y:S01]  /*3540*/  @!PT LDS RZ, [RZ] ;  /* 0x00000000fffff984 */ /* 0x000fe20000000800 */
[----:B------:R1:W-:Y:S01]  /*3550*/  @!P5 LDGSTS.E.BYPASS.LTC128B.128 [R2+0xc000], desc[UR10][R20.64] ;  /* 0x0c0000001402dfae */ /* 0x0003e2000b901d4a */
[----:B------:R-:W-:Y:S01]  /*3560*/  @!P3 IMAD.X R13, RZ, RZ, R33, P0 ;  /* 0x000000ffff0db224 */ /* 0x000fe200000e0621 */
[----:B------:R-:W-:Y:S01]  /*3570*/  @!P2 IADD3 R11, P0, R0, 0x60, RZ ;  /* 0x00000060000ba810 */ /* 0x000fe20007f1e0ff */
[----:B------:R-:W-:Y:S01]  /*3580*/  IMAD.IADD R5, R5, 0x1, R12 ;  /* 0x0000000105057824 */ /* 0x000fe200078e020c */
[----:B------:R-:W-:Y:S01]  /*3590*/  @P4 STS.128 [R2+0xd000], RZ ;  /* 0x00d000ff02004388 */ /* 0x000fe20000000c00 */
[----:B------:R-:W-:-:S02]  /*35a0*/  @!P3 IMAD R13, R13, UR14, RZ ;  /* 0x0000000e0d0dbc24 */ /* 0x000fc4000f8e02ff */
[----:B------:R-:W-:Y:S01]  /*35b0*/  @!P2 IMAD.X R17, RZ, RZ, R33, P0 ;  /* 0x000000ffff11a224 */ /* 0x000fe200000e0621 */
[----:B------:R-:W-:Y:S01]  /*35c0*/  @!P4 IADD3 R12, P0, R0, 0x20, RZ ;  /* 0x00000020000cc810 */ /* 0x000fe20007f1e0ff */
[----:B------:R-:W-:Y:S01]  /*35d0*/  @!P2 IMAD.MOV.U32 R9, RZ, RZ, R7 ;  /* 0x000000ffff09a224 */ /* 0x000fe200078e0007 */
[----:B------:R-:W-:Y:S01]  /*35e0*/  @!PT LDS RZ, [RZ] ;  /* 0x00000000fffff984 */ /* 0x000fe20000000800 */
[----:B------:R-:W-:Y:S01]  /*35f0*/  @!PT LDS RZ, [RZ] ;  /* 0x00000000fffff984 */ /* 0x000fe20000000800 */
[----:B------:R-:W-:Y:S01]  /*3600*/  @!PT LDS RZ, [RZ] ;  /* 0x00000000fffff984 */ /* 0x000fe20000000800 */
[----:B------:R-:W-:Y:S01]  /*3610*/  @!P4 LDGSTS.E.BYPASS.LTC128B.128 [R2+0xd000], desc[UR10][R22.64] ;  /* 0x0d0000001602cfae */ /* 0x000fe2000b901d4a */
[C---:B------:R-:W-:Y:S02]  /*3620*/  @!P3 IMAD R24, R10.reuse, UR15, R13 ;  /* 0x0000000f0a18bc24 */ /* 0x040fe4000f8e020d */
[----:B------:R-:W-:Y:S01]  /*3630*/  @!P4 IMAD.X R16, RZ, RZ, R33, P0 ;  /* 0x000000ffff10c224 */ /* 0x000fe200000e0621 */
[----:B------:R-:W-:Y:S01]  /*3640*/  @P3 STS.128 [R2+0xe000], RZ ;  /* 0x00e000ff02003388 */ /* 0x000fe20000000c00 */
[----:B------:R-:W-:Y:S01]  /*3650*/  @!P3 IMAD.WIDE.U32 R6, R10, UR14, R6 ;  /* 0x0000000e0a06bc25 */ /* 0x000fe2000f8e0006 */
[----:B------:R-:W-:-:S03]  /*3660*/  @!P3 IADD3 R10, P0, R0, 0x40, RZ ;  /* 0x00000040000ab810 */ /* 0x000fc60007f1e0ff */
[----:B------:R-:W-:Y:S02]  /*3670*/  @!P2 IMAD R13, R17, UR14, RZ ;  /* 0x0000000e110dac24 */ /* 0x000fe4000f8e02ff */
[----:B------:R-:W-:Y:S02]  /*3680*/  @!P4 IMAD R16, R16, UR26, RZ ;  /* 0x0000001a1010cc24 */ /* 0x000fe4000f8e02ff */
[----:B------:R-:W-:Y:S02]  /*3690*/  @!P4 IMAD.MOV.U32 R15, RZ, RZ, R5 ;  /* 0x000000ffff0fc224 */ /* 0x000fe400078e0005 */
[----:B------:R-:W-:Y:S02]  /*36a0*/  @!P2 IMAD R25, R11, UR15, R13 ;  /* 0x0000000f0b19ac24 */ /* 0x000fe4000f8e020d */
[C---:B------:R-:W-:Y:S01]  /*36b0*/  @!P4 IMAD R32, R12.reuse, UR27, R16 ;  /* 0x0000001b0c20cc24 */ /* 0x040fe2000f8e0210 */
[----:B-1----:R-:W1:Y:S01]  /*36c0*/  @!P4 LDC.64 R20, c[0x0][0x220] ;  /* 0x00008800ff14cb82 */ /* 0x002e620000000a00 */
[----:B------:R-:W-:-:S04]  /*36d0*/  @!P4 IMAD.WIDE.U32 R12, R12, UR26, R14 ;  /* 0x0000001a0c0ccc25 */ /* 0x000fc8000f8e000e */
[----:B------:R-:W-:Y:S01]  /*36e0*/  @!P3 IMAD.X R17, RZ, RZ, R33, P0 ;  /* 0x000000ffff11b224 */ /* 0x000fe200000e0621 */
[----:B------:R-:W-:Y:S01]  /*36f0*/  @!P3 LEA R16, P0, R6, R26, 0x1 ;  /* 0x0000001a0610b211 */ /* 0x000fe200078008ff */
[----:B------:R-:W-:Y:S02]  /*3700*/  @!P3 IMAD.IADD R14, R7, 0x1, R24 ;  /* 0x00000001070eb824 */ /* 0x000fe400078e0218 */
[----:B------:R-:W-:-:S04]  /*3710*/  @!P2 IMAD.WIDE.U32 R8, R11, UR14, R8 ;  /* 0x0000000e0b08ac25 */ /* 0x000fc8000f8e0008 */
[----:B------:R-:W-:Y:S02]  /*3720*/  @!P5 IMAD R7, R33, UR26, RZ ;  /* 0x0000001a2107dc24 */ /* 0x000fe4000f8e02ff */
[----:B------:R-:W-:Y:S01]  /*3730*/  @!P3 IMAD R11, R17, UR26, RZ ;  /* 0x0000001a110bbc24 */ /* 0x000fe2000f8e02ff */
[----:B------:R-:W-:Y:S01]  /*3740*/  @!P3 LEA.HI.X R17, R6, R27, R14, 0x1, P0 ;  /* 0x0000001b0611b211 */ /* 0x000fe200000f0c0e */
[--C-:B------:R-:W-:Y:S01]  /*3750*/  @!P3 IMAD.MOV.U32 R19, RZ, RZ, R5.reuse ;  /* 0x000000ffff13b224 */ /* 0x100fe200078e0005 */
[----:B---3--:R-:W-:Y:S01]  /*3760*/  @!P2 LEA R14, P0, R8, R34, 0x1 ;  /* 0x00000022080ea211 */ /* 0x008fe200078008ff */
[----:B------:R-:W-:Y:S02]  /*3770*/  @!P2 IMAD.MOV.U32 R29, RZ, RZ, R5 ;  /* 0x000000ffff1da224 */ /* 0x000fe400078e0005 */
[----:B------:R-:W-:Y:S01]  /*3780*/  @!P2 IMAD.IADD R6, R9, 0x1, R25 ;  /* 0x000000010906a824 */ /* 0x000fe200078e0219 */
[----:B------:R-:W-:Y:S01]  /*3790*/  @!PT LDS RZ, [RZ] ;  /* 0x00000000fffff984 */ /* 0x000fe20000000800 */
[----:B------:R-:W-:Y:S01]  /*37a0*/  @!PT LDS RZ, [RZ] ;  /* 0x00000000fffff984 */ /* 0x000fe20000000800 */
[----:B------:R-:W-:Y:S01]  /*37b0*/  @!PT LDS RZ, [RZ] ;  /* 0x00000000fffff984 */ /* 0x000fe20000000800 */
[----:B------:R-:W-:Y:S01]  /*37c0*/  @!P3 LDGSTS.E.BYPASS.LTC128B.128 [R2+0xe000], desc[UR10][R16.64] ;  /* 0x0e0000001002bfae */ /* 0x000fe2000b901d4a */
[C---:B------:R-:W-:Y:S01]  /*37d0*/  @!P5 IMAD R7, R0.reuse, UR27, R7 ;  /* 0x0000001b0007dc24 */ /* 0x040fe2000f8e0207 */
[----:B------:R-:W3:Y:S01]  /*37e0*/  @!P3 LDC.64 R24, c[0x0][0x220] ;  /* 0x00008800ff18bb82 */ /* 0x000ee20000000a00 */
[----:B------:R-:W-:Y:S01]  /*37f0*/  @!P5 IMAD.WIDE.U32 R4, R0, UR26, R4 ;  /* 0x0000001a0004dc25 */ /* 0x000fe2000f8e0004 */
[----:B------:R-:W-:Y:S01]  /*3800*/  @!P2 LEA.HI.X R15, R8, R35, R6, 0x1, P0 ;  /* 0x00000023080fa211 */ /* 0x000fe200000f0c06 */
[----:B------:R-:W-:Y:S02]  /*3810*/  @P2 STS.128 [R2+0xf000], RZ ;  /* 0x00f000ff02002388 */ /* 0x000fe40000000c00 */
[----:B------:R-:W-:Y:S01]  /*3820*/  @!P5 IMAD.IADD R5, R5, 0x1, R7 ;  /* 0x000000010505d824 */ /* 0x000fe200078e0207 */
[----:B----4-:R-:W-:Y:S01]  /*3830*/  @!P5 LEA R6, P0, R4, R30, 0x1 ;  /* 0x0000001e0406d211 */ /* 0x010fe200078008ff */
[C---:B------:R-:W-:Y:S01]  /*3840*/  @!P3 IMAD R26, R10.reuse, UR27, R11 ;  /* 0x0000001b0a1abc24 */ /* 0x040fe2000f8e020b */
[----:B------:R-:W-:Y:S01]  /*3850*/  @!PT LDS RZ, [RZ] ;  /* 0x00000000fffff984 */ /* 0x000fe20000000800 */
[----:B------:R-:W-:Y:S01]  /*3860*/  @!PT LDS RZ, [RZ] ;  /* 0x00000000fffff984 */ /* 0x000fe20000000800 */
[----:B------:R-:W-:Y:S01]  /*3870*/  @!PT LDS RZ, [RZ] ;  /* 0x00000000fffff984 */ /* 0x000fe20000000800 */
[----:B------:R1:W-:Y:S01]  /*3880*/  @!P2 LDGSTS.E.BYPASS.LTC128B.128 [R2+0xf000], desc[UR10][R14.64] ;  /* 0x0f0000000e02afae */ /* 0x0003e2000b901d4a */
[----:B------:R-:W-:Y:S01]  /*3890*/  @!P3 IMAD.WIDE.U32 R10, R10, UR26, R18 ;  /* 0x0000001a0a0abc25 */ /* 0x000fe2000f8e0012 */
[----:B------:R-:W-:Y:S01]  /*38a0*/  @!P5 LEA.HI.X R7, R4, R31, R5, 0x1, P0 ;  /* 0x0000001f0407d211 */ /* 0x000fe200000f0c05 */
[----:B------:R-:W4:Y:S01]  /*38b0*/  @!P2 LDC.64 R18, c[0x0][0x220] ;  /* 0x00008800ff12ab82 */ /* 0x000f220000000a00 */
[----:B------:R-:W-:Y:S01]  /*38c0*/  @!P2 IADD3 R0, P0, R0, 0x60, RZ ;  /* 0x000000600000a810 */ /* 0x000fe20007f1e0ff */
[----:B------:R-:W-:Y:S04]  /*38d0*/  @P5 STS.128 [R2+0x10000], RZ ;  /* 0x010000ff02005388 */ /* 0x000fe80000000c00 */
[----:B------:R-:W-:Y:S01]  /*38e0*/  @!P2 IMAD.X R4, RZ, RZ, R33, P0 ;  /* 0x000000ffff04a224 */ /* 0x000fe200000e0621 */
[----:B------:R-:W-:Y:S01]  /*38f0*/  @!PT LDS RZ, [RZ] ;  /* 0x00000000fffff984 */ /* 0x000fe20000000800 */
[----:B------:R-:W-:Y:S01]  /*3900*/  @!PT LDS RZ, [RZ] ;  /* 0x00000000fffff984 */ /* 0x000fe20000000800 */
[----:B------:R-:W-:Y:S01]  /*3910*/  @!PT LDS RZ, [RZ] ;  /* 0x00000000fffff984 */ /* 0x000fe20000000800 */
[----:B------:R2:W-:Y:S03]  /*3920*/  @!P5 LDGSTS.E.BYPASS.LTC128B.128 [R2+0x10000], desc[UR10][R6.64] ;  /* 0x100000000602dfae */ /* 0x0005e6000b901d4a */
[----:B------:R-:W-:Y:S01]  /*3930*/  @!P2 IMAD R4, R4, UR26, RZ ;  /* 0x0000001a0404ac24 */ /* 0x000fe2000f8e02ff */
[----:B------:R-:W-:Y:S01]  /*3940*/  @P4 STS.128 [R2+0x11000], RZ ;  /* 0x011000ff02004388 */ /* 0x000fe20000000c00 */
[----:B---3--:R-:W-:-:S02]  /*3950*/  @!P3 LEA R8, P0, R10, R24, 0x1 ;  /* 0x000000180a08b211 */ /* 0x008fc400078008ff */
[----:B-1----:R-:W-:Y:S01]  /*3960*/  @!P4 LEA R14, P5, R12, R20, 0x1 ;  /* 0x000000140c0ec211 */ /* 0x002fe200078a08ff */
[----:B--2---:R-:W-:Y:S02]  /*3970*/  @!P4 IMAD.IADD R6, R13, 0x1, R32 ;  /* 0x000000010d06c824 */ /* 0x004fe400078e0220 */
[----:B------:R-:W-:Y:S02]  /*3980*/  @!P3 IMAD.IADD R7, R11, 0x1, R26 ;  /* 0x000000010b07b824 */ /* 0x000fe400078e021a */
[----:B------:R-:W-:Y:S01]  /*3990*/  @!P2 IMAD R11, R0, UR27, R4 ;  /* 0x0000001b000bac24 */ /* 0x000fe2000f8e0204 */
[----:B------:R-:W-:Y:S01]  /*39a0*/  @!P4 LEA.HI.X R15, R12, R21, R6, 0x1, P5 ;  /* 0x000000150c0fc211 */ /* 0x000fe200028f0c06 */
[----:B------:R-:W-:Y:S01]  /*39b0*/  @!P2 IMAD.WIDE.U32 R4, R0, UR26, R28 ;  /* 0x0000001a0004ac25 */ /* 0x000fe2000f8e001c */
[----:B------:R-:W-:-:S03]  /*39c0*/  @!P3 LEA.HI.X R9, R10, R25, R7, 0x1, P0 ;  /* 0x000000190a09b211 */ /* 0x000fc600000f0c07 */
[----:B------:R-:W-:Y:S01]  /*39d0*/  VIADD R187, R189, 0x2000 ;  /* 0x00002000bdbb7836 */ /* 0x000fe20000000000 */
[----:B------:R-:W-:Y:S01]  /*39e0*/  @!PT LDS RZ, [RZ] ;  /* 0x00000000fffff984 */ /* 0x000fe20000000800 */
[----:B------:R-:W-:Y:S01]  /*39f0*/  @!PT LDS RZ, [RZ] ;  /* 0x00000000fffff984 */ /* 0x000fe20000000800 */
[----:B------:R-:W-:Y:S01]  /*3a00*/  @!PT LDS RZ, [RZ] ;  /* 0x00000000fffff984 */ /* 0x000fe20000000800 */
[----:B------:R-:W-:Y:S01]  /*3a10*/  @!P4 LDGSTS.E.BYPASS.LTC128B.128 [R2+0x11000], desc[UR10][R14.64] ;  /* 0x110000000e02cfae */ /* 0x000fe2000b901d4a */
[----:B------:R-:W-:Y:S01]  /*3a20*/  VIADD R0, R244, 0x48 ;  /* 0x00000048f4007836 */ /* 0x000fe20000000000 */
[----:B----4-:R-:W-:Y:S01]  /*3a30*/  @!P2 LEA R6, P0, R4, R18, 0x1 ;  /* 0x000000120406a211 */ /* 0x010fe200078008ff */
[----:B------:R-:W-:Y:S01]  /*3a40*/  VIADD R7, R244, 0x40 ;  /* 0x00000040f4077836 */ /* 0x000fe20000000000 */
[----:B------:R-:W-:Y:S01]  /*3a50*/  @P3 STS.128 [R2+0x12000], RZ ;  /* 0x012000ff02003388 */ /* 0x000fe20000000c00 */
[----:B------:R-:W-:Y:S01]  /*3a60*/  @!P2 IMAD.IADD R5, R5, 0x1, R11 ;  /* 0x000000010505a824 */ /* 0x000fe200078e020b */
[----:B------:R-:W-:Y:S01]  /*3a70*/  ISETP.GE.AND P4, PT, R0, UR7, PT ;  /* 0x0000000700007c0c */ /* 0x000fe2000bf86270 */
[----:B------:R-:W-:Y:S01]  /*3a80*/  VIADD R181, R190, 0x2000 ;  /* 0x00002000beb57836 */ /* 0x000fe20000000000 */
[----:B------:R-:W-:Y:S01]  /*3a90*/  ISETP.GE.AND P5, PT, R7, UR7, PT ;  /* 0x0000000707007c0c */ /* 0x000fe2000bfa6270 */
[----:B------:R-:W-:Y:S01]  /*3aa0*/  @!PT LDS RZ, [RZ] ;  /* 0x00000000fffff984 */ /* 0x000fe20000000800 */
[----:B------:R-:W-:Y:S01]  /*3ab0*/  @!PT LDS RZ, [RZ] ;  /* 0x00000000fffff984 */ /* 0x000fe20000000800 */
[----:B------:R-:W-:Y:S01]  /*3ac0*/  @!PT LDS RZ, [RZ] ;  /* 0x00000000fffff984 */ /* 0x000fe20000000800 */
[----:B------:R1:W-:Y:S01]  /*3ad0*/  @!P3 LDGSTS.E.BYPASS.LTC128B.128 [R2+0x12000], desc[UR10][R8.64] ;  /* 0x120000000802bfae */ /* 0x0003e2000b901d4a */
[----:B------:R-:W-:Y:S01]  /*3ae0*/  @!P2 LEA.HI.X R7, R4, R19, R5, 0x1, P0 ;  /* 0x000000130407a211 */ /* 0x000fe200000f0c05 */
[C---:B------:R-:W-:Y:S01]  /*3af0*/  IMAD.SHL.U32 R4, R244.reuse, 0x4, RZ ;  /* 0x00000004f4047824 */ /* 0x040fe200078e00ff */
[----:B------:R-:W-:Y:S01]  /*3b00*/  ISETP.GE.AND P3, PT, R244, UR7, PT ;  /* 0x00000007f4007c0c */ /* 0x000fe2000bf66270 */
[----:B------:R2:W-:Y:S01]  /*3b10*/  @P2 STS.128 [R2+0x13000], RZ ;  /* 0x013000ff02002388 */ /* 0x0005e20000000c00 */
[----:B------:R-:W-:-:S02]  /*3b20*/  IMAD.MOV.U32 R188, RZ, RZ, 0x20 ;  /* 0x00000020ffbc7424 */ /* 0x000fc400078e00ff */
[----:B------:R-:W-:Y:S01]  /*3b30*/  IMAD.MOV.U32 R182, RZ, RZ, 0x40 ;  /* 0x00000040ffb67424 */ /* 0x000fe200078e00ff */
[----:B------:R-:W-:Y:S01]  /*3b40*/  @!PT LDS RZ, [RZ] ;  /* 0x00000000fffff984 */ /* 0x000fe20000000800 */
[----:B------:R-:W-:Y:S01]  /*3b50*/  @!PT LDS RZ, [RZ] ;  /* 0x00000000fffff984 */ /* 0x000fe20000000800 */
[----:B------:R-:W-:Y:S01]  /*3b60*/  @!PT LDS RZ, [RZ] ;  /* 0x00000000fffff984 */ /* 0x000fe20000000800 */
[----:B------:R2:W-:Y:S01]  /*3b70*/  @!P2 LDGSTS.E.BYPASS.LTC128B.128 [R2+0x13000], desc[UR10][R6.64] ;  /* 0x130000000602afae */ /* 0x0005e2000b901d4a */
[----:B------:R-:W-:Y:S01]  /*3b80*/  IADD3 R4, P2, R4, UR18, RZ ;  /* 0x0000001204047c10 */ /* 0x000fe2000ff5e0ff */
[----:B------:R-:W-:Y:S01]  /*3b90*/  IMAD.MOV.U32 R245, RZ, RZ, 0x40 ;  /* 0x00000040fff57424 */ /* 0x000fe200078e00ff */
[----:B------:R-:W-:Y:S01]  /*3ba0*/  CS2R R126, SRZ ;  /* 0x00000000007e7805 */ /* 0x000fe2000001ff00 */
[----:B------:R-:W0:Y:S01]  /*3bb0*/  LDGDEPBAR ;  /* 0x00000000000079af */ /* 0x000e220000000000 */
[----:B------:R-:W-:Y:S01]  /*3bc0*/  IMAD.SHL.U32 R249, R244, 0x4, RZ ;  /* 0x00000004f4f97824 */ /* 0x000fe200078e00ff */
        /* <DEDUP_REMOVED lines=13> */
[----:B-1----:R-:W-:Y:S02]  /*3ca0*/  SHF.R.S32.HI R8, RZ, 0x1f, R244 ;  /* 0x0000001fff087819 */ /* 0x002fe400000114f4 */
[----:B------:R-:W-:-:S02]  /*3cb0*/  CS2R R102, SRZ ;  /* 0x0000000000667805 */ /* 0x000fc4000001ff00 */
[----:B------:R-:W-:Y:S02]  /*3cc0*/  CS2R R100, SRZ ;  /* 0x0000000000647805 */ /* 0x000fe4000001ff00 */
[----:B------:R-:W-:Y:S02]  /*3cd0*/  CS2R R94, SRZ ;  /* 0x00000000005e7805 */ /* 0x000fe4000001ff00 */
[----:B------:R-:W-:Y:S02]  /*3ce0*/  SHF.L.U64.HI R5, R244, 0x2, R8 ;  /* 0x00000002f4057819 */ /* 0x000fe40000010208 */
[----:B------:R-:W-:Y:S02]  /*3cf0*/  CS2R R92, SRZ ;  /* 0x00000000005c7805 */ /* 0x000fe4000001ff00 */
[----:B------:R-:W-:Y:S02]  /*3d00*/  CS2R R98, SRZ ;  /* 0x0000000000627805 */ /* 0x000fe4000001ff00 */
[----:B------:R-:W-:-:S02]  /*3d10*/  CS2R R96, SRZ ;  /* 0x0000000000607805 */ /* 0x000fc4000001ff00 */
[----:B--2---:R-:W-:Y:S02]  /*3d20*/  SHF.R.S32.HI R2, RZ, 0x1f, R0 ;  /* 0x0000001fff027819 */ /* 0x004fe40000011400 */
[----:B------:R-:W-:Y:S02]  /*3d30*/  CS2R R90, SRZ ;  /* 0x00000000005a7805 */ /* 0x000fe4000001ff00 */
[----:B------:R-:W-:Y:S02]  /*3d40*/  @!P4 LEA R6, P0, R0, UR18, 0x2 ;  /* 0x000000120006cc11 */ /* 0x000fe4000f8010ff */
[----:B------:R-:W-:Y:S02]  /*3d50*/  CS2R R88, SRZ ;  /* 0x0000000000587805 */ /* 0x000fe4000001ff00 */
[----:B------:R-:W-:Y:S02]  /*3d60*/  IADD3.X R5, R5, UR17, RZ, P2, !PT ;  /* 0x0000001105057c10 */ /* 0x000fe400097fe4ff */
[----:B------:R-:W-:-:S02]  /*3d70*/  CS2R R86, SRZ ;  /* 0x0000000000567805 */ /* 0x000fc4000001ff00 */
[----:B------:R-:W-:Y:S02]  /*3d80*/  @!P4 LEA.HI.X R7, R0, UR17, R2, 0x2, P0 ;  /* 0x000000110007cc11 */ /* 0x000fe400080f1402 */
[----:B------:R-:W-:Y:S02]  /*3d90*/  CS2R R84, SRZ ;  /* 0x0000000000547805 */ /* 0x000fe4000001ff00 */
[----:B------:R-:W-:Y:S01]  /*3da0*/  CS2R R78, SRZ ;  /* 0x00000000004e7805 */ /* 0x000fe2000001ff00 */
[----:B------:R1:W5:Y:S01]  /*3db0*/  @!P6 LDG.E R239, desc[UR10][R4.64+0x20] ;  /* 0x0000200a04efe981 */ /* 0x000362000c1e1900 */
[----:B------:R-:W-:Y:S02]  /*3dc0*/  CS2R R76, SRZ ;  /* 0x00000000004c7805 */ /* 0x000fe4000001ff00 */
[----:B------:R-:W-:Y:S02]  /*3dd0*/  CS2R R82, SRZ ;  /* 0x0000000000527805 */ /* 0x000fe4000001ff00 */
[----:B------:R-:W-:Y:S01]  /*3de0*/  CS2R R80, SRZ ;  /* 0x0000000000507805 */ /* 0x000fe2000001ff00 */
[----:B------:R1:W5:Y:S01]  /*3df0*/  @!P5 LDG.E R236, desc[UR10][R4.64+0x100] ;  /* 0x0001000a04ecd981 */ /* 0x000362000c1e1900 */
[----:B------:R-:W-:-:S02]  /*3e00*/  CS2R R74, SRZ ;  /* 0x00000000004a7805 */ /* 0x000fc4000001ff00 */
[----:B------:R-:W-:Y:S02]  /*3e10*/  CS2R R72, SRZ ;  /* 0x0000000000487805 */ /* 0x000fe4000001ff00 */
[----:B------:R-:W-:Y:S01]  /*3e20*/  CS2R R70, SRZ ;  /* 0x0000000000467805 */ /* 0x000fe2000001ff00 */
[----:B------:R1:W5:Y:S01]  /*3e30*/  @!P4 LDG.E R237, desc[UR10][R6.64] ;  /* 0x0000000a06edc981 */ /* 0x000362000c1e1900 */
[----:B------:R-:W-:Y:S01]  /*3e40*/  VIADD R0, R244, 0xffffff80 ;  /* 0xffffff80f4007836 */ /* 0x000fe20000000000 */
[----:B------:R-:W-:Y:S01]  /*3e50*/  UIADD3 UR7, UR30, UR13, URZ ;  /* 0x0000000d1e077290 */ /* 0x000fe2000fffe03f */
[C---:B------:R-:W-:Y:S01]  /*3e60*/  LOP3.LUT P0, RZ, R36.reuse, 0x2, RZ, 0xc0, !PT ;  /* 0x0000000224ff7812 */ /* 0x040fe2000780c0ff */
[----:B------:R1:W5:Y:S01]  /*3e70*/  @!P3 LDG.E R238, desc[UR10][R4.64] ;  /* 0x0000000a04eeb981 */ /* 0x000362000c1e1900 */
[C---:B------:R-:W-:Y:S01]  /*3e80*/  LOP3.LUT P3, RZ, R36.reuse, 0x4, RZ, 0xc0, !PT ;  /* 0x0000000424ff7812 */ /* 0x040fe2000786c0ff */
[----:B------:R-:W-:Y:S01]  /*3e90*/  UIADD3 UR7, -UR6, 0x80, UR7 ;  /* 0x0000008006077890 */ /* 0x000fe2000fffe107 */
[----:B------:R-:W-:-:S02]  /*3ea0*/  LOP3.LUT P2, RZ, R36, 0x4, RZ, 0xc0, !PT ;  /* 0x0000000424ff7812 */ /* 0x000fc4000784c0ff */
[----:B------:R-:W-:Y:S02]  /*3eb0*/  CS2R R68, SRZ ;  /* 0x0000000000447805 */ /* 0x000fe4000001ff00 */
[----:B------:R-:W-:Y:S01]  /*3ec0*/  SHF.R.S32.HI R2, RZ, 0x1f, R0 ;  /* 0x0000001fff027819 */ /* 0x000fe20000011400 */
[----:B------:R-:W-:Y:S01]  /*3ed0*/  ULDC UR16, c[0x0][0x394] ;  /* 0x0000e50000107ab9 */ /* 0x000fe20000000800 */
[----:B------:R-:W-:Y:S01]  /*3ee0*/  SEL R187, R187, R189, !P1 ;  /* 0x000000bdbbbb7207 */ /* 0x000fe20004800000 */
[----:B------:R-:W-:Y:S01]  /*3ef0*/  ULDC UR27, c[0x0][0x398] ;  /* 0x0000e600001b7ab9 */ /* 0x000fe20000000800 */
[----:B------:R-:W-:Y:S01]  /*3f00*/  SEL R181, R181, R190, !P1 ;  /* 0x000000beb5b57207 */ /* 0x000fe20004800000 */
[----:B------:R-:W-:Y:S01]  /*3f10*/  IMAD.SHL.U32 R246, R0, 0x4, RZ ;  /* 0x0000000400f67824 */ /* 0x000fe200078e00ff */
[----:B------:R-:W-:Y:S01]  /*3f20*/  SEL R188, R188, 0xffffffe0, !P0 ;  /* 0xffffffe0bcbc7807 */ /* 0x000fe20004000000 */
[----:B------:R-:W-:Y:S01]  /*3f30*/  ULDC UR26, c[0x0][0x2dc] ;  /* 0x0000b700001a7ab9 */ /* 0x000fe20000000800 */
[----:B------:R-:W-:-:S02]  /*3f40*/  SEL R182, R182, 0xffffffc0, !P3 ;  /* 0xffffffc0b6b67807 */ /* 0x000fc40005800000 */
[----:B------:R-:W-:Y:S02]  /*3f50*/  SHF.L.U64.HI R248, R244, 0x2, R8 ;  /* 0x00000002f4f87819 */ /* 0x000fe40000010208 */
[----:B------:R-:W-:Y:S02]  /*3f60*/  SHF.L.U64.HI R247, R0, 0x2, R2 ;  /* 0x0000000200f77819 */ /* 0x000fe40000010202 */
[----:B------:R-:W-:Y:S02]  /*3f70*/  SEL R245, R245, 0xffffffc0, !P2 ;  /* 0xffffffc0f5f57807 */ /* 0x000fe40005000000 */
[----:B------:R-:W-:Y:S02]  /*3f80*/  LEA R187, R187, UR4, 0x1 ;  /* 0x00000004bbbb7c11 */ /* 0x000fe4000f8e08ff */
[----:B------:R-:W-:Y:S01]  /*3f90*/  LEA R181, R181, UR4, 0x1 ;  /* 0x00000004b5b57c11 */ /* 0x000fe2000f8e08ff */
[----:B------:R-:W-:Y:S01]  /*3fa0*/  UIADD3 UR25, UR7, -UR43, URZ ;  /* 0x8000002b07197290 */ /* 0x000fe2000fffe03f */
[----:B------:R-:W-:-:S02]  /*3fb0*/  UMOV UR15, UR16 ;  /* 0x00000010000f7c82 */ /* 0x000fc40008000000 */
[----:B-1----:R-:W-:-:S09]  /*3fc0*/  ULDC UR7, c[0x0][0x2ec] ;  /* 0x0000bb0000077ab9 */ /* 0x002fd20000000800 */
.L_x_708:
[----:B------:R-:W0:Y:S01]  /*3fd0*/  LDGDEPBAR ;  /* 0x00000000000079af */ /* 0x000e220000000000 */
[----:B------:R-:W-:Y:S01]  /*3fe0*/  IADD3 R4, P0, R249, UR20, RZ ;  /* 0x00000014f9047c10 */ /* 0x000fe2000ff1e0ff */
[C---:B------:R-:W-:Y:S01]  /*3ff0*/  IMAD.IADD R0, R187.reuse, 0x1, R188 ;  /* 0x00000001bb007824 */ /* 0x040fe200078e02bc */
[----:B------:R-:W-:Y:S01]  /*4000*/  USHF.L.U32 UR14, UR8, 0x7, URZ ;  /* 0x00000007080e7899 */ /* 0x000fe2000800063f */
[----:B------:R-:W-:Y:S01]  /*4010*/  IMAD.MOV.U32 R222, RZ, RZ, R195 ;  /* 0x000000ffffde7224 */ /* 0x000fe200078e00c3 */
[----:B------:R-:W-:Y:S01]  /*4020*/  IADD3.X R5, R248, UR19, RZ, P0, !PT ;  /* 0x00000013f8057c10 */ /* 0x000fe200087fe4ff */
[----:B------:R-:W-:Y:S01]  /*4030*/  UMOV UR12, UR57 ;  /* 0x00000039000c7c82 */ /* 0x000fe20008000000 */
[----:B------:R-:W-:Y:S01]  /*4040*/  UISETP.GE.AND UP0, UPT, UR14, UR25, UPT ;  /* 0x000000190e00728c */ /* 0x000fe2000bf06270 */
[----:B------:R-:W-:Y:S05]  /*4050*/  MOV R223, R3 ;  /* 0x0000000300df7202 */ /* 0x000fea0000000f00 */
[----:B------:R-:W-:Y:S01]  /*4060*/  PLOP3.LUT P0, PT, PT, PT, UP0, 0x80, 0x0 ;  /* 0x000000000000781c */ /* 0x000fe20003f0f008 */
[----:B------:R-:W-:Y:S04]  /*4070*/  DEPBAR.LE SB0, 0x0 ;  /* 0x000080000000791a */ /* 0x000fe80000000000 */
[----:B------:R-:W-:Y:S06]  /*4080*/  BAR.SYNC.DEFER_BLOCKING 0x0 ;  /* 0x0000000000007b1d */ /* 0x000fec0000010000 */
[----:B------:R-:W-:Y:S06]  /*4090*/  LDSM.16.M88.4 R64, [R187] ;  /* 0x00000000bb40783b */ /* 0x000fec0000000200 */
[----:B------:R-:W1:Y:S06]  /*40a0*/  LDSM.16.M88.4 R16, [R184+UR4+0xc000] ;  /* 0x00c00004b810783b */ /* 0x000e6c0008000200 */
[----:B------:R-:W2:Y:S06]  /*40b0*/  LDSM.16.M88.4 R60, [R187+0x2000] ;  /* 0x00200000bb3c783b */ /* 0x000eac0000000200 */
[----:B-----5:R-:W5:Y:S06]  /*40c0*/  LDG.E R193, desc[UR10][R4.64] ;  /* 0x0000000a04c17981 */ /* 0x020f6c000c1e1900 */
[----:B------:R-:W5:Y:S06]  /*40d0*/  LDG.E R194, desc[UR10][R4.64+0x20] ;  /* 0x0000200a04c27981 */ /* 0x000f6c000c1e1900 */
[----:B------:R-:W5:Y:S06]  /*40e0*/  LDG.E R192, desc[UR10][R4.64+0x100] ;  /* 0x0001000a04c07981 */ /* 0x000f6c000c1e1900 */
[----:B------:R1:W5:Y:S06]  /*40f0*/  LDG.E R191, desc[UR10][R4.64+0x120] ;  /* 0x0001200a04bf7981 */ /* 0x00036c000c1e1900 */
[----:B------:R-:W3:Y:S06]  /*4100*/  LDSM.16.M88.4 R32, [R184+UR4+0xc800] ;  /* 0x00c80004b820783b */ /* 0x000eec0008000200 */
[----:B------:R-:W4:Y:S06]  /*4110*/  LDSM.16.M88.4 R48, [R184+UR4+0xd000] ;  /* 0x00d00004b830783b */ /* 0x000f2c0008000200 */
[----:B------:R-:W4:Y:S06]  /*4120*/  LDSM.16.M88.4 R132, [R184+UR4+0xd800] ;  /* 0x00d80004b884783b */ /* 0x000f2c0008000200 */
[----:B------:R-:W-:Y:S01]  /*4130*/  LDSM.16.M88.4 R136, [R0] ;  /* 0x000000000088783b */ /* 0x000fe20000000200 */
[-C--:B-1----:R-:W-:Y:S05]  /*4140*/  HMMA.16816.F32 R4, R64, R16.reuse, RZ ;  /* 0x000000104004723c */ /* 0x082fea00000018ff */
[----:B------:R-:W1:Y:S01]  /*4150*/  LDSM.16.M88.4 R140, [R186] ;  /* 0x00000000ba8c783b */ /* 0x000e620000000200 */
[C---:B--2---:R-:W-:Y:S05]  /*4160*/  HMMA.16816.F32 R8, R60.reuse, R16, RZ ;  /* 0x000000103c08723c */ /* 0x044fea00000018ff */
[----:B------:R-:W2:Y:S01]  /*4170*/  LDSM.16.M88.4 R144, [R0+0x2000] ;  /* 0x002000000090783b */ /* 0x000ea20000000200 */
[-C--:B------:R-:W-:Y:S05]  /*4180*/  HMMA.16816.F32 R12, R60, R18.reuse, RZ ;  /* 0x000000123c0c723c */ /* 0x080fea00000018ff */
[----:B------:R-:W2:Y:S01]  /*4190*/  LDSM.16.M88.4 R148, [R186+0x800] ;  /* 0x00080000ba94783b */ /* 0x000ea20000000200 */
[C---:B------:R-:W-:Y:S05]  /*41a0*/  HMMA.16816.F32 R16, R64.reuse, R18, RZ ;  /* 0x000000124010723c */ /* 0x040fea00000018ff */
[----:B------:R-:W2:Y:S01]  /*41b0*/  LDSM.16.M88.4 R152, [R186+0x1000] ;  /* 0x00100000ba98783b */ /* 0x000ea20000000200 */
[-C--:B---3--:R-:W-:Y:S05]  /*41c0*/  HMMA.16816.F32 R20, R64, R32.reuse, RZ ;  /* 0x000000204014723c */ /* 0x088fea00000018ff */
[----:B------:R-:W3:Y:S01]  /*41d0*/  LDSM.16.M88.4 R156, [R186+0x1800] ;  /* 0x00180000ba9c783b */ /* 0x000ee20000000200 */
[C---:B------:R-:W-:Y:S05]  /*41e0*/  HMMA.16816.F32 R24, R60.reuse, R32, RZ ;  /* 0x000000203c18723c */ /* 0x040fea00000018ff */
[----:B------:R-:W-:Y:S01]  /*41f0*/  LDSM.16.M88.4 R160, [R183+0x1000] ;  /* 0x00100000b7a0783b */ /* 0x000fe20000000200 */
[-C--:B------:R-:W-:Y:S05]  /*4200*/  HMMA.16816.F32 R28, R60, R34.reuse, RZ ;  /* 0x000000223c1c723c */ /* 0x080fea00000018ff */
[----:B------:R-:W-:Y:S01]  /*4210*/  LDSM.16.M88.4 R164, [R183+0x1800] ;  /* 0x00180000b7a4783b */ /* 0x000fe20000000200 */
[C---:B------:R-:W-:Y:S05]  /*4220*/  HMMA.16816.F32 R32, R64.reuse, R34, RZ ;  /* 0x000000224020723c */ /* 0x040fea00000018ff */
[----:B------:R-:W-:Y:S01]  /*4230*/  LDSM.16.M88.4 R168, [R185+0x800] ;  /* 0x00080000b9a8783b */ /* 0x000fe20000000200 */
[-C--:B----4-:R-:W-:Y:S05]  /*4240*/  HMMA.16816.F32 R36, R64, R48.reuse, RZ ;  /* 0x000000304024723c */ /* 0x090fea00000018ff */
[----:B------:R-:W-:Y:S01]  /*4250*/  LDSM.16.M88.4 R172, [R185+0x1000] ;  /* 0x00100000b9ac783b */ /* 0x000fe20000000200 */
[C---:B------:R-:W-:Y:S05]  /*4260*/  HMMA.16816.F32 R40, R60.reuse, R48, RZ ;  /* 0x000000303c28723c */ /* 0x040fea00000018ff */
[----:B------:R-:W-:Y:S01]  /*4270*/  LDSM.16.M88.4 R176, [R185+0x1800] ;  /* 0x00180000b9b0783b */ /* 0x000fe20000000200 */
[-C--:B------:R-:W-:Y:S06]  /*4280*/  HMMA.16816.F32 R44, R60, R50.reuse, RZ ;  /* 0x000000323c2c723c */ /* 0x080fec00000018ff */
[C---:B------:R-:W-:Y:S06]  /*4290*/  HMMA.16816.F32 R48, R64.reuse, R50, RZ ;  /* 0x000000324030723c */ /* 0x040fec00000018ff */
[-C--:B------:R-:W-:Y:S06]  /*42a0*/  HMMA.16816.F32 R52, R64, R132.reuse, RZ ;  /* 0x000000844034723c */ /* 0x080fec00000018ff */
[C---:B------:R-:W-:Y:S06]  /*42b0*/  HMMA.16816.F32 R56, R60.reuse, R132, RZ ;  /* 0x000000843c38723c */ /* 0x040fec00000018ff */
[-C--:B------:R-:W-:Y:S06]  /*42c0*/  HMMA.16816.F32 R60, R60, R134.reuse, RZ ;  /* 0x000000863c3c723c */ /* 0x080fec00000018ff */
[----:B------:R-:W-:Y:S06]  /*42d0*/  HMMA.16816.F32 R64, R64, R134, RZ ;  /* 0x000000864040723c */ /* 0x000fec00000018ff */
[-C--:B-1----:R-:W-:Y:S06]  /*42e0*/  HMMA.16816.F32 R4, R136, R140.reuse, R4 ;  /* 0x0000008c8804723c */ /* 0x082fec0000001804 */
[C---:B--2---:R-:W-:Y:S06]  /*42f0*/  HMMA.16816.F32 R8, R144.reuse, R140, R8 ;  /* 0x0000008c9008723c */ /* 0x044fec0000001808 */
[-C--:B------:R-:W-:Y:S06]  /*4300*/  HMMA.16816.F32 R12, R144, R142.reuse, R12 ;  /* 0x0000008e900c723c */ /* 0x080fec000000180c */
[C---:B------:R-:W-:Y:S01]  /*4310*/  HMMA.16816.F32 R16, R136.reuse, R142, R16 ;  /* 0x0000008e8810723c */ /* 0x040fe20000001810 */
[----:B------:R-:W-:Y:S05]  /*4320*/  LDSM.16.M88.4 R140, [R183] ;  /* 0x00000000b78c783b */ /* 0x000fea0000000200 */
[-C--:B------:R-:W-:Y:S06]  /*4330*/  HMMA.16816.F32 R20, R136, R148.reuse, R20 ;  /* 0x000000948814723c */ /* 0x080fec0000001814 */
[C---:B------:R-:W-:Y:S06]  /*4340*/  HMMA.16816.F32 R24, R144.reuse, R148, R24 ;  /* 0x000000949018723c */ /* 0x040fec0000001818 */
[-C--:B------:R-:W-:Y:S05]  /*4350*/  HMMA.16816.F32 R28, R144, R150.reuse, R28 ;  /* 0x00000096901c723c */ /* 0x080fea000000181c */
[----:B------:R-:W-:Y:S01]  /*4360*/  IMAD.IADD R148, R187, 0x1, R182 ;  /* 0x00000001bb947824 */ /* 0x000fe200078e02b6 */
[C---:B------:R-:W-:Y:S04]  /*4370*/  HMMA.16816.F32 R32, R136.reuse, R150, R32 ;  /* 0x000000968820723c */ /* 0x040fe80000001820 */
[----:B------:R-:W1:Y:S02]  /*4380*/  LDSM.16.M88.4 R132, [R148] ;  /* 0x000000009484783b */ /* 0x000e640000000200 */
[-C--:B------:R-:W-:Y:S04]  /*4390*/  HMMA.16816.F32 R36, R136, R152.reuse, R36 ;  /* 0x000000988824723c */ /* 0x080fe80000001824 */
[----:B------:R-:W2:Y:S02]  /*43a0*/  LDSM.16.M88.4 R148, [R148+0x2000] ;  /* 0x002000009494783b */ /* 0x000ea40000000200 */
[C---:B------:R-:W-:Y:S06]  /*43b0*/  HMMA.16816.F32 R40, R144.reuse, R152, R40 ;  /* 0x000000989028723c */ /* 0x040fec0000001828 */
[-C--:B------:R-:W-:Y:S06]  /*43c0*/  HMMA.16816.F32 R44, R144, R154.reuse, R44 ;  /* 0x0000009a902c723c */ /* 0x080fec000000182c */
[C---:B------:R-:W-:Y:S01]  /*43d0*/  HMMA.16816.F32 R48, R136.reuse, R154, R48 ;  /* 0x0000009a8830723c */ /* 0x040fe20000001830 */
[----:B------:R-:W4:Y:S05]  /*43e0*/  LDSM.16.M88.4 R152, [R183+0x800] ;  /* 0x00080000b798783b */ /* 0x000f2a0000000200 */
[-C--:B---3--:R-:W-:Y:S06]  /*43f0*/  HMMA.16816.F32 R52, R136, R156.reuse, R52 ;  /* 0x0000009c8834723c */ /* 0x088fec0000001834 */
[C---:B------:R-:W-:Y:S06]  /*4400*/  HMMA.16816.F32 R56, R144.reuse, R156, R56 ;  /* 0x0000009c9038723c */ /* 0x040fec0000001838 */
[-C--:B------:R-:W-:Y:S01]  /*4410*/  HMMA.16816.F32 R60, R144, R158.reuse, R60 ;  /* 0x0000009e903c723c */ /* 0x080fe2000000183c */
[----:B------:R-:W-:Y:S04]  /*4420*/  LDSM.16.M88.4 R144, [R185] ;  /* 0x00000000b990783b */ /* 0x000fe80000000200 */
[----:B------:R-:W-:Y:S01]  /*4430*/  IADD3 R156, R0, R182, RZ ;  /* 0x000000b6009c7210 */ /* 0x000fe20007ffe0ff */
[----:B------:R-:W-:Y:S04]  /*4440*/  HMMA.16816.F32 R64, R136, R158, R64 ;  /* 0x0000009e8840723c */ /* 0x000fe80000001840 */
[----:B------:R-:W3:Y:S02]  /*4450*/  LDSM.16.M88.4 R136, [R156] ;  /* 0x000000009c88783b */ /* 0x000ee40000000200 */
[-C--:B-1----:R-:W-:Y:S04]  /*4460*/  HMMA.16816.F32 R4, R132, R140.reuse, R4 ;  /* 0x0000008c8404723c */ /* 0x082fe80000001804 */
[----:B------:R-:W1:Y:S02]  /*4470*/  LDSM.16.M88.4 R156, [R156+0x2000] ;  /* 0x002000009c9c783b */ /* 0x000e640000000200 */
        /* <DEDUP_REMOVED lines=38> */
[----:B------:R-:W-:Y:S03]  /*46e0*/  UIADD3 UR9, UR15, UR12, -UR6 ;  /* 0x0000000c0f097290 */ /* 0x000fe6000fffe806 */
[----:B------:R-:W-:Y:S01]  /*46f0*/  UMOV UR12, UR15 ;  /* 0x0000000f000c7c82 */ /* 0x000fe20008000000 */
[----:B------:R-:W-:Y:S01]  /*4700*/  UISETP.GE.AND UP0, UPT, UR21, UR9, UPT ;  /* 0x000000091500728c */ /* 0x000fe2000bf06270 */
[----:B------:R-:W-:Y:S05]  /*4710*/  IMAD.U32 R0, RZ, RZ, UR16 ;  /* 0x00000010ff007e24 */ /* 0x000fea000f8e00ff */
[----:B------:R-:W-:Y:S02]  /*4720*/  ISETP.LT.AND P0, PT, R0, UR6, PT ;  /* 0x0000000600007c0c */ /* 0x000fe4000bf01270 */
[----:B------:R-:W-:Y:S11]  /*4730*/  PLOP3.LUT P1, PT, PT, PT, UP0, 0x80, 0x0 ;  /* 0x000000000000781c */ /* 0x000ff60003f2f008 */
[----:B------:R-:W-:Y:S02]  /*4740*/  @!UPT UIADD3 URZ, URZ, URZ, URZ ;  /* 0x0000003f3f3ff290 */ /* 0x000fe4000fffe03f */
[----:B------:R-:W-:Y:S05]  /*4750*/  @!P1 BRA P0, `(.L_x_705) ;  /* 0x0000000c00949947 */ /* 0x000fea0000000000 */
.L_x_704:
[----:B------:R-:W-:Y:S01]  /*4760*/  UIADD3 UR15, UR6, 0x1, -UR13 ;  /* 0x00000001060f7890 */ /* 0x000fe2000fffe80d */
[----:B------:R-:W-:Y:S01]  /*4770*/  IMAD.U32 R0, RZ, RZ, UR22 ;  /* 0x00000016ff007e24 */ /* 0x000fe2000f8e00ff */
[----:B------:R-:W-:Y:S01]  /*4780*/  UIADD3 UR9, -UR12, UR6, -UR13 ;  /* 0x000000060c097290 */ /* 0x000fe2000fffe90d */
[----:B------:R-:W-:Y:S01]  /*4790*/  VIADD R133, R244, UR14 ;  /* 0x0000000ef4857c36 */ /* 0x000fe20008000000 */
[----:B------:R-:W-:Y:S01]  /*47a0*/  UIADD3 UR14, UR15, UR27, URZ ;  /* 0x0000001b0f0e7290 */ /* 0x000fe2000fffe03f */
[----:B------:R-:W-:Y:S02]  /*47b0*/  IMAD R0, R0, 0x80, R251 ;  /* 0x0000008000007824 */ /* 0x000fe400078e02fb */
[C---:B------:R-:W-:Y:S01]  /*47c0*/  VIADD R3, R133.reuse, 0x8 ;  /* 0x0000000885037836 */ /* 0x040fe20000000000 */
[----:B------:R-:W-:Y:S01]  /*47d0*/  VIADDMNMX R2, R133, UR9, RZ, !PT ;  /* 0x0000000985027c46 */ /* 0x000fe2000f8001ff */
[C---:B------:R-:W-:Y:S01]  /*47e0*/  VIADD R148, R0.reuse, 0x1 ;  /* 0x0000000100947836 */ /* 0x040fe20000000000 */
[----:B------:R-:W-:Y:S01]  /*47f0*/  UMOV UR15, UR12 ;  /* 0x0000000c000f7c82 */ /* 0x000fe20008000000 */
[----:B------:R-:W-:Y:S01]  /*4800*/  IMAD.U32 R149, RZ, RZ, UR14 ;  /* 0x0000000eff957e24 */ /* 0x000fe2000f8e00ff */
[CC--:B------:R-:W-:Y:S01]  /*4810*/  ISETP.GE.AND P0, PT, R0.reuse, R2.reuse, PT ;  /* 0x000000020000720c */ /* 0x0c0fe20003f06270 */
[----:B------:R-:W-:Y:S01]  /*4820*/  VIADD R147, R0, 0x8 ;  /* 0x0000000800937836 */ /* 0x000fe20000000000 */
[-C--:B------:R-:W-:Y:S01]  /*4830*/  ISETP.GE.AND P6, PT, R148, R2.reuse, PT ;  /* 0x000000029400720c */ /* 0x080fe20003fc6270 */
[C---:B------:R-:W-:Y:S01]  /*4840*/  VIADD R146, R0.reuse, 0x9 ;  /* 0x0000000900927836 */ /* 0x040fe20000000000 */
[----:B------:R-:W-:Y:S01]  /*4850*/  VIADDMNMX R132, R149, R133, UR6, PT ;  /* 0x0000000695847e46 */ /* 0x000fe2000b800185 */
[C---:B------:R-:W-:Y:S01]  /*4860*/  VIADD R145, R0.reuse, 0x10 ;  /* 0x0000001000917836 */ /* 0x040fe20000000000 */
[----:B------:R-:W-:Y:S01]  /*4870*/  ISETP.GE.AND P5, PT, R147, R2, PT ;  /* 0x000000029300720c */ /* 0x000fe20003fa6270 */
[C---:B------:R-:W-:Y:S01]  /*4880*/  VIADD R144, R0.reuse, 0x11 ;  /* 0x0000001100907836 */ /* 0x040fe20000000000 */
[CC--:B------:R-:W-:Y:S01]  /*4890*/  ISETP.GE.OR P0, PT, R0.reuse, R132.reuse, !P0 ;  /* 0x000000840000720c */ /* 0x0c0fe20004706670 */
[----:B------:R-:W-:Y:S01]  /*48a0*/  VIADD R143, R0, 0x18 ;  /* 0x00000018008f7836 */ /* 0x000fe20000000000 */
[----:B------:R-:W-:Y:S01]  /*48b0*/  ISETP.GE.OR P6, PT, R148, R132, !P6 ;  /* 0x000000849400720c */ /* 0x000fe200077c6670 */
[----:B------:R-:W-:Y:S01]  /*48c0*/  VIADD R142, R0, 0x19 ;  /* 0x00000019008e7836 */ /* 0x000fe20000000000 */
[-C--:B------:R-:W-:Y:S01]  /*48d0*/  ISETP.GE.AND P4, PT, R146, R2.reuse, PT ;  /* 0x000000029200720c */ /* 0x080fe20003f86270 */
[----:B------:R-:W-:Y:S01]  /*48e0*/  VIADD R141, R0, 0x20 ;  /* 0x00000020008d7836 */ /* 0x000fe20000000000 */
[----:B------:R-:W-:Y:S01]  /*48f0*/  FSEL R4, R4, -INF , !P0 ;  /* 0xff80000004047808 */ /* 0x000fe20004000000 */
[C---:B------:R-:W-:Y:S01]  /*4900*/  VIADD R140, R0.reuse, 0x21 ;  /* 0x00000021008c7836 */ /* 0x040fe20000000000 */
[----:B------:R-:W-:Y:S01]  /*4910*/  FSEL R5, R5, -INF , !P6 ;  /* 0xff80000005057808 */ /* 0x000fe20007000000 */
[C---:B------:R-:W-:Y:S01]  /*4920*/  VIADD R139, R0.reuse, 0x28 ;  /* 0x00000028008b7836 */ /* 0x040fe20000000000 */
[-C--:B------:R-:W-:Y:S01]  /*4930*/  ISETP.GE.AND P3, PT, R145, R2.reuse, PT ;  /* 0x000000029100720c */ /* 0x080fe20003f66270 */
[----:B------:R-:W-:Y:S01]  /*4940*/  VIADD R138, R0, 0x29 ;  /* 0x00000029008a7836 */ /* 0x000fe20000000000 */
[-C--:B------:R-:W-:Y:S01]  /*4950*/  ISETP.GE.AND P2, PT, R144, R2.reuse, PT ;  /* 0x000000029000720c */ /* 0x080fe20003f46270 */
[C---:B------:R-:W-:Y:S01]  /*4960*/  VIADD R137, R0.reuse, 0x30 ;  /* 0x0000003000897836 */ /* 0x040fe20000000000 */
[-C--:B------:R-:W-:Y:S01]  /*4970*/  ISETP.GE.AND P1, PT, R143, R2.reuse, PT ;  /* 0x000000028f00720c */ /* 0x080fe20003f26270 */
[----:B------:R-:W-:Y:S01]  /*4980*/  VIADD R136, R0, 0x31 ;  /* 0x0000003100887836 */ /* 0x000fe20000000000 */
[----:B------:R-:W-:Y:S01]  /*4990*/  ISETP.GE.AND P0, PT, R142, R2, PT ;  /* 0x000000028e00720c */ /* 0x000fe20003f06270 */
[C---:B------:R-:W-:Y:S01]  /*49a0*/  VIADD R135, R0.reuse, 0x38 ;  /* 0x0000003800877836 */ /* 0x040fe20000000000 */
[----:B------:R-:W-:Y:S01]  /*49b0*/  ISETP.GE.OR P5, PT, R147, R132, !P5 ;  /* 0x000000849300720c */ /* 0x000fe20006fa6670 */
[----:B------:R-:W-:Y:S01]  /*49c0*/  VIADD R134, R0, 0x39 ;  /* 0x0000003900867836 */ /* 0x000fe20000000000 */
[----:B------:R-:W-:Y:S02]  /*49d0*/  ISETP.GE.AND P6, PT, R141, R2, PT ;  /* 0x000000028d00720c */ /* 0x000fe40003fc6270 */
[-C--:B------:R-:W-:Y:S02]  /*49e0*/  ISETP.GE.OR P4, PT, R146, R132.reuse, !P4 ;  /* 0x000000849200720c */ /* 0x080fe40006786670 */
[----:B------:R-:W-:Y:S02]  /*49f0*/  FSEL R16, R16, -INF , !P5 ;  /* 0xff80000010107808 */ /* 0x000fe40006800000 */
[-C--:B------:R-:W-:Y:S02]  /*4a00*/  ISETP.GE.OR P3, PT, R145, R132.reuse, !P3 ;  /* 0x000000849100720c */ /* 0x080fe40005f66670 */
[----:B------:R-:W-:Y:S02]  /*4a10*/  FSEL R17, R17, -INF , !P4 ;  /* 0xff80000011117808 */ /* 0x000fe40006000000 */
[-C--:B------:R-:W-:Y:S02]  /*4a20*/  ISETP.GE.OR P2, PT, R144, R132.reuse, !P2 ;  /* 0x000000849000720c */ /* 0x080fe40005746670 */
[-C--:B------:R-:W-:Y:S02]  /*4a30*/  ISETP.GE.OR P1, PT, R143, R132.reuse, !P1 ;  /* 0x000000848f00720c */ /* 0x080fe40004f26670 */
[-C--:B------:R-:W-:Y:S02]  /*4a40*/  ISETP.GE.OR P0, PT, R142, R132.reuse, !P0 ;  /* 0x000000848e00720c */ /* 0x080fe40004706670 */
[----:B------:R-:W-:Y:S02]  /*4a50*/  ISETP.GE.OR P6, PT, R141, R132, !P6 ;  /* 0x000000848d00720c */ /* 0x000fe400077c6670 */
[-C--:B------:R-:W-:Y:S02]  /*4a60*/  ISETP.GE.AND P5, PT, R140, R2.reuse, PT ;  /* 0x000000028c00720c */ /* 0x080fe40003fa6270 */
[-C--:B------:R-:W-:Y:S02]  /*4a70*/  ISETP.GE.AND P4, PT, R139, R2.reuse, PT ;  /* 0x000000028b00720c */ /* 0x080fe40003f86270 */
        /* <DEDUP_REMOVED lines=10> */
[-C--:B------:R-:W-:Y:S02]  /*4b20*/  ISETP.GE.OR P5, PT, R140, R132.reuse, !P5 ;  /* 0x000000848c00720c */ /* 0x080fe40006fa6670 */
[-C--:B------:R-:W-:Y:S02]  /*4b30*/  ISETP.GE.OR P4, PT, R139, R132.reuse, !P4 ;  /* 0x000000848b00720c */ /* 0x080fe40006786670 */
[----:B------:R-:W-:Y:S02]  /*4b40*/  VIADDMNMX R3, R3, UR9, RZ, !PT ;  /* 0x0000000903037c46 */ /* 0x000fe4000f8001ff */
[--C-:B------:R-:W-:Y:S02]  /*4b50*/  IADD3 R2, R149, 0x8, R133.reuse ;  /* 0x0000000895027810 */ /* 0x100fe40007ffe085 */
[----:B------:R-:W-:Y:S02]  /*4b60*/  FSEL R37, R37, -INF , !P5 ;  /* 0xff80000025257808 */ /* 0x000fe40006800000 */
[----:B------:R-:W-:Y:S02]  /*4b70*/  FSEL R48, R48, -INF , !P4 ;  /* 0xff80000030307808 */ /* 0x000fe40006000000 */
[-C--:B------:R-:W-:Y:S02]  /*4b80*/  ISETP.GE.AND P5, PT, R0, R3.reuse, PT ;  /* 0x000000030000720c */ /* 0x080fe40003fa6270 */
[-C--:B------:R-:W-:Y:S02]  /*4b90*/  ISETP.GE.AND P4, PT, R148, R3.reuse, PT ;  /* 0x000000039400720c */ /* 0x080fe40003f86270 */
[----:B------:R-:W-:Y:S02]  /*4ba0*/  VIMNMX R2, R2, UR6, PT ;  /* 0x0000000602027c48 */ /* 0x000fe4000bfe0100 */
[-C--:B------:R-:W-:Y:S02]  /*4bb0*/  ISETP.GE.OR P3, PT, R138, R132.reuse, !P3 ;  /* 0x000000848a00720c */ /* 0x080fe40005f66670 */
[-C--:B------:R-:W-:Y:S02]  /*4bc0*/  ISETP.GE.OR P2, PT, R137, R132.reuse, !P2 ;  /* 0x000000848900720c */ /* 0x080fe40005746670 */
[-C--:B------:R-:W-:Y:S02]  /*4bd0*/  ISETP.GE.OR P1, PT, R136, R132.reuse, !P1 ;  /* 0x000000848800720c */ /* 0x080fe40004f26670 */
[-C--:B------:R-:W-:Y:S02]  /*4be0*/  ISETP.GE.OR P0, PT, R135, R132.reuse, !P0 ;  /* 0x000000848700720c */ /* 0x080fe40004706670 */
[----:B------:R-:W-:Y:S01]  /*4bf0*/  ISETP.GE.OR P6, PT, R134, R132, !P6 ;  /* 0x000000848600720c */ /* 0x000fe200077c6670 */
[----:B------:R-:W-:Y:S01]  /*4c00*/  VIADD R132, R133, 0x40 ;  /* 0x0000004085847836 */ /* 0x000fe20000000000 */
[-C--:B------:R-:W-:Y:S02]  /*4c10*/  ISETP.GE.OR P5, PT, R0, R2.reuse, !P5 ;  /* 0x000000020000720c */ /* 0x080fe40006fa6670 */
[-C--:B------:R-:W-:Y:S02]  /*4c20*/  ISETP.GE.OR P4, PT, R148, R2.reuse, !P4 ;  /* 0x000000029400720c */ /* 0x080fe40006786670 */
        /* <DEDUP_REMOVED lines=8> */
[----:B------:R-:W-:Y:S02]  /*4cb0*/  FSEL R65, R65, -INF , !P6 ;  /* 0xff80000041417808 */ /* 0x000fe40007000000 */
[----:B------:R-:W-:Y:S02]  /*4cc0*/  FSEL R6, R6, -INF , !P5 ;  /* 0xff80000006067808 */ /* 0x000fe40006800000 */
[----:B------:R-:W-:Y:S02]  /*4cd0*/  FSEL R7, R7, -INF , !P4 ;  /* 0xff80000007077808 */ /* 0x000fe40006000000 */
        /* <DEDUP_REMOVED lines=23> */
[----:B------:R-:W-:Y:S01]  /*4e50*/  ISETP.GE.AND P4, PT, R134, R3, PT ;  /* 0x000000038600720c */ /* 0x000fe20003f86270 */
[----:B------:R-:W-:Y:S01]  /*4e60*/  VIADD R3, R133, 0x48 ;  /* 0x0000004885037836 */ /* 0x000fe20000000000 */
[C-C-:B------:R-:W-:Y:S02]  /*4e70*/  IADD3 R150, R149.reuse, 0x40, R133.reuse ;  /* 0x0000004095967810 */ /* 0x140fe40007ffe085 */
[----:B------:R-:W-:Y:S02]  /*4e80*/  IADD3 R149, R149, 0x48, R133 ;  /* 0x0000004895957810 */ /* 0x000fe40007ffe085 */
        /* <DEDUP_REMOVED lines=114> */
.L_x_705:
[C---:B------:R-:W-:Y:S01]  /*55b0*/  FMUL.FTZ R132, R238.reuse, 1.4426950216293334961 ;  /* 0x3fb8aa3bee847820 */ /* 0x040fe20000410000 */
[----:B------:R-:W-:Y:S01]  /*55c0*/  FSETP.NEU.FTZ.AND P0, PT, R238, -INF , PT ;  /* 0xff800000ee00780b */ /* 0x000fe20003f1d000 */
[----:B------:R-:W-:Y:S01]  /*55d0*/  FMUL.FTZ R3, R239, 1.4426950216293334961 ;  /* 0x3fb8aa3bef037820 */ /* 0x000fe20000410000 */
[----:B------:R-:W-:Y:S01]  /*55e0*/  FMUL.FTZ R2, R236, 1.4426950216293334961 ;  /* 0x3fb8aa3bec027820 */ /* 0x000fe20000410000 */
[----:B------:R-:W-:Y:S01]  /*55f0*/  FMUL.FTZ R0, R237, 1.4426950216293334961 ;  /* 0x3fb8aa3bed007820 */ /* 0x000fe20000410000 */
[----:B------:R-:W-:Y:S01]  /*5600*/  FSEL R132, R132, RZ, P0 ;  /* 0x000000ff84847208 */ /* 0x000fe20000000000 */
[----:B------:R-:W-:Y:S01]  /*5610*/  UISETP.GT.AND UP3, UPT, UR8, UR23, UPT ;  /* 0x000000170800728c */ /* 0x000fe2000bf64270 */
[----:B------:R-:W-:Y:S03]  /*5620*/  FSETP.NEU.FTZ.AND P0, PT, R239, -INF , PT ;  /* 0xff800000ef00780b */ /* 0x000fe60003f1d000 */
        /* <DEDUP_REMOVED lines=31> */
[--C-:B------:R-:W-:Y:S01]  /*5820*/  FFMA.FTZ R20, R20, UR7, -R132.reuse ;  /* 0x0000000714147c23 */ /* 0x100fe20008010884 */
        /* <DEDUP_REMOVED lines=25> */
[----:B------:R-:W-:Y:S01]  /*59c0*/  FFMA.FTZ R132, R65, UR7, -R132 ;  /* 0x0000000741847c23 */ /* 0x000fe20008010884 */
[----:B------:R-:W-:Y:S04]  /*59d0*/  FSETP.NEU.FTZ.AND P0, PT, R237, -INF , PT ;  /* 0xff800000ed00780b */ /* 0x000fe80003f1d000 */
[----:B------:R-:W-:Y:S01]  /*59e0*/  MUFU.EX2 R171, R18 ;  /* 0x0000001200ab7308 */ /* 0x000fe20000000800 */
[----:B------:R-:W-:Y:S02]  /*59f0*/  FSEL R0, R0, RZ, P0 ;  /* 0x000000ff00007208 */ /* 0x000fe40000000000 */
[----:B------:R-:W-:Y:S03]  /*5a00*/  PLOP3.LUT P0, PT, PT, PT, UP3, 0x80, 0x0 ;  /* 0x000000000000781c */ /* 0x000fe60003f0f038 */
[--C-:B------:R-:W-:Y:S04]  /*5a10*/  FFMA.FTZ R62, R62, UR7, -R0.reuse ;  /* 0x000000073e3e7c23 */ /* 0x100fe80008010800 */
        /* <DEDUP_REMOVED lines=17> */
[----:B------:R-:W-:Y:S09]  /*5b30*/  FFMA.FTZ R0, R63, UR7, -R0 ;  /* 0x000000073f007c23 */ /* 0x000ff20008010800 */
        /* <DEDUP_REMOVED lines=118> */
[-C--:B------:R-:W-:Y:S03]  /*62a0*/  IADD3 R146, R188, R0.reuse, RZ ;  /* 0x00000000bc927210 */ /* 0x080fe60007ffe0ff */
[----:B------:R-:W-:Y:S01]  /*62b0*/  LDSM.16.M88.4 R64, [R0+0x8000] ;  /* 0x008000000040783b */ /* 0x000fe20000000200 */
[----:B------:R-:W-:Y:S07]  /*62c0*/  IADD3 R145, R182, R0, RZ ;  /* 0x00000000b6917210 */ /* 0x000fee0007ffe0ff */
        /* <DEDUP_REMOVED lines=123> */
[----:B------:R-:W-:Y:S01]  /*6a80*/  FADD.FTZ R28, -R192, R28 ;  /* 0x0000001cc01c7221 */ /* 0x000fe20000010100 */
[C---:B------:R-:W-:Y:S05]  /*6a90*/  HMMA.16816.F32 R48, R132.reuse, R6, R48 ;  /* 0x000000068430723c */ /* 0x040fea0000001830 */
[C---:B------:R-:W-:Y:S01]  /*6aa0*/  FADD.FTZ R22, -R194.reuse, R22 ;  /* 0x00000016c2167221 */ /* 0x040fe20000010100 */
[-C--:B---3--:R-:W-:Y:S05]  /*6ab0*/  HMMA.16816.F32 R52, R132, R8.reuse, R52 ;  /* 0x000000088434723c */ /* 0x088fea0000001834 */
[----:B------:R-:W-:Y:S01]  /*6ac0*/  FADD.FTZ R23, -R194, R23 ;  /* 0x00000017c2177221 */ /* 0x000fe20000010100 */
[C---:B------:R-:W-:Y:S05]  /*6ad0*/  HMMA.16816.F32 R56, R140.reuse, R8, R56 ;  /* 0x000000088c38723c */ /* 0x040fea0000001838 */
[C---:B------:R-:W-:Y:S01]  /*6ae0*/  FADD.FTZ R24, -R192.reuse, R24 ;  /* 0x00000018c0187221 */ /* 0x040fe20000010100 */
[-C--:B------:R-:W-:Y:S05]  /*6af0*/  HMMA.16816.F32 R60, R140, R10.reuse, R60 ;  /* 0x0000000a8c3c723c */ /* 0x080fea000000183c */
[C---:B------:R-:W-:Y:S01]  /*6b00*/  FADD.FTZ R25, -R192.reuse, R25 ;  /* 0x00000019c0197221 */ /* 0x040fe20000010100 */
[----:B------:R-:W-:Y:S05]  /*6b10*/  HMMA.16816.F32 R64, R132, R10, R64 ;  /* 0x0000000a8440723c */ /* 0x000fea0000001840 */
[C---:B------:R-:W-:Y:S01]  /*6b20*/  FADD.FTZ R26, -R191.reuse, R26 ;  /* 0x0000001abf1a7221 */ /* 0x040fe20000010100 */
[----:B------:R-:W-:Y:S01]  /*6b30*/  FADD.FTZ R27, -R191, R27 ;  /* 0x0000001bbf1b7221 */ /* 0x000fe20000010100 */
[----:B------:R-:W-:Y:S01]  /*6b40*/  FADD.FTZ R29, -R192, R29 ;  /* 0x0000001dc01d7221 */ /* 0x000fe20000010100 */
[----:B------:R-:W-:Y:S03]  /*6b50*/  FMUL.FTZ R0, R169, R28 ;  /* 0x0000001ca9007220 */ /* 0x000fe60000410000 */
        /* <DEDUP_REMOVED lines=9> */
[----:B------:R-:W-:Y:S01]  /*6bf0*/  FMUL.FTZ R28, R168, R29 ;  /* 0x0000001da81c7220 */ /* 0x000fe20000410000 */
        /* <DEDUP_REMOVED lines=24> */
[----:B------:R-:W-:Y:S01]  /*6d80*/  F2FP.F16.F32.PACK_AB R147, R17, R16 ;  /* 0x000000101193723e */ /* 0x000fe200000000ff */
        /* <DEDUP_REMOVED lines=107> */
.L_x_706:
[----:B------:R-:W-:Y:S01]  /*7440*/  STS [R198+0x14000], R153 ;  /* 0x01400099c6007388 */ /* 0x000fe20000000800 */
[----:B------:R-:W-:Y:S01]  /*7450*/  IMAD.SHL.U32 R36, R190, 0x2, RZ ;  /* 0x00000002be247824 */ /* 0x000fe200078e00ff */
[----:B-1----:R-:W-:Y:S02]  /*7460*/  MOV R2, UR4 ;  /* 0x0000000400027c02 */ /* 0x002fe40008000f00 */
[----:B------:R-:W-:Y:S02]  /*7470*/  STS [R198+0x14400], R152 ;  /* 0x01440098c6007388 */ /* 0x000fe40000000800 */
[----:B------:R-:W-:Y:S02]  /*7480*/  IADD3 R2, R36, 0x8000, R2 ;  /* 0x0000800024027810 */ /* 0x000fe40007ffe002 */
[----:B------:R1:W-:Y:S04]  /*7490*/  STS [R200+0x14000], R147 ;  /* 0x01400093c8007388 */ /* 0x0003e80000000800 */
[----:B------:R-:W-:Y:S04]  /*74a0*/  STS [R200+0x14400], R144 ;  /* 0x01440090c8007388 */ /* 0x000fe80000000800 */
[----:B------:R-:W-:Y:S04]  /*74b0*/  STS [R198+0x16000], R151 ;  /* 0x01600097c6007388 */ /* 0x000fe80000000800 */
[----:B------:R-:W-:Y:S04]  /*74c0*/  STS [R198+0x16400], R150 ;  /* 0x01640096c6007388 */ /* 0x000fe80000000800 */
[----:B------:R-:W-:Y:S04]  /*74d0*/  STS [R200+0x16000], R149 ;  /* 0x01600095c8007388 */ /* 0x000fe80000000800 */
[----:B------:R-:W-:Y:S04]  /*74e0*/  STS [R200+0x16400], R148 ;  /* 0x01640094c8007388 */ /* 0x000fe80000000800 */
[----:B------:R-:W-:Y:S01]  /*74f0*/  STS [R204+0x14000], R137 ;  /* 0x01400089cc007388 */ /* 0x000fe20000000800 */
[----:B-1----:R-:W-:Y:S03]  /*7500*/  LEA R147, R250, UR4, 0x1 ;  /* 0x00000004fa937c11 */ /* 0x002fe6000f8e08ff */
        /* <DEDUP_REMOVED lines=24> */
[----:B-1----:R-:W-:Y:S05]  /*7690*/  IMAD.IADD R0, R2, 0x1, R182 ;  /* 0x0000000102007824 */ /* 0x002fea00078e02b6 */
[----:B------:R-:W-:Y:S04]  /*76a0*/  LDSM.16.MT88.4 R4, [R180+0x1c000] ;  /* 0x01c00000b404783b */ /* 0x000fe80000004200 */
        /* <DEDUP_REMOVED lines=124> */
.L_x_707:
        /* <DEDUP_REMOVED lines=10> */
[----:B------:R-:W-:Y:S02]  /*7f10*/  UISETP.GT.AND UP2, UPT, UR8, UR23, UPT ;  /* 0x000000170800728c */ /* 0x000fe4000bf44270 */
[----:B------:R-:W-:Y:S01]  /*7f20*/  UIADD3 UR8, UR8, -0x1, URZ ;  /* 0xffffffff08087890 */ /* 0x000fe2000fffe03f */
        /* <DEDUP_REMOVED lines=227> */
[----:B------:R-:W-:Y:S01]  /*8d60*/  PLOP3.LUT P0, PT, PT, PT, UP2, 0x80, 0x0 ;  /* 0x000000000000781c */ /* 0x000fe20003f0f028 */
[----:B------:R-:W-:Y:S02]  /*8d70*/  @UP3 UIADD3 UR20, UP0, UR20, -0x200, URZ ;  /* 0xfffffe0014143890 */ /* 0x000fe4000ff1e03f */
[----:B------:R-:W-:Y:S02]  /*8d80*/  REDG.E.ADD.F32.FTZ.RN.STRONG.GPU desc[UR10][R8.64], R31 ;  /* 0x0000001f080079a6 */ /* 0x000fe4000c10f38a */
        /* <DEDUP_REMOVED lines=157> */
[----:B------:R-:W-:Y:S01]  /*9760*/  STS [R252], R16 ;  /* 0x00000010fc007388 */ /* 0x000fe20000000800 */
[----:B------:R-:W-:Y:S01]  /*9770*/  FMUL.FTZ R126, R126, UR7 ;  /* 0x000000077e7e7c20 */ /* 0x000fe20008410000 */
[----:B------:R-:W-:Y:S01]  /*9780*/  FMUL.FTZ R0, R127, UR7 ;  /* 0x000000077f007c20 */ /* 0x000fe20008410000 */
[----:B------:R-:W-:Y:S01]  /*9790*/  F2FP.F16.F32.PACK_AB R4, R4, R128 ;  /* 0x000000800404723e */ /* 0x000fe200000000ff */
[----:B------:R-:W-:Y:S01]  /*97a0*/  STS [R252+0x400], R15 ;  /* 0x0004000ffc007388 */ /* 0x000fe20000000800 */
[----:B------:R-:W-:Y:S01]  /*97b0*/  F2FP.F16.F32.PACK_AB R3, R3, R130 ;  /* 0x000000820303723e */ /* 0x000fe200000000ff */
[----:B------:R-:W-:Y:S01]  /*97c0*/  UISETP.NE.AND UP0, UPT, UR31, -0x1, UPT ;  /* 0xffffffff1f00788c */ /* 0x000fe2000bf05270 */
[----:B------:R-:W-:Y:S01]  /*97d0*/  F2FP.F16.F32.PACK_AB R6, R6, R120 ;  /* 0x000000780606723e */ /* 0x000fe200000000ff */
[----:B------:R-:W-:Y:S01]  /*97e0*/  USHF.L.U32 UR18, UR22, 0x7, URZ ;  /* 0x0000000716127899 */ /* 0x000fe2000800063f */
[----:B------:R-:W-:-:S02]  /*97f0*/  F2FP.F16.F32.PACK_AB R5, R5, R122 ;  /* 0x0000007a0505723e */ /* 0x000fc400000000ff */
[----:B------:R-:W-:Y:S02]  /*9800*/  F2FP.F16.F32.PACK_AB R2, R2, R124 ;  /* 0x0000007c0202723e */ /* 0x000fe400000000ff */
[----:B------:R-:W-:Y:S02]  /*9810*/  F2FP.F16.F32.PACK_AB R0, R0, R126 ;  /* 0x0000007e0000723e */ /* 0x000fe400000000ff */
[----:B------:R-:W-:Y:S02]  /*9820*/  F2FP.F16.F32.PACK_AB R68, R69, R68 ;  /* 0x000000444544723e */ /* 0x000fe400000000ff */
[----:B------:R-:W-:Y:S01]  /*9830*/  F2FP.F16.F32.PACK_AB R70, R71, R70 ;  /* 0x000000464746723e */ /* 0x000fe200000000ff */
[----:B------:R-:W-:Y:S01]  /*9840*/  @UP0 UIADD3 UR7, UR24, UR31, URZ ;  /* 0x0000001f18070290 */ /* 0x000fe2000fffe03f */
[----:B------:R-:W-:Y:S01]  /*9850*/  F2FP.F16.F32.PACK_AB R80, R81, R80 ;  /* 0x000000505150723e */ /* 0x000fe200000000ff */
[----:B------:R-:W-:Y:S01]  /*9860*/  @UP0 ULDC.64 UR8, c[0x0][0x450] ;  /* 0x0001140000080ab9 */ /* 0x000fe20000000a00 */
[----:B------:R-:W-:Y:S01]  /*9870*/  F2FP.F16.F32.PACK_AB R82, R83, R82 ;  /* 0x000000525352723e */ /* 0x000fe200000000ff */
[----:B------:R-:W-:Y:S01]  /*9880*/  @UP0 UIMAD.WIDE.U32 UR12, UR7, UR8, URZ ;  /* 0x00000008070c02a5 */ /* 0x000fe2000f8e003f */
[----:B------:R-:W-:Y:S01]  /*9890*/  F2FP.F16.F32.PACK_AB R72, R73, R72 ;  /* 0x000000484948723e */ /* 0x000fe200000000ff */
[----:B------:R-:W-:Y:S01]  /*98a0*/  @UP0 UIMAD UR7, UR7, UR9, URZ ;  /* 0x00000009070702a4 */ /* 0x000fe2000f8e023f */
[----:B------:R-:W-:-:S02]  /*98b0*/  F2FP.F16.F32.PACK_AB R74, R75, R74 ;  /* 0x0000004a4b4a723e */ /* 0x000fc400000000ff */
[----:B------:R-:W-:Y:S01]  /*98c0*/  F2FP.F16.F32.PACK_AB R76, R77, R76 ;  /* 0x0000004c4d4c723e */ /* 0x000fe200000000ff */
[----:B------:R-:W-:Y:S01]  /*98d0*/  @UP0 UIADD3 UR21, UR13, UR7, URZ ;  /* 0x000000070d150290 */ /* 0x000fe2000fffe03f */
[----:B------:R-:W-:Y:S01]  /*98e0*/  F2FP.F16.F32.PACK_AB R78, R79, R78 ;  /* 0x0000004e4f4e723e */ /* 0x000fe200000000ff */
[----:B------:R-:W-:Y:S01]  /*98f0*/  @UP0 UMOV UR20, UR12 ;  /* 0x0000000c00140c82 */ /* 0x000fe20008000000 */
        /* <DEDUP_REMOVED lines=8> */
[----:B------:R-:W-:Y:S01]  /*9980*/  PLOP3.LUT P0, PT, PT, PT, UP0, 0x80, 0x0 ;  /* 0x000000000000781c */ /* 0x000fe20003f0f008 */
[----:B--2---:R-:W-:Y:S04]  /*9990*/  STS [R159], R12 ;  /* 0x0000000c9f007388 */ /* 0x004fe80000000800 */
[----:B---3--:R-:W-:Y:S04]  /*99a0*/  STS [R158], R11 ;  /* 0x0000000b9e007388 */ /* 0x008fe80000000800 */
[----:B------:R-:W-:Y:S04]  /*99b0*/  STS [R252+0x2000], R14 ;  /* 0x0020000efc007388 */ /* 0x000fe80000000800 */
[----:B------:R-:W-:Y:S04]  /*99c0*/  STS [R252+0x2400], R13 ;  /* 0x0024000dfc007388 */ /* 0x000fe80000000800 */
[----:B----4-:R-:W-:Y:S04]  /*99d0*/  STS [R157], R10 ;  /* 0x0000000a9d007388 */ /* 0x010fe80000000800 */
        /* <DEDUP_REMOVED lines=20> */
[----:B--2---:R-:W-:-:S03]  /*9b20*/  SHF.R.S32.HI R0, RZ, 0x1f, R3 ;  /* 0x0000001fff007819 */ /* 0x004fc60000011403 */
        /* <DEDUP_REMOVED lines=20> */
.L_x_709:
        /* <DEDUP_REMOVED lines=23> */
.L_x_710:
        /* <DEDUP_REMOVED lines=45> */
.L_x_712:
[----:B------:R-:W-:Y:S05]  /*a0b0*/  BSYNC B0 ;  /* 0x0000000000007941 */ /* 0x000fea0003800000 */
.L_x_711:
        /* <DEDUP_REMOVED lines=14> */
.L_x_714:
[----:B------:R-:W-:Y:S05]  /*a1a0*/  BSYNC B0 ;  /* 0x0000000000007941 */ /* 0x000fea0003800000 */
.L_x_713:
        /* <DEDUP_REMOVED lines=15> */
.L_x_716:
[----:B------:R-:W-:Y:S05]  /*a2a0*/  BSYNC B0 ;  /* 0x0000000000007941 */ /* 0x000fea0003800000 */
.L_x_715:
        /* <DEDUP_REMOVED lines=14> */
.L_x_718:
[----:B------:R-:W-:Y:S05]  /*a390*/  BSYNC B0 ;  /* 0x0000000000007941 */ /* 0x000fea0003800000 */
.L_x_717:
        /* <DEDUP_REMOVED lines=27> */
.L_x_720:
[----:B------:R-:W-:Y:S05]  /*a550*/  BSYNC B0 ;  /* 0x0000000000007941 */ /* 0x000fea0003800000 */
.L_x_719:
        /* <DEDUP_REMOVED lines=14> */
.L_x_722:
[----:B------:R-:W-:Y:S05]  /*a640*/  BSYNC B0 ;  /* 0x0000000000007941 */ /* 0x000fea0003800000 */
.L_x_721:
        /* <DEDUP_REMOVED lines=14> */
.L_x_724:
[----:B------:R-:W-:Y:S05]  /*a730*/  BSYNC B0 ;  /* 0x0000000000007941 */ /* 0x000fea0003800000 */
.L_x_723:
        /* <DEDUP_REMOVED lines=11> */
[----:B------:R1:W-:Y:S02]  /*a7f0*/  STG.E.128 desc[UR10][R2.64], R28 ;  /* 0x0000001c02007986 */ /* 0x0003e4000c101d0a */
.L_x_703:
[----:B------:R-:W-:Y:S05]  /*a800*/  BSYNC B1 ;  /* 0x0000000000017941 */ /* 0x000fea0003800000 */
.L_x_681:
[----:B------:R-:W-:Y:S02]  /*a810*/  ULDC UR6, c[0x0][0xc] ;  /* 0x0000030000067ab9 */ /* 0x000fe40000000800 */
[----:B------:R-:W-:-:S04]  /*a820*/  UIADD3 UR22, UR6, UR22, URZ ;  /* 0x0000001606167290 */ /* 0x000fc8000fffe03f */
[----:B------:R-:W-:-:S06]  /*a830*/  UISETP.GE.AND UP0, UPT, UR22, UR61, UPT ;  /* 0x0000003d1600728c */ /* 0x000fcc000bf06270 */
[----:B------:R-:W-:-:S13]  /*a840*/  PLOP3.LUT P0, PT, PT, PT, UP0, 0x80, 0x0 ;  /* 0x000000000000781c */ /* 0x000fda0003f0f008 */
[----:B------:R-:W-:Y:S05]  /*a850*/  @P0 BRA `(.L_x_725) ;  /* 0x0000000000040947 */ /* 0x000fea0003800000 */
[----:B------:R-:W-:Y:S05]  /*a860*/  BRA `(.L_x_726) ;  /* 0xffffff6000ac7947 */ /* 0x000fea000383ffff */
.L_x_725:
[----:B------:R-:W-:Y:S05]  /*a870*/  EXIT ;  /* 0x000000000000794d */ /* 0x000fea0003800000 */
.L_x_727:
        /* <DEDUP_REMOVED lines=16> */
.L_x_2467:


//--------------------- .text._ZN5flash44flash_bwd_dq_dk_dv_loop_seqk_parallel_kernelI23Flash_bwd_kernel_traitsILi64ELi128ELi128ELi8ELi4ELi4ELi4ELb0ELb0EN7cutlass6half_tE19Flash_kernel_traitsILi64ELi128ELi128ELi8ES3_EELb0ELb0ELb1ELb1ELb0ELb0ELb0EEEvNS_16Flash_bwd_paramsE --------------------------
	.section	.text._ZN5flash44flash_bwd_dq_dk_dv_loop_seqk_parallel_kernelI23Flash_bwd_kernel_traitsILi64ELi128ELi128ELi8ELi4ELi4ELi4ELb0ELb0EN7cutlass6half_tE19Flash_kernel_traitsILi64ELi128ELi128ELi8ES3_EELb0ELb0ELb1ELb1ELb0ELb0ELb0EEEvNS_16Flash_bwd_paramsE,"ax",@progbits
	.align	128
        .global         _ZN5flash44flash_bwd_dq_dk_dv_loop_seqk_parallel_kernelI23Flash_bwd_kernel_traitsILi64ELi128ELi128ELi8ELi4ELi4ELi4ELb0ELb0EN7cutlass6half_tE19Flash_kernel_traitsILi64ELi128ELi128ELi8ES3_EELb0ELb0ELb1ELb1ELb0ELb0ELb0EEEvNS_16Flash_bwd_paramsE
        .type           _ZN5flash44flash_bwd_dq_dk_dv_loop_seqk_parallel_kernelI23Flash_bwd_kernel_traitsILi64ELi128ELi128ELi8ELi4ELi4ELi4ELb0ELb0EN7cutlass6half_tE19Flash_kernel_traitsILi64ELi128ELi128ELi8ES3_EELb0ELb0ELb1ELb1ELb0ELb0ELb0EEEvNS_16Flash_bwd_paramsE,@function
        .size           _ZN5flash44flash_bwd_dq_dk_dv_loop_seqk_parallel_kernelI23Flash_bwd_kernel_traitsILi64ELi128ELi128ELi8ELi4ELi4ELi4ELb0ELb0EN7cutlass6half_tE19Flash_kernel_traitsILi64ELi128ELi128ELi8ES3_EELb0ELb0ELb1ELb1ELb0ELb0ELb0EEEvNS_16Flash_bwd_paramsE,(.L_x_2468 - _ZN5flash44flash_bwd_dq_dk_dv_loop_seqk_parallel_kernelI23Flash_bwd_kernel_traitsILi64ELi128ELi128ELi8ELi4ELi4ELi4ELb0ELb0EN7cutlass6half_tE19Flash_kernel_traitsILi64ELi128ELi128ELi8ES3_EELb0ELb0ELb1ELb1ELb0ELb0ELb0EEEvNS_16Flash_bwd_paramsE)
        .other          _ZN5flash44flash_bwd_dq_dk_dv_loop_seqk_parallel_kernelI23Flash_bwd_kernel_traitsILi64ELi128ELi128ELi8ELi4ELi4ELi4ELb0ELb0EN7cutlass6half_tE19Flash_kernel_traitsILi64ELi128ELi128ELi8ES3_EELb0ELb0ELb1ELb1ELb0ELb0ELb0EEEvNS_16Flash_bwd_paramsE,@"STO_CUDA_ENTRY STV_DEFAULT"
_ZN5flash44flash_bwd_dq_dk_dv_loop_seqk_parallel_kernelI23Flash_bwd_kernel_traitsILi64ELi128ELi128ELi8ELi4ELi4ELi4ELb0ELb0EN7cutlass6half_tE19Flash_kernel_traitsILi64ELi128ELi128ELi8ES3_EELb0ELb0ELb1ELb1ELb0ELb0ELb0EEEvNS_16Flash_bwd_paramsE:
.text._ZN5flash44flash_bwd_dq_dk_dv_loop_seqk_parallel_kernelI23Flash_bwd_kernel_traitsILi64ELi128ELi128ELi8ELi4ELi4ELi4ELb0ELb0EN7cutlass6half_tE19Flash_kernel_traitsILi64ELi128ELi128ELi8ES3_EELb0ELb0ELb1ELb1ELb0ELb0ELb0EEEvNS_16Flash_bwd_paramsE:
        /* <DEDUP_REMOVED lines=16> */
[----:B------:R-:W-:-:S04]  /*0100*/  IMAD.MOV.U32 R207, RZ, RZ, -0x10 ;  /* 0xfffffff0ffcf7424 */ /* 0x000fc800078e00ff */
        /* <DEDUP_REMOVED lines=63> */
[----:B------:R-:W-:Y:S01]  /*0500*/  LOP3.LUT R251, R8, 0xfffffe00, R4, 0xf8, !PT ;  /* 0xfffffe0008fb7812 */ /* 0x000fe200078ef804 */
[----:B------:R-:W-:Y:S01]  /*0510*/  IMAD.SHL.U32 R8, R10, 0x10, RZ ;  /* 0x000000100a087824 */ /* 0x000fe200078e00ff */
[----:B------:R-:W-:Y:S01]  /*0520*/  LOP3.LUT R4, R5, 0x8, R14, 0xf8, !PT ;  /* 0x0000000805047812 */ /* 0x000fe200078ef80e */
[----:B------:R-:W-:Y:S01]  /*0530*/  IMAD.IADD R184, R2, 0x1, R184 ;  /* 0x0000000102b87824 */ /* 0x000fe200078e02b8 */
[----:B------:R-:W-:-:S02]  /*0540*/  LOP3.LUT R2, R15, 0x7ffffffc, RZ, 0xc0, !PT ;  /* 0x7ffffffc0f027812 */ /* 0x000fc400078ec0ff */
[----:B------:R-:W-:Y:S01]  /*0550*/  LOP3.LUT R6, R7, 0x1, RZ, 0xc0, !PT ;  /* 0x0000000107067812 */ /* 0x000fe200078ec0ff */
[----:B------:R-:W-:Y:S01]  /*0560*/  IMAD.SHL.U32 R184, R184, 0x2, RZ ;  /* 0x00000002b8b87824 */ /* 0x000fe200078e00ff */
[----:B------:R-:W-:Y:S01]  /*0570*/  LOP3.LUT R180, R180, R4, R0, 0xf6, !PT ;  /* 0x00000004b4b47212 */ /* 0x000fe200078ef600 */
[----:B------:R-:W-:Y:S01]  /*0580*/  IMAD.IADD R0, R13, 0x1, -R2 ;  /* 0x000000010d007824 */ /* 0x000fe200078e0a02 */
[----:B------:R-:W-:Y:S01]  /*0590*/  ISETP.NE.U32.AND P0, PT, R6, 0x1, PT ;  /* 0x000000010600780c */ /* 0x000fe20003f05070 */
[----:B------:R-:W-:Y:S01]  /*05a0*/  IMAD.SHL.U32 R2, R7, 0x40, RZ ;  /* 0x0000004007027824 */ /* 0x000fe200078e00ff */
[----:B------:R-:W-:Y:S01]  /*05b0*/  SEL R185, R209, 0xffffffe0, !P4 ;  /* 0xffffffe0d1b97807 */ /* 0x000fe20006000000 */
[----:B------:R-:W-:Y:S01]  /*05c0*/  IMAD.SHL.U32 R6, R16, 0x40, RZ ;  /* 0x0000004010067824 */ /* 0x000fe200078e00ff */
[----:B------:R-:W-:Y:S01]  /*05d0*/  R2P PR, R7, 0x6 ;  /* 0x0000000607007804 */ /* 0x000fe20000000000 */
[----:B------:R-:W-:Y:S01]  /*05e0*/  IMAD.SHL.U32 R7, R0, 0x2, RZ ;  /* 0x0000000200077824 */ /* 0x000fe200078e00ff */
[----:B------:R-:W-:Y:S01]  /*05f0*/  LOP3.LUT R0, R2, 0x1c0, RZ, 0xc0, !PT ;  /* 0x000001c002007812 */ /* 0x000fe200078ec0ff */
[----:B------:R-:W-:Y:S01]  /*0600*/  IMAD.SHL.U32 R2, R3, 0x8, RZ ;  /* 0x0000000803027824 */ /* 0x000fe200078e00ff */
        /* <DEDUP_REMOVED lines=29> */
[----:B------:R-:W-:Y:S01]  /*07e0*/  LEA R180, R180, UR4, 0x1 ;  /* 0x00000004b4b47c11 */ /* 0x000fe2000f8e08ff */
        /* <DEDUP_REMOVED lines=35> */
[----:B-1----:R-:W-:Y:S02]  /*0a20*/  IMAD.IADD R6, R209, 0x1, R6 ;  /* 0x00000001d1067824 */ /* 0x002fe400078e0206 */
[----:B------:R-:W-:Y:S02]  /*0a30*/  IMAD.IADD R211, R208, 0x1, R209 ;  /* 0x00000001d0d37824 */ /* 0x000fe400078e02d1 */
[C---:B--2---:R-:W-:Y:S02]  /*0a40*/  VIADD R5, R7.reuse, 0x2440 ;  /* 0x0000244007057836 */ /* 0x044fe40000000000 */
[----:B------:R-:W-:Y:S02]  /*0a50*/  @P2 VIADD R5, R7, 0x23c0 ;  /* 0x000023c007052836 */ /* 0x000fe40000000000 */
[----:B------:R-:W-:-:S02]  /*0a60*/  IMAD.IADD R210, R209, 0x1, R205 ;  /* 0x00000001d1d27824 */ /* 0x000fc400078e02cd */
[----:B------:R-:W-:Y:S01]  /*0a70*/  IMAD.IADD R185, R185, 0x1, R183 ;  /* 0x00000001b9b97824 */ /* 0x000fe200078e02b7 */
[----:B------:R1:W-:Y:S04]  /*0a80*/  STL [R1+0xc], R5 ;  /* 0x00000c0501007387 */ /* 0x0003e80000100800 */
[----:B------:R2:W-:Y:S01]  /*0a90*/  STL [R1+0x30], R6 ;  /* 0x0000300601007387 */ /* 0x0005e20000100800 */
[C---:B-1----:R-:W-:Y:S02]  /*0aa0*/  IMAD.IADD R5, R209.reuse, 0x1, R4 ;  /* 0x00000001d1057824 */ /* 0x042fe400078e0204 */
[--C-:B------:R-:W-:Y:S02]  /*0ab0*/  IMAD.IADD R4, R0, 0x1, R3.reuse ;  /* 0x0000000100047824 */ /* 0x100fe400078e0203 */
[----:B------:R-:W-:Y:S01]  /*0ac0*/  IMAD.IADD R0, R2, 0x1, R3 ;  /* 0x0000000102007824 */ /* 0x000fe200078e0203 */
[----:B------:R2:W-:Y:S01]  /*0ad0*/  STL [R1+0x2c], R5 ;  /* 0x00002c0501007387 */ /* 0x0005e20000100800 */
[----:B------:R-:W-:-:S03]  /*0ae0*/  IMAD.IADD R209, R209, 0x1, R207 ;  /* 0x00000001d1d17824 */ /* 0x000fc600078e02cf */
[----:B------:R2:W-:Y:S04]  /*0af0*/  STL [R1+0x28], R4 ;  /* 0x0000280401007387 */ /* 0x0005e80000100800 */
[----:B------:R2:W-:Y:S02]  /*0b00*/  STL [R1+0x24], R0 ;  /* 0x0000240001007387 */ /* 0x0005e40000100800 */
.L_x_806:
        /* <DEDUP_REMOVED lines=67> */
.L_x_728:
        /* <DEDUP_REMOVED lines=14> */
[----:B------:R-:W-:Y:S02]  /*1020*/  UIMAD UR30, UR48, UR11, UR7 ;  /* 0x0000000b301e72a4 */ /* 0x000fe4000f8e0207 */
[----:B------:R-:W-:Y:S01]  /*1030*/  USHF.L.U32 UR17, UR48, 0x7, URZ ;  /* 0x0000000730117899 */ /* 0x000fe2000800063f */
[----:B------:R-:W-:Y:S01]  /*1040*/  @!UP2 ULDC.64 UR10, c[0x0][0x418] ;  /* 0x00010600000aaab9 */ /* 0x000fe20000000a00 */
[----:B------:R-:W-:Y:S01]  /*1050*/  ULDC UR61, c[0x0][0x2d4] ;  /* 0x0000b500003d7ab9 */ /* 0x000fe20000000800 */
[----:B------:R-:W-:-:S02]  /*1060*/  @!UP2 UIMAD UR7, UR60, UR10, URZ ;  /* 0x0000000a3c07a2a4 */ /* 0x000fc4000f8e023f */
[----:B------:R-:W-:Y:S02]  /*1070*/  USEL UR37, UR17, URZ, UP0 ;  /* 0x0000003f11257287 */ /* 0x000fe40008000000 */
[----:B------:R-:W-:Y:S02]  /*1080*/  @!UP2 UIMAD UR34, UR48, UR11, UR7 ;  /* 0x0000000b3022a2a4 */ /* 0x000fe4000f8e0207 */
[----:B------:R-:W-:Y:S02]  /*1090*/  USHF.R.S32.HI UR35, URZ, 0x1f, UR61 ;  /* 0x0000001f3f237899 */ /* 0x000fe4000801143d */
[----:B------:R-:W-:Y:S01]  /*10a0*/  UIADD3 UR7, UR18, 0x80, UR29 ;  /* 0x0000008012077890 */ /* 0x000fe2000fffe01d */
[----:B-1----:R-:W-:Y:S01]  /*10b0*/  IABS R5, R6 ;  /* 0x0000000600057213 */ /* 0x002fe20000000000 */
[----:B------:R-:W-:Y:S01]  /*10c0*/  @!UP2 UIMAD.WIDE.U32 UR42, UR48, UR10, URZ ;  /* 0x0000000a302aa2a5 */ /* 0x000fe2000f8e003f */
[----:B------:R-:W-:Y:S01]  /*10d0*/  ISETP.NE.AND P3, PT, R6, RZ, PT ;  /* 0x000000ff0600720c */ /* 0x000fe20003f65270 */
[----:B------:R-:W-:Y:S01]  /*10e0*/  ULDC.64 UR26, c[0x0][0x240] ;  /* 0x00009000001a7ab9 */ /* 0x000fe20000000a00 */
[----:B------:R-:W1:Y:S01]  /*10f0*/  I2F.RP R2, R5 ;  /* 0x0000000500027306 */ /* 0x000e620000209400 */
[----:B------:R-:W-:Y:S01]  /*1100*/  ULDC UR10, c[0x0][0x394] ;  /* 0x0000e500000a7ab9 */ /* 0x000fe20000000800 */
[----:B------:R-:W-:Y:S01]  /*1110*/  ULDC UR44, c[0x0][0x2dc] ;  /* 0x0000b700002c7ab9 */ /* 0x000fe20000000800 */
[----:B------:R-:W-:-:S02]  /*1120*/  UIADD3 UR7, UR7, UR10, -UR9 ;  /* 0x0000000a07077290 */ /* 0x000fc4000fffe809 */
[----:B--2---:R-:W-:Y:S01]  /*1130*/  UIMAD.WIDE.U32 UR32, UR8, UR14, URZ ;  /* 0x0000000e082072a5 */ /* 0x004fe2000f8e003f */
[----:B------:R-:W-:Y:S01]  /*1140*/  ULDC UR52, c[0x0][0x270] ;  /* 0x00009c0000347ab9 */ /* 0x000fe20000000800 */
[----:B------:R-:W-:Y:S02]  /*1150*/  UIMAD.WIDE.U32 UR20, UR6, UR26, URZ ;  /* 0x0000001a061472a5 */ /* 0x000fe4000f8e003f */
[----:B------:R-:W-:Y:S02]  /*1160*/  UIMAD UR45, UR8, UR15, UR33 ;  /* 0x0000000f082d72a4 */ /* 0x000fe4000f8e0221 */
[----:B------:R-:W-:Y:S01]  /*1170*/  UIADD3 UR8, UR18, 0x7f, URZ ;  /* 0x0000007f12087890 */ /* 0x000fe2000fffe03f */
[----:B------:R-:W-:Y:S01]  /*1180*/  ULDC.U8 UR33, c[0x0][0x3d8] ;  /* 0x0000f60000217ab9 */ /* 0x000fe20000000000 */
[----:B-1----:R-:W1:Y:S02]  /*1190*/  MUFU.RCP R2, R2 ;  /* 0x0000000200027308 */ /* 0x002e640000001000 */
[----:B------:R-:W-:Y:S01]  /*11a0*/  USHF.R.S32.HI UR17, URZ, 0x1f, UR8 ;  /* 0x0000001f3f117899 */ /* 0x000fe20008011408 */
[----:B------:R-:W-:Y:S01]  /*11b0*/  @UP2 ULDC.64 UR14, c[0x0][0x420] ;  /* 0x00010800000e2ab9 */ /* 0x000fe20000000a00 */
[----:B------:R-:W-:-:S02]  /*11c0*/  UISETP.NE.AND UP3, UPT, UR33, URZ, UPT ;  /* 0x0000003f2100728c */ /* 0x000fc4000bf65270 */
[----:B------:R-:W-:Y:S02]  /*11d0*/  @UP2 UIMAD.WIDE.U32 UR46, UR6, UR14, URZ ;  /* 0x0000000e062e22a5 */ /* 0x000fe4000f8e003f */
[----:B------:R-:W-:Y:S02]  /*11e0*/  ULEA.HI UR33, UR17, UR8, URZ, 0x7 ;  /* 0x0000000811217291 */ /* 0x000fe4000f8f383f */
[----:B------:R-:W-:Y:S02]  /*11f0*/  UIMAD UR8, UR35, UR48, URZ ;  /* 0x00000030230872a4 */ /* 0x000fe4000f8e023f */
[----:B------:R-:W-:Y:S02]  /*1200*/  @UP2 UIMAD UR51, UR6, UR15, UR47 ;  /* 0x0000000f063322a4 */ /* 0x000fe4000f8e022f */
[----:B------:R-:W-:Y:S02]  /*1210*/  UIMAD UR19, UR6, UR27, URZ ;  /* 0x0000001b061372a4 */ /* 0x000fe4000f8e023f */
[----:B------:R-:W-:Y:S01]  /*1220*/  UIMAD.WIDE UR10, UR44, UR52, URZ ;  /* 0x000000342c0a72a5 */ /* 0x000fe2000f8e023f */
[----:B-1----:R-:W-:Y:S01]  /*1230*/  VIADD R2, R2, 0xffffffe ;  /* 0x0ffffffe02027836 */ /* 0x002fe20000000000 */
[----:B------:R-:W-:-:S02]  /*1240*/  UIMAD.WIDE.U32 UR14, UR48, UR61, URZ ;  /* 0x0000003d300e72a5 */ /* 0x000fc4000f8e003f */
[----:B------:R-:W-:Y:S01]  /*1250*/  UIMAD UR8, UR60, UR61, UR8 ;  /* 0x0000003d3c0872a4 */ /* 0x000fe2000f8e0208 */
[----:B------:R-:W1:Y:S01]  /*1260*/  F2I.FTZ.U32.TRUNC.NTZ R3, R2 ;  /* 0x0000000200037305 */ /* 0x000e62000021f000 */
[----:B------:R-:W-:Y:S02]  /*1270*/  UIADD3 UR7, UR7, 0x7f, URZ ;  /* 0x0000007f07077890 */ /* 0x000fe4000fffe03f */
[----:B------:R-:W-:Y:S02]  /*1280*/  UIADD3 UR53, UR23, UR30, URZ ;  /* 0x0000001e17357290 */ /* 0x000fe4000fffe03f */
[----:B------:R-:W-:Y:S02]  /*1290*/  USEL UR59, UR22, UR20, !UP2 ;  /* 0x00000014163b7287 */ /* 0x000fe4000d000000 */
[----:B------:R-:W-:Y:S02]  /*12a0*/  @UP2 UIADD3 UR53, UR21, UR19, URZ ;  /* 0x0000001315352290 */ /* 0x000fe4000fffe03f */
[----:B------:R-:W-:-:S02]  /*12b0*/  UIMAD.WIDE.U32 UR22, UR10, UR14, URZ ;  /* 0x0000000e0a1672a5 */ /* 0x000fc4000f8e003f */
[----:B------:R-:W-:Y:S02]  /*12c0*/  UIMAD UR19, UR11, UR14, URZ ;  /* 0x0000000e0b1372a4 */ /* 0x000fe4000f8e023f */
[----:B------:R-:W-:Y:S01]  /*12d0*/  UIADD3 UR8, UR15, UR8, URZ ;  /* 0x000000080f087290 */ /* 0x000fe2000fffe03f */
[--C-:B-1----:R-:W-:Y:S01]  /*12e0*/  IMAD.MOV R0, RZ, RZ, -R3.reuse ;  /* 0x000000ffff007224 */ /* 0x102fe200078e0a03 */
[----:B------:R-:W-:Y:S01]  /*12f0*/  USHF.R.S32.HI UR14, URZ, 0x1f, UR7 ;  /* 0x0000001f3f0e7899 */ /* 0x000fe20008011407 */
[----:B------:R-:W-:Y:S01]  /*1300*/  IMAD.MOV.U32 R2, RZ, RZ, RZ ;  /* 0x000000ffff027224 */ /* 0x000fe200078e00ff */
[----:B------:R-:W-:Y:S01]  /*1310*/  UIMAD UR8, UR10, UR8, UR19 ;  /* 0x000000080a0872a4 */ /* 0x000fe2000f8e0213 */
[----:B------:R-:W-:Y:S01]  /*1320*/  IMAD R0, R0, R5, RZ ;  /* 0x0000000500007224 */ /* 0x000fe200078e02ff */
[----:B------:R-:W-:Y:S02]  /*1330*/  ULEA.HI UR7, UR14, UR7, URZ, 0x7 ;  /* 0x000000070e077291 */ /* 0x000fe4000f8f383f */
[----:B------:R-:W-:Y:S01]  /*1340*/  USHF.L.U64.HI UR16, UR48, 0x7, UR60 ;  /* 0x0000000730107899 */ /* 0x000fe2000801023c */
[----:B------:R-:W-:Y:S01]  /*1350*/  IMAD.HI.U32 R0, R3, R0, R2 ;  /* 0x0000000003007227 */ /* 0x000fe200078e0002 */
[----:B------:R-:W-:Y:S01]  /*1360*/  MOV R2, R4 ;  /* 0x0000000400027202 */ /* 0x000fe20000000f00 */
[----:B------:R-:W-:-:S02]  /*1370*/  UIADD3 UR49, UR23, UR8, URZ ;  /* 0x0000000817317290 */ /* 0x000fc4000fffe03f */
[----:B------:R-:W-:Y:S02]  /*1380*/  USHF.R.S32.HI UR8, URZ, 0x7, UR33 ;  /* 0x000000073f087899 */ /* 0x000fe40008011421 */
[----:B------:R-:W-:Y:S01]  /*1390*/  IMAD.HI.U32 R0, R0, R2, RZ ;  /* 0x0000000200007227 */ /* 0x000fe200078e00ff */
[----:B------:R-:W-:Y:S02]  /*13a0*/  USHF.R.S32.HI UR7, URZ, 0x7, UR7 ;  /* 0x000000073f077899 */ /* 0x000fe40008011407 */
[----:B------:R-:W-:Y:S01]  /*13b0*/  UIMAD.WIDE.U32 UR20, UR10, UR6, URZ ;  /* 0x000000060a1472a5 */ /* 0x000fe2000f8e003f */
[----:B------:R-:W-:Y:S01]  /*13c0*/  IMAD.MOV R3, RZ, RZ, -R0 ;  /* 0x000000ffff037224 */ /* 0x000fe200078e0a00 */
[----:B------:R-:W-:Y:S02]  /*13d0*/  UIMAD UR19, UR11, UR6, URZ ;  /* 0x000000060b1372a4 */ /* 0x000fe4000f8e023f */
[----:B------:R-:W-:Y:S01]  /*13e0*/  USEL UR36, UR16, URZ, UP0 ;  /* 0x0000003f10247287 */ /* 0x000fe20008000000 */
[----:B------:R-:W-:Y:S01]  /*13f0*/  IMAD R2, R5, R3, R2 ;  /* 0x0000000305027224 */ /* 0x000fe200078e0202 */
[----:B------:R-:W-:Y:S01]  /*1400*/  UISETP.LT.AND UP0, UPT, UR8, UR7, UPT ;  /* 0x000000070800728c */ /* 0x000fe2000bf01270 */
[----:B------:R-:W-:Y:S01]  /*1410*/  ULDC UR38, c[0x0][0x2c4] ;  /* 0x0000b10000267ab9 */ /* 0x000fe20000000800 */
[----:B------:R-:W-:-:S02]  /*1420*/  @UP2 UIADD3 UR49, UR21, UR19, URZ ;  /* 0x0000001315312290 */ /* 0x000fc4000fffe03f */
[----:B------:R-:W-:Y:S01]  /*1430*/  ISETP.GT.U32.AND P1, PT, R5, R2, PT ;  /* 0x000000020500720c */ /* 0x000fe20003f24070 */
[----:B------:R-:W-:Y:S02]  /*1440*/  UIMAD UR50, UR58, UR44, URZ ;  /* 0x0000002c3a3272a4 */ /* 0x000fe4000f8e023f */
[----:B------:R-:W-:Y:S02]  /*1450*/  @UP3 UIMAD UR19, UR48, UR38, URZ ;  /* 0x00000026301332a4 */ /* 0x000fe4000f8e023f */
[----:B------:R-:W-:Y:S02]  /*1460*/  USEL UR44, UR8, UR7, UP0 ;  /* 0x00000007082c7287 */ /* 0x000fe40008000000 */
[----:B------:R-:W-:Y:S02]  /*1470*/  UISETP.NE.AND UP1, UPT, UR40, -0x1, UPT ;  /* 0xffffffff2800788c */ /* 0x000fe4000bf25270 */
[----:B------:R-:W-:Y:S02]  /*1480*/  @UP3 USEL UR19, UR19, UR6, !UP2 ;  /* 0x0000000613133287 */ /* 0x000fe4000d000000 */
[----:B------:R-:W-:-:S02]  /*1490*/  ULEA UR7, UR44, 0xffffff80, 0x7 ;  /* 0xffffff802c077891 */ /* 0x000fc4000f8e383f */
[----:B------:R-:W-:Y:S01]  /*14a0*/  @!P1 IMAD.IADD R2, R2, 0x1, -R5 ;  /* 0x0000000102029824 */ /* 0x000fe200078e0a05 */
[----:B------:R-:W-:Y:S01]  /*14b0*/  @UP3 ULDC UR8, c[0x0][0x2e4] ;  /* 0x0000b90000083ab9 */ /* 0x000fe20000000800 */
[----:B------:R-:W-:Y:S01]  /*14c0*/  USHF.R.S32.HI UR35, URZ, 0x1f, UR7 ;  /* 0x0000001f3f237899 */ /* 0x000fe20008011407 */
[----:B------:R-:W-:Y:S01]  /*14d0*/  @!P1 IADD3 R0, R0, 0x1, RZ ;  /* 0x0000000100009810 */ /* 0x000fe20007ffe0ff */
[----:B------:R-:W-:Y:S01]  /*14e0*/  @UP3 UIMAD UR33, UR58, UR8, UR19 ;  /* 0x000000083a2132a4 */ /* 0x000fe2000f8e0213 */
[----:B------:R-:W-:Y:S01]  /*14f0*/  ISETP.GE.U32.AND P0, PT, R2, R5, PT ;  /* 0x000000050200720c */ /* 0x000fe20003f06070 */
[----:B------:R-:W-:Y:S01]  /*1500*/  UIADD3 UR8, UP0, UR7, UR37, URZ ;  /* 0x0000002507087290 */ /* 0x000fe2000ff1e03f */
[----:B------:R-:W-:Y:S01]  /*1510*/  LOP3.LUT R2, R6, UR58, RZ, 0x3c, !PT ;  /* 0x0000003a06027c12 */ /* 0x000fe2000f8e3cff */
[----:B------:R-:W-:Y:S01]  /*1520*/  USEL UR57, UR22, UR20, !UP2 ;  /* 0x0000001416397287 */ /* 0x000fe2000d000000 */
[----:B------:R-:W-:Y:S01]  /*1530*/  PLOP3.LUT P1, PT, PT, PT, UP1, 0x80, 0x0 ;  /* 0x000000000000781c */ /* 0x000fe20003f2f018 */
[----:B------:R-:W-:Y:S01]  /*1540*/  @!UP3 UIMAD UR22, UR48, UR52, UR58 ;  /* 0x000000343016b2a4 */ /* 0x000fe2000f8e023a */
[----:B------:R-:W-:Y:S01]  /*1550*/  ISETP.GE.AND P2, PT, R2, RZ, PT ;  /* 0x000000ff0200720c */ /* 0x000fe20003f46270 */
[----:B------:R-:W-:Y:S01]  /*1560*/  ULDC.U8 UR39, c[0x0][0x480] ;  /* 0x0001200000277ab9 */ /* 0x000fe20000000000 */
[----:B------:R-:W-:-:S02]  /*1570*/  UIADD3.X UR19, UR35, UR36, URZ, UP0, !UPT ;  /* 0x0000002423137290 */ /* 0x000fc400087fe43f */
[----:B------:R-:W-:Y:S02]  /*1580*/  UIMAD UR11, UR11, UR8, URZ ;  /* 0x000000080b0b72a4 */ /* 0x000fe4000f8e023f */
[----:B------:R-:W-:Y:S01]  /*1590*/  @UP1 UIADD3 UR25, UR28, UR40, URZ ;  /* 0x000000281c191290 */ /* 0x000fe2000fffe03f */
[----:B------:R-:W-:Y:S01]  /*15a0*/  @P0 VIADD R0, R0, 0x1 ;  /* 0x0000000100000836 */ /* 0x000fe20000000000 */
[----:B------:R-:W-:Y:S01]  /*15b0*/  @UP1 UIADD3 UR31, UR28, UR40, URZ ;  /* 0x000000281c1f1290 */ /* 0x000fe2000fffe03f */
[----:B------:R-:W-:Y:S01]  /*15c0*/  PLOP3.LUT P0, PT, PT, PT, UP3, 0x80, 0x0 ;  /* 0x000000000000781c */ /* 0x000fe20003f0f038 */
[----:B------:R-:W-:Y:S01]  /*15d0*/  UISETP.NE.AND UP4, UPT, UR39, URZ, UPT ;  /* 0x0000003f2700728c */ /* 0x000fe2000bf85270 */
[----:B------:R-:W-:Y:S01]  /*15e0*/  IMAD.MOV.U32 R14, RZ, RZ, R0 ;  /* 0x000000ffff0e7224 */ /* 0x000fe200078e0000 */
[----:B------:R-:W-:Y:S01]  /*15f0*/  @!UP3 UIMAD UR33, UR22, UR38, URZ ;  /* 0x000000261621b2a4 */ /* 0x000fe2000f8e023f */
[----:B------:R-:W-:Y:S01]  /*1600*/  @UP1 ULDC.64 UR16, c[0x0][0x248] ;  /* 0x0000920000101ab9 */ /* 0x000fe20000000a00 */
[----:B------:R-:W-:Y:S01]  /*1610*/  @UP1 ULDC.64 UR14, c[0x0][0x250] ;  /* 0x00009400000e1ab9 */ /* 0x000fe20000000a00 */
[----:B------:R-:W-:Y:S01]  /*1620*/  UIMAD.WIDE.U32 UR38, UR10, UR8, URZ ;  /* 0x000000080a2672a5 */ /* 0x000fe2000f8e003f */
[----:B------:R-:W-:Y:S01]  /*1630*/  @!P2 IADD3 R14, -R14, RZ, RZ ;  /* 0x000000ff0e0ea210 */ /* 0x000fe20007ffe1ff */
[----:B------:R-:W-:Y:S01]  /*1640*/  UIMAD UR8, UR10, UR19, UR11 ;  /* 0x000000130a0872a4 */ /* 0x000fe2000f8e020b */
[----:B------:R-:W-:Y:S01]  /*1650*/  @!P3 LOP3.LUT R14, RZ, R6, RZ, 0x33, !PT ;  /* 0x00000006ff0eb212 */ /* 0x000fe200078e33ff */
[----:B------:R-:W-:-:S02]  /*1660*/  @UP1 UIMAD.WIDE.U32 UR20, UR25, UR16, URZ ;  /* 0x00000010191412a5 */ /* 0x000fc4000f8e003f */
[----:B------:R-:W-:Y:S02]  /*1670*/  @UP1 UIMAD.WIDE.U32 UR10, UR31, UR14, URZ ;  /* 0x0000000e1f0a12a5 */ /* 0x000fe4000f8e003f */
[----:B------:R-:W-:Y:S02]  /*1680*/  @UP1 UIMAD UR23, UR25, UR17, URZ ;  /* 0x00000011191712a4 */ /* 0x000fe4000f8e023f */
[----:B------:R-:W-:Y:S02]  /*1690*/  @UP1 UIMAD UR19, UR31, UR15, URZ ;  /* 0x0000000f1f1312a4 */ /* 0x000fe4000f8e023f */
[----:B------:R-:W-:Y:S02]  /*16a0*/  @!UP2 UIADD3 UR51, UR43, UR34, URZ ;  /* 0x000000222b33a290 */ /* 0x000fe4000fffe03f */
[----:B------:R-:W-:Y:S02]  /*16b0*/  USHF.R.S32.HI UR41, URZ, 0x1f, UR29 ;  /* 0x0000001f3f297899 */ /* 0x000fe4000801141d */
[----:B------:R-:W-:-:S02]  /*16c0*/  USHF.R.S32.HI UR54, URZ, 0x1f, UR50 ;  /* 0x0000001f3f367899 */ /* 0x000fc40008011432 */
[----:B------:R-:W-:Y:S02]  /*16d0*/  USEL UR56, UR32, URZ, UP4 ;  /* 0x0000003f20387287 */ /* 0x000fe4000a000000 */
[----:B------:R-:W-:Y:S02]  /*16e0*/  @UP1 UIADD3 UR36, UR11, UR19, URZ ;  /* 0x000000130b241290 */ /* 0x000fe4000fffe03f */
[----:B------:R-:W-:Y:S02]  /*16f0*/  USEL UR55, UR45, URZ, UP4 ;  /* 0x0000003f2d377287 */ /* 0x000fe4000a000000 */
        /* <DEDUP_REMOVED lines=17> */
.L_x_730:
        /* <DEDUP_REMOVED lines=13> */
.L_x_731:
        /* <DEDUP_REMOVED lines=11> */
.L_x_732:
[----:B------:R-:W-:Y:S02]  /*1990*/  ULDC UR6, c[0x0][0x270] ;  /* 0x00009c0000067ab9 */ /* 0x000fe40000000800 */
[----:B------:R-:W-:-:S04]  /*19a0*/  UIMAD UR6, UR48, UR6, UR58 ;  /* 0x00000006300672a4 */ /* 0x000fc8000f8e023a */
[----:B------:R-:W-:-:S12]  /*19b0*/  UIMAD UR6, UR6, UR61, URZ ;  /* 0x0000003d060672a4 */ /* 0x000fd8000f8e023f */
.L_x_733:
[----:B------:R-:W1:Y:S01]  /*19c0*/  S2R R0, SR_TID.X ;  /* 0x0000000000007919 */ /* 0x000e620000002100 */
[----:B------:R-:W2:Y:S01]  /*19d0*/  LDC.64 R4, c[0x0][0x420] ;  /* 0x00010800ff047b82 */ /* 0x000ea20000000a00 */
[--C-:B------:R-:W-:Y:S01]  /*19e0*/  SHF.R.S32.HI R21, RZ, 0x1f, R197.reuse ;  /* 0x0000001fff157819 */ /* 0x100fe200000114c5 */
[----:B------:R-:W-:Y:S01]  /*19f0*/  ULDC UR10, c[0x0][0x2dc] ;  /* 0x0000b700000a7ab9 */ /* 0x000fe20000000800 */
[----:B------:R-:W-:Y:S01]  /*1a00*/  IADD3 R2, P0, R197, UR8, RZ ;  /* 0x00000008c5027c10 */ /* 0x000fe2000ff1e0ff */
[----:B------:R-:W-:Y:S01]  /*1a10*/  ULDC UR11, c[0x0][0x270] ;  /* 0x00009c00000b7ab9 */ /* 0x000fe20000000800 */
[----:B------:R-:W-:Y:S01]  /*1a20*/  UIADD3 UR45, UR7, UR6, URZ ;  /* 0x00000006072d7290 */ /* 0x000fe2000fffe03f */
[----:B------:R-:W-:Y:S01]  /*1a30*/  IMAD.MOV.U32 R20, RZ, RZ, R197 ;  /* 0x000000ffff147224 */ /* 0x000fe200078e00c5 */
[----:B------:R-:W-:Y:S01]  /*1a40*/  IADD3.X R3, R21, UR51, RZ, P0, !PT ;  /* 0x0000003315037c10 */ /* 0x000fe200087fe4ff */
[----:B------:R-:W-:Y:S01]  /*1a50*/  UIADD3 UR6, UR7, UR33, URZ ;  /* 0x0000002107067290 */ /* 0x000fe2000fffe03f */
[----:B------:R-:W-:Y:S01]  /*1a60*/  BSSY B1, `(.L_x_729) ;  /* 0x0000ac4000017945 */ /* 0x000fe20003800000 */
[----:B------:R-:W-:-:S02]  /*1a70*/  UIMAD UR10, UR10, UR11, URZ ;  /* 0x0000000b0a0a72a4 */ /* 0x000fc4000f8e023f */
[----:B------:R-:W-:Y:S01]  /*1a80*/  UIADD3 UR11, -UR9, UR18, UR29 ;  /* 0x00000012090b7290 */ /* 0x000fe2000fffe11d */
[----:B------:R-:W-:Y:S01]  /*1a90*/  ULDC.64 UR22, c[0x0][0x2b0] ;  /* 0x0000ac0000167ab9 */ /* 0x000fe20000000a00 */
[----:B------:R-:W-:Y:S01]  /*1aa0*/  USHF.R.S32.HI UR47, URZ, 0x1f, UR58 ;  /* 0x0000001f3f2f7899 */ /* 0x000fe2000801143a */
[----:B------:R-:W-:Y:S01]  /*1ab0*/  ULDC UR46, c[0x0][0x398] ;  /* 0x0000e600002e7ab9 */ /* 0x000fe20000000800 */
[----:B------:R-:W-:Y:S01]  /*1ac0*/  UIMAD.WIDE UR22, UR6, 0x4, UR22 ;  /* 0x00000004061678a5 */ /* 0x000fe2000f8e0216 */
[----:B------:R-:W-:Y:S01]  /*1ad0*/  ULDC.64 UR20, c[0x0][0x428] ;  /* 0x00010a0000147ab9 */ /* 0x000fe20000000a00 */
[----:B------:R-:W-:Y:S01]  /*1ae0*/  UIADD3 UR6, UR11, -UR46, URZ ;  /* 0x8000002e0b067290 */ /* 0x000fe2000fffe03f */
[----:B------:R-:W-:Y:S01]  /*1af0*/  IMAD.U32 R9, RZ, RZ, UR20 ;  /* 0x00000014ff097e24 */ /* 0x000fe2000f8e00ff */
[----:B------:R-:W-:Y:S01]  /*1b00*/  USHF.L.U32 UR8, UR10, 0x7, URZ ;  /* 0x000000070a087899 */ /* 0x000fe2000800063f */
[----:B--2---:R-:W-:Y:S01]  /*1b10*/  IMAD.WIDE.U32 R2, R4, UR7, R2 ;  /* 0x0000000704027c25 */ /* 0x004fe2000f8e0002 */
[----:B------:R-:W-:-:S02]  /*1b20*/  UIMAD UR11, UR47, UR20, URZ ;  /* 0x000000142f0b72a4 */ /* 0x000fc4000f8e023f */
[----:B------:R-:W-:Y:S02]  /*1b30*/  USHF.R.S32.HI UR19, URZ, 0x1f, UR6 ;  /* 0x0000001f3f137899 */ /* 0x000fe40008011406 */
[----:B------:R-:W-:Y:S01]  /*1b40*/  UIADD3 UR37, UP2, UP0, UR38, UR8, UR50 ;  /* 0x0000000826257290 */ /* 0x000fe2000f85e032 */
[----:B-1----:R-:W-:Y:S01]  /*1b50*/  SHF.R.S32.HI R6, RZ, 0x1f, R0 ;  /* 0x0000001fff067819 */ /* 0x002fe20000011400 */
[----:B------:R-:W-:Y:S02]  /*1b60*/  UIMAD UR25, UR58, UR21, UR11 ;  /* 0x000000153a1972a4 */ /* 0x000fe4000f8e020b */
[----:B------:R-:W-:Y:S01]  /*1b70*/  USHF.R.S32.HI UR8, URZ, 0x1f, UR8 ;  /* 0x0000001f3f087899 */ /* 0x000fe20008011408 */
[CC--:B------:R-:W-:Y:S01]  /*1b80*/  LEA.HI R11, R6.reuse, R0.reuse, RZ, 0x5 ;  /* 0x00000000060b7211 */ /* 0x0c0fe200078f28ff */
[----:B------:R-:W-:Y:S01]  /*1b90*/  ULDC.64 UR32, c[0x0][0x258] ;  /* 0x0000960000207ab9 */ /* 0x000fe20000000a00 */
[----:B------:R-:W-:Y:S01]  /*1ba0*/  LEA.HI R6, R6, R0, RZ, 0x3 ;  /* 0x0000000006067211 */ /* 0x000fe200078f18ff */
[----:B------:R-:W-:Y:S01]  /*1bb0*/  ULEA.HI UR19, UR19, UR6, URZ, 0x7 ;  /* 0x0000000613137291 */ /* 0x000fe2000f8f383f */
[----:B------:R-:W-:Y:S01]  /*1bc0*/  LOP3.LUT R12, R11, 0xffffffe0, RZ, 0xc0, !PT ;  /* 0xffffffe00b0c7812 */ /* 0x000fe200078ec0ff */
[----:B------:R-:W-:-:S02]  /*1bd0*/  UIADD3.X UR8, UR52, UR8, UR54, UP2, UP0 ;  /* 0x0000000834087290 */ /* 0x000fc400097e0436 */
[----:B------:R-:W-:Y:S02]  /*1be0*/  UIMAD UR6, UR47, UR32, URZ ;  /* 0x000000202f0672a4 */ /* 0x000fe4000f8e023f */
[----:B------:R-:W-:Y:S01]  /*1bf0*/  IMAD.IADD R12, R0, 0x1, -R12 ;  /* 0x00000001000c7824 */ /* 0x000fe200078e0a0c */
[----:B------:R-:W-:Y:S01]  /*1c00*/  ULDC.64 UR20, c[0x0][0x400] ;  /* 0x0001000000147ab9 */ /* 0x000fe20000000a00 */
[----:B------:R-:W-:Y:S01]  /*1c10*/  IMAD R0, R4, UR35, RZ ;  /* 0x0000002304007c24 */ /* 0x000fe2000f8e02ff */
[----:B------:R-:W-:Y:S01]  /*1c20*/  UIMAD UR11, UR58, UR33, UR6 ;  /* 0x000000213a0b72a4 */ /* 0x000fe2000f8e0206 */
[----:B------:R-:W-:Y:S02]  /*1c30*/  ULDC.64 UR50, c[0x0][0x478] ;  /* 0x00011e0000327ab9 */ /* 0x000fe40000000a00 */
[----:B------:R-:W-:Y:S01]  /*1c40*/  IMAD R7, R5, UR7, R0 ;  /* 0x0000000705077c24 */ /* 0x000fe2000f8e0200 */
[----:B------:R-:W-:Y:S01]  /*1c50*/  SHF.R.S32.HI R0, RZ, 0x3, R6 ;  /* 0x00000003ff007819 */ /* 0x000fe20000011406 */
[----:B------:R-:W-:Y:S01]  /*1c60*/  ULDC.64 UR42, c[0x0][0x210] ;  /* 0x00008400002a7ab9 */ /* 0x000fe20000000a00 */
[----:B------:R-:W-:Y:S01]  /*1c70*/  ULDC.64 UR38, c[0x0][0x3e0] ;  /* 0x0000f80000267ab9 */ /* 0x000fe20000000a00 */
[----:B------:R-:W-:Y:S01]  /*1c80*/  IMAD.IADD R3, R3, 0x1, R7 ;  /* 0x0000000103037824 */ /* 0x000fe200078e0207 */
[----:B------:R-:W-:-:S02]  /*1c90*/  SHF.R.S32.HI R19, RZ, 0x1f, R0 ;  /* 0x0000001fff137819 */ /* 0x000fc40000011400 */
[----:B------:R-:W-:Y:S01]  /*1ca0*/  IADD3 R8, P0, R0, UR7, RZ ;  /* 0x0000000700087c10 */ /* 0x000fe2000ff1e0ff */
[----:B------:R-:W-:Y:S01]  /*1cb0*/  IMAD.WIDE.U32 R2, R9, UR58, R2 ;  /* 0x0000003a09027c25 */ /* 0x000fe2000f8e0002 */
[----:B------:R-:W-:Y:S01]  /*1cc0*/  SHF.R.S32.HI R9, RZ, 0x5, R11 ;  /* 0x00000005ff097819 */ /* 0x000fe2000001140b */
[----:B------:R-:W-:Y:S01]  /*1cd0*/  UIADD3 UR7, UP2, UP0, UR56, UR37, UR57 ;  /* 0x0000002538077290 */ /* 0x000fe2000f85e039 */
[----:B------:R-:W-:Y:S01]  /*1ce0*/  IADD3.X R6, R19, UR35, RZ, P0, !PT ;  /* 0x0000002313067c10 */ /* 0x000fe200087fe4ff */
[----:B------:R-:W-:Y:S01]  /*1cf0*/  VIADD R3, R3, UR25 ;  /* 0x0000001903037c36 */ /* 0x000fe20008000000 */
[----:B------:R-:W-:Y:S01]  /*1d00*/  USHF.R.S32.HI UR25, URZ, 0x7, UR19 ;  /* 0x000000073f197899 */ /* 0x000fe20008011413 */
[----:B------:R-:W-:Y:S01]  /*1d10*/  IMAD.U32 R11, RZ, RZ, UR32 ;  /* 0x00000020ff0b7e24 */ /* 0x000fe2000f8e00ff */
[----:B------:R-:W-:Y:S01]  /*1d20*/  UIADD3.X UR6, UR55, UR8, UR49, UP2, UP0 ;  /* 0x0000000837067290 */ /* 0x000fe200097e0431 */
[----:B------:R-:W-:Y:S01]  /*1d30*/  IMAD R10, R6, UR26, RZ ;  /* 0x0000001a060a7c24 */ /* 0x000fe2000f8e02ff */
[----:B------:R-:W-:Y:S01]  /*1d40*/  UISETP.LT.AND UP0, UPT, URZ, UR25, UPT ;  /* 0x000000193f00728c */ /* 0x000fe2000bf01270 */
[----:B------:R-:W-:-:S03]  /*1d50*/  IMAD.WIDE.U32 R6, R8, UR26, R20 ;  /* 0x0000001a08067c25 */ /* 0x000fc6000f8e0014 */
[----:B------:R-:W-:Y:S01]  /*1d60*/  USEL UR25, URZ, UR25, !UP0 ;  /* 0x000000193f197287 */ /* 0x000fe2000c000000 */
        /* <DEDUP_REMOVED lines=21> */
[----:B------:R-:W-:-:S02]  /*1ec0*/  UIADD3 UR11, UR44, -0x1, URZ ;  /* 0xffffffff2c0b7890 */ /* 0x000fc4000fffe03f */
[----:B------:R-:W-:Y:S01]  /*1ed0*/  LEA.HI.X R214, R2, UR43, R3, 0x1, P3 ;  /* 0x0000002b02d67c11 */ /* 0x000fe200098f0c03 */
[----:B------:R-:W-:Y:S01]  /*1ee0*/  UMOV UR23, UR6 ;  /* 0x0000000600177c82 */ /* 0x000fe20008000000 */
[----:B------:R-:W-:Y:S01]  /*1ef0*/  LEA.HI.X R215, R6, UR39, R7, 0x1, P2 ;  /* 0x0000002706d77c11 */ /* 0x000fe200090f0c07 */
[----:B------:R-:W-:Y:S02]  /*1f00*/  UMOV UR22, UR7 ;  /* 0x0000000700167c82 */ /* 0x000fe40008000000 */
        /* <DEDUP_REMOVED lines=20> */
.L_x_735:
        /* <DEDUP_REMOVED lines=20> */
.L_x_736:
        /* <DEDUP_REMOVED lines=10> */
[----:B------:R-:W-:Y:S01]  /*2230*/  ISETP.GE.OR P2, PT, R4, UR9, P3 ;  /* 0x0000000904007c0c */ /* 0x000fe20009f46670 */
[----:B------:R-:W-:Y:S01]  /*2240*/  ULDC.64 UR14, c[0x0][0x468] ;  /* 0x00011a00000e7ab9 */ /* 0x000fe20000000a00 */
[----:B------:R-:W-:Y:S01]  /*2250*/  ISETP.GE.OR P1, PT, R5, UR9, P3 ;  /* 0x0000000905007c0c */ /* 0x000fe20009f26670 */
[----:B------:R-:W-:Y:S01]  /*2260*/  VIADD R5, R0, 0x60 ;  /* 0x0000006000057836 */ /* 0x000fe20000000000 */
[----:B------:R-:W-:Y:S01]  /*2270*/  MOV R4, UR8 ;  /* 0x0000000800047c02 */ /* 0x000fe20008000f00 */
[----:B------:R-:W-:Y:S01]  /*2280*/  UIMAD UR8, UR20, UR14, URZ ;  /* 0x0000000e140872a4 */ /* 0x000fe2000f8e023f */
[----:B------:R-:W-:-:S03]  /*2290*/  IADD3 R2, P0, R2, UR18, RZ ;  /* 0x0000001202027c10 */ /* 0x000fc6000ff1e0ff */
[----:B------:R-:W-:Y:S01]  /*22a0*/  UIMAD UR15, UR58, UR15, UR8 ;  /* 0x0000000f3a0f72a4 */ /* 0x000fe2000f8e0208 */
[----:B------:R-:W-:Y:S01]  /*22b0*/  IADD3.X R3, R3, UR19, R4, P0, !PT ;  /* 0x0000001303037c10 */ /* 0x000fe200087fe404 */
[----:B------:R-:W-:Y:S01]  /*22c0*/  IMAD.U32 R4, RZ, RZ, UR14 ;  /* 0x0000000eff047e24 */ /* 0x000fe2000f8e00ff */
[----:B------:R-:W-:Y:S02]  /*22d0*/  ISETP.GE.OR P0, PT, R5, UR9, P3 ;  /* 0x0000000905007c0c */ /* 0x000fe40009f06670 */
        /* <DEDUP_REMOVED lines=14> */
.L_x_738:
[----:B------:R-:W-:Y:S05]  /*23c0*/  BSYNC B0 ;  /* 0x0000000000007941 */ /* 0x000fea0003800000 */
.L_x_737:
        /* <DEDUP_REMOVED lines=14> */
.L_x_740:
[----:B------:R-:W-:Y:S05]  /*24b0*/  BSYNC B0 ;  /* 0x0000000000007941 */ /* 0x000fea0003800000 */
.L_x_739:
        /* <DEDUP_REMOVED lines=14> */
.L_x_742:
[----:B------:R-:W-:Y:S05]  /*25a0*/  BSYNC B0 ;  /* 0x0000000000007941 */ /* 0x000fea0003800000 */
.L_x_741:
        /* <DEDUP_REMOVED lines=14> */
.L_x_744:
[----:B------:R-:W-:Y:S05]  /*2690*/  BSYNC B0 ;  /* 0x0000000000007941 */ /* 0x000fea0003800000 */
.L_x_743:
        /* <DEDUP_REMOVED lines=26> */
.L_x_746:
[----:B------:R-:W-:Y:S05]  /*2840*/  BSYNC B0 ;  /* 0x0000000000007941 */ /* 0x000fea0003800000 */
.L_x_745:
        /* <DEDUP_REMOVED lines=14> */
.L_x_748:
[----:B------:R-:W-:Y:S05]  /*2930*/  BSYNC B0 ;  /* 0x0000000000007941 */ /* 0x000fea0003800000 */
.L_x_747:
        /* <DEDUP_REMOVED lines=14> */
.L_x_750:
[----:B------:R-:W-:Y:S05]  /*2a20*/  BSYNC B0 ;  /* 0x0000000000007941 */ /* 0x000fea0003800000 */
.L_x_749:
        /* <DEDUP_REMOVED lines=14> */
.L_x_734:
        /* <DEDUP_REMOVED lines=32> */
.L_x_753:
[----:B------:R-:W-:Y:S05]  /*2d10*/  BSYNC B0 ;  /* 0x0000000000007941 */ /* 0x000fea0003800000 */
.L_x_752:
        /* <DEDUP_REMOVED lines=14> */
.L_x_755:
[----:B------:R-:W-:Y:S05]  /*2e00*/  BSYNC B0 ;  /* 0x0000000000007941 */ /* 0x000fea0003800000 */
.L_x_754:
        /* <DEDUP_REMOVED lines=13> */
.L_x_757:
[----:B------:R-:W-:Y:S05]  /*2ee0*/  BSYNC B0 ;  /* 0x0000000000007941 */ /* 0x000fea0003800000 */
.L_x_756:
        /* <DEDUP_REMOVED lines=16> */
.L_x_759:
[----:B------:R-:W-:Y:S05]  /*2ff0*/  BSYNC B0 ;  /* 0x0000000000007941 */ /* 0x000fea0003800000 */
.L_x_758:
        /* <DEDUP_REMOVED lines=19> */
.L_x_761:
[----:B------:R-:W-:Y:S05]  /*3130*/  BSYNC B0 ;  /* 0x0000000000007941 */ /* 0x000fea0003800000 */
.L_x_760:
        /* <DEDUP_REMOVED lines=21> */
.L_x_763:
[----:B------:R-:W-:Y:S05]  /*3290*/  BSYNC B0 ;  /* 0x0000000000007941 */ /* 0x000fea0003800000 */
.L_x_762:
        /* <DEDUP_REMOVED lines=21> */
.L_x_765:
[----:B------:R-:W-:Y:S05]  /*33f0*/  BSYNC B0 ;  /* 0x0000000000007941 */ /* 0x000fea0003800000 */
.L_x_764:
        /* <DEDUP_REMOVED lines=23> */
.L_x_767:
[----:B------:R-:W-:Y:S05]  /*3570*/  BSYNC B0 ;  /* 0x0000000000007941 */ /* 0x000fea0003800000 */
.L_x_766:
[----:B------:R-:W-:Y:S01]  /*3580*/  UIMAD UR7, UR41, UR16, URZ ;  /* 0x00000010290772a4 */ /* 0x000fe2000f8e023f */
[----:B---3--:R-:W-:Y:S01]  /*3590*/  IMAD.WIDE.U32 R4, R8, UR29, R20 ;  /* 0x0000001d08047c25 */ /* 0x008fe2000f8e0014 */
[----:B------:R-:W-:Y:S01]  /*35a0*/  ULDC.64 UR26, c[0x0][0x260] ;  /* 0x00009800001a7ab9 */ /* 0x000fe20000000a00 */
[----:B------:R-:W-:Y:S01]  /*35b0*/  BSSY B0, `(.L_x_768) ;  /* 0x0000028000007945 */ /* 0x000fe20003800000 */
[----:B------:R-:W-:Y:S01]  /*35c0*/  UIMAD UR8, UR29, UR17, UR7 ;  /* 0x000000111d0872a4 */ /* 0x000fe2000f8e0207 */
[C---:B------:R-:W-:Y:S01]  /*35d0*/  VIADD R6, R245.reuse, 0x8 ;  /* 0x00000008f5067836 */ /* 0x040fe20000000000 */
[----:B------:R-:W-:Y:S01]  /*35e0*/  UIMAD UR7, UR24, -0x80, UR9 ;  /* 0xffffff80180778a4 */ /* 0x000fe2000f8e0209 */
[----:B------:R-:W-:Y:S01]  /*35f0*/  IADD3 R4, P0, R4, UR30, RZ ;  /* 0x0000001e04047c10 */ /* 0x000fe2000ff1e0ff */
[----:B------:R-:W-:Y:S02]  /*3600*/  VIADD R10, R245, 0x48 ;  /* 0x00000048f50a7836 */ /* 0x000fe40000000000 */
[----:B------:R-:W-:-:S02]  /*3610*/  IMAD.U32 R3, RZ, RZ, UR8 ;  /* 0x00000008ff037e24 */ /* 0x000fc4000f8e00ff */
[----:B------:R-:W-:Y:S02]  /*3620*/  ISETP.GE.AND P5, PT, R0, UR7, PT ;  /* 0x0000000700007c0c */ /* 0x000fe4000bfa6270 */
[----:B------:R-:W-:Y:S02]  /*3630*/  ISETP.GE.AND P6, PT, R10, UR6, PT ;  /* 0x000000060a007c0c */ /* 0x000fe4000bfc6270 */
[----:B------:R-:W-:Y:S01]  /*3640*/  IADD3.X R5, R5, UR31, R3, P0, !PT ;  /* 0x0000001f05057c10 */ /* 0x000fe200087fe403 */
[----:B------:R-:W-:Y:S01]  /*3650*/  IMAD R3, R15, UR26, RZ ;  /* 0x0000001a0f037c24 */ /* 0x000fe2000f8e02ff */
[----:B------:R-:W-:Y:S01]  /*3660*/  ISETP.GE.AND P0, PT, R6, UR6, PT ;  /* 0x0000000606007c0c */ /* 0x000fe2000bf06270 */
[C---:B------:R-:W-:Y:S02]  /*3670*/  VIADD R6, R245.reuse, 0x40 ;  /* 0x00000040f5067836 */ /* 0x040fe40000000000 */
[C---:B------:R-:W-:Y:S01]  /*3680*/  IMAD R3, R14.reuse, UR27, R3 ;  /* 0x0000001b0e037c24 */ /* 0x040fe2000f8e0203 */
[----:B------:R-:W-:Y:S01]  /*3690*/  P2R R13, PR, RZ, 0x1 ;  /* 0x00000001ff0d7803 */ /* 0x000fe20000000000 */
[----:B------:R-:W-:Y:S01]  /*36a0*/  IMAD.WIDE.U32 R4, R14, UR26, R4 ;  /* 0x0000001a0e047c25 */ /* 0x000fe2000f8e0004 */
[----:B------:R-:W-:Y:S01]  /*36b0*/  ISETP.GE.AND P2, PT, R6, UR6, PT ;  /* 0x0000000606007c0c */ /* 0x000fe2000bf46270 */
[----:B------:R3:W-:Y:S01]  /*36c0*/  @P5 STS.128 [R2+0xc000], RZ ;  /* 0x00c000ff02005388 */ /* 0x0007e20000000c00 */
[----:B------:R-:W-:Y:S01]  /*36d0*/  ISETP.GE.AND P0, PT, R245, UR6, PT ;  /* 0x00000006f5007c0c */ /* 0x000fe2000bf06270 */
[----:B------:R-:W-:Y:S01]  /*36e0*/  IMAD.IADD R3, R5, 0x1, R3 ;  /* 0x0000000105037824 */ /* 0x000fe200078e0203 */
[----:B------:R-:W-:-:S02]  /*36f0*/  P2R R11, PR, RZ, 0x4 ;  /* 0x00000004ff0b7803 */ /* 0x000fc40000000000 */
[----:B------:R-:W-:Y:S01]  /*3700*/  P2R R12, PR, RZ, 0x1 ;  /* 0x00000001ff0c7803 */ /* 0x000fe20000000000 */
[----:B------:R-:W-:Y:S08]  /*3710*/  @P5 BRA `(.L_x_769) ;  /* 0x0000000000445947 */ /* 0x000ff00003800000 */
        /* <DEDUP_REMOVED lines=17> */
.L_x_769:
[----:B------:R-:W-:Y:S05]  /*3830*/  BSYNC B0 ;  /* 0x0000000000007941 */ /* 0x000fea0003800000 */
.L_x_768:
        /* <DEDUP_REMOVED lines=23> */
.L_x_771:
[----:B------:R-:W-:Y:S05]  /*39b0*/  BSYNC B0 ;  /* 0x0000000000007941 */ /* 0x000fea0003800000 */
.L_x_770:
        /* <DEDUP_REMOVED lines=23> */
.L_x_773:
[----:B------:R-:W-:Y:S05]  /*3b30*/  BSYNC B0 ;  /* 0x0000000000007941 */ /* 0x000fea0003800000 */
.L_x_772:
        /* <DEDUP_REMOVED lines=23> */
.L_x_775:
[----:B------:R-:W-:Y:S05]  /*3cb0*/  BSYNC B0 ;  /* 0x0000000000007941 */ /* 0x000fea0003800000 */
.L_x_774:
        /* <DEDUP_REMOVED lines=32> */
.L_x_777:
[----:B------:R-:W-:Y:S05]  /*3ec0*/  BSYNC B0 ;  /* 0x0000000000007941 */ /* 0x000fea0003800000 */
.L_x_776:
        /* <DEDUP_REMOVED lines=22> */
.L_x_779:
[----:B------:R-:W-:Y:S05]  /*4030*/  BSYNC B0 ;  /* 0x0000000000007941 */ /* 0x000fea0003800000 */
.L_x_778:
        /* <DEDUP_REMOVED lines=22> */
.L_x_781:
[----:B------:R-:W-:Y:S05]  /*41a0*/  BSYNC B0 ;  /* 0x0000000000007941 */ /* 0x000fea0003800000 */
.L_x_780:
        /* <DEDUP_REMOVED lines=22> */
.L_x_783:
[----:B------:R-:W-:Y:S05]  /*4310*/  BSYNC B0 ;  /* 0x0000000000007941 */ /* 0x000fea0003800000 */
.L_x_782:
[----:B------:R-:W-:Y:S01]  /*4320*/  ULDC.64 UR14, c[0x0][0x3c8] ;  /* 0x0000f200000e7ab9 */ /* 0x000fe20000000a00 */
[----:B------:R-:W-:Y:S01]  /*4330*/  USHF.R.S32.HI UR6, URZ, 0x1f, UR58 ;  /* 0x0000001f3f067899 */ /* 0x000fe2000801143a */
[----:B-1----:R-:W2:Y:S01]  /*4340*/  LDL R8, [R1+0x4] ;  /* 0x0000040001087983 */ /* 0x002ea20000100800 */
[----:B------:R-:W-:Y:S01]  /*4350*/  UISETP.NE.U32.AND UP1, UPT, UR14, URZ, UPT ;  /* 0x0000003f0e00728c */ /* 0x000fe2000bf25070 */
[----:B------:R-:W-:Y:S02]  /*4360*/  SHF.R.S32.HI R7, RZ, 0x1f, R245 ;  /* 0x0000001fff077819 */ /* 0x000fe400000114f5 */
[----:B------:R-:W-:Y:S01]  /*4370*/  SHF.R.S32.HI R5, RZ, 0x1f, R10 ;  /* 0x0000001fff057819 */ /* 0x000fe2000001140a */
[----:B------:R-:W-:Y:S01]  /*4380*/  UISETP.NE.AND.EX UP1, UPT, UR15, URZ, UPT, UP1 ;  /* 0x0000003f0f00728c */ /* 0x000fe2000bf25310 */
[----:B------:R-:W-:Y:S01]  /*4390*/  IMAD.MOV.U32 R242, RZ, RZ, 0x7f800000 ;  /* 0x7f800000fff27424 */ /* 0x000fe200078e00ff */
[----:B------:R-:W0:Y:S01]  /*43a0*/  LDGDEPBAR ;  /* 0x00000000000079af */ /* 0x000e220000000000 */
[----:B------:R-:W-:-:S02]  /*43b0*/  ISETP.NE.AND P5, PT, R12, RZ, PT ;  /* 0x000000ff0c00720c */ /* 0x000fc40003fa5270 */
[----:B------:R-:W-:Y:S02]  /*43c0*/  ISETP.NE.AND P4, PT, R13, RZ, PT ;  /* 0x000000ff0d00720c */ /* 0x000fe40003f85270 */
[----:B------:R-:W-:Y:S01]  /*43d0*/  ISETP.NE.AND P3, PT, R11, RZ, PT ;  /* 0x000000ff0b00720c */ /* 0x000fe20003f65270 */
[----:B------:R-:W-:Y:S01]  /*43e0*/  IMAD.MOV.U32 R243, RZ, RZ, 0x7f800000 ;  /* 0x7f800000fff37424 */ /* 0x000fe200078e00ff */
[----:B------:R-:W-:Y:S01]  /*43f0*/  PLOP3.LUT P0, PT, PT, PT, UP1, 0x80, 0x0 ;  /* 0x000000000000781c */ /* 0x000fe20003f0f018 */
[----:B------:R-:W-:Y:S01]  /*4400*/  IMAD.MOV.U32 R244, RZ, RZ, 0x7f800000 ;  /* 0x7f800000fff47424 */ /* 0x000fe200078e00ff */
[----:B------:R-:W-:Y:S01]  /*4410*/  @UP1 ULDC.64 UR16, c[0x0][0x3d0] ;  /* 0x0000f40000101ab9 */ /* 0x000fe20000000a00 */
[----:B------:R-:W-:Y:S01]  /*4420*/  @UP1 UMOV UR7, UR6 ;  /* 0x0000000600071c82 */ /* 0x000fe20008000000 */
[----:B------:R-:W-:Y:S01]  /*4430*/  @UP1 UIMAD UR8, UR60, UR16, URZ ;  /* 0x000000103c0812a4 */ /* 0x000fe2000f8e023f */
[----:B------:R-:W-:Y:S01]  /*4440*/  @UP1 UMOV UR6, UR58 ;  /* 0x0000003a00061c82 */ /* 0x000fe20008000000 */
[----:B------:R-:W-:Y:S01]  /*4450*/  IMAD.MOV.U32 R241, RZ, RZ, 0x7f800000 ;  /* 0x7f800000fff17424 */ /* 0x000fe200078e00ff */
[----:B------:R-:W-:-:S02]  /*4460*/  @UP1 UIMAD.WIDE.U32 UR6, UR48, UR16, UR6 ;  /* 0x00000010300612a5 */ /* 0x000fc4000f8e0006 */
[----:B------:R-:W-:Y:S02]  /*4470*/  @UP1 UIMAD UR17, UR48, UR17, UR8 ;  /* 0x00000011301112a4 */ /* 0x000fe4000f8e0208 */
[----:B------:R-:W-:Y:S02]  /*4480*/  @UP1 ULEA UR14, UP0, UR6, UR14, 0x2 ;  /* 0x0000000e060e1291 */ /* 0x000fe4000f80103f */
[----:B------:R-:W-:Y:S01]  /*4490*/  @UP1 UIADD3 UR7, UR7, UR17, URZ ;  /* 0x0000001107071290 */ /* 0x000fe2000fffe03f */
[----:B------:R-:W-:Y:S01]  /*44a0*/  ULDC UR27, c[0x0][0x2d0] ;  /* 0x0000b400001b7ab9 */ /* 0x000fe20000000800 */
[----:B------:R-:W-:Y:S02]  /*44b0*/  ULDC UR31, c[0x0][0x398] ;  /* 0x0000e600001f7ab9 */ /* 0x000fe40000000800 */
[----:B------:R-:W-:Y:S01]  /*44c0*/  @UP1 ULEA.HI.X UR15, UR6, UR15, UR7, 0x2, UP0 ;  /* 0x0000000f060f1291 */ /* 0x000fe200080f1407 */
[----:B--234-:R-:W-:Y:S01]  /*44d0*/  IMAD.U32 R2, RZ, RZ, UR14 ;  /* 0x0000000eff027e24 */ /* 0x01cfe2000f8e00ff */
[----:B------:R-:W-:Y:S01]  /*44e0*/  SHF.L.U64.HI R0, R245, 0x2, R7 ;  /* 0x00000002f5007819 */ /* 0x000fe20000010207 */
[----:B------:R-:W-:Y:S01]  /*44f0*/  @UP1 ULDC UR6, c[0x0][0x2e8] ;  /* 0x0000ba0000061ab9 */ /* 0x000fe20000000800 */
[----:B------:R-:W-:-:S02]  /*4500*/  ULDC UR30, c[0x0][0x2dc] ;  /* 0x0000b700001e7ab9 */ /* 0x000fc40000000800 */
[----:B------:R-:W-:-:S05]  /*4510*/  IMAD.U32 R3, RZ, RZ, UR15 ;  /* 0x0000000fff037e24 */ /* 0x000fca000f8e00ff */
[----:B------:R1:W2:Y:S02]  /*4520*/  @P0 LDG.E R6, desc[UR12][R2.64] ;  /* 0x0000000c02060981 */ /* 0x0002a4000c1e1900 */
[----:B-1----:R-:W-:-:S05]  /*4530*/  IMAD.SHL.U32 R2, R245, 0x4, RZ ;  /* 0x00000004f5027824 */ /* 0x002fca00078e00ff */
[----:B------:R-:W-:-:S04]  /*4540*/  IADD3 R2, P2, R2, UR21, RZ ;  /* 0x0000001502027c10 */ /* 0x000fc8000ff5e0ff */
[----:B------:R-:W-:Y:S02]  /*4550*/  IADD3.X R3, R0, UR20, RZ, P2, !PT ;  /* 0x0000001400037c10 */ /* 0x000fe400097fe4ff */
[----:B------:R-:W-:Y:S01]  /*4560*/  @!P6 LEA R4, P2, R10, UR21, 0x2 ;  /* 0x000000150a04ec11 */ /* 0x000fe2000f8410ff */
[----:B------:R-:W2:Y:S01]  /*4570*/  @P0 MUFU.RCP R0, UR6 ;  /* 0x0000000600000d08 */ /* 0x000ea20008001000 */
[----:B------:R-:W-:Y:S01]  /*4580*/  VIADD R181, R190, 0x2000 ;  /* 0x00002000beb57836 */ /* 0x000fe20000000000 */
[----:B------:R-:W5:Y:S01]  /*4590*/  @!P5 LDG.E R243, desc[UR12][R2.64] ;  /* 0x0000000c02f3d981 */ /* 0x000f62000c1e1900 */
[----:B------:R-:W-:Y:S01]  /*45a0*/  @!P6 LEA.HI.X R5, R10, UR20, R5, 0x2, P2 ;  /* 0x000000140a05ec11 */ /* 0x000fe200090f1405 */
[----:B------:R-:W-:Y:S02]  /*45b0*/  VIADD R187, R189, 0x2000 ;  /* 0x00002000bdbb7836 */ /* 0x000fe40000000000 */
[----:B------:R-:W5:Y:S04]  /*45c0*/  @!P4 LDG.E R244, desc[UR12][R2.64+0x20] ;  /* 0x0000200c02f4c981 */ /* 0x000f68000c1e1900 */
[----:B------:R-:W5:Y:S01]  /*45d0*/  @!P6 LDG.E R242, desc[UR12][R4.64] ;  /* 0x0000000c04f2e981 */ /* 0x000f62000c1e1900 */
[----:B------:R-:W-:Y:S01]  /*45e0*/  IMAD.MOV.U32 R188, RZ, RZ, 0x20 ;  /* 0x00000020ffbc7424 */ /* 0x000fe200078e00ff */
[----:B------:R-:W-:Y:S01]  /*45f0*/  UIADD3 UR6, UR29, UR18, URZ ;  /* 0x000000121d067290 */ /* 0x000fe2000fffe03f */
[----:B------:R-:W-:Y:S01]  /*4600*/  IMAD.MOV.U32 R182, RZ, RZ, 0x40 ;  /* 0x00000040ffb67424 */ /* 0x000fe200078e00ff */
[----:B------:R1:W5:Y:S01]  /*4610*/  @!P3 LDG.E R241, desc[UR12][R2.64+0x100] ;  /* 0x0001000c02f1b981 */ /* 0x000362000c1e1900 */
[----:B------:R-:W-:Y:S01]  /*4620*/  IMAD.MOV.U32 R247, RZ, RZ, 0x40 ;  /* 0x00000040fff77424 */ /* 0x000fe200078e00ff */
[----:B------:R-:W-:-:S02]  /*4630*/  SEL R181, R181, R190, !P1 ;  /* 0x000000beb5b57207 */ /* 0x000fc40004800000 */
[----:B------:R-:W-:Y:S01]  /*4640*/  SEL R187, R187, R189, !P1 ;  /* 0x000000bdbbbb7207 */ /* 0x000fe20004800000 */
[----:B------:R-:W-:Y:S01]  /*4650*/  UIADD3 UR26, -UR9, 0x80, UR6 ;  /* 0x00000080091a7890 */ /* 0x000fe2000fffe106 */
[----:B------:R-:W-:Y:S01]  /*4660*/  IMAD.SHL.U32 R250, R245, 0x4, RZ ;  /* 0x00000004f5fa7824 */ /* 0x000fe200078e00ff */
        /* <DEDUP_REMOVED lines=32> */
[----:B------:R-:W-:Y:S01]  /*4870*/  SHF.L.U64.HI R249, R245, 0x2, R7 ;  /* 0x00000002f5f97819 */ /* 0x000fe20000010207 */
[----:B------:R-:W-:Y:S01]  /*4880*/  ULDC UR10, c[0x0][0x394] ;  /* 0x0000e500000a7ab9 */ /* 0x000fe20000000800 */
[----:B------:R-:W-:Y:S01]  /*4890*/  LEA R181, R181, UR4, 0x1 ;  /* 0x00000004b5b57c11 */ /* 0x000fe2000f8e08ff */
[----:B------:R-:W-:Y:S01]  /*48a0*/  IMAD.MOV.U32 R204, RZ, RZ, R203 ;  /* 0x000000ffffcc7224 */ /* 0x000fe200078e00cb */
[----:B------:R-:W-:Y:S01]  /*48b0*/  LEA R187, R187, UR4, 0x1 ;  /* 0x00000004bbbb7c11 */ /* 0x000fe2000f8e08ff */
[----:B------:R-:W-:Y:S01]  /*48c0*/  UMOV UR6, URZ ;  /* 0x0000003f00067c82 */ /* 0x000fe20008000000 */
[----:B------:R-:W-:Y:S01]  /*48d0*/  UMOV UR19, UR10 ;  /* 0x0000000a00137c82 */ /* 0x000fe20008000000 */
[----:B------:R-:W-:Y:S01]  /*48e0*/  UIADD3 UR26, UR26, -UR46, URZ ;  /* 0x8000002e1a1a7290 */ /* 0x000fe2000fffe03f */
[----:B------:R-:W-:Y:S01]  /*48f0*/  ULDC UR29, c[0x0][0x270] ;  /* 0x00009c00001d7ab9 */ /* 0x000fe20000000800 */
[----:B------:R-:W-:Y:S01]  /*4900*/  ULDC UR10, c[0x0][0x2ec] ;  /* 0x0000bb00000a7ab9 */ /* 0x000fe20000000800 */
[----:B------:R-:W-:-:S02]  /*4910*/  LOP3.LUT P3, RZ, R8, 0x4, RZ, 0xc0, !PT ;  /* 0x0000000408ff7812 */ /* 0x000fc4000786c0ff */
[----:B------:R-:W-:Y:S02]  /*4920*/  LOP3.LUT P2, RZ, R8, 0x4, RZ, 0xc0, !PT ;  /* 0x0000000408ff7812 */ /* 0x000fe4000784c0ff */
[----:B------:R-:W-:Y:S02]  /*4930*/  SEL R182, R182, 0xffffffc0, !P3 ;  /* 0xffffffc0b6b67807 */ /* 0x000fe40005800000 */
[----:B------:R-:W-:Y:S01]  /*4940*/  SEL R247, R247, 0xffffffc0, !P2 ;  /* 0xffffffc0f7f77807 */ /* 0x000fe20005000000 */
[----:B--2---:R-:W-:-:S05]  /*4950*/  @P0 FMUL.FTZ R0, R6, R0 ;  /* 0x0000000006000220 */ /* 0x004fca0000410000 */
[----:B------:R-:W-:Y:S01]  /*4960*/  @P0 R2UR UR7, R0 ;  /* 0x00000000000702ca */ /* 0x000fe200000e0000 */
[----:B------:R-:W-:Y:S01]  /*4970*/  VIADD R0, R245, 0xffffff80 ;  /* 0xffffff80f5007836 */ /* 0x000fe20000000000 */
[----:B------:R-:W-:-:S04]  /*4980*/  LOP3.LUT P0, RZ, R8, 0x2, RZ, 0xc0, !PT ;  /* 0x0000000208ff7812 */ /* 0x000fc8000780c0ff */
[----:B-1----:R-:W-:Y:S01]  /*4990*/  SHF.R.S32.HI R2, RZ, 0x1f, R0 ;  /* 0x0000001fff027819 */ /* 0x002fe20000011400 */
[----:B------:R-:W-:Y:S01]  /*49a0*/  IMAD.SHL.U32 R246, R0, 0x4, RZ ;  /* 0x0000000400f67824 */ /* 0x000fe200078e00ff */
[----:B------:R-:W-:Y:S02]  /*49b0*/  SEL R188, R188, 0xffffffe0, !P0 ;  /* 0xffffffe0bcbc7807 */ /* 0x000fe40004000000 */
[----:B------:R-:W-:-:S03]  /*49c0*/  SHF.L.U64.HI R248, R0, 0x2, R2 ;  /* 0x0000000200f87819 */ /* 0x000fc60000010202 */
[----:B------:R-:W-:-:S05]  /*49d0*/  @UP1 UMOV UR6, UR7 ;  /* 0x0000000700061c82 */ /* 0x000fca0008000000 */
.L_x_788:
[----:B------:R-:W0:Y:S01]  /*49e0*/  LDGDEPBAR ;  /* 0x00000000000079af */ /* 0x000e220000000000 */
[C---:B------:R-:W-:Y:S01]  /*49f0*/  IMAD.IADD R0, R187.reuse, 0x1, R188 ;  /* 0x00000001bb007824 */ /* 0x040fe200078e02bc */
[----:B------:R-:W-:Y:S01]  /*4a00*/  IADD3 R2, P0, R250, UR23, RZ ;  /* 0x00000017fa027c10 */ /* 0x000fe2000ff1e0ff */
[--C-:B------:R-:W-:Y:S01]  /*4a10*/  IMAD.IADD R164, R187, 0x1, R182.reuse ;  /* 0x00000001bba47824 */ /* 0x100fe200078e02b6 */
[----:B------:R-:W-:Y:S02]  /*4a20*/  USHF.L.U32 UR7, UR11, 0x7, URZ ;  /* 0x000000070b077899 */ /* 0x000fe4000800063f */
[----:B------:R-:W-:Y:S01]  /*4a30*/  IADD3.X R3, R249, UR22, RZ, P0, !PT ;  /* 0x00000016f9037c10 */ /* 0x000fe200087fe4ff */
[----:B------:R-:W-:Y:S01]  /*4a40*/  ULDC UR8, c[0x0][0x394] ;  /* 0x0000e50000087ab9 */ /* 0x000fe20000000800 */
[----:B------:R-:W-:Y:S01]  /*4a50*/  UISETP.GE.AND UP0, UPT, UR7, UR26, UPT ;  /* 0x0000001a0700728c */ /* 0x000fe2000bf06270 */
[----:B------:R-:W-:Y:S01]  /*4a60*/  UMOV UR14, UR8 ;  /* 0x00000008000e7c82 */ /* 0x000fe20008000000 */
        /* <DEDUP_REMOVED lines=32> */
[----:B-----5:R-:W5:Y:S04]  /*4c70*/  LDG.E R195, desc[UR12][R2.64] ;  /* 0x0000000c02c37981 */ /* 0x020f68000c1e1900 */
[----:B------:R-:W5:Y:S01]  /*4c80*/  LDG.E R196, desc[UR12][R2.64+0x20] ;  /* 0x0000200c02c47981 */ /* 0x000f62000c1e1900 */
[-C--:B------:R-:W-:Y:S03]  /*4c90*/  HMMA.16816.F32 R60, R60, R134.reuse, RZ ;  /* 0x000000863c3c723c */ /* 0x080fe600000018ff */
[----:B------:R-:W5:Y:S03]  /*4ca0*/  LDG.E R194, desc[UR12][R2.64+0x100] ;  /* 0x0001000c02c27981 */ /* 0x000f66000c1e1900 */
[----:B------:R-:W-:Y:S01]  /*4cb0*/  HMMA.16816.F32 R64, R64, R134, RZ ;  /* 0x000000864040723c */ /* 0x000fe200000018ff */
[----:B------:R-:W4:Y:S05]  /*4cc0*/  LDSM.16.M88.4 R132, [R164] ;  /* 0x00000000a484783b */ /* 0x000f2a0000000200 */
[-C--:B-1----:R-:W-:Y:S03]  /*4cd0*/  HMMA.16816.F32 R4, R136, R140.reuse, R4 ;  /* 0x0000008c8804723c */ /* 0x082fe60000001804 */
[----:B------:R-:W1:Y:S03]  /*4ce0*/  LDSM.16.M88.4 R164, [R164+0x2000] ;  /* 0x00200000a4a4783b */ /* 0x000e660000000200 */
[C---:B--2---:R-:W-:Y:S05]  /*4cf0*/  HMMA.16816.F32 R8, R144.reuse, R140, R8 ;  /* 0x0000008c9008723c */ /* 0x044fea0000001808 */
[----:B------:R2:W5:Y:S01]  /*4d00*/  LDG.E R191, desc[UR12][R2.64+0x120] ;  /* 0x0001200c02bf7981 */ /* 0x000562000c1e1900 */
[-C--:B------:R-:W-:Y:S05]  /*4d10*/  HMMA.16816.F32 R12, R144, R142.reuse, R12 ;  /* 0x0000008e900c723c */ /* 0x080fea000000180c */
[----:B------:R-:W-:Y:S01]  /*4d20*/  IMAD.IADD R140, R0, 0x1, R182 ;  /* 0x00000001008c7824 */ /* 0x000fe200078e02b6 */
[C---:B------:R-:W-:Y:S06]  /*4d30*/  HMMA.16816.F32 R16, R136.reuse, R142, R16 ;  /* 0x0000008e8810723c */ /* 0x040fec0000001810 */
[-C--:B------:R-:W-:Y:S06]  /*4d40*/  HMMA.16816.F32 R20, R136, R148.reuse, R20 ;  /* 0x000000948814723c */ /* 0x080fec0000001814 */
[C---:B------:R-:W-:Y:S06]  /*4d50*/  HMMA.16816.F32 R24, R144.reuse, R148, R24 ;  /* 0x000000949018723c */ /* 0x040fec0000001818 */
[-C--:B------:R-:W-:Y:S06]  /*4d60*/  HMMA.16816.F32 R28, R144, R150.reuse, R28 ;  /* 0x00000096901c723c */ /* 0x080fec000000181c */
[C---:B------:R-:W-:Y:S06]  /*4d70*/  HMMA.16816.F32 R32, R136.reuse, R150, R32 ;  /* 0x000000968820723c */ /* 0x040fec0000001820 */
[-C--:B---3--:R-:W-:Y:S06]  /*4d80*/  HMMA.16816.F32 R36, R136, R152.reuse, R36 ;  /* 0x000000988824723c */ /* 0x088fec0000001824 */
[C---:B------:R-:W-:Y:S06]  /*4d90*/  HMMA.16816.F32 R40, R144.reuse, R152, R40 ;  /* 0x000000989028723c */ /* 0x040fec0000001828 */
[-C--:B------:R-:W-:Y:S01]  /*4da0*/  HMMA.16816.F32 R44, R144, R154.reuse, R44 ;  /* 0x0000009a902c723c */ /* 0x080fe2000000182c */
[----:B------:R-:W-:Y:S04]  /*4db0*/  IMAD.U32 R152, RZ, RZ, UR24 ;  /* 0x00000018ff987e24 */ /* 0x000fe8000f8e00ff */
[----:B------:R-:W-:Y:S01]  /*4dc0*/  IMAD R152, R152, 0x80, R252 ;  /* 0x0000008098987824 */ /* 0x000fe200078e02fc */
[C---:B------:R-:W-:Y:S05]  /*4dd0*/  HMMA.16816.F32 R48, R136.reuse, R154, R48 ;  /* 0x0000009a8830723c */ /* 0x040fea0000001830 */
[----:B--2---:R-:W-:Y:S01]  /*4de0*/  IADD3 R2, R245, -UR18, -R152 ;  /* 0x80000012f5027c10 */ /* 0x004fe2000fffe898 */
[-C--:B------:R-:W-:Y:S05]  /*4df0*/  HMMA.16816.F32 R52, R136, R156.reuse, R52 ;  /* 0x0000009c8834723c */ /* 0x080fea0000001834 */
[----:B------:R-:W-:Y:S01]  /*4e00*/  VIADD R0, R2, UR9 ;  /* 0x0000000902007c36 */ /* 0x000fe20008000000 */
[C---:B------:R-:W-:Y:S05]  /*4e10*/  HMMA.16816.F32 R56, R144.reuse, R156, R56 ;  /* 0x0000009c9038723c */ /* 0x040fea0000001838 */
[----:B------:R-:W-:Y:S01]  /*4e20*/  VIADD R0, R0, UR7 ;  /* 0x0000000700007c36 */ /* 0x000fe20008000000 */
[-C--:B------:R-:W-:Y:S01]  /*4e30*/  HMMA.16816.F32 R60, R144, R158.reuse, R60 ;  /* 0x0000009e903c723c */ /* 0x080fe2000000183c */
[----:B------:R-:W-:Y:S04]  /*4e40*/  LDSM.16.M88.4 R144, [R185+0x800] ;  /* 0x00080000b990783b */ /* 0x000fe80000000200 */
[----:B------:R-:W-:Y:S01]  /*4e50*/  IABS R148, R0 ;  /* 0x0000000000947213 */ /* 0x000fe20000000000 */
[----:B------:R-:W-:Y:S03]  /*4e60*/  HMMA.16816.F32 R64, R136, R158, R64 ;  /* 0x0000009e8840723c */ /* 0x000fe60000001840 */
[----:B------:R-:W-:Y:S02]  /*4e70*/  LDSM.16.M88.4 R136, [R185] ;  /* 0x00000000b988783b */ /* 0x000fe40000000200 */
[C---:B------:R-:W-:Y:S01]  /*4e80*/  VIADD R155, R0.reuse, 0xffffffff ;  /* 0xffffffff009b7836 */ /* 0x040fe20000000000 */
[-C--:B----4-:R-:W-:Y:S05]  /*4e90*/  HMMA.16816.F32 R4, R132, R160.reuse, R4 ;  /* 0x000000a08404723c */ /* 0x090fea0000001804 */
[----:B------:R-:W-:Y:S01]  /*4ea0*/  ISETP.GE.AND P3, PT, R155, RZ, PT ;  /* 0x000000ff9b00720c */ /* 0x000fe20003f66270 */
[C---:B-1----:R-:W-:Y:S05]  /*4eb0*/  HMMA.16816.F32 R8, R164.reuse, R160, R8 ;  /* 0x000000a0a408723c */ /* 0x042fea0000001808 */
[----:B------:R-:W-:Y:S01]  /*4ec0*/  VIADD R154, R0, 0x8 ;  /* 0x00000008009a7836 */ /* 0x000fe20000000000 */
[-C--:B------:R-:W-:Y:S04]  /*4ed0*/  HMMA.16816.F32 R12, R164, R162.reuse, R12 ;  /* 0x000000a2a40c723c */ /* 0x080fe8000000180c */
[----:B------:R-:W-:Y:S01]  /*4ee0*/  ISETP.GE.AND P2, PT, R154, RZ, PT ;  /* 0x000000ff9a00720c */ /* 0x000fe20003f46270 */
[C---:B------:R-:W-:Y:S01]  /*4ef0*/  VIADD R153, R0.reuse, 0x7 ;  /* 0x0000000700997836 */ /* 0x040fe20000000000 */
[C---:B------:R-:W-:Y:S01]  /*4f00*/  @!P3 IADD3 R155, -R0.reuse, 0x1, RZ ;  /* 0x00000001009bb810 */ /* 0x040fe20007ffe1ff */
[C---:B------:R-:W-:Y:S04]  /*4f10*/  HMMA.16816.F32 R16, R132.reuse, R162, R16 ;  /* 0x000000a28410723c */ /* 0x040fe80000001810 */
[----:B------:R-:W-:Y:S01]  /*4f20*/  ISETP.GE.AND P6, PT, R153, RZ, PT ;  /* 0x000000ff9900720c */ /* 0x000fe20003fc6270 */
[----:B------:R-:W-:Y:S01]  /*4f30*/  VIADD R2, R0, 0x47 ;  /* 0x0000004700027836 */ /* 0x000fe20000000000 */
[----:B------:R-:W-:Y:S01]  /*4f40*/  I2FP.F32.S32 R155, R155 ;  /* 0x0000009b009b7245 */ /* 0x000fe20000201400 */
        /* <DEDUP_REMOVED lines=8> */
[-C--:B------:R-:W-:Y:S03]  /*4fd0*/  HMMA.16816.F32 R28, R164, R170.reuse, R28 ;  /* 0x000000aaa41c723c */ /* 0x080fe6000000181c */
[----:B------:R-:W-:Y:S01]  /*4fe0*/  ISETP.GE.AND P5, PT, R157, RZ, PT ;  /* 0x000000ff9d00720c */ /* 0x000fe20003fa6270 */
[C---:B------:R-:W-:Y:S01]  /*4ff0*/  VIADD R156, R0.reuse, 0x3f ;  /* 0x0000003f009c7836 */ /* 0x040fe20000000000 */
[----:B------:R-:W-:Y:S01]  /*5000*/  @!P0 IADD3 R2, -R0, -0x47, RZ ;  /* 0xffffffb900028810 */ /* 0x000fe20007ffe1ff */
        /* <DEDUP_REMOVED lines=11> */
[----:B------:R-:W-:Y:S01]  /*50c0*/  @!P4 IADD3 R156, -R0, -0x3f, RZ ;  /* 0xffffffc1009cc810 */ /* 0x000fe20007ffe1ff */
        /* <DEDUP_REMOVED lines=10> */
[----:B------:R-:W-:Y:S01]  /*5170*/  IMAD.MOV.U32 R174, RZ, RZ, R148 ;  /* 0x000000ffffae7224 */ /* 0x000fe200078e0094 */
[C---:B------:R-:W-:Y:S01]  /*5180*/  @!P6 IADD3 R160, -R0.reuse, 0x8, RZ ;  /* 0x0000000800a0e810 */ /* 0x040fe20007ffe1ff */
[C---:B------:R-:W-:Y:S01]  /*5190*/  HMMA.16816.F32 R56, R164.reuse, R176, R56 ;  /* 0x000000b0a438723c */ /* 0x040fe20000001838 */
[----:B------:R-:W-:Y:S04]  /*51a0*/  LDSM.16.M88.4 R148, [R185+0x1000] ;  /* 0x00100000b994783b */ /* 0x000fe80000000200 */
[C---:B------:R-:W-:Y:S01]  /*51b0*/  @!P0 IADD3 R161, -R0.reuse, 0x9, RZ ;  /* 0x0000000900a18810 */ /* 0x040fe20007ffe1ff */
[-C--:B------:R-:W-:Y:S05]  /*51c0*/  HMMA.16816.F32 R60, R164, R178.reuse, R60 ;  /* 0x000000b2a43c723c */ /* 0x080fea000000183c */
[C---:B------:R-:W-:Y:S01]  /*51d0*/  @!P1 IADD3 R163, -R0.reuse, 0x10, RZ ;  /* 0x0000001000a39810 */ /* 0x040fe20007ffe1ff */
[----:B------:R-:W-:Y:S01]  /*51e0*/  HMMA.16816.F32 R64, R132, R178, R64 ;  /* 0x000000b28440723c */ /* 0x000fe20000001840 */
[----:B------:R-:W1:Y:S04]  /*51f0*/  LDSM.16.M88.4 R132, [R140] ;  /* 0x000000008c84783b */ /* 0x000e680000000200 */
[----:B------:R-:W-:Y:S01]  /*5200*/  I2FP.F32.S32 R2, R2 ;  /* 0x0000000200027245 */ /* 0x000fe20000201400 */
[C---:B------:R-:W-:Y:S01]  /*5210*/  VIADD R162, R0.reuse, 0xffffffef ;  /* 0xffffffef00a27836 */ /* 0x040fe20000000000 */
[----:B------:R-:W-:Y:S01]  /*5220*/  I2FP.F32.S32 R3, R3 ;  /* 0x0000000300037245 */ /* 0x000fe20000201400 */
[----:B------:R-:W-:Y:S01]  /*5230*/  VIADD R164, R0, 0x30 ;  /* 0x0000003000a47836 */ /* 0x000fe20000000000 */
[----:B------:R-:W2:Y:S02]  /*5240*/  LDSM.16.M88.4 R140, [R140+0x2000] ;  /* 0x002000008c8c783b */ /* 0x000ea40000000200 */
[----:B------:R-:W-:Y:S01]  /*5250*/  ISETP.GE.AND P5, PT, R162, RZ, PT ;  /* 0x000000ffa200720c */ /* 0x000fe20003fa6270 */
[----:B------:R-:W-:Y:S01]  /*5260*/  VIADD R165, R0, 0x2f ;  /* 0x0000002f00a57836 */ /* 0x000fe20000000000 */
[----:B------:R-:W-:Y:S01]  /*5270*/  ISETP.GE.AND P4, PT, R164, RZ, PT ;  /* 0x000000ffa400720c */ /* 0x000fe20003f86270 */
[C---:B------:R-:W-:Y:S01]  /*5280*/  VIADD R166, R0.reuse, 0x28 ;  /* 0x0000002800a67836 */ /* 0x040fe20000000000 */
[----:B------:R-:W-:Y:S01]  /*5290*/  I2FP.F32.S32 R174, R174 ;  /* 0x000000ae00ae7245 */ /* 0x000fe20000201400 */
[C---:B------:R-:W-:Y:S01]  /*52a0*/  VIADD R167, R0.reuse, 0x27 ;  /* 0x0000002700a77836 */ /* 0x040fe20000000000 */
[----:B------:R-:W-:Y:S01]  /*52b0*/  ISETP.GE.AND P3, PT, R165, RZ, PT ;  /* 0x000000ffa500720c */ /* 0x000fe20003f66270 */
[----:B------:R-:W-:Y:S01]  /*52c0*/  VIADD R168, R0, 0xffffffe8 ;  /* 0xffffffe800a87836 */ /* 0x000fe20000000000 */
[----:B------:R-:W-:Y:S01]  /*52d0*/  ISETP.GE.AND P2, PT, R166, RZ, PT ;  /* 0x000000ffa600720c */ /* 0x000fe20003f46270 */
[C---:B------:R-:W-:Y:S01]  /*52e0*/  VIADD R169, R0.reuse, 0xffffffe7 ;  /* 0xffffffe700a97836 */ /* 0x040fe20000000000 */
[----:B------:R-:W-:Y:S01]  /*52f0*/  ISETP.GE.AND P6, PT, R167, RZ, PT ;  /* 0x000000ffa700720c */ /* 0x000fe20003fc6270 */
[----:B------:R-:W-:Y:S01]  /*5300*/  VIADD R170, R0, 0xffffffe0 ;  /* 0xffffffe000aa7836 */ /* 0x000fe20000000000 */
[----:B------:R-:W-:Y:S01]  /*5310*/  ISETP.GE.AND P0, PT, R168, RZ, PT ;  /* 0x000000ffa800720c */ /* 0x000fe20003f06270 */
[C---:B------:R-:W-:Y:S01]  /*5320*/  VIADD R171, R0.reuse, 0xffffffdf ;  /* 0xffffffdf00ab7836 */ /* 0x040fe20000000000 */
[----:B------:R-:W-:Y:S01]  /*5330*/  ISETP.GE.AND P1, PT, R169, RZ, PT ;  /* 0x000000ffa900720c */ /* 0x000fe20003f26270 */
[C---:B------:R-:W-:Y:S01]  /*5340*/  VIADD R172, R0.reuse, 0x20 ;  /* 0x0000002000ac7836 */ /* 0x040fe20000000000 */
[C---:B------:R-:W-:Y:S01]  /*5350*/  @!P5 IADD3 R162, -R0.reuse, 0x11, RZ ;  /* 0x0000001100a2d810 */ /* 0x040fe20007ffe1ff */
[C---:B------:R-:W-:Y:S01]  /*5360*/  VIADD R173, R0.reuse, 0x1f ;  /* 0x0000001f00ad7836 */ /* 0x040fe20000000000 */
[C---:B------:R-:W-:Y:S01]  /*5370*/  @!P4 IADD3 R164, -R0.reuse, -0x30, RZ ;  /* 0xffffffd000a4c810 */ /* 0x040fe20007ffe1ff */
[C---:B------:R-:W-:Y:S01]  /*5380*/  VIADD R175, R0.reuse, 0x18 ;  /* 0x0000001800af7836 */ /* 0x040fe20000000000 */
[C---:B------:R-:W-:Y:S01]  /*5390*/  @!P3 IADD3 R165, -R0.reuse, -0x2f, RZ ;  /* 0xffffffd100a5b810 */ /* 0x040fe20007ffe1ff */
[C---:B------:R-:W-:Y:S01]  /*53a0*/  VIADD R176, R0.reuse, 0x17 ;  /* 0x0000001700b07836 */ /* 0x040fe20000000000 */
[C---:B------:R-:W-:Y:S01]  /*53b0*/  @!P2 IADD3 R166, -R0.reuse, -0x28, RZ ;  /* 0xffffffd800a6a810 */ /* 0x040fe20007ffe1ff */
[C---:B------:R-:W-:Y:S01]  /*53c0*/  VIADD R177, R0.reuse, 0xffffffd8 ;  /* 0xffffffd800b17836 */ /* 0x040fe20000000000 */
[C---:B------:R-:W-:Y:S01]  /*53d0*/  @!P6 IADD3 R167, -R0.reuse, -0x27, RZ ;  /* 0xffffffd900a7e810 */ /* 0x040fe20007ffe1ff */
[C---:B------:R-:W-:Y:S01]  /*53e0*/  VIADD R178, R0.reuse, 0xffffffd7 ;  /* 0xffffffd700b27836 */ /* 0x040fe20000000000 */
[C---:B------:R-:W-:Y:S01]  /*53f0*/  @!P0 IADD3 R168, -R0.reuse, 0x18, RZ ;  /* 0x0000001800a88810 */ /* 0x040fe20007ffe1ff */
[C---:B------:R-:W-:Y:S01]  /*5400*/  VIADD R179, R0.reuse, 0xffffffd0 ;  /* 0xffffffd000b37836 */ /* 0x040fe20000000000 */
[C---:B------:R-:W-:Y:S01]  /*5410*/  @!P1 IADD3 R169, -R0.reuse, 0x19, RZ ;  /* 0x0000001900a99810 */ /* 0x040fe20007ffe1ff */
[----:B------:R-:W-:Y:S01]  /*5420*/  VIADD R198, R0, 0xffffffcf ;  /* 0xffffffcf00c67836 */ /* 0x000fe20000000000 */
[----:B------:R-:W-:Y:S01]  /*5430*/  ISETP.GE.AND P5, PT, R170, RZ, PT ;  /* 0x000000ffaa00720c */ /* 0x000fe20003fa6270 */
[-C--:B-1----:R-:W-:Y:S03]  /*5440*/  HMMA.16816.F32 R4, R132, R136.reuse, R4 ;  /* 0x000000888404723c */ /* 0x082fe60000001804 */
[----:B------:R-:W-:Y:S01]  /*5450*/  ISETP.GE.AND P4, PT, R171, RZ, PT ;  /* 0x000000ffab00720c */ /* 0x000fe20003f86270 */
[----:B------:R-:W-:Y:S01]  /*5460*/  VIADD R199, R0, 0x10 ;  /* 0x0000001000c77836 */ /* 0x000fe20000000000 */
[----:B------:R-:W-:Y:S01]  /*5470*/  ISETP.GE.AND P3, PT, R172, RZ, PT ;  /* 0x000000ffac00720c */ /* 0x000fe20003f66270 */
[C---:B------:R-:W-:Y:S01]  /*5480*/  VIADD R200, R0.reuse, 0xf ;  /* 0x0000000f00c87836 */ /* 0x040fe20000000000 */
[----:B------:R-:W-:Y:S01]  /*5490*/  ISETP.GE.AND P2, PT, R173, RZ, PT ;  /* 0x000000ffad00720c */ /* 0x000fe20003f46270 */
[C---:B--2---:R-:W-:Y:S04]  /*54a0*/  HMMA.16816.F32 R8, R140.reuse, R136, R8 ;  /* 0x000000888c08723c */ /* 0x044fe80000001808 */
[----:B------:R-:W-:Y:S01]  /*54b0*/  ISETP.GE.AND P6, PT, R175, RZ, PT ;  /* 0x000000ffaf00720c */ /* 0x000fe20003fc6270 */
[----:B------:R-:W-:Y:S01]  /*54c0*/  VIADD R201, R0, 0xffffffc8 ;  /* 0xffffffc800c97836 */ /* 0x000fe20000000000 */
[----:B------:R-:W-:Y:S01]  /*54d0*/  ISETP.GE.AND P0, PT, R176, RZ, PT ;  /* 0x000000ffb000720c */ /* 0x000fe20003f06270 */
[-C--:B------:R-:W-:Y:S03]  /*54e0*/  HMMA.16816.F32 R12, R140, R138.reuse, R12 ;  /* 0x0000008a8c0c723c */ /* 0x080fe6000000180c */
[----:B------:R-:W-:Y:S01]  /*54f0*/  ISETP.GE.AND P1, PT, R177, RZ, PT ;  /* 0x000000ffb100720c */ /* 0x000fe20003f26270 */
[C---:B------:R-:W-:Y:S01]  /*5500*/  VIADD R202, R0.reuse, 0xffffffc7 ;  /* 0xffffffc700ca7836 */ /* 0x040fe20000000000 */
[----:B------:R-:W-:Y:S01]  /*5510*/  @!P5 IADD3 R170, -R0, 0x20, RZ ;  /* 0x0000002000aad810 */ /* 0x000fe20007ffe1ff */
[C---:B------:R-:W-:Y:S01]  /*5520*/  HMMA.16816.F32 R16, R132.reuse, R138, R16 ;  /* 0x0000008a8410723c */ /* 0x040fe20000001810 */
[----:B------:R-:W1:Y:S03]  /*5530*/  LDSM.16.M88.4 R136, [R185+0x1800] ;  /* 0x00180000b988783b */ /* 0x000e660000000200 */
[----:B------:R-:W-:Y:S01]  /*5540*/  ISETP.GE.AND P5, PT, R178, RZ, PT ;  /* 0x000000ffb200720c */ /* 0x000fe20003fa6270 */
[----:B------:R-:W-:Y:S01]  /*5550*/  FFMA.FTZ R5, R155, -UR6, R5 ;  /* 0x800000069b057c23 */ /* 0x000fe20008010005 */
[----:B------:R-:W-:Y:S01]  /*5560*/  @!P4 IADD3 R171, -R0, 0x21, RZ ;  /* 0x0000002100abc810 */ /* 0x000fe20007ffe1ff */
[-C--:B------:R-:W-:Y:S03]  /*5570*/  HMMA.16816.F32 R20, R132, R144.reuse, R20 ;  /* 0x000000908414723c */ /* 0x080fe60000001814 */
[----:B------:R-:W-:Y:S01]  /*5580*/  ISETP.GE.AND P4, PT, R179, RZ, PT ;  /* 0x000000ffb300720c */ /* 0x000fe20003f86270 */
[----:B------:R-:W-:Y:S01]  /*5590*/  FFMA.FTZ R11, R2, -UR6, R11 ;  /* 0x80000006020b7c23 */ /* 0x000fe2000801000b */
[----:B------:R-:W-:Y:S01]  /*55a0*/  @!P3 IADD3 R172, -R0, -0x20, RZ ;  /* 0xffffffe000acb810 */ /* 0x000fe20007ffe1ff */
[C---:B------:R-:W-:Y:S04]  /*55b0*/  HMMA.16816.F32 R24, R140.reuse, R144, R24 ;  /* 0x000000908c18723c */ /* 0x040fe80000001818 */
[----:B------:R-:W-:Y:S01]  /*55c0*/  ISETP.GE.AND P3, PT, R198, RZ, PT ;  /* 0x000000ffc600720c */ /* 0x000fe20003f66270 */
[----:B------:R-:W-:Y:S01]  /*55d0*/  FFMA.FTZ R10, R3, -UR6, R10 ;  /* 0x80000006030a7c23 */ /* 0x000fe2000801000a */
[----:B------:R-:W-:Y:S01]  /*55e0*/  @!P2 IADD3 R173, -R0, -0x1f, RZ ;  /* 0xffffffe100ada810 */ /* 0x000fe20007ffe1ff */
        /* <DEDUP_REMOVED lines=11> */
[----:B------:R-:W-:Y:S01]  /*56a0*/  @!P1 IADD3 R177, -R0, 0x28, RZ ;  /* 0x0000002800b19810 */ /* 0x000fe20007ffe1ff */
[C---:B------:R-:W-:Y:S04]  /*56b0*/  HMMA.16816.F32 R40, R140.reuse, R148, R40 ;  /* 0x000000948c28723c */ /* 0x040fe80000001828 */
[----:B------:R-:W-:Y:S02]  /*56c0*/  ISETP.GE.AND P1, PT, R202, RZ, PT ;  /* 0x000000ffca00720c */ /* 0x000fe40003f26270 */
[----:B------:R-:W-:Y:S01]  /*56d0*/  I2FP.F32.S32 R2, R160 ;  /* 0x000000a000027245 */ /* 0x000fe20000201400 */
[-C--:B------:R-:W-:Y:S04]  /*56e0*/  HMMA.16816.F32 R44, R140, R150.reuse, R44 ;  /* 0x000000968c2c723c */ /* 0x080fe8000000182c */
[----:B------:R-:W-:Y:S01]  /*56f0*/  @!P5 IADD3 R178, -R0, 0x29, RZ ;  /* 0x0000002900b2d810 */ /* 0x000fe20007ffe1ff */
[----:B------:R-:W-:Y:S01]  /*5700*/  FFMA.FTZ R16, R2, -UR6, R16 ;  /* 0x8000000602107c23 */ /* 0x000fe20008010010 */
[C---:B------:R-:W-:Y:S01]  /*5710*/  @!P4 IADD3 R179, -R0.reuse, 0x30, RZ ;  /* 0x0000003000b3c810 */ /* 0x040fe20007ffe1ff */
[C---:B------:R-:W-:Y:S04]  /*5720*/  HMMA.16816.F32 R48, R132.reuse, R150, R48 ;  /* 0x000000968430723c */ /* 0x040fe80000001830 */
[----:B------:R-:W-:Y:S01]  /*5730*/  @!P3 IADD3 R198, -R0, 0x31, RZ ;  /* 0x0000003100c6b810 */ /* 0x000fe20007ffe1ff */
[----:B------:R-:W-:Y:S01]  /*5740*/  FFMA.FTZ R22, R2, -UR6, R22 ;  /* 0x8000000602167c23 */ /* 0x000fe20008010016 */
[C---:B------:R-:W-:Y:S01]  /*5750*/  @!P2 IADD3 R199, -R0.reuse, -0x10, RZ ;  /* 0xfffffff000c7a810 */ /* 0x040fe20007ffe1ff */
[-C--:B-1----:R-:W-:Y:S04]  /*5760*/  HMMA.16816.F32 R52, R132, R136.reuse, R52 ;  /* 0x000000888434723c */ /* 0x082fe80000001834 */
[C---:B------:R-:W-:Y:S02]  /*5770*/  @!P6 IADD3 R200, -R0.reuse, -0xf, RZ ;  /* 0xfffffff100c8e810 */ /* 0x040fe40007ffe1ff */
[C---:B------:R-:W-:Y:S01]  /*5780*/  @!P0 IADD3 R201, -R0.reuse, 0x38, RZ ;  /* 0x0000003800c98810 */ /* 0x040fe20007ffe1ff */
[C---:B------:R-:W-:Y:S01]  /*5790*/  HMMA.16816.F32 R56, R140.reuse, R136, R56 ;  /* 0x000000888c38723c */ /* 0x040fe20000001838 */
[----:B------:R-:W-:Y:S03]  /*57a0*/  PLOP3.LUT P0, PT, PT, PT, UP0, 0x80, 0x0 ;  /* 0x000000000000781c */ /* 0x000fe60003f0f008 */
[----:B------:R-:W-:Y:S02]  /*57b0*/  @!P1 IADD3 R202, -R0, 0x39, RZ ;  /* 0x0000003900ca9810 */ /* 0x000fe40007ffe1ff */
[----:B------:R-:W-:Y:S01]  /*57c0*/  I2FP.F32.S32 R0, R161 ;  /* 0x000000a100007245 */ /* 0x000fe20000201400 */
[-C--:B------:R-:W-:Y:S04]  /*57d0*/  HMMA.16816.F32 R60, R140, R138.reuse, R60 ;  /* 0x0000008a8c3c723c */ /* 0x080fe8000000183c */
[----:B------:R-:W-:Y:S01]  /*57e0*/  I2FP.F32.S32 R2, R164 ;  /* 0x000000a400027245 */ /* 0x000fe20000201400 */
[C---:B------:R-:W-:Y:S01]  /*57f0*/  FFMA.FTZ R17, R0.reuse, -UR6, R17 ;  /* 0x8000000600117c23 */ /* 0x040fe20008010011 */
[----:B------:R-:W-:Y:S01]  /*5800*/  FFMA.FTZ R23, R0, -UR6, R23 ;  /* 0x8000000600177c23 */ /* 0x000fe20008010017 */
[----:B------:R-:W-:Y:S01]  /*5810*/  I2FP.F32.S32 R0, R165 ;  /* 0x000000a500007245 */ /* 0x000fe20000201400 */
[----:B------:R-:W-:Y:S04]  /*5820*/  HMMA.16816.F32 R64, R132, R138, R64 ;  /* 0x0000008a8440723c */ /* 0x000fe80000001840 */
[C---:B------:R-:W-:Y:S01]  /*5830*/  FFMA.FTZ R24, R2.reuse, -UR6, R24 ;  /* 0x8000000602187c23 */ /* 0x040fe20008010018 */
[----:B------:R-:W-:Y:S01]  /*5840*/  FFMA.FTZ R30, R2, -UR6, R30 ;  /* 0x80000006021e7c23 */ /* 0x000fe2000801001e */
[----:B------:R-:W-:Y:S01]  /*5850*/  I2FP.F32.S32 R2, R168 ;  /* 0x000000a800027245 */ /* 0x000fe20000201400 */
[C---:B------:R-:W-:Y:S01]  /*5860*/  FFMA.FTZ R25, R0.reuse, -UR6, R25 ;  /* 0x8000000600197c23 */ /* 0x040fe20008010019 */
[----:B------:R-:W-:Y:S03]  /*5870*/  FFMA.FTZ R31, R0, -UR6, R31 ;  /* 0x80000006001f7c23 */ /* 0x000fe6000801001f */
[C---:B------:R-:W-:Y:S01]  /*5880*/  FFMA.FTZ R32, R2.reuse, -UR6, R32 ;  /* 0x8000000602207c23 */ /* 0x040fe20008010020 */
[----:B------:R-:W-:Y:S01]  /*5890*/  I2FP.F32.S32 R0, R169 ;  /* 0x000000a900007245 */ /* 0x000fe20000201400 */
[----:B------:R-:W-:Y:S01]  /*58a0*/  FFMA.FTZ R38, R2, -UR6, R38 ;  /* 0x8000000602267c23 */ /* 0x000fe20008010026 */
[----:B------:R-:W-:Y:S02]  /*58b0*/  I2FP.F32.S32 R2, R172 ;  /* 0x000000ac00027245 */ /* 0x000fe40000201400 */
[----:B------:R-:W-:Y:S01]  /*58c0*/  I2FP.F32.S32 R3, R170 ;  /* 0x000000aa00037245 */ /* 0x000fe20000201400 */
[C---:B------:R-:W-:Y:S01]  /*58d0*/  FFMA.FTZ R33, R0.reuse, -UR6, R33 ;  /* 0x8000000600217c23 */ /* 0x040fe20008010021 */
[----:B------:R-:W-:Y:S01]  /*58e0*/  FFMA.FTZ R39, R0, -UR6, R39 ;  /* 0x8000000600277c23 */ /* 0x000fe20008010027 */
[C---:B------:R-:W-:Y:S01]  /*58f0*/  FFMA.FTZ R40, R2.reuse, -UR6, R40 ;  /* 0x8000000602287c23 */ /* 0x040fe20008010028 */
[----:B------:R-:W-:Y:S01]  /*5900*/  FFMA.FTZ R46, R2, -UR6, R46 ;  /* 0x80000006022e7c23 */ /* 0x000fe2000801002e */
[----:B------:R-:W-:Y:S01]  /*5910*/  I2FP.F32.S32 R0, R173 ;  /* 0x000000ad00007245 */ /* 0x000fe20000201400 */
[C---:B------:R-:W-:Y:S01]  /*5920*/  FFMA.FTZ R36, R3.reuse, -UR6, R36 ;  /* 0x8000000603247c23 */ /* 0x040fe20008010024 */
[----:B------:R-:W-:Y:S01]  /*5930*/  I2FP.F32.S32 R2, R177 ;  /* 0x000000b100027245 */ /* 0x000fe20000201400 */
[----:B------:R-:W-:Y:S01]  /*5940*/  FFMA.FTZ R50, R3, -UR6, R50 ;  /* 0x8000000603327c23 */ /* 0x000fe20008010032 */
        /* <DEDUP_REMOVED lines=20> */
[----:B------:R-:W-:Y:S01]  /*5a90*/  I2FP.F32.S32 R158, R158 ;  /* 0x0000009e009e7245 */ /* 0x000fe20000201400 */
[C---:B------:R-:W-:Y:S01]  /*5aa0*/  FFMA.FTZ R9, R156.reuse, -UR6, R9 ;  /* 0x800000069c097c23 */ /* 0x040fe20008010009 */
[----:B------:R-:W-:Y:S01]  /*5ab0*/  I2FP.F32.S32 R163, R163 ;  /* 0x000000a300a37245 */ /* 0x000fe20000201400 */
[----:B------:R-:W-:Y:S01]  /*5ac0*/  FFMA.FTZ R14, R157, -UR6, R14 ;  /* 0x800000069d0e7c23 */ /* 0x000fe2000801000e */
        /* <DEDUP_REMOVED lines=32> */
[C---:B------:R-:W-:Y:S01]  /*5cd0*/  FFMA.FTZ R57, R0.reuse, -UR6, R57 ;  /* 0x8000000600397c23 */ /* 0x040fe20008010039 */
[----:B------:R-:W-:Y:S01]  /*5ce0*/  FFMA.FTZ R63, R0, -UR6, R63 ;  /* 0x80000006003f7c23 */ /* 0x000fe2000801003f */
[----:B------:R-:W-:Y:S01]  /*5cf0*/  FFMA.FTZ R66, R132, -UR6, R66 ;  /* 0x8000000684427c23 */ /* 0x000fe20008010042 */
[----:B------:R-:W-:Y:S01]  /*5d00*/  FFMA.FTZ R67, R3, -UR6, R67 ;  /* 0x8000000603437c23 */ /* 0x000fe20008010043 */
[----:B------:R-:W-:Y:S01]  /*5d10*/  FFMA.FTZ R64, R2, -UR6, R64 ;  /* 0x8000000602407c23 */ /* 0x000fe20008010040 */
[----:B------:R-:W-:Y:S01]  /*5d20*/  FFMA.FTZ R65, R133, -UR6, R65 ;  /* 0x8000000685417c23 */ /* 0x000fe20008010041 */
[----:B------:R-:W-:Y:S06]  /*5d30*/  @!P0 BRA `(.L_x_784) ;  /* 0x0000000000308947 */ /* 0x000fec0003800000 */
        /* <DEDUP_REMOVED lines=12> */
.L_x_784:
[----:B------:R-:W-:Y:S01]  /*5e00*/  UIADD3 UR15, UR9, 0x1, -UR18 ;  /* 0x00000001090f7890 */ /* 0x000fe2000fffe812 */
[----:B------:R-:W-:Y:S01]  /*5e10*/  VIADD R3, R245, UR7 ;  /* 0x00000007f5037c36 */ /* 0x000fe20008000000 */
[----:B------:R-:W-:Y:S01]  /*5e20*/  UIADD3 UR8, -UR14, UR9, -UR18 ;  /* 0x000000090e087290 */ /* 0x000fe2000fffe912 */
[C---:B------:R-:W-:Y:S01]  /*5e30*/  VIADD R147, R152.reuse, 0x1 ;  /* 0x0000000198937836 */ /* 0x040fe20000000000 */
[----:B------:R-:W-:Y:S01]  /*5e40*/  UIADD3 UR7, UR15, UR31, URZ ;  /* 0x0000001f0f077290 */ /* 0x000fe2000fffe03f */
[C---:B------:R-:W-:Y:S01]  /*5e50*/  VIADD R146, R152.reuse, 0x8 ;  /* 0x0000000898927836 */ /* 0x040fe20000000000 */
[----:B------:R-:W-:Y:S01]  /*5e60*/  UMOV UR19, UR14 ;  /* 0x0000000e00137c82 */ /* 0x000fe20008000000 */
[C---:B------:R-:W-:Y:S01]  /*5e70*/  VIADD R145, R152.reuse, 0x9 ;  /* 0x0000000998917836 */ /* 0x040fe20000000000 */
[----:B------:R-:W-:Y:S01]  /*5e80*/  VIADDMNMX R2, R3, UR8, RZ, !PT ;  /* 0x0000000803027c46 */ /* 0x000fe2000f8001ff */
[C---:B------:R-:W-:Y:S02]  /*5e90*/  VIADD R144, R152.reuse, 0x10 ;  /* 0x0000001098907836 */ /* 0x040fe40000000000 */
[----:B------:R-:W-:Y:S01]  /*5ea0*/  IMAD.U32 R0, RZ, RZ, UR7 ;  /* 0x00000007ff007e24 */ /* 0x000fe2000f8e00ff */
[CC--:B------:R-:W-:Y:S01]  /*5eb0*/  ISETP.GE.AND P0, PT, R152.reuse, R2.reuse, PT ;  /* 0x000000029800720c */ /* 0x0c0fe20003f06270 */
[C---:B------:R-:W-:Y:S01]  /*5ec0*/  VIADD R143, R152.reuse, 0x11 ;  /* 0x00000011988f7836 */ /* 0x040fe20000000000 */
[----:B------:R-:W-:Y:S01]  /*5ed0*/  ISETP.GE.AND P6, PT, R147, R2, PT ;  /* 0x000000029300720c */ /* 0x000fe20003fc6270 */
[C---:B------:R-:W-:Y:S01]  /*5ee0*/  VIADD R142, R152.reuse, 0x18 ;  /* 0x00000018988e7836 */ /* 0x040fe20000000000 */
[----:B------:R-:W-:Y:S01]  /*5ef0*/  VIADDMNMX R0, R3, R0, UR9, PT ;  /* 0x0000000903007e46 */ /* 0x000fe2000b800100 */
[----:B------:R-:W-:Y:S01]  /*5f00*/  VIADD R141, R152, 0x19 ;  /* 0x00000019988d7836 */ /* 0x000fe20000000000 */
[----:B------:R-:W-:Y:S01]  /*5f10*/  ISETP.GE.AND P5, PT, R146, R2, PT ;  /* 0x000000029200720c */ /* 0x000fe20003fa6270 */
[C---:B------:R-:W-:Y:S01]  /*5f20*/  VIADD R140, R152.reuse, 0x20 ;  /* 0x00000020988c7836 */ /* 0x040fe20000000000 */
[CC--:B------:R-:W-:Y:S01]  /*5f30*/  ISETP.GE.OR P0, PT, R152.reuse, R0.reuse, !P0 ;  /* 0x000000009800720c */ /* 0x0c0fe20004706670 */
[C---:B------:R-:W-:Y:S01]  /*5f40*/  VIADD R139, R152.reuse, 0x21 ;  /* 0x00000021988b7836 */ /* 0x040fe20000000000 */
[----:B------:R-:W-:Y:S01]  /*5f50*/  ISETP.GE.OR P6, PT, R147, R0, !P6 ;  /* 0x000000009300720c */ /* 0x000fe200077c6670 */
        /* <DEDUP_REMOVED lines=12> */
[----:B------:R-:W-:Y:S01]  /*6020*/  IMAD.U32 R149, RZ, RZ, UR7 ;  /* 0x00000007ff957e24 */ /* 0x000fe2000f8e00ff */
[-C--:B------:R-:W-:Y:S01]  /*6030*/  ISETP.GE.AND P0, PT, R141, R2.reuse, PT ;  /* 0x000000028d00720c */ /* 0x080fe20003f06270 */
[----:B------:R-:W-:Y:S01]  /*6040*/  VIADD R132, R3, 0x40 ;  /* 0x0000004003847836 */ /* 0x000fe20000000000 */
[----:B------:R-:W-:Y:S01]  /*6050*/  ISETP.GE.AND P6, PT, R140, R2, PT ;  /* 0x000000028c00720c */ /* 0x000fe20003fc6270 */
[----:B------:R-:W-:Y:S01]  /*6060*/  IMAD.U32 R148, RZ, RZ, UR7 ;  /* 0x00000007ff947e24 */ /* 0x000fe2000f8e00ff */
        /* <DEDUP_REMOVED lines=134> */
[----:B------:R-:W-:Y:S02]  /*68d0*/  ISETP.GE.AND P0, PT, R147, R2, PT ;  /* 0x000000029300720c */ /* 0x000fe40003f06270 */
[-C--:B------:R-:W-:Y:S02]  /*68e0*/  ISETP.GE.OR P6, PT, R137, R3.reuse, !P6 ;  /* 0x000000038900720c */ /* 0x080fe400077c6670 */
        /* <DEDUP_REMOVED lines=55> */
.L_x_785:
        /* <DEDUP_REMOVED lines=490> */
[C---:B-----5:R-:W-:Y:S03]  /*8b00*/  @P4 VIADD R0, R203.reuse, 0xffffc000 ;  /* 0xffffc000cb004836 */ /* 0x060fe60000000000 */
[C---:B------:R-:W-:Y:S01]  /*8b10*/  LEA R4, P2, R2.reuse, R4, 0x1 ;  /* 0x0000000402047211 */ /* 0x040fe200078408ff */
        /* <DEDUP_REMOVED lines=13> */
[CC--:B------:R-:W-:Y:S01]  /*8bf0*/  @!P4 LEA R6, P3, R7.reuse, R213.reuse, 0x1 ;  /* 0x000000d50706c211 */ /* 0x0c0fe200078608ff */
[----:B------:R-:W-:Y:S01]  /*8c00*/  @P4 STS [R0+0x1004], RZ ;  /* 0x001004ff00004388 */ /* 0x000fe20000000800 */
[----:B------:R-:W-:Y:S02]  /*8c10*/  @P4 PLOP3.LUT P1, PT, P6, PT, PT, 0x80, 0x0 ;  /* 0x000000000000481c */ /* 0x000fe4000372f070 */
[----:B------:R-:W-:Y:S01]  /*8c20*/  @!P4 LEA.HI.X R7, R7, R214, R9, 0x1, P3 ;  /* 0x000000d60707c211 */ /* 0x000fe200018f0c09 */
[----:B------:R-:W-:Y:S01]  /*8c30*/  @P4 STS [R0+0x1008], RZ ;  /* 0x001008ff00004388 */ /* 0x000fe20000000800 */
[----:B------:R-:W-:Y:S01]  /*8c40*/  @P2 VIADD R8, R204, 0x4000 ;  /* 0x00004000cc082836 */ /* 0x000fe20000000000 */
        /* <DEDUP_REMOVED lines=16> */
[----:B------:R-:W-:Y:S01]  /*8d50*/  @!P4 LEA R8, P5, R6, R213, 0x1 ;  /* 0x000000d50608c211 */ /* 0x000fe200078a08ff */
[C---:B------:R-:W-:Y:S01]  /*8d60*/  @!P4 IMAD.WIDE.U32 R2, R32.reuse, 0x60, R2 ;  /* 0x000000602002c825 */ /* 0x040fe200078e0002 */
[----:B---3--:R-:W-:Y:S01]  /*8d70*/  @!P4 LEA.HI.X R9, R32, R7, R10, 0x6, P2 ;  /* 0x000000072009c211 */ /* 0x008fe200010f340a */
[----:B------:R-:W-:Y:S01]  /*8d80*/  @P4 STS [R0+0x2008], RZ ;  /* 0x002008ff00004388 */ /* 0x000fe20000000800 */
[----:B------:R-:W-:Y:S01]  /*8d90*/  PLOP3.LUT P2, PT, PT, PT, PT, 0x8, 0x0 ;  /* 0x000000000000781c */ /* 0x000fe20003f4e170 */
[----:B------:R-:W-:Y:S01]  /*8da0*/  @!P4 VIADD R7, R204, 0xffffc000 ;  /* 0xffffc000cc07c836 */ /* 0x000fe20000000000 */
        /* <DEDUP_REMOVED lines=31> */
.L_x_786:
        /* <DEDUP_REMOVED lines=189> */
.L_x_787:
        /* <DEDUP_REMOVED lines=259> */
[----:B------:R-:W-:Y:S02]  /*aba0*/  ULOP3.LUT UR7, UR11, 0x1, URZ, 0xc0, !UPT ;  /* 0x000000010b077892 */ /* 0x000fe4000f8ec03f */
[----:B------:R-:W-:Y:S01]  /*abb0*/  UIADD3 UR11, UR11, -0x1, URZ ;  /* 0xffffffff0b0b7890 */ /* 0x000fe2000fffe03f */
[CC--:B------:R-:W-:Y:S01]  /*abc0*/  LEA R4, P1, R5.reuse, R192.reuse, 0x2 ;  /* 0x000000c005047211 */ /* 0x0c0fe200078210ff */
[----:B------:R-:W-:Y:S01]  /*abd0*/  LDSM.16.MT88.4 R8, [R181] ;  /* 0x00000000b508783b */ /* 0x000fe20000004200 */
[----:B------:R-:W-:Y:S02]  /*abe0*/  UISETP.NE.U32.AND UP0, UPT, UR7, 0x1, UPT ;  /* 0x000000010700788c */ /* 0x000fe4000bf05070 */
[-C--:B------:R-:W-:Y:S01]  /*abf0*/  LEA.HI.X.SX32 R5, R5, R193.reuse, 0x2, P1 ;  /* 0x000000c105057211 */ /* 0x080fe200008f16ff */
[----:B------:R-:W-:Y:S01]  /*ac00*/  LDSM.16.MT88.4 R16, [R0] ;  /* 0x000000000010783b */ /* 0x000fe20000004200 */
[----:B--2---:R-:W-:Y:S02]  /*ac10*/  IMAD.U32 R3, RZ, RZ, UR8 ;  /* 0x00000008ff037e24 */ /* 0x004fe4000f8e00ff */
[----:B------:R-:W-:Y:S01]  /*ac20*/  PLOP3.LUT P1, PT, PT, PT, UP0, 0x80, 0x0 ;  /* 0x000000000000781c */ /* 0x000fe20003f2f008 */
[----:B------:R-:W-:Y:S01]  /*ac30*/  REDG.E.ADD.F32.FTZ.RN.STRONG.GPU desc[UR12][R4.64], R30 ;  /* 0x0000001e040079a6 */ /* 0x000fe2000c10f38c */
[----:B------:R-:W-:Y:S01]  /*ac40*/  @UP3 UIADD3 UR23, UP0, UR23, -0x200, URZ ;  /* 0xfffffe0017173890 */ /* 0x000fe2000ff1e03f */
[C---:B------:R-:W-:Y:S02]  /*ac50*/  LEA R2, P0, R3.reuse, R192, 0x2 ;  /* 0x000000c003027211 */ /* 0x040fe400078010ff */
[----:B------:R-:W1:Y:S01]  /*ac60*/  LDSM.16.MT88.4 R4, [R180+0x14000] ;  /* 0x01400000b404783b */ /* 0x000e620000004200 */
[----:B------:R-:W-:Y:S01]  /*ac70*/  @UP3 UIADD3.X UR22, UR22, -0x1, URZ, UP0, !UPT ;  /* 0xffffffff16163890 */ /* 0x000fe200087fe43f */
[----:B------:R-:W-:Y:S02]  /*ac80*/  LEA.HI.X.SX32 R3, R3, R193, 0x2, P0 ;  /* 0x000000c103037211 */ /* 0x000fe400000f16ff */
        /* <DEDUP_REMOVED lines=229> */
.L_x_789:
        /* <DEDUP_REMOVED lines=23> */
.L_x_790:
        /* <DEDUP_REMOVED lines=48> */
.L_x_792:
[----:B------:R-:W-:Y:S05]  /*bf50*/  BSYNC B0 ;  /* 0x0000000000007941 */ /* 0x000fea0003800000 */
.L_x_791:
        /* <DEDUP_REMOVED lines=14> */
.L_x_794:
[----:B------:R-:W-:Y:S05]  /*c040*/  BSYNC B0 ;  /* 0x0000000000007941 */ /* 0x000fea0003800000 */
.L_x_793:
        /* <DEDUP_REMOVED lines=15> */
.L_x_796:
[----:B------:R-:W-:Y:S05]  /*c140*/  BSYNC B0 ;  /* 0x0000000000007941 */ /* 0x000fea0003800000 */
.L_x_795:
        /* <DEDUP_REMOVED lines=14> */
.L_x_798:
[----:B------:R-:W-:Y:S05]  /*c230*/  BSYNC B0 ;  /* 0x0000000000007941 */ /* 0x000fea0003800000 */
.L_x_797:
        /* <DEDUP_REMOVED lines=27> */
.L_x_800:
[----:B------:R-:W-:Y:S05]  /*c3f0*/  BSYNC B0 ;  /* 0x0000000000007941 */ /* 0x000fea0003800000 */
.L_x_799:
        /* <DEDUP_REMOVED lines=14> */
.L_x_802:
[----:B------:R-:W-:Y:S05]  /*c4e0*/  BSYNC B0 ;  /* 0x0000000000007941 */ /* 0x000fea0003800000 */
.L_x_801:
        /* <DEDUP_REMOVED lines=14> */
.L_x_804:
[----:B------:R-:W-:Y:S05]  /*c5d0*/  BSYNC B0 ;  /* 0x0000000000007941 */ /* 0x000fea0003800000 */
.L_x_803:
        /* <DEDUP_REMOVED lines=12> */
.L_x_751:
[----:B------:R-:W-:Y:S05]  /*c6a0*/  BSYNC B1 ;  /* 0x0000000000017941 */ /* 0x000fea0003800000 */
.L_x_729:
        /* <DEDUP_REMOVED lines=11> */
.L_x_805:
[----:B------:R-:W-:Y:S05]  /*c760*/  EXIT ;  /* 0x000000000000794d */ /* 0x000fea0003800000 */
.L_x_807:
        /* <DEDUP_REMOVED lines=9> */
.L_x_2468:


//--------------------- .text._ZN5flash27flash_bwd_convert_dq_kernelI23Flash_bwd_kernel_traitsILi64ELi64ELi128ELi8ELi2ELi4ELi4ELb1ELb0EN7cutlass6half_tE19Flash_kernel_traitsILi64ELi64ELi128ELi8ES3_EEEEvNS_16Flash_bwd_paramsEi --------------------------
	.section	.text._ZN5flash27flash_bwd_convert_dq_kernelI23Flash_bwd_kernel_traitsILi64ELi64ELi128ELi8ELi2ELi4ELi4ELb1ELb0EN7cutlass6half_tE19Flash_kernel_traitsILi64ELi64ELi128ELi8ES3_EEEEvNS_16Flash_bwd_paramsEi,"ax",@progbits
	.align	128
        .global         _ZN5flash27flash_bwd_convert_dq_kernelI23Flash_bwd_kernel_traitsILi64ELi64ELi128ELi8ELi2ELi4ELi4ELb1ELb0EN7cutlass6half_tE19Flash_kernel_traitsILi64ELi64ELi128ELi8ES3_EEEEvNS_16Flash_bwd_paramsEi
        .type           _ZN5flash27flash_bwd_convert_dq_kernelI23Flash_bwd_kernel_traitsILi64ELi64ELi128ELi8ELi2ELi4ELi4ELb1ELb0EN7cutlass6half_tE19Flash_kernel_traitsILi64ELi64ELi128ELi8ES3_EEEEvNS_16Flash_bwd_paramsEi,@function
        .size           _ZN5flash27flash_bwd_convert_dq_kernelI23Flash_bwd_kernel_traitsILi64ELi64ELi128ELi8ELi2ELi4ELi4ELb1ELb0EN7cutlass6half_tE19Flash_kernel_traitsILi64ELi64ELi128ELi8ES3_EEEEvNS_16Flash_bwd_paramsEi,(.L_x_2469 - _ZN5flash27flash_bwd_convert_dq_kernelI23Flash_bwd_kernel_traitsILi64ELi64ELi128ELi8ELi2ELi4ELi4ELb1ELb0EN7cutlass6half_tE19Flash_kernel_traitsILi64ELi64ELi128ELi8ES3_EEEEvNS_16Flash_bwd_paramsEi)
        .other          _ZN5flash27flash_bwd_convert_dq_kernelI23Flash_bwd_kernel_traitsILi64ELi64ELi128ELi8ELi2ELi4ELi4ELb1ELb0EN7cutlass6half_tE19Flash_kernel_traitsILi64ELi64ELi128ELi8ES3_EEEEvNS_16Flash_bwd_paramsEi,@"STO_CUDA_ENTRY STV_DEFAULT"
_ZN5flash27flash_bwd_convert_dq_kernelI23Flash_bwd_kernel_traitsILi64ELi64ELi128ELi8ELi2ELi4ELi4ELb1ELb0EN7cutlass6half_tE19Flash_kernel_traitsILi64ELi64ELi128ELi8ES3_EEEEvNS_16Flash_bwd_paramsEi:
.text._ZN5flash27flash_bwd_convert_dq_kernelI23Flash_bwd_kernel_traitsILi64ELi64ELi128ELi8ELi2ELi4ELi4ELb1ELb0EN7cutlass6half_tE19Flash_kernel_traitsILi64ELi64ELi128ELi8ES3_EEEEvNS_16Flash_bwd_paramsEi:
[----:B------:R-:W-:Y:S08]  /*0000*/  LDC R1, c[0x0][0x28] ;  /* 0x00000a00ff017b82 */ /* 0x000ff00000000800 */
[----:B------:R-:W0:Y:S01]  /*0010*/  S2UR UR17, SR_CTAID.Y ;  /* 0x00000000001179c3 */ /* 0x000e220000002600 */
[----:B------:R-:W-:Y:S01]  /*0020*/  ULDC.64 UR4, c[0x0][0x2f0] ;  /* 0x0000bc0000047ab9 */ /* 0x000fe20000000a00 */
[----:B------:R-:W-:Y:S01]  /*0030*/  ULDC.64 UR20, c[0x0][0x208] ;  /* 0x0000820000147ab9 */ /* 0x000fe20000000a00 */
[----:B------:R-:W-:-:S04]  /*0040*/  UISETP.NE.U32.AND UP0, UPT, UR4, URZ, UPT ;  /* 0x0000003f0400728c */ /* 0x000fc8000bf05070 */
[----:B------:R-:W-:-:S03]  /*0050*/  UISETP.NE.AND.EX UP0, UPT, UR5, URZ, UPT, UP0 ;  /* 0x0000003f0500728c */ /* 0x000fc6000bf05300 */
[----:B------:R-:W-:-:S03]  /*0060*/  ULDC.64 UR4, c[0x0][0x2f0] ;  /* 0x0000bc0000047ab9 */ /* 0x000fc60000000a00 */
[----:B------:R-:W-:Y:S01]  /*0070*/  PLOP3.LUT P0, PT, PT, PT, UP0, 0x80, 0x0 ;  /* 0x000000000000781c */ /* 0x000fe20003f0f008 */
[----:B0-----:R-:W-:-:S06]  /*0080*/  UIMAD.WIDE UR4, UR17, 0x4, UR4 ;  /* 0x00000004110478a5 */ /* 0x001fcc000f8e0204 */
[----:B------:R-:W-:Y:S02]  /*0090*/  IMAD.U32 R2, RZ, RZ, UR4 ;  /* 0x00000004ff027e24 */ /* 0x000fe4000f8e00ff */
[----:B------:R-:W-:-:S05]  /*00a0*/  IMAD.U32 R3, RZ, RZ, UR5 ;  /* 0x00000005ff037e24 */ /* 0x000fca000f8e00ff */
[----:B------:R-:W2:Y:S04]  /*00b0*/  @P0 LDG.E R4, desc[UR20][R2.64] ;  /* 0x0000001402040981 */ /* 0x000ea8000c1e1900 */
[----:B------:R-:W3:Y:S01]  /*00c0*/  @P0 LDG.E R0, desc[UR20][R2.64+0x4] ;  /* 0x0000041402000981 */ /* 0x000ee2000c1e1900 */
[----:B------:R-:W0:Y:S01]  /*00d0*/  S2UR UR5, SR_CTAID.X ;  /* 0x00000000000579c3 */ /* 0x000e220000002500 */
[----:B------:R-:W-:Y:S01]  /*00e0*/  UMOV UR6, 0xffffffff ;  /* 0xffffffff00067882 */ /* 0x000fe20000000000 */
[----:B0-----:R-:W-:Y:S01]  /*00f0*/  USHF.L.U32 UR16, UR5, 0x6, URZ ;  /* 0x0000000605107899 */ /* 0x001fe2000800063f */
[----:B--2---:R-:W-:Y:S02]  /*0100*/  @P0 R2UR UR6, R4 ;  /* 0x00000000040602ca */ /* 0x004fe400000e0000 */
[----:B---3--:R-:W-:-:S13]  /*0110*/  @P0 R2UR UR8, R0 ;  /* 0x00000000000802ca */ /* 0x008fda00000e0000 */
[----:B------:R-:W-:-:S07]  /*0120*/  @UP0 UIADD3 UR8, UR8, -UR6, URZ ;  /* 0x8000000608080290 */ /* 0x000fce000fffe03f */
[----:B------:R-:W-:Y:S02]  /*0130*/  @!UP0 ULDC UR8, c[0x0][0x2c4] ;  /* 0x0000b10000088ab9 */ /* 0x000fe40000000800 */
[----:B------:R-:W-:-:S06]  /*0140*/  UISETP.GT.AND UP1, UPT, UR8, UR16, UPT ;  /* 0x000000100800728c */ /* 0x000fcc000bf24270 */
[----:B------:R-:W-:-:S13]  /*0150*/  PLOP3.LUT P0, PT, PT, PT, UP1, 0x80, 0x0 ;  /* 0x000000000000781c */ /* 0x000fda0003f0f018 */
[----:B------:R-:W-:Y:S05]  /*0160*/  @!P0 EXIT ;  /* 0x000000000000894d */ /* 0x000fea0003800000 */
[----:B------:R-:W0:Y:S01]  /*0170*/  S2R R7, SR_TID.X ;  /* 0x0000000000077919 */ /* 0x000e220000002100 */
[----:B------:R-:W-:Y:S01]  /*0180*/  UISETP.NE.AND UP1, UPT, UR6, -0x1, UPT ;  /* 0xffffffff0600788c */ /* 0x000fe2000bf25270 */
[----:B------:R-:W1:Y:S01]  /*0190*/  S2UR UR25, SR_CTAID.Z ;  /* 0x00000000001979c3 */ /* 0x000e620000002700 */
[----:B------:R-:W-:Y:S01]  /*01a0*/  ULDC UR26, c[0x0][0x270] ;  /* 0x00009c00001a7ab9 */ /* 0x000fe20000000800 */
[----:B------:R-:W-:Y:S01]  /*01b0*/  UIMAD.WIDE UR14, UR17, 0x80, URZ ;  /* 0x00000080110e78a5 */ /* 0x000fe2000f8e023f */
[----:B------:R-:W-:Y:S02]  /*01c0*/  ULDC UR28, c[0x0][0x2dc] ;  /* 0x0000b700001c7ab9 */ /* 0x000fe40000000800 */
[----:B------:R-:W-:Y:S01]  /*01d0*/  PLOP3.LUT P0, PT, PT, PT, UP1, 0x80, 0x0 ;  /* 0x000000000000781c */ /* 0x000fe20003f0f018 */
[----:B------:R-:W-:Y:S02]  /*01e0*/  USEL UR22, UR14, URZ, UP0 ;  /* 0x0000003f0e167287 */ /* 0x000fe40008000000 */
[----:B------:R-:W-:-:S02]  /*01f0*/  USEL UR23, UR15, URZ, UP0 ;  /* 0x0000003f0f177287 */ /* 0x000fc40008000000 */
[----:B------:R-:W-:Y:S01]  /*0200*/  @UP1 ULDC.64 UR12, c[0x0][0x448] ;  /* 0x00011200000c1ab9 */ /* 0x000fe20000000a00 */
[----:B------:R-:W-:Y:S02]  /*0210*/  USHF.R.S32.HI UR19, URZ, 0x1f, UR16 ;  /* 0x0000001f3f137899 */ /* 0x000fe40008011410 */
[----:B------:R-:W-:Y:S02]  /*0220*/  @UP1 UIMAD.WIDE.U32 UR10, UR6, UR12, URZ ;  /* 0x0000000c060a12a5 */ /* 0x000fe4000f8e003f */
[----:B------:R-:W-:Y:S01]  /*0230*/  USHF.R.S32.HI UR18, URZ, 0x1f, UR28 ;  /* 0x0000001f3f127899 */ /* 0x000fe2000801141c */
[----:B------:R-:W-:Y:S01]  /*0240*/  ULDC UR12, c[0x0][0x2d4] ;  /* 0x0000b500000c7ab9 */ /* 0x000fe20000000800 */
[----:B------:R-:W-:Y:S02]  /*0250*/  @UP1 UIMAD UR9, UR6, UR13, UR11 ;  /* 0x0000000d060912a4 */ /* 0x000fe4000f8e020b */
[----:B------:R-:W-:Y:S02]  /*0260*/  UIMAD.WIDE UR12, UR17, UR12, URZ ;  /* 0x0000000c110c72a5 */ /* 0x000fe4000f8e023f */
[----:B------:R-:W-:-:S02]  /*0270*/  USHF.R.S32.HI UR11, URZ, 0x1f, UR26 ;  /* 0x0000001f3f0b7899 */ /* 0x000fc4000801141a */
[----:B------:R-:W-:Y:S02]  /*0280*/  UIMAD UR13, UR13, UR26, URZ ;  /* 0x0000001a0d0d72a4 */ /* 0x000fe4000f8e023f */
[----:B------:R-:W-:Y:S02]  /*0290*/  UIMAD.WIDE.U32 UR14, UR12, UR26, URZ ;  /* 0x0000001a0c0e72a5 */ /* 0x000fe4000f8e003f */
[----:B------:R-:W-:Y:S01]  /*02a0*/  UIMAD UR11, UR12, UR11, UR13 ;  /* 0x0000000b0c0b72a4 */ /* 0x000fe2000f8e020d */
[----:B0-----:R-:W-:Y:S01]  /*02b0*/  SHF.R.S32.HI R0, RZ, 0x1f, R7 ;  /* 0x0000001fff007819 */ /* 0x001fe20000011407 */
[----:B------:R-:W-:Y:S02]  /*02c0*/  UIADD3 UR16, UP0, UR16, UR22, URZ ;  /* 0x0000001610107290 */ /* 0x000fe4000ff1e03f */
[----:B------:R-:W-:Y:S01]  /*02d0*/  UIADD3 UR11, UR15, UR11, URZ ;  /* 0x0000000b0f0b7290 */ /* 0x000fe2000fffe03f */
[CC--:B------:R-:W-:Y:S01]  /*02e0*/  LEA.HI R2, R0.reuse, R7.reuse, RZ, 0x2 ;  /* 0x0000000700027211 */ /* 0x0c0fe200078f10ff */
[----:B------:R-:W-:Y:S01]  /*02f0*/  @UP1 UMOV UR24, UR6 ;  /* 0x0000000600181c82 */ /* 0x000fe20008000000 */
[CC--:B------:R-:W-:Y:S01]  /*0300*/  LEA.HI R5, R0.reuse, R7.reuse, RZ, 0x5 ;  /* 0x0000000700057211 */ /* 0x0c0fe200078f28ff */
[----:B------:R-:W-:Y:S01]  /*0310*/  UIMAD UR11, UR11, UR28, URZ ;  /* 0x0000001c0b0b72a4 */ /* 0x000fe2000f8e023f */
[--C-:B------:R-:W-:Y:S01]  /*0320*/  SHF.R.S32.HI R3, RZ, 0x2, R2.reuse ;  /* 0x00000002ff037819 */ /* 0x100fe20000011402 */
[----:B------:R-:W-:Y:S01]  /*0330*/  UMOV UR4, URZ ;  /* 0x0000003f00047c82 */ /* 0x000fe20008000000 */
[----:B------:R-:W-:Y:S01]  /*0340*/  SHF.R.S32.HI R4, RZ, 0x1f, R2 ;  /* 0x0000001fff047819 */ /* 0x000fe20000011402 */
[----:B------:R-:W-:Y:S01]  /*0350*/  UIMAD.WIDE UR6, UR26, UR28, URZ ;  /* 0x0000001c1a0672a5 */ /* 0x000fe2000f8e023f */
[----:B------:R-:W-:Y:S01]  /*0360*/  LEA.HI R0, R0, R7, RZ, 0x7 ;  /* 0x0000000700007211 */ /* 0x000fe200078f38ff */
[----:B-1----:R-:W-:Y:S01]  /*0370*/  UIMAD UR29, UR25, UR28, URZ ;  /* 0x0000001c191d72a4 */ /* 0x002fe2000f8e023f */
[----:B------:R-:W-:Y:S01]  /*0380*/  LOP3.LUT R2, R2, 0x7ffffffc, RZ, 0xc0, !PT ;  /* 0x7ffffffc02027812 */ /* 0x000fe200078ec0ff */
[----:B------:R-:W-:Y:S01]  /*0390*/  UIMAD UR27, UR26, UR28, URZ ;  /* 0x0000001c1a1b72a4 */ /* 0x000fe2000f8e023f */
[----:B------:R-:W-:Y:S01]  /*03a0*/  LOP3.LUT R6, R5, 0xffffffe0, RZ, 0xc0, !PT ;  /* 0xffffffe005067812 */ /* 0x000fe200078ec0ff */
[----:B------:R-:W-:Y:S01]  /*03b0*/  UIMAD.WIDE.U32 UR12, UR14, UR28, URZ ;  /* 0x0000001c0e0c72a5 */ /* 0x000fe2000f8e003f */
[----:B------:R-:W-:Y:S01]  /*03c0*/  LEA.HI R4, R4, R3, RZ, 0x3 ;  /* 0x0000000304047211 */ /* 0x000fe200078f18ff */
[----:B------:R-:W-:-:S02]  /*03d0*/  UIADD3.X UR19, UR19, UR23, URZ, UP0, !UPT ;  /* 0x0000001713137290 */ /* 0x000fc400087fe43f */
[----:B------:R-:W-:Y:S01]  /*03e0*/  UIMAD UR18, UR18, UR14, UR11 ;  /* 0x0000000e121272a4 */ /* 0x000fe2000f8e020b */
[----:B------:R-:W-:Y:S11]  /*03f0*/  @P0 BRA `(.L_x_808) ;  /* 0x00000000001c0947 */ /* 0x000ff60003800000 */
[----:B------:R-:W-:Y:S01]  /*0400*/  USHF.R.S32.HI UR9, URZ, 0x1f, UR17 ;  /* 0x0000001f3f097899 */ /* 0x000fe20008011411 */
[----:B------:R-:W-:Y:S01]  /*0410*/  ULDC.64 UR14, c[0x0][0x430] ;  /* 0x00010c00000e7ab9 */ /* 0x000fe20000000a00 */
[----:B------:R-:W-:Y:S02]  /*0420*/  UMOV UR24, 0xffffffff ;  /* 0xffffffff00187882 */ /* 0x000fe40000000000 */
[----:B------:R-:W-:Y:S02]  /*0430*/  UIMAD UR9, UR9, UR14, URZ ;  /* 0x0000000e090972a4 */ /* 0x000fe4000f8e023f */
[----:B------:R-:W-:Y:S02]  /*0440*/  UIMAD.WIDE.U32 UR10, UR17, UR14, URZ ;  /* 0x0000000e110a72a5 */ /* 0x000fe4000f8e003f */
[----:B------:R-:W-:-:S04]  /*0450*/  UIMAD UR9, UR17, UR15, UR9 ;  /* 0x0000000f110972a4 */ /* 0x000fc8000f8e0209 */
[----:B------:R-:W-:-:S12]  /*0460*/  UIADD3 UR9, UR11, UR9, URZ ;  /* 0x000000090b097290 */ /* 0x000fd8000fffe03f */
.L_x_808:
[----:B------:R-:W-:Y:S01]  /*0470*/  UIMAD.WIDE.U32 UR14, UR6, UR24, URZ ;  /* 0x00000018060e72a5 */ /* 0x000fe2000f8e003f */
[----:B------:R-:W-:Y:S01]  /*0480*/  LOP3.LUT R4, R4, 0xfffffff8, RZ, 0xc0, !PT ;  /* 0xfffffff804047812 */ /* 0x000fe200078ec0ff */
[----:B------:R-:W-:Y:S01]  /*0490*/  UIMAD UR24, UR7, UR24, URZ ;  /* 0x00000018071872a4 */ /* 0x000fe2000f8e023f */
[----:B------:R-:W-:Y:S01]  /*04a0*/  IADD3 R2, -R2, R7, RZ ;  /* 0x0000000702027210 */ /* 0x000fe20007ffe1ff */
[----:B------:R-:W-:Y:S01]  /*04b0*/  IMAD.IADD R7, R7, 0x1, -R6 ;  /* 0x0000000107077824 */ /* 0x000fe200078e0a06 */
[----:B------:R-:W-:Y:S01]  /*04c0*/  USEL UR12, UR12, UR14, !UP1 ;  /* 0x0000000e0c0c7287 */ /* 0x000fe2000c800000 */
[--C-:B------:R-:W-:Y:S01]  /*04d0*/  SHF.R.S32.HI R6, RZ, 0x5, R5.reuse ;  /* 0x00000005ff067819 */ /* 0x100fe20000011405 */
[----:B------:R-:W-:Y:S01]  /*04e0*/  UIMAD UR4, UR6, UR4, UR24 ;  /* 0x00000004060472a4 */ /* 0x000fe2000f8e0218 */
[----:B------:R-:W-:Y:S01]  /*04f0*/  SHF.R.S32.HI R5, RZ, 0x1f, R5 ;  /* 0x0000001fff057819 */ /* 0x000fe20000011405 */
[----:B------:R-:W-:Y:S01]  /*0500*/  UIADD3 UR11, UR13, UR18, URZ ;  /* 0x000000120d0b7290 */ /* 0x000fe2000fffe03f */
[----:B------:R-:W-:Y:S01]  /*0510*/  IMAD.IADD R4, R3, 0x1, -R4 ;  /* 0x0000000103047824 */ /* 0x000fe200078e0a04 */
[----:B------:R-:W-:Y:S01]  /*0520*/  @UP1 UIADD3 UR11, UR15, UR4, URZ ;  /* 0x000000040f0b1290 */ /* 0x000fe2000fffe03f */
[----:B------:R-:W-:Y:S01]  /*0530*/  LEA.HI R5, R5, R6, RZ, 0x2 ;  /* 0x0000000605057211 */ /* 0x000fe200078f10ff */
[----:B------:R-:W-:Y:S01]  /*0540*/  UIADD3 UR12, UP0, UR29, UR12, URZ ;  /* 0x0000000c1d0c7290 */ /* 0x000fe2000ff1e03f */
[----:B------:R-:W-:Y:S01]  /*0550*/  SHF.R.U32.HI R3, RZ, 0x4, R0 ;  /* 0x00000004ff037819 */ /* 0x000fe20000011600 */
[----:B------:R-:W-:Y:S01]  /*0560*/  UIMAD UR19, UR19, UR6, URZ ;  /* 0x00000006131372a4 */ /* 0x000fe2000f8e023f */
[----:B------:R-:W-:Y:S01]  /*0570*/  SHF.L.U32 R4, R4, 0x6, RZ ;  /* 0x0000000604047819 */ /* 0x000fe200000006ff */
[----:B------:R-:W-:Y:S01]  /*0580*/  ULEA.HI.X.SX32 UR13, UR29, UR11, 0x1, UP0 ;  /* 0x0000000b1d0d7291 */ /* 0x000fe200080f0e3f */
[----:B------:R-:W-:Y:S01]  /*0590*/  LOP3.LUT R5, R5, 0x3ffffc, RZ, 0xc0, !PT ;  /* 0x003ffffc05057812 */ /* 0x000fe200078ec0ff */
[----:B------:R-:W-:Y:S01]  /*05a0*/  UIMAD UR19, UR7, UR16, UR19 ;  /* 0x00000010071372a4 */ /* 0x000fe2000f8e0213 */
[----:B------:R-:W-:Y:S01]  /*05b0*/  IMAD R7, R6, UR27, R7 ;  /* 0x0000001b06077c24 */ /* 0x000fe2000f8e0207 */
[----:B------:R-:W-:Y:S01]  /*05c0*/  LOP3.LUT R4, R4, 0x1c0, RZ, 0xc0, !PT ;  /* 0x000001c004047812 */ /* 0x000fe200078ec0ff */
[----:B------:R-:W-:Y:S01]  /*05d0*/  UIMAD.WIDE.U32 UR6, UR6, UR16, UR12 ;  /* 0x00000010060672a5 */ /* 0x000fe2000f8e000c */
[----:B------:R-:W-:Y:S01]  /*05e0*/  IMAD.IADD R5, R6, 0x1, -R5 ;  /* 0x0000000106057824 */ /* 0x000fe200078e0a05 */
[----:B------:R-:W-:-:S02]  /*05f0*/  CS2R R10, SRZ ;  /* 0x00000000000a7805 */ /* 0x000fc4000001ff00 */
[----:B------:R-:W-:Y:S01]  /*0600*/  LOP3.LUT R3, R4, 0x8, R3, 0xf8, !PT ;  /* 0x0000000804037812 */ /* 0x000fe200078ef803 */
[----:B------:R-:W-:Y:S01]  /*0610*/  IMAD.U32 R9, RZ, RZ, UR19 ;  /* 0x00000013ff097e24 */ /* 0x000fe2000f8e00ff */
[----:B------:R-:W-:Y:S01]  /*0620*/  SHF.R.S32.HI R0, RZ, 0x1f, R7 ;  /* 0x0000001fff007819 */ /* 0x000fe20000011407 */
[----:B------:R-:W-:Y:S01]  /*0630*/  ULDC.64 UR12, c[0x0][0x400] ;  /* 0x00010000000c7ab9 */ /* 0x000fe20000000a00 */
[----:B------:R-:W-:Y:S02]  /*0640*/  SHF.R.U32.HI R4, RZ, 0x3, R4 ;  /* 0x00000003ff047819 */ /* 0x000fe40000011604 */
[----:B------:R-:W-:Y:S02]  /*0650*/  CS2R R12, SRZ ;  /* 0x00000000000c7805 */ /* 0x000fe4000001ff00 */
[----:B------:R-:W-:Y:S02]  /*0660*/  IADD3 R7, P0, R7, UR6, RZ ;  /* 0x0000000607077c10 */ /* 0x000fe4000ff1e0ff */
[----:B------:R-:W-:-:S02]  /*0670*/  CS2R R16, SRZ ;  /* 0x0000000000107805 */ /* 0x000fc4000001ff00 */
[----:B------:R-:W-:Y:S02]  /*0680*/  LEA R5, R5, R2, 0x9 ;  /* 0x0000000205057211 */ /* 0x000fe400078e48ff */
[----:B------:R-:W-:Y:S02]  /*0690*/  CS2R R18, SRZ ;  /* 0x0000000000127805 */ /* 0x000fe4000001ff00 */
[----:B------:R-:W-:Y:S01]  /*06a0*/  LOP3.LUT R2, R3, R4, RZ, 0x3c, !PT ;  /* 0x0000000403027212 */ /* 0x000fe200078e3cff */
[----:B------:R-:W-:Y:S01]  /*06b0*/  IMAD.MOV.U32 R3, RZ, RZ, RZ ;  /* 0x000000ffff037224 */ /* 0x000fe200078e00ff */
[----:B------:R-:W-:Y:S01]  /*06c0*/  IADD3.X R4, R0, UR7, R9, P0, !PT ;  /* 0x0000000700047c10 */ /* 0x000fe200087fe409 */
[----:B------:R-:W-:Y:S01]  /*06d0*/  ULDC UR7, c[0x0][0x490] ;  /* 0x0001240000077ab9 */ /* 0x000fe20000000800 */
[----:B------:R-:W-:Y:S01]  /*06e0*/  LEA R0, P0, R7, UR12, 0x2 ;  /* 0x0000000c07007c11 */ /* 0x000fe2000f8010ff */
[----:B------:R-:W-:Y:S01]  /*06f0*/  UISETP.GE.AND UP0, UPT, UR7, 0x1, UPT ;  /* 0x000000010700788c */ /* 0x000fe2000bf06270 */
[----:B------:R-:W-:Y:S01]  /*0700*/  IMAD.U32 R2, R5, 0x2, R2 ;  /* 0x0000000205027824 */ /* 0x000fe200078e0002 */
[----:B------:R-:W-:-:S02]  /*0710*/  CS2R R8, SRZ ;  /* 0x0000000000087805 */ /* 0x000fc4000001ff00 */
[----:B------:R-:W-:Y:S01]  /*0720*/  LEA.HI.X R5, R7, UR13, R4, 0x2, P0 ;  /* 0x0000000d07057c11 */ /* 0x000fe200080f1404 */
[----:B------:R-:W-:Y:S01]  /*0730*/  HFMA2.MMA R4, -RZ, RZ, 0, 0 ;  /* 0x00000000ff047435 */ /* 0x000fe200000001ff */
[----:B------:R-:W-:Y:S02]  /*0740*/  CS2R R6, SRZ ;  /* 0x0000000000067805 */ /* 0x000fe4000001ff00 */
[----:B------:R-:W-:Y:S02]  /*0750*/  PLOP3.LUT P0, PT, PT, PT, UP0, 0x80, 0x0 ;  /* 0x000000000000781c */ /* 0x000fe40003f0f008 */
[----:B------:R-:W-:-:S11]  /*0760*/  CS2R R20, SRZ ;  /* 0x0000000000147805 */ /* 0x000fd6000001ff00 */
[----:B------:R-:W-:Y:S05]  /*0770*/  @!P0 BRA `(.L_x_809) ;  /* 0x0000000c00888947 */ /* 0x000fea0003800000 */
[----:B------:R-:W0:Y:S01]  /*0780*/  LDC R11, c[0x0][0x490] ;  /* 0x00012400ff0b7b82 */ /* 0x000e220000000800 */
[----:B------:R-:W-:Y:S02]  /*0790*/  UISETP.NE.AND UP0, UPT, UR7, 0x1, UPT ;  /* 0x000000010700788c */ /* 0x000fe4000bf05270 */
[----:B------:R-:W-:-:S04]  /*07a0*/  USHF.L.U32 UR16, UR27, 0x3, URZ ;  /* 0x000000031b107899 */ /* 0x000fc8000800063f */
[----:B------:R-:W-:Y:S02]  /*07b0*/  PLOP3.LUT P1, PT, PT, PT, UP0, 0x80, 0x0 ;  /* 0x000000000000781c */ /* 0x000fe40003f2f008 */
[----:B0-----:R-:W-:Y:S01]  /*07c0*/  LOP3.LUT P0, RZ, R11, 0x1, RZ, 0xc0, !PT ;  /* 0x000000010bff7812 */ /* 0x001fe2000780c0ff */
[----:B------:R-:W-:-:S10]  /*07d0*/  IMAD.MOV.U32 R11, RZ, RZ, RZ ;  /* 0x000000ffff0b7224 */ /* 0x000fd400078e00ff */
[----:B------:R-:W-:Y:S05]  /*07e0*/  @!P1 BRA `(.L_x_810) ;  /* 0x0000000800809947 */ /* 0x000fea0003800000 */
[----:B------:R-:W-:Y:S01]  /*07f0*/  ULOP3.LUT UR4, UR7, 0x1, URZ, 0xc0, !UPT ;  /* 0x0000000107047892 */ /* 0x000fe2000f8ec03f */
[----:B------:R-:W-:Y:S01]  /*0800*/  CS2R R10, SRZ ;  /* 0x00000000000a7805 */ /* 0x000fe2000001ff00 */
[----:B------:R-:W-:Y:S01]  /*0810*/  ULDC.64 UR14, c[0x0][0x488] ;  /* 0x00012200000e7ab9 */ /* 0x000fe20000000a00 */
[----:B------:R-:W-:Y:S01]  /*0820*/  USHF.R.S32.HI UR6, URZ, 0x1f, UR16 ;  /* 0x0000001f3f067899 */ /* 0x000fe20008011410 */
[----:B------:R-:W-:Y:S01]  /*0830*/  IMAD.MOV.U32 R3, RZ, RZ, RZ ;  /* 0x000000ffff037224 */ /* 0x000fe200078e00ff */
[----:B------:R-:W-:Y:S01]  /*0840*/  USHF.L.U64.HI UR11, UR14, 0x1, UR15 ;  /* 0x000000010e0b7899 */ /* 0x000fe2000801020f */
[----:B------:R-:W-:Y:S01]  /*0850*/  CS2R R12, SRZ ;  /* 0x00000000000c7805 */ /* 0x000fe2000001ff00 */
[----:B------:R-:W-:Y:S01]  /*0860*/  USHF.L.U32 UR17, UR14, 0x1, URZ ;  /* 0x000000010e117899 */ /* 0x000fe2000800063f */
[----:B------:R-:W-:Y:S02]  /*0870*/  CS2R R16, SRZ ;  /* 0x0000000000107805 */ /* 0x000fe4000001ff00 */
[----:B------:R-:W-:-:S02]  /*0880*/  CS2R R18, SRZ ;  /* 0x0000000000127805 */ /* 0x000fc4000001ff00 */
[----:B------:R-:W-:Y:S02]  /*0890*/  CS2R R6, SRZ ;  /* 0x0000000000067805 */ /* 0x000fe4000001ff00 */
[----:B------:R-:W-:Y:S02]  /*08a0*/  CS2R R8, SRZ ;  /* 0x0000000000087805 */ /* 0x000fe4000001ff00 */
[----:B------:R-:W-:Y:S02]  /*08b0*/  MOV R4, RZ ;  /* 0x000000ff00047202 */ /* 0x000fe40000000f00 */
[----:B------:R-:W-:Y:S01]  /*08c0*/  CS2R R20, SRZ ;  /* 0x0000000000147805 */ /* 0x000fe2000001ff00 */
[----:B------:R-:W-:Y:S02]  /*08d0*/  UIADD3 UR4, -UR4, UR7, URZ ;  /* 0x0000000704047290 */ /* 0x000fe4000fffe13f */
[----:B------:R-:W-:Y:S02]  /*08e0*/  USHF.L.U64.HI UR7, UR16, 0x2, UR6 ;  /* 0x0000000210077899 */ /* 0x000fe40008010206 */
[----:B------:R-:W-:-:S02]  /*08f0*/  UIMAD UR13, UR27, 0x38, URZ ;  /* 0x000000381b0d78a4 */ /* 0x000fc4000f8e023f */
[----:B------:R-:W-:-:S12]  /*0900*/  USHF.L.U64.HI UR6, UR17, 0x2, UR11 ;  /* 0x0000000211067899 */ /* 0x000fd8000801020b */
.L_x_811:
[----:B------:R-:W-:Y:S01]  /*0910*/  USHF.L.U32 UR11, UR16, 0x2, URZ ;  /* 0x00000002100b7899 */ /* 0x000fe2000800063f */
[----:B------:R-:W-:Y:S02]  /*0920*/  IMAD.U32 R25, RZ, RZ, UR27 ;  /* 0x0000001bff197e24 */ /* 0x000fe4000f8e00ff */
[----:B------:R-:W-:-:S03]  /*0930*/  IMAD.U32 R23, RZ, RZ, UR27 ;  /* 0x0000001bff177e24 */ /* 0x000fc6000f8e00ff */
[----:B------:R-:W-:-:S04]  /*0940*/  IADD3 R14, P1, R0, UR11, RZ ;  /* 0x0000000b000e7c10 */ /* 0x000fc8000ff3e0ff */
[----:B------:R-:W-:-:S03]  /*0950*/  IADD3.X R15, R5, UR7, RZ, P1, !PT ;  /* 0x00000007050f7c10 */ /* 0x000fc60008ffe4ff */
[----:B------:R-:W-:Y:S01]  /*0960*/  IMAD.WIDE R24, R25, 0x20, R14 ;  /* 0x0000002019187825 */ /* 0x000fe200078e020e */
[----:B------:R-:W-:-:S04]  /*0970*/  MOV R26, UR27 ;  /* 0x0000001b001a7c02 */ /* 0x000fc80008000f00 */
[----:B------:R-:W2:Y:S01]  /*0980*/  LDG.E R29, desc[UR20][R24.64] ;  /* 0x00000014181d7981 */ /* 0x000ea2000c1e1900 */
[----:B------:R-:W-:-:S05]  /*0990*/  IMAD.WIDE R22, R23, 0x20, R24 ;  /* 0x0000002017167825 */ /* 0x000fca00078e0218 */
[----:B------:R0:W3:Y:S02]  /*09a0*/  LDG.E R27, desc[UR20][R22.64] ;  /* 0x00000014161b7981 */ /* 0x0000e4000c1e1900 */
[----:B0-----:R-:W-:-:S04]  /*09b0*/  IMAD.WIDE R22, R26, 0x20, R22 ;  /* 0x000000201a167825 */ /* 0x001fc800078e0216 */
[----:B------:R-:W-:Y:S02]  /*09c0*/  IMAD.WIDE R24, R26, 0x20, R22 ;  /* 0x000000201a187825 */ /* 0x000fe400078e0216 */
[----:B------:R-:W4:Y:S04]  /*09d0*/  LDG.E R26, desc[UR20][R22.64] ;  /* 0x00000014161a7981 */ /* 0x000f28000c1e1900 */
[----:B------:R0:W5:Y:S01]  /*09e0*/  LDG.E R22, desc[UR20][R24.64] ;  /* 0x0000001418167981 */ /* 0x000162000c1e1900 */
[----:B------:R-:W-:-:S03]  /*09f0*/  USHF.L.U32 UR11, UR27, 0x4, URZ ;  /* 0x000000041b0b7899 */ /* 0x000fc6000800063f */
[----:B------:R-:W5:Y:S01]  /*0a00*/  LDG.E R23, desc[UR20][R14.64+0x80] ;  /* 0x000080140e177981 */ /* 0x000f62000c1e1900 */
[----:B--2---:R-:W-:Y:S01]  /*0a10*/  FADD.FTZ R4, R29, R4 ;  /* 0x000000041d047221 */ /* 0x004fe20000010000 */
[----:B---3--:R-:W-:Y:S01]  /*0a20*/  FADD.FTZ R8, R27, R8 ;  /* 0x000000081b087221 */ /* 0x008fe20000010000 */
[----:B------:R-:W-:-:S04]  /*0a30*/  IMAD.U32 R27, RZ, RZ, UR27 ;  /* 0x0000001bff1b7e24 */ /* 0x000fc8000f8e00ff */
[----:B0-----:R-:W-:-:S05]  /*0a40*/  IMAD.WIDE R24, R27, 0x20, R24 ;  /* 0x000000201b187825 */ /* 0x001fca00078e0218 */
[----:B------:R-:W2:Y:S01]  /*0a50*/  LDG.E R29, desc[UR20][R24.64] ;  /* 0x00000014181d7981 */ /* 0x000ea2000c1e1900 */
[----:B----4-:R-:W-:Y:S01]  /*0a60*/  FADD.FTZ R7, R26, R7 ;  /* 0x000000071a077221 */ /* 0x010fe20000010000 */
[----:B------:R-:W-:Y:S02]  /*0a70*/  IMAD.WIDE R26, R27, 0x20, R24 ;  /* 0x000000201b1a7825 */ /* 0x000fe400078e0218 */
[----:B------:R0:W3:Y:S04]  /*0a80*/  LDG.E R25, desc[UR20][R14.64] ;  /* 0x000000140e197981 */ /* 0x0000e8000c1e1900 */
[----:B------:R-:W4:Y:S01]  /*0a90*/  LDG.E R27, desc[UR20][R26.64] ;  /* 0x000000141a1b7981 */ /* 0x000f22000c1e1900 */
[----:B------:R-:W-:-:S04]  /*0aa0*/  UIADD3 UR11, UR11, 0x20, URZ ;  /* 0x000000200b0b7890 */ /* 0x000fc8000fffe03f */
[----:B------:R-:W-:Y:S02]  /*0ab0*/  USHF.R.S32.HI UR12, URZ, 0x1f, UR11 ;  /* 0x0000001f3f0c7899 */ /* 0x000fe4000801140b */
[----:B------:R-:W-:Y:S02]  /*0ac0*/  IMAD.U32 R28, RZ, RZ, UR11 ;  /* 0x0000000bff1c7e24 */ /* 0x000fe4000f8e00ff */
[----:B------:R-:W-:-:S03]  /*0ad0*/  USHF.L.U64.HI UR12, UR11, 0x2, UR12 ;  /* 0x000000020b0c7899 */ /* 0x000fc6000801020c */
[----:B0-----:R-:W-:-:S04]  /*0ae0*/  LEA R14, P1, R28, R0, 0x2 ;  /* 0x000000001c0e7211 */ /* 0x001fc800078210ff */
[----:B------:R-:W-:Y:S01]  /*0af0*/  IADD3.X R15, R5, UR12, RZ, P1, !PT ;  /* 0x0000000c050f7c10 */ /* 0x000fe20008ffe4ff */
[----:B-----5:R-:W-:-:S04]  /*0b00*/  FADD.FTZ R9, R22, R9 ;  /* 0x0000000916097221 */ /* 0x020fc80000010000 */
[----:B------:R0:W5:Y:S01]  /*0b10*/  LDG.E R22, desc[UR20][R14.64] ;  /* 0x000000140e167981 */ /* 0x000162000c1e1900 */
[----:B--2---:R-:W-:Y:S01]  /*0b20*/  FADD.FTZ R6, R29, R6 ;  /* 0x000000061d067221 */ /* 0x004fe20000010000 */
[----:B------:R-:W-:Y:S01]  /*0b30*/  MOV R29, UR16 ;  /* 0x00000010001d7c02 */ /* 0x000fe20008000f00 */
[----:B----4-:R-:W-:-:S04]  /*0b40*/  FADD.FTZ R10, R27, R10 ;  /* 0x0000000a1b0a7221 */ /* 0x010fc80000010000 */
[----:B------:R-:W-:-:S04]  /*0b50*/  IMAD.WIDE R26, R29, 0x4, R14 ;  /* 0x000000041d1a7825 */ /* 0x000fc800078e020e */
[----:B0-----:R-:W-:-:S05]  /*0b60*/  IMAD.WIDE R14, R29, 0x4, R26 ;  /* 0x000000041d0e7825 */ /* 0x001fca00078e021a */
[----:B------:R0:W2:Y:S01]  /*0b70*/  LDG.E R28, desc[UR20][R14.64] ;  /* 0x000000140e1c7981 */ /* 0x0000a2000c1e1900 */
[----:B---3--:R-:W-:-:S03]  /*0b80*/  FADD.FTZ R20, R25, R20 ;  /* 0x0000001419147221 */ /* 0x008fc60000010000 */
[----:B------:R1:W3:Y:S01]  /*0b90*/  LDG.E R25, desc[UR20][R26.64] ;  /* 0x000000141a197981 */ /* 0x0002e2000c1e1900 */
[----:B0-----:R-:W-:-:S04]  /*0ba0*/  IMAD.WIDE R14, R29, 0x4, R14 ;  /* 0x000000041d0e7825 */ /* 0x001fc800078e020e */
[----:B-1----:R-:W-:Y:S02]  /*0bb0*/  IMAD.WIDE R26, R29, 0x4, R14 ;  /* 0x000000041d1a7825 */ /* 0x002fe400078e020e */
[----:B------:R-:W4:Y:S04]  /*0bc0*/  LDG.E R15, desc[UR20][R14.64] ;  /* 0x000000140e0f7981 */ /* 0x000f28000c1e1900 */
[----:B------:R0:W3:Y:S01]  /*0bd0*/  LDG.E R14, desc[UR20][R26.64] ;  /* 0x000000141a0e7981 */ /* 0x0000e2000c1e1900 */
[----:B------:R-:W-:Y:S01]  /*0be0*/  FADD.FTZ R18, R23, R18 ;  /* 0x0000001217127221 */ /* 0x000fe20000010000 */
[----:B------:R-:W-:Y:S02]  /*0bf0*/  IMAD.U32 R23, RZ, RZ, UR16 ;  /* 0x00000010ff177e24 */ /* 0x000fe4000f8e00ff */
[----:B-----5:R-:W-:Y:S01]  /*0c00*/  FADD.FTZ R17, R22, R17 ;  /* 0x0000001116117221 */ /* 0x020fe20000010000 */
[----:B------:R-:W-:Y:S01]  /*0c10*/  IMAD.MOV.U32 R22, RZ, RZ, R0 ;  /* 0x000000ffff167224 */ /* 0x000fe200078e0000 */
[----:B------:R-:W-:Y:S01]  /*0c20*/  USHF.L.U32 UR11, UR16, 0x2, URZ ;  /* 0x00000002100b7899 */ /* 0x000fe2000800063f */
[----:B0-----:R-:W-:Y:S01]  /*0c30*/  IMAD.WIDE R26, R23, 0x4, R26 ;  /* 0x00000004171a7825 */ /* 0x001fe200078e021a */
[----:B------:R-:W-:-:S05]  /*0c40*/  MOV R23, R5 ;  /* 0x0000000500177202 */ /* 0x000fca0000000f00 */
[----:B------:R-:W5:Y:S04]  /*0c50*/  LDG.E R24, desc[UR20][R22.64] ;  /* 0x0000001416187981 */ /* 0x000f68000c1e1900 */
[----:B------:R0:W5:Y:S04]  /*0c60*/  LDG.E R26, desc[UR20][R26.64] ;  /* 0x000000141a1a7981 */ /* 0x000168000c1e1900 */
[----:B------:R-:W5:Y:S01]  /*0c70*/  LDG.E R22, desc[UR20][R22.64+0x80] ;  /* 0x0000801416167981 */ /* 0x000f62000c1e1900 */
[----:B--2---:R-:W-:Y:S01]  /*0c80*/  FADD.FTZ R13, R28, R13 ;  /* 0x0000000d1c0d7221 */ /* 0x004fe20000010000 */
[----:B------:R-:W-:Y:S01]  /*0c90*/  MOV R28, UR14 ;  /* 0x0000000e001c7c02 */ /* 0x000fe20008000f00 */
[----:B----4-:R-:W-:Y:S01]  /*0ca0*/  FADD.FTZ R12, R15, R12 ;  /* 0x0000000c0f0c7221 */ /* 0x010fe20000010000 */
[----:B------:R-:W-:-:S02]  /*0cb0*/  IMAD.U32 R15, RZ, RZ, UR14 ;  /* 0x0000000eff0f7e24 */ /* 0x000fc4000f8e00ff */
[----:B---3--:R-:W-:-:S03]  /*0cc0*/  FADD.FTZ R3, R14, R3 ;  /* 0x000000030e037221 */ /* 0x008fc60000010000 */
[----:B------:R-:W-:Y:S01]  /*0cd0*/  LEA R14, P1, R15, R0, 0x2 ;  /* 0x000000000f0e7211 */ /* 0x000fe200078210ff */
[----:B------:R-:W-:-:S05]  /*0ce0*/  IMAD.U32 R15, RZ, RZ, UR15 ;  /* 0x0000000fff0f7e24 */ /* 0x000fca000f8e00ff */
[----:B------:R-:W-:Y:S02]  /*0cf0*/  LEA.HI.X R15, R28, R5, R15, 0x2, P1 ;  /* 0x000000051c0f7211 */ /* 0x000fe400008f140f */
[----:B------:R-:W-:-:S04]  /*0d00*/  IADD3 R28, P1, R14, UR11, RZ ;  /* 0x0000000b0e1c7c10 */ /* 0x000fc8000ff3e0ff */
[----:B------:R-:W-:Y:S01]  /*0d10*/  IADD3.X R29, R15, UR7, RZ, P1, !PT ;  /* 0x000000070f1d7c10 */ /* 0x000fe20008ffe4ff */
[----:B------:R-:W-:-:S04]  /*0d20*/  FADD.FTZ R16, R25, R16 ;  /* 0x0000001019107221 */ /* 0x000fc80000010000 */
[----:B------:R-:W2:Y:S01]  /*0d30*/  LDG.E R25, desc[UR20][R28.64] ;  /* 0x000000141c197981 */ /* 0x000ea2000c1e1900 */
[----:B------:R-:W-:-:S03]  /*0d40*/  USHF.L.U32 UR11, UR27, 0x4, URZ ;  /* 0x000000041b0b7899 */ /* 0x000fc6000800063f */
[----:B------:R1:W3:Y:S01]  /*0d50*/  LDG.E R23, desc[UR20][R28.64+0x80] ;  /* 0x000080141c177981 */ /* 0x0002e2000c1e1900 */
[----:B------:R-:W-:Y:S02]  /*0d60*/  USHF.R.S32.HI UR12, URZ, 0x1f, UR11 ;  /* 0x0000001f3f0c7899 */ /* 0x000fe4000801140b */
[----:B0-----:R-:W-:Y:S02]  /*0d70*/  MOV R27, UR11 ;  /* 0x0000000b001b7c02 */ /* 0x001fe40008000f00 */
[----:B------:R-:W-:Y:S02]  /*0d80*/  USHF.L.U64.HI UR12, UR11, 0x2, UR12 ;  /* 0x000000020b0c7899 */ /* 0x000fe4000801020c */
[----:B-1----:R-:W-:-:S04]  /*0d90*/  LEA R28, P1, R27, R14, 0x2 ;  /* 0x0000000e1b1c7211 */ /* 0x002fc800078210ff */
[----:B------:R-:W-:Y:S01]  /*0da0*/  IADD3.X R29, R15, UR12, RZ, P1, !PT ;  /* 0x0000000c0f1d7c10 */ /* 0x000fe20008ffe4ff */
[----:B------:R-:W-:-:S04]  /*0db0*/  UIMAD UR11, UR27, 0x18, URZ ;  /* 0x000000181b0b78a4 */ /* 0x000fc8000f8e023f */
[----:B------:R-:W4:Y:S01]  /*0dc0*/  LDG.E R27, desc[UR20][R28.64] ;  /* 0x000000141c1b7981 */ /* 0x000f22000c1e1900 */
[----:B-----5:R-:W-:Y:S01]  /*0dd0*/  FADD.FTZ R21, R24, R21 ;  /* 0x0000001518157221 */ /* 0x020fe20000010000 */
[----:B------:R-:W-:Y:S02]  /*0de0*/  USHF.R.S32.HI UR12, URZ, 0x1f, UR11 ;  /* 0x0000001f3f0c7899 */ /* 0x000fe4000801140b */
[----:B------:R-:W-:Y:S02]  /*0df0*/  IMAD.U32 R24, RZ, RZ, UR11 ;  /* 0x0000000bff187e24 */ /* 0x000fe4000f8e00ff */
[----:B------:R-:W-:Y:S01]  /*0e00*/  FADD.FTZ R19, R22, R19 ;  /* 0x0000001316137221 */ /* 0x000fe20000010000 */
[----:B------:R-:W-:Y:S01]  /*0e10*/  USHF.L.U64.HI UR12, UR11, 0x2, UR12 ;  /* 0x000000020b0c7899 */ /* 0x000fe2000801020c */
[----:B------:R0:W5:Y:S02]  /*0e20*/  LDG.E R22, desc[UR20][R28.64+0x80] ;  /* 0x000080141c167981 */ /* 0x000164000c1e1900 */
[----:B0-----:R-:W-:-:S04]  /*0e30*/  LEA R28, P1, R24, R14, 0x2 ;  /* 0x0000000e181c7211 */ /* 0x001fc800078210ff */
[----:B------:R-:W-:Y:S01]  /*0e40*/  IADD3.X R29, R15, UR12, RZ, P1, !PT ;  /* 0x0000000c0f1d7c10 */ /* 0x000fe20008ffe4ff */
[----:B--2---:R-:W-:-:S04]  /*0e50*/  FADD.FTZ R20, R20, R25 ;  /* 0x0000001914147221 */ /* 0x004fc80000010000 */
[----:B------:R-:W2:Y:S01]  /*0e60*/  LDG.E R25, desc[UR20][R28.64] ;  /* 0x000000141c197981 */ /* 0x000ea2000c1e1900 */
[----:B------:R-:W-:Y:S01]  /*0e70*/  USHF.L.U32 UR11, UR27, 0x5, URZ ;  /* 0x000000051b0b7899 */ /* 0x000fe2000800063f */
[----:B---3--:R-:W-:Y:S02]  /*0e80*/  FADD.FTZ R18, R18, R23 ;  /* 0x0000001712127221 */ /* 0x008fe40000010000 */
[----:B------:R0:W3:Y:S01]  /*0e90*/  LDG.E R23, desc[UR20][R28.64+0x80] ;  /* 0x000080141c177981 */ /* 0x0000e2000c1e1900 */
[----:B------:R-:W-:-:S04]  /*0ea0*/  USHF.R.S32.HI UR12, URZ, 0x1f, UR11 ;  /* 0x0000001f3f0c7899 */ /* 0x000fc8000801140b */
[----:B------:R-:W-:Y:S01]  /*0eb0*/  USHF.L.U64.HI UR12, UR11, 0x2, UR12 ;  /* 0x000000020b0c7899 */ /* 0x000fe2000801020c */
[----:B----4-:R-:W-:Y:S01]  /*0ec0*/  FADD.FTZ R4, R4, R27 ;  /* 0x0000001b04047221 */ /* 0x010fe20000010000 */
[----:B------:R-:W-:Y:S01]  /*0ed0*/  MOV R27, UR11 ;  /* 0x0000000b001b7c02 */ /* 0x000fe20008000f00 */
[----:B------:R-:W-:-:S03]  /*0ee0*/  UIMAD UR11, UR27, 0x28, URZ ;  /* 0x000000281b0b78a4 */ /* 0x000fc6000f8e023f */
[----:B0-----:R-:W-:-:S04]  /*0ef0*/  LEA R28, P1, R27, R14, 0x2 ;  /* 0x0000000e1b1c7211 */ /* 0x001fc800078210ff */
[----:B------:R-:W-:Y:S01]  /*0f00*/  IADD3.X R29, R15, UR12, RZ, P1, !PT ;  /* 0x0000000c0f1d7c10 */ /* 0x000fe20008ffe4ff */
[----:B------:R-:W-:Y:S02]  /*0f10*/  USHF.R.S32.HI UR12, URZ, 0x1f, UR11 ;  /* 0x0000001f3f0c7899 */ /* 0x000fe4000801140b */
[----:B------:R-:W-:Y:S02]  /*0f20*/  IMAD.U32 R27, RZ, RZ, UR11 ;  /* 0x0000000bff1b7e24 */ /* 0x000fe4000f8e00ff */
[----:B------:R-:W-:Y:S01]  /*0f30*/  FADD.FTZ R11, R26, R11 ;  /* 0x0000000b1a0b7221 */ /* 0x000fe20000010000 */
[----:B------:R-:W-:Y:S01]  /*0f40*/  USHF.L.U64.HI UR12, UR11, 0x2, UR12 ;  /* 0x000000020b0c7899 */ /* 0x000fe2000801020c */
[----:B------:R-:W4:Y:S04]  /*0f50*/  LDG.E R26, desc[UR20][R28.64] ;  /* 0x000000141c1a7981 */ /* 0x000f28000c1e1900 */
[----:B------:R0:W4:Y:S01]  /*0f60*/  LDG.E R24, desc[UR20][R28.64+0x80] ;  /* 0x000080141c187981 */ /* 0x000122000c1e1900 */
[----:B-----5:R-:W-:Y:S01]  /*0f70*/  FADD.FTZ R17, R17, R22 ;  /* 0x0000001611117221 */ /* 0x020fe20000010000 */
[----:B0-----:R-:W-:-:S04]  /*0f80*/  LEA R28, P1, R27, R14, 0x2 ;  /* 0x0000000e1b1c7211 */ /* 0x001fc800078210ff */
[----:B------:R-:W-:-:S05]  /*0f90*/  IADD3.X R29, R15, UR12, RZ, P1, !PT ;  /* 0x0000000c0f1d7c10 */ /* 0x000fca0008ffe4ff */
[----:B------:R-:W5:Y:S01]  /*0fa0*/  LDG.E R22, desc[UR20][R28.64] ;  /* 0x000000141c167981 */ /* 0x000f62000c1e1900 */
[----:B--2---:R-:W-:-:S03]  /*0fb0*/  FADD.FTZ R8, R8, R25 ;  /* 0x0000001908087221 */ /* 0x004fc60000010000 */
[----:B------:R0:W2:Y:S01]  /*0fc0*/  LDG.E R25, desc[UR20][R28.64+0x80] ;  /* 0x000080141c197981 */ /* 0x0000a2000c1e1900 */
[----:B------:R-:W-:Y:S01]  /*0fd0*/  UIMAD UR11, UR27, 0x30, URZ ;  /* 0x000000301b0b78a4 */ /* 0x000fe2000f8e023f */
[----:B---3--:R-:W-:-:S03]  /*0fe0*/  FADD.FTZ R16, R16, R23 ;  /* 0x0000001710107221 */ /* 0x008fc60000010000 */
[----:B------:R-:W-:Y:S02]  /*0ff0*/  USHF.R.S32.HI UR12, URZ, 0x1f, UR11 ;  /* 0x0000001f3f0c7899 */ /* 0x000fe4000801140b */
[----:B------:R-:W-:Y:S02]  /*1000*/  MOV R23, UR11 ;  /* 0x0000000b00177c02 */ /* 0x000fe40008000f00 */
[----:B------:R-:W-:Y:S02]  /*1010*/  USHF.L.U64.HI UR12, UR11, 0x2, UR12 ;  /* 0x000000020b0c7899 */ /* 0x000fe4000801020c */
[----:B0-----:R-:W-:Y:S01]  /*1020*/  LEA R28, P1, R23, R14, 0x2 ;  /* 0x0000000e171c7211 */ /* 0x001fe200078210ff */
[----:B------:R-:W-:Y:S02]  /*1030*/  USHF.R.S32.HI UR11, URZ, 0x1f, UR13 ;  /* 0x0000001f3f0b7899 */ /* 0x000fe4000801140d */
[----:B------:R-:W-:Y:S01]  /*1040*/  IMAD.U32 R27, RZ, RZ, UR13 ;  /* 0x0000000dff1b7e24 */ /* 0x000fe2000f8e00ff */
[----:B------:R-:W-:Y:S01]  /*1050*/  IADD3.X R29, R15, UR12, RZ, P1, !PT ;  /* 0x0000000c0f1d7c10 */ /* 0x000fe20008ffe4ff */
[----:B------:R-:W-:-:S04]  /*1060*/  USHF.L.U64.HI UR11, UR13, 0x2, UR11 ;  /* 0x000000020d0b7899 */ /* 0x000fc8000801020b */
[----:B------:R-:W3:Y:S01]  /*1070*/  LDG.E R23, desc[UR20][R28.64] ;  /* 0x000000141c177981 */ /* 0x000ee2000c1e1900 */
[----:B----4-:R-:W-:Y:S01]  /*1080*/  FADD.FTZ R7, R7, R26 ;  /* 0x0000001a07077221 */ /* 0x010fe20000010000 */
[----:B------:R-:W-:-:S04]  /*1090*/  LEA R26, P1, R27, R14, 0x2 ;  /* 0x0000000e1b1a7211 */ /* 0x000fc800078210ff */
[----:B------:R-:W-:Y:S01]  /*10a0*/  IADD3.X R27, R15, UR11, RZ, P1, !PT ;  /* 0x0000000b0f1b7c10 */ /* 0x000fe20008ffe4ff */
[----:B------:R-:W-:Y:S02]  /*10b0*/  FADD.FTZ R13, R13, R24 ;  /* 0x000000180d0d7221 */ /* 0x000fe40000010000 */
[----:B------:R-:W4:Y:S04]  /*10c0*/  LDG.E R24, desc[UR20][R28.64+0x80] ;  /* 0x000080141c187981 */ /* 0x000f28000c1e1900 */
[----:B------:R-:W4:Y:S01]  /*10d0*/  LDG.E R28, desc[UR20][R14.64+0x80] ;  /* 0x000080140e1c7981 */ /* 0x000f22000c1e1900 */
[----:B-----5:R-:W-:-:S03]  /*10e0*/  FADD.FTZ R9, R9, R22 ;  /* 0x0000001609097221 */ /* 0x020fc60000010000 */
[----:B------:R-:W5:Y:S01]  /*10f0*/  LDG.E R22, desc[UR20][R14.64] ;  /* 0x000000140e167981 */ /* 0x000f62000c1e1900 */
[----:B--2---:R-:W-:-:S03]  /*1100*/  FADD.FTZ R12, R12, R25 ;  /* 0x000000190c0c7221 */ /* 0x004fc60000010000 */
[----:B------:R-:W2:Y:S04]  /*1110*/  LDG.E R25, desc[UR20][R26.64] ;  /* 0x000000141a197981 */ /* 0x000ea8000c1e1900 */
[----:B------:R-:W2:Y:S01]  /*1120*/  LDG.E R26, desc[UR20][R26.64+0x80] ;  /* 0x000080141a1a7981 */ /* 0x000ea2000c1e1900 */
[----:B------:R-:W-:-:S06]  /*1130*/  UIADD3 UR4, UR4, -0x2, URZ ;  /* 0xfffffffe04047890 */ /* 0x000fcc000fffe03f */
[----:B------:R-:W-:Y:S01]  /*1140*/  ISETP.NE.AND P1, PT, RZ, UR4, PT ;  /* 0x00000004ff007c0c */ /* 0x000fe2000bf25270 */
[----:B---3--:R-:W-:Y:S01]  /*1150*/  FADD.FTZ R6, R6, R23 ;  /* 0x0000001706067221 */ /* 0x008fe20000010000 */
[----:B------:R-:W-:-:S04]  /*1160*/  MOV R23, UR17 ;  /* 0x0000001100177c02 */ /* 0x000fc80008000f00 */
[----:B------:R-:W-:-:S04]  /*1170*/  LEA R0, P2, R23, R0, 0x2 ;  /* 0x0000000017007211 */ /* 0x000fc800078410ff */
[----:B------:R-:W-:Y:S01]  /*1180*/  IADD3.X R5, R5, UR6, RZ, P2, !PT ;  /* 0x0000000605057c10 */ /* 0x000fe200097fe4ff */
[----:B----4-:R-:W-:Y:S01]  /*1190*/  FADD.FTZ R3, R3, R24 ;  /* 0x0000001803037221 */ /* 0x010fe20000010000 */
[----:B------:R-:W-:Y:S01]  /*11a0*/  FADD.FTZ R19, R19, R28 ;  /* 0x0000001c13137221 */ /* 0x000fe20000010000 */
[----:B-----5:R-:W-:Y:S01]  /*11b0*/  FADD.FTZ R21, R21, R22 ;  /* 0x0000001615157221 */ /* 0x020fe20000010000 */
[----:B--2---:R-:W-:Y:S01]  /*11c0*/  FADD.FTZ R10, R10, R25 ;  /* 0x000000190a0a7221 */ /* 0x004fe20000010000 */
[----:B------:R-:W-:Y:S01]  /*11d0*/  FADD.FTZ R11, R11, R26 ;  /* 0x0000001a0b0b7221 */ /* 0x000fe20000010000 */
[----:B------:R-:W-:Y:S06]  /*11e0*/  @P1 BRA `(.L_x_811) ;  /* 0xfffffff400c81947 */ /* 0x000fec000383ffff */
.L_x_810:
[----:B------:R-:W-:Y:S01]  /*11f0*/  IMAD.MOV.U32 R24, RZ, RZ, R0 ;  /* 0x000000ffff187224 */ /* 0x000fe200078e0000 */
[----:B------:R-:W-:Y:S01]  /*1200*/  MOV R25, R5 ;  /* 0x0000000500197202 */ /* 0x000fe20000000f00 */
[----:B------:R-:W-:Y:S06]  /*1210*/  @!P0 BRA `(.L_x_809) ;  /* 0x0000000000e08947 */ /* 0x000fec0003800000 */
[----:B------:R-:W-:-:S04]  /*1220*/  IMAD.U32 R23, RZ, RZ, UR16 ;  /* 0x00000010ff177e24 */ /* 0x000fc8000f8e00ff */
[----:B------:R-:W-:-:S05]  /*1230*/  IMAD.WIDE R22, R23, 0x4, R24 ;  /* 0x0000000417167825 */ /* 0x000fca00078e0218 */
[----:B------:R-:W2:Y:S01]  /*1240*/  LDG.E R29, desc[UR20][R22.64] ;  /* 0x00000014161d7981 */ /* 0x000ea2000c1e1900 */
[----:B------:R-:W-:-:S03]  /*1250*/  MOV R15, UR27 ;  /* 0x0000001b000f7c02 */ /* 0x000fc60008000f00 */
[----:B------:R-:W3:Y:S02]  /*1260*/  LDG.E R27, desc[UR20][R22.64+0x80] ;  /* 0x00008014161b7981 */ /* 0x000ee4000c1e1900 */
[----:B------:R-:W-:-:S05]  /*1270*/  IMAD.WIDE R14, R15, 0x20, R22 ;  /* 0x000000200f0e7825 */ /* 0x000fca00078e0216 */
[----:B------:R0:W4:Y:S01]  /*1280*/  LDG.E R5, desc[UR20][R14.64] ;  /* 0x000000140e057981 */ /* 0x000122000c1e1900 */
[----:B------:R-:W-:Y:S01]  /*1290*/  IMAD.U32 R0, RZ, RZ, UR27 ;  /* 0x0000001bff007e24 */ /* 0x000fe2000f8e00ff */
[----:B------:R-:W-:-:S03]  /*12a0*/  MOV R28, UR27 ;  /* 0x0000001b001c7c02 */ /* 0x000fc60008000f00 */
[----:B0-----:R-:W-:-:S04]  /*12b0*/  IMAD.WIDE R14, R0, 0x20, R14 ;  /* 0x00000020000e7825 */ /* 0x001fc800078e020e */
[----:B------:R-:W-:Y:S01]  /*12c0*/  IMAD.U32 R26, RZ, RZ, UR27 ;  /* 0x0000001bff1a7e24 */ /* 0x000fe2000f8e00ff */
[----:B------:R-:W5:Y:S01]  /*12d0*/  LDG.E R23, desc[UR20][R14.64] ;  /* 0x000000140e177981 */ /* 0x000f62000c1e1900 */
[----:B------:R-:W-:Y:S01]  /*12e0*/  MOV R22, UR27 ;  /* 0x0000001b00167c02 */ /* 0x000fe20008000f00 */
[----:B--2---:R-:W-:Y:S01]  /*12f0*/  FADD.FTZ R20, R20, R29 ;  /* 0x0000001d14147221 */ /* 0x004fe20000010000 */
[----:B------:R-:W-:Y:S02]  /*1300*/  IMAD.WIDE R28, R28, 0x20, R14 ;  /* 0x000000201c1c7825 */ /* 0x000fe400078e020e */
[----:B------:R-:W2:Y:S02]  /*1310*/  LDG.E R14, desc[UR20][R24.64] ;  /* 0x00000014180e7981 */ /* 0x000ea4000c1e1900 */
[----:B---3--:R-:W-:Y:S01]  /*1320*/  FADD.FTZ R18, R18, R27 ;  /* 0x0000001b12127221 */ /* 0x008fe20000010000 */
[----:B------:R-:W-:Y:S01]  /*1330*/  IMAD.WIDE R26, R26, 0x20, R28 ;  /* 0x000000201a1a7825 */ /* 0x000fe200078e021c */
[----:B------:R-:W3:Y:S03]  /*1340*/  LDG.E R0, desc[UR20][R28.64] ;  /* 0x000000141c007981 */ /* 0x000ee6000c1e1900 */
[----:B----4-:R-:W-:Y:S01]  /*1350*/  FADD.FTZ R4, R4, R5 ;  /* 0x0000000504047221 */ /* 0x010fe20000010000 */
[----:B------:R0:W4:Y:S02]  /*1360*/  LDG.E R28, desc[UR20][R26.64] ;  /* 0x000000141a1c7981 */ /* 0x000124000c1e1900 */
[----:B0-----:R-:W-:-:S05]  /*1370*/  IMAD.WIDE R26, R22, 0x20, R26 ;  /* 0x00000020161a7825 */ /* 0x001fca00078e021a */
[----:B------:R0:W2:Y:S02]  /*1380*/  LDG.E R5, desc[UR20][R26.64] ;  /* 0x000000141a057981 */ /* 0x0000a4000c1e1900 */
[----:B0-----:R-:W-:-:S05]  /*1390*/  IMAD.WIDE R26, R22, 0x20, R26 ;  /* 0x00000020161a7825 */ /* 0x001fca00078e021a */
[----:B------:R0:W2:Y:S01]  /*13a0*/  LDG.E R15, desc[UR20][R26.64] ;  /* 0x000000141a0f7981 */ /* 0x0000a2000c1e1900 */
[----:B------:R-:W-:Y:S01]  /*13b0*/  UIADD3 UR4, UR16, 0x20, UR16 ;  /* 0x0000002010047890 */ /* 0x000fe2000fffe010 */
[----:B-----5:R-:W-:-:S05]  /*13c0*/  FADD.FTZ R8, R8, R23 ;  /* 0x0000001708087221 */ /* 0x020fca0000010000 */
[----:B------:R-:W-:Y:S01]  /*13d0*/  IMAD.U32 R23, RZ, RZ, UR4 ;  /* 0x00000004ff177e24 */ /* 0x000fe2000f8e00ff */
[----:B------:R-:W-:-:S03]  /*13e0*/  MOV R29, UR16 ;  /* 0x00000010001d7c02 */ /* 0x000fc60008000f00 */
[----:B------:R-:W-:-:S04]  /*13f0*/  IMAD.WIDE R22, R23, 0x4, R24 ;  /* 0x0000000417167825 */ /* 0x000fc800078e0218 */
[----:B0-----:R-:W-:-:S04]  /*1400*/  IMAD.WIDE R26, R29, 0x4, R22 ;  /* 0x000000041d1a7825 */ /* 0x001fc800078e0216 */
[----:B---3--:R-:W-:Y:S02]  /*1410*/  FADD.FTZ R7, R7, R0 ;  /* 0x0000000007077221 */ /* 0x008fe40000010000 */
[----:B------:R0:W3:Y:S02]  /*1420*/  LDG.E R0, desc[UR20][R24.64+0x80] ;  /* 0x0000801418007981 */ /* 0x0000e4000c1e1900 */
[----:B0-----:R-:W-:Y:S02]  /*1430*/  IMAD.U32 R25, RZ, RZ, UR16 ;  /* 0x00000010ff197e24 */ /* 0x001fe4000f8e00ff */
[----:B----4-:R-:W-:Y:S02]  /*1440*/  FADD.FTZ R9, R9, R28 ;  /* 0x0000001c09097221 */ /* 0x010fe40000010000 */
[----:B------:R-:W4:Y:S01]  /*1450*/  LDG.E R28, desc[UR20][R22.64] ;  /* 0x00000014161c7981 */ /* 0x000f22000c1e1900 */
[----:B--2---:R-:W-:-:S03]  /*1460*/  FADD.FTZ R6, R6, R5 ;  /* 0x0000000506067221 */ /* 0x004fc60000010000 */
[----:B------:R0:W2:Y:S02]  /*1470*/  LDG.E R5, desc[UR20][R26.64] ;  /* 0x000000141a057981 */ /* 0x0000a4000c1e1900 */
[----:B0-----:R-:W-:-:S04]  /*1480*/  IMAD.WIDE R26, R29, 0x4, R26 ;  /* 0x000000041d1a7825 */ /* 0x001fc800078e021a */
[----:B------:R-:W-:Y:S01]  /*1490*/  FADD.FTZ R10, R10, R15 ;  /* 0x0000000f0a0a7221 */ /* 0x000fe20000010000 */
[----:B------:R-:W-:Y:S01]  /*14a0*/  MOV R15, UR16 ;  /* 0x00000010000f7c02 */ /* 0x000fe20008000f00 */
[----:B------:R-:W-:Y:S01]  /*14b0*/  FADD.FTZ R21, R21, R14 ;  /* 0x0000000e15157221 */ /* 0x000fe20000010000 */
[----:B------:R-:W-:Y:S01]  /*14c0*/  IMAD.WIDE R24, R25, 0x4, R26 ;  /* 0x0000000419187825 */ /* 0x000fe200078e021a */
[----:B------:R-:W5:Y:S03]  /*14d0*/  LDG.E R29, desc[UR20][R26.64] ;  /* 0x000000141a1d7981 */ /* 0x000f66000c1e1900 */
[C---:B------:R-:W-:Y:S01]  /*14e0*/  IMAD.WIDE R22, R15.reuse, 0x4, R24 ;  /* 0x000000040f167825 */ /* 0x040fe200078e0218 */
[----:B------:R-:W5:Y:S03]  /*14f0*/  LDG.E R27, desc[UR20][R24.64] ;  /* 0x00000014181b7981 */ /* 0x000f66000c1e1900 */
[----:B------:R-:W-:-:S02]  /*1500*/  IMAD.WIDE R14, R15, 0x4, R22 ;  /* 0x000000040f0e7825 */ /* 0x000fc400078e0216 */
[----:B------:R-:W5:Y:S04]  /*1510*/  LDG.E R22, desc[UR20][R22.64] ;  /* 0x0000001416167981 */ /* 0x000f68000c1e1900 */
[----:B------:R-:W5:Y:S01]  /*1520*/  LDG.E R14, desc[UR20][R14.64] ;  /* 0x000000140e0e7981 */ /* 0x000f62000c1e1900 */
[----:B---3--:R-:W-:Y:S01]  /*1530*/  FADD.FTZ R19, R19, R0 ;  /* 0x0000000013137221 */ /* 0x008fe20000010000 */
[----:B----4-:R-:W-:Y:S01]  /*1540*/  FADD.FTZ R17, R17, R28 ;  /* 0x0000001c11117221 */ /* 0x010fe20000010000 */
[----:B--2---:R-:W-:Y:S01]  /*1550*/  FADD.FTZ R16, R16, R5 ;  /* 0x0000000510107221 */ /* 0x004fe20000010000 */
[----:B-----5:R-:W-:Y:S01]  /*1560*/  FADD.FTZ R13, R13, R29 ;  /* 0x0000001d0d0d7221 */ /* 0x020fe20000010000 */
[----:B------:R-:W-:Y:S01]  /*1570*/  FADD.FTZ R12, R12, R27 ;  /* 0x0000001b0c0c7221 */ /* 0x000fe20000010000 */
[----:B------:R-:W-:Y:S01]  /*1580*/  FADD.FTZ R3, R3, R22 ;  /* 0x0000001603037221 */ /* 0x000fe20000010000 */
[----:B------:R-:W-:-:S07]  /*1590*/  FADD.FTZ R11, R11, R14 ;  /* 0x0000000e0b0b7221 */ /* 0x000fce0000010000 */
.L_x_809:
[----:B------:R-:W0:Y:S01]  /*15a0*/  S2R R5, SR_TID.X ;  /* 0x0000000000057919 */ /* 0x000e220000002100 */
[----:B------:R-:W-:Y:S01]  /*15b0*/  ULDC UR7, c[0x0][0x390] ;  /* 0x0000e40000077ab9 */ /* 0x000fe20000000800 */
[----:B------:R-:W1:Y:S01]  /*15c0*/  S2UR UR6, SR_CgaCtaId ;  /* 0x00000000000679c3 */ /* 0x000e620000008800 */
        /* <DEDUP_REMOVED lines=15> */
[----:B------:R-:W-:Y:S01]  /*16c0*/  UMOV UR4, 0x400 ;  /* 0x0000040000047882 */ /* 0x000fe20000000000 */
[----:B------:R-:W-:Y:S01]  /*16d0*/  FMUL.FTZ R3, R3, UR7 ;  /* 0x0000000703037c20 */ /* 0x000fe20008410000 */
[----:B------:R-:W-:Y:S01]  /*16e0*/  ULDC.64 UR12, c[0x0][0x448] ;  /* 0x00011200000c7ab9 */ /* 0x000fe20000000a00 */
[----:B------:R-:W-:Y:S01]  /*16f0*/  F2FP.F16.F32.PACK_AB R10, R21, R14 ;  /* 0x0000000e150a723e */ /* 0x000fe200000000ff */
[----:B------:R-:W-:Y:S01]  /*1700*/  FMUL.FTZ R14, R13, UR7 ;  /* 0x000000070d0e7c20 */ /* 0x000fe20008410000 */
[----:B------:R-:W-:Y:S01]  /*1710*/  F2FP.F16.F32.PACK_AB R13, R16, R17 ;  /* 0x00000011100d723e */ /* 0x000fe200000000ff */
[----:B------:R-:W-:Y:S01]  /*1720*/  FMUL.FTZ R16, R11, UR7 ;  /* 0x000000070b107c20 */ /* 0x000fe20008410000 */
[----:B------:R-:W-:Y:S01]  /*1730*/  BSSY B0, `(.L_x_812) ;  /* 0x0000050000007945 */ /* 0x000fe20003800000 */
[----:B-1----:R-:W-:-:S02]  /*1740*/  ULEA UR4, UR6, UR4, 0x18 ;  /* 0x0000000406047291 */ /* 0x002fc4000f8ec03f */
[----:B------:R-:W-:Y:S01]  /*1750*/  USHF.L.U32 UR6, UR5, 0x6, URZ ;  /* 0x0000000605067899 */ /* 0x000fe2000800063f */
[----:B------:R-:W-:Y:S01]  /*1760*/  F2FP.F16.F32.PACK_AB R16, R16, R3 ;  /* 0x000000031010723e */ /* 0x000fe200000000ff */
[----:B------:R-:W-:Y:S01]  /*1770*/  IMAD.MOV.U32 R3, RZ, RZ, 0x20 ;  /* 0x00000020ff037424 */ /* 0x000fe200078e00ff */
[----:B------:R-:W-:Y:S01]  /*1780*/  UIMAD UR5, UR5, -0x40, UR8 ;  /* 0xffffffc0050578a4 */ /* 0x000fe2000f8e0208 */
[----:B0-----:R-:W-:Y:S02]  /*1790*/  SHF.R.S32.HI R6, RZ, 0x1f, R5 ;  /* 0x0000001fff067819 */ /* 0x001fe40000011405 */
[----:B------:R-:W-:Y:S02]  /*17a0*/  LEA R2, R2, UR4, 0x1 ;  /* 0x0000000402027c11 */ /* 0x000fe4000f8e08ff */
[----:B------:R-:W-:-:S03]  /*17b0*/  LEA.HI R0, R6, R5, RZ, 0x2 ;  /* 0x0000000506007211 */ /* 0x000fc600078f10ff */
[----:B------:R-:W-:Y:S01]  /*17c0*/  STS [R2], R4 ;  /* 0x0000000402007388 */ /* 0x000fe20000000800 */
[--C-:B------:R-:W-:Y:S02]  /*17d0*/  SHF.R.S32.HI R8, RZ, 0x2, R0.reuse ;  /* 0x00000002ff087819 */ /* 0x100fe40000011400 */
[----:B------:R-:W-:Y:S01]  /*17e0*/  SHF.R.S32.HI R15, RZ, 0x1f, R0 ;  /* 0x0000001fff0f7819 */ /* 0x000fe20000011400 */
[----:B------:R-:W-:Y:S03]  /*17f0*/  STS [R2+0x400], R7 ;  /* 0x0004000702007388 */ /* 0x000fe60000000800 */
[----:B------:R-:W-:Y:S01]  /*1800*/  LEA.HI R0, R15, R8, RZ, 0x3 ;  /* 0x000000080f007211 */ /* 0x000fe200078f18ff */
[----:B------:R-:W-:Y:S01]  /*1810*/  FMUL.FTZ R15, R12, UR7 ;  /* 0x000000070c0f7c20 */ /* 0x000fe20008410000 */
[----:B------:R-:W-:Y:S02]  /*1820*/  F2FP.F16.F32.PACK_AB R12, R18, R19 ;  /* 0x00000013120c723e */ /* 0x000fe400000000ff */
[----:B------:R-:W-:-:S02]  /*1830*/  LOP3.LUT R19, R0, 0xfffffff8, RZ, 0xc0, !PT ;  /* 0xfffffff800137812 */ /* 0x000fc400078ec0ff */
[-C--:B------:R-:W-:Y:S02]  /*1840*/  LEA.HI R0, R6, R5.reuse, RZ, 0x3 ;  /* 0x0000000506007211 */ /* 0x080fe400078f18ff */
[----:B------:R-:W-:Y:S01]  /*1850*/  F2FP.F16.F32.PACK_AB R14, R15, R14 ;  /* 0x0000000e0f0e723e */ /* 0x000fe200000000ff */
[----:B------:R-:W-:Y:S01]  /*1860*/  IMAD.IADD R19, R8, 0x1, -R19 ;  /* 0x0000000108137824 */ /* 0x000fe200078e0a13 */
[----:B------:R-:W-:Y:S02]  /*1870*/  LOP3.LUT R8, R0, 0x1ffffff8, RZ, 0xc0, !PT ;  /* 0x1ffffff800087812 */ /* 0x000fe400078ec0ff */
[----:B------:R-:W-:Y:S02]  /*1880*/  SHF.R.S32.HI R0, RZ, 0x3, R0 ;  /* 0x00000003ff007819 */ /* 0x000fe40000011400 */
[----:B------:R-:W-:Y:S02]  /*1890*/  IADD3 R8, -R8, R5, RZ ;  /* 0x0000000508087210 */ /* 0x000fe40007ffe1ff */
[----:B------:R-:W-:Y:S01]  /*18a0*/  R2P PR, R19, 0x6 ;  /* 0x0000000613007804 */ /* 0x000fe20000000000 */
[----:B------:R-:W-:Y:S01]  /*18b0*/  IMAD.SHL.U32 R15, R0, 0x40, RZ ;  /* 0x00000040000f7824 */ /* 0x000fe200078e00ff */
[----:B------:R-:W-:-:S02]  /*18c0*/  SHF.L.U32 R8, R8, 0x3, RZ ;  /* 0x0000000308087819 */ /* 0x000fc400000006ff */
[----:B------:R-:W-:Y:S02]  /*18d0*/  LEA.HI R5, R6, R5, RZ, 0x6 ;  /* 0x0000000506057211 */ /* 0x000fe400078f30ff */
[----:B------:R-:W-:Y:S02]  /*18e0*/  LOP3.LUT R15, R15, 0x1c0, RZ, 0xc0, !PT ;  /* 0x000001c00f0f7812 */ /* 0x000fe400078ec0ff */
[----:B------:R-:W-:Y:S01]  /*18f0*/  SEL R3, R3, 0xffffffe0, !P1 ;  /* 0xffffffe003037807 */ /* 0x000fe20004800000 */
[----:B------:R-:W-:Y:S01]  /*1900*/  IMAD.SHL.U32 R5, R5, 0x8, RZ ;  /* 0x0000000805057824 */ /* 0x000fe200078e00ff */
[----:B------:R-:W-:Y:S02]  /*1910*/  LOP3.LUT R11, R15, 0x38, R8, 0xf8, !PT ;  /* 0x000000380f0b7812 */ /* 0x000fe400078ef808 */
[----:B------:R-:W-:-:S04]  /*1920*/  SHF.R.U32.HI R18, RZ, 0x3, R15 ;  /* 0x00000003ff127819 */ /* 0x000fc8000001160f */
[----:B------:R-:W-:Y:S02]  /*1930*/  LOP3.LUT R6, R11, R18, RZ, 0x3c, !PT ;  /* 0x000000120b067212 */ /* 0x000fe400078e3cff */
[C---:B------:R-:W-:Y:S01]  /*1940*/  IADD3 R18, R2.reuse, 0x40, RZ ;  /* 0x0000004002127810 */ /* 0x040fe20007ffe0ff */
[C---:B------:R-:W-:Y:S01]  /*1950*/  @P2 VIADD R18, R2.reuse, 0xffffffc0 ;  /* 0xffffffc002122836 */ /* 0x040fe20000000000 */
[----:B------:R-:W-:Y:S02]  /*1960*/  IADD3 R11, R2, R3, RZ ;  /* 0x00000003020b7210 */ /* 0x000fe40007ffe0ff */
[----:B------:R-:W-:Y:S02]  /*1970*/  LOP3.LUT R5, R6, 0xfffffe00, R5, 0xf8, !PT ;  /* 0xfffffe0006057812 */ /* 0x000fe400078ef805 */
[----:B------:R-:W-:Y:S01]  /*1980*/  IADD3 R15, R3, R18, RZ ;  /* 0x00000012030f7210 */ /* 0x000fe20007ffe0ff */
[----:B------:R0:W-:Y:S01]  /*1990*/  STS [R11], R9 ;  /* 0x000000090b007388 */ /* 0x0001e20000000800 */
[----:B------:R-:W-:Y:S01]  /*19a0*/  LEA R19, R5, UR4, 0x1 ;  /* 0x0000000405137c11 */ /* 0x000fe2000f8e08ff */
[----:B------:R-:W-:Y:S01]  /*19b0*/  USHF.R.S32.HI UR4, URZ, 0x1f, UR6 ;  /* 0x0000001f3f047899 */ /* 0x000fe20008011406 */
[----:B------:R-:W-:Y:S01]  /*19c0*/  IMAD.U32 R3, RZ, RZ, UR12 ;  /* 0x0000000cff037e24 */ /* 0x000fe2000f8e00ff */
[----:B------:R-:W-:Y:S02]  /*19d0*/  STS [R11+0x400], R10 ;  /* 0x0004000a0b007388 */ /* 0x000fe40000000800 */
[----:B------:R-:W-:-:S02]  /*19e0*/  UIMAD UR4, UR4, UR12, URZ ;  /* 0x0000000c040472a4 */ /* 0x000fc4000f8e023f */
[----:B------:R-:W-:Y:S01]  /*19f0*/  STS [R18], R12 ;  /* 0x0000000c12007388 */ /* 0x000fe20000000800 */
[--C-:B0-----:R-:W-:Y:S01]  /*1a00*/  SHF.R.S32.HI R9, RZ, 0x1f, R8.reuse ;  /* 0x0000001fff097819 */ /* 0x101fe20000011408 */
[----:B------:R-:W-:Y:S02]  /*1a10*/  UIMAD UR4, UR6, UR13, UR4 ;  /* 0x0000000d060472a4 */ /* 0x000fe4000f8e0204 */
[----:B------:R0:W-:Y:S01]  /*1a20*/  STS [R18+0x400], R13 ;  /* 0x0004000d12007388 */ /* 0x0001e20000000800 */
[----:B------:R-:W-:-:S03]  /*1a30*/  IMAD.WIDE.U32 R2, R3, UR6, R8 ;  /* 0x0000000603027c25 */ /* 0x000fc6000f8e0008 */
[----:B------:R1:W-:Y:S01]  /*1a40*/  STS [R15], R14 ;  /* 0x0000000e0f007388 */ /* 0x0003e20000000800 */
[----:B------:R-:W-:Y:S01]  /*1a50*/  ULDC UR6, c[0x0][0x2d0] ;  /* 0x0000b40000067ab9 */ /* 0x000fe20000000800 */
[----:B------:R-:W-:Y:S02]  /*1a60*/  MOV R9, UR4 ;  /* 0x0000000400097c02 */ /* 0x000fe40008000f00 */
[----:B------:R1:W-:Y:S01]  /*1a70*/  STS [R15+0x400], R16 ;  /* 0x000400100f007388 */ /* 0x0003e20000000800 */
[----:B------:R-:W-:Y:S01]  /*1a80*/  BAR.SYNC.DEFER_BLOCKING 0x0 ;  /* 0x0000000000007b1d */ /* 0x000fe20000010000 */
[----:B------:R-:W-:Y:S01]  /*1a90*/  ISETP.GE.AND P0, PT, R8, UR6, PT ;  /* 0x0000000608007c0c */ /* 0x000fe2000bf06270 */
[----:B------:R-:W-:Y:S01]  /*1aa0*/  VIADD R8, R0, 0x20 ;  /* 0x0000002000087836 */ /* 0x000fe20000000000 */
[----:B------:R-:W-:Y:S01]  /*1ab0*/  IADD3 R2, P1, R2, UR10, RZ ;  /* 0x0000000a02027c10 */ /* 0x000fe2000ff3e0ff */
[----:B------:R-:W-:Y:S01]  /*1ac0*/  USHF.R.S32.HI UR6, URZ, 0x1f, UR25 ;  /* 0x0000001f3f067899 */ /* 0x000fe20008011419 */
[----:B0-----:R-:W-:Y:S01]  /*1ad0*/  SHF.R.S32.HI R18, RZ, 0x1f, R0 ;  /* 0x0000001fff127819 */ /* 0x001fe20000011400 */
[----:B------:R-:W-:Y:S01]  /*1ae0*/  ULDC.64 UR10, c[0x0][0x460] ;  /* 0x00011800000a7ab9 */ /* 0x000fe20000000a00 */
[----:B------:R-:W-:Y:S01]  /*1af0*/  IADD3.X R3, R3, UR9, R9, P1, !PT ;  /* 0x0000000903037c10 */ /* 0x000fe20008ffe409 */
[----:B------:R-:W-:Y:S01]  /*1b00*/  UIMAD UR4, UR6, UR10, URZ ;  /* 0x0000000a060472a4 */ /* 0x000fe2000f8e023f */
[----:B------:R-:W-:-:S02]  /*1b10*/  ISETP.GE.OR P1, PT, R8, UR5, P0 ;  /* 0x0000000508007c0c */ /* 0x000fc40008726670 */
[----:B------:R-:W-:Y:S01]  /*1b20*/  ISETP.GE.OR P0, PT, R0, UR5, P0 ;  /* 0x0000000500007c0c */ /* 0x000fe20008706670 */
[----:B------:R-:W-:Y:S01]  /*1b30*/  UIMAD UR4, UR25, UR11, UR4 ;  /* 0x0000000b190472a4 */ /* 0x000fe2000f8e0204 */
[----:B------:R-:W-:-:S05]  /*1b40*/  MOV R9, UR10 ;  /* 0x0000000a00097c02 */ /* 0x000fca0008000f00 */
[----:B------:R-:W-:-:S04]  /*1b50*/  IMAD.WIDE.U32 R2, R9, UR25, R2 ;  /* 0x0000001909027c25 */ /* 0x000fc8000f8e0002 */
[----:B------:R-:W-:Y:S01]  /*1b60*/  VIADD R13, R3, UR4 ;  /* 0x00000004030d7c36 */ /* 0x000fe20008000000 */
[----:B------:R1:W0:Y:S01]  /*1b70*/  LDS.128 R4, [R19+0x1000] ;  /* 0x0010000013047984 */ /* 0x0002220000000c00 */
[----:B------:R-:W-:Y:S05]  /*1b80*/  @P0 BRA `(.L_x_813) ;  /* 0x0000000000280947 */ /* 0x000fea0003800000 */
[----:B------:R-:W2:Y:S01]  /*1b90*/  LDS.128 R8, [R19] ;  /* 0x0000000013087984 */ /* 0x000ea20000000c00 */
[----:B------:R-:W-:Y:S01]  /*1ba0*/  MOV R12, R2 ;  /* 0x00000002000c7202 */ /* 0x000fe20000000f00 */
[----:B------:R-:W-:Y:S01]  /*1bb0*/  IMAD R17, R18, UR12, RZ ;  /* 0x0000000c12117c24 */ /* 0x000fe2000f8e02ff */
[----:B------:R-:W-:-:S03]  /*1bc0*/  ULDC.64 UR6, c[0x0][0x3e8] ;  /* 0x0000fa0000067ab9 */ /* 0x000fc60000000a00 */
[----:B-1----:R-:W-:-:S04]  /*1bd0*/  IMAD.WIDE.U32 R14, R0, UR12, R12 ;  /* 0x0000000c000e7c25 */ /* 0x002fc8000f8e000c */
[----:B------:R-:W-:Y:S01]  /*1be0*/  IMAD R17, R0, UR13, R17 ;  /* 0x0000000d00117c24 */ /* 0x000fe2000f8e0211 */
[----:B------:R-:W-:-:S03]  /*1bf0*/  LEA R16, P0, R14, UR6, 0x1 ;  /* 0x000000060e107c11 */ /* 0x000fc6000f8008ff */
[----:B------:R-:W-:-:S05]  /*1c00*/  IMAD.IADD R15, R15, 0x1, R17 ;  /* 0x000000010f0f7824 */ /* 0x000fca00078e0211 */
[----:B------:R-:W-:-:S05]  /*1c10*/  LEA.HI.X R17, R14, UR7, R15, 0x1, P0 ;  /* 0x000000070e117c11 */ /* 0x000fca00080f0c0f */
[----:B--2---:R2:W-:Y:S02]  /*1c20*/  STG.E.128 desc[UR20][R16.64], R8 ;  /* 0x0000000810007986 */ /* 0x0045e4000c101d14 */
.L_x_813:
[----:B------:R-:W-:Y:S05]  /*1c30*/  BSYNC B0 ;  /* 0x0000000000007941 */ /* 0x000fea0003800000 */
.L_x_812:
[----:B------:R-:W-:Y:S05]  /*1c40*/  @P1 EXIT ;  /* 0x000000000000194d */ /* 0x000fea0003800000 */
[----:B--2---:R-:W-:Y:S01]  /*1c50*/  IADD3 R9, P0, R0, 0x20, RZ ;  /* 0x0000002000097810 */ /* 0x004fe20007f1e0ff */
[----:B------:R-:W-:Y:S01]  /*1c60*/  IMAD.MOV.U32 R3, RZ, RZ, R13 ;  /* 0x000000ffff037224 */ /* 0x000fe200078e000d */
[----:B------:R-:W-:Y:S02]  /*1c70*/  ULDC.64 UR4, c[0x0][0x3e8] ;  /* 0x0000fa0000047ab9 */ /* 0x000fe40000000a00 */
[----:B------:R-:W-:Y:S01]  /*1c80*/  IADD3.X R0, RZ, R18, RZ, P0, !PT ;  /* 0x00000012ff007210 */ /* 0x000fe200007fe4ff */
[----:B------:R-:W-:-:S04]  /*1c90*/  IMAD.WIDE.U32 R2, R9, UR12, R2 ;  /* 0x0000000c09027c25 */ /* 0x000fc8000f8e0002 */
[----:B------:R-:W-:Y:S01]  /*1ca0*/  IMAD R0, R0, UR12, RZ ;  /* 0x0000000c00007c24 */ /* 0x000fe2000f8e02ff */
[----:B------:R-:W-:-:S03]  /*1cb0*/  LEA R8, P0, R2, UR4, 0x1 ;  /* 0x0000000402087c11 */ /* 0x000fc6000f8008ff */
[----:B------:R-:W-:-:S05]  /*1cc0*/  IMAD R9, R9, UR13, R0 ;  /* 0x0000000d09097c24 */ /* 0x000fca000f8e0200 */
[----:B------:R-:W-:-:S04]  /*1cd0*/  IADD3 R3, R3, R9, RZ ;  /* 0x0000000903037210 */ /* 0x000fc80007ffe0ff */
[----:B------:R-:W-:-:S05]  /*1ce0*/  LEA.HI.X R9, R2, UR5, R3, 0x1, P0 ;  /* 0x0000000502097c11 */ /* 0x000fca00080f0c03 */
[----:B0-----:R-:W-:Y:S01]  /*1cf0*/  STG.E.128 desc[UR20][R8.64], R4 ;  /* 0x0000000408007986 */ /* 0x001fe2000c101d14 */
[----:B------:R-:W-:Y:S05]  /*1d00*/  EXIT ;  /* 0x000000000000794d */ /* 0x000fea0003800000 */
.L_x_814:
        /* <DEDUP_REMOVED lines=15> */
.L_x_2469:


//--------------------- .text._ZN5flash44flash_bwd_dq_dk_dv_loop_seqk_parallel_kernelI23Flash_bwd_kernel_traitsILi64ELi64ELi128ELi8ELi2ELi4ELi4ELb1ELb0EN7cutlass6half_tE19Flash_kernel_traitsILi64ELi64ELi128ELi8ES3_EELb1ELb0ELb0ELb0ELb0ELb1ELb0EEEvNS_16Flash_bwd_paramsE --------------------------
	.section	.text._ZN5flash44flash_bwd_dq_dk_dv_loop_seqk_parallel_kernelI23Flash_bwd_kernel_traitsILi64ELi64ELi128ELi8ELi2ELi4ELi4ELb1ELb0EN7cutlass6half_tE19Flash_kernel_traitsILi64ELi64ELi128ELi8ES3_EELb1ELb0ELb0ELb0ELb0ELb1ELb0EEEvNS_16Flash_bwd_paramsE,"ax",@progbits
	.align	128
        .global         _ZN5flash44flash_bwd_dq_dk_dv_loop_seqk_parallel_kernelI23Flash_bwd_kernel_traitsILi64ELi64ELi128ELi8ELi2ELi4ELi4ELb1ELb0EN7cutlass6half_tE19Flash_kernel_traitsILi64ELi64ELi128ELi8ES3_EELb1ELb0ELb0ELb0ELb0ELb1ELb0EEEvNS_16Flash_bwd_paramsE
        .type           _ZN5flash44flash_bwd_dq_dk_dv_loop_seqk_parallel_kernelI23Flash_bwd_kernel_traitsILi64ELi64ELi128ELi8ELi2ELi4ELi4ELb1ELb0EN7cutlass6half_tE19Flash_kernel_traitsILi64ELi64ELi128ELi8ES3_EELb1ELb0ELb0ELb0ELb0ELb1ELb0EEEvNS_16Flash_bwd_paramsE,@function
        .size           _ZN5flash44flash_bwd_dq_dk_dv_loop_seqk_parallel_kernelI23Flash_bwd_kernel_traitsILi64ELi64ELi128ELi8ELi2ELi4ELi4ELb1ELb0EN7cutlass6half_tE19Flash_kernel_traitsILi64ELi64ELi128ELi8ES3_EELb1ELb0ELb0ELb0ELb0ELb1ELb0EEEvNS_16Flash_bwd_paramsE,(.L_x_2470 - _ZN5flash44flash_bwd_dq_dk_dv_loop_seqk_parallel_kernelI23Flash_bwd_kernel_traitsILi64ELi64ELi128ELi8ELi2ELi4ELi4ELb1ELb0EN7cutlass6half_tE19Flash_kernel_traitsILi64ELi64ELi128ELi8ES3_EELb1ELb0ELb0ELb0ELb0ELb1ELb0EEEvNS_16Flash_bwd_paramsE)
        .other          _ZN5flash44flash_bwd_dq_dk_dv_loop_seqk_parallel_kernelI23Flash_bwd_kernel_traitsILi64ELi64ELi128ELi8ELi2ELi4ELi4ELb1ELb0EN7cutlass6half_tE19Flash_kernel_traitsILi64ELi64ELi128ELi8ES3_EELb1ELb0ELb0ELb0ELb0ELb1ELb0EEEvNS_16Flash_bwd_paramsE,@"STO_CUDA_ENTRY STV_DEFAULT"
_ZN5flash44flash_bwd_dq_dk_dv_loop_seqk_parallel_kernelI23Flash_bwd_kernel_traitsILi64ELi64ELi128ELi8ELi2ELi4ELi4ELb1ELb0EN7cutlass6half_tE19Flash_kernel_traitsILi64ELi64ELi128ELi8ES3_EELb1ELb0ELb0ELb0ELb0ELb1ELb0EEEvNS_16Flash_bwd_paramsE:
.text._ZN5flash44flash_bwd_dq_dk_dv_loop_seqk_parallel_kernelI23Flash_bwd_kernel_traitsILi64ELi64ELi128ELi8ELi2ELi4ELi4ELb1ELb0EN7cutlass6half_tE19Flash_kernel_traitsILi64ELi64ELi128ELi8ES3_EELb1ELb0ELb0ELb0ELb0ELb1ELb0EEEvNS_16Flash_bwd_paramsE:
        /* <DEDUP_REMOVED lines=12> */
[----:B------:R-:W-:Y:S01]  /*00c0*/  ULDC.64 UR30, c[0x0][0x208] ;  /* 0x00008200001e7ab9 */ /* 0x000fe20000000a00 */
[----:B------:R-:W3:Y:S01]  /*00d0*/  S2R R190, SR_CTAID.Y ;  /* 0x0000000000be7919 */ /* 0x000ee20000002600 */
[----:B------:R-:W4:Y:S01]  /*00e0*/  S2R R189, SR_CTAID.Z ;  /* 0x0000000000bd7919 */ /* 0x000f220000002700 */
[----:B--2---:R-:W-:-:S04]  /*00f0*/  ULEA UR6, UR6, UR4, 0x18 ;  /* 0x0000000406067291 */ /* 0x004fc8000f8ec03f */
[----:B------:R-:W-:Y:S02]  /*0100*/  UIADD3 UR4, UR6, 0x6000, URZ ;  /* 0x0000600006047890 */ /* 0x000fe4000fffe03f */
[----:B------:R-:W-:Y:S01]  /*0110*/  UIADD3 UR5, UR6, 0xa000, URZ ;  /* 0x0000a00006057890 */ /* 0x000fe2000fffe03f */
[----:B-1----:R-:W-:-:S04]  /*0120*/  SHF.R.S32.HI R3, RZ, 0x1f, R12 ;  /* 0x0000001fff037819 */ /* 0x002fc8000001140c */
[CC--:B------:R-:W-:Y:S02]  /*0130*/  LEA.HI R8, R3.reuse, R12.reuse, RZ, 0x5 ;  /* 0x0000000c03087211 */ /* 0x0c0fe400078f28ff */
[CC--:B------:R-:W-:Y:S02]  /*0140*/  LEA.HI R4, R3.reuse, R12.reuse, RZ, 0x2 ;  /* 0x0000000c03047211 */ /* 0x0c0fe400078f10ff */
[CC--:B------:R-:W-:Y:S02]  /*0150*/  LEA.HI R15, R3.reuse, R12.reuse, RZ, 0x3 ;  /* 0x0000000c030f7211 */ /* 0x0c0fe400078f18ff */
[CC--:B------:R-:W-:Y:S02]  /*0160*/  LEA.HI R5, R3.reuse, R12.reuse, RZ, 0x4 ;  /* 0x0000000c03057211 */ /* 0x0c0fe400078f20ff */
[CC--:B------:R-:W-:Y:S02]  /*0170*/  LEA.HI R195, R3.reuse, R12.reuse, RZ, 0x6 ;  /* 0x0000000c03c37211 */ /* 0x0c0fe400078f30ff */
[----:B------:R-:W-:-:S02]  /*0180*/  LEA.HI R2, R3, R12, RZ, 0x7 ;  /* 0x0000000c03027211 */ /* 0x000fc400078f38ff */
[----:B------:R-:W-:Y:S02]  /*0190*/  LOP3.LUT R9, R8, 0xffffffe0, RZ, 0xc0, !PT ;  /* 0xffffffe008097812 */ /* 0x000fe400078ec0ff */
[----:B------:R-:W-:Y:S02]  /*01a0*/  LOP3.LUT R3, R4, 0x7ffffffc, RZ, 0xc0, !PT ;  /* 0x7ffffffc04037812 */ /* 0x000fe400078ec0ff */
[----:B------:R-:W-:Y:S01]  /*01b0*/  LOP3.LUT R11, R15, 0xfffffff8, RZ, 0xc0, !PT ;  /* 0xfffffff80f0b7812 */ /* 0x000fe200078ec0ff */
[C---:B------:R-:W-:Y:S01]  /*01c0*/  IMAD.IADD R9, R12.reuse, 0x1, -R9 ;  /* 0x000000010c097824 */ /* 0x040fe200078e0a09 */
[C---:B------:R-:W-:Y:S01]  /*01d0*/  LOP3.LUT R7, R5.reuse, 0xfffffff0, RZ, 0xc0, !PT ;  /* 0xfffffff005077812 */ /* 0x040fe200078ec0ff */
[C---:B------:R-:W-:Y:S01]  /*01e0*/  IMAD.IADD R3, R12.reuse, 0x1, -R3 ;  /* 0x000000010c037824 */ /* 0x040fe200078e0a03 */
[----:B------:R-:W-:Y:S01]  /*01f0*/  SHF.R.S32.HI R6, RZ, 0x4, R5 ;  /* 0x00000004ff067819 */ /* 0x000fe20000011405 */
[C---:B------:R-:W-:Y:S01]  /*0200*/  IMAD.IADD R10, R12.reuse, 0x1, -R11 ;  /* 0x000000010c0a7824 */ /* 0x040fe200078e0a0b */
[----:B------:R-:W-:Y:S01]  /*0210*/  SHF.R.S32.HI R196, RZ, 0x3, R15 ;  /* 0x00000003ffc47819 */ /* 0x000fe2000001140f */
[----:B------:R-:W-:Y:S01]  /*0220*/  IMAD.IADD R12, R12, 0x1, -R7 ;  /* 0x000000010c0c7824 */ /* 0x000fe200078e0a07 */
[--C-:B------:R-:W-:Y:S01]  /*0230*/  SHF.R.S32.HI R13, RZ, 0x5, R8.reuse ;  /* 0x00000005ff0d7819 */ /* 0x100fe20000011408 */
[----:B------:R-:W-:Y:S01]  /*0240*/  IMAD.SHL.U32 R200, R10, 0x8, RZ ;  /* 0x000000080ac87824 */ /* 0x000fe200078e00ff */
[----:B------:R-:W-:Y:S01]  /*0250*/  SHF.R.S32.HI R0, RZ, 0x1f, R8 ;  /* 0x0000001fff007819 */ /* 0x000fe20000011408 */
[----:B------:R-:W-:Y:S01]  /*0260*/  IMAD.SHL.U32 R7, R196, 0x40, RZ ;  /* 0x00000040c4077824 */ /* 0x000fe200078e00ff */
[----:B------:R-:W-:Y:S01]  /*0270*/  LEA.HI R5, R5, R6, RZ, 0x1 ;  /* 0x0000000605057211 */ /* 0x000fe200078f08ff */
[----:B------:R-:W-:Y:S01]  /*0280*/  IMAD.SHL.U32 R3, R3, 0x2, RZ ;  /* 0x0000000203037824 */ /* 0x000fe200078e00ff */
[----:B------:R-:W-:-:S02]  /*0290*/  SHF.R.S32.HI R11, RZ, 0x2, R4 ;  /* 0x00000002ff0b7819 */ /* 0x000fc40000011404 */
[----:B------:R-:W-:Y:S02]  /*02a0*/  SHF.R.S32.HI R4, RZ, 0x1f, R4 ;  /* 0x0000001fff047819 */ /* 0x000fe40000011404 */
[----:B------:R-:W-:Y:S02]  /*02b0*/  LEA.HI R0, R0, R13, RZ, 0x2 ;  /* 0x0000000d00007211 */ /* 0x000fe400078f10ff */
[----:B------:R-:W-:Y:S02]  /*02c0*/  LOP3.LUT R5, R5, 0xfffffffe, RZ, 0xc0, !PT ;  /* 0xfffffffe05057812 */ /* 0x000fe400078ec0ff */
[----:B------:R-:W-:Y:S02]  /*02d0*/  LEA.HI R4, R4, R11, RZ, 0x3 ;  /* 0x0000000b04047211 */ /* 0x000fe400078f18ff */
[----:B------:R-:W-:Y:S01]  /*02e0*/  LOP3.LUT R7, R7, 0x1c0, RZ, 0xc0, !PT ;  /* 0x000001c007077812 */ /* 0x000fe200078ec0ff */
[----:B------:R-:W-:Y:S01]  /*02f0*/  IMAD.IADD R5, R6, 0x1, -R5 ;  /* 0x0000000106057824 */ /* 0x000fe200078e0a05 */
[----:B------:R-:W-:-:S02]  /*0300*/  LOP3.LUT R0, R0, 0xfffffffc, RZ, 0xc0, !PT ;  /* 0xfffffffc00007812 */ /* 0x000fc400078ec0ff */
[----:B------:R-:W-:Y:S02]  /*0310*/  LEA.HI R8, R8, R13, RZ, 0x1 ;  /* 0x0000000d08087211 */ /* 0x000fe400078f08ff */
[----:B------:R-:W-:Y:S01]  /*0320*/  LOP3.LUT R4, R4, 0xfffffff8, RZ, 0xc0, !PT ;  /* 0xfffffff804047812 */ /* 0x000fe200078ec0ff */
[----:B------:R-:W-:Y:S01]  /*0330*/  IMAD.IADD R0, R13, 0x1, -R0 ;  /* 0x000000010d007824 */ /* 0x000fe200078e0a00 */
[----:B------:R-:W-:Y:S02]  /*0340*/  SHF.R.S32.HI R6, RZ, 0x1f, R9 ;  /* 0x0000001fff067819 */ /* 0x000fe40000011409 */
[----:B------:R-:W-:Y:S01]  /*0350*/  SHF.R.U32.HI R194, RZ, 0x3, R7 ;  /* 0x00000003ffc27819 */ /* 0x000fe20000011607 */
[----:B------:R-:W-:Y:S01]  /*0360*/  IMAD.IADD R4, R11, 0x1, -R4 ;  /* 0x000000010b047824 */ /* 0x000fe200078e0a04 */
[----:B------:R-:W-:Y:S02]  /*0370*/  LOP3.LUT P4, RZ, R10, 0x2, RZ, 0xc0, !PT ;  /* 0x000000020aff7812 */ /* 0x000fe4000788c0ff */
[----:B------:R-:W-:-:S02]  /*0380*/  LOP3.LUT R7, R7, 0x38, R200, 0xf8, !PT ;  /* 0x0000003807077812 */ /* 0x000fc400078ef8c8 */
[C---:B------:R-:W-:Y:S01]  /*0390*/  LOP3.LUT P3, RZ, R10.reuse, 0x4, RZ, 0xc0, !PT ;  /* 0x000000040aff7812 */ /* 0x040fe2000786c0ff */
[----:B------:R-:W-:Y:S01]  /*03a0*/  IMAD.SHL.U32 R10, R10, 0x40, RZ ;  /* 0x000000400a0a7824 */ /* 0x000fe200078e00ff */
[----:B------:R-:W-:Y:S02]  /*03b0*/  LOP3.LUT R8, R8, 0xfffffffe, RZ, 0xc0, !PT ;  /* 0xfffffffe08087812 */ /* 0x000fe400078ec0ff */
[----:B------:R-:W-:Y:S02]  /*03c0*/  LEA.HI R6, R6, R9, RZ, 0x2 ;  /* 0x0000000906067211 */ /* 0x000fe400078f10ff */
[----:B------:R-:W-:Y:S01]  /*03d0*/  SHF.R.S32.HI R9, RZ, 0x1f, R12 ;  /* 0x0000001fff097819 */ /* 0x000fe2000001140c */
[----:B------:R-:W-:Y:S01]  /*03e0*/  IMAD.IADD R193, R13, 0x1, -R8 ;  /* 0x000000010dc17824 */ /* 0x000fe200078e0a08 */
[----:B------:R-:W-:Y:S01]  /*03f0*/  LOP3.LUT R194, R7, R194, RZ, 0x3c, !PT ;  /* 0x000000c207c27212 */ /* 0x000fe200078e3cff */
[----:B------:R-:W-:Y:S01]  /*0400*/  IMAD.SHL.U32 R7, R0, 0x10, RZ ;  /* 0x0000001000077824 */ /* 0x000fe200078e00ff */
[----:B------:R-:W-:-:S02]  /*0410*/  LOP3.LUT R10, R10, 0x1c0, RZ, 0xc0, !PT ;  /* 0x000001c00a0a7812 */ /* 0x000fc400078ec0ff */
[----:B------:R-:W-:Y:S02]  /*0420*/  LEA.HI R8, R9, R12, RZ, 0x3 ;  /* 0x0000000c09087211 */ /* 0x000fe400078f18ff */
[----:B------:R-:W-:Y:S02]  /*0430*/  LOP3.LUT R11, R4, 0x1, RZ, 0xc0, !PT ;  /* 0x00000001040b7812 */ /* 0x000fe400078ec0ff */
[C---:B------:R-:W-:Y:S02]  /*0440*/  LOP3.LUT R184, R10.reuse, 0x30, R7, 0xf8, !PT ;  /* 0x000000300ab87812 */ /* 0x040fe400078ef807 */
[----:B------:R-:W-:Y:S02]  /*0450*/  SHF.R.S32.HI R195, RZ, 0x6, R195 ;  /* 0x00000006ffc37819 */ /* 0x000fe400000114c3 */
[----:B------:R-:W-:Y:S02]  /*0460*/  LOP3.LUT R178, R10, 0x8, R15, 0xf8, !PT ;  /* 0x000000080ab27812 */ /* 0x000fe400078ef80f */
[----:B------:R-:W-:Y:S01]  /*0470*/  SHF.R.U32.HI R9, RZ, 0x3, R10 ;  /* 0x00000003ff097819 */ /* 0x000fe2000001160a */
[----:B------:R-:W-:Y:S01]  /*0480*/  IMAD.SHL.U32 R10, R5, 0x200, RZ ;  /* 0x00000200050a7824 */ /* 0x000fe200078e00ff */
[C---:B------:R-:W-:Y:S01]  /*0490*/  LOP3.LUT R7, R8.reuse, 0xfffffff8, RZ, 0xc0, !PT ;  /* 0xfffffff808077812 */ /* 0x040fe200078ec0ff */
[----:B------:R-:W-:Y:S01]  /*04a0*/  IMAD.SHL.U32 R8, R8, 0x40, RZ ;  /* 0x0000004008087824 */ /* 0x000fe200078e00ff */
[----:B------:R-:W-:Y:S01]  /*04b0*/  ISETP.NE.U32.AND P0, PT, R11, 0x1, PT ;  /* 0x000000010b00780c */ /* 0x000fe20003f05070 */
[----:B------:R-:W-:Y:S01]  /*04c0*/  IMAD.SHL.U32 R11, R4, 0x40, RZ ;  /* 0x00000040040b7824 */ /* 0x000fe200078e00ff */
[----:B------:R-:W-:Y:S01]  /*04d0*/  SHF.R.S32.HI R2, RZ, 0x7, R2 ;  /* 0x00000007ff027819 */ /* 0x000fe20000011402 */
[----:B------:R-:W-:Y:S01]  /*04e0*/  IMAD R13, R195, 0x800, R10 ;  /* 0x00000800c30d7824 */ /* 0x000fe200078e020a */
[----:B------:R-:W-:Y:S01]  /*04f0*/  LOP3.LUT R178, R178, R9, RZ, 0x3c, !PT ;  /* 0x00000009b2b27212 */ /* 0x000fe200078e3cff */
[----:B------:R-:W-:Y:S01]  /*0500*/  IMAD.IADD R7, R12, 0x1, -R7 ;  /* 0x000000010c077824 */ /* 0x000fe200078e0a07 */
[----:B------:R-:W-:Y:S01]  /*0510*/  R2P PR, R4, 0x6 ;  /* 0x0000000604007804 */ /* 0x000fe20000000000 */
[----:B------:R-:W-:Y:S01]  /*0520*/  IMAD.SHL.U32 R4, R2, 0x8, RZ ;  /* 0x0000000802047824 */ /* 0x000fe200078e00ff */
[----:B------:R-:W-:Y:S01]  /*0530*/  LOP3.LUT R184, R184, 0x8, R15, 0xf8, !PT ;  /* 0x00000008b8b87812 */ /* 0x000fe200078ef80f */
[----:B------:R-:W-:Y:S01]  /*0540*/  IMAD.IADD R178, R13, 0x1, R178 ;  /* 0x000000010db27824 */ /* 0x000fe200078e02b2 */
[----:B------:R-:W-:Y:S01]  /*0550*/  LOP3.LUT R11, R11, 0x1c0, RZ, 0xc0, !PT ;  /* 0x000001c00b0b7812 */ /* 0x000fe200078ec0ff */
[----:B------:R-:W-:Y:S01]  /*0560*/  IMAD.SHL.U32 R7, R7, 0x40, RZ ;  /* 0x0000004007077824 */ /* 0x000fe200078e00ff */
[----:B------:R-:W-:Y:S01]  /*0570*/  LOP3.LUT R184, R10, R184, R9, 0xf6, !PT ;  /* 0x000000b80ab87212 */ /* 0x000fe200078ef609 */
[----:B------:R-:W-:Y:S01]  /*0580*/  IMAD.SHL.U32 R13, R5, 0x10, RZ ;  /* 0x00000010050d7824 */ /* 0x000fe200078e00ff */
[----:B------:R-:W-:Y:S01]  /*0590*/  LOP3.LUT R4, R4, 0x8, RZ, 0xc0, !PT ;  /* 0x0000000804047812 */ /* 0x000fe200078ec0ff */
[----:B------:R-:W-:Y:S01]  /*05a0*/  IMAD R10, R2, 0x1000, R3 ;  /* 0x00001000020a7824 */ /* 0x000fe200078e0203 */
[----:B------:R-:W-:Y:S01]  /*05b0*/  SHF.R.U32.HI R9, RZ, 0x3, R11 ;  /* 0x00000003ff097819 */ /* 0x000fe2000001160b */
[----:B------:R-:W-:Y:S01]  /*05c0*/  IMAD.SHL.U32 R12, R195, 0x20, RZ ;  /* 0x00000020c30c7824 */ /* 0x000fe200078e00ff */
[----:B------:R-:W-:Y:S01]  /*05d0*/  LOP3.LUT R7, R7, 0x1c0, RZ, 0xc0, !PT ;  /* 0x000001c007077812 */ /* 0x000fe200078ec0ff */
[----:B------:R-:W-:Y:S01]  /*05e0*/  IMAD R199, R193, 0x400, R10 ;  /* 0x00000400c1c77824 */ /* 0x000fe200078e020a */
[----:B------:R-:W-:Y:S01]  /*05f0*/  LOP3.LUT R2, R4, 0x10, R13, 0xf8, !PT ;  /* 0x0000001004027812 */ /* 0x000fe200078ef80d */
[----:B------:R-:W-:Y:S01]  /*0600*/  IMAD R194, R195, 0x200, R194 ;  /* 0x00000200c3c27824 */ /* 0x000fe200078e02c2 */
[----:B------:R-:W-:Y:S01]  /*0610*/  LOP3.LUT R197, R9, R11, R4, 0x1e, !PT ;  /* 0x0000000b09c57212 */ /* 0x000fe200078e1e04 */
[----:B------:R-:W-:Y:S01]  /*0620*/  IMAD.SHL.U32 R4, R5, 0x8, RZ ;  /* 0x0000000805047824 */ /* 0x000fe200078e00ff */
[----:B------:R-:W-:-:S02]  /*0630*/  SHF.R.U32.HI R5, RZ, 0x3, R7 ;  /* 0x00000003ff057819 */ /* 0x000fc40000011607 */
[----:B------:R-:W-:Y:S02]  /*0640*/  LOP3.LUT R12, R11, 0x20, R12, 0xf8, !PT ;  /* 0x000000200b0c7812 */ /* 0x000fe400078ef80c */
[----:B------:R-:W-:Y:S02]  /*0650*/  LOP3.LUT R4, R7, 0x8, R4, 0xf8, !PT ;  /* 0x0000000807047812 */ /* 0x000fe400078ef804 */
[----:B------:R-:W-:Y:S01]  /*0660*/  LOP3.LUT R7, R5, R2, R7, 0x1e, !PT ;  /* 0x0000000205077212 */ /* 0x000fe200078e1e07 */
[----:B------:R-:W-:Y:S01]  /*0670*/  IMAD R2, R0, 0x400, R3 ;  /* 0x0000040000027824 */ /* 0x000fe200078e0203 */
[----:B------:R-:W-:Y:S02]  /*0680*/  LOP3.LUT R8, R8, 0xfffffe00, RZ, 0xc0, !PT ;  /* 0xfffffe0008087812 */ /* 0x000fe400078ec0ff */
[----:B------:R-:W-:Y:S01]  /*0690*/  LOP3.LUT R12, R12, R9, RZ, 0x3c, !PT ;  /* 0x000000090c0c7212 */ /* 0x000fe200078e3cff */
[----:B------:R-:W-:Y:S01]  /*06a0*/  IMAD.IADD R197, R2, 0x1, R197 ;  /* 0x0000000102c57824 */ /* 0x000fe200078e02c5 */
[----:B------:R-:W-:Y:S01]  /*06b0*/  LOP3.LUT R4, R4, R5, RZ, 0x3c, !PT ;  /* 0x0000000504047212 */ /* 0x000fe200078e3cff */
[--C-:B------:R-:W-:Y:S01]  /*06c0*/  IMAD R185, R193, 0x400, R8.reuse ;  /* 0x00000400c1b97824 */ /* 0x100fe200078e0208 */
[----:B------:R-:W-:Y:S01]  /*06d0*/  LOP3.LUT R192, R7, R8, RZ, 0xfc, !PT ;  /* 0x0000000807c07212 */ /* 0x000fe200078efcff */
[----:B------:R-:W-:Y:S01]  /*06e0*/  IMAD R3, R0, 0x400, R8 ;  /* 0x0000040000037824 */ /* 0x000fe200078e0208 */
[----:B------:R-:W-:Y:S01]  /*06f0*/  LEA R197, R197, UR4, 0x1 ;  /* 0x00000004c5c57c11 */ /* 0x000fe2000f8e08ff */
[----:B------:R-:W-:Y:S01]  /*0700*/  IMAD.MOV.U32 R2, RZ, RZ, 0x20 ;  /* 0x00000020ff027424 */ /* 0x000fe200078e00ff */
[----:B------:R-:W-:Y:S01]  /*0710*/  LEA R178, R178, UR6, 0x1 ;  /* 0x00000006b2b27c11 */ /* 0x000fe2000f8e08ff */
[----:B------:R-:W-:Y:S01]  /*0720*/  IMAD.IADD R199, R12, 0x1, R199 ;  /* 0x000000010cc77824 */ /* 0x000fe200078e02c7 */
[----:B------:R-:W-:Y:S01]  /*0730*/  SHF.R.S32.HI R6, RZ, 0x2, R6 ;  /* 0x00000002ff067819 */ /* 0x000fe20000011406 */
[----:B------:R-:W-:Y:S01]  /*0740*/  IMAD.MOV.U32 R5, RZ, RZ, 0x40 ;  /* 0x00000040ff057424 */ /* 0x000fe200078e00ff */
[----:B------:R-:W-:Y:S01]  /*0750*/  LEA R184, R184, UR6, 0x1 ;  /* 0x00000006b8b87c11 */ /* 0x000fe2000f8e08ff */
[----:B------:R-:W-:Y:S01]  /*0760*/  IMAD.IADD R185, R185, 0x1, R4 ;  /* 0x00000001b9b97824 */ /* 0x000fe200078e0204 */
[----:B------:R-:W-:Y:S01]  /*0770*/  LEA R199, R199, UR6, 0x1 ;  /* 0x00000006c7c77c11 */ /* 0x000fe2000f8e08ff */
[----:B------:R-:W-:Y:S01]  /*0780*/  IMAD.IADD R186, R4, 0x1, R3 ;  /* 0x0000000104ba7824 */ /* 0x000fe200078e0203 */
[C---:B------:R-:W-:Y:S01]  /*0790*/  SEL R3, R2.reuse, 0xffffffe0, !P4 ;  /* 0xffffffe002037807 */ /* 0x040fe20006000000 */
[----:B------:R-:W-:Y:S01]  /*07a0*/  IMAD.MOV.U32 R4, RZ, RZ, -0x10 ;  /* 0xfffffff0ff047424 */ /* 0x000fe200078e00ff */
[----:B------:R-:W-:Y:S01]  /*07b0*/  SEL R5, R5, 0xffffffc0, !P3 ;  /* 0xffffffc005057807 */ /* 0x000fe20005800000 */
[----:B------:R-:W-:Y:S01]  /*07c0*/  VIADD R202, R197, 0x40 ;  /* 0x00000040c5ca7836 */ /* 0x000fe20000000000 */
[----:B------:R-:W-:Y:S01]  /*07d0*/  SEL R2, R2, 0xffffffe0, !P1 ;  /* 0xffffffe002027807 */ /* 0x000fe20004800000 */
[----:B------:R-:W-:Y:S01]  /*07e0*/  IMAD.U32 R0, RZ, RZ, UR6 ;  /* 0x00000006ff007e24 */ /* 0x000fe2000f8e00ff */
[----:B------:R-:W-:Y:S01]  /*07f0*/  SEL R4, R4, 0x10, !P0 ;  /* 0x0000001004047807 */ /* 0x000fe20004000000 */
[----:B------:R-:W-:Y:S01]  /*0800*/  IMAD.IADD R176, R5, 0x1, R178 ;  /* 0x0000000105b07824 */ /* 0x000fe200078e02b2 */
[----:B------:R-:W-:Y:S01]  /*0810*/  LEA R186, R186, UR5, 0x1 ;  /* 0x00000005baba7c11 */ /* 0x000fe2000f8e08ff */
[----:B------:R-:W-:-:S02]  /*0820*/  IMAD.IADD R205, R199, 0x1, R2 ;  /* 0x00000001c7cd7824 */ /* 0x000fc400078e0202 */
[----:B------:R-:W-:Y:S02]  /*0830*/  IMAD.SHL.U32 R181, R192, 0x2, RZ ;  /* 0x00000002c0b57824 */ /* 0x000fe400078e00ff */
[----:B------:R-:W-:Y:S02]  /*0840*/  @P2 VIADD R202, R197, 0xffffffc0 ;  /* 0xffffffc0c5ca2836 */ /* 0x000fe40000000000 */
[----:B------:R-:W-:Y:S01]  /*0850*/  IMAD.IADD R177, R3, 0x1, R178 ;  /* 0x0000000103b17824 */ /* 0x000fe200078e02b2 */
[----:B------:R-:W-:Y:S01]  /*0860*/  IADD3 R183, R181, 0x4000, R0 ;  /* 0x00004000b5b77810 */ /* 0x000fe20007ffe000 */
[----:B------:R-:W-:Y:S02]  /*0870*/  VIADD R203, R197, 0x420 ;  /* 0x00000420c5cb7836 */ /* 0x000fe40000000000 */
[----:B------:R-:W-:Y:S02]  /*0880*/  IMAD R191, R193, 0x10, R6 ;  /* 0x00000010c1bf7824 */ /* 0x000fe400078e0206 */
[----:B------:R-:W-:-:S02]  /*0890*/  IMAD.IADD R3, R3, 0x1, R176 ;  /* 0x0000000103037824 */ /* 0x000fc400078e02b0 */
[----:B------:R-:W-:Y:S02]  /*08a0*/  IMAD.IADD R206, R199, 0x1, R4 ;  /* 0x00000001c7ce7824 */ /* 0x000fe400078e0204 */
[----:B------:R-:W-:Y:S02]  /*08b0*/  IMAD.IADD R204, R2, 0x1, R197 ;  /* 0x0000000102cc7824 */ /* 0x000fe400078e02c5 */
[----:B------:R-:W-:Y:S02]  /*08c0*/  @P1 VIADD R203, R197, 0x3e0 ;  /* 0x000003e0c5cb1836 */ /* 0x000fe40000000000 */
[----:B------:R-:W-:Y:S02]  /*08d0*/  IMAD.IADD R207, R4, 0x1, R205 ;  /* 0x0000000104cf7824 */ /* 0x000fe400078e02cd */
[----:B------:R-:W-:Y:S02]  /*08e0*/  IMAD.IADD R209, R2, 0x1, R202 ;  /* 0x0000000102d17824 */ /* 0x000fe400078e02ca */
[----:B------:R-:W-:Y:S01]  /*08f0*/  VIADD R181, R181, UR4 ;  /* 0x00000004b5b57c36 */ /* 0x000fe20008000000 */
[----:B---34-:R-:W-:-:S06]  /*0900*/  ULDC.64 UR4, c[0x0][0x300] ;  /* 0x0000c00000047ab9 */ /* 0x018fcc0000000a00 */
.L_x_859:
[----:B---34-:R-:W1:Y:S01]  /*0910*/  LDC.64 R6, c[0x0][0x2f0] ;  /* 0x0000bc00ff067b82 */ /* 0x018e620000000a00 */
[C---:B------:R-:W-:Y:S01]  /*0920*/  IMAD.SHL.U32 R11, R190.reuse, 0x4, RZ ;  /* 0x00000004be0b7824 */ /* 0x040fe200078e00ff */
[----:B------:R-:W-:Y:S01]  /*0930*/  SHF.R.S32.HI R25, RZ, 0x1f, R190 ;  /* 0x0000001fff197819 */ /* 0x000fe200000114be */
[----:B------:R-:W-:Y:S01]  /*0940*/  IMAD.MOV.U32 R23, RZ, RZ, -0x1 ;  /* 0xffffffffff177424 */ /* 0x000fe200078e00ff */
[----:B------:R-:W-:Y:S02]  /*0950*/  ISETP.NE.U32.AND P4, PT, RZ, UR4, PT ;  /* 0x00000004ff007c0c */ /* 0x000fe4000bf85070 */
[----:B------:R-:W-:Y:S02]  /*0960*/  SHF.L.U64.HI R2, R190, 0x2, R25 ;  /* 0x00000002be027819 */ /* 0x000fe40000010219 */
[----:B--2---:R-:W2:Y:S01]  /*0970*/  LDC.64 R4, c[0x0][0x308] ;  /* 0x0000c200ff047b82 */ /* 0x004ea20000000a00 */
        /* <DEDUP_REMOVED lines=25> */
[----:B------:R-:W1:Y:S04]  /*0b10*/  @!P3 LDC R2, c[0x0][0x2cc] ;  /* 0x0000b300ff02bb82 */ /* 0x000e680000000800 */
[----:B-----5:R3:W5:Y:S01]  /*0b20*/  @!P2 LDG.E R222, desc[UR30][R10.64] ;  /* 0x0000001e0adea981 */ /* 0x020762000c1e1900 */
[----:B------:R-:W-:-:S04]  /*0b30*/  ISETP.NE.U32.AND P2, PT, R6, RZ, PT ;  /* 0x000000ff0600720c */ /* 0x000fc80003f45070 */
[----:B------:R-:W-:Y:S02]  /*0b40*/  ISETP.NE.AND.EX P2, PT, R7, RZ, PT, P2 ;  /* 0x000000ff0700720c */ /* 0x000fe40003f45320 */
[----:B------:R-:W-:-:S04]  /*0b50*/  @!P3 ISETP.NE.U32.AND P1, PT, R4, RZ, PT ;  /* 0x000000ff0400b20c */ /* 0x000fc80003f25070 */
[----:B------:R-:W-:-:S04]  /*0b60*/  @!P3 ISETP.NE.AND.EX P1, PT, R5, RZ, PT, P1 ;  /* 0x000000ff0500b20c */ /* 0x000fc80003f25310 */
[----:B-1----:R-:W-:Y:S01]  /*0b70*/  @!P3 SEL R2, R2, RZ, P1 ;  /* 0x000000ff0202b207 */ /* 0x002fe20000800000 */
[----:B--2---:R-:W-:Y:S02]  /*0b80*/  @P0 IMAD.IADD R17, R0, 0x1, -R23 ;  /* 0x0000000100110824 */ /* 0x004fe400078e0a17 */
[----:B------:R-:W1:Y:S08]  /*0b90*/  LDC R0, c[0x0][0x2c8] ;  /* 0x0000b200ff007b82 */ /* 0x000e700000000800 */
[----:B------:R-:W2:Y:S01]  /*0ba0*/  @!P0 LDC R17, c[0x0][0x2c4] ;  /* 0x0000b100ff118b82 */ /* 0x000ea20000000800 */
[----:B----4-:R-:W-:Y:S01]  /*0bb0*/  @P3 IMAD.IADD R219, R8, 0x1, -R221 ;  /* 0x0000000108db3824 */ /* 0x010fe200078e0add */
[----:B---3--:R-:W-:Y:S06]  /*0bc0*/  @!P2 BRA `(.L_x_815) ;  /* 0x00000000000ca947 */ /* 0x008fec0003800000 */
[----:B------:R-:W1:Y:S02]  /*0bd0*/  @P4 LDG.E R5, desc[UR30][R10.64+0x4] ;  /* 0x0000041e0a054981 */ /* 0x000e64000c1e1900 */
[----:B-1---5:R-:W-:-:S06]  /*0be0*/  @P4 IADD3 R0, R5, -R222, RZ ;  /* 0x800000de05004210 */ /* 0x022fcc0007ffe0ff */
[----:B------:R3:W5:Y:S02]  /*0bf0*/  @!P4 LDG.E R0, desc[UR30][R10.64] ;  /* 0x0000001e0a00c981 */ /* 0x000764000c1e1900 */
.L_x_815:
[----:B------:R-:W-:Y:S01]  /*0c00*/  IMAD.SHL.U32 R21, R198, 0x80, RZ ;  /* 0x00000080c6157824 */ /* 0x000fe200078e00ff */
[----:B-1---5:R-:W-:-:S04]  /*0c10*/  @!P3 IADD3 R219, R2, R0, -R221 ;  /* 0x0000000002dbb210 */ /* 0x022fc80007ffe8dd */
[----:B------:R-:W-:-:S13]  /*0c20*/  ISETP.GT.AND P1, PT, R219, R21, PT ;  /* 0x00000015db00720c */ /* 0x000fda0003f24270 */
[----:B------:R-:W-:Y:S05]  /*0c30*/  @!P1 BRA `(.L_x_816) ;  /* 0x0000007800009947 */ /* 0x000fea0003800000 */
[----:B------:R-:W1:Y:S01]  /*0c40*/  LDC R0, c[0x0][0x278] ;  /* 0x00009e00ff007b82 */ /* 0x000e620000000800 */
[----:B--2---:R-:W-:Y:S01]  /*0c50*/  VIADD R7, R17, 0x3f ;  /* 0x0000003f11077836 */ /* 0x004fe20000000000 */
[----:B---3--:R-:W-:Y:S01]  /*0c60*/  IABS R11, R189 ;  /* 0x000000bd000b7213 */ /* 0x008fe20000000000 */
[----:B------:R-:W-:Y:S01]  /*0c70*/  ULDC UR17, c[0x0][0x2dc] ;  /* 0x0000b70000117ab9 */ /* 0x000fe20000000800 */
[----:B------:R-:W-:Y:S01]  /*0c80*/  ISETP.NE.AND P2, PT, R222, -0x1, PT ;  /* 0xffffffffde00780c */ /* 0x000fe20003f45270 */
[----:B------:R-:W-:Y:S01]  /*0c90*/  ULDC UR14, c[0x0][0x270] ;  /* 0x00009c00000e7ab9 */ /* 0x000fe20000000800 */
[----:B------:R-:W-:Y:S01]  /*0ca0*/  SHF.R.S32.HI R16, RZ, 0x1f, R7 ;  /* 0x0000001fff107819 */ /* 0x000fe20000011407 */
[----:B------:R-:W-:Y:S01]  /*0cb0*/  UIMAD.WIDE UR8, UR17, UR14, URZ ;  /* 0x0000000e110872a5 */ /* 0x000fe2000f8e023f */
[----:B------:R-:W2:Y:S01]  /*0cc0*/  LDC.64 R4, c[0x0][0x228] ;  /* 0x00008a00ff047b82 */ /* 0x000ea20000000a00 */
[----:B------:R-:W-:Y:S01]  /*0cd0*/  SHF.L.U64.HI R10, R190, 0x7, R25 ;  /* 0x00000007be0a7819 */ /* 0x000fe20000010219 */
[----:B------:R-:W3:Y:S01]  /*0ce0*/  S2R R34, SR_CTAID.X ;  /* 0x0000000000227919 */ /* 0x000ee20000002500 */
[----:B------:R-:W-:-:S02]  /*0cf0*/  LEA.HI R16, R16, R7, RZ, 0x6 ;  /* 0x0000000710107211 */ /* 0x000fc400078f30ff */
[----:B------:R-:W-:Y:S02]  /*0d00*/  SEL R10, R10, RZ, P0 ;  /* 0x000000ff0a0a7207 */ /* 0x000fe40000000000 */
[----:B------:R-:W-:Y:S01]  /*0d10*/  LOP3.LUT R31, R16, 0xffffffc0, RZ, 0xc0, !PT ;  /* 0xffffffc0101f7812 */ /* 0x000fe200078ec0ff */
[----:B------:R-:W4:Y:S01]  /*0d20*/  LDC R33, c[0x0][0x2d4] ;  /* 0x0000b500ff217b82 */ /* 0x000f220000000800 */
[----:B------:R-:W-:-:S03]  /*0d30*/  @P2 IMAD.IADD R38, R221, 0x1, R222 ;  /* 0x00000001dd262824 */ /* 0x000fc600078e02de */
[----:B------:R-:W-:Y:S01]  /*0d40*/  VIADD R31, R31, 0xffffffc0 ;  /* 0xffffffc01f1f7836 */ /* 0x000fe20000000000 */
[----:B-1----:R-:W-:-:S03]  /*0d50*/  IABS R8, R0 ;  /* 0x0000000000087213 */ /* 0x002fc60000000000 */
[----:B------:R-:W1:Y:S01]  /*0d60*/  @P2 LDC.64 R18, c[0x0][0x250] ;  /* 0x00009400ff122b82 */ /* 0x000e620000000a00 */
[----:B------:R-:W-:Y:S01]  /*0d70*/  SHF.R.S32.HI R29, RZ, 0x1f, R31 ;  /* 0x0000001fff1d7819 */ /* 0x000fe2000001141f */
[----:B------:R-:W5:Y:S01]  /*0d80*/  I2F.RP R6, R8 ;  /* 0x0000000800067306 */ /* 0x000f620000209400 */
[----:B------:R-:W-:Y:S01]  /*0d90*/  ISETP.NE.AND P5, PT, R0, RZ, PT ;  /* 0x000000ff0000720c */ /* 0x000fe20003fa5270 */
[----:B--2---:R-:W-:-:S04]  /*0da0*/  IMAD R30, R25, R4, RZ ;  /* 0x00000004191e7224 */ /* 0x004fc800078e02ff */
[----:B------:R-:W2:Y:S01]  /*0db0*/  LDC R35, c[0x0][0x2c4] ;  /* 0x0000b100ff237b82 */ /* 0x000ea20000000800 */
[----:B------:R-:W-:-:S04]  /*0dc0*/  IMAD.WIDE.U32 R14, R190, R4, RZ ;  /* 0x00000004be0e7225 */ /* 0x000fc800078e00ff */
[C---:B------:R-:W-:Y:S02]  /*0dd0*/  IMAD R30, R190.reuse, R5, R30 ;  /* 0x00000005be1e7224 */ /* 0x040fe400078e021e */
[----:B----4-:R-:W-:Y:S01]  /*0de0*/  IMAD.WIDE.U32 R40, R190, R33, RZ ;  /* 0x00000021be287225 */ /* 0x010fe200078e00ff */
[----:B------:R-:W4:Y:S01]  /*0df0*/  LDC.U8 R37, c[0x0][0x480] ;  /* 0x00012000ff257b82 */ /* 0x000f220000000000 */
[----:B-----5:R5:W3:Y:S02]  /*0e00*/  MUFU.RCP R12, R6 ;  /* 0x00000006000c7308 */ /* 0x020ae40000001000 */
[----:B------:R-:W-:Y:S01]  /*0e10*/  IMAD.IADD R30, R15, 0x1, R30 ;  /* 0x000000010f1e7824 */ /* 0x000fe200078e021e */
[----:B------:R-:W-:Y:S01]  /*0e20*/  SHF.R.S32.HI R15, RZ, 0x1f, R33 ;  /* 0x0000001fff0f7819 */ /* 0x000fe20000011421 */
[C---:B-1----:R-:W-:Y:S02]  /*0e30*/  @P2 IMAD R28, R38.reuse, R19, RZ ;  /* 0x00000013261c2224 */ /* 0x042fe400078e02ff */
[----:B------:R-:W-:-:S04]  /*0e40*/  @P2 IMAD.WIDE.U32 R38, R38, R18, RZ ;  /* 0x0000001226262225 */ /* 0x000fc800078e00ff */
[----:B------:R-:W-:Y:S01]  /*0e50*/  IMAD R20, R15, R190, RZ ;  /* 0x000000be0f147224 */ /* 0x000fe200078e02ff */
[----:B------:R-:W-:-:S03]  /*0e60*/  @P2 IADD3 R28, R39, R28, RZ ;  /* 0x0000001c271c2210 */ /* 0x000fc60007ffe0ff */
[----:B------:R-:W-:Y:S01]  /*0e70*/  IMAD R39, R25, R33, R20 ;  /* 0x0000002119277224 */ /* 0x000fe200078e0214 */
[----:B-----5:R-:W1:Y:S01]  /*0e80*/  LDC.64 R6, c[0x0][0x240] ;  /* 0x00009000ff067b82 */ /* 0x020e620000000a00 */
[----:B---3--:R-:W-:Y:S02]  /*0e90*/  VIADD R12, R12, 0xffffffe ;  /* 0x0ffffffe0c0c7836 */ /* 0x008fe40000000000 */
[----:B------:R-:W-:Y:S02]  /*0ea0*/  @P2 IMAD.MOV.U32 R20, RZ, RZ, R38 ;  /* 0x000000ffff142224 */ /* 0x000fe400078e0026 */
[----:B------:R-:W3:Y:S01]  /*0eb0*/  F2I.FTZ.U32.TRUNC.NTZ R13, R12 ;  /* 0x0000000c000d7305 */ /* 0x000ee2000021f000 */
[----:B------:R-:W-:Y:S02]  /*0ec0*/  IMAD R38, R40, UR9, RZ ;  /* 0x0000000928267c24 */ /* 0x000fe4000f8e02ff */
[----:B------:R-:W-:Y:S01]  /*0ed0*/  IMAD.IADD R39, R41, 0x1, R39 ;  /* 0x0000000129277824 */ /* 0x000fe200078e0227 */
[----:B---3--:R-:W-:-:S02]  /*0ee0*/  IADD3 R9, RZ, -R13, RZ ;  /* 0x8000000dff097210 */ /* 0x008fc40007ffe0ff */
[----:B------:R-:W-:-:S03]  /*0ef0*/  MOV R12, RZ ;  /* 0x000000ff000c7202 */ /* 0x000fc60000000f00 */
[----:B------:R-:W-:Y:S02]  /*0f00*/  IMAD R2, R9, R8, RZ ;  /* 0x0000000809027224 */ /* 0x000fe400078e02ff */
[----:B------:R-:W3:Y:S02]  /*0f10*/  LDC.U8 R9, c[0x0][0x3d8] ;  /* 0x0000f600ff097b82 */ /* 0x000ee40000000000 */
[----:B------:R-:W-:-:S04]  /*0f20*/  IMAD.HI.U32 R2, R13, R2, R12 ;  /* 0x000000020d027227 */ /* 0x000fc800078e000c */
[----:B------:R-:W-:Y:S02]  /*0f30*/  IMAD.SHL.U32 R12, R190, 0x80, RZ ;  /* 0x00000080be0c7824 */ /* 0x000fe400078e00ff */
[----:B------:R-:W-:-:S03]  /*0f40*/  IMAD.HI.U32 R2, R2, R11, RZ ;  /* 0x0000000b02027227 */ /* 0x000fc600078e00ff */
[----:B------:R-:W-:Y:S02]  /*0f50*/  SEL R12, R12, RZ, P0 ;  /* 0x000000ff0c0c7207 */ /* 0x000fe40000000000 */
[----:B------:R-:W-:Y:S02]  /*0f60*/  IADD3 R5, -R2, RZ, RZ ;  /* 0x000000ff02057210 */ /* 0x000fe40007ffe1ff */
[----:B------:R-:W-:Y:S01]  /*0f70*/  IADD3 R27, P1, R31, R12, RZ ;  /* 0x0000000c1f1b7210 */ /* 0x000fe20007f3e0ff */
[C---:B-1----:R-:W-:Y:S01]  /*0f80*/  IMAD.WIDE.U32 R12, R23.reuse, R6, RZ ;  /* 0x00000006170c7225 */ /* 0x042fe200078e00ff */
[----:B------:R-:W-:-:S03]  /*0f90*/  ISETP.NE.AND P0, PT, R23, -0x1, PT ;  /* 0xffffffff1700780c */ /* 0x000fc60003f05270 */
[----:B------:R-:W-:Y:S01]  /*0fa0*/  IMAD R11, R8, R5, R11 ;  /* 0x00000005080b7224 */ /* 0x000fe200078e020b */
[----:B------:R-:W-:Y:S01]  /*0fb0*/  IADD3.X R5, R29, R10, RZ, P1, !PT ;  /* 0x0000000a1d057210 */ /* 0x000fe20000ffe4ff */
[----:B------:R-:W-:Y:S01]  /*0fc0*/  IMAD R26, R27, UR9, RZ ;  /* 0x000000091b1a7c24 */ /* 0x000fe2000f8e02ff */
[----:B------:R-:W-:Y:S01]  /*0fd0*/  SEL R32, R14, R12, !P0 ;  /* 0x0000000c0e207207 */ /* 0x000fe20004000000 */
[----:B------:R-:W-:Y:S01]  /*0fe0*/  IMAD R10, R23, R7, RZ ;  /* 0x00000007170a7224 */ /* 0x000fe200078e02ff */
[----:B------:R-:W-:Y:S01]  /*0ff0*/  ISETP.GT.U32.AND P4, PT, R8, R11, PT ;  /* 0x0000000b0800720c */ /* 0x000fe20003f84070 */
[----:B------:R-:W-:Y:S01]  /*1000*/  IMAD R26, R5, UR8, R26 ;  /* 0x00000008051a7c24 */ /* 0x000fe2000f8e021a */
[----:B---3--:R-:W-:Y:S01]  /*1010*/  ISETP.NE.AND P1, PT, R9, RZ, PT ;  /* 0x000000ff0900720c */ /* 0x008fe20003f25270 */
[----:B------:R-:W1:Y:S01]  /*1020*/  @P2 LDC.64 R4, c[0x0][0x248] ;  /* 0x00009200ff042b82 */ /* 0x000e620000000a00 */
[----:B------:R-:W-:Y:S01]  /*1030*/  LOP3.LUT R12, R189, R0, RZ, 0x3c, !PT ;  /* 0x00000000bd0c7212 */ /* 0x000fe200078e3cff */
[----:B------:R-:W-:Y:S01]  /*1040*/  @P0 IMAD.IADD R30, R13, 0x1, R10 ;  /* 0x000000010d1e0824 */ /* 0x000fe200078e020a */
[----:B------:R-:W-:-:S02]  /*1050*/  @P2 IADD3 R14, R221, R222, RZ ;  /* 0x000000dedd0e2210 */ /* 0x000fc40007ffe0ff */
[----:B------:R-:W-:-:S03]  /*1060*/  ISETP.GE.AND P3, PT, R12, RZ, PT ;  /* 0x000000ff0c00720c */ /* 0x000fc60003f66270 */
[----:B------:R-:W3:Y:S02]  /*1070*/  @P0 LDC.64 R12, c[0x0][0x420] ;  /* 0x00010800ff0c0b82 */ /* 0x000ee40000000a00 */
[-C--:B------:R-:W-:Y:S02]  /*1080*/  @!P4 IADD3 R11, R11, -R8.reuse, RZ ;  /* 0x800000080b0bc210 */ /* 0x080fe40007ffe0ff */
[----:B------:R-:W-:Y:S02]  /*1090*/  @!P4 IADD3 R2, R2, 0x1, RZ ;  /* 0x000000010202c810 */ /* 0x000fe40007ffe0ff */
[----:B------:R-:W-:Y:S02]  /*10a0*/  ISETP.GE.U32.AND P6, PT, R11, R8, PT ;  /* 0x000000080b00720c */ /* 0x000fe40003fc6070 */
[----:B------:R-:W2:Y:S08]  /*10b0*/  LDC.64 R8, c[0x0][0x488] ;  /* 0x00012200ff087b82 */ /* 0x000eb00000000a00 */
[----:B------:R-:W2:Y:S01]  /*10c0*/  @!P0 LDC.64 R10, c[0x0][0x418] ;  /* 0x00010600ff0a8b82 */ /* 0x000ea20000000a00 */
[----:B-1----:R-:W-:-:S02]  /*10d0*/  @P2 IMAD R22, R14, R5, RZ ;  /* 0x000000050e162224 */ /* 0x002fc400078e02ff */
[----:B------:R-:W-:-:S04]  /*10e0*/  @P2 IMAD.WIDE.U32 R14, R14, R4, RZ ;  /* 0x000000040e0e2225 */ /* 0x000fc800078e00ff */
[----:B------:R-:W-:Y:S01]  /*10f0*/  @P6 VIADD R2, R2, 0x1 ;  /* 0x0000000102026836 */ /* 0x000fe20000000000 */
[----:B------:R-:W1:Y:S01]  /*1100*/  @P1 LDC R36, c[0x0][0x2e4] ;  /* 0x0000b900ff241b82 */ /* 0x000e620000000800 */
[----:B------:R-:W-:Y:S01]  /*1110*/  @P2 IADD3 R22, R15, R22, RZ ;  /* 0x000000160f162210 */ /* 0x000fe20007ffe0ff */
[----:B------:R-:W-:Y:S02]  /*1120*/  @P2 IMAD.MOV.U32 R24, RZ, RZ, R14 ;  /* 0x000000ffff182224 */ /* 0x000fe400078e000e */
        /* <DEDUP_REMOVED lines=14> */
.L_x_817:
        /* <DEDUP_REMOVED lines=13> */
.L_x_818:
[----:B------:R-:W-:Y:S01]  /*12e0*/  @P0 IMAD.WIDE.U32 R14, R23, R12, RZ ;  /* 0x0000000c170e0225 */ /* 0x000fe200078e00ff */
[----:B------:R-:W-:Y:S02]  /*12f0*/  @!P5 LOP3.LUT R2, RZ, R0, RZ, 0x33, !PT ;  /* 0x00000000ff02d212 */ /* 0x000fe400078e33ff */
[----:B------:R-:W-:Y:S01]  /*1300*/  ISETP.NE.AND P3, PT, R37, RZ, PT ;  /* 0x000000ff2500720c */ /* 0x000fe20003f65270 */
[----:B------:R-:W-:Y:S02]  /*1310*/  IMAD R38, R39, UR8, R38 ;  /* 0x0000000827267c24 */ /* 0x000fe4000f8e0226 */
[----:B------:R-:W-:-:S04]  /*1320*/  IMAD.WIDE.U32 R42, R40, UR8, RZ ;  /* 0x00000008282a7c25 */ /* 0x000fc8000f8e00ff */
[----:B------:R-:W-:Y:S01]  /*1330*/  @P0 IMAD R13, R23, R13, R15 ;  /* 0x0000000d170d0224 */ /* 0x000fe200078e020f */
[----:B------:R-:W-:Y:S01]  /*1340*/  IADD3 R12, R43, R38, RZ ;  /* 0x000000262b0c7210 */ /* 0x000fe20007ffe0ff */
[----:B--2---:R-:W-:Y:S02]  /*1350*/  @P1 IMAD R0, R190, R35, RZ ;  /* 0x00000023be001224 */ /* 0x004fe400078e02ff */
[----:B------:R-:W-:-:S04]  /*1360*/  IMAD.WIDE.U32 R40, R23, UR8, RZ ;  /* 0x0000000817287c25 */ /* 0x000fc8000f8e00ff */
[----:B------:R-:W-:Y:S02]  /*1370*/  IMAD R15, R23, UR9, RZ ;  /* 0x00000009170f7c24 */ /* 0x000fe4000f8e02ff */
[-C--:B------:R-:W-:Y:S02]  /*1380*/  @!P0 IMAD R25, R25, R10.reuse, RZ ;  /* 0x0000000a19198224 */ /* 0x080fe400078e02ff */
[----:B------:R-:W-:Y:S01]  /*1390*/  @!P0 IMAD.WIDE.U32 R38, R190, R10, RZ ;  /* 0x0000000abe268225 */ /* 0x000fe200078e00ff */
[----:B------:R-:W-:Y:S02]  /*13a0*/  @P1 SEL R10, R0, R23, !P0 ;  /* 0x00000017000a1207 */ /* 0x000fe40004000000 */
[----:B------:R-:W-:Y:S01]  /*13b0*/  SEL R0, R42, R40, !P0 ;  /* 0x000000282a007207 */ /* 0x000fe20004000000 */
[----:B------:R-:W-:Y:S01]  /*13c0*/  @!P0 IMAD R11, R190, R11, R25 ;  /* 0x0000000bbe0b8224 */ /* 0x000fe200078e0219 */
[----:B------:R-:W-:Y:S01]  /*13d0*/  @P0 IADD3 R12, R41, R15, RZ ;  /* 0x0000000f290c0210 */ /* 0x000fe20007ffe0ff */
[----:B------:R-:W-:Y:S01]  /*13e0*/  IMAD.WIDE.U32 R40, R34, R8, RZ ;  /* 0x0000000822287225 */ /* 0x000fe200078e00ff */
[----:B------:R-:W-:-:S02]  /*13f0*/  @!P0 MOV R14, R38 ;  /* 0x00000026000e8202 */ /* 0x000fc40000000f00 */
[----:B------:R-:W-:Y:S01]  /*1400*/  @!P0 IADD3 R13, R39, R11, RZ ;  /* 0x0000000b270d8210 */ /* 0x000fe20007ffe0ff */
[----:B------:R-:W-:Y:S01]  /*1410*/  IMAD R9, R34, R9, R41 ;  /* 0x0000000922097224 */ /* 0x000fe200078e0229 */
[----:B------:R-:W-:Y:S01]  /*1420*/  SEL R15, R40, RZ, P3 ;  /* 0x000000ff280f7207 */ /* 0x000fe20001800000 */
[----:B------:R-:W-:Y:S01]  /*1430*/  IMAD.WIDE.U32 R40, R27, UR8, RZ ;  /* 0x000000081b287c25 */ /* 0x000fe2000f8e00ff */
[----:B------:R-:W-:Y:S02]  /*1440*/  SHF.R.S32.HI R27, RZ, 0x1f, R21 ;  /* 0x0000001fff1b7819 */ /* 0x000fe40000011415 */
[--C-:B------:R-:W-:Y:S01]  /*1450*/  SHF.R.S32.HI R8, RZ, 0x1f, R189.reuse ;  /* 0x0000001fff087819 */ /* 0x100fe200000114bd */
[----:B-1----:R-:W-:Y:S01]  /*1460*/  @P1 IMAD R36, R189, R36, R10 ;  /* 0x00000024bd241224 */ /* 0x002fe200078e020a */
[----:B------:R-:W-:Y:S01]  /*1470*/  IADD3 R38, R41, R26, RZ ;  /* 0x0000001a29267210 */ /* 0x000fe20007ffe0ff */
[----:B------:R-:W-:Y:S01]  /*1480*/  IMAD R34, R189, UR17, RZ ;  /* 0x00000011bd227c24 */ /* 0x000fe2000f8e02ff */
[----:B------:R-:W-:Y:S01]  /*1490*/  SEL R9, R9, RZ, P3 ;  /* 0x000000ff09097207 */ /* 0x000fe20001800000 */
[----:B------:R-:W-:Y:S01]  /*14a0*/  @!P1 IMAD R10, R190, UR14, R189 ;  /* 0x0000000ebe0a9c24 */ /* 0x000fe2000f8e02bd */
[----:B------:R-:W-:-:S02]  /*14b0*/  SHF.R.S32.HI R26, RZ, 0x1f, R2 ;  /* 0x0000001fff1a7819 */ /* 0x000fc40000011402 */
[----:B------:R-:W-:Y:S01]  /*14c0*/  SHF.R.S32.HI R25, RZ, 0x1f, R34 ;  /* 0x0000001fff197819 */ /* 0x000fe20000011422 */
[----:B------:R-:W-:Y:S01]  /*14d0*/  @!P1 IMAD R36, R10, R35, RZ ;  /* 0x000000230a249224 */ /* 0x000fe200078e02ff */
        /* <DEDUP_REMOVED lines=8> */
.L_x_819:
[----:B------:R-:W-:-:S04]  /*1560*/  IMAD R210, R190, UR14, R189 ;  /* 0x0000000ebed27c24 */ /* 0x000fc8000f8e02bd */
[----:B------:R-:W-:-:S07]  /*1570*/  IMAD R210, R210, R33, RZ ;  /* 0x00000021d2d27224 */ /* 0x000fce00078e02ff */
.L_x_820:
[----:B------:R-:W1:Y:S01]  /*1580*/  S2R R23, SR_TID.X ;  /* 0x0000000000177919 */ /* 0x000e620000002100 */
[----:B------:R-:W2:Y:S01]  /*1590*/  LDC.64 R10, c[0x0][0x420] ;  /* 0x00010800ff0a7b82 */ /* 0x000ea20000000a00 */
[----:B------:R-:W-:Y:S01]  /*15a0*/  UIMAD UR17, UR17, UR14, URZ ;  /* 0x0000000e111172a4 */ /* 0x000fe2000f8e023f */
[----:B------:R-:W-:Y:S01]  /*15b0*/  IADD3 R42, P0, R200, R14, RZ ;  /* 0x0000000ec82a7210 */ /* 0x000fe20007f1e0ff */
[C---:B------:R-:W-:Y:S01]  /*15c0*/  IMAD.IADD R210, R31.reuse, 0x1, R210 ;  /* 0x000000011fd27824 */ /* 0x040fe200078e02d2 */
[----:B------:R-:W-:Y:S01]  /*15d0*/  SHF.R.S32.HI R201, RZ, 0x1f, R200 ;  /* 0x0000001fffc97819 */ /* 0x000fe200000114c8 */
[----:B------:R-:W-:Y:S01]  /*15e0*/  USHF.L.U32 UR15, UR17, 0x6, URZ ;  /* 0x00000006110f7899 */ /* 0x000fe2000800063f */
[----:B------:R-:W-:Y:S01]  /*15f0*/  IADD3 R36, R31, R36, RZ ;  /* 0x000000241f247210 */ /* 0x000fe20007ffe0ff */
[----:B------:R-:W-:Y:S01]  /*1600*/  ULDC.64 UR12, c[0x0][0x210] ;  /* 0x00008400000c7ab9 */ /* 0x000fe20000000a00 */
[----:B------:R-:W3:Y:S01]  /*1610*/  LDC.64 R228, c[0x0][0x2b0] ;  /* 0x0000ac00ffe47b82 */ /* 0x000ee20000000a00 */
[----:B------:R-:W-:Y:S01]  /*1620*/  USHF.R.S32.HI UR8, URZ, 0x1f, UR15 ;  /* 0x0000001f3f087899 */ /* 0x000fe2000801140f */
[----:B------:R-:W-:Y:S01]  /*1630*/  IMAD.X R43, R201, 0x1, R13, P0 ;  /* 0x00000001c92b7824 */ /* 0x000fe200000e060d */
[----:B------:R-:W-:Y:S01]  /*1640*/  IADD3 R34, P4, P2, R40, UR15, R34 ;  /* 0x0000000f28227c10 */ /* 0x000fe2000fa9e022 */
[----:B------:R-:W-:Y:S01]  /*1650*/  ULDC.64 UR10, c[0x0][0x3e0] ;  /* 0x0000f800000a7ab9 */ /* 0x000fe20000000a00 */
[----:B------:R-:W-:Y:S01]  /*1660*/  BSSY B1, `(.L_x_816) ;  /* 0x00006dd000017945 */ /* 0x000fe20003800000 */
[----:B------:R-:W-:-:S02]  /*1670*/  LEA.HI.SX32 R220, R16, 0xffffffff, 0x1a ;  /* 0xffffffff10dc7811 */ /* 0x000fc400078fd2ff */
[----:B------:R-:W-:Y:S02]  /*1680*/  IADD3 R13, P1, P0, R15, R34, R0 ;  /* 0x000000220f0d7210 */ /* 0x000fe4000783e000 */
[----:B------:R-:W-:Y:S01]  /*1690*/  IADD3.X R38, R38, UR8, R25, P4, P2 ;  /* 0x0000000826267c10 */ /* 0x000fe2000a7e4419 */
[----:B------:R-:W-:Y:S01]  /*16a0*/  ULDC.64 UR8, c[0x0][0x428] ;  /* 0x00010a0000087ab9 */ /* 0x000fe20000000a00 */
[----:B------:R-:W-:Y:S02]  /*16b0*/  IADD3 R15, P2, R196, R31, RZ ;  /* 0x0000001fc40f7210 */ /* 0x000fe40007f5e0ff */
[----:B------:R-:W-:Y:S01]  /*16c0*/  SHF.R.S32.HI R25, RZ, 0x1f, R196 ;  /* 0x0000001fff197819 */ /* 0x000fe200000114c4 */
[----:B--2---:R-:W-:Y:S01]  /*16d0*/  IMAD R14, R29, R10, RZ ;  /* 0x0000000a1d0e7224 */ /* 0x004fe200078e02ff */
[----:B------:R-:W-:Y:S01]  /*16e0*/  IADD3.X R9, R9, R38, R12, P1, P0 ;  /* 0x0000002609097210 */ /* 0x000fe20000fe040c */
[----:B------:R-:W-:Y:S01]  /*16f0*/  IMAD.WIDE.U32 R42, R31, R10, R42 ;  /* 0x0000000a1f2a7225 */ /* 0x000fe200078e002a */
[----:B------:R-:W-:-:S03]  /*1700*/  ISETP.GE.AND P4, PT, R17, 0x1, PT ;  /* 0x000000011100780c */ /* 0x000fc60003f86270 */
[----:B------:R-:W-:Y:S01]  /*1710*/  IMAD R39, R31, R11, R14 ;  /* 0x0000000b1f277224 */ /* 0x000fe200078e020e */
[----:B-1----:R-:W-:Y:S01]  /*1720*/  SHF.R.S32.HI R0, RZ, 0x1f, R23 ;  /* 0x0000001fff007819 */ /* 0x002fe20000011417 */
[----:B------:R-:W-:Y:S02]  /*1730*/  IMAD.X R29, R25, 0x1, R29, P2 ;  /* 0x00000001191d7824 */ /* 0x000fe400010e061d */
[----:B------:R-:W-:Y:S01]  /*1740*/  IMAD.WIDE.U32 R40, R15, R6, R200 ;  /* 0x000000060f287225 */ /* 0x000fe200078e00c8 */
[----:B------:R-:W-:-:S03]  /*1750*/  LEA.HI R31, R0, R23, RZ, 0x5 ;  /* 0x00000017001f7211 */ /* 0x000fc600078f28ff */
[----:B------:R-:W-:Y:S01]  /*1760*/  IMAD R14, R29, R6, RZ ;  /* 0x000000061d0e7224 */ /* 0x000fe200078e02ff */
[----:B------:R-:W-:Y:S01]  /*1770*/  LOP3.LUT R230, R31, 0xffffffe0, RZ, 0xc0, !PT ;  /* 0xffffffe01fe67812 */ /* 0x000fe200078ec0ff */
[----:B------:R-:W-:Y:S01]  /*1780*/  IMAD.IADD R39, R43, 0x1, R39 ;  /* 0x000000012b277824 */ /* 0x000fe200078e0227 */
[----:B------:R-:W-:Y:S01]  /*1790*/  SHF.R.S32.HI R31, RZ, 0x5, R31 ;  /* 0x00000005ff1f7819 */ /* 0x000fe2000001141f */
[----:B------:R-:W-:Y:S01]  /*17a0*/  IMAD R29, R15, R7, R14 ;  /* 0x000000070f1d7224 */ /* 0x000fe200078e020e */
[----:B------:R-:W-:Y:S01]  /*17b0*/  IADD3 R230, -R230, R23, RZ ;  /* 0x00000017e6e67210 */ /* 0x000fe20007ffe1ff */
[----:B------:R-:W-:Y:S01]  /*17c0*/  IMAD.MOV.U32 R38, RZ, RZ, R42 ;  /* 0x000000ffff267224 */ /* 0x000fe200078e002a */
[----:B------:R-:W1:Y:S01]  /*17d0*/  LDC.64 R14, c[0x0][0x478] ;  /* 0x00011e00ff0e7b82 */ /* 0x000e620000000a00 */
[----:B------:R-:W-:Y:S01]  /*17e0*/  IMAD R12, R8, UR8, RZ ;  /* 0x00000008080c7c24 */ /* 0x000fe2000f8e02ff */
[----:B------:R-:W-:Y:S01]  /*17f0*/  IADD3 R32, P1, R32, R40, RZ ;  /* 0x0000002820207210 */ /* 0x000fe20007f3e0ff */
[----:B------:R-:W-:-:S02]  /*1800*/  IMAD R34, R31, UR17, R230 ;  /* 0x000000111f227c24 */ /* 0x000fc4000f8e02e6 */
[C---:B------:R-:W-:Y:S01]  /*1810*/  IMAD R12, R189.reuse, UR9, R12 ;  /* 0x00000009bd0c7c24 */ /* 0x040fe2000f8e020c */
[----:B------:R-:W-:Y:S01]  /*1820*/  IADD3.X R33, R30, R41, R29, P1, !PT ;  /* 0x000000291e217210 */ /* 0x000fe20000ffe41d */
[----:B------:R-:W-:Y:S01]  /*1830*/  IMAD.WIDE.U32 R38, R189, UR8, R38 ;  /* 0x00000008bd267c25 */ /* 0x000fe2000f8e0026 */
[----:B------:R-:W-:Y:S01]  /*1840*/  IADD3 R13, P0, R34, R13, RZ ;  /* 0x0000000d220d7210 */ /* 0x000fe20007f1e0ff */
[----:B------:R-:W-:Y:S02]  /*1850*/  ULDC.64 UR8, c[0x0][0x258] ;  /* 0x0000960000087ab9 */ /* 0x000fe40000000a00 */
[----:B------:R-:W-:Y:S01]  /*1860*/  IMAD R8, R8, UR8, RZ ;  /* 0x0000000808087c24 */ /* 0x000fe2000f8e02ff */
[----:B------:R-:W-:Y:S01]  /*1870*/  LEA.HI.X.SX32 R34, R34, R9, 0x1, P0 ;  /* 0x0000000922227211 */ /* 0x000fe200000f0eff */
[----:B------:R-:W-:Y:S02]  /*1880*/  IMAD.IADD R39, R39, 0x1, R12 ;  /* 0x0000000127277824 */ /* 0x000fe400078e020c */
[----:B------:R-:W-:-:S02]  /*1890*/  IMAD R9, R25, R10, RZ ;  /* 0x0000000a19097224 */ /* 0x000fc400078e02ff */
[C---:B------:R-:W-:Y:S02]  /*18a0*/  IMAD R12, R189.reuse, UR9, R8 ;  /* 0x00000009bd0c7c24 */ /* 0x040fe4000f8e0208 */
[----:B------:R-:W-:Y:S01]  /*18b0*/  IMAD.WIDE.U32 R32, R189, UR8, R32 ;  /* 0x00000008bd207c25 */ /* 0x000fe2000f8e0020 */
[----:B------:R-:W-:Y:S02]  /*18c0*/  ULDC.64 UR8, c[0x0][0x400] ;  /* 0x0001000000087ab9 */ /* 0x000fe40000000a00 */
[C---:B------:R-:W-:Y:S01]  /*18d0*/  LEA R232, P0, R13.reuse, UR8, 0x2 ;  /* 0x000000080de87c11 */ /* 0x040fe2000f8010ff */
[----:B------:R-:W-:Y:S01]  /*18e0*/  IMAD R8, R196, R11, R9 ;  /* 0x0000000bc4087224 */ /* 0x000fe200078e0209 */
[----:B------:R-:W-:Y:S01]  /*18f0*/  LEA R226, P2, R32, UR12, 0x1 ;  /* 0x0000000c20e27c11 */ /* 0x000fe2000f8408ff */
[----:B------:R-:W-:Y:S01]  /*1900*/  IMAD.WIDE.U32 R38, R196, R10, R38 ;  /* 0x0000000ac4267225 */ /* 0x000fe200078e0026 */
[----:B------:R-:W-:-:S03]  /*1910*/  LEA.HI.X R233, R13, UR9, R34, 0x2, P0 ;  /* 0x000000090de97c11 */ /* 0x000fc600080f1422 */
[----:B------:R-:W-:Y:S01]  /*1920*/  IMAD.IADD R9, R33, 0x1, R12 ;  /* 0x0000000121097824 */ /* 0x000fe200078e020c */
[----:B------:R-:W-:Y:S01]  /*1930*/  IADD3 R8, R39, R8, RZ ;  /* 0x0000000827087210 */ /* 0x000fe20007ffe0ff */
[----:B---3--:R-:W-:Y:S01]  /*1940*/  IMAD.WIDE R228, R36, 0x4, R228 ;  /* 0x0000000424e47825 */ /* 0x008fe200078e02e4 */
[----:B------:R-:W-:Y:S02]  /*1950*/  LEA R224, P1, R38, UR10, 0x1 ;  /* 0x0000000a26e07c11 */ /* 0x000fe4000f8208ff */
[----:B------:R-:W-:Y:S01]  /*1960*/  LEA.HI.X R227, R32, UR13, R9, 0x1, P2 ;  /* 0x0000000d20e37c11 */ /* 0x000fe200090f0c09 */
[----:B-1----:R-:W-:Y:S01]  /*1970*/  IMAD.WIDE R210, R210, 0x4, R14 ;  /* 0x00000004d2d27825 */ /* 0x002fe200078e020e */
[----:B------:R-:W-:Y:S01]  /*1980*/  LEA.HI.X R225, R38, UR11, R8, 0x1, P1 ;  /* 0x0000000b26e17c11 */ /* 0x000fe200088f0c08 */
[----:B------:R-:W-:Y:S08]  /*1990*/  @!P4 BRA `(.L_x_821) ;  /* 0x0000005c00e0c947 */ /* 0x000ff00003800000 */
[----:B------:R-:W-:Y:S01]  /*19a0*/  IMAD R8, R198, -0x80, R219 ;  /* 0xffffff80c6087824 */ /* 0x000fe200078e02db */
[----:B------:R-:W-:Y:S01]  /*19b0*/  ULDC.64 UR8, c[0x0][0x268] ;  /* 0x00009a0000087ab9 */ /* 0x000fe20000000a00 */
[C---:B------:R-:W-:Y:S02]  /*19c0*/  VIADD R9, R196.reuse, 0x20 ;  /* 0x00000020c4097836 */ /* 0x040fe40000000000 */
[C---:B------:R-:W-:Y:S01]  /*19d0*/  VIADD R13, R196.reuse, 0x40 ;  /* 0x00000040c40d7836 */ /* 0x040fe20000000000 */
[----:B------:R-:W-:Y:S01]  /*19e0*/  ISETP.GE.AND P6, PT, R196, R8, PT ;  /* 0x00000008c400720c */ /* 0x000fe20003fc6270 */
[----:B------:R-:W-:Y:S01]  /*19f0*/  IMAD R12, R27, R18, RZ ;  /* 0x000000121b0c7224 */ /* 0x000fe200078e02ff */
[----:B------:R-:W-:Y:S01]  /*1a00*/  ISETP.GE.AND P5, PT, R9, R8, PT ;  /* 0x000000080900720c */ /* 0x000fe20003fa6270 */
[----:B------:R-:W-:Y:S01]  /*1a10*/  IMAD.WIDE.U32 R30, R21, R18, R200 ;  /* 0x00000012151e7225 */ /* 0x000fe200078e00c8 */
[----:B------:R-:W-:-:S03]  /*1a20*/  ISETP.GE.AND P4, PT, R13, R8, PT ;  /* 0x000000080d00720c */ /* 0x000fc60003f86270 */
[----:B------:R-:W-:Y:S01]  /*1a30*/  VIADD R15, R196, 0x60 ;  /* 0x00000060c40f7836 */ /* 0x000fe20000000000 */
[----:B------:R-:W-:Y:S01]  /*1a40*/  IADD3 R36, P0, R20, R30, RZ ;  /* 0x0000001e14247210 */ /* 0x000fe20007f1e0ff */
[----:B------:R-:W-:Y:S02]  /*1a50*/  IMAD R13, R21, R19, R12 ;  /* 0x00000013150d7224 */ /* 0x000fe400078e020c */
[----:B------:R-:W-:Y:S01]  /*1a60*/  IMAD.SHL.U32 R11, R11, 0x40, RZ ;  /* 0x000000400b0b7824 */ /* 0x000fe200078e00ff */
[----:B------:R-:W-:Y:S01]  /*1a70*/  ISETP.GE.AND P2, PT, R15, R8, PT ;  /* 0x000000080f00720c */ /* 0x000fe20003f46270 */
[----:B------:R-:W-:Y:S01]  /*1a80*/  IMAD R20, R220, -0x40, R17 ;  /* 0xffffffc0dc147824 */ /* 0x000fe200078e0211 */
[----:B------:R-:W-:Y:S01]  /*1a90*/  IADD3.X R37, R28, R31, R13, P0, !PT ;  /* 0x0000001f1c257210 */ /* 0x000fe200007fe40d */
[----:B------:R-:W1:Y:S01]  /*1aa0*/  @!P6 LDC.64 R16, c[0x0][0x220] ;  /* 0x00008800ff10eb82 */ /* 0x000e620000000a00 */
[----:B------:R-:W-:Y:S01]  /*1ab0*/  @!P5 IADD3 R33, P0, R196, 0x20, RZ ;  /* 0x00000020c421d810 */ /* 0x000fe20007f1e0ff */
[----:B------:R-:W-:Y:S01]  /*1ac0*/  IMAD R13, R26, UR8, RZ ;  /* 0x000000081a0d7c24 */ /* 0x000fe2000f8e02ff */
[----:B------:R-:W-:Y:S01]  /*1ad0*/  ISETP.GE.AND P1, PT, R9, R20, PT ;  /* 0x000000140900720c */ /* 0x000fe20003f26270 */
[----:B------:R-:W-:-:S04]  /*1ae0*/  IMAD.WIDE.U32 R36, R2, UR8, R36 ;  /* 0x0000000802247c25 */ /* 0x000fc8000f8e0024 */
[----:B------:R-:W-:Y:S01]  /*1af0*/  IMAD.SHL.U32 R7, R7, 0x40, RZ ;  /* 0x0000004007077824 */ /* 0x000fe200078e00ff */
[----:B------:R-:W2:Y:S01]  /*1b00*/  @!P5 LDC.64 R14, c[0x0][0x220] ;  /* 0x00008800ff0edb82 */ /* 0x000ea20000000a00 */
[----:B------:R-:W-:Y:S01]  /*1b10*/  @!P5 IMAD.X R35, RZ, RZ, R25, P0 ;  /* 0x000000ffff23d224 */ /* 0x000fe200000e0619 */
[----:B------:R-:W-:Y:S01]  /*1b20*/  @!P4 IADD3 R31, P0, R196, 0x40, RZ ;  /* 0x00000040c41fc810 */ /* 0x000fe20007f1e0ff */
[----:B------:R-:W-:Y:S01]  /*1b30*/  IMAD R9, R2, UR9, R13 ;  /* 0x0000000902097c24 */ /* 0x000fe2000f8e020d */
[----:B------:R-:W-:Y:S01]  /*1b40*/  ULDC.64 UR8, c[0x0][0x260] ;  /* 0x0000980000087ab9 */ /* 0x000fe20000000a00 */
[----:B------:R-:W-:Y:S02]  /*1b50*/  @!P5 IMAD R34, R35, R18, RZ ;  /* 0x000000122322d224 */ /* 0x000fe400078e02ff */
[----:B------:R-:W-:Y:S01]  /*1b60*/  IMAD.MOV.U32 R216, RZ, RZ, 0x7f800000 ;  /* 0x7f800000ffd87424 */ /* 0x000fe200078e00ff */
[----:B------:R-:W3:Y:S01]  /*1b70*/  @!P4 LDC.64 R12, c[0x0][0x220] ;  /* 0x00008800ff0ccb82 */ /* 0x000ee20000000a00 */
[----:B------:R-:W-:Y:S01]  /*1b80*/  @!P4 IMAD.X R29, RZ, RZ, R25, P0 ;  /* 0x000000ffff1dc224 */ /* 0x000fe200000e0619 */
[----:B------:R-:W-:Y:S01]  /*1b90*/  @!P2 IADD3 R32, P0, R196, 0x60, RZ ;  /* 0x00000060c420a810 */ /* 0x000fe20007f1e0ff */
[----:B------:R-:W-:-:S02]  /*1ba0*/  IMAD.IADD R37, R37, 0x1, R9 ;  /* 0x0000000125257824 */ /* 0x000fc400078e0209 */
[----:B------:R-:W-:Y:S02]  /*1bb0*/  IMAD.MOV.U32 R217, RZ, RZ, 0x7f800000 ;  /* 0x7f800000ffd97424 */ /* 0x000fe400078e00ff */
[----:B------:R-:W-:Y:S01]  /*1bc0*/  IMAD.MOV.U32 R214, RZ, RZ, 0x7f800000 ;  /* 0x7f800000ffd67424 */ /* 0x000fe200078e00ff */
[----:B------:R-:W4:Y:S01]  /*1bd0*/  @!P2 LDC.64 R8, c[0x0][0x220] ;  /* 0x00008800ff08ab82 */ /* 0x000f220000000a00 */
[----:B------:R-:W-:Y:S02]  /*1be0*/  @!P6 IMAD R30, R25, R18, RZ ;  /* 0x00000012191ee224 */ /* 0x000fe400078e02ff */
[----:B------:R-:W-:-:S05]  /*1bf0*/  IMAD.MOV.U32 R215, RZ, RZ, 0x7f800000 ;  /* 0x7f800000ffd77424 */ /* 0x000fca00078e00ff */
[----:B------:R-:W-:Y:S01]  /*1c00*/  @P3 BAR.SYNC.DEFER_BLOCKING 0x0 ;  /* 0x0000000000003b1d */ /* 0x000fe20000010000 */
[-C--:B------:R-:W-:Y:S02]  /*1c10*/  @!P4 IMAD R28, R29, R18.reuse, RZ ;  /* 0x000000121d1cc224 */ /* 0x080fe400078e02ff */
[----:B------:R-:W-:Y:S02]  /*1c20*/  @!P5 IMAD R29, R33, R19, R34 ;  /* 0x00000013211dd224 */ /* 0x000fe400078e0222 */
[----:B------:R-:W-:Y:S01]  /*1c30*/  @!P5 IMAD.MOV.U32 R38, RZ, RZ, R36 ;  /* 0x000000ffff26d224 */ /* 0x000fe200078e0024 */
[----:B------:R-:W-:Y:S01]  /*1c40*/  LEA.HI R0, R0, R23, RZ, 0x4 ;  /* 0x0000001700007211 */ /* 0x000fe200078f20ff */
[--C-:B------:R-:W-:Y:S01]  /*1c50*/  @!P5 IMAD.MOV.U32 R39, RZ, RZ, R37.reuse ;  /* 0x000000ffff27d224 */ /* 0x100fe200078e0025 */
[----:B------:R-:W-:Y:S01]  /*1c60*/  USHF.L.U32 UR22, UR17, 0x4, URZ ;  /* 0x0000000411167899 */ /* 0x000fe2000800063f */
[C---:B------:R-:W-:Y:S01]  /*1c70*/  @!P6 IMAD R30, R196.reuse, R19, R30 ;  /* 0x00000013c41ee224 */ /* 0x040fe200078e021e */
[----:B------:R-:W-:Y:S01]  /*1c80*/  USHF.L.U32 UR23, UR17, 0x3, URZ ;  /* 0x0000000311177899 */ /* 0x000fe2000800063f */
[----:B------:R-:W-:Y:S01]  /*1c90*/  @!P6 IMAD.WIDE.U32 R34, R196, R18, R36 ;  /* 0x00000012c422e225 */ /* 0x000fe200078e0024 */
[----:B------:R-:W-:-:S03]  /*1ca0*/  UIADD3 UR13, -UR15, URZ, URZ ;  /* 0x0000003f0f0d7290 */ /* 0x000fc6000fffe13f */
[----:B------:R-:W-:Y:S02]  /*1cb0*/  IMAD.MOV.U32 R179, RZ, RZ, 0x20 ;  /* 0x00000020ffb37424 */ /* 0x000fe400078e00ff */
[----:B------:R-:W-:Y:S02]  /*1cc0*/  VIADD R182, R185, 0x1000 ;  /* 0x00001000b9b67836 */ /* 0x000fe40000000000 */
[----:B------:R-:W-:Y:S02]  /*1cd0*/  IMAD.SHL.U32 R213, R195, 0x20, RZ ;  /* 0x00000020c3d57824 */ /* 0x000fe400078e00ff */
[----:B------:R-:W-:Y:S01]  /*1ce0*/  IMAD.MOV.U32 R187, RZ, RZ, 0x40 ;  /* 0x00000040ffbb7424 */ /* 0x000fe200078e00ff */
[----:B------:R-:W-:Y:S01]  /*1cf0*/  CS2R R94, SRZ ;  /* 0x00000000005e7805 */ /* 0x000fe2000001ff00 */
[----:B------:R-:W-:Y:S01]  /*1d00*/  @!P5 IMAD.WIDE.U32 R38, R33, R18, R38 ;  /* 0x000000122126d225 */ /* 0x000fe200078e0026 */
[----:B------:R-:W-:Y:S02]  /*1d10*/  CS2R R92, SRZ ;  /* 0x00000000005c7805 */ /* 0x000fe4000001ff00 */
[----:B------:R-:W-:-:S02]  /*1d20*/  CS2R R98, SRZ ;  /* 0x0000000000627805 */ /* 0x000fc4000001ff00 */
[----:B------:R-:W-:Y:S01]  /*1d30*/  CS2R R96, SRZ ;  /* 0x0000000000607805 */ /* 0x000fe2000001ff00 */
[----:B------:R-:W-:Y:S01]  /*1d40*/  @!P2 IMAD.X R33, RZ, RZ, R25, P0 ;  /* 0x000000ffff21a224 */ /* 0x000fe200000e0619 */
[C---:B-1----:R-:W-:Y:S01]  /*1d50*/  @!P6 LEA R16, P0, R34.reuse, R16, 0x1 ;  /* 0x000000102210e211 */ /* 0x042fe200078008ff */
[----:B------:R-:W-:Y:S01]  /*1d60*/  @!P6 IMAD.IADD R30, R35, 0x1, R30 ;  /* 0x00000001231ee824 */ /* 0x000fe200078e021e */
[----:B------:R-:W-:Y:S01]  /*1d70*/  CS2R R90, SRZ ;  /* 0x00000000005a7805 */ /* 0x000fe2000001ff00 */
[----:B------:R-:W-:Y:S01]  /*1d80*/  @!P4 IMAD.MOV.U32 R40, RZ, RZ, R36 ;  /* 0x000000ffff28c224 */ /* 0x000fe200078e0024 */
[----:B------:R-:W-:Y:S01]  /*1d90*/  CS2R R88, SRZ ;  /* 0x0000000000587805 */ /* 0x000fe2000001ff00 */
[----:B------:R-:W-:Y:S01]  /*1da0*/  @!P4 IMAD.MOV.U32 R41, RZ, RZ, R37 ;  /* 0x000000ffff29c224 */ /* 0x000fe200078e0025 */
[----:B------:R-:W-:Y:S01]  /*1db0*/  @!P6 LEA.HI.X R17, R34, R17, R30, 0x1, P0 ;  /* 0x000000112211e211 */ /* 0x000fe200000f0c1e */
[----:B------:R-:W-:Y:S01]  /*1dc0*/  @!P5 IMAD.IADD R29, R39, 0x1, R29 ;  /* 0x00000001271dd824 */ /* 0x000fe200078e021d */
[C---:B--2---:R-:W-:Y:S01]  /*1dd0*/  @!P5 LEA R14, P0, R38.reuse, R14, 0x1 ;  /* 0x0000000e260ed211 */ /* 0x044fe200078008ff */
[C---:B------:R-:W-:Y:S01]  /*1de0*/  @!P4 IMAD R28, R31.reuse, R19, R28 ;  /* 0x000000131f1cc224 */ /* 0x040fe200078e021c */
[----:B------:R-:W-:Y:S01]  /*1df0*/  CS2R R86, SRZ ;  /* 0x0000000000567805 */ /* 0x000fe2000001ff00 */
[----:B------:R-:W-:Y:S01]  /*1e00*/  @!P4 IMAD.WIDE.U32 R40, R31, R18, R40 ;  /* 0x000000121f28c225 */ /* 0x000fe200078e0028 */
[----:B------:R-:W-:-:S02]  /*1e10*/  @!P5 LEA.HI.X R15, R38, R15, R29, 0x1, P0 ;  /* 0x0000000f260fd211 */ /* 0x000fc400000f0c1d */
[----:B------:R-:W-:Y:S02]  /*1e20*/  CS2R R84, SRZ ;  /* 0x0000000000547805 */ /* 0x000fe4000001ff00 */
[----:B------:R-:W-:Y:S01]  /*1e30*/  CS2R R78, SRZ ;  /* 0x00000000004e7805 */ /* 0x000fe2000001ff00 */
[----:B------:R-:W-:Y:S01]  /*1e40*/  @!P2 IMAD R33, R33, R18, RZ ;  /* 0x000000122121a224 */ /* 0x000fe200078e02ff */
[----:B---3--:R-:W-:Y:S01]  /*1e50*/  @!P4 LEA R30, P0, R40, R12, 0x1 ;  /* 0x0000000c281ec211 */ /* 0x008fe200078008ff */
[----:B------:R-:W-:Y:S01]  /*1e60*/  @!P4 IMAD.IADD R28, R41, 0x1, R28 ;  /* 0x00000001291cc824 */ /* 0x000fe200078e021c */
[----:B------:R-:W-:Y:S01]  /*1e70*/  CS2R R76, SRZ ;  /* 0x00000000004c7805 */ /* 0x000fe2000001ff00 */
[C---:B------:R-:W-:Y:S01]  /*1e80*/  @!P2 IMAD R33, R32.reuse, R19, R33 ;  /* 0x000000132021a224 */ /* 0x040fe200078e0221 */
[----:B------:R-:W-:Y:S01]  /*1e90*/  CS2R R82, SRZ ;  /* 0x0000000000527805 */ /* 0x000fe2000001ff00 */
[----:B------:R-:W-:Y:S01]  /*1ea0*/  @!P2 IMAD.WIDE.U32 R18, R32, R18, R36 ;  /* 0x000000122012a225 */ /* 0x000fe200078e0024 */
[----:B------:R-:W-:-:S02]  /*1eb0*/  @!P4 LEA.HI.X R31, R40, R13, R28, 0x1, P0 ;  /* 0x0000000d281fc211 */ /* 0x000fc400000f0c1c */
[----:B------:R-:W-:Y:S02]  /*1ec0*/  CS2R R80, SRZ ;  /* 0x0000000000507805 */ /* 0x000fe4000001ff00 */
[----:B------:R-:W-:Y:S01]  /*1ed0*/  CS2R R74, SRZ ;  /* 0x00000000004a7805 */ /* 0x000fe2000001ff00 */
[----:B------:R-:W-:Y:S01]  /*1ee0*/  @!P2 IMAD.IADD R12, R19, 0x1, R33 ;  /* 0x00000001130ca824 */ /* 0x000fe200078e0221 */
[----:B----4-:R-:W-:Y:S01]  /*1ef0*/  @!P2 LEA R32, P0, R18, R8, 0x1 ;  /* 0x000000081220a211 */ /* 0x010fe200078008ff */
[----:B------:R-:W-:Y:S01]  /*1f00*/  IMAD.WIDE.U32 R28, R10, 0x40, RZ ;  /* 0x000000400a1c7825 */ /* 0x000fe200078e00ff */
[----:B------:R-:W-:Y:S02]  /*1f10*/  @!P5 IADD3 R19, P3, R196, 0x20, RZ ;  /* 0x00000020c413d810 */ /* 0x000fe40007f7e0ff */
[----:B------:R-:W-:Y:S02]  /*1f20*/  CS2R R72, SRZ ;  /* 0x0000000000487805 */ /* 0x000fe4000001ff00 */
[----:B------:R-:W-:Y:S01]  /*1f30*/  @!P2 LEA.HI.X R33, R18, R9, R12, 0x1, P0 ;  /* 0x000000091221a211 */ /* 0x000fe200000f0c0c */
[----:B------:R-:W-:Y:S01]  /*1f40*/  IMAD.WIDE.U32 R8, R6, 0x40, RZ ;  /* 0x0000004006087825 */ /* 0x000fe200078e00ff */
[----:B------:R-:W-:-:S02]  /*1f50*/  @!P1 IADD3 R34, P0, R224, R28, RZ ;  /* 0x0000001ce0229210 */ /* 0x000fc40007f1e0ff */
[----:B------:R-:W-:Y:S02]  /*1f60*/  CS2R R70, SRZ ;  /* 0x0000000000467805 */ /* 0x000fe4000001ff00 */
[----:B------:R-:W-:Y:S01]  /*1f70*/  CS2R R68, SRZ ;  /* 0x0000000000447805 */ /* 0x000fe2000001ff00 */
[-C--:B------:R-:W-:Y:S01]  /*1f80*/  IMAD R6, R27, R4.reuse, RZ ;  /* 0x000000041b067224 */ /* 0x080fe200078e02ff */
[----:B------:R-:W-:Y:S01]  /*1f90*/  @!P1 IADD3.X R35, R225, R29, R11, P0, !PT ;  /* 0x0000001de1239210 */ /* 0x000fe200007fe40b */
[----:B------:R-:W-:Y:S01]  /*1fa0*/  IMAD.WIDE.U32 R10, R21, R4, R200 ;  /* 0x00000004150a7225 */ /* 0x000fe200078e00c8 */
[----:B------:R-:W-:Y:S02]  /*1fb0*/  @!P1 IADD3 R28, P0, R226, R8, RZ ;  /* 0x00000008e21c9210 */ /* 0x000fe40007f1e0ff */
[----:B------:R-:W-:Y:S02]  /*1fc0*/  CS2R R62, SRZ ;  /* 0x00000000003e7805 */ /* 0x000fe4000001ff00 */
[----:B------:R-:W-:Y:S01]  /*1fd0*/  LEA R27, R194, UR6, 0x1 ;  /* 0x00000006c21b7c11 */ /* 0x000fe2000f8e08ff */
[----:B------:R-:W-:Y:S01]  /*1fe0*/  IMAD.MOV.U32 R208, RZ, RZ, 0x40 ;  /* 0x00000040ffd07424 */ /* 0x000fe200078e00ff */
[----:B------:R-:W-:Y:S01]  /*1ff0*/  @!P1 IADD3.X R29, R227, R9, R7, P0, !PT ;  /* 0x00000009e31d9210 */ /* 0x000fe200007fe407 */
[----:B------:R-:W-:Y:S01]  /*2000*/  IMAD R7, R21, R5, R6 ;  /* 0x0000000515077224 */ /* 0x000fe200078e0206 */
[----:B------:R-:W-:Y:S01]  /*2010*/  IADD3 R12, P0, R24, R10, RZ ;  /* 0x0000000a180c7210 */ /* 0x000fe20007f1e0ff */
[----:B------:R1:W-:Y:S01]  /*2020*/  @P6 STS.128 [R27+0xa000], RZ ;  /* 0x00a000ff1b006388 */ /* 0x0003e20000000c00 */
[----:B------:R-:W-:-:S02]  /*2030*/  LEA.HI R6, R220, R220, RZ, 0x1 ;  /* 0x000000dcdc067211 */ /* 0x000fc400078f08ff */
[----:B------:R-:W-:Y:S02]  /*2040*/  CS2R R60, SRZ ;  /* 0x00000000003c7805 */ /* 0x000fe4000001ff00 */
[----:B------:R-:W-:Y:S01]  /*2050*/  IADD3.X R13, R22, R11, R7, P0, !PT ;  /* 0x0000000b160d7210 */ /* 0x000fe200007fe407 */
[----:B------:R-:W-:Y:S01]  /*2060*/  @!P5 IMAD.X R11, RZ, RZ, R25, P3 ;  /* 0x000000ffff0bd224 */ /* 0x000fe200018e0619 */
[----:B------:R-:W-:Y:S01]  /*2070*/  LOP3.LUT R7, R6, 0xfffffffe, RZ, 0xc0, !PT ;  /* 0xfffffffe06077812 */ /* 0x000fe200078ec0ff */
[----:B------:R-:W-:Y:S01]  /*2080*/  @!PT LDS RZ, [RZ] ;  /* 0x00000000fffff984 */ /* 0x000fe20000000800 */
[----:B------:R-:W-:Y:S01]  /*2090*/  @!PT LDS RZ, [RZ] ;  /* 0x00000000fffff984 */ /* 0x000fe20000000800 */
[----:B------:R-:W-:Y:S01]  /*20a0*/  @!PT LDS RZ, [RZ] ;  /* 0x00000000fffff984 */ /* 0x000fe20000000800 */
[----:B------:R2:W-:Y:S01]  /*20b0*/  @!P6 LDGSTS.E.BYPASS.LTC128B.128 [R27+0xa000], desc[UR30][R16.64] ;  /* 0x0a000000101befae */ /* 0x0005e2000b901d5e */
[----:B------:R-:W-:Y:S01]  /*20c0*/  @!P4 IADD3 R18, P0, R196, 0x40, RZ ;  /* 0x00000040c412c810 */ /* 0x000fe20007f1e0ff */
[----:B------:R-:W-:Y:S01]  /*20d0*/  IMAD.WIDE.U32 R12, R2, UR8, R12 ;  /* 0x00000008020c7c25 */ /* 0x000fe2000f8e000c */
[----:B------:R-:W-:Y:S01]  /*20e0*/  CS2R R66, SRZ ;  /* 0x0000000000427805 */ /* 0x000fe2000001ff00 */
[----:B------:R1:W-:Y:S01]  /*20f0*/  @P5 STS.128 [R27+0xb000], RZ ;  /* 0x00b000ff1b005388 */ /* 0x0003e20000000c00 */
[----:B------:R-:W-:Y:S01]  /*2100*/  CS2R R64, SRZ ;  /* 0x0000000000407805 */ /* 0x000fe2000001ff00 */
[----:B------:R-:W-:Y:S01]  /*2110*/  IMAD.IADD R6, R220, 0x1, -R7 ;  /* 0x00000001dc067824 */ /* 0x000fe200078e0a07 */
[----:B------:R-:W-:Y:S01]  /*2120*/  CS2R R58, SRZ ;  /* 0x00000000003a7805 */ /* 0x000fe2000001ff00 */
[----:B------:R-:W-:Y:S01]  /*2130*/  IMAD R7, R26, UR8, RZ ;  /* 0x000000081a077c24 */ /* 0x000fe2000f8e02ff */
[----:B------:R-:W-:Y:S01]  /*2140*/  @!PT LDS RZ, [RZ] ;  /* 0x00000000fffff984 */ /* 0x000fe20000000800 */
[----:B------:R-:W-:Y:S01]  /*2150*/  @!PT LDS RZ, [RZ] ;  /* 0x00000000fffff984 */ /* 0x000fe20000000800 */
[----:B------:R-:W-:Y:S01]  /*2160*/  @!PT LDS RZ, [RZ] ;  /* 0x00000000fffff984 */ /* 0x000fe20000000800 */
[----:B------:R3:W-:Y:S01]  /*2170*/  @!P5 LDGSTS.E.BYPASS.LTC128B.128 [R27+0xb000], desc[UR30][R14.64] ;  /* 0x0b0000000e1bdfae */ /* 0x0007e2000b901d5e */
[----:B------:R-:W-:Y:S01]  /*2180*/  @!P4 IMAD.X R9, RZ, RZ, R25, P0 ;  /* 0x000000ffff09c224 */ /* 0x000fe200000e0619 */
[----:B------:R-:W-:Y:S01]  /*2190*/  @!P2 IADD3 R22, P0, R196, 0x60, RZ ;  /* 0x00000060c416a810 */ /* 0x000fe20007f1e0ff */
[----:B------:R-:W-:Y:S01]  /*21a0*/  IMAD R8, R2, UR9, R7 ;  /* 0x0000000902087c24 */ /* 0x000fe2000f8e0207 */
[----:B------:R-:W-:Y:S01]  /*21b0*/  ISETP.NE.AND P3, PT, R6, 0x1, PT ;  /* 0x000000010600780c */ /* 0x000fe20003f65270 */
[-C--:B------:R-:W-:Y:S01]  /*21c0*/  @!P4 IMAD R2, R9, R4.reuse, RZ ;  /* 0x000000040902c224 */ /* 0x080fe200078e02ff */
[----:B------:R1:W-:Y:S01]  /*21d0*/  @P4 STS.128 [R27+0xc000], RZ ;  /* 0x00c000ff1b004388 */ /* 0x0003e20000000c00 */
[----:B------:R-:W-:Y:S01]  /*21e0*/  @!P6 IMAD R6, R25, R4, RZ ;  /* 0x000000041906e224 */ /* 0x000fe200078e02ff */
[----:B------:R-:W-:Y:S01]  /*21f0*/  CS2R R56, SRZ ;  /* 0x0000000000387805 */ /* 0x000fe2000001ff00 */
[----:B------:R-:W-:Y:S01]  /*2200*/  IMAD.IADD R9, R13, 0x1, R8 ;  /* 0x000000010d097824 */ /* 0x000fe200078e0208 */
[----:B------:R-:W-:Y:S01]  /*2210*/  @!PT LDS RZ, [RZ] ;  /* 0x00000000fffff984 */ /* 0x000fe20000000800 */
[----:B------:R-:W-:Y:S01]  /*2220*/  @!PT LDS RZ, [RZ] ;  /* 0x00000000fffff984 */ /* 0x000fe20000000800 */
[----:B------:R-:W-:Y:S01]  /*2230*/  @!PT LDS RZ, [RZ] ;  /* 0x00000000fffff984 */ /* 0x000fe20000000800 */
[----:B------:R-:W-:Y:S01]  /*2240*/  @!P4 LDGSTS.E.BYPASS.LTC128B.128 [R27+0xc000], desc[UR30][R30.64] ;  /* 0x0c0000001e1bcfae */ /* 0x000fe2000b901d5e */
[----:B------:R-:W-:Y:S01]  /*2250*/  @!P2 IMAD.X R7, RZ, RZ, R25, P0 ;  /* 0x000000ffff07a224 */ /* 0x000fe200000e0619 */
[C---:B------:R-:W-:Y:S01]  /*2260*/  ISETP.GE.AND P0, PT, R196.reuse, R20, PT ;  /* 0x00000014c400720c */ /* 0x040fe20003f06270 */
[--C-:B------:R-:W-:Y:S01]  /*2270*/  @!P6 IMAD.MOV.U32 R8, RZ, RZ, R12.reuse ;  /* 0x000000ffff08e224 */ /* 0x100fe200078e000c */
[----:B------:R1:W-:Y:S01]  /*2280*/  @P2 STS.128 [R27+0xd000], RZ ;  /* 0x00d000ff1b002388 */ /* 0x0003e20000000c00 */
[--C-:B------:R-:W-:Y:S01]  /*2290*/  @!P5 IMAD.MOV.U32 R40, RZ, RZ, R12.reuse ;  /* 0x000000ffff28d224 */ /* 0x100fe200078e000c */
[----:B------:R-:W-:Y:S01]  /*22a0*/  CS2R R54, SRZ ;  /* 0x0000000000367805 */ /* 0x000fe2000001ff00 */
[--C-:B------:R-:W-:Y:S01]  /*22b0*/  @!P4 IMAD.MOV.U32 R38, RZ, RZ, R12.reuse ;  /* 0x000000ffff26c224 */ /* 0x100fe200078e000c */
[----:B------:R-:W-:Y:S01]  /*22c0*/  @!PT LDS RZ, [RZ] ;  /* 0x00000000fffff984 */ /* 0x000fe20000000800 */
[----:B------:R-:W-:Y:S01]  /*22d0*/  @!PT LDS RZ, [RZ] ;  /* 0x00000000fffff984 */ /* 0x000fe20000000800 */
[----:B------:R-:W-:Y:S01]  /*22e0*/  @!PT LDS RZ, [RZ] ;  /* 0x00000000fffff984 */ /* 0x000fe20000000800 */
[----:B------:R-:W-:Y:S01]  /*22f0*/  @!P2 LDGSTS.E.BYPASS.LTC128B.128 [R27+0xd000], desc[UR30][R32.64] ;  /* 0x0d000000201bafae */ /* 0x000fe2000b901d5e */
[----:B------:R-:W-:Y:S01]  /*2300*/  @!P2 IMAD.MOV.U32 R36, RZ, RZ, R12 ;  /* 0x000000ffff24a224 */ /* 0x000fe200078e000c */
[----:B------:R-:W-:Y:S01]  /*2310*/  CS2R R52, SRZ ;  /* 0x0000000000347805 */ /* 0x000fe2000001ff00 */
[----:B------:R-:W4:Y:S01]  /*2320*/  @!P6 LDC.64 R12, c[0x0][0x218] ;  /* 0x00008600ff0ceb82 */ /* 0x000f220000000a00 */
[-C--:B------:R-:W-:Y:S01]  /*2330*/  @!P6 IMAD R25, R196, R5.reuse, R6 ;  /* 0x00000005c419e224 */ /* 0x080fe200078e0206 */
[----:B------:R-:W0:Y:S01]  /*2340*/  LDGDEPBAR ;  /* 0x00000000000079af */ /* 0x000e220000000000 */
[-C--:B------:R-:W-:Y:S01]  /*2350*/  @!P2 IMAD R6, R7, R4.reuse, RZ ;  /* 0x000000040706a224 */ /* 0x080fe200078e02ff */
[----:B------:R-:W-:Y:S01]  /*2360*/  CS2R R46, SRZ ;  /* 0x00000000002e7805 */ /* 0x000fe2000001ff00 */
[----:B------:R-:W-:Y:S01]  /*2370*/  @!P5 IMAD R24, R11, R4, RZ ;  /* 0x000000040b18d224 */ /* 0x000fe200078e02ff */
[----:B------:R1:W-:Y:S01]  /*2380*/  @P0 STS.128 [R27+0x4000], RZ ;  /* 0x004000ff1b000388 */ /* 0x0003e20000000c00 */
[----:B------:R-:W-:Y:S01]  /*2390*/  VIADD R7, R194, 0x1000 ;  /* 0x00001000c2077836 */ /* 0x000fe20000000000 */
[----:B------:R-:W1:Y:S01]  /*23a0*/  @!P5 LDC.64 R10, c[0x0][0x218] ;  /* 0x00008600ff0adb82 */ /* 0x000e620000000a00 */
[--C-:B------:R-:W-:Y:S01]  /*23b0*/  @!P5 IMAD.MOV.U32 R41, RZ, RZ, R9.reuse ;  /* 0x000000ffff29d224 */ /* 0x100fe200078e0009 */
[----:B------:R-:W-:Y:S01]  /*23c0*/  @!PT LDS RZ, [RZ] ;  /* 0x00000000fffff984 */ /* 0x000fe20000000800 */
[----:B------:R-:W-:Y:S01]  /*23d0*/  @!PT LDS RZ, [RZ] ;  /* 0x00000000fffff984 */ /* 0x000fe20000000800 */
[----:B------:R-:W-:Y:S01]  /*23e0*/  @!PT LDS RZ, [RZ] ;  /* 0x00000000fffff984 */ /* 0x000fe20000000800 */
[----:B------:R-:W-:Y:S01]  /*23f0*/  @!P0 LDGSTS.E.BYPASS.LTC128B.128 [R27+0x4000], desc[UR30][R224.64] ;  /* 0x04000000e01b8fae */ /* 0x000fe2000b901d5e */
[--C-:B------:R-:W-:Y:S01]  /*2400*/  @!P4 IMAD.MOV.U32 R39, RZ, RZ, R9.reuse ;  /* 0x000000ffff27c224 */ /* 0x100fe200078e0009 */
[----:B------:R-:W-:Y:S01]  /*2410*/  SEL R218, R7, R194, !P3 ;  /* 0x000000c207da7207 */ /* 0x000fe20005800000 */
[--C-:B------:R-:W-:Y:S01]  /*2420*/  @!P2 IMAD.MOV.U32 R37, RZ, RZ, R9.reuse ;  /* 0x000000ffff25a224 */ /* 0x100fe200078e0009 */
[----:B------:R1:W-:Y:S01]  /*2430*/  @P1 STS.128 [R27+0x5000], RZ ;  /* 0x005000ff1b001388 */ /* 0x0003e20000000c00 */
[-C--:B--2---:R-:W-:Y:S01]  /*2440*/  @!P6 IMAD.WIDE.U32 R16, R196, R4.reuse, R8 ;  /* 0x00000004c410e225 */ /* 0x084fe200078e0008 */
[----:B------:R-:W-:Y:S01]  /*2450*/  LEA R218, R218, UR6, 0x1 ;  /* 0x00000006dada7c11 */ /* 0x000fe2000f8e08ff */
[----:B------:R-:W2:Y:S01]  /*2460*/  @!P4 LDC.64 R8, c[0x0][0x218] ;  /* 0x00008600ff08cb82 */ /* 0x000ea20000000a00 */
[----:B------:R-:W-:Y:S01]  /*2470*/  @!PT LDS RZ, [RZ] ;  /* 0x00000000fffff984 */ /* 0x000fe20000000800 */
[----:B------:R-:W-:Y:S01]  /*2480*/  @!PT LDS RZ, [RZ] ;  /* 0x00000000fffff984 */ /* 0x000fe20000000800 */
[----:B------:R-:W-:Y:S01]  /*2490*/  @!PT LDS RZ, [RZ] ;  /* 0x00000000fffff984 */ /* 0x000fe20000000800 */
[----:B------:R-:W-:Y:S01]  /*24a0*/  @!P1 LDGSTS.E.BYPASS.LTC128B.128 [R27+0x5000], desc[UR30][R34.64] ;  /* 0x05000000221b9fae */ /* 0x000fe2000b901d5e */
[-C--:B------:R-:W-:Y:S01]  /*24b0*/  @!P5 IMAD R24, R19, R5.reuse, R24 ;  /* 0x000000051318d224 */ /* 0x080fe200078e0218 */
[----:B------:R-:W-:Y:S01]  /*24c0*/  CS2R R44, SRZ ;  /* 0x00000000002c7805 */ /* 0x000fe2000001ff00 */
[-C--:B------:R-:W-:Y:S01]  /*24d0*/  @!P4 IMAD R2, R18, R5.reuse, R2 ;  /* 0x000000051202c224 */ /* 0x080fe200078e0202 */
[----:B------:R1:W-:Y:S01]  /*24e0*/  @P0 STS [R218], RZ ;  /* 0x000000ffda000388 */ /* 0x0003e20000000800 */
[----:B------:R-:W-:Y:S01]  /*24f0*/  @!P2 IMAD R5, R22, R5, R6 ;  /* 0x000000051605a224 */ /* 0x000fe200078e0206 */
[----:B------:R-:W-:Y:S01]  /*2500*/  CS2R R50, SRZ ;  /* 0x0000000000327805 */ /* 0x000fe2000001ff00 */
[----:B------:R-:W2:Y:S01]  /*2510*/  @!P2 LDC.64 R6, c[0x0][0x218] ;  /* 0x00008600ff06ab82 */ /* 0x000ea20000000a00 */
[----:B------:R1:W-:Y:S01]  /*2520*/  @P0 STS [R218+0x4], RZ ;  /* 0x000004ffda000388 */ /* 0x0003e20000000800 */
[----:B---3--:R-:W-:Y:S01]  /*2530*/  @!P6 IMAD.IADD R14, R17, 0x1, R25 ;  /* 0x00000001110ee824 */ /* 0x008fe200078e0219 */
[----:B------:R-:W-:Y:S01]  /*2540*/  CS2R R48, SRZ ;  /* 0x0000000000307805 */ /* 0x000fe2000001ff00 */
[-C--:B------:R-:W-:Y:S01]  /*2550*/  @!P5 IMAD.WIDE.U32 R40, R19, R4.reuse, R40 ;  /* 0x000000041328d225 */ /* 0x080fe200078e0028 */
[----:B------:R3:W-:Y:S01]  /*2560*/  @P0 STS [R218+0x8], RZ ;  /* 0x000008ffda000388 */ /* 0x0007e20000000800 */
[----:B------:R-:W-:Y:S01]  /*2570*/  CS2R R42, SRZ ;  /* 0x00000000002a7805 */ /* 0x000fe2000001ff00 */
[----:B------:R-:W-:Y:S01]  /*2580*/  UIMAD UR21, UR17, 0x18, URZ ;  /* 0x00000018111578a4 */ /* 0x000fe2000f8e023f */
[----:B------:R-:W-:Y:S01]  /*2590*/  @!P4 IMAD.WIDE.U32 R38, R18, R4, R38 ;  /* 0x000000041226c225 */ /* 0x000fe200078e0026 */
[----:B------:R3:W-:Y:S01]  /*25a0*/  @P0 STS [R218+0xc], RZ ;  /* 0x00000cffda000388 */ /* 0x0007e20000000800 */
[----:B------:R-:W-:-:S02]  /*25b0*/  USHF.L.U32 UR20, UR17, 0x5, URZ ;  /* 0x0000000511147899 */ /* 0x000fc4000800063f */
[----:B------:R-:W-:Y:S01]  /*25c0*/  @!P5 IMAD.IADD R24, R41, 0x1, R24 ;  /* 0x000000012918d824 */ /* 0x000fe200078e0218 */
[----:B------:R-:W-:Y:S01]  /*25d0*/  @!PT LDS RZ, [RZ] ;  /* 0x00000000fffff984 */ /* 0x000fe20000000800 */
[----:B------:R-:W-:Y:S01]  /*25e0*/  @!PT LDS RZ, [RZ] ;  /* 0x00000000fffff984 */ /* 0x000fe20000000800 */
[----:B------:R-:W-:Y:S01]  /*25f0*/  @!PT LDS RZ, [RZ] ;  /* 0x00000000fffff984 */ /* 0x000fe20000000800 */
[----:B------:R-:W-:Y:S01]  /*2600*/  @!P0 LDGSTS.E.BYPASS.LTC128B.128 [R218], desc[UR30][R226.64] ;  /* 0x00000000e2da8fae */ /* 0x000fe2000b901d5e */
[----:B----4-:R-:W-:Y:S01]  /*2610*/  @!P6 LEA R12, P0, R16, R12, 0x1 ;  /* 0x0000000c100ce211 */ /* 0x010fe200078008ff */
[----:B------:R-:W-:Y:S01]  /*2620*/  @!P2 IMAD.WIDE.U32 R36, R22, R4, R36 ;  /* 0x000000041624a225 */ /* 0x000fe200078e0024 */
[----:B------:R-:W-:Y:S01]  /*2630*/  UIMAD UR19, UR17, 0x28, URZ ;  /* 0x00000028111378a4 */ /* 0x000fe2000f8e023f */
[----:B------:R3:W-:Y:S01]  /*2640*/  @P1 STS [R218+0x1000], RZ ;  /* 0x001000ffda001388 */ /* 0x0007e20000000800 */
[----:B------:R-:W-:Y:S01]  /*2650*/  @!P6 LEA.HI.X R13, R16, R13, R14, 0x1, P0 ;  /* 0x0000000d100de211 */ /* 0x000fe200000f0c0e */
[----:B------:R-:W-:Y:S01]  /*2660*/  @!P4 IMAD.IADD R2, R39, 0x1, R2 ;  /* 0x000000012702c824 */ /* 0x000fe200078e0202 */
[C---:B-1----:R-:W-:Y:S01]  /*2670*/  @!P5 LEA R10, P0, R40.reuse, R10, 0x1 ;  /* 0x0000000a280ad211 */ /* 0x042fe200078008ff */
[----:B------:R3:W-:Y:S01]  /*2680*/  @P1 STS [R218+0x1004], RZ ;  /* 0x001004ffda001388 */ /* 0x0007e20000000800 */
[----:B------:R-:W-:Y:S01]  /*2690*/  @!P2 IMAD.IADD R5, R37, 0x1, R5 ;  /* 0x000000012505a824 */ /* 0x000fe200078e0205 */
[----:B------:R-:W-:Y:S01]  /*26a0*/  UIMAD UR18, UR17, 0x30, URZ ;  /* 0x00000030111278a4 */ /* 0x000fe2000f8e023f */
[----:B------:R-:W-:Y:S01]  /*26b0*/  @!P5 LEA.HI.X R11, R40, R11, R24, 0x1, P0 ;  /* 0x0000000b280bd211 */ /* 0x000fe200000f0c18 */
[----:B------:R3:W-:Y:S01]  /*26c0*/  @P1 STS [R218+0x1008], RZ ;  /* 0x001008ffda001388 */ /* 0x0007e20000000800 */
[C---:B--2---:R-:W-:Y:S01]  /*26d0*/  @!P2 LEA R6, P0, R36.reuse, R6, 0x1 ;  /* 0x000000062406a211 */ /* 0x044fe200078008ff */
[C---:B------:R-:W-:Y:S01]  /*26e0*/  VIADD R15, R191.reuse, 0x8 ;  /* 0x00000008bf0f7836 */ /* 0x040fe20000000000 */
[----:B------:R-:W-:Y:S01]  /*26f0*/  ULDC.U8 UR12, c[0x0][0x388] ;  /* 0x0000e200000c7ab9 */ /* 0x000fe20000000000 */
[----:B------:R3:W-:Y:S01]  /*2700*/  @P1 STS [R218+0x100c], RZ ;  /* 0x00100cffda001388 */ /* 0x0007e20000000800 */
[----:B------:R-:W-:Y:S01]  /*2710*/  @!P2 LEA.HI.X R7, R36, R7, R5, 0x1, P0 ;  /* 0x000000072407a211 */ /* 0x000fe200000f0c05 */
[C---:B------:R-:W-:Y:S01]  /*2720*/  VIADD R5, R191.reuse, 0x28 ;  /* 0x00000028bf057836 */ /* 0x040fe20000000000 */
[----:B------:R-:W-:Y:S01]  /*2730*/  ULDC UR11, c[0x0][0x2ec] ;  /* 0x0000bb00000b7ab9 */ /* 0x000fe20000000800 */
[----:B------:R-:W-:Y:S01]  /*2740*/  @!PT LDS RZ, [RZ] ;  /* 0x00000000fffff984 */ /* 0x000fe20000000800 */
[----:B------:R-:W-:Y:S01]  /*2750*/  @!PT LDS RZ, [RZ] ;  /* 0x00000000fffff984 */ /* 0x000fe20000000800 */
[----:B------:R-:W-:Y:S01]  /*2760*/  @!PT LDS RZ, [RZ] ;  /* 0x00000000fffff984 */ /* 0x000fe20000000800 */
[----:B------:R-:W-:Y:S01]  /*2770*/  @!P1 LDGSTS.E.BYPASS.LTC128B.128 [R218+0x1000], desc[UR30][R28.64] ;  /* 0x010000001cda9fae */ /* 0x000fe2000b901d5e */
[C---:B------:R-:W-:Y:S01]  /*2780*/  @!P4 LEA R8, P1, R38.reuse, R8, 0x1 ;  /* 0x000000082608c211 */ /* 0x040fe200078208ff */
[----:B------:R-:W-:Y:S01]  /*2790*/  VIADD R17, R191, 0x20 ;  /* 0x00000020bf117836 */ /* 0x000fe20000000000 */
[----:B------:R-:W-:Y:S01]  /*27a0*/  ISETP.GE.AND P0, PT, R5, R20, PT ;  /* 0x000000140500720c */ /* 0x000fe20003f06270 */
[----:B------:R3:W-:Y:S01]  /*27b0*/  @P6 STS.128 [R27+0x6000], RZ ;  /* 0x006000ff1b006388 */ /* 0x0007e20000000c00 */
[----:B------:R-:W-:-:S02]  /*27c0*/  @!P4 LEA.HI.X R9, R38, R9, R2, 0x1, P1 ;  /* 0x000000092609c211 */ /* 0x000fc400008f0c02 */
[-C--:B------:R-:W-:Y:S01]  /*27d0*/  ISETP.GE.AND P1, PT, R17, R20.reuse, PT ;  /* 0x000000141100720c */ /* 0x080fe20003f26270 */
        /* <DEDUP_REMOVED lines=13> */
[----:B------:R-:W-:Y:S01]  /*28b0*/  @!P4 LDGSTS.E.BYPASS.LTC128B.128 [R27+0x8000], desc[UR30][R8.64] ;  /* 0x08000000081bcfae */ /* 0x000fe2000b901d5e */
[----:B------:R-:W-:-:S03]  /*28c0*/  ISETP.GE.AND P4, PT, R191, R20, PT ;  /* 0x00000014bf00720c */ /* 0x000fc60003f86270 */
[----:B------:R3:W-:Y:S04]  /*28d0*/  @P2 STS.128 [R27+0x9000], RZ ;  /* 0x009000ff1b002388 */ /* 0x0007e80000000c00 */
[----:B------:R-:W-:Y:S01]  /*28e0*/  @!PT LDS RZ, [RZ] ;  /* 0x00000000fffff984 */ /* 0x000fe20000000800 */
[----:B------:R-:W-:Y:S01]  /*28f0*/  @!PT LDS RZ, [RZ] ;  /* 0x00000000fffff984 */ /* 0x000fe20000000800 */
[----:B------:R-:W-:Y:S01]  /*2900*/  @!PT LDS RZ, [RZ] ;  /* 0x00000000fffff984 */ /* 0x000fe20000000800 */
[----:B------:R4:W-:Y:S01]  /*2910*/  @!P2 LDGSTS.E.BYPASS.LTC128B.128 [R27+0x9000], desc[UR30][R6.64] ;  /* 0x09000000061bafae */ /* 0x0009e2000b901d5e */
[----:B------:R-:W-:Y:S01]  /*2920*/  ISETP.GE.AND P2, PT, R15, R20, PT ;  /* 0x000000140f00720c */ /* 0x000fe20003f46270 */
[--C-:B------:R-:W-:Y:S01]  /*2930*/  @!P0 IMAD.WIDE R14, R5, 0x4, R228.reuse ;  /* 0x00000004050e8825 */ /* 0x100fe200078e02e4 */
[----:B-1----:R-:W1:Y:S01]  /*2940*/  LDC.64 R12, c[0x0][0x3b8] ;  /* 0x0000ee00ff0c7b82 */ /* 0x002e620000000a00 */
[----:B------:R-:W0:Y:S04]  /*2950*/  LDGDEPBAR ;  /* 0x00000000000079af */ /* 0x000e280000000000 */
[----:B------:R-:W5:Y:S01]  /*2960*/  @!P0 LDG.E R215, desc[UR30][R14.64] ;  /* 0x0000001e0ed78981 */ /* 0x000f62000c1e1900 */
[----:B--2---:R-:W-:-:S05]  /*2970*/  IMAD.WIDE R10, R191, 0x4, R228 ;  /* 0x00000004bf0a7825 */ /* 0x004fca00078e02e4 */
[----:B------:R-:W5:Y:S04]  /*2980*/  @!P4 LDG.E R216, desc[UR30][R10.64] ;  /* 0x0000001e0ad8c981 */ /* 0x000f68000c1e1900 */
[----:B------:R-:W5:Y:S04]  /*2990*/  @!P2 LDG.E R217, desc[UR30][R10.64+0x20] ;  /* 0x0000201e0ad9a981 */ /* 0x000f68000c1e1900 */
[----:B------:R2:W5:Y:S01]  /*29a0*/  @!P1 LDG.E R214, desc[UR30][R10.64+0x80] ;  /* 0x0000801e0ad69981 */ /* 0x000562000c1e1900 */
[----:B------:R-:W-:-:S04]  /*29b0*/  DEPBAR.LE SB0, 0x1 ;  /* 0x000080400000791a */ /* 0x000fc80000000000 */
[----:B------:R-:W-:Y:S06]  /*29c0*/  BAR.SYNC.DEFER_BLOCKING 0x0 ;  /* 0x0000000000007b1d */ /* 0x000fec0000010000 */
[----:B-1----:R-:W3:Y:S04]  /*29d0*/  LDG.E.64 R4, desc[UR30][R12.64] ;  /* 0x0000001e0c047981 */ /* 0x002ee8000c1e1b00 */
[----:B------:R-:W3:Y:S01]  /*29e0*/  LDG.E.64 R8, desc[UR30][R12.64+0x8] ;  /* 0x0000081e0c087981 */ /* 0x000ee2000c1e1b00 */
[----:B------:R-:W-:Y:S01]  /*29f0*/  VIADD R2, R21, 0x80 ;  /* 0x0000008015027836 */ /* 0x000fe20000000000 */
[----:B------:R-:W-:-:S02]  /*2a00*/  LOP3.LUT R0, R0, 0xfffffff0, RZ, 0xc0, !PT ;  /* 0xfffffff000007812 */ /* 0x000fc400078ec0ff */
[----:B------:R1:W1:Y:S02]  /*2a10*/  LDSM.16.M88.4 R144, [R178+0xa000] ;  /* 0x00a00000b290783b */ /* 0x0002640000000200 */
[----:B------:R-:W-:Y:S02]  /*2a20*/  ISETP.GE.AND P1, PT, R2, R219, PT ;  /* 0x000000db0200720c */ /* 0x000fe40003f26270 */
[----:B------:R1:W1:Y:S04]  /*2a30*/  LDSM.16.M88.4 R148, [R178+0xa800] ;  /* 0x00a80000b294783b */ /* 0x0002680000000200 */
[----:B------:R1:W1:Y:S04]  /*2a40*/  LDSM.16.M88.4 R152, [R177+0xa000] ;  /* 0x00a00000b198783b */ /* 0x0002680000000200 */
[----:B------:R1:W1:Y:S03]  /*2a50*/  LDSM.16.M88.4 R156, [R177+0xa800] ;  /* 0x00a80000b19c783b */ /* 0x0002660000000200 */
[----:B----4-:R-:W4:Y:S01]  /*2a60*/  @P1 S2R R6, SR_TID.X ;  /* 0x0000000000061919 */ /* 0x010f220000002100 */
[----:B------:R1:W1:Y:S04]  /*2a70*/  LDSM.16.M88.4 R160, [R176+0xa000] ;  /* 0x00a00000b0a0783b */ /* 0x0002680000000200 */
[----:B------:R1:W1:Y:S04]  /*2a80*/  LDSM.16.M88.4 R164, [R176+0xa800] ;  /* 0x00a80000b0a4783b */ /* 0x0002680000000200 */
[----:B------:R1:W1:Y:S04]  /*2a90*/  LDSM.16.M88.4 R168, [R3+0xa000] ;  /* 0x00a0000003a8783b */ /* 0x0002680000000200 */
[----:B------:R1:W1:Y:S01]  /*2aa0*/  LDSM.16.M88.4 R172, [R3+0xa800] ;  /* 0x00a8000003ac783b */ /* 0x0002620000000200 */
[----:B------:R-:W-:-:S05]  /*2ab0*/  IMAD.IADD R23, R23, 0x1, -R0 ;  /* 0x0000000117177824 */ /* 0x000fca00078e0a00 */
[----:B------:R-:W-:-:S04]  /*2ac0*/  SHF.R.S32.HI R2, RZ, 0x1f, R23 ;  /* 0x0000001fff027819 */ /* 0x000fc80000011417 */
[----:B------:R-:W-:Y:S01]  /*2ad0*/  LEA.HI R2, R2, R23, RZ, 0x3 ;  /* 0x0000001702027211 */ /* 0x000fe200078f18ff */
[----:B------:R-:W-:-:S03]  /*2ae0*/  UIADD3 UR16, UR22, 0x20, URZ ;  /* 0x0000002016107890 */ /* 0x000fc6000fffe03f */
[----:B------:R-:W-:Y:S01]  /*2af0*/  LOP3.LUT R2, R2, 0xfffffff8, RZ, 0xc0, !PT ;  /* 0xfffffff802027812 */ /* 0x000fe200078ec0ff */
[----:B------:R-:W-:Y:S01]  /*2b00*/  IMAD R0, R190, UR14, R189 ;  /* 0x0000000ebe007c24 */ /* 0x000fe2000f8e02bd */
[----:B------:R-:W-:-:S03]  /*2b10*/  UIADD3 UR15, UR23, UR16, URZ ;  /* 0x00000010170f7290 */ /* 0x000fc6000fffe03f */
[----:B------:R-:W-:Y:S01]  /*2b20*/  IMAD.IADD R2, R23, 0x1, -R2 ;  /* 0x0000000117027824 */ /* 0x000fe200078e0a02 */
[----:B------:R-:W-:Y:S01]  /*2b30*/  UIADD3 UR14, UR23, UR15, URZ ;  /* 0x0000000f170e7290 */ /* 0x000fe2000fffe03f */
[----:B------:R-:W-:-:S03]  /*2b40*/  IMAD.SHL.U32 R7, R0, 0x20, RZ ;  /* 0x0000002000077824 */ /* 0x000fc600078e00ff */
[----:B------:R-:W-:Y:S01]  /*2b50*/  LOP3.LUT P0, RZ, R2, 0x2, RZ, 0xc0, !PT ;  /* 0x0000000202ff7812 */ /* 0x000fe2000780c0ff */
[----:B----4-:R-:W-:Y:S01]  /*2b60*/  @P1 IMAD.SHL.U32 R6, R6, 0x2, RZ ;  /* 0x0000000206061824 */ /* 0x010fe200078e00ff */
[----:B--2---:R-:W-:Y:S01]  /*2b70*/  SHF.R.S32.HI R11, RZ, 0x1f, R230 ;  /* 0x0000001fff0b7819 */ /* 0x004fe200000114e6 */
[----:B------:R-:W-:Y:S01]  /*2b80*/  UIADD3 UR10, UR23, UR14, URZ ;  /* 0x0000000e170a7290 */ /* 0x000fe2000fffe03f */
[----:B------:R-:W-:Y:S02]  /*2b90*/  SEL R179, R179, 0xffffffe0, !P0 ;  /* 0xffffffe0b3b37807 */ /* 0x000fe40004000000 */
[----:B------:R-:W-:Y:S02]  /*2ba0*/  LOP3.LUT P2, RZ, R2, 0x4, RZ, 0xc0, !PT ;  /* 0x0000000402ff7812 */ /* 0x000fe4000784c0ff */
[----:B------:R-:W-:Y:S01]  /*2bb0*/  SEL R182, R182, R185, !P3 ;  /* 0x000000b9b6b67207 */ /* 0x000fe20005800000 */
[----:B------:R-:W-:Y:S01]  /*2bc0*/  UIADD3 UR9, UR23, UR10, URZ ;  /* 0x0000000a17097290 */ /* 0x000fe2000fffe03f */
[----:B------:R-:W-:Y:S01]  /*2bd0*/  @P1 LOP3.LUT R213, R213, 0x6, R6, 0xf8, !PT ;  /* 0x00000006d5d51812 */ /* 0x000fe200078ef806 */
[----:B------:R-:W-:Y:S01]  /*2be0*/  IMAD.SHL.U32 R0, R185, 0x2, RZ ;  /* 0x00000002b9007824 */ /* 0x000fe200078e00ff */
[----:B------:R-:W-:-:S02]  /*2bf0*/  CS2R R40, SRZ ;  /* 0x0000000000287805 */ /* 0x000fc4000001ff00 */
[----:B------:R-:W-:Y:S02]  /*2c00*/  CS2R R38, SRZ ;  /* 0x0000000000267805 */ /* 0x000fe4000001ff00 */
[----:B------:R-:W-:Y:S02]  /*2c10*/  CS2R R36, SRZ ;  /* 0x0000000000247805 */ /* 0x000fe4000001ff00 */
[----:B------:R-:W-:Y:S01]  /*2c20*/  LEA R182, R182, UR6, 0x1 ;  /* 0x00000006b6b67c11 */ /* 0x000fe2000f8e08ff */
[----:B------:R-:W-:Y:S01]  /*2c30*/  IMAD.IADD R2, R186, 0x1, R179 ;  /* 0x00000001ba027824 */ /* 0x000fe200078e02b3 */
[----:B------:R-:W-:Y:S01]  /*2c40*/  SEL R187, R187, 0xffffffc0, !P2 ;  /* 0xffffffc0bbbb7807 */ /* 0x000fe20005000000 */
[----:B------:R-:W-:Y:S02]  /*2c50*/  UIMAD UR17, UR17, 0x38, URZ ;  /* 0x00000038111178a4 */ /* 0x000fe4000f8e023f */
[----:B------:R-:W-:Y:S01]  /*2c60*/  UIADD3 UR8, UR23, UR9, URZ ;  /* 0x0000000917087290 */ /* 0x000fe2000fffe03f */
[----:B---3--:R-:W-:Y:S01]  /*2c70*/  R2UR UR27, R5 ;  /* 0x00000000051b72ca */ /* 0x008fe200000e0000 */
[----:B------:R-:W-:Y:S01]  /*2c80*/  VIADD R5, R192, 0x1000 ;  /* 0x00001000c0057836 */ /* 0x000fe20000000000 */
[----:B------:R-:W-:-:S02]  /*2c90*/  R2UR UR28, R4 ;  /* 0x00000000041c72ca */ /* 0x000fc400000e0000 */
[----:B------:R-:W-:Y:S02]  /*2ca0*/  IADD3 R230, P5, P4, R7, R8, R230 ;  /* 0x0000000807e67210 */ /* 0x000fe40007cbe0e6 */
[----:B------:R-:W-:Y:S02]  /*2cb0*/  SHF.R.S32.HI R8, RZ, 0x1f, R7 ;  /* 0x0000001fff087819 */ /* 0x000fe40000011407 */
[----:B------:R-:W-:Y:S01]  /*2cc0*/  SEL R180, R5, R192, !P3 ;  /* 0x000000c005b47207 */ /* 0x000fe20005800000 */
[----:B------:R-:W-:Y:S01]  /*2cd0*/  IMAD.WIDE.U32 R230, R230, -0x2daee0ad, RZ ;  /* 0xd2511f53e6e67825 */ /* 0x000fe200078e00ff */
[----:B------:R-:W-:Y:S02]  /*2ce0*/  IADD3.X R212, R8, R9, R11, P5, P4 ;  /* 0x0000000908d47210 */ /* 0x000fe40002fe840b */
[----:B-1----:R-:W-:-:S07]  /*2cf0*/  LEA R180, R180, UR6, 0x1 ;  /* 0x00000006b4b47c11 */ /* 0x002fce000f8e08ff */
.L_x_824:
[C---:B------:R-:W-:Y:S01]  /*2d00*/  LEA R250, P0, R191.reuse, R210, 0x2 ;  /* 0x000000d2bffa7211 */ /* 0x040fe200078010ff */
[----:B------:R-:W0:Y:S01]  /*2d10*/  LDGDEPBAR ;  /* 0x00000000000079af */ /* 0x000e220000000000 */
[----:B-----5:R-:W-:Y:S01]  /*2d20*/  FSETP.NEU.FTZ.AND P4, PT, R216, -INF , PT ;  /* 0xff800000d800780b */ /* 0x020fe20003f9d000 */
[----:B------:R-:W-:Y:S01]  /*2d30*/  IMAD.IADD R188, R182, 0x1, R179 ;  /* 0x00000001b6bc7824 */ /* 0x000fe200078e02b3 */
[----:B------:R-:W-:Y:S01]  /*2d40*/  LEA.HI.X.SX32 R251, R191, R211, 0x2, P0 ;  /* 0x000000d3bffb7211 */ /* 0x000fe200000f16ff */
[C---:B------:R-:W-:Y:S01]  /*2d50*/  @P1 IMAD R242, R198.reuse, 0x80, R213 ;  /* 0x00000080c6f21824 */ /* 0x040fe200078e02d5 */
[----:B------:R-:W-:Y:S01]  /*2d60*/  UIADD3 UR24, UR28, -0x61c88647, URZ ;  /* 0x9e3779b91c187890 */ /* 0x000fe2000fffe03f */
[----:B------:R-:W-:Y:S01]  /*2d70*/  IMAD R223, R198, 0x4, R195 ;  /* 0x00000004c6df7824 */ /* 0x000fe200078e02c3 */
[----:B------:R-:W-:Y:S01]  /*2d80*/  UIADD3 UR26, UR27, -0x4498517b, URZ ;  /* 0xbb67ae851b1a7890 */ /* 0x000fe2000fffe03f */
[----:B------:R-:W-:Y:S01]  /*2d90*/  @P1 VIADD R238, R242, 0x9 ;  /* 0x00000009f2ee1836 */ /* 0x000fe20000000000 */
[----:B------:R-:W-:Y:S01]  /*2da0*/  UIADD3 UR25, UR28, 0x3c6ef372, URZ ;  /* 0x3c6ef3721c197890 */ /* 0x000fe2000fffe03f */
[----:B------:R-:W-:Y:S01]  /*2db0*/  IMAD R240, R220, 0x4, R193 ;  /* 0x00000004dcf07824 */ /* 0x000fe200078e02c1 */
[----:B------:R-:W-:Y:S01]  /*2dc0*/  LOP3.LUT R244, R231, UR27, R223, 0x96, !PT ;  /* 0x0000001be7f47c12 */ /* 0x000fe2000f8e96df */
[----:B------:R-:W-:Y:S01]  /*2dd0*/  @P1 VIADD R234, R242, 0x1 ;  /* 0x00000001f2ea1836 */ /* 0x000fe20000000000 */
[-C--:B------:R-:W-:Y:S01]  /*2de0*/  @P1 ISETP.GE.AND P3, PT, R238, R219.reuse, PT ;  /* 0x000000dbee00120c */ /* 0x080fe20003f66270 */
[----:B------:R-:W-:Y:S02]  /*2df0*/  VIADD R238, R240, 0x2 ;  /* 0x00000002f0ee7836 */ /* 0x000fe40000000000 */
[----:B------:R-:W-:Y:S01]  /*2e00*/  @P1 VIADD R236, R242, 0x8 ;  /* 0x00000008f2ec1836 */ /* 0x000fe20000000000 */
[-C--:B------:R-:W-:Y:S01]  /*2e10*/  @P1 ISETP.GE.AND P5, PT, R234, R219.reuse, PT ;  /* 0x000000dbea00120c */ /* 0x080fe20003fa6270 */
[----:B------:R-:W-:Y:S01]  /*2e20*/  IMAD.WIDE.U32 R240, R240, -0x326172a9, RZ ;  /* 0xcd9e8d57f0f07825 */ /* 0x000fe200078e00ff */
[----:B------:R-:W-:Y:S02]  /*2e30*/  LOP3.LUT R234, R212, UR28, RZ, 0x3c, !PT ;  /* 0x0000001cd4ea7c12 */ /* 0x000fe4000f8e3cff */
[----:B------:R-:W-:Y:S01]  /*2e40*/  @P1 ISETP.GE.AND P6, PT, R236, R219, PT ;  /* 0x000000dbec00120c */ /* 0x000fe20003fc6270 */
[----:B------:R-:W-:Y:S01]  /*2e50*/  IMAD.WIDE.U32 R238, R238, -0x326172a9, RZ ;  /* 0xcd9e8d57eeee7825 */ /* 0x000fe200078e00ff */
[-C--:B------:R-:W-:Y:S01]  /*2e60*/  LOP3.LUT R223, R241, R234.reuse, RZ, 0x3c, !PT ;  /* 0x000000eaf1df7212 */ /* 0x080fe200078e3cff */
[----:B------:R-:W-:Y:S04]  /*2e70*/  DEPBAR.LE SB0, 0x0 ;  /* 0x000080000000791a */ /* 0x000fe80000000000 */
[----:B------:R-:W-:Y:S01]  /*2e80*/  LOP3.LUT R234, R239, R234, RZ, 0x3c, !PT ;  /* 0x000000eaefea7212 */ /* 0x000fe200078e3cff */
[----:B------:R-:W-:Y:S01]  /*2e90*/  BAR.SYNC.DEFER_BLOCKING 0x0 ;  /* 0x0000000000007b1d */ /* 0x000fe20000010000 */
[----:B------:R-:W-:Y:S01]  /*2ea0*/  LOP3.LUT R236, R230, UR26, RZ, 0x3c, !PT ;  /* 0x0000001ae6ec7c12 */ /* 0x000fe2000f8e3cff */
[----:B------:R-:W-:Y:S01]  /*2eb0*/  IMAD.WIDE.U32 R244, R244, -0x326172a9, RZ ;  /* 0xcd9e8d57f4f47825 */ /* 0x000fe200078e00ff */
[----:B------:R-:W-:Y:S03]  /*2ec0*/  UIADD3 UR26, UR27, -0x126145ec, URZ ;  /* 0xed9eba141b1a7890 */ /* 0x000fe6000fffe03f */
[----:B------:R-:W-:Y:S01]  /*2ed0*/  @P1 VIADD R252, R242, 0x19 ;  /* 0x00000019f2fc1836 */ /* 0x000fe20000000000 */
[C---:B------:R-:W-:Y:S01]  /*2ee0*/  LOP3.LUT R238, R245.reuse, UR24, R238, 0x96, !PT ;  /* 0x00000018f5ee7c12 */ /* 0x040fe2000f8e96ee */
[----:B------:R-:W-:Y:S01]  /*2ef0*/  IMAD.WIDE.U32 R246, R234, -0x2daee0ad, RZ ;  /* 0xd2511f53eaf67825 */ /* 0x000fe200078e00ff */
[----:B------:R-:W-:Y:S01]  /*2f00*/  LOP3.LUT R240, R245, UR24, R240, 0x96, !PT ;  /* 0x00000018f5f07c12 */ /* 0x000fe2000f8e96f0 */
[----:B------:R-:W-:Y:S01]  /*2f10*/  UIADD3 UR24, UR27, 0x76cf5d0a, URZ ;  /* 0x76cf5d0a1b187890 */ /* 0x000fe2000fffe03f */
[----:B------:R-:W-:Y:S01]  /*2f20*/  LOP3.LUT R234, R244, UR25, RZ, 0x3c, !PT ;  /* 0x00000019f4ea7c12 */ /* 0x000fe2000f8e3cff */
[----:B------:R-:W-:Y:S01]  /*2f30*/  IMAD.WIDE.U32 R248, R223, -0x2daee0ad, RZ ;  /* 0xd2511f53dff87825 */ /* 0x000fe200078e00ff */
[----:B------:R-:W-:Y:S01]  /*2f40*/  LOP3.LUT R223, R236, R247, RZ, 0x3c, !PT ;  /* 0x000000f7ecdf7212 */ /* 0x000fe200078e3cff */
[----:B------:R-:W-:Y:S02]  /*2f50*/  UIADD3 UR25, UR27, -0x56f99767, URZ ;  /* 0xa90668991b197890 */ /* 0x000fe4000fffe03f */
[----:B------:R-:W-:Y:S01]  /*2f60*/  IMAD.WIDE.U32 R238, R238, -0x2daee0ad, RZ ;  /* 0xd2511f53eeee7825 */ /* 0x000fe200078e00ff */
[----:B------:R-:W-:Y:S03]  /*2f70*/  LOP3.LUT R237, R236, R249, RZ, 0x3c, !PT ;  /* 0x000000f9eced7212 */ /* 0x000fe600078e3cff */
[----:B------:R-:W-:Y:S01]  /*2f80*/  IMAD.WIDE.U32 R240, R240, -0x2daee0ad, RZ ;  /* 0xd2511f53f0f07825 */ /* 0x000fe200078e00ff */
[----:B------:R-:W-:Y:S01]  /*2f90*/  LOP3.LUT R236, R239, UR24, R246, 0x96, !PT ;  /* 0x00000018efec7c12 */ /* 0x000fe2000f8e96f6 */
[----:B------:R-:W-:Y:S02]  /*2fa0*/  LDSM.16.M88.4 R100, [R182] ;  /* 0x00000000b664783b */ /* 0x000fe40000000200 */
[----:B------:R-:W-:Y:S01]  /*2fb0*/  @P1 VIADD R246, R242, 0x10 ;  /* 0x00000010f2f61836 */ /* 0x000fe20000000000 */
[----:B------:R-:W-:Y:S01]  /*2fc0*/  LOP3.LUT R235, R241, UR24, R248, 0x96, !PT ;  /* 0x00000018f1eb7c12 */ /* 0x000fe2000f8e96f8 */
[----:B------:R-:W-:Y:S01]  /*2fd0*/  IMAD.WIDE.U32 R248, R237, -0x326172a9, RZ ;  /* 0xcd9e8d57edf87825 */ /* 0x000fe200078e00ff */
[----:B------:R-:W-:Y:S02]  /*2fe0*/  UIADD3 UR24, UR28, -0x255992d5, URZ ;  /* 0xdaa66d2b1c187890 */ /* 0x000fe4000fffe03f */
[----:B------:R-:W-:Y:S01]  /*2ff0*/  @P1 ISETP.GE.AND P0, PT, R246, R219, PT ;  /* 0x000000dbf600120c */ /* 0x000fe20003f06270 */
[----:B------:R-:W-:Y:S01]  /*3000*/  IMAD.WIDE.U32 R246, R223, -0x326172a9, RZ ;  /* 0xcd9e8d57dff67825 */ /* 0x000fe200078e00ff */
[----:B------:R-:W1:Y:S03]  /*3010*/  LDSM.16.M88.4 R104, [R178+0x6000] ;  /* 0x00600000b268783b */ /* 0x000e660000000200 */
[----:B------:R-:W-:Y:S01]  /*3020*/  IMAD.WIDE.U32 R244, R235, -0x326172a9, RZ ;  /* 0xcd9e8d57ebf47825 */ /* 0x000fe200078e00ff */
[C---:B------:R-:W-:Y:S02]  /*3030*/  LOP3.LUT R239, R234.reuse, R247, RZ, 0x3c, !PT ;  /* 0x000000f7eaef7212 */ /* 0x040fe400078e3cff */
[----:B------:R-:W-:Y:S01]  /*3040*/  LOP3.LUT R235, R234, R249, RZ, 0x3c, !PT ;  /* 0x000000f9eaeb7212 */ /* 0x000fe200078e3cff */
[----:B------:R-:W-:Y:S01]  /*3050*/  IMAD.WIDE.U32 R236, R236, -0x326172a9, RZ ;  /* 0xcd9e8d57ecec7825 */ /* 0x000fe200078e00ff */
[----:B------:R-:W2:Y:S02]  /*3060*/  LDSM.16.M88.4 R108, [R182+0x1000] ;  /* 0x00100000b66c783b */ /* 0x000ea40000000200 */
[----:B------:R-:W-:Y:S01]  /*3070*/  LOP3.LUT R223, R245, UR24, R248, 0x96, !PT ;  /* 0x00000018f5df7c12 */ /* 0x000fe2000f8e96f8 */
[----:B------:R-:W-:Y:S01]  /*3080*/  IMAD.WIDE.U32 R248, R235, -0x2daee0ad, RZ ;  /* 0xd2511f53ebf87825 */ /* 0x000fe200078e00ff */
[----:B------:R-:W-:Y:S01]  /*3090*/  LOP3.LUT R234, R237, UR24, R246, 0x96, !PT ;  /* 0x00000018edea7c12 */ /* 0x000fe2000f8e96f6 */
[----:B------:R-:W-:Y:S02]  /*30a0*/  UIADD3 UR24, UR27, 0x32370b8f, URZ ;  /* 0x32370b8f1b187890 */ /* 0x000fe4000fffe03f */
[----:B------:R-:W-:Y:S01]  /*30b0*/  FMUL.FTZ R237, R216, 1.4426950216293334961 ;  /* 0x3fb8aa3bd8ed7820 */ /* 0x000fe20000410000 */
[----:B------:R-:W-:Y:S01]  /*30c0*/  FMUL.FTZ R235, R217, 1.4426950216293334961 ;  /* 0x3fb8aa3bd9eb7820 */ /* 0x000fe20000410000 */
[----:B------:R-:W3:Y:S02]  /*30d0*/  LDSM.16.M88.4 R112, [R178+0x6800] ;  /* 0x00680000b270783b */ /* 0x000ee40000000200 */
[----:B------:R-:W-:Y:S01]  /*30e0*/  LOP3.LUT R246, R249, UR24, R240, 0x96, !PT ;  /* 0x00000018f9f67c12 */ /* 0x000fe2000f8e96f0 */
[----:B------:R-:W-:Y:S05]  /*30f0*/  IMAD.WIDE.U32 R240, R234, -0x2daee0ad, RZ ;  /* 0xd2511f53eaf07825 */ /* 0x000fea00078e00ff */
[----:B------:R-:W-:Y:S01]  /*3100*/  LDSM.16.M88.4 R116, [R188] ;  /* 0x00000000bc74783b */ /* 0x000fe20000000200 */
[----:B------:R-:W-:Y:S07]  /*3110*/  IMAD.WIDE.U32 R246, R246, -0x326172a9, RZ ;  /* 0xcd9e8d57f6f67825 */ /* 0x000fee00078e00ff */
[----:B------:R-:W4:Y:S01]  /*3120*/  LDSM.16.M88.4 R120, [R177+0x6000] ;  /* 0x00600000b178783b */ /* 0x000f220000000200 */
[-C--:B-1----:R-:W-:Y:S07]  /*3130*/  HMMA.16816.F32 R4, R100, R104.reuse, RZ ;  /* 0x000000686404723c */ /* 0x082fee00000018ff */
[----:B------:R-:W1:Y:S01]  /*3140*/  LDSM.16.M88.4 R124, [R188+0x1000] ;  /* 0x00100000bc7c783b */ /* 0x000e620000000200 */
[C---:B--2---:R-:W-:Y:S07]  /*3150*/  HMMA.16816.F32 R8, R108.reuse, R104, RZ ;  /* 0x000000686c08723c */ /* 0x044fee00000018ff */
[----:B------:R-:W2:Y:S01]  /*3160*/  LDSM.16.M88.4 R128, [R177+0x6800] ;  /* 0x00680000b180783b */ /* 0x000ea20000000200 */
[-C--:B------:R-:W-:Y:S03]  /*3170*/  HMMA.16816.F32 R12, R108, R106.reuse, RZ ;  /* 0x0000006a6c0c723c */ /* 0x080fe600000018ff */
[--C-:B------:R-:W-:Y:S04]  /*3180*/  IMAD.IADD R104, R182, 0x1, R187.reuse ;  /* 0x00000001b6687824 */ /* 0x100fe800078e02bb */
[----:B------:R-:W-:Y:S01]  /*3190*/  LDSM.16.M88.4 R136, [R176+0x6000] ;  /* 0x00600000b088783b */ /* 0x000fe20000000200 */
[C---:B------:R-:W-:Y:S07]  /*31a0*/  HMMA.16816.F32 R16, R100.reuse, R106, RZ ;  /* 0x0000006a6410723c */ /* 0x040fee00000018ff */
[----:B------:R-:W2:Y:S01]  /*31b0*/  LDSM.16.M88.4 R132, [R104] ;  /* 0x000000006884783b */ /* 0x000ea20000000200 */
[-C--:B---3--:R-:W-:Y:S06]  /*31c0*/  HMMA.16816.F32 R20, R100, R112.reuse, RZ ;  /* 0x000000706414723c */ /* 0x088fec00000018ff */
[C---:B------:R-:W-:Y:S01]  /*31d0*/  HMMA.16816.F32 R24, R108.reuse, R112, RZ ;  /* 0x000000706c18723c */ /* 0x040fe200000018ff */
[----:B------:R-:W3:Y:S05]  /*31e0*/  LDSM.16.M88.4 R140, [R104+0x1000] ;  /* 0x00100000688c783b */ /* 0x000eea0000000200 */
[-C--:B------:R-:W-:Y:S01]  /*31f0*/  HMMA.16816.F32 R28, R108, R114.reuse, RZ ;  /* 0x000000726c1c723c */ /* 0x080fe200000018ff */
[----:B------:R-:W-:Y:S02]  /*3200*/  IMAD.IADD R112, R188, 0x1, R187 ;  /* 0x00000001bc707824 */ /* 0x000fe400078e02bb */
[----:B------:R-:W-:Y:S03]  /*3210*/  LDSM.16.M88.4 R108, [R3+0x6000] ;  /* 0x00600000036c783b */ /* 0x000fe60000000200 */
[----:B------:R-:W-:Y:S05]  /*3220*/  HMMA.16816.F32 R32, R100, R114, RZ ;  /* 0x000000726420723c */ /* 0x000fea00000018ff */
[----:B------:R-:W3:Y:S01]  /*3230*/  LDSM.16.M88.4 R100, [R176+0x6800] ;  /* 0x00680000b064783b */ /* 0x000ee20000000200 */
[-C--:B----4-:R-:W-:Y:S06]  /*3240*/  HMMA.16816.F32 R4, R116, R120.reuse, R4 ;  /* 0x000000787404723c */ /* 0x090fec0000001804 */
[C---:B-1----:R-:W-:Y:S01]  /*3250*/  HMMA.16816.F32 R8, R124.reuse, R120, R8 ;  /* 0x000000787c08723c */ /* 0x042fe20000001808 */
[----:B------:R-:W1:Y:S05]  /*3260*/  LDSM.16.M88.4 R104, [R112] ;  /* 0x000000007068783b */ /* 0x000e6a0000000200 */
[-C--:B------:R-:W-:Y:S03]  /*3270*/  HMMA.16816.F32 R12, R124, R122.reuse, R12 ;  /* 0x0000007a7c0c723c */ /* 0x080fe6000000180c */
[----:B------:R-:W4:Y:S03]  /*3280*/  LDSM.16.M88.4 R112, [R112+0x1000] ;  /* 0x001000007070783b */ /* 0x000f260000000200 */
        /* <DEDUP_REMOVED lines=9> */
[-C--:B------:R-:W-:Y:S06]  /*3320*/  HMMA.16816.F32 R20, R132, R100.reuse, R20 ;  /* 0x000000648414723c */ /* 0x080fec0000001814 */
[C---:B------:R-:W-:Y:S06]  /*3330*/  HMMA.16816.F32 R24, R140.reuse, R100, R24 ;  /* 0x000000648c18723c */ /* 0x040fec0000001818 */
[-C--:B------:R-:W-:Y:S06]  /*3340*/  HMMA.16816.F32 R28, R140, R102.reuse, R28 ;  /* 0x000000668c1c723c */ /* 0x080fec000000181c */
[----:B------:R-:W-:Y:S01]  /*3350*/  HMMA.16816.F32 R32, R132, R102, R32 ;  /* 0x000000668420723c */ /* 0x000fe20000001820 */
[----:B------:R-:W2:Y:S04]  /*3360*/  LDSM.16.M88.4 R100, [R3+0x6800] ;  /* 0x006800000364783b */ /* 0x000ea80000000200 */
[----:B------:R-:W-:Y:S01]  /*3370*/  FSEL R143, R237, RZ, P4 ;  /* 0x000000ffed8f7208 */ /* 0x000fe20002000000 */
[-C--:B-1----:R-:W-:Y:S05]  /*3380*/  HMMA.16816.F32 R4, R104, R108.reuse, R4 ;  /* 0x0000006c6804723c */ /* 0x082fea0000001804 */
[----:B------:R-:W-:Y:S01]  /*3390*/  FSETP.NEU.FTZ.AND P4, PT, R217, -INF , PT ;  /* 0xff800000d900780b */ /* 0x000fe20003f9d000 */
[----:B------:R-:W-:Y:S01]  /*33a0*/  IMAD.WIDE.U32 R134, R239, -0x2daee0ad, RZ ;  /* 0xd2511f53ef867825 */ /* 0x000fe200078e00ff */
[C---:B----4-:R-:W-:Y:S04]  /*33b0*/  HMMA.16816.F32 R8, R112.reuse, R108, R8 ;  /* 0x0000006c7008723c */ /* 0x050fe80000001808 */
[----:B------:R-:W-:Y:S01]  /*33c0*/  FSEL R121, R235, RZ, P4 ;  /* 0x000000ffeb797208 */ /* 0x000fe20002000000 */
[----:B------:R-:W-:Y:S01]  /*33d0*/  FMUL.FTZ R237, R215, 1.4426950216293334961 ;  /* 0x3fb8aa3bd7ed7820 */ /* 0x000fe20000410000 */
[----:B------:R-:W-:Y:S01]  /*33e0*/  LOP3.LUT R245, R135, UR24, R238, 0x96, !PT ;  /* 0x0000001887f57c12 */ /* 0x000fe2000f8e96ee */
[----:B------:R-:W-:Y:S01]  /*33f0*/  UIADD3 UR24, UR28, 0x78dde6e4, URZ ;  /* 0x78dde6e41c187890 */ /* 0x000fe2000fffe03f */
[C---:B------:R-:W-:Y:S01]  /*3400*/  FSETP.NEU.FTZ.AND P4, PT, R214.reuse, -INF , PT ;  /* 0xff800000d600780b */ /* 0x040fe20003f9d000 */
[-C--:B------:R-:W-:Y:S03]  /*3410*/  HMMA.16816.F32 R12, R112, R110.reuse, R12 ;  /* 0x0000006e700c723c */ /* 0x080fe6000000180c */
[----:B------:R-:W-:Y:S01]  /*3420*/  FMUL.FTZ R238, R214, 1.4426950216293334961 ;  /* 0x3fb8aa3bd6ee7820 */ /* 0x000fe20000410000 */
[----:B------:R-:W-:Y:S01]  /*3430*/  LOP3.LUT R235, R247, UR24, R244, 0x96, !PT ;  /* 0x00000018f7eb7c12 */ /* 0x000fe2000f8e96f4 */
[----:B------:R-:W-:Y:S01]  /*3440*/  IMAD.WIDE.U32 R244, R245, -0x326172a9, RZ ;  /* 0xcd9e8d57f5f47825 */ /* 0x000fe200078e00ff */
[C---:B------:R-:W-:Y:S05]  /*3450*/  HMMA.16816.F32 R16, R104.reuse, R110, R16 ;  /* 0x0000006e6810723c */ /* 0x040fea0000001810 */
[----:B------:R-:W-:Y:S01]  /*3460*/  @P1 FSEL R7, R7, -INF , !P5 ;  /* 0xff80000007071808 */ /* 0x000fe20006800000 */
[----:B------:R-:W-:Y:S01]  /*3470*/  IMAD.WIDE.U32 R130, R235, -0x2daee0ad, RZ ;  /* 0xd2511f53eb827825 */ /* 0x000fe200078e00ff */
[----:B------:R-:W-:Y:S02]  /*3480*/  FSEL R122, R238, RZ, P4 ;  /* 0x000000ffee7a7208 */ /* 0x000fe40002000000 */
[----:B------:R-:W-:Y:S02]  /*3490*/  FSETP.NEU.FTZ.AND P4, PT, R215, -INF , PT ;  /* 0xff800000d700780b */ /* 0x000fe40003f9d000 */
[----:B------:R-:W-:Y:S01]  /*34a0*/  @P1 FSEL R5, R5, -INF , !P5 ;  /* 0xff80000005051808 */ /* 0x000fe20006800000 */
[----:B------:R-:W-:Y:S01]  /*34b0*/  IMAD.WIDE.U32 R238, R223, -0x2daee0ad, RZ ;  /* 0xd2511f53dfee7825 */ /* 0x000fe200078e00ff */
[----:B------:R-:W-:Y:S01]  /*34c0*/  LOP3.LUT R236, R245, UR24, R236, 0x96, !PT ;  /* 0x00000018f5ec7c12 */ /* 0x000fe2000f8e96ec */
[-C--:B--2---:R-:W-:Y:S01]  /*34d0*/  HMMA.16816.F32 R20, R104, R100.reuse, R20 ;  /* 0x000000646814723c */ /* 0x084fe20000001814 */
[----:B------:R-:W-:Y:S02]  /*34e0*/  UIADD3 UR24, UR28, -0x4ab325aa, URZ ;  /* 0xb54cda561c187890 */ /* 0x000fe4000fffe03f */
[----:B------:R-:W-:Y:S01]  /*34f0*/  LOP3.LUT R235, R131, UR25, R238, 0x96, !PT ;  /* 0x0000001983eb7c12 */ /* 0x000fe2000f8e96ee */
[--C-:B------:R-:W-:Y:S01]  /*3500*/  FFMA.FTZ R234, R5, UR11, -R143.reuse ;  /* 0x0000000b05ea7c23 */ /* 0x100fe2000801088f */
[----:B------:R-:W-:Y:S01]  /*3510*/  LOP3.LUT R248, R239, UR26, R248, 0x96, !PT ;  /* 0x0000001aeff87c12 */ /* 0x000fe2000f8e96f8 */
[C---:B------:R-:W-:Y:S04]  /*3520*/  HMMA.16816.F32 R24, R112.reuse, R100, R24 ;  /* 0x000000647018723c */ /* 0x040fe80000001818 */
[----:B------:R-:W-:Y:S01]  /*3530*/  MUFU.EX2 R234, R234 ;  /* 0x000000ea00ea7308 */ /* 0x000fe20000000800 */
[----:B------:R-:W-:Y:S01]  /*3540*/  @P1 FSEL R9, R9, -INF , !P5 ;  /* 0xff80000009091808 */ /* 0x000fe20006800000 */
[----:B------:R-:W-:Y:S01]  /*3550*/  IMAD.WIDE.U32 R248, R248, -0x326172a9, RZ ;  /* 0xcd9e8d57f8f87825 */ /* 0x000fe200078e00ff */
[----:B------:R-:W-:Y:S01]  /*3560*/  FSEL R187, R237, RZ, P4 ;  /* 0x000000ffedbb7208 */ /* 0x000fe20002000000 */
[-C--:B------:R-:W-:Y:S03]  /*3570*/  HMMA.16816.F32 R28, R112, R102.reuse, R28 ;  /* 0x00000066701c723c */ /* 0x080fe6000000181c */
[----:B------:R-:W-:Y:S01]  /*3580*/  @P1 FSEL R17, R17, -INF , !P3 ;  /* 0xff80000011111808 */ /* 0x000fe20005800000 */
[----:B------:R-:W-:Y:S01]  /*3590*/  IMAD.WIDE.U32 R138, R235, -0x326172a9, RZ ;  /* 0xcd9e8d57eb8a7825 */ /* 0x000fe200078e00ff */
[-C--:B------:R-:W-:Y:S01]  /*35a0*/  @P1 ISETP.GE.AND P4, PT, R242, R219.reuse, PT ;  /* 0x000000dbf200120c */ /* 0x080fe20003f86270 */
[----:B------:R-:W-:Y:S05]  /*35b0*/  HMMA.16816.F32 R32, R104, R102, R32 ;  /* 0x000000666820723c */ /* 0x000fea0000001820 */
[----:B------:R-:W-:Y:S01]  /*35c0*/  @P1 FSEL R4, R4, -INF , !P4 ;  /* 0xff80000004041808 */ /* 0x000fe20006000000 */
[----:B------:R-:W-:Y:S01]  /*35d0*/  IMAD.WIDE.U32 R132, R236, -0x2daee0ad, RZ ;  /* 0xd2511f53ec847825 */ /* 0x000fe200078e00ff */
[----:B------:R-:W-:Y:S04]  /*35e0*/  LOP3.LUT R238, R139, UR24, R248, 0x96, !PT ;  /* 0x000000188bee7c12 */ /* 0x000fe8000f8e96f8 */
[----:B------:R-:W-:Y:S01]  /*35f0*/  LOP3.LUT R236, R238, 0xff, RZ, 0xc0, !PT ;  /* 0x000000ffeeec7812 */ /* 0x000fe200078ec0ff */
[----:B------:R-:W-:Y:S01]  /*3600*/  IMAD.U32 R105, RZ, RZ, UR6 ;  /* 0x00000006ff697e24 */ /* 0x000fe2000f8e00ff */
[----:B------:R-:W-:Y:S01]  /*3610*/  @P1 FSEL R10, R10, -INF , !P4 ;  /* 0xff8000000a0a1808 */ /* 0x000fe20006000000 */
[----:B------:R-:W-:Y:S01]  /*3620*/  @P1 VIADD R248, R242, 0x11 ;  /* 0x00000011f2f81836 */ /* 0x000fe20000000000 */
[----:B------:R-:W-:Y:S01]  /*3630*/  @P1 FSEL R6, R6, -INF , !P4 ;  /* 0xff80000006061808 */ /* 0x000fe20006000000 */
[----:B------:R-:W-:Y:S01]  /*3640*/  FFMA.FTZ R223, R4, UR11, -R143 ;  /* 0x0000000b04df7c23 */ /* 0x000fe2000801088f */
[----:B------:R-:W-:Y:S01]  /*3650*/  LOP3.LUT R237, R241, UR26, R134, 0x96, !PT ;  /* 0x0000001af1ed7c12 */ /* 0x000fe2000f8e9686 */
[--C-:B------:R-:W-:Y:S01]  /*3660*/  FFMA.FTZ R241, R7, UR11, -R121.reuse ;  /* 0x0000000b07f17c23 */ /* 0x100fe20008010879 */
[----:B------:R-:W-:Y:S01]  /*3670*/  @P1 FSEL R8, R8, -INF , !P4 ;  /* 0xff80000008081808 */ /* 0x000fe20006000000 */
[----:B------:R-:W-:Y:S01]  /*3680*/  FFMA.FTZ R235, R6, UR11, -R121 ;  /* 0x0000000b06eb7c23 */ /* 0x000fe20008010879 */
[----:B------:R-:W-:Y:S01]  /*3690*/  ISETP.LE.U32.AND P4, PT, R236, UR12, PT ;  /* 0x0000000cec007c0c */ /* 0x000fe2000bf83070 */
[----:B------:R-:W-:Y:S01]  /*36a0*/  IMAD.WIDE.U32 R136, R237, -0x326172a9, RZ ;  /* 0xcd9e8d57ed887825 */ /* 0x000fe200078e00ff */
[----:B------:R-:W-:Y:S01]  /*36b0*/  LOP3.LUT R239, R133, UR25, R240, 0x96, !PT ;  /* 0x0000001985ef7c12 */ /* 0x000fe2000f8e96f0 */
[----:B------:R-:W1:Y:S01]  /*36c0*/  MUFU.EX2 R223, R223 ;  /* 0x000000df00df7308 */ /* 0x000e620000000800 */
[----:B------:R-:W-:Y:S01]  /*36d0*/  SHF.R.U32.HI R236, RZ, 0x18, R238 ;  /* 0x00000018ffec7819 */ /* 0x000fe200000116ee */
[----:B------:R-:W-:Y:S01]  /*36e0*/  FFMA.FTZ R237, R8, UR11, -R122 ;  /* 0x0000000b08ed7c23 */ /* 0x000fe2000801087a */
[----:B------:R-:W-:Y:S01]  /*36f0*/  LOP3.LUT R240, R238, 0xffff, RZ, 0xc0, !PT ;  /* 0x0000ffffeef07812 */ /* 0x000fe200078ec0ff */
[----:B------:R-:W-:Y:S01]  /*3700*/  FFMA.FTZ R133, R17, UR11, -R143 ;  /* 0x0000000b11857c23 */ /* 0x000fe2000801088f */
[----:B------:R-:W-:Y:S01]  /*3710*/  @P1 FSEL R11, R11, -INF , !P5 ;  /* 0xff8000000b0b1808 */ /* 0x000fe20006800000 */
[----:B------:R-:W-:Y:S01]  /*3720*/  FFMA.FTZ R247, R10, UR11, -R187 ;  /* 0x0000000b0af77c23 */ /* 0x000fe200080108bb */
[----:B------:R-:W-:Y:S03]  /*3730*/  @P1 FSEL R19, R19, -INF , !P3 ;  /* 0xff80000013131808 */ /* 0x000fe60005800000 */
[----:B------:R-:W-:Y:S01]  /*3740*/  MUFU.EX2 R237, R237 ;  /* 0x000000ed00ed7308 */ /* 0x000fe20000000800 */
[----:B------:R-:W-:Y:S01]  /*3750*/  ISETP.LE.U32.AND P5, PT, R236, UR12, PT ;  /* 0x0000000cec007c0c */ /* 0x000fe2000bfa3070 */
[----:B------:R-:W-:Y:S01]  /*3760*/  IMAD.WIDE.U32 R134, R239, -0x326172a9, RZ ;  /* 0xcd9e8d57ef867825 */ /* 0x000fe200078e00ff */
[----:B------:R-:W-:Y:S02]  /*3770*/  SHF.R.U32.HI R239, RZ, 0x10, R238 ;  /* 0x00000010ffef7819 */ /* 0x000fe400000116ee */
[----:B------:R-:W-:Y:S01]  /*3780*/  SHF.R.U32.HI R240, RZ, 0x8, R240 ;  /* 0x00000008fff07819 */ /* 0x000fe200000116f0 */
[----:B------:R-:W-:Y:S01]  /*3790*/  FFMA.FTZ R131, R19, UR11, -R121 ;  /* 0x0000000b13837c23 */ /* 0x000fe20008010879 */
[----:B------:R-:W-:Y:S03]  /*37a0*/  @P1 FSEL R12, R12, -INF , !P6 ;  /* 0xff8000000c0c1808 */ /* 0x000fe60007000000 */
[----:B------:R-:W2:Y:S01]  /*37b0*/  MUFU.EX2 R236, R241 ;  /* 0x000000f100ec7308 */ /* 0x000ea20000000800 */
[----:B------:R-:W-:Y:S01]  /*37c0*/  LOP3.LUT R239, R239, 0xff, RZ, 0xc0, !PT ;  /* 0x000000ffefef7812 */ /* 0x000fe200078ec0ff */
[----:B-1----:R-:W-:Y:S01]  /*37d0*/  @!P4 FADD.FTZ R223, -R223, -RZ ;  /* 0x800000ffdfdfc221 */ /* 0x002fe20000010100 */
[----:B------:R-:W-:Y:S01]  /*37e0*/  @P1 FSEL R16, R16, -INF , !P6 ;  /* 0xff80000010101808 */ /* 0x000fe20007000000 */
[----:B------:R-:W-:Y:S01]  /*37f0*/  FFMA.FTZ R238, R9, UR11, -R122 ;  /* 0x0000000b09ee7c23 */ /* 0x000fe2000801087a */
[----:B------:R-:W-:Y:S02]  /*3800*/  LOP3.LUT R240, R240, 0xffff, RZ, 0xc0, !PT ;  /* 0x0000fffff0f07812 */ /* 0x000fe400078ec0ff */
[----:B------:R-:W-:Y:S03]  /*3810*/  @P1 FSEL R18, R18, -INF , !P6 ;  /* 0xff80000012121808 */ /* 0x000fe60007000000 */
[----:B------:R-:W1:Y:S01]  /*3820*/  MUFU.EX2 R235, R235 ;  /* 0x000000eb00eb7308 */ /* 0x000e620000000800 */
[----:B------:R-:W-:Y:S01]  /*3830*/  LOP3.LUT R243, R135, UR24, R136, 0x96, !PT ;  /* 0x0000001887f37c12 */ /* 0x000fe2000f8e9688 */
[----:B------:R-:W-:Y:S01]  /*3840*/  UIADD3 UR24, UR28, 0x1715609d, URZ ;  /* 0x1715609d1c187890 */ /* 0x000fe2000fffe03f */
[----:B------:R-:W-:Y:S02]  /*3850*/  @P1 FSEL R20, R20, -INF , !P0 ;  /* 0xff80000014141808 */ /* 0x000fe40004000000 */
[----:B------:R-:W-:Y:S02]  /*3860*/  @P1 FSEL R13, R13, -INF , !P3 ;  /* 0xff8000000d0d1808 */ /* 0x000fe40005800000 */
[----:B------:R-:W-:Y:S01]  /*3870*/  @P1 FSEL R22, R22, -INF , !P0 ;  /* 0xff80000016161808 */ /* 0x000fe20004000000 */
[----:B------:R-:W-:Y:S01]  /*3880*/  FFMA.FTZ R142, R20, UR11, -R143 ;  /* 0x0000000b148e7c23 */ /* 0x000fe2000801088f */
[----:B------:R-:W-:Y:S01]  /*3890*/  @P1 FSEL R15, R15, -INF , !P3 ;  /* 0xff8000000f0f1808 */ /* 0x000fe20005800000 */
[----:B--2---:R-:W-:Y:S01]  /*38a0*/  @!P5 FADD.FTZ R236, -R236, -RZ ;  /* 0x800000ffececd221 */ /* 0x004fe20000010100 */
[----:B------:R-:W-:Y:S01]  /*38b0*/  @P1 FSEL R24, R24, -INF , !P0 ;  /* 0xff80000018181808 */ /* 0x000fe20004000000 */
[----:B------:R-:W2:Y:S01]  /*38c0*/  MUFU.EX2 R238, R238 ;  /* 0x000000ee00ee7308 */ /* 0x000ea20000000800 */
[----:B------:R-:W-:Y:S02]  /*38d0*/  ISETP.LE.U32.AND P3, PT, R239, UR12, PT ;  /* 0x0000000cef007c0c */ /* 0x000fe4000bf63070 */
[----:B------:R-:W-:Y:S02]  /*38e0*/  @P1 FSEL R26, R26, -INF , !P0 ;  /* 0xff8000001a1a1808 */ /* 0x000fe40004000000 */
[----:B------:R-:W-:Y:S02]  /*38f0*/  @P1 FSEL R14, R14, -INF , !P6 ;  /* 0xff8000000e0e1808 */ /* 0x000fe40007000000 */
[----:B------:R-:W-:Y:S03]  /*3900*/  IADD3 R116, R0, 0x4000, R105 ;  /* 0x0000400000747810 */ /* 0x000fe60007ffe069 */
[----:B------:R3:W4:Y:S01]  /*3910*/  MUFU.EX2 R239, R247 ;  /* 0x000000f700ef7308 */ /* 0x0007220000000800 */
[----:B------:R-:W-:Y:S02]  /*3920*/  ISETP.LE.U32.AND P6, PT, R240, UR12, PT ;  /* 0x0000000cf0007c0c */ /* 0x000fe4000bfc3070 */
[C---:B------:R-:W-:Y:S01]  /*3930*/  LOP3.LUT R241, R243.reuse, 0xff, RZ, 0xc0, !PT ;  /* 0x000000fff3f17812 */ /* 0x040fe200078ec0ff */
[----:B------:R-:W-:Y:S01]  /*3940*/  IMAD.IADD R120, R116, 0x1, R179 ;  /* 0x0000000174787824 */ /* 0x000fe200078e02b3 */
[----:B------:R-:W-:Y:S01]  /*3950*/  LOP3.LUT R240, R243, 0xffff, RZ, 0xc0, !PT ;  /* 0x0000fffff3f07812 */ /* 0x000fe200078ec0ff */
[----:B-1----:R-:W-:Y:S01]  /*3960*/  @!P3 FADD.FTZ R235, -R235, -RZ ;  /* 0x800000ffebebb221 */ /* 0x002fe20000010100 */
[----:B------:R-:W-:Y:S02]  /*3970*/  ISETP.LE.U32.AND P4, PT, R241, UR12, PT ;  /* 0x0000000cf1007c0c */ /* 0x000fe4000bf83070 */
[----:B------:R-:W-:Y:S01]  /*3980*/  SHF.R.U32.HI R245, RZ, 0x8, R240 ;  /* 0x00000008fff57819 */ /* 0x000fe200000116f0 */
[----:B------:R-:W-:Y:S01]  /*3990*/  FFMA.FTZ R240, R11, UR11, -R187 ;  /* 0x0000000b0bf07c23 */ /* 0x000fe200080108bb */
[-C--:B------:R-:W-:Y:S01]  /*39a0*/  @P1 ISETP.GE.AND P3, PT, R248, R219.reuse, PT ;  /* 0x000000dbf800120c */ /* 0x080fe20003f66270 */
[----:B------:R-:W-:Y:S01]  /*39b0*/  @P1 VIADD R248, R242, 0x18 ;  /* 0x00000018f2f81836 */ /* 0x000fe20000000000 */
[----:B------:R-:W-:Y:S01]  /*39c0*/  LOP3.LUT R241, R245, 0xffff, RZ, 0xc0, !PT ;  /* 0x0000fffff5f17812 */ /* 0x000fe200078ec0ff */
[----:B------:R-:W-:Y:S01]  /*39d0*/  @!P6 FADD.FTZ R234, -R234, -RZ ;  /* 0x800000ffeaeae221 */ /* 0x000fe20000010100 */
[----:B------:R-:W-:Y:S01]  /*39e0*/  @P1 FSEL R21, R21, -INF , !P3 ;  /* 0xff80000015151808 */ /* 0x000fe20005800000 */
[----:B------:R-:W1:Y:S01]  /*39f0*/  MUFU.EX2 R240, R240 ;  /* 0x000000f000f07308 */ /* 0x000e620000000800 */
[----:B------:R-:W-:Y:S02]  /*3a00*/  SHF.R.U32.HI R245, RZ, 0x10, R243 ;  /* 0x00000010fff57819 */ /* 0x000fe400000116f3 */
[----:B------:R-:W-:Y:S01]  /*3a10*/  ISETP.LE.U32.AND P6, PT, R241, UR12, PT ;  /* 0x0000000cf1007c0c */ /* 0x000fe2000bfc3070 */
[----:B------:R-:W-:Y:S01]  /*3a20*/  @!P4 FADD.FTZ R237, -R237, -RZ ;  /* 0x800000ffededc221 */ /* 0x000fe20000010100 */
[----:B------:R-:W-:Y:S01]  /*3a30*/  LOP3.LUT R245, R245, 0xff, RZ, 0xc0, !PT ;  /* 0x000000fff5f57812 */ /* 0x000fe200078ec0ff */
[--C-:B------:R-:W-:Y:S01]  /*3a40*/  FFMA.FTZ R241, R12, UR11, -R122.reuse ;  /* 0x0000000b0cf17c23 */ /* 0x100fe2000801087a */
[----:B------:R-:W-:Y:S02]  /*3a50*/  @P1 FSEL R23, R23, -INF , !P3 ;  /* 0xff80000017171808 */ /* 0x000fe40005800000 */
[----:B------:R-:W-:Y:S01]  /*3a60*/  ISETP.LE.U32.AND P5, PT, R245, UR12, PT ;  /* 0x0000000cf5007c0c */ /* 0x000fe2000bfa3070 */
[----:B------:R-:W-:Y:S01]  /*3a70*/  FFMA.FTZ R245, R13, UR11, -R122 ;  /* 0x0000000b0df57c23 */ /* 0x000fe2000801087a */
[----:B------:R-:W-:Y:S01]  /*3a80*/  @P1 FSEL R25, R25, -INF , !P3 ;  /* 0xff80000019191808 */ /* 0x000fe20005800000 */
[----:B------:R-:W1:Y:S01]  /*3a90*/  MUFU.EX2 R241, R241 ;  /* 0x000000f100f17308 */ /* 0x000e620000000800 */
[-C--:B------:R-:W-:Y:S01]  /*3aa0*/  @P1 ISETP.GE.AND P4, PT, R248, R219.reuse, PT ;  /* 0x000000dbf800120c */ /* 0x080fe20003f86270 */
[----:B------:R-:W-:Y:S01]  /*3ab0*/  FFMA.FTZ R248, R14, UR11, -R187 ;  /* 0x0000000b0ef87c23 */ /* 0x000fe200080108bb */
[----:B------:R-:W-:Y:S01]  /*3ac0*/  @P1 FSEL R27, R27, -INF , !P3 ;  /* 0xff8000001b1b1808 */ /* 0x000fe20005800000 */
[----:B--2---:R-:W-:Y:S01]  /*3ad0*/  @!P6 FADD.FTZ R238, -R238, -RZ ;  /* 0x800000ffeeeee221 */ /* 0x004fe20000010100 */
[----:B---3--:R-:W-:Y:S02]  /*3ae0*/  LOP3.LUT R247, R249, UR24, R246, 0x96, !PT ;  /* 0x00000018f9f77c12 */ /* 0x008fe4000f8e96f6 */
[----:B------:R-:W-:Y:S03]  /*3af0*/  @P1 ISETP.GE.AND P6, PT, R252, R219, PT ;  /* 0x000000dbfc00120c */ /* 0x000fe60003fc6270 */
[----:B------:R2:W-:Y:S01]  /*3b00*/  MUFU.EX2 R242, R245 ;  /* 0x000000f500f27308 */ /* 0x0005e20000000800 */
[----:B------:R-:W-:Y:S01]  /*3b10*/  SHF.R.U32.HI R246, RZ, 0x18, R243 ;  /* 0x00000018fff67819 */ /* 0x000fe200000116f3 */
[----:B----4-:R-:W-:Y:S01]  /*3b20*/  @!P5 FADD.FTZ R239, -R239, -RZ ;  /* 0x800000ffefefd221 */ /* 0x010fe20000010100 */
[----:B------:R-:W-:Y:S01]  /*3b30*/  @P1 FSEL R28, R28, -INF , !P4 ;  /* 0xff8000001c1c1808 */ /* 0x000fe20006000000 */
[----:B------:R-:W-:Y:S01]  /*3b40*/  FFMA.FTZ R252, R18, UR11, -R121 ;  /* 0x0000000b12fc7c23 */ /* 0x000fe20008010879 */
[----:B------:R-:W-:Y:S01]  /*3b50*/  LOP3.LUT R249, R137, UR24, R244, 0x96, !PT ;  /* 0x0000001889f97c12 */ /* 0x000fe2000f8e96f4 */
[----:B------:R-:W-:Y:S01]  /*3b60*/  FFMA.FTZ R244, R15, UR11, -R187 ;  /* 0x0000000b0ff47c23 */ /* 0x000fe200080108bb */
[----:B------:R-:W-:Y:S03]  /*3b70*/  @P1 FSEL R30, R30, -INF , !P4 ;  /* 0xff8000001e1e1808 */ /* 0x000fe60006000000 */
[----:B------:R3:W4:Y:S01]  /*3b80*/  MUFU.EX2 R243, R248 ;  /* 0x000000f800f37308 */ /* 0x0007220000000800 */
[----:B------:R-:W-:Y:S01]  /*3b90*/  ISETP.LE.U32.AND P5, PT, R246, UR12, PT ;  /* 0x0000000cf6007c0c */ /* 0x000fe2000bfa3070 */
[----:B------:R-:W-:Y:S01]  /*3ba0*/  IMAD.WIDE.U32 R14, R249, -0x2daee0ad, RZ ;  /* 0xd2511f53f90e7825 */ /* 0x000fe200078e00ff */
[----:B------:R-:W-:Y:S01]  /*3bb0*/  @P1 FSEL R32, R32, -INF , !P4 ;  /* 0xff80000020201808 */ /* 0x000fe20006000000 */
[----:B------:R-:W4:Y:S01]  /*3bc0*/  LDG.E R246, desc[UR30][R250.64] ;  /* 0x0000001efaf67981 */ /* 0x000f22000c1e1900 */
[----:B------:R-:W-:Y:S01]  /*3bd0*/  @P1 FSEL R34, R34, -INF , !P4 ;  /* 0xff80000022221808 */ /* 0x000fe20006000000 */
[----:B------:R-:W-:Y:S01]  /*3be0*/  UIADD3 UR24, UR27, 0x646e171e, URZ ;  /* 0x646e171e1b187890 */ /* 0x000fe2000fffe03f */
[----:B------:R-:W-:Y:S01]  /*3bf0*/  @P1 FSEL R29, R29, -INF , !P6 ;  /* 0xff8000001d1d1808 */ /* 0x000fe20007000000 */
[----:B------:R-:W5:Y:S01]  /*3c00*/  LDG.E R249, desc[UR30][R250.64+0x80] ;  /* 0x0000801efaf97981 */ /* 0x000f62000c1e1900 */
[----:B------:R-:W-:Y:S01]  /*3c10*/  @P1 FSEL R31, R31, -INF , !P6 ;  /* 0xff8000001f1f1808 */ /* 0x000fe20007000000 */
[----:B------:R-:W-:Y:S01]  /*3c20*/  IMAD.WIDE.U32 R10, R247, -0x2daee0ad, RZ ;  /* 0xd2511f53f70a7825 */ /* 0x000fe200078e00ff */
[----:B------:R-:W-:Y:S01]  /*3c30*/  @P1 FSEL R33, R33, -INF , !P6 ;  /* 0xff80000021211808 */ /* 0x000fe20007000000 */
[----:B--2---:R-:W2:Y:S01]  /*3c40*/  LDG.E R245, desc[UR30][R250.64+0x20] ;  /* 0x0000201efaf57981 */ /* 0x004ea2000c1e1900 */
[----:B------:R-:W-:Y:S01]  /*3c50*/  LOP3.LUT R141, R15, UR24, R132, 0x96, !PT ;  /* 0x000000180f8d7c12 */ /* 0x000fe2000f8e9684 */
[----:B-1----:R-:W-:Y:S01]  /*3c60*/  @!P5 FADD.FTZ R240, -R240, -RZ ;  /* 0x800000fff0f0d221 */ /* 0x002fe20000010100 */
[----:B------:R-:W-:Y:S01]  /*3c70*/  LOP3.LUT R137, R11, UR24, R130, 0x96, !PT ;  /* 0x000000180b897c12 */ /* 0x000fe2000f8e9682 */
[----:B------:R-:W-:Y:S01]  /*3c80*/  FFMA.FTZ R247, R16, UR11, -R143 ;  /* 0x0000000b10f77c23 */ /* 0x000fe2000801088f */
[----:B------:R-:W-:Y:S01]  /*3c90*/  LOP3.LUT R130, R134, 0xff, RZ, 0xc0, !PT ;  /* 0x000000ff86827812 */ /* 0x000fe200078ec0ff */
[----:B---3--:R1:W5:Y:S01]  /*3ca0*/  LDG.E R248, desc[UR30][R250.64+0xa0] ;  /* 0x0000a01efaf87981 */ /* 0x008362000c1e1900 */
[----:B------:R-:W-:Y:S01]  /*3cb0*/  @P1 FSEL R35, R35, -INF , !P6 ;  /* 0xff80000023231808 */ /* 0x000fe20007000000 */
[----:B------:R-:W-:Y:S01]  /*3cc0*/  FFMA.FTZ R34, R34, UR11, -R121 ;  /* 0x0000000b22227c23 */ /* 0x000fe20008010879 */
[----:B------:R-:W-:Y:S01]  /*3cd0*/  ISETP.LE.U32.AND P5, PT, R130, UR12, PT ;  /* 0x0000000c82007c0c */ /* 0x000fe2000bfa3070 */
[----:B------:R-:W3:Y:S01]  /*3ce0*/  MUFU.EX2 R247, R247 ;  /* 0x000000f700f77308 */ /* 0x000ee20000000800 */
[----:B------:R-:W-:Y:S01]  /*3cf0*/  SHF.R.U32.HI R130, RZ, 0x10, R134 ;  /* 0x00000010ff827819 */ /* 0x000fe20000011686 */
[----:B------:R-:W-:Y:S01]  /*3d00*/  FFMA.FTZ R27, R27, UR11, -R187 ;  /* 0x0000000b1b1b7c23 */ /* 0x000fe200080108bb */
[----:B------:R-:W-:Y:S02]  /*3d10*/  LOP3.LUT R6, R10, 0xffff, RZ, 0xc0, !PT ;  /* 0x0000ffff0a067812 */ /* 0x000fe400078ec0ff */
[----:B------:R-:W-:Y:S02]  /*3d20*/  LOP3.LUT R130, R130, 0xff, RZ, 0xc0, !PT ;  /* 0x000000ff82827812 */ /* 0x000fe400078ec0ff */
[----:B------:R-:W-:Y:S03]  /*3d30*/  SHF.R.U32.HI R5, RZ, 0x10, R10 ;  /* 0x00000010ff057819 */ /* 0x000fe6000001160a */
[----:B------:R-:W3:Y:S01]  /*3d40*/  MUFU.EX2 R244, R244 ;  /* 0x000000f400f47308 */ /* 0x000ee20000000800 */
[----:B------:R-:W-:Y:S02]  /*3d50*/  ISETP.LE.U32.AND P3, PT, R130, UR12, PT ;  /* 0x0000000c82007c0c */ /* 0x000fe4000bf63070 */
[----:B------:R-:W-:Y:S01]  /*3d60*/  SHF.R.U32.HI R11, RZ, 0x10, R14 ;  /* 0x00000010ff0b7819 */ /* 0x000fe2000001160e */
[----:B------:R-:W-:Y:S01]  /*3d70*/  @!P5 FADD.FTZ R241, -R241, -RZ ;  /* 0x800000fff1f1d221 */ /* 0x000fe20000010100 */
[----:B------:R-:W-:Y:S02]  /*3d80*/  LOP3.LUT R9, R14, 0xffff, RZ, 0xc0, !PT ;  /* 0x0000ffff0e097812 */ /* 0x000fe400078ec0ff */
[----:B------:R-:W-:Y:S03]  /*3d90*/  LOP3.LUT R129, R10, 0xff, RZ, 0xc0, !PT ;  /* 0x000000ff0a817812 */ /* 0x000fe600078ec0ff */
[----:B------:R3:W-:Y:S01]  /*3da0*/  MUFU.EX2 R130, R142 ;  /* 0x0000008e00827308 */ /* 0x0007e20000000800 */
[----:B------:R-:W-:Y:S02]  /*3db0*/  SHF.R.U32.HI R7, RZ, 0x18, R10 ;  /* 0x00000018ff077819 */ /* 0x000fe4000001160a */
[----:B------:R-:W-:Y:S02]  /*3dc0*/  LOP3.LUT R13, R14, 0xff, RZ, 0xc0, !PT ;  /* 0x000000ff0e0d7812 */ /* 0x000fe400078ec0ff */
[----:B-1----:R-:W-:Y:S01]  /*3dd0*/  LOP3.LUT R251, R134, 0xffff, RZ, 0xc0, !PT ;  /* 0x0000ffff86fb7812 */ /* 0x002fe200078ec0ff */
[----:B----4-:R-:W-:Y:S01]  /*3de0*/  @!P3 FADD.FTZ R243, -R243, -RZ ;  /* 0x800000fff3f3b221 */ /* 0x010fe20000010100 */
[----:B------:R-:W-:Y:S03]  /*3df0*/  LOP3.LUT R135, R138, 0xff, RZ, 0xc0, !PT ;  /* 0x000000ff8a877812 */ /* 0x000fe600078ec0ff */
[----:B------:R1:W4:Y:S01]  /*3e00*/  MUFU.EX2 R250, R133 ;  /* 0x0000008500fa7308 */ /* 0x0003220000000800 */
[----:B------:R-:W-:Y:S02]  /*3e10*/  SHF.R.U32.HI R251, RZ, 0x8, R251 ;  /* 0x00000008fffb7819 */ /* 0x000fe400000116fb */
[----:B------:R-:W-:Y:S02]  /*3e20*/  ISETP.LE.U32.AND P5, PT, R135, UR12, PT ;  /* 0x0000000c87007c0c */ /* 0x000fe4000bfa3070 */
[----:B------:R-:W-:Y:S02]  /*3e30*/  LOP3.LUT R251, R251, 0xffff, RZ, 0xc0, !PT ;  /* 0x0000fffffbfb7812 */ /* 0x000fe400078ec0ff */
[----:B------:R-:W-:Y:S03]  /*3e40*/  SHF.R.U32.HI R134, RZ, 0x18, R134 ;  /* 0x00000018ff867819 */ /* 0x000fe60000011686 */
[----:B------:R-:W-:Y:S01]  /*3e50*/  MUFU.EX2 R252, R252 ;  /* 0x000000fc00fc7308 */ /* 0x000fe20000000800 */
[----:B------:R-:W-:Y:S01]  /*3e60*/  ISETP.LE.U32.AND P0, PT, R251, UR12, PT ;  /* 0x0000000cfb007c0c */ /* 0x000fe2000bf03070 */
[----:B---3--:R-:W-:Y:S01]  /*3e70*/  FFMA.FTZ R142, R26, UR11, -R187 ;  /* 0x0000000b1a8e7c23 */ /* 0x008fe200080108bb */
[--C-:B------:R-:W-:Y:S02]  /*3e80*/  SHF.R.U32.HI R135, RZ, 0x10, R138.reuse ;  /* 0x00000010ff877819 */ /* 0x100fe4000001168a */
[----:B------:R-:W-:Y:S02]  /*3e90*/  LOP3.LUT R26, R141, 0xff, RZ, 0xc0, !PT ;  /* 0x000000ff8d1a7812 */ /* 0x000fe400078ec0ff */
[----:B------:R-:W-:Y:S03]  /*3ea0*/  LOP3.LUT R135, R135, 0xff, RZ, 0xc0, !PT ;  /* 0x000000ff87877812 */ /* 0x000fe600078ec0ff */
[----:B------:R3:W4:Y:S01]  /*3eb0*/  MUFU.EX2 R251, R131 ;  /* 0x0000008300fb7308 */ /* 0x0007220000000800 */
[----:B-1----:R-:W-:Y:S01]  /*3ec0*/  LOP3.LUT R133, R138, 0xffff, RZ, 0xc0, !PT ;  /* 0x0000ffff8a857812 */ /* 0x002fe200078ec0ff */
[----:B------:R-:W-:Y:S01]  /*3ed0*/  @!P5 FADD.FTZ R247, -R247, -RZ ;  /* 0x800000fff7f7d221 */ /* 0x000fe20000010100 */
[----:B------:R-:W-:Y:S02]  /*3ee0*/  LOP3.LUT R139, R137, 0xff, RZ, 0xc0, !PT ;  /* 0x000000ff898b7812 */ /* 0x000fe400078ec0ff */
[----:B------:R-:W-:Y:S01]  /*3ef0*/  SHF.R.U32.HI R133, RZ, 0x8, R133 ;  /* 0x00000008ff857819 */ /* 0x000fe20000011685 */
[----:B------:R-:W-:Y:S01]  /*3f00*/  @!P0 FADD.FTZ R242, -R242, -RZ ;  /* 0x800000fff2f28221 */ /* 0x000fe20000010100 */
[----:B------:R-:W-:Y:S01]  /*3f10*/  ISETP.LE.U32.AND P0, PT, R134, UR12, PT ;  /* 0x0000000c86007c0c */ /* 0x000fe2000bf03070 */
[--C-:B------:R-:W-:Y:S01]  /*3f20*/  FFMA.FTZ R134, R22, UR11, -R121.reuse ;  /* 0x0000000b16867c23 */ /* 0x100fe20008010879 */
[----:B------:R-:W-:Y:S01]  /*3f30*/  LOP3.LUT R133, R133, 0xffff, RZ, 0xc0, !PT ;  /* 0x0000ffff85857812 */ /* 0x000fe200078ec0ff */
[----:B------:R-:W-:Y:S01]  /*3f40*/  MUFU.EX2 R142, R142 ;  /* 0x0000008e008e7308 */ /* 0x000fe20000000800 */
[----:B------:R-:W-:Y:S02]  /*3f50*/  SHF.R.U32.HI R138, RZ, 0x18, R138 ;  /* 0x00000018ff8a7819 */ /* 0x000fe4000001168a */
[----:B------:R-:W-:Y:S01]  /*3f60*/  ISETP.LE.U32.AND P3, PT, R133, UR12, PT ;  /* 0x0000000c85007c0c */ /* 0x000fe2000bf63070 */
[--C-:B------:R-:W-:Y:S01]  /*3f70*/  FFMA.FTZ R133, R23, UR11, -R121.reuse ;  /* 0x0000000b17857c23 */ /* 0x100fe20008010879 */
[----:B------:R-:W-:Y:S01]  /*3f80*/  ISETP.LE.U32.AND P5, PT, R138, UR12, PT ;  /* 0x0000000c8a007c0c */ /* 0x000fe2000bfa3070 */
[----:B------:R-:W-:Y:S01]  /*3f90*/  FFMA.FTZ R121, R35, UR11, -R121 ;  /* 0x0000000b23797c23 */ /* 0x000fe20008010879 */
[----:B------:R-:W-:Y:S01]  /*3fa0*/  SHF.R.U32.HI R138, RZ, 0x18, R137 ;  /* 0x00000018ff8a7819 */ /* 0x000fe20000011689 */
[----:B---3--:R-:W-:Y:S02]  /*3fb0*/  FFMA.FTZ R131, R21, UR11, -R143 ;  /* 0x0000000b15837c23 */ /* 0x008fe4000801088f */
[----:B------:R-:W1:Y:S01]  /*3fc0*/  MUFU.EX2 R134, R134 ;  /* 0x0000008600867308 */ /* 0x000e620000000800 */
[----:B------:R-:W-:Y:S01]  /*3fd0*/  @!P0 FADD.FTZ R244, -R244, -RZ ;  /* 0x800000fff4f48221 */ /* 0x000fe20000010100 */
[----:B------:R-:W-:Y:S01]  /*3fe0*/  ISETP.LE.U32.AND P0, PT, R135, UR12, PT ;  /* 0x0000000c87007c0c */ /* 0x000fe2000bf03070 */
[----:B------:R-:W-:Y:S01]  /*3ff0*/  FFMA.FTZ R135, R24, UR11, -R122 ;  /* 0x0000000b18877c23 */ /* 0x000fe2000801087a */
[----:B------:R-:W-:Y:S02]  /*4000*/  ISETP.LE.U32.AND P6, PT, R26, UR12, PT ;  /* 0x0000000c1a007c0c */ /* 0x000fe4000bfc3070 */
[----:B------:R-:W-:Y:S01]  /*4010*/  SHF.R.U32.HI R10, RZ, 0x18, R14 ;  /* 0x00000018ff0a7819 */ /* 0x000fe2000001160e */
[----:B----4-:R-:W-:Y:S01]  /*4020*/  @!P3 FADD.FTZ R250, -R250, -RZ ;  /* 0x800000fffafab221 */ /* 0x010fe20000010100 */
[----:B------:R-:W-:Y:S01]  /*4030*/  ISETP.LE.U32.AND P3, PT, R139, UR12, PT ;  /* 0x0000000c8b007c0c */ /* 0x000fe2000bf63070 */
[----:B------:R-:W-:Y:S01]  /*4040*/  FFMA.FTZ R139, R25, UR11, -R122 ;  /* 0x0000000b198b7c23 */ /* 0x000fe2000801087a */
[----:B------:R-:W-:Y:S01]  /*4050*/  SHF.R.U32.HI R25, RZ, 0x10, R137 ;  /* 0x00000010ff197819 */ /* 0x000fe20000011689 */
[----:B------:R-:W-:Y:S01]  /*4060*/  @!P5 FADD.FTZ R251, -R251, -RZ ;  /* 0x800000fffbfbd221 */ /* 0x000fe20000010100 */
[----:B------:R-:W-:Y:S01]  /*4070*/  LOP3.LUT R137, R137, 0xffff, RZ, 0xc0, !PT ;  /* 0x0000ffff89897812 */ /* 0x000fe200078ec0ff */
[----:B------:R-:W3:Y:S01]  /*4080*/  MUFU.EX2 R131, R131 ;  /* 0x0000008300837308 */ /* 0x000ee20000000800 */
[----:B------:R-:W-:Y:S01]  /*4090*/  LOP3.LUT R25, R25, 0xff, RZ, 0xc0, !PT ;  /* 0x000000ff19197812 */ /* 0x000fe200078ec0ff */
[----:B------:R-:W-:Y:S01]  /*40a0*/  @!P0 FADD.FTZ R252, -R252, -RZ ;  /* 0x800000fffcfc8221 */ /* 0x000fe20000010100 */
[----:B------:R-:W-:Y:S02]  /*40b0*/  SHF.R.U32.HI R137, RZ, 0x8, R137 ;  /* 0x00000008ff897819 */ /* 0x000fe40000011689 */
[----:B------:R-:W-:Y:S02]  /*40c0*/  ISETP.LE.U32.AND P5, PT, R25, UR12, PT ;  /* 0x0000000c19007c0c */ /* 0x000fe4000bfa3070 */
[----:B------:R-:W-:Y:S01]  /*40d0*/  LOP3.LUT R137, R137, 0xffff, RZ, 0xc0, !PT ;  /* 0x0000ffff89897812 */ /* 0x000fe200078ec0ff */
[----:B------:R-:W-:Y:S01]  /*40e0*/  @!P3 FADD.FTZ R130, -R130, -RZ ;  /* 0x800000ff8282b221 */ /* 0x000fe20000010100 */
[----:B------:R-:W-:Y:S01]  /*40f0*/  LOP3.LUT R25, R141, 0xffff, RZ, 0xc0, !PT ;  /* 0x0000ffff8d197812 */ /* 0x000fe200078ec0ff */
[----:B------:R-:W4:Y:S01]  /*4100*/  MUFU.EX2 R133, R133 ;  /* 0x0000008500857308 */ /* 0x000f220000000800 */
[----:B------:R-:W-:Y:S02]  /*4110*/  ISETP.LE.U32.AND P4, PT, R137, UR12, PT ;  /* 0x0000000c89007c0c */ /* 0x000fe4000bf83070 */
[----:B------:R-:W-:Y:S02]  /*4120*/  SHF.R.U32.HI R25, RZ, 0x8, R25 ;  /* 0x00000008ff197819 */ /* 0x000fe40000011619 */
[----:B------:R-:W-:Y:S02]  /*4130*/  ISETP.LE.U32.AND P0, PT, R138, UR12, PT ;  /* 0x0000000c8a007c0c */ /* 0x000fe4000bf03070 */
[----:B------:R-:W-:Y:S03]  /*4140*/  LOP3.LUT R26, R25, 0xffff, RZ, 0xc0, !PT ;  /* 0x0000ffff191a7812 */ /* 0x000fe600078ec0ff */
[----:B------:R4:W-:Y:S01]  /*4150*/  MUFU.EX2 R137, R27 ;  /* 0x0000001b00897308 */ /* 0x0009e20000000800 */
[--C-:B------:R-:W-:Y:S01]  /*4160*/  SHF.R.U32.HI R25, RZ, 0x10, R141.reuse ;  /* 0x00000010ff197819 */ /* 0x100fe2000001168d */
[----:B-1----:R-:W-:Y:S01]  /*4170*/  @!P5 FADD.FTZ R134, -R134, -RZ ;  /* 0x800000ff8686d221 */ /* 0x002fe20000010100 */
[----:B------:R-:W-:Y:S02]  /*4180*/  ISETP.LE.U32.AND P3, PT, R26, UR12, PT ;  /* 0x0000000c1a007c0c */ /* 0x000fe4000bf63070 */
[----:B------:R-:W-:Y:S01]  /*4190*/  LOP3.LUT R25, R25, 0xff, RZ, 0xc0, !PT ;  /* 0x000000ff19197812 */ /* 0x000fe200078ec0ff */
[----:B---3--:R-:W-:Y:S01]  /*41a0*/  @!P4 FADD.FTZ R131, -R131, -RZ ;  /* 0x800000ff8383c221 */ /* 0x008fe20000010100 */
[----:B------:R-:W-:Y:S03]  /*41b0*/  SHF.R.U32.HI R26, RZ, 0x18, R141 ;  /* 0x00000018ff1a7819 */ /* 0x000fe6000001168d */
[----:B------:R-:W1:Y:S01]  /*41c0*/  MUFU.EX2 R138, R139 ;  /* 0x0000008b008a7308 */ /* 0x000e620000000800 */
[----:B------:R-:W-:Y:S01]  /*41d0*/  ISETP.LE.U32.AND P5, PT, R25, UR12, PT ;  /* 0x0000000c19007c0c */ /* 0x000fe2000bfa3070 */
[----:B----4-:R-:W-:Y:S01]  /*41e0*/  @!P0 FADD.FTZ R133, -R133, -RZ ;  /* 0x800000ff85858221 */ /* 0x010fe20000010100 */
[----:B------:R-:W-:Y:S02]  /*41f0*/  SHF.R.U32.HI R25, RZ, 0x8, R6 ;  /* 0x00000008ff197819 */ /* 0x000fe40000011606 */
[----:B------:R-:W-:Y:S02]  /*4200*/  ISETP.LE.U32.AND P4, PT, R26, UR12, PT ;  /* 0x0000000c1a007c0c */ /* 0x000fe4000bf83070 */
[----:B------:R-:W-:Y:S03]  /*4210*/  LOP3.LUT R25, R25, 0xffff, RZ, 0xc0, !PT ;  /* 0x0000ffff19197812 */ /* 0x000fe600078ec0ff */
[----:B------:R-:W3:Y:S01]  /*4220*/  MUFU.EX2 R135, R135 ;  /* 0x0000008700877308 */ /* 0x000ee20000000800 */
[--C-:B------:R-:W-:Y:S01]  /*4230*/  FFMA.FTZ R27, R32, UR11, -R143.reuse ;  /* 0x0000000b201b7c23 */ /* 0x100fe2000801088f */
[----:B------:R-:W-:Y:S01]  /*4240*/  FFMA.FTZ R143, R33, UR11, -R143 ;  /* 0x0000000b218f7c23 */ /* 0x000fe2000801088f */
[----:B------:R-:W-:Y:S02]  /*4250*/  SHF.R.U32.HI R26, RZ, 0x8, R9 ;  /* 0x00000008ff1a7819 */ /* 0x000fe40000011609 */
[----:B------:R-:W-:Y:S01]  /*4260*/  ISETP.LE.U32.AND P0, PT, R129, UR12, PT ;  /* 0x0000000c81007c0c */ /* 0x000fe2000bf03070 */
[----:B------:R-:W-:Y:S01]  /*4270*/  @!P5 FADD.FTZ R142, -R142, -RZ ;  /* 0x800000ff8e8ed221 */ /* 0x000fe20000010100 */
[----:B------:R-:W-:Y:S03]  /*4280*/  F2FP.RELU.F16.F32.PACK_AB R35, R250, R247 ;  /* 0x000000f7fa23723e */ /* 0x000fe600000008ff */
[----:B------:R-:W4:Y:S01]  /*4290*/  MUFU.EX2 R143, R143 ;  /* 0x0000008f008f7308 */ /* 0x000f220000000800 */
[----:B-1----:R-:W-:Y:S01]  /*42a0*/  @!P3 FADD.FTZ R138, -R138, -RZ ;  /* 0x800000ff8a8ab221 */ /* 0x002fe20000010100 */
[----:B------:R-:W-:Y:S01]  /*42b0*/  ISETP.LE.U32.AND P3, PT, R25, UR12, PT ;  /* 0x0000000c19007c0c */ /* 0x000fe2000bf63070 */
[----:B------:R-:W-:Y:S01]  /*42c0*/  @!P4 FADD.FTZ R137, -R137, -RZ ;  /* 0x800000ff8989c221 */ /* 0x000fe20000010100 */
[----:B------:R-:W-:Y:S01]  /*42d0*/  LOP3.LUT R25, R5, 0xff, RZ, 0xc0, !PT ;  /* 0x000000ff05197812 */ /* 0x000fe200078ec0ff */
[--C-:B------:R-:W-:Y:S01]  /*42e0*/  FFMA.FTZ R139, R28, UR11, -R122.reuse ;  /* 0x0000000b1c8b7c23 */ /* 0x100fe2000801087a */
[----:B------:R-:W-:Y:S01]  /*42f0*/  F2FP.RELU.F16.F32.PACK_AB R33, R251, R252 ;  /* 0x000000fcfb21723e */ /* 0x000fe200000008ff */
[----:B------:R-:W-:Y:S03]  /*4300*/  FFMA.FTZ R122, R29, UR11, -R122 ;  /* 0x0000000b1d7a7c23 */ /* 0x000fe6000801087a */
[----:B------:R1:W1:Y:S01]  /*4310*/  MUFU.EX2 R141, R27 ;  /* 0x0000001b008d7308 */ /* 0x0002620000000800 */
[----:B------:R-:W-:Y:S01]  /*4320*/  ISETP.LE.U32.AND P4, PT, R25, UR12, PT ;  /* 0x0000000c19007c0c */ /* 0x000fe2000bf83070 */
[----:B---3--:R-:W-:Y:S01]  /*4330*/  @!P6 FADD.FTZ R135, -R135, -RZ ;  /* 0x800000ff8787e221 */ /* 0x008fe20000010100 */
[----:B------:R-:W-:Y:S02]  /*4340*/  LOP3.LUT R25, R11, 0xff, RZ, 0xc0, !PT ;  /* 0x000000ff0b197812 */ /* 0x000fe400078ec0ff */
[----:B------:R-:W-:Y:S02]  /*4350*/  ISETP.LE.U32.AND P6, PT, R7, UR12, PT ;  /* 0x0000000c07007c0c */ /* 0x000fe4000bfc3070 */
[----:B------:R-:W-:Y:S03]  /*4360*/  ISETP.LE.U32.AND P5, PT, R13, UR12, PT ;  /* 0x0000000c0d007c0c */ /* 0x000fe6000bfa3070 */
[----:B------:R3:W3:Y:S01]  /*4370*/  MUFU.EX2 R129, R34 ;  /* 0x0000002200817308 */ /* 0x0006e20000000800 */
[----:B----4-:R-:W-:Y:S01]  /*4380*/  @!P3 FADD.FTZ R143, -R143, -RZ ;  /* 0x800000ff8f8fb221 */ /* 0x010fe20000010100 */
[----:B------:R-:W-:Y:S02]  /*4390*/  ISETP.LE.U32.AND P3, PT, R25, UR12, PT ;  /* 0x0000000c19007c0c */ /* 0x000fe4000bf63070 */
[----:B------:R-:W-:Y:S02]  /*43a0*/  LOP3.LUT R25, R26, 0xffff, RZ, 0xc0, !PT ;  /* 0x0000ffff1a197812 */ /* 0x000fe400078ec0ff */
[----:B------:R-:W-:Y:S04]  /*43b0*/  F2FP.RELU.F16.F32.PACK_AB R26, R236, R235 ;  /* 0x000000ebec1a723e */ /* 0x000fe800000008ff */
[----:B------:R-:W4:Y:S01]  /*43c0*/  MUFU.EX2 R126, R121 ;  /* 0x00000079007e7308 */ /* 0x000f220000000800 */
[--C-:B-1----:R-:W-:Y:S01]  /*43d0*/  FFMA.FTZ R27, R30, UR11, -R187.reuse ;  /* 0x0000000b1e1b7c23 */ /* 0x102fe200080108bb */
[----:B------:R-:W-:Y:S01]  /*43e0*/  F2FP.RELU.F16.F32.PACK_AB R30, R234, R223 ;  /* 0x000000dfea1e723e */ /* 0x000fe200000008ff */
[----:B------:R1:W-:Y:S01]  /*43f0*/  STS [R199+0xe400], R26 ;  /* 0x00e4001ac7007388 */ /* 0x0003e20000000800 */
[----:B------:R-:W-:Y:S01]  /*4400*/  FFMA.FTZ R187, R31, UR11, -R187 ;  /* 0x0000000b1fbb7c23 */ /* 0x000fe200080108bb */
[----:B------:R-:W-:Y:S01]  /*4410*/  F2FP.RELU.F16.F32.PACK_AB R31, R238, R237 ;  /* 0x000000edee1f723e */ /* 0x000fe200000008ff */
[----:B------:R-:W-:Y:S01]  /*4420*/  @!P0 FADD.FTZ R141, -R141, -RZ ;  /* 0x800000ff8d8d8221 */ /* 0x000fe20000010100 */
[----:B------:R1:W-:Y:S03]  /*4430*/  STS [R199+0xe000], R30 ;  /* 0x00e0001ec7007388 */ /* 0x0003e60000000800 */
[----:B------:R1:W1:Y:S01]  /*4440*/  MUFU.EX2 R123, R27 ;  /* 0x0000001b007b7308 */ /* 0x0002620000000800 */
[----:B---3--:R-:W-:Y:S01]  /*4450*/  F2FP.RELU.F16.F32.PACK_AB R34, R240, R239 ;  /* 0x000000eff022723e */ /* 0x008fe200000008ff */
[----:B------:R-:W-:Y:S01]  /*4460*/  @!P4 FADD.FTZ R129, -R129, -RZ ;  /* 0x800000ff8181c221 */ /* 0x000fe20000010100 */
[----:B------:R-:W-:Y:S01]  /*4470*/  STS [R206+0xe000], R35 ;  /* 0x00e00023ce007388 */ /* 0x000fe20000000800 */
[----:B------:R-:W-:Y:S02]  /*4480*/  ISETP.LE.U32.AND P4, PT, R25, UR12, PT ;  /* 0x0000000c19007c0c */ /* 0x000fe4000bf83070 */
[----:B------:R-:W-:Y:S01]  /*4490*/  F2FP.RELU.F16.F32.PACK_AB R25, R244, R243 ;  /* 0x000000f3f419723e */ /* 0x000fe200000008ff */
[----:B------:R-:W-:Y:S03]  /*44a0*/  STS [R206+0xe400], R33 ;  /* 0x00e40021ce007388 */ /* 0x000fe60000000800 */
[----:B------:R-:W3:Y:S01]  /*44b0*/  MUFU.EX2 R139, R139 ;  /* 0x0000008b008b7308 */ /* 0x000ee20000000800 */
[----:B------:R-:W-:Y:S01]  /*44c0*/  ISETP.LE.U32.AND P0, PT, R10, UR12, PT ;  /* 0x0000000c0a007c0c */ /* 0x000fe2000bf03070 */
[----:B----4-:R-:W-:Y:S01]  /*44d0*/  @!P6 FADD.FTZ R126, -R126, -RZ ;  /* 0x800000ff7e7ee221 */ /* 0x010fe20000010100 */
[----:B------:R-:W-:Y:S01]  /*44e0*/  STS [R199+0xf000], R31 ;  /* 0x00f0001fc7007388 */ /* 0x000fe20000000800 */
[----:B------:R-:W-:Y:S02]  /*44f0*/  F2FP.RELU.F16.F32.PACK_AB R29, R143, R141 ;  /* 0x0000008d8f1d723e */ /* 0x000fe400000008ff */
[----:B------:R-:W-:Y:S01]  /*4500*/  FSETP.GE.FTZ.AND P6, PT, R247, RZ, PT ;  /* 0x000000fff700720b */ /* 0x000fe20003fd6000 */
[----:B------:R4:W-:Y:S03]  /*4510*/  STS [R199+0xf400], R34 ;  /* 0x00f40022c7007388 */ /* 0x0009e60000000800 */
[----:B------:R-:W4:Y:S01]  /*4520*/  MUFU.EX2 R122, R122 ;  /* 0x0000007a007a7308 */ /* 0x000f220000000800 */
[----:B-1----:R-:W-:Y:S01]  /*4530*/  F2FP.RELU.F16.F32.PACK_AB R27, R242, R241 ;  /* 0x000000f1f21b723e */ /* 0x002fe200000008ff */
[----:B------:R-:W-:Y:S01]  /*4540*/  @!P3 FADD.FTZ R123, -R123, -RZ ;  /* 0x800000ff7b7bb221 */ /* 0x000fe20000010100 */
[----:B------:R1:W-:Y:S01]  /*4550*/  STS [R206+0xf400], R25 ;  /* 0x00f40019ce007388 */ /* 0x0003e20000000800 */
[----:B------:R-:W-:Y:S02]  /*4560*/  F2FP.RELU.F16.F32.PACK_AB R26, R133, R134 ;  /* 0x00000086851a723e */ /* 0x000fe400000008ff */
[C---:B------:R-:W-:Y:S01]  /*4570*/  FSETP.GE.FTZ.AND P3, PT, R131.reuse, RZ, PT ;  /* 0x000000ff8300720b */ /* 0x040fe20003f76000 */
[----:B------:R1:W-:Y:S01]  /*4580*/  STS [R206+0xf000], R27 ;  /* 0x00f0001bce007388 */ /* 0x0003e20000000800 */
[----:B------:R-:W-:Y:S02]  /*4590*/  F2FP.RELU.F16.F32.PACK_AB R30, R131, R130 ;  /* 0x00000082831e723e */ /* 0x000fe400000008ff */
[----:B------:R-:W1:Y:S01]  /*45a0*/  MUFU.EX2 R125, R187 ;  /* 0x000000bb007d7308 */ /* 0x000e620000000800 */
[----:B---3--:R-:W-:Y:S01]  /*45b0*/  @!P5 FADD.FTZ R139, -R139, -RZ ;  /* 0x800000ff8b8bd221 */ /* 0x008fe20000010100 */
[----:B------:R3:W-:Y:S01]  /*45c0*/  STS [R205+0xe400], R26 ;  /* 0x00e4001acd007388 */ /* 0x0007e20000000800 */
[----:B------:R-:W-:Y:S03]  /*45d0*/  FSETP.GE.FTZ.AND P5, PT, R250, RZ, PT ;  /* 0x000000fffa00720b */ /* 0x000fe60003fb6000 */
[----:B------:R3:W-:Y:S01]  /*45e0*/  STS [R205+0xe000], R30 ;  /* 0x00e0001ecd007388 */ /* 0x0007e20000000800 */
[----:B----4-:R-:W-:Y:S01]  /*45f0*/  @!P4 FADD.FTZ R122, -R122, -RZ ;  /* 0x800000ff7a7ac221 */ /* 0x010fe20000010100 */
[----:B------:R-:W-:Y:S02]  /*4600*/  FSETP.GE.FTZ.AND P4, PT, R130, RZ, PT ;  /* 0x000000ff8200720b */ /* 0x000fe40003f96000 */
[----:B------:R-:W-:Y:S01]  /*4610*/  STS [R207+0xe000], R29 ;  /* 0x00e0001dcf007388 */ /* 0x000fe20000000800 */
[----:B------:R-:W-:Y:S01]  /*4620*/  F2FP.RELU.F16.F32.PACK_AB R34, R126, R129 ;  /* 0x000000817e22723e */ /* 0x000fe200000008ff */
[----:B-1----:R-:W-:Y:S01]  /*4630*/  @!P0 FADD.FTZ R125, -R125, -RZ ;  /* 0x800000ff7d7d8221 */ /* 0x002fe20000010100 */
[----:B------:R-:W-:Y:S02]  /*4640*/  SEL R187, R208, 0xffffffc0, !P2 ;  /* 0xffffffc0d0bb7807 */ /* 0x000fe40005000000 */
[----:B------:R-:W-:Y:S01]  /*4650*/  F2FP.RELU.F16.F32.PACK_AB R25, R137, R142 ;  /* 0x0000008e8919723e */ /* 0x000fe200000008ff */
[----:B------:R-:W-:Y:S01]  /*4660*/  STS [R207+0xe400], R34 ;  /* 0x00e40022cf007388 */ /* 0x000fe20000000800 */
[----:B------:R-:W-:Y:S01]  /*4670*/  FSETP.GE.FTZ.AND P0, PT, R223, RZ, PT ;  /* 0x000000ffdf00720b */ /* 0x000fe20003f16000 */
[----:B------:R-:W-:Y:S01]  /*4680*/  IMAD.IADD R121, R116, 0x1, R187 ;  /* 0x0000000174797824 */ /* 0x000fe200078e02bb */
[----:B------:R-:W-:Y:S01]  /*4690*/  F2FP.RELU.F16.F32.PACK_AB R27, R138, R135 ;  /* 0x000000878a1b723e */ /* 0x000fe200000008ff */
[----:B------:R-:W-:Y:S01]  /*46a0*/  STS [R205+0xf400], R25 ;  /* 0x00f40019cd007388 */ /* 0x000fe20000000800 */
[----:B---3--:R-:W-:Y:S03]  /*46b0*/  F2FP.RELU.F16.F32.PACK_AB R26, R125, R123 ;  /* 0x0000007b7d1a723e */ /* 0x008fe600000008ff */
[----:B------:R-:W-:Y:S01]  /*46c0*/  STS [R205+0xf000], R27 ;  /* 0x00f0001bcd007388 */ /* 0x000fe20000000800 */
[----:B------:R-:W-:Y:S03]  /*46d0*/  F2FP.RELU.F16.F32.PACK_AB R30, R122, R139 ;  /* 0x0000008b7a1e723e */ /* 0x000fe600000008ff */
[----:B------:R-:W-:Y:S04]  /*46e0*/  STS [R207+0xf400], R26 ;  /* 0x00f4001acf007388 */ /* 0x000fe80000000800 */
[----:B------:R-:W-:Y:S04]  /*46f0*/  STS [R207+0xf000], R30 ;  /* 0x00f0001ecf007388 */ /* 0x000fe80000000800 */
[----:B------:R-:W1:Y:S08]  /*4700*/  LDSM.16.M88.4 R100, [R0+UR6+0x4000] ;  /* 0x004000060064783b */ /* 0x000e700008000200 */
[----:B------:R-:W3:Y:S08]  /*4710*/  LDSM.16.M88.4 R104, [R0+UR6+0x5000] ;  /* 0x005000060068783b */ /* 0x000ef00008000200 */
[----:B------:R-:W4:Y:S08]  /*4720*/  LDSM.16.M88.4 R108, [R120] ;  /* 0x00000000786c783b */ /* 0x000f300000000200 */
[----:B------:R2:W4:Y:S08]  /*4730*/  LDSM.16.M88.4 R112, [R120+0x1000] ;  /* 0x001000007870783b */ /* 0x0005300000000200 */
[----:B------:R-:W4:Y:S01]  /*4740*/  LDSM.16.M88.4 R116, [R121] ;  /* 0x000000007974783b */ /* 0x000f220000000200 */
[-C--:B-1----:R-:W-:Y:S03]  /*4750*/  HMMA.16816.F32 R4, R100, R144.reuse, RZ ;  /* 0x000000906404723c */ /* 0x082fe600000018ff */
[----:B--2---:R-:W-:Y:S03]  /*4760*/  IMAD.IADD R120, R187, 0x1, R120 ;  /* 0x00000001bb787824 */ /* 0x004fe600078e0278 */
[C---:B---3--:R-:W-:Y:S06]  /*4770*/  HMMA.16816.F32 R8, R104.reuse, R144, RZ ;  /* 0x000000906808723c */ /* 0x048fec00000018ff */
[-C--:B------:R-:W-:Y:S06]  /*4780*/  HMMA.16816.F32 R12, R104, R146.reuse, RZ ;  /* 0x00000092680c723c */ /* 0x080fec00000018ff */
[C---:B------:R-:W-:Y:S06]  /*4790*/  HMMA.16816.F32 R16, R100.reuse, R146, RZ ;  /* 0x000000926410723c */ /* 0x040fec00000018ff */
[-C--:B------:R-:W-:Y:S06]  /*47a0*/  HMMA.16816.F32 R20, R100, R148.reuse, RZ ;  /* 0x000000946414723c */ /* 0x080fec00000018ff */
[C---:B------:R-:W-:Y:S06]  /*47b0*/  HMMA.16816.F32 R24, R104.reuse, R148, RZ ;  /* 0x000000946818723c */ /* 0x040fec00000018ff */
[-C--:B------:R-:W-:Y:S01]  /*47c0*/  HMMA.16816.F32 R28, R104, R150.reuse, RZ ;  /* 0x00000096681c723c */ /* 0x080fe200000018ff */
[----:B------:R-:W-:Y:S05]  /*47d0*/  LDSM.16.M88.4 R104, [R120] ;  /* 0x000000007868783b */ /* 0x000fea0000000200 */
[----:B------:R-:W-:Y:S03]  /*47e0*/  HMMA.16816.F32 R32, R100, R150, RZ ;  /* 0x000000966420723c */ /* 0x000fe600000018ff */
[----:B------:R-:W1:Y:S03]  /*47f0*/  LDSM.16.M88.4 R100, [R121+0x1000] ;  /* 0x001000007964783b */ /* 0x000e660000000200 */
        /* <DEDUP_REMOVED lines=8> */
[----:B------:R-:W2:Y:S05]  /*4880*/  LDSM.16.M88.4 R108, [R120+0x1000] ;  /* 0x00100000786c783b */ /* 0x000eaa0000000200 */
        /* <DEDUP_REMOVED lines=8> */
[-C--:B------:R-:W-:Y:S06]  /*4910*/  HMMA.16816.F32 R4, R104, R168.reuse, R4 ;  /* 0x000000a86804723c */ /* 0x080fec0000001804 */
[C---:B--2---:R-:W-:Y:S06]  /*4920*/  HMMA.16816.F32 R8, R108.reuse, R168, R8 ;  /* 0x000000a86c08723c */ /* 0x044fec0000001808 */
[-C--:B------:R-:W-:Y:S06]  /*4930*/  HMMA.16816.F32 R12, R108, R170.reuse, R12 ;  /* 0x000000aa6c0c723c */ /* 0x080fec000000180c */
[C---:B------:R-:W-:Y:S06]  /*4940*/  HMMA.16816.F32 R16, R104.reuse, R170, R16 ;  /* 0x000000aa6810723c */ /* 0x040fec0000001810 */
[-C--:B------:R-:W-:Y:S05]  /*4950*/  HMMA.16816.F32 R20, R104, R172.reuse, R20 ;  /* 0x000000ac6814723c */ /* 0x080fea0000001814 */
[----:B------:R-:W-:Y:S01]  /*4960*/  FADD.FTZ R113, -R246, R4 ;  /* 0x00000004f6717221 */ /* 0x000fe20000010100 */
[C---:B------:R-:W-:Y:S05]  /*4970*/  HMMA.16816.F32 R24, R108.reuse, R172, R24 ;  /* 0x000000ac6c18723c */ /* 0x040fea0000001818 */
[-C--:B------:R-:W-:Y:S01]  /*4980*/  FSEL R114, R113, R246.reuse, P0 ;  /* 0x000000f671727208 */ /* 0x080fe20000000000 */
[-C--:B------:R-:W-:Y:S03]  /*4990*/  HMMA.16816.F32 R28, R108, R174.reuse, R28 ;  /* 0x000000ae6c1c723c */ /* 0x080fe6000000181c */
[----:B------:R-:W-:Y:S02]  /*49a0*/  FSETP.GE.FTZ.AND P0, PT, R234, RZ, PT ;  /* 0x000000ffea00720b */ /* 0x000fe40003f16000 */
[C---:B------:R-:W-:Y:S01]  /*49b0*/  FADD.FTZ R5, -R246.reuse, R5 ;  /* 0x00000005f6057221 */ /* 0x040fe20000010100 */
[----:B------:R-:W-:Y:S05]  /*49c0*/  HMMA.16816.F32 R32, R104, R174, R32 ;  /* 0x000000ae6820723c */ /* 0x000fea0000001820 */
[-C--:B------:R-:W-:Y:S01]  /*49d0*/  FSEL R5, R5, R246.reuse, P0 ;  /* 0x000000f605057208 */ /* 0x080fe20000000000 */
[C---:B------:R-:W-:Y:S01]  /*49e0*/  FADD.FTZ R17, -R246.reuse, R17 ;  /* 0x00000011f6117221 */ /* 0x040fe20000010100 */
[----:B------:R-:W-:Y:S01]  /*49f0*/  FSETP.GE.FTZ.AND P0, PT, R143, RZ, PT ;  /* 0x000000ff8f00720b */ /* 0x000fe20003f16000 */
[C---:B------:R-:W-:Y:S03]  /*4a00*/  FADD.FTZ R105, -R246.reuse, R16 ;  /* 0x00000010f6697221 */ /* 0x040fe60000010100 */
[-C--:B------:R-:W-:Y:S01]  /*4a10*/  FSEL R17, R17, R246.reuse, P5 ;  /* 0x000000f611117208 */ /* 0x080fe20002800000 */
[C---:B------:R-:W-:Y:S01]  /*4a20*/  FADD.FTZ R107, -R246.reuse, R20 ;  /* 0x00000014f66b7221 */ /* 0x040fe20000010100 */
[----:B------:R-:W-:Y:S01]  /*4a30*/  FSEL R106, R105, R246, P6 ;  /* 0x000000f6696a7208 */ /* 0x000fe20003000000 */
[----:B------:R-:W-:Y:S01]  /*4a40*/  FADD.FTZ R21, -R246, R21 ;  /* 0x00000015f6157221 */ /* 0x000fe20000010100 */
[----:B------:R-:W-:Y:S01]  /*4a50*/  ISETP.GE.AND P6, PT, R220, 0x1, PT ;  /* 0x00000001dc00780c */ /* 0x000fe20003fc6270 */
[----:B------:R-:W-:Y:S01]  /*4a60*/  FMUL.FTZ R223, R223, R114 ;  /* 0x00000072dfdf7220 */ /* 0x000fe20000410000 */
[-C--:B------:R-:W-:Y:S01]  /*4a70*/  FSEL R107, R107, R246.reuse, P4 ;  /* 0x000000f66b6b7208 */ /* 0x080fe20002000000 */
[----:B------:R-:W-:Y:S01]  /*4a80*/  FMUL.FTZ R234, R234, R5 ;  /* 0x00000005eaea7220 */ /* 0x000fe20000410000 */
[----:B------:R-:W-:Y:S01]  /*4a90*/  FSEL R114, R21, R246, P3 ;  /* 0x000000f615727208 */ /* 0x000fe20001800000 */
[----:B------:R-:W-:Y:S01]  /*4aa0*/  FMUL.FTZ R247, R247, R106 ;  /* 0x0000006af7f77220 */ /* 0x000fe20000410000 */
[----:B------:R-:W-:Y:S01]  /*4ab0*/  FSETP.GE.FTZ.AND P3, PT, R141, RZ, PT ;  /* 0x000000ff8d00720b */ /* 0x000fe20003f76000 */
[----:B------:R-:W-:Y:S01]  /*4ac0*/  FMUL.FTZ R250, R250, R17 ;  /* 0x00000011fafa7220 */ /* 0x000fe20000410000 */
[----:B------:R-:W-:Y:S01]  /*4ad0*/  F2FP.F16.F32.PACK_AB R234, R234, R223 ;  /* 0x000000dfeaea723e */ /* 0x000fe200000000ff */
[----:B------:R-:W-:Y:S01]  /*4ae0*/  FADD.FTZ R5, -R246, R32 ;  /* 0x00000020f6057221 */ /* 0x000fe20000010100 */
[----:B------:R-:W-:Y:S01]  /*4af0*/  FMUL.FTZ R130, R130, R107 ;  /* 0x0000006b82827220 */ /* 0x000fe20000410000 */
[----:B------:R-:W-:Y:S01]  /*4b00*/  FMUL.FTZ R131, R131, R114 ;  /* 0x0000007283837220 */ /* 0x000fe20000410000 */
[----:B------:R-:W-:Y:S02]  /*4b10*/  F2FP.F16.F32.PACK_AB R247, R250, R247 ;  /* 0x000000f7faf7723e */ /* 0x000fe400000000ff */
[----:B------:R-:W-:Y:S01]  /*4b20*/  FSEL R223, R5, R246, P3 ;  /* 0x000000f605df7208 */ /* 0x000fe20001800000 */
[----:B------:R-:W-:Y:S01]  /*4b30*/  @P0 FADD.FTZ R246, -R246, R33 ;  /* 0x00000021f6f60221 */ /* 0x000fe20000010100 */
[----:B------:R-:W-:Y:S01]  /*4b40*/  F2FP.F16.F32.PACK_AB R250, R131, R130 ;  /* 0x0000008283fa723e */ /* 0x000fe200000000ff */
[----:B------:R-:W-:Y:S01]  /*4b50*/  FADD.FTZ R130, -R245, R6 ;  /* 0x00000006f5827221 */ /* 0x000fe20000010100 */
[----:B------:R-:W-:Y:S01]  /*4b60*/  FSETP.GE.FTZ.AND P3, PT, R235, RZ, PT ;  /* 0x000000ffeb00720b */ /* 0x000fe20003f76000 */
[----:B------:R-:W-:Y:S01]  /*4b70*/  FADD.FTZ R33, -R245, R7 ;  /* 0x00000007f5217221 */ /* 0x000fe20000010100 */
[----:B------:R-:W-:Y:S01]  /*4b80*/  FSETP.GE.FTZ.AND P0, PT, R236, RZ, PT ;  /* 0x000000ffec00720b */ /* 0x000fe20003f16000 */
[----:B------:R-:W-:Y:S01]  /*4b90*/  FMUL.FTZ R223, R141, R223 ;  /* 0x000000df8ddf7220 */ /* 0x000fe20000410000 */
[-C--:B------:R-:W-:Y:S01]  /*4ba0*/  FSEL R130, R130, R245.reuse, P3 ;  /* 0x000000f582827208 */ /* 0x080fe20001800000 */
[----:B------:R-:W-:Y:S01]  /*4bb0*/  FMUL.FTZ R246, R143, R246 ;  /* 0x000000f68ff67220 */ /* 0x000fe20000410000 */
[----:B------:R-:W-:Y:S01]  /*4bc0*/  FSEL R33, R33, R245, P0 ;  /* 0x000000f521217208 */ /* 0x000fe20000000000 */
[----:B------:R-:W-:Y:S08]  /*4bd0*/  @!P6 BRA `(.L_x_822) ;  /* 0x00000000004ce947 */ /* 0x000ff00003800000 */
[----:B------:R-:W1:Y:S01]  /*4be0*/  LDC R7, c[0x0][0x240] ;  /* 0x00009000ff077b82 */ /* 0x000e620000000800 */
[----:B------:R-:W-:Y:S04]  /*4bf0*/  LOP3.LUT R4, R220, 0x1, RZ, 0xc0, !PT ;  /* 0x00000001dc047812 */ /* 0x000fe800078ec0ff */
[----:B------:R-:W-:Y:S03]  /*4c00*/  ISETP.NE.U32.AND P3, PT, R4, 0x1, PT ;  /* 0x000000010400780c */ /* 0x000fe60003f65070 */
[----:B------:R-:W2:Y:S01]  /*4c10*/  LDC R5, c[0x0][0x244] ;  /* 0x00009100ff057b82 */ /* 0x000ea20000000800 */
[----:B-1----:R-:W-:Y:S05]  /*4c20*/  IMAD.U32 R17, R7, -0x40, RZ ;  /* 0xffffffc007117824 */ /* 0x002fea00078e00ff */
[C---:B------:R-:W-:Y:S04]  /*4c30*/  LEA R226, P0, R17.reuse, R226, 0x1 ;  /* 0x000000e211e27211 */ /* 0x040fe800078008ff */
[----:B------:R-:W-:Y:S01]  /*4c40*/  LEA.HI.X.SX32 R227, R17, R227, 0x1, P0 ;  /* 0x000000e311e37211 */ /* 0x000fe200000f0eff */
[----:B------:R-:W-:Y:S01]  /*4c50*/  IMAD.MOV.U32 R17, RZ, RZ, -0x2000 ;  /* 0xffffe000ff117424 */ /* 0x000fe200078e00ff */
[----:B------:R-:W-:Y:S04]  /*4c60*/  LEA R4, P0, R7, R226, 0x6 ;  /* 0x000000e207047211 */ /* 0x000fe800078030ff */
[----:B------:R-:W-:Y:S02]  /*4c70*/  SEL R17, R17, 0x2000, !P3 ;  /* 0x0000200011117807 */ /* 0x000fe40005800000 */
[----:B--2---:R-:W-:Y:S03]  /*4c80*/  LEA.HI.X R5, R7, R227, R5, 0x6, P0 ;  /* 0x000000e307057211 */ /* 0x004fe600000f3405 */
[--C-:B------:R-:W-:Y:S02]  /*4c90*/  IMAD.IADD R218, R218, 0x1, R17.reuse ;  /* 0x00000001dada7824 */ /* 0x100fe400078e0211 */
[----:B------:R-:W-:Y:S03]  /*4ca0*/  IMAD.IADD R182, R182, 0x1, R17 ;  /* 0x00000001b6b67824 */ /* 0x000fe600078e0211 */
[----:B------:R-:W-:Y:S01]  /*4cb0*/  @!PT LDS RZ, [RZ] ;  /* 0x00000000fffff984 */ /* 0x000fe20000000800 */
[----:B------:R-:W-:Y:S01]  /*4cc0*/  @!PT LDS RZ, [RZ] ;  /* 0x00000000fffff984 */ /* 0x000fe20000000800 */
[----:B------:R-:W-:Y:S01]  /*4cd0*/  @!PT LDS RZ, [RZ] ;  /* 0x00000000fffff984 */ /* 0x000fe20000000800 */
[----:B------:R1:W-:Y:S04]  /*4ce0*/  LDGSTS.E.BYPASS.LTC128B.128 [R218], desc[UR30][R226.64] ;  /* 0x00000000e2da7fae */ /* 0x0003e8000b901d5e */
[----:B------:R1:W-:Y:S04]  /*4cf0*/  LDGSTS.E.BYPASS.LTC128B.128 [R218+0x1000], desc[UR30][R4.64] ;  /* 0x0100000004da7fae */ /* 0x0003e8000b901d5e */
[----:B------:R-:W0:Y:S02]  /*4d00*/  LDGDEPBAR ;  /* 0x00000000000079af */ /* 0x000e240000000000 */
.L_x_822:
[C---:B------:R-:W-:Y:S01]  /*4d10*/  FADD.FTZ R18, -R245.reuse, R18 ;  /* 0x00000012f5127221 */ /* 0x040fe20000010100 */
[----:B-1----:R-:W-:Y:S01]  /*4d20*/  FADD.FTZ R4, -R245, R19 ;  /* 0x00000013f5047221 */ /* 0x002fe20000010100 */
[----:B------:R-:W-:Y:S01]  /*4d30*/  FSETP.GE.FTZ.AND P0, PT, R252, RZ, PT ;  /* 0x000000fffc00720b */ /* 0x000fe20003f16000 */
[----:B------:R-:W-:Y:S01]  /*4d40*/  FMUL.FTZ R33, R236, R33 ;  /* 0x00000021ec217220 */ /* 0x000fe20000410000 */
[----:B------:R-:W-:Y:S01]  /*4d50*/  FSETP.GE.FTZ.AND P5, PT, R251, RZ, PT ;  /* 0x000000fffb00720b */ /* 0x000fe20003fb6000 */
[----:B------:R-:W-:Y:S01]  /*4d60*/  FMUL.FTZ R130, R235, R130 ;  /* 0x00000082eb827220 */ /* 0x000fe20000410000 */
[-C--:B------:R-:W-:Y:S01]  /*4d70*/  FSEL R5, R18, R245.reuse, P0 ;  /* 0x000000f512057208 */ /* 0x080fe20000000000 */
[----:B------:R-:W-:Y:S01]  /*4d80*/  STS [R199+0xa000], R234 ;  /* 0x00a000eac7007388 */ /* 0x000fe20000000800 */
[----:B------:R-:W-:Y:S01]  /*4d90*/  FSEL R4, R4, R245, P5 ;  /* 0x000000f504047208 */ /* 0x000fe20002800000 */
[----:B------:R-:W-:Y:S01]  /*4da0*/  FADD.FTZ R22, -R245, R22 ;  /* 0x00000016f5167221 */ /* 0x000fe20000010100 */
[----:B------:R-:W-:Y:S01]  /*4db0*/  F2FP.F16.F32.PACK_AB R130, R33, R130 ;  /* 0x000000822182723e */ /* 0x000fe200000000ff */
[----:B------:R-:W-:Y:S01]  /*4dc0*/  FMUL.FTZ R5, R252, R5 ;  /* 0x00000005fc057220 */ /* 0x000fe20000410000 */
[----:B------:R-:W-:Y:S01]  /*4dd0*/  FADD.FTZ R6, -R245, R23 ;  /* 0x00000017f5067221 */ /* 0x000fe20000010100 */
[----:B------:R-:W-:Y:S01]  /*4de0*/  FMUL.FTZ R4, R251, R4 ;  /* 0x00000004fb047220 */ /* 0x000fe20000410000 */
[----:B------:R-:W-:Y:S01]  /*4df0*/  FSETP.GE.FTZ.AND P4, PT, R134, RZ, PT ;  /* 0x000000ff8600720b */ /* 0x000fe20003f96000 */
[----:B------:R-:W-:Y:S01]  /*4e00*/  STS [R199+0xa400], R130 ;  /* 0x00a40082c7007388 */ /* 0x000fe20000000800 */
[----:B------:R-:W-:Y:S01]  /*4e10*/  FSETP.GE.FTZ.AND P3, PT, R133, RZ, PT ;  /* 0x000000ff8500720b */ /* 0x000fe20003f76000 */
[----:B------:R-:W-:Y:S01]  /*4e20*/  FADD.FTZ R34, -R245, R34 ;  /* 0x00000022f5227221 */ /* 0x000fe20000010100 */
[----:B------:R-:W-:Y:S01]  /*4e30*/  F2FP.F16.F32.PACK_AB R5, R4, R5 ;  /* 0x000000050405723e */ /* 0x000fe200000000ff */
[C---:B-----5:R-:W-:Y:S01]  /*4e40*/  FADD.FTZ R4, -R249.reuse, R9 ;  /* 0x00000009f9047221 */ /* 0x060fe20000010100 */
[----:B------:R-:W-:Y:S01]  /*4e50*/  FSETP.GE.FTZ.AND P0, PT, R126, RZ, PT ;  /* 0x000000ff7e00720b */ /* 0x000fe20003f16000 */
[C---:B------:R-:W-:Y:S01]  /*4e60*/  FADD.FTZ R12, -R249.reuse, R12 ;  /* 0x0000000cf90c7221 */ /* 0x040fe20000010100 */
[-C--:B------:R-:W-:Y:S01]  /*4e70*/  FSEL R7, R22, R245.reuse, P4 ;  /* 0x000000f516077208 */ /* 0x080fe20002000000 */
[----:B------:R1:W-:Y:S01]  /*4e80*/  STS [R206+0xa400], R5 ;  /* 0x00a40005ce007388 */ /* 0x0003e20000000800 */
[----:B------:R-:W-:Y:S01]  /*4e90*/  FSEL R6, R6, R245, P3 ;  /* 0x000000f506067208 */ /* 0x000fe20001800000 */
[----:B------:R-:W-:Y:S01]  /*4ea0*/  FADD.FTZ R8, -R249, R8 ;  /* 0x00000008f9087221 */ /* 0x000fe20000010100 */
[----:B------:R-:W-:Y:S01]  /*4eb0*/  FSETP.GE.FTZ.AND P3, PT, R129, RZ, PT ;  /* 0x000000ff8100720b */ /* 0x000fe20003f76000 */
[----:B------:R-:W-:Y:S01]  /*4ec0*/  FMUL.FTZ R7, R134, R7 ;  /* 0x0000000786077220 */ /* 0x000fe20000410000 */
[----:B------:R-:W-:Y:S01]  /*4ed0*/  FSETP.GE.FTZ.AND P4, PT, R237, RZ, PT ;  /* 0x000000ffed00720b */ /* 0x000fe20003f96000 */
[----:B------:R-:W-:Y:S01]  /*4ee0*/  FMUL.FTZ R6, R133, R6 ;  /* 0x0000000685067220 */ /* 0x000fe20000410000 */
[----:B------:R-:W-:Y:S01]  /*4ef0*/  FSEL R34, R34, R245, P3 ;  /* 0x000000f522227208 */ /* 0x000fe20001800000 */
[----:B------:R-:W-:Y:S01]  /*4f00*/  FADD.FTZ R24, -R249, R24 ;  /* 0x00000018f9187221 */ /* 0x000fe20000010100 */
[----:B------:R-:W-:Y:S01]  /*4f10*/  FSETP.GE.FTZ.AND P3, PT, R238, RZ, PT ;  /* 0x000000ffee00720b */ /* 0x000fe20003f76000 */
[----:B------:R-:W-:Y:S01]  /*4f20*/  @P0 FADD.FTZ R245, -R245, R35 ;  /* 0x00000023f5f50221 */ /* 0x000fe20000010100 */
[----:B------:R-:W-:Y:S01]  /*4f30*/  F2FP.F16.F32.PACK_AB R16, R6, R7 ;  /* 0x000000070610723e */ /* 0x000fe200000000ff */
[C---:B------:R-:W-:Y:S01]  /*4f40*/  FADD.FTZ R28, -R249.reuse, R28 ;  /* 0x0000001cf91c7221 */ /* 0x040fe20000010100 */
[----:B------:R-:W-:Y:S01]  /*4f50*/  FSEL R7, R4, R249, P3 ;  /* 0x000000f904077208 */ /* 0x000fe20001800000 */
[----:B------:R-:W-:Y:S01]  /*4f60*/  FADD.FTZ R4, -R249, R13 ;  /* 0x0000000df9047221 */ /* 0x000fe20000010100 */
[----:B------:R-:W-:Y:S01]  /*4f70*/  FSETP.GE.FTZ.AND P0, PT, R241, RZ, PT ;  /* 0x000000fff100720b */ /* 0x000fe20003f16000 */
[----:B------:R-:W-:Y:S01]  /*4f80*/  FADD.FTZ R11, -R248, R11 ;  /* 0x0000000bf80b7221 */ /* 0x000fe20000010100 */
[----:B------:R-:W-:Y:S01]  /*4f90*/  FSETP.GE.FTZ.AND P3, PT, R242, RZ, PT ;  /* 0x000000fff200720b */ /* 0x000fe20003f76000 */
[----:B------:R-:W-:Y:S01]  /*4fa0*/  FMUL.FTZ R7, R238, R7 ;  /* 0x00000007ee077220 */ /* 0x000fe20000410000 */
[-C--:B------:R-:W-:Y:S01]  /*4fb0*/  FSEL R12, R12, R249.reuse, P0 ;  /* 0x000000f90c0c7208 */ /* 0x080fe20000000000 */
[----:B------:R-:W-:Y:S01]  /*4fc0*/  FADD.FTZ R15, -R248, R15 ;  /* 0x0000000ff80f7221 */ /* 0x000fe20000010100 */
[----:B------:R-:W-:Y:S01]  /*4fd0*/  FSETP.GE.FTZ.AND P0, PT, R122, RZ, PT ;  /* 0x000000ff7a00720b */ /* 0x000fe20003f16000 */
[----:B------:R-:W-:Y:S01]  /*4fe0*/  STS [R206+0xa000], R247 ;  /* 0x00a000f7ce007388 */ /* 0x000fe20000000800 */
[-C--:B------:R-:W-:Y:S01]  /*4ff0*/  FSEL R9, R4, R249.reuse, P3 ;  /* 0x000000f904097208 */ /* 0x080fe20001800000 */
[----:B------:R-:W-:Y:S01]  /*5000*/  FADD.FTZ R4, -R249, R25 ;  /* 0x00000019f9047221 */ /* 0x000fe20000010100 */
[----:B------:R-:W-:Y:S01]  /*5010*/  FSEL R8, R8, R249, P4 ;  /* 0x000000f908087208 */ /* 0x000fe20002000000 */
[----:B------:R-:W-:Y:S01]  /*5020*/  FMUL.FTZ R12, R241, R12 ;  /* 0x0000000cf10c7220 */ /* 0x000fe20000410000 */
[----:B------:R-:W-:Y:S01]  /*5030*/  FSETP.GE.FTZ.AND P5, PT, R135, RZ, PT ;  /* 0x000000ff8700720b */ /* 0x000fe20003fb6000 */
[----:B------:R-:W-:Y:S01]  /*5040*/  FMUL.FTZ R9, R242, R9 ;  /* 0x00000009f2097220 */ /* 0x000fe20000410000 */
[----:B------:R-:W-:Y:S01]  /*5050*/  FSETP.GE.FTZ.AND P4, PT, R138, RZ, PT ;  /* 0x000000ff8a00720b */ /* 0x000fe20003f96000 */
[----:B------:R-:W-:Y:S01]  /*5060*/  FMUL.FTZ R8, R237, R8 ;  /* 0x00000008ed087220 */ /* 0x000fe20000410000 */
[-C--:B------:R-:W-:Y:S01]  /*5070*/  FSEL R24, R24, R249.reuse, P5 ;  /* 0x000000f918187208 */ /* 0x080fe20002800000 */
[----:B------:R-:W-:Y:S01]  /*5080*/  FADD.FTZ R27, -R248, R27 ;  /* 0x0000001bf81b7221 */ /* 0x000fe20000010100 */
[----:B-1----:R-:W-:Y:S01]  /*5090*/  FSEL R5, R4, R249, P4 ;  /* 0x000000f904057208 */ /* 0x002fe20002000000 */
[----:B------:R-:W-:Y:S01]  /*50a0*/  FMUL.FTZ R34, R129, R34 ;  /* 0x0000002281227220 */ /* 0x000fe20000410000 */
[----:B------:R-:W-:Y:S01]  /*50b0*/  FSETP.GE.FTZ.AND P3, PT, R139, RZ, PT ;  /* 0x000000ff8b00720b */ /* 0x000fe20003f76000 */
[----:B------:R-:W-:Y:S01]  /*50c0*/  FMUL.FTZ R24, R135, R24 ;  /* 0x0000001887187220 */ /* 0x000fe20000410000 */
[----:B------:R-:W-:Y:S01]  /*50d0*/  F2FP.F16.F32.PACK_AB R8, R7, R8 ;  /* 0x000000080708723e */ /* 0x000fe200000000ff */
[----:B------:R-:W-:Y:S01]  /*50e0*/  FMUL.FTZ R5, R138, R5 ;  /* 0x000000058a057220 */ /* 0x000fe20000410000 */
[----:B------:R-:W-:Y:S01]  /*50f0*/  FSEL R28, R28, R249, P3 ;  /* 0x000000f91c1c7208 */ /* 0x000fe20001800000 */
[----:B------:R-:W-:Y:S01]  /*5100*/  FADD.FTZ R7, -R248, R10 ;  /* 0x0000000af8077221 */ /* 0x000fe20000010100 */
[----:B------:R-:W-:Y:S01]  /*5110*/  @P0 FADD.FTZ R249, -R249, R29 ;  /* 0x0000001df9f90221 */ /* 0x000fe20000010100 */
[----:B------:R-:W-:Y:S01]  /*5120*/  FSETP.GE.FTZ.AND P3, PT, R239, RZ, PT ;  /* 0x000000ffef00720b */ /* 0x000fe20003f76000 */
[----:B------:R-:W-:Y:S01]  /*5130*/  STS [R199+0xb000], R8 ;  /* 0x00b00008c7007388 */ /* 0x000fe20000000800 */
[----:B------:R-:W-:Y:S01]  /*5140*/  FSETP.GE.FTZ.AND P0, PT, R240, RZ, PT ;  /* 0x000000fff000720b */ /* 0x000fe20003f16000 */
[----:B------:R-:W-:Y:S01]  /*5150*/  FMUL.FTZ R245, R126, R245 ;  /* 0x000000f57ef57220 */ /* 0x000fe20000410000 */
[----:B------:R-:W-:Y:S01]  /*5160*/  F2FP.F16.F32.PACK_AB R24, R5, R24 ;  /* 0x000000180518723e */ /* 0x000fe200000000ff */
[C---:B------:R-:W-:Y:S01]  /*5170*/  FADD.FTZ R5, -R248.reuse, R14 ;  /* 0x0000000ef8057221 */ /* 0x040fe20000010100 */
        /* <DEDUP_REMOVED lines=10> */
[----:B------:R-:W-:Y:S01]  /*5220*/  FSEL R15, R15, R248, P3 ;  /* 0x000000f80f0f7208 */ /* 0x000fe20001800000 */
[----:B------:R-:W-:Y:S01]  /*5230*/  FMUL.FTZ R249, R122, R249 ;  /* 0x000000f97af97220 */ /* 0x000fe20000410000 */
[----:B------:R-:W-:Y:S01]  /*5240*/  FSETP.GE.FTZ.AND P0, PT, R125, RZ, PT ;  /* 0x000000ff7d00720b */ /* 0x000fe20003f16000 */
[----:B------:R-:W-:Y:S01]  /*5250*/  FMUL.FTZ R6, R243, R6 ;  /* 0x00000006f3067220 */ /* 0x000fe20000410000 */
[----:B------:R-:W-:Y:S01]  /*5260*/  F2FP.F16.F32.PACK_AB R4, R11, R4 ;  /* 0x000000040b04723e */ /* 0x000fe200000000ff */
[----:B------:R-:W-:Y:S01]  /*5270*/  FMUL.FTZ R15, R244, R15 ;  /* 0x0000000ff40f7220 */ /* 0x000fe20000410000 */
[----:B------:R-:W-:Y:S01]  /*5280*/  FSETP.GE.FTZ.AND P4, PT, R137, RZ, PT ;  /* 0x000000ff8900720b */ /* 0x000fe20003f96000 */
[----:B------:R-:W-:Y:S01]  /*5290*/  VIADD R100, R183, 0x40 ;  /* 0x00000040b7647836 */ /* 0x000fe20000000000 */
[----:B------:R-:W-:Y:S01]  /*52a0*/  FSETP.GE.FTZ.AND P5, PT, R142, RZ, PT ;  /* 0x000000ff8e00720b */ /* 0x000fe20003fb6000 */
[----:B------:R-:W-:Y:S01]  /*52b0*/  STS [R199+0xb400], R4 ;  /* 0x00b40004c7007388 */ /* 0x000fe20000000800 */
[----:B------:R-:W-:Y:S01]  /*52c0*/  F2FP.F16.F32.PACK_AB R9, R9, R12 ;  /* 0x0000000c0909723e */ /* 0x000fe200000000ff */
[----:B------:R-:W-:Y:S01]  /*52d0*/  @P2 VIADD R100, R183, 0xffffffc0 ;  /* 0xffffffc0b7642836 */ /* 0x000fe20000000000 */
[----:B------:R-:W-:Y:S02]  /*52e0*/  F2FP.F16.F32.PACK_AB R15, R15, R6 ;  /* 0x000000060f0f723e */ /* 0x000fe400000000ff */
[-C--:B------:R-:W-:Y:S01]  /*52f0*/  FSEL R10, R27, R248.reuse, P4 ;  /* 0x000000f81b0a7208 */ /* 0x080fe20002000000 */
[----:B------:R-:W-:Y:S01]  /*5300*/  STS [R206+0xb000], R9 ;  /* 0x00b00009ce007388 */ /* 0x000fe20000000800 */
[----:B------:R-:W-:Y:S02]  /*5310*/  FSETP.GE.FTZ.AND P3, PT, R123, RZ, PT ;  /* 0x000000ff7b00720b */ /* 0x000fe40003f76000 */
[-C--:B------:R-:W-:Y:S01]  /*5320*/  FSEL R7, R7, R248.reuse, P5 ;  /* 0x000000f807077208 */ /* 0x080fe20002800000 */
[----:B------:R-:W-:Y:S01]  /*5330*/  STS [R206+0xb400], R15 ;  /* 0x00b4000fce007388 */ /* 0x000fe20000000800 */
[----:B------:R-:W-:Y:S01]  /*5340*/  FSEL R12, R5, R248, P3 ;  /* 0x000000f8050c7208 */ /* 0x000fe20001800000 */
[----:B------:R-:W-:Y:S01]  /*5350*/  @P0 FADD.FTZ R248, -R248, R31 ;  /* 0x0000001ff8f80221 */ /* 0x000fe20000010100 */
[----:B------:R-:W-:Y:S01]  /*5360*/  FMUL.FTZ R10, R137, R10 ;  /* 0x0000000a890a7220 */ /* 0x000fe20000410000 */
[----:B------:R-:W-:Y:S01]  /*5370*/  FMUL.FTZ R7, R142, R7 ;  /* 0x000000078e077220 */ /* 0x000fe20000410000 */
[----:B------:R-:W-:Y:S01]  /*5380*/  F2FP.F16.F32.PACK_AB R34, R245, R34 ;  /* 0x00000022f522723e */ /* 0x000fe200000000ff */
        /* <DEDUP_REMOVED lines=8> */
[----:B------:R-:W-:Y:S02]  /*5410*/  LEA R115, R194, UR6, 0x1 ;  /* 0x00000006c2737c11 */ /* 0x000fe4000f8e08ff */
[----:B------:R-:W-:Y:S01]  /*5420*/  F2FP.F16.F32.PACK_AB R104, R125, R12 ;  /* 0x0000000c7d68723e */ /* 0x000fe200000000ff */
        /* <DEDUP_REMOVED lines=71> */
.L_x_823:
[----:B------:R-:W-:Y:S01]  /*58a0*/  LDSM.16.M88.4 R20, [R186] ;  /* 0x00000000ba14783b */ /* 0x000fe20000000200 */
[--C-:B------:R-:W-:Y:S02]  /*58b0*/  IMAD.IADD R112, R181, 0x1, R187.reuse ;  /* 0x00000001b5707824 */ /* 0x100fe400078e02bb */
[----:B------:R-:W-:Y:S01]  /*58c0*/  IMAD.IADD R114, R186, 0x1, R187 ;  /* 0x00000001ba727824 */ /* 0x000fe200078e02bb */
[----:B-1----:R-:W1:Y:S01]  /*58d0*/  LDSM.16.MT88.4 R8, [R183+0x2000] ;  /* 0x00200000b708783b */ /* 0x002e620000004200 */
[----:B------:R-:W-:Y:S03]  /*58e0*/  IMAD.IADD R113, R187, 0x1, R2 ;  /* 0x00000001bb717824 */ /* 0x000fe600078e0202 */
        /* <DEDUP_REMOVED lines=47> */
[----:B------:R-:W-:Y:S01]  /*5be0*/  IMAD.U32 R101, RZ, RZ, UR13 ;  /* 0x0000000dff657e24 */ /* 0x000fe2000f8e00ff */
[----:B------:R-:W-:Y:S04]  /*5bf0*/  MOV R103, UR23 ;  /* 0x0000001700677c02 */ /* 0x000fe80008000f00 */
[C---:B------:R-:W-:Y:S06]  /*5c00*/  HMMA.16816.F32 R8, R28.reuse, R106, R8 ;  /* 0x0000006a1c08723c */ /* 0x040fec0000001808 */
[C---:B-1----:R-:W-:Y:S01]  /*5c10*/  HMMA.16816.F32 R12, R28.reuse, R20, R12 ;  /* 0x000000141c0c723c */ /* 0x042fe2000000180c */
[----:B------:R-:W-:Y:S05]  /*5c20*/  IMAD.U32 R107, RZ, RZ, UR16 ;  /* 0x00000010ff6b7e24 */ /* 0x000fea000f8e00ff */
[----:B------:R-:W-:Y:S01]  /*5c30*/  HMMA.16816.F32 R16, R28, R22, R16 ;  /* 0x000000161c10723c */ /* 0x000fe20000001810 */
[----:B------:R-:W-:Y:S05]  /*5c40*/  LDSM.16.MT88.4 R20, [R184+0xc000] ;  /* 0x00c00000b814783b */ /* 0x000fea0000004200 */
[C---:B--2---:R-:W-:Y:S01]  /*5c50*/  HMMA.16816.F32 R4, R32.reuse, R108, R4 ;  /* 0x0000006c2004723c */ /* 0x044fe20000001804 */
[----:B------:R-:W-:Y:S04]  /*5c60*/  IMAD.U32 R31, RZ, RZ, UR13 ;  /* 0x0000000dff1f7e24 */ /* 0x000fe8000f8e00ff */
[----:B------:R-:W-:Y:S01]  /*5c70*/  @P6 VIADD R29, R191, 0xffffffc0 ;  /* 0xffffffc0bf1d6836 */ /* 0x000fe20000000000 */
[C---:B------:R-:W-:Y:S05]  /*5c80*/  HMMA.16816.F32 R8, R32.reuse, R110, R8 ;  /* 0x0000006e2008723c */ /* 0x040fea0000001808 */
[----:B------:R-:W-:Y:S01]  /*5c90*/  LEA R232, P0, R31, R232, 0x2 ;  /* 0x000000e81fe87211 */ /* 0x000fe200078010ff */
[C---:B---3--:R-:W-:Y:S01]  /*5ca0*/  HMMA.16816.F32 R12, R32.reuse, R24, R12 ;  /* 0x00000018200c723c */ /* 0x048fe2000000180c */
[----:B------:R-:W-:Y:S04]  /*5cb0*/  IMAD.U32 R31, RZ, RZ, UR21 ;  /* 0x00000015ff1f7e24 */ /* 0x000fe8000f8e00ff */
[----:B------:R-:W-:Y:S01]  /*5cc0*/  @P6 IMAD.WIDE R104, R29, 0x4, R228 ;  /* 0x000000041d686825 */ /* 0x000fe200078e02e4 */
[----:B------:R-:W-:Y:S04]  /*5cd0*/  HMMA.16816.F32 R16, R32, R26, R16 ;  /* 0x0000001a2010723c */ /* 0x000fe80000001810 */
[----:B------:R-:W5:Y:S01]  /*5ce0*/  @P6 LDG.E R216, desc[UR30][R104.64] ;  /* 0x0000001e68d86981 */ /* 0x000f62000c1e1900 */
[----:B------:R-:W-:Y:S01]  /*5cf0*/  IMAD.U32 R25, RZ, RZ, UR23 ;  /* 0x00000017ff197e24 */ /* 0x000fe2000f8e00ff */
[----:B------:R-:W-:Y:S01]  /*5d00*/  LEA.HI.X.SX32 R233, R101, R233, 0x2, P0 ;  /* 0x000000e965e97211 */ /* 0x000fe200000f16ff */
[----:B------:R-:W-:Y:S01]  /*5d10*/  IMAD.U32 R101, RZ, RZ, UR22 ;  /* 0x00000016ff657e24 */ /* 0x000fe2000f8e00ff */
[----:B------:R-:W5:Y:S03]  /*5d20*/  @P6 LDG.E R217, desc[UR30][R104.64+0x20] ;  /* 0x0000201e68d96981 */ /* 0x000f66000c1e1900 */
[-C--:B------:R-:W-:Y:S01]  /*5d30*/  LEA R30, P4, R25, R232.reuse, 0x2 ;  /* 0x000000e8191e7211 */ /* 0x080fe200078810ff */
[----:B------:R-:W5:Y:S01]  /*5d40*/  @P6 LDG.E R214, desc[UR30][R104.64+0x80] ;  /* 0x0000801e68d66981 */ /* 0x000f62000c1e1900 */
[-C--:B------:R-:W-:Y:S01]  /*5d50*/  LEA R24, P0, R31, R232.reuse, 0x2 ;  /* 0x000000e81f187211 */ /* 0x080fe200078010ff */
[----:B------:R-:W-:Y:S01]  /*5d60*/  IMAD.U32 R29, RZ, RZ, UR22 ;  /* 0x00000016ff1d7e24 */ /* 0x000fe2000f8e00ff */
[-C--:B------:R-:W-:Y:S01]  /*5d70*/  LEA R28, P3, R101, R232.reuse, 0x2 ;  /* 0x000000e8651c7211 */ /* 0x080fe200078610ff */
[----:B------:R1:W5:Y:S01]  /*5d80*/  @P6 LDG.E R215, desc[UR30][R104.64+0xa0] ;  /* 0x0000a01e68d76981 */ /* 0x000362000c1e1900 */
[-C--:B------:R-:W-:Y:S01]  /*5d90*/  LEA.HI.X.SX32 R31, R103, R233.reuse, 0x2, P4 ;  /* 0x000000e9671f7211 */ /* 0x080fe200020f16ff */
[----:B------:R-:W-:Y:S01]  /*5da0*/  IMAD.U32 R25, RZ, RZ, UR21 ;  /* 0x00000015ff197e24 */ /* 0x000fe2000f8e00ff */
[-C--:B------:R-:W-:Y:S01]  /*5db0*/  LEA.HI.X.SX32 R29, R29, R233.reuse, 0x2, P3 ;  /* 0x000000e91d1d7211 */ /* 0x080fe200018f16ff */
[----:B------:R-:W-:Y:S01]  /*5dc0*/  REDG.E.ADD.F32.FTZ.RN.STRONG.GPU desc[UR30][R232.64], R4 ;  /* 0x00000004e80079a6 */ /* 0x000fe2000c10f39e */
[----:B------:R-:W-:Y:S01]  /*5dd0*/  IMAD.U32 R27, RZ, RZ, UR20 ;  /* 0x00000014ff1b7e24 */ /* 0x000fe2000f8e00ff */
[----:B------:R-:W-:Y:S01]  /*5de0*/  MOV R101, UR19 ;  /* 0x0000001300657c02 */ /* 0x000fe20008000f00 */
[----:B------:R-:W-:Y:S01]  /*5df0*/  IMAD.U32 R35, RZ, RZ, UR18 ;  /* 0x00000012ff237e24 */ /* 0x000fe2000f8e00ff */
[----:B------:R2:W-:Y:S01]  /*5e00*/  REDG.E.ADD.F32.FTZ.RN.STRONG.GPU desc[UR30][R30.64], R5 ;  /* 0x000000051e0079a6 */ /* 0x0005e2000c10f39e */
[-C--:B------:R-:W-:Y:S01]  /*5e10*/  LEA.HI.X.SX32 R25, R25, R233.reuse, 0x2, P0 ;  /* 0x000000e919197211 */ /* 0x080fe200000f16ff */
[----:B------:R-:W-:Y:S01]  /*5e20*/  IMAD.U32 R103, RZ, RZ, UR19 ;  /* 0x00000013ff677e24 */ /* 0x000fe2000f8e00ff */
[-C--:B------:R-:W-:Y:S01]  /*5e30*/  LEA R34, P0, R27, R232.reuse, 0x2 ;  /* 0x000000e81b227211 */ /* 0x080fe200078010ff */
[----:B------:R3:W-:Y:S01]  /*5e40*/  REDG.E.ADD.F32.FTZ.RN.STRONG.GPU desc[UR30][R28.64], R6 ;  /* 0x000000061c0079a6 */ /* 0x0007e2000c10f39e */
[----:B------:R-:W-:Y:S02]  /*5e50*/  IMAD.U32 R27, RZ, RZ, UR18 ;  /* 0x00000012ff1b7e24 */ /* 0x000fe4000f8e00ff */
[-C--:B------:R-:W-:Y:S01]  /*5e60*/  LEA R108, P4, R103, R232.reuse, 0x2 ;  /* 0x000000e8676c7211 */ /* 0x080fe200078810ff */
[----:B------:R4:W-:Y:S01]  /*5e70*/  REDG.E.ADD.F32.FTZ.RN.STRONG.GPU desc[UR30][R24.64], R7 ;  /* 0x00000007180079a6 */ /* 0x0009e2000c10f39e */
[----:B------:R-:W-:Y:S02]  /*5e80*/  IMAD.U32 R33, RZ, RZ, UR17 ;  /* 0x00000011ff217e24 */ /* 0x000fe4000f8e00ff */
[-C--:B------:R-:W-:Y:S01]  /*5e90*/  LEA.HI.X.SX32 R109, R101, R233.reuse, 0x2, P4 ;  /* 0x000000e9656d7211 */ /* 0x080fe200020f16ff */
[----:B------:R-:W-:Y:S02]  /*5ea0*/  IMAD.U32 R101, RZ, RZ, UR14 ;  /* 0x0000000eff657e24 */ /* 0x000fe4000f8e00ff */
[----:B------:R-:W-:Y:S02]  /*5eb0*/  IMAD.U32 R103, RZ, RZ, UR15 ;  /* 0x0000000fff677e24 */ /* 0x000fe4000f8e00ff */
[----:B-1----:R-:W-:Y:S02]  /*5ec0*/  IMAD.U32 R105, RZ, RZ, UR20 ;  /* 0x00000014ff697e24 */ /* 0x002fe4000f8e00ff */
[----:B------:R-:W-:Y:S02]  /*5ed0*/  IMAD.IADD R104, R187, 0x1, R180 ;  /* 0x00000001bb687824 */ /* 0x000fe400078e02b4 */
[----:B--2---:R-:W-:Y:S01]  /*5ee0*/  IMAD.U32 R5, RZ, RZ, UR17 ;  /* 0x00000011ff057e24 */ /* 0x004fe2000f8e00ff */
[-C--:B---3--:R-:W-:Y:S02]  /*5ef0*/  LEA R28, P3, R35, R232.reuse, 0x2 ;  /* 0x000000e8231c7211 */ /* 0x088fe400078610ff */
[-C--:B------:R-:W-:Y:S01]  /*5f00*/  LEA.HI.X.SX32 R35, R105, R233.reuse, 0x2, P0 ;  /* 0x000000e969237211 */ /* 0x080fe200000f16ff */
[----:B------:R-:W-:Y:S01]  /*5f10*/  IMAD.U32 R105, RZ, RZ, UR15 ;  /* 0x0000000fff697e24 */ /* 0x000fe2000f8e00ff */
[-C--:B------:R-:W-:Y:S01]  /*5f20*/  LEA.HI.X.SX32 R29, R27, R233.reuse, 0x2, P3 ;  /* 0x000000e91b1d7211 */ /* 0x080fe200018f16ff */
[----:B----4-:R-:W-:Y:S01]  /*5f30*/  IMAD.U32 R25, RZ, RZ, UR8 ;  /* 0x00000008ff197e24 */ /* 0x010fe2000f8e00ff */
[-C--:B------:R-:W-:Y:S01]  /*5f40*/  LEA R6, P0, R33, R232.reuse, 0x2 ;  /* 0x000000e821067211 */ /* 0x080fe200078010ff */
[----:B------:R1:W-:Y:S01]  /*5f50*/  REDG.E.ADD.F32.FTZ.RN.STRONG.GPU desc[UR30][R34.64], R8 ;  /* 0x00000008220079a6 */ /* 0x0003e2000c10f39e */
[----:B------:R-:W-:Y:S01]  /*5f60*/  IMAD.U32 R33, RZ, RZ, UR10 ;  /* 0x0000000aff217e24 */ /* 0x000fe2000f8e00ff */
[----:B------:R-:W-:Y:S02]  /*5f70*/  MOV R27, UR9 ;  /* 0x00000009001b7c02 */ /* 0x000fe40008000f00 */
[----:B------:R2:W-:Y:S01]  /*5f80*/  REDG.E.ADD.F32.FTZ.RN.STRONG.GPU desc[UR30][R108.64], R9 ;  /* 0x000000096c0079a6 */ /* 0x0005e2000c10f39e */
[-C--:B------:R-:W-:Y:S01]  /*5f90*/  LEA.HI.X.SX32 R7, R5, R233.reuse, 0x2, P0 ;  /* 0x000000e905077211 */ /* 0x080fe200000f16ff */
[----:B------:R-:W-:Y:S01]  /*5fa0*/  IMAD.U32 R5, RZ, RZ, UR16 ;  /* 0x00000010ff057e24 */ /* 0x000fe2000f8e00ff */
[-C--:B------:R-:W-:Y:S01]  /*5fb0*/  LEA R102, P4, R33, R232.reuse, 0x2 ;  /* 0x000000e821667211 */ /* 0x080fe200078810ff */
        /* <DEDUP_REMOVED lines=9> */
[-C--:B-1----:R-:W-:Y:S01]  /*6050*/  LEA R34, P5, R101, R232.reuse, 0x2 ;  /* 0x000000e865227211 */ /* 0x082fe200078a10ff */
[----:B------:R-:W-:Y:S01]  /*6060*/  IMAD.U32 R35, RZ, RZ, UR14 ;  /* 0x0000000eff237e24 */ /* 0x000fe2000f8e00ff */
[-C--:B------:R-:W-:Y:S01]  /*6070*/  LEA.HI.X.SX32 R101, R103, R233.reuse, 0x2, P0 ;  /* 0x000000e967657211 */ /* 0x080fe200000f16ff */
[----:B--2---:R-:W-:Y:S01]  /*6080*/  IMAD.U32 R9, RZ, RZ, UR9 ;  /* 0x00000009ff097e24 */ /* 0x004fe2000f8e00ff */
[----:B------:R-:W-:Y:S02]  /*6090*/  LEA R108, P0, R25, R232, 0x2 ;  /* 0x000000e8196c7211 */ /* 0x000fe400078010ff */
[-C--:B------:R-:W-:Y:S01]  /*60a0*/  LEA.HI.X.SX32 R35, R35, R233.reuse, 0x2, P5 ;  /* 0x000000e923237211 */ /* 0x080fe200028f16ff */
[----:B---3--:R-:W-:Y:S01]  /*60b0*/  IMAD.U32 R29, RZ, RZ, UR10 ;  /* 0x0000000aff1d7e24 */ /* 0x008fe2000f8e00ff */
[----:B------:R-:W-:Y:S01]  /*60c0*/  REDG.E.ADD.F32.FTZ.RN.STRONG.GPU desc[UR30][R100.64], R15 ;  /* 0x0000000f640079a6 */ /* 0x000fe2000c10f39e */
[-C--:B------:R-:W-:Y:S01]  /*60d0*/  LEA.HI.X.SX32 R107, R9, R233.reuse, 0x2, P3 ;  /* 0x000000e9096b7211 */ /* 0x080fe200018f16ff */
[----:B----4-:R-:W-:Y:S02]  /*60e0*/  IMAD.U32 R7, RZ, RZ, UR8 ;  /* 0x00000008ff077e24 */ /* 0x010fe4000f8e00ff */
[-C--:B------:R-:W-:Y:S01]  /*60f0*/  LEA.HI.X.SX32 R103, R29, R233.reuse, 0x2, P4 ;  /* 0x000000e91d677211 */ /* 0x080fe200020f16ff */
[----:B------:R-:W-:Y:S01]  /*6100*/  REDG.E.ADD.F32.FTZ.RN.STRONG.GPU desc[UR30][R34.64], R16 ;  /* 0x00000010220079a6 */ /* 0x000fe2000c10f39e */
[----:B------:R-:W-:Y:S02]  /*6110*/  ISETP.GT.AND P5, PT, R220, RZ, PT ;  /* 0x000000ffdc00720c */ /* 0x000fe40003fa4270 */
[----:B------:R-:W-:Y:S01]  /*6120*/  LEA.HI.X.SX32 R109, R7, R233, 0x2, P0 ;  /* 0x000000e9076d7211 */ /* 0x000fe200000f16ff */
[----:B------:R-:W-:Y:S01]  /*6130*/  REDG.E.ADD.F32.FTZ.RN.STRONG.GPU desc[UR30][R102.64], R17 ;  /* 0x00000011660079a6 */ /* 0x000fe2000c10f39e */
[----:B------:R-:W-:Y:S03]  /*6140*/  @P6 IADD3 R210, P3, R210, -0x100, RZ ;  /* 0xffffff00d2d26810 */ /* 0x000fe60007f7e0ff */
[----:B------:R-:W-:Y:S01]  /*6150*/  REDG.E.ADD.F32.FTZ.RN.STRONG.GPU desc[UR30][R106.64], R18 ;  /* 0x000000126a0079a6 */ /* 0x000fe2000c10f39e */
[----:B------:R-:W-:Y:S03]  /*6160*/  @P6 IADD3.X R211, R211, -0x1, RZ, P3, !PT ;  /* 0xffffffffd3d36810 */ /* 0x000fe60001ffe4ff */
        /* <DEDUP_REMOVED lines=44> */
[----:B------:R-:W-:Y:S01]  /*6430*/  @P6 IADD3 R5, P4, R228, -0x100, RZ ;  /* 0xffffff00e4056810 */ /* 0x000fe20007f9e0ff */
[C---:B----4-:R-:W-:Y:S05]  /*6440*/  HMMA.16816.F32 R72, R32.reuse, R24, R72 ;  /* 0x000000182048723c */ /* 0x050fea0000001848 */
[C---:B------:R-:W-:Y:S01]  /*6450*/  IADD3 R6, R180.reuse, -0x2000, RZ ;  /* 0xffffe000b4067810 */ /* 0x040fe20007ffe0ff */
[-C--:B------:R-:W-:Y:S05]  /*6460*/  HMMA.16816.F32 R76, R32, R26.reuse, R76 ;  /* 0x0000001a204c723c */ /* 0x080fea000000184c */
[----:B------:R-:W-:Y:S01]  /*6470*/  @P6 IADD3.X R4, R229, -0x1, RZ, P4, !PT ;  /* 0xffffffffe5046810 */ /* 0x000fe200027fe4ff */
[C---:B------:R-:W-:Y:S05]  /*6480*/  HMMA.16816.F32 R80, R12.reuse, R26, R80 ;  /* 0x0000001a0c50723c */ /* 0x040fea0000001850 */
[----:B------:R-:W-:Y:S01]  /*6490*/  @P0 VIADD R6, R180, 0x2000 ;  /* 0x00002000b4060836 */ /* 0x000fe20000000000 */
[-C--:B------:R-:W-:Y:S05]  /*64a0*/  HMMA.16816.F32 R84, R12, R28.reuse, R84 ;  /* 0x0000001c0c54723c */ /* 0x080fea0000001854 */
[----:B------:R-:W-:Y:S01]  /*64b0*/  IMAD.MOV.U32 R180, RZ, RZ, R6 ;  /* 0x000000ffffb47224 */ /* 0x000fe200078e0006 */
[C---:B------:R-:W-:Y:S05]  /*64c0*/  HMMA.16816.F32 R88, R32.reuse, R28, R88 ;  /* 0x0000001c2058723c */ /* 0x040fea0000001858 */
[----:B------:R-:W-:Y:S01]  /*64d0*/  @P6 IMAD.MOV.U32 R228, RZ, RZ, R5 ;  /* 0x000000ffffe46224 */ /* 0x000fe200078e0005 */
[-C--:B------:R-:W-:Y:S05]  /*64e0*/  HMMA.16816.F32 R92, R32, R30.reuse, R92 ;  /* 0x0000001e205c723c */ /* 0x080fea000000185c */
[----:B------:R-:W-:Y:S01]  /*64f0*/  @P6 IMAD.MOV.U32 R229, RZ, RZ, R4 ;  /* 0x000000ffffe56224 */ /* 0x000fe200078e0004 */
[----:B------:R-:W-:Y:S01]  /*6500*/  HMMA.16816.F32 R96, R12, R30, R96 ;  /* 0x0000001e0c60723c */ /* 0x000fe20000001860 */
[----:B------:R-:W-:Y:S11]  /*6510*/  @!UPT UIADD3 URZ, URZ, URZ, URZ ;  /* 0x0000003f3f3ff290 */ /* 0x000ff6000fffe03f */
[----:B------:R-:W-:Y:S01]  /*6520*/  @!UPT UIADD3 URZ, URZ, URZ, URZ ;  /* 0x0000003f3f3ff290 */ /* 0x000fe2000fffe03f */
[----:B------:R-:W-:Y:S11]  /*6530*/  @P5 BRA `(.L_x_824) ;  /* 0xffffffc400f05947 */ /* 0x000ff6000383ffff */
[----:B------:R-:W-:Y:S01]  /*6540*/  BAR.SYNC.DEFER_BLOCKING 0x0 ;  /* 0x0000000000007b1d */ /* 0x000fe20000010000 */
[----:B------:R-:W-:Y:S02]  /*6550*/  ISETP.NE.AND P0, PT, R222, -0x1, PT ;  /* 0xffffffffde00780c */ /* 0x000fe40003f05270 */
[----:B------:R-:W-:-:S03]  /*6560*/  SHF.R.S32.HI R11, RZ, 0x1f, R190 ;  /* 0x0000001fff0b7819 */ /* 0x000fc600000114be */
[----:B------:R-:W-:Y:S01]  /*6570*/  ULDC UR8, c[0x0][0x390] ;  /* 0x0000e40000087ab9 */ /* 0x000fe20000000800 */
[----:B------:R-:W-:Y:S01]  /*6580*/  ULDC UR9, c[0x0][0x38c] ;  /* 0x0000e30000097ab9 */ /* 0x000fe20000000800 */
        /* <DEDUP_REMOVED lines=46> */
[----:B------:R-:W-:Y:S01]  /*6870*/  F2FP.F16.F32.PACK_AB R85, R85, R84 ;  /* 0x000000545555723e */ /* 0x000fe200000000ff */
[----:B------:R1:W-:Y:S01]  /*6880*/  STS [R197], R68 ;  /* 0x00000044c5007388 */ /* 0x0003e20000000800 */
[----:B------:R-:W-:Y:S01]  /*6890*/  F2FP.F16.F32.PACK_AB R87, R87, R86 ;  /* 0x000000565757723e */ /* 0x000fe200000000ff */
[----:B------:R-:W-:Y:S01]  /*68a0*/  FMUL.FTZ R50, R50, UR9 ;  /* 0x0000000932327c20 */ /* 0x000fe20008410000 */
[----:B------:R-:W-:Y:S01]  /*68b0*/  FMUL.FTZ R51, R51, UR9 ;  /* 0x0000000933337c20 */ /* 0x000fe20008410000 */
[----:B------:R1:W-:Y:S01]  /*68c0*/  STS [R197+0x400], R70 ;  /* 0x00040046c5007388 */ /* 0x0003e20000000800 */
[----:B------:R-:W-:Y:S01]  /*68d0*/  F2FP.F16.F32.PACK_AB R96, R97, R96 ;  /* 0x000000606160723e */ /* 0x000fe200000000ff */
[----:B------:R-:W-:Y:S01]  /*68e0*/  FMUL.FTZ R40, R40, UR9 ;  /* 0x0000000928287c20 */ /* 0x000fe20008410000 */
[----:B------:R-:W-:Y:S01]  /*68f0*/  F2FP.F16.F32.PACK_AB R98, R99, R98 ;  /* 0x000000626362723e */ /* 0x000fe200000000ff */
[----:B------:R1:W-:Y:S01]  /*6900*/  STS [R204], R81 ;  /* 0x00000051cc007388 */ /* 0x0003e20000000800 */
[----:B------:R-:W-:Y:S01]  /*6910*/  FMUL.FTZ R41, R41, UR9 ;  /* 0x0000000929297c20 */ /* 0x000fe20008410000 */
[----:B------:R-:W-:Y:S01]  /*6920*/  FMUL.FTZ R42, R42, UR9 ;  /* 0x000000092a2a7c20 */ /* 0x000fe20008410000 */
[----:B------:R-:W-:Y:S01]  /*6930*/  FMUL.FTZ R43, R43, UR9 ;  /* 0x000000092b2b7c20 */ /* 0x000fe20008410000 */
[----:B------:R-:W-:Y:S01]  /*6940*/  F2FP.F16.F32.PACK_AB R89, R89, R88 ;  /* 0x000000585959723e */ /* 0x000fe200000000ff */
[----:B------:R1:W-:Y:S01]  /*6950*/  STS [R203], R82 ;  /* 0x00000052cb007388 */ /* 0x0003e20000000800 */
[----:B------:R-:W-:Y:S01]  /*6960*/  F2FP.F16.F32.PACK_AB R91, R91, R90 ;  /* 0x0000005a5b5b723e */ /* 0x000fe200000000ff */
[----:B------:R-:W-:Y:S01]  /*6970*/  FMUL.FTZ R44, R44, UR9 ;  /* 0x000000092c2c7c20 */ /* 0x000fe20008410000 */
[----:B------:R-:W-:Y:S01]  /*6980*/  FMUL.FTZ R45, R45, UR9 ;  /* 0x000000092d2d7c20 */ /* 0x000fe20008410000 */
[----:B------:R-:W-:Y:S01]  /*6990*/  FMUL.FTZ R46, R46, UR9 ;  /* 0x000000092e2e7c20 */ /* 0x000fe20008410000 */
[----:B------:R-:W-:Y:S01]  /*69a0*/  FMUL.FTZ R47, R47, UR9 ;  /* 0x000000092f2f7c20 */ /* 0x000fe20008410000 */
[----:B------:R-:W-:Y:S01]  /*69b0*/  F2FP.F16.F32.PACK_AB R92, R93, R92 ;  /* 0x0000005c5d5c723e */ /* 0x000fe200000000ff */
[----:B------:R1:W-:Y:S01]  /*69c0*/  STS [R197+0x2000], R72 ;  /* 0x00200048c5007388 */ /* 0x0003e20000000800 */
[----:B------:R-:W-:Y:S01]  /*69d0*/  F2FP.F16.F32.PACK_AB R94, R95, R94 ;  /* 0x0000005e5f5e723e */ /* 0x000fe200000000ff */
[----:B------:R-:W-:Y:S01]  /*69e0*/  FMUL.FTZ R52, R52, UR9 ;  /* 0x0000000934347c20 */ /* 0x000fe20008410000 */
[----:B------:R-:W-:Y:S01]  /*69f0*/  FMUL.FTZ R53, R53, UR9 ;  /* 0x0000000935357c20 */ /* 0x000fe20008410000 */
[----:B------:R1:W-:Y:S01]  /*6a00*/  STS [R197+0x2400], R74 ;  /* 0x0024004ac5007388 */ /* 0x0003e20000000800 */
        /* <DEDUP_REMOVED lines=11> */
[----:B------:R1:W-:Y:S01]  /*6ac0*/  STS [R202], R85 ;  /* 0x00000055ca007388 */ /* 0x0003e20000000800 */
[----:B------:R-:W2:Y:S01]  /*6ad0*/  @P0 LDC.64 R6, c[0x0][0x450] ;  /* 0x00011400ff060b82 */ /* 0x000ea20000000a00 */
[----:B------:R-:W-:Y:S01]  /*6ae0*/  FMUL.FTZ R56, R56, UR9 ;  /* 0x0000000938387c20 */ /* 0x000fe20008410000 */
[----:B------:R-:W-:Y:S01]  /*6af0*/  FMUL.FTZ R57, R57, UR9 ;  /* 0x0000000939397c20 */ /* 0x000fe20008410000 */
[----:B------:R1:W-:Y:S01]  /*6b00*/  STS [R202+0x400], R87 ;  /* 0x00040057ca007388 */ /* 0x0003e20000000800 */
[----:B------:R-:W-:Y:S01]  /*6b10*/  FMUL.FTZ R58, R58, UR9 ;  /* 0x000000093a3a7c20 */ /* 0x000fe20008410000 */
[----:B------:R-:W-:Y:S01]  /*6b20*/  FMUL.FTZ R59, R59, UR9 ;  /* 0x000000093b3b7c20 */ /* 0x000fe20008410000 */
[----:B------:R-:W-:Y:S01]  /*6b30*/  F2FP.F16.F32.PACK_AB R50, R51, R50 ;  /* 0x000000323332723e */ /* 0x000fe200000000ff */
[----:B------:R1:W-:Y:S01]  /*6b40*/  STS [R209], R96 ;  /* 0x00000060d1007388 */ /* 0x0003e20000000800 */
[----:B------:R-:W3:Y:S01]  /*6b50*/  @P0 LDC.64 R4, c[0x0][0x458] ;  /* 0x00011600ff040b82 */ /* 0x000ee20000000a00 */
[----:B------:R-:W-:Y:S01]  /*6b60*/  F2FP.F16.F32.PACK_AB R40, R41, R40 ;  /* 0x000000282928723e */ /* 0x000fe200000000ff */
[----:B------:R-:W-:Y:S01]  /*6b70*/  FMUL.FTZ R2, R60, UR9 ;  /* 0x000000093c027c20 */ /* 0x000fe20008410000 */
[----:B------:R1:W-:Y:S01]  /*6b80*/  STS [R209+0x400], R98 ;  /* 0x00040062d1007388 */ /* 0x0003e20000000800 */
[----:B------:R-:W-:Y:S01]  /*6b90*/  F2FP.F16.F32.PACK_AB R42, R43, R42 ;  /* 0x0000002a2b2a723e */ /* 0x000fe200000000ff */
[----:B------:R-:W-:Y:S01]  /*6ba0*/  FMUL.FTZ R61, R61, UR9 ;  /* 0x000000093d3d7c20 */ /* 0x000fe20008410000 */
[----:B------:R-:W-:Y:S01]  /*6bb0*/  F2FP.F16.F32.PACK_AB R45, R45, R44 ;  /* 0x0000002c2d2d723e */ /* 0x000fe200000000ff */
        /* <DEDUP_REMOVED lines=9> */
[----:B------:R-:W-:-:S02]  /*6c50*/  F2FP.F16.F32.PACK_AB R66, R67, R66 ;  /* 0x000000424342723e */ /* 0x000fc400000000ff */
[----:B------:R-:W-:Y:S01]  /*6c60*/  F2FP.F16.F32.PACK_AB R57, R57, R56 ;  /* 0x000000383939723e */ /* 0x000fe200000000ff */
[----:B------:R1:W-:Y:S01]  /*6c70*/  STS [R209+0x2400], R94 ;  /* 0x0024005ed1007388 */ /* 0x0003e20000000800 */
[----:B------:R-:W-:Y:S02]  /*6c80*/  F2FP.F16.F32.PACK_AB R59, R59, R58 ;  /* 0x0000003a3b3b723e */ /* 0x000fe400000000ff */
[CC--:B------:R-:W-:Y:S01]  /*6c90*/  @P0 IADD3 R0, R221.reuse, R222.reuse, RZ ;  /* 0x000000dedd000210 */ /* 0x0c0fe20007ffe0ff */
[----:B------:R1:W-:Y:S01]  /*6ca0*/  STS [R197+0x4000], R36 ;  /* 0x00400024c5007388 */ /* 0x0003e20000000800 */
[----:B------:R-:W-:Y:S02]  /*6cb0*/  @P0 IADD3 R28, R221, R222, RZ ;  /* 0x000000dedd1c0210 */ /* 0x000fe40007ffe0ff */
[----:B------:R-:W-:Y:S01]  /*6cc0*/  F2FP.F16.F32.PACK_AB R2, R61, R2 ;  /* 0x000000023d02723e */ /* 0x000fe200000000ff */
[----:B------:R1:W-:Y:S01]  /*6cd0*/  STS [R197+0x4400], R38 ;  /* 0x00440026c5007388 */ /* 0x0003e20000000800 */
[C---:B--2---:R-:W-:Y:S01]  /*6ce0*/  @P0 IMAD R24, R0.reuse, R7, RZ ;  /* 0x0000000700180224 */ /* 0x044fe200078e02ff */
[----:B------:R-:W-:Y:S01]  /*6cf0*/  F2FP.F16.F32.PACK_AB R32, R63, R32 ;  /* 0x000000203f20723e */ /* 0x000fe200000000ff */
[----:B------:R-:W-:Y:S01]  /*6d00*/  @P0 IMAD.WIDE.U32 R26, R0, R6, RZ ;  /* 0x00000006001a0225 */ /* 0x000fe200078e00ff */
[----:B------:R1:W-:Y:S03]  /*6d10*/  STS [R204+0x4000], R49 ;  /* 0x00400031cc007388 */ /* 0x0003e60000000800 */
[C---:B---3--:R-:W-:Y:S01]  /*6d20*/  @P0 IMAD R0, R28.reuse, R5, RZ ;  /* 0x000000051c000224 */ /* 0x048fe200078e02ff */
[----:B------:R1:W-:Y:S01]  /*6d30*/  STS [R203+0x4000], R50 ;  /* 0x00400032cb007388 */ /* 0x0003e20000000800 */
[----:B------:R-:W-:Y:S01]  /*6d40*/  @P0 IMAD.WIDE.U32 R28, R28, R4, RZ ;  /* 0x000000041c1c0225 */ /* 0x000fe200078e00ff */
[----:B------:R-:W-:-:S02]  /*6d50*/  @P0 IADD3 R24, R27, R24, RZ ;  /* 0x000000181b180210 */ /* 0x000fc40007ffe0ff */
[----:B------:R1:W-:Y:S02]  /*6d60*/  STS [R197+0x6000], R40 ;  /* 0x00600028c5007388 */ /* 0x0003e40000000800 */
[----:B------:R-:W-:Y:S02]  /*6d70*/  @P0 IADD3 R0, R29, R0, RZ ;  /* 0x000000001d000210 */ /* 0x000fe40007ffe0ff */
        /* <DEDUP_REMOVED lines=21> */
.L_x_825:
        /* <DEDUP_REMOVED lines=12> */
.L_x_826:
[----:B------:R2:W-:Y:S01]  /*6f90*/  STS [R209+0x6000], R2 ;  /* 0x00600002d1007388 */ /* 0x0005e20000000800 */
[C---:B------:R-:W-:Y:S01]  /*6fa0*/  IMAD.SHL.U32 R30, R198.reuse, 0x80, RZ ;  /* 0x00000080c61e7824 */ /* 0x040fe200078e00ff */
[----:B------:R-:W-:Y:S01]  /*6fb0*/  SHF.R.S32.HI R35, RZ, 0x1f, R200 ;  /* 0x0000001fff237819 */ /* 0x000fe200000114c8 */
[----:B------:R-:W-:Y:S01]  /*6fc0*/  IMAD R219, R198, -0x80, R219 ;  /* 0xffffff80c6db7824 */ /* 0x000fe200078e02db */
[----:B------:R3:W-:Y:S01]  /*6fd0*/  STS [R209+0x6400], R32 ;  /* 0x00640020d1007388 */ /* 0x0007e20000000800 */
[----:B------:R-:W-:Y:S01]  /*6fe0*/  MOV R34, R200 ;  /* 0x000000c800227202 */ /* 0x000fe20000000f00 */
[----:B------:R-:W-:Y:S01]  /*6ff0*/  ULDC.64 UR8, c[0x0][0x468] ;  /* 0x00011a0000087ab9 */ /* 0x000fe20000000a00 */
[----:B------:R-:W-:Y:S01]  /*7000*/  SHF.R.S32.HI R31, RZ, 0x1f, R30 ;  /* 0x0000001fff1f7819 */ /* 0x000fe2000001141e */
[----:B------:R-:W-:Y:S01]  /*7010*/  BAR.SYNC.DEFER_BLOCKING 0x0 ;  /* 0x0000000000007b1d */ /* 0x000fe20000010000 */
[----:B------:R-:W-:Y:S02]  /*7020*/  ISETP.GE.AND P4, PT, R196, R219, PT ;  /* 0x000000dbc400720c */ /* 0x000fe40003f86270 */
[----:B------:R-:W-:Y:S01]  /*7030*/  SHF.R.S32.HI R29, RZ, 0x1f, R196 ;  /* 0x0000001fff1d7819 */ /* 0x000fe200000114c4 */
[----:B------:R-:W-:-:S02]  /*7040*/  IMAD R25, R31, R6, RZ ;  /* 0x000000061f197224 */ /* 0x000fc400078e02ff */
[----:B------:R-:W-:Y:S02]  /*7050*/  BSSY B0, `(.L_x_827) ;  /* 0x0000020000007945 */ /* 0x000fe40003800000 */
[----:B------:R-:W-:Y:S02]  /*7060*/  IMAD R25, R30, R7, R25 ;  /* 0x000000071e197224 */ /* 0x000fe400078e0219 */
[----:B--2---:R-:W-:Y:S02]  /*7070*/  VIADD R2, R196, 0x20 ;  /* 0x00000020c4027836 */ /* 0x004fe40000000000 */
[----:B---3--:R-:W-:-:S03]  /*7080*/  IMAD.WIDE.U32 R32, R30, R6, R34 ;  /* 0x000000061e207225 */ /* 0x008fc600078e0022 */
[----:B------:R-:W-:Y:S01]  /*7090*/  ISETP.GE.AND P3, PT, R2, R219, PT ;  /* 0x000000db0200720c */ /* 0x000fe20003f66270 */
[----:B------:R2:W3:Y:S01]  /*70a0*/  LDS.128 R20, [R115+0x7000] ;  /* 0x0070000073147984 */ /* 0x0004e20000000c00 */
[----:B------:R-:W-:Y:S02]  /*70b0*/  SHF.R.S32.HI R2, RZ, 0x1f, R189 ;  /* 0x0000001fff027819 */ /* 0x000fe400000114bd */
[----:B-1----:R-:W-:Y:S01]  /*70c0*/  IADD3 R36, P0, R26, R32, RZ ;  /* 0x000000201a247210 */ /* 0x002fe20007f1e0ff */
[----:B------:R2:W1:Y:S01]  /*70d0*/  LDS.128 R16, [R115+0xb000] ;  /* 0x00b0000073107984 */ /* 0x0004620000000c00 */
[C---:B------:R-:W-:Y:S01]  /*70e0*/  VIADD R32, R196.reuse, 0x40 ;  /* 0x00000040c4207836 */ /* 0x040fe20000000000 */
[----:B------:R-:W-:Y:S02]  /*70f0*/  IADD3 R26, R196, 0x60, RZ ;  /* 0x00000060c41a7810 */ /* 0x000fe40007ffe0ff */
[----:B------:R2:W4:Y:S01]  /*7100*/  LDS.128 R12, [R115+0xc000] ;  /* 0x00c00000730c7984 */ /* 0x0005220000000c00 */
[----:B------:R-:W-:Y:S01]  /*7110*/  IADD3.X R37, R24, R33, R25, P0, !PT ;  /* 0x0000002118257210 */ /* 0x000fe200007fe419 */
[----:B------:R-:W-:Y:S01]  /*7120*/  IMAD R24, R2, UR8, RZ ;  /* 0x0000000802187c24 */ /* 0x000fe2000f8e02ff */
[-C--:B------:R-:W-:Y:S01]  /*7130*/  ISETP.GE.AND P2, PT, R32, R219.reuse, PT ;  /* 0x000000db2000720c */ /* 0x080fe20003f46270 */
[----:B------:R2:W1:Y:S01]  /*7140*/  LDS.128 R8, [R115+0xd000] ;  /* 0x00d0000073087984 */ /* 0x0004620000000c00 */
[----:B------:R-:W-:Y:S01]  /*7150*/  ISETP.GE.AND P1, PT, R26, R219, PT ;  /* 0x000000db1a00720c */ /* 0x000fe20003f26270 */
[----:B------:R-:W-:-:S02]  /*7160*/  IMAD R33, R189, UR9, R24 ;  /* 0x00000009bd217c24 */ /* 0x000fc4000f8e0218 */
[----:B------:R-:W-:-:S04]  /*7170*/  IMAD.WIDE.U32 R36, R189, UR8, R36 ;  /* 0x00000008bd247c25 */ /* 0x000fc8000f8e0024 */
[----:B------:R-:W-:Y:S01]  /*7180*/  IMAD.IADD R33, R37, 0x1, R33 ;  /* 0x0000000125217824 */ /* 0x000fe200078e0221 */
        /* <DEDUP_REMOVED lines=12> */
.L_x_828:
[----:B------:R-:W-:Y:S05]  /*7250*/  BSYNC B0 ;  /* 0x0000000000007941 */ /* 0x000fea0003800000 */
.L_x_827:
[----:B------:R-:W-:Y:S04]  /*7260*/  BSSY B0, `(.L_x_829) ;  /* 0x000000d000007945 */ /* 0x000fe80003800000 */
[----:B------:R-:W-:Y:S05]  /*7270*/  @P3 BRA `(.L_x_830) ;  /* 0x00000000002c3947 */ /* 0x000fea0003800000 */
[----:B--2---:R-:W-:Y:S01]  /*7280*/  IADD3 R24, P0, R196, 0x20, RZ ;  /* 0x00000020c4187810 */ /* 0x004fe20007f1e0ff */
[----:B------:R-:W-:Y:S01]  /*7290*/  ULDC.64 UR8, c[0x0][0x3f0] ;  /* 0x0000fc0000087ab9 */ /* 0x000fe20000000a00 */
[----:B------:R-:W-:Y:S02]  /*72a0*/  MOV R32, R36 ;  /* 0x0000002400207202 */ /* 0x000fe40000000f00 */
[----:B------:R-:W-:-:S03]  /*72b0*/  IADD3.X R25, RZ, R29, RZ, P0, !PT ;  /* 0x0000001dff197210 */ /* 0x000fc600007fe4ff */
[----:B------:R-:W-:-:S04]  /*72c0*/  IMAD.WIDE.U32 R26, R24, R6, R32 ;  /* 0x00000006181a7225 */ /* 0x000fc800078e0020 */
[----:B------:R-:W-:-:S04]  /*72d0*/  IMAD R25, R25, R6, RZ ;  /* 0x0000000619197224 */ /* 0x000fc800078e02ff */
[----:B------:R-:W-:Y:S01]  /*72e0*/  IMAD R25, R24, R7, R25 ;  /* 0x0000000718197224 */ /* 0x000fe200078e0219 */
[----:B------:R-:W-:-:S04]  /*72f0*/  LEA R24, P0, R26, UR8, 0x1 ;  /* 0x000000081a187c11 */ /* 0x000fc8000f8008ff */
[----:B------:R-:W-:-:S04]  /*7300*/  IADD3 R25, R27, R25, RZ ;  /* 0x000000191b197210 */ /* 0x000fc80007ffe0ff */
[----:B------:R-:W-:-:S05]  /*7310*/  LEA.HI.X R25, R26, UR9, R25, 0x1, P0 ;  /* 0x000000091a197c11 */ /* 0x000fca00080f0c19 */
[----:B---3--:R2:W-:Y:S02]  /*7320*/  STG.E.128 desc[UR30][R24.64], R20 ;  /* 0x0000001418007986 */ /* 0x0085e4000c101d1e */
.L_x_830:
[----:B------:R-:W-:Y:S05]  /*7330*/  BSYNC B0 ;  /* 0x0000000000007941 */ /* 0x000fea0003800000 */
.L_x_829:
[----:B--23--:R2:W3:Y:S01]  /*7340*/  LDS.128 R20, [R115+0x8000] ;  /* 0x0080000073147984 */ /* 0x00c4e20000000c00 */
[----:B------:R-:W-:Y:S04]  /*7350*/  BSSY B0, `(.L_x_831) ;  /* 0x000000d000007945 */ /* 0x000fe80003800000 */
[----:B------:R-:W-:Y:S05]  /*7360*/  @P2 BRA `(.L_x_832) ;  /* 0x00000000002c2947 */ /* 0x000fea0003800000 */
[----:B------:R-:W-:Y:S01]  /*7370*/  IADD3 R24, P0, R196, 0x40, RZ ;  /* 0x00000040c4187810 */ /* 0x000fe20007f1e0ff */
        /* <DEDUP_REMOVED lines=10> */
.L_x_832:
[----:B------:R-:W-:Y:S05]  /*7420*/  BSYNC B0 ;  /* 0x0000000000007941 */ /* 0x000fea0003800000 */
.L_x_831:
[----:B---3--:R3:W1:Y:S01]  /*7430*/  LDS.128 R20, [R115+0x9000] ;  /* 0x0090000073147984 */ /* 0x0086620000000c00 */
[----:B------:R-:W-:Y:S04]  /*7440*/  BSSY B0, `(.L_x_833) ;  /* 0x000000d000007945 */ /* 0x000fe80003800000 */
        /* <DEDUP_REMOVED lines=11> */
[----:B-1----:R1:W-:Y:S02]  /*7500*/  STG.E.128 desc[UR30][R6.64], R20 ;  /* 0x0000001406007986 */ /* 0x0023e4000c101d1e */
.L_x_834:
[----:B------:R-:W-:Y:S05]  /*7510*/  BSYNC B0 ;  /* 0x0000000000007941 */ /* 0x000fea0003800000 */
.L_x_833:
[----:B-1----:R1:W1:Y:S01]  /*7520*/  LDS.128 R20, [R115+0xa000] ;  /* 0x00a0000073147984 */ /* 0x0022620000000c00 */
[-C--:B------:R-:W-:Y:S01]  /*7530*/  IMAD.WIDE.U32 R34, R30, R4.reuse, R34 ;  /* 0x000000041e227225 */ /* 0x080fe200078e0022 */
        /* <DEDUP_REMOVED lines=20> */
.L_x_836:
[----:B------:R-:W-:Y:S05]  /*7680*/  BSYNC B0 ;  /* 0x0000000000007941 */ /* 0x000fea0003800000 */
.L_x_835:
        /* <DEDUP_REMOVED lines=12> */
[----:B------:R1:W-:Y:S02]  /*7750*/  STG.E.128 desc[UR30][R20.64], R16 ;  /* 0x0000001014007986 */ /* 0x0003e4000c101d1e */
.L_x_838:
[----:B------:R-:W-:Y:S05]  /*7760*/  BSYNC B0 ;  /* 0x0000000000007941 */ /* 0x000fea0003800000 */
.L_x_837:
        /* <DEDUP_REMOVED lines=13> */
.L_x_840:
[----:B------:R-:W-:Y:S05]  /*7840*/  BSYNC B0 ;  /* 0x0000000000007941 */ /* 0x000fea0003800000 */
.L_x_839:
        /* <DEDUP_REMOVED lines=13> */
.L_x_821:
[----:B------:R-:W-:Y:S01]  /*7920*/  ISETP.NE.AND P0, PT, R222, -0x1, PT ;  /* 0xffffffffde00780c */ /* 0x000fe20003f05270 */
[C---:B------:R-:W-:Y:S01]  /*7930*/  IMAD.SHL.U32 R11, R198.reuse, 0x80, RZ ;  /* 0x00000080c60b7824 */ /* 0x040fe200078e00ff */
[----:B------:R-:W-:Y:S01]  /*7940*/  SHF.R.S32.HI R15, RZ, 0x1f, R190 ;  /* 0x0000001fff0f7819 */ /* 0x000fe200000114be */
[----:B------:R-:W-:-:S10]  /*7950*/  IMAD R219, R198, -0x80, R219 ;  /* 0xffffff80c6db7824 */ /* 0x000fd400078e02db */
        /* <DEDUP_REMOVED lines=25> */
.L_x_842:
        /* <DEDUP_REMOVED lines=13> */
.L_x_843:
[C---:B------:R-:W-:Y:S01]  /*7bc0*/  VIADD R8, R196.reuse, 0x20 ;  /* 0x00000020c4087836 */ /* 0x040fe20000000000 */
[-C--:B------:R-:W-:Y:S01]  /*7bd0*/  ISETP.GE.AND P4, PT, R196, R219.reuse, PT ;  /* 0x000000dbc400720c */ /* 0x080fe20003f86270 */
[-C--:B------:R-:W-:Y:S01]  /*7be0*/  IMAD R16, R13, R6.reuse, RZ ;  /* 0x000000060d107224 */ /* 0x080fe200078e02ff */
[----:B------:R-:W-:Y:S01]  /*7bf0*/  ULDC.64 UR8, c[0x0][0x468] ;  /* 0x00011a0000087ab9 */ /* 0x000fe20000000a00 */
[C---:B------:R-:W-:Y:S01]  /*7c00*/  IMAD.WIDE.U32 R14, R11.reuse, R6, R200 ;  /* 0x000000060b0e7225 */ /* 0x040fe200078e00c8 */
[----:B------:R-:W-:Y:S01]  /*7c10*/  ISETP.GE.AND P3, PT, R8, R219, PT ;  /* 0x000000db0800720c */ /* 0x000fe20003f66270 */
[----:B------:R-:W-:Y:S01]  /*7c20*/  BSSY B0, `(.L_x_844) ;  /* 0x0000018000007945 */ /* 0x000fe20003800000 */
[----:B------:R-:W-:Y:S01]  /*7c30*/  SHF.R.S32.HI R8, RZ, 0x1f, R189 ;  /* 0x0000001fff087819 */ /* 0x000fe200000114bd */
[----:B------:R-:W-:Y:S01]  /*7c40*/  IMAD R9, R11, R7, R16 ;  /* 0x000000070b097224 */ /* 0x000fe200078e0210 */
[----:B------:R-:W-:Y:S01]  /*7c50*/  IADD3 R18, P0, R12, R14, RZ ;  /* 0x0000000e0c127210 */ /* 0x000fe20007f1e0ff */
[C---:B------:R-:W-:Y:S01]  /*7c60*/  VIADD R14, R196.reuse, 0x40 ;  /* 0x00000040c40e7836 */ /* 0x040fe20000000000 */
[----:B------:R-:W-:-:S02]  /*7c70*/  IADD3 R12, R196, 0x60, RZ ;  /* 0x00000060c40c7810 */ /* 0x000fc40007ffe0ff */
[----:B------:R-:W-:Y:S01]  /*7c80*/  IADD3.X R19, R10, R15, R9, P0, !PT ;  /* 0x0000000f0a137210 */ /* 0x000fe200007fe409 */
[----:B------:R-:W-:Y:S01]  /*7c90*/  IMAD R10, R8, UR8, RZ ;  /* 0x00000008080a7c24 */ /* 0x000fe2000f8e02ff */
[-C--:B------:R-:W-:Y:S02]  /*7ca0*/  ISETP.GE.AND P2, PT, R14, R219.reuse, PT ;  /* 0x000000db0e00720c */ /* 0x080fe40003f46270 */
[----:B------:R-:W-:Y:S01]  /*7cb0*/  ISETP.GE.AND P1, PT, R12, R219, PT ;  /* 0x000000db0c00720c */ /* 0x000fe20003f26270 */
[C---:B------:R-:W-:Y:S01]  /*7cc0*/  IMAD R17, R189.reuse, UR9, R10 ;  /* 0x00000009bd117c24 */ /* 0x040fe2000f8e020a */
[----:B------:R-:W-:Y:S01]  /*7cd0*/  SHF.R.S32.HI R9, RZ, 0x1f, R196 ;  /* 0x0000001fff097819 */ /* 0x000fe200000114c4 */
        /* <DEDUP_REMOVED lines=12> */
.L_x_845:
[----:B------:R-:W-:Y:S05]  /*7da0*/  BSYNC B0 ;  /* 0x0000000000007941 */ /* 0x000fea0003800000 */
.L_x_844:
        /* <DEDUP_REMOVED lines=13> */
.L_x_847:
[----:B------:R-:W-:Y:S05]  /*7e80*/  BSYNC B0 ;  /* 0x0000000000007941 */ /* 0x000fea0003800000 */
.L_x_846:
        /* <DEDUP_REMOVED lines=13> */
.L_x_849:
[----:B------:R-:W-:Y:S05]  /*7f60*/  BSYNC B0 ;  /* 0x0000000000007941 */ /* 0x000fea0003800000 */
.L_x_848:
        /* <DEDUP_REMOVED lines=13> */
.L_x_851:
[----:B------:R-:W-:Y:S05]  /*8040*/  BSYNC B0 ;  /* 0x0000000000007941 */ /* 0x000fea0003800000 */
.L_x_850:
        /* <DEDUP_REMOVED lines=21> */
.L_x_853:
[----:B------:R-:W-:Y:S05]  /*81a0*/  BSYNC B0 ;  /* 0x0000000000007941 */ /* 0x000fea0003800000 */
.L_x_852:
        /* <DEDUP_REMOVED lines=13> */
.L_x_855:
[----:B------:R-:W-:Y:S05]  /*8280*/  BSYNC B0 ;  /* 0x0000000000007941 */ /* 0x000fea0003800000 */
.L_x_854:
        /* <DEDUP_REMOVED lines=13> */
.L_x_857:
[----:B------:R-:W-:Y:S05]  /*8360*/  BSYNC B0 ;  /* 0x0000000000007941 */ /* 0x000fea0003800000 */
.L_x_856:
        /* <DEDUP_REMOVED lines=12> */
.L_x_841:
[----:B------:R-:W-:Y:S05]  /*8430*/  BSYNC B1 ;  /* 0x0000000000017941 */ /* 0x000fea0003800000 */
.L_x_816:
[----:B-1----:R-:W1:Y:S02]  /*8440*/  LDC R5, c[0x0][0xc] ;  /* 0x00000300ff057b82 */ /* 0x002e640000000800 */
[----:B-1----:R-:W-:-:S04]  /*8450*/  IADD3 R198, R5, R198, RZ ;  /* 0x000000c605c67210 */ /* 0x002fc80007ffe0ff */
[----:B------:R-:W-:-:S13]  /*8460*/  ISETP.GE.AND P0, PT, R198, UR7, PT ;  /* 0x00000007c6007c0c */ /* 0x000fda000bf06270 */
[----:B------:R-:W-:Y:S05]  /*8470*/  @P0 BRA `(.L_x_858) ;  /* 0x0000000000040947 */ /* 0x000fea0003800000 */
[----:B------:R-:W-:Y:S05]  /*8480*/  BRA `(.L_x_859) ;  /* 0xffffff8400207947 */ /* 0x000fea000383ffff */
.L_x_858:
[----:B------:R-:W-:Y:S05]  /*8490*/  EXIT ;  /* 0x000000000000794d */ /* 0x000fea0003800000 */
.L_x_860:
        /* <DEDUP_REMOVED lines=14> */
.L_x_2470:


//--------------------- .text._ZN5flash44flash_bwd_dq_dk_dv_loop_seqk_parallel_kernelI23Flash_bwd_kernel_traitsILi64ELi64ELi128ELi8ELi2ELi4ELi4ELb1ELb0EN7cutlass6half_tE19Flash_kernel_traitsILi64ELi64ELi128ELi8ES3_EELb0ELb0ELb0ELb0ELb0ELb1ELb1EEEvNS_16Flash_bwd_paramsE --------------------------
	.section	.text._ZN5flash44flash_bwd_dq_dk_dv_loop_seqk_parallel_kernelI23Flash_bwd_kernel_traitsILi64ELi64ELi128ELi8ELi2ELi4ELi4ELb1ELb0EN7cutlass6half_tE19Flash_kernel_traitsILi64ELi64ELi128ELi8ES3_EELb0ELb0ELb0ELb0ELb0ELb1ELb1EEEvNS_16Flash_bwd_paramsE,"ax",@progbits
	.align	128
        .global         _ZN5flash44flash_bwd_dq_dk_dv_loop_seqk_parallel_kernelI23Flash_bwd_kernel_traitsILi64ELi64ELi128ELi8ELi2ELi4ELi4ELb1ELb0EN7cutlass6half_tE19Flash_kernel_traitsILi64ELi64ELi128ELi8ES3_EELb0ELb0ELb0ELb0ELb0ELb1ELb1EEEvNS_16Flash_bwd_paramsE
        .type           _ZN5flash44flash_bwd_dq_dk_dv_loop_seqk_parallel_kernelI23Flash_bwd_kernel_traitsILi64ELi64ELi128ELi8ELi2ELi4ELi4ELb1ELb0EN7cutlass6half_tE19Flash_kernel_traitsILi64ELi64ELi128ELi8ES3_EELb0ELb0ELb0ELb0ELb0ELb1ELb1EEEvNS_16Flash_bwd_paramsE,@function
        .size           _ZN5flash44flash_bwd_dq_dk_dv_loop_seqk_parallel_kernelI23Flash_bwd_kernel_traitsILi64ELi64ELi128ELi8ELi2ELi4ELi4ELb1ELb0EN7cutlass6half_tE19Flash_kernel_traitsILi64ELi64ELi128ELi8ES3_EELb0ELb0ELb0ELb0ELb0ELb1ELb1EEEvNS_16Flash_bwd_paramsE,(.L_x_2471 - _ZN5flash44flash_bwd_dq_dk_dv_loop_seqk_parallel_kernelI23Flash_bwd_kernel_traitsILi64ELi64ELi128ELi8ELi2ELi4ELi4ELb1ELb0EN7cutlass6half_tE19Flash_kernel_traitsILi64ELi64ELi128ELi8ES3_EELb0ELb0ELb0ELb0ELb0ELb1ELb1EEEvNS_16Flash_bwd_paramsE)
        .other          _ZN5flash44flash_bwd_dq_dk_dv_loop_seqk_parallel_kernelI23Flash_bwd_kernel_traitsILi64ELi64ELi128ELi8ELi2ELi4ELi4ELb1ELb0EN7cutlass6half_tE19Flash_kernel_traitsILi64ELi64ELi128ELi8ES3_EELb0ELb0ELb0ELb0ELb0ELb1ELb1EEEvNS_16Flash_bwd_paramsE,@"STO_CUDA_ENTRY STV_DEFAULT"
_ZN5flash44flash_bwd_dq_dk_dv_loop_seqk_parallel_kernelI23Flash_bwd_kernel_traitsILi64ELi64ELi128ELi8ELi2ELi4ELi4ELb1ELb0EN7cutlass6half_tE19Flash_kernel_traitsILi64ELi64ELi128ELi8ES3_EELb0ELb0ELb0ELb0ELb0ELb1ELb1EEEvNS_16Flash_bwd_paramsE:
.text._ZN5flash44flash_bwd_dq_dk_dv_loop_seqk_parallel_kernelI23Flash_bwd_kernel_traitsILi64ELi64ELi128ELi8ELi2ELi4ELi4ELb1ELb0EN7cutlass6half_tE19Flash_kernel_traitsILi64ELi64ELi128ELi8ES3_EELb0ELb0ELb0ELb0ELb0ELb1ELb1EEEvNS_16Flash_bwd_paramsE:
[----:B------:R-:W-:Y:S08]  /*0000*/  LDC R1, c[0x0][0x28] ;  /* 0x00000a00ff017b82 */ /* 0x000ff00000000800 */
[----:B------:R-:W1:Y:S01]  /*0010*/  S2UR UR30, SR_CTAID.X ;  /* 0x00000000001e79c3 */ /* 0x000e620000002500 */
[----:B------:R-:W-:Y:S02]  /*0020*/  ULDC UR4, c[0x0][0x2c8] ;  /* 0x0000b20000047ab9 */ /* 0x000fe40000000800 */
[----:B------:R-:W-:-:S04]  /*0030*/  UIADD3 UR5, UR4, 0x7f, URZ ;  /* 0x0000007f04057890 */ /* 0x000fc8000fffe03f */
[----:B------:R-:W-:-:S04]  /*0040*/  USHF.R.S32.HI UR4, URZ, 0x1f, UR5 ;  /* 0x0000001f3f047899 */ /* 0x000fc80008011405 */
[----:B------:R-:W-:-:S04]  /*0050*/  ULEA.HI UR4, UR4, UR5, URZ, 0x7 ;  /* 0x0000000504047291 */ /* 0x000fc8000f8f383f */
[----:B------:R-:W-:-:S06]  /*0060*/  USHF.R.S32.HI UR6, URZ, 0x7, UR4 ;  /* 0x000000073f067899 */ /* 0x000fcc0008011404 */
[----:B------:R-:W-:Y:S01]  /*0070*/  MOV R249, UR6 ;  /* 0x0000000600f97c02 */ /* 0x000fe20008000f00 */
        /* <DEDUP_REMOVED lines=9> */
[----:B------:R-:W3:Y:S08]  /*0110*/  S2UR UR56, SR_CTAID.Z ;  /* 0x00000000003879c3 */ /* 0x000ef00000002700 */
[----:B------:R-:W4:Y:S01]  /*0120*/  S2UR UR44, SR_CTAID.Y ;  /* 0x00000000002c79c3 */ /* 0x000f220000002600 */
[----:B--2---:R-:W-:Y:S01]  /*0130*/  ULEA UR4, UR4, UR5, 0x18 ;  /* 0x0000000504047291 */ /* 0x004fe2000f8ec03f */
[----:B-1----:R-:W-:Y:S01]  /*0140*/  SHF.R.S32.HI R18, RZ, 0x1f, R16 ;  /* 0x0000001fff127819 */ /* 0x002fe20000011410 */
[----:B------:R-:W-:Y:S01]  /*0150*/  IMAD.SHL.U32 R242, R16, 0x2, RZ ;  /* 0x0000000210f27824 */ /* 0x000fe200078e00ff */
[----:B---3--:R-:W-:-:S02]  /*0160*/  USHF.R.S32.HI UR6, URZ, 0x1f, UR56 ;  /* 0x0000001f3f067899 */ /* 0x008fc40008011438 */
[CC--:B------:R-:W-:Y:S01]  /*0170*/  LEA.HI R4, R18.reuse, R16.reuse, RZ, 0x5 ;  /* 0x0000001012047211 */ /* 0x0c0fe200078f28ff */
[----:B------:R-:W-:Y:S01]  /*0180*/  USHF.R.S32.HI UR7, URZ, 0x1f, UR56 ;  /* 0x0000001f3f077899 */ /* 0x000fe20008011438 */
[----:B------:R-:W-:Y:S02]  /*0190*/  LEA.HI R6, R18, R16, RZ, 0x4 ;  /* 0x0000001012067211 */ /* 0x000fe400078f20ff */
[--C-:B------:R-:W-:Y:S01]  /*01a0*/  SHF.R.S32.HI R5, RZ, 0x5, R4.reuse ;  /* 0x00000005ff057819 */ /* 0x100fe20000011404 */
[----:B----4-:R-:W-:Y:S01]  /*01b0*/  USHF.L.U32 UR5, UR44, 0x7, URZ ;  /* 0x000000072c057899 */ /* 0x010fe2000800063f */
[----:B------:R-:W-:Y:S01]  /*01c0*/  SHF.R.S32.HI R0, RZ, 0x1f, R4 ;  /* 0x0000001fff007819 */ /* 0x000fe20000011404 */
[----:B------:R-:W-:Y:S01]  /*01d0*/  IMAD.U32 R251, RZ, RZ, UR7 ;  /* 0x00000007fffb7e24 */ /* 0x000fe2000f8e00ff */
[----:B------:R-:W-:Y:S02]  /*01e0*/  SHF.R.S32.HI R7, RZ, 0x4, R6 ;  /* 0x00000004ff077819 */ /* 0x000fe40000011406 */
[----:B------:R-:W-:-:S02]  /*01f0*/  LEA.HI R0, R0, R5, RZ, 0x2 ;  /* 0x0000000500007211 */ /* 0x000fc400078f10ff */
[----:B------:R-:W-:Y:S02]  /*0200*/  LEA.HI R2, R6, R7, RZ, 0x1 ;  /* 0x0000000706027211 */ /* 0x000fe400078f08ff */
[----:B------:R-:W-:Y:S02]  /*0210*/  LEA.HI R3, R4, R5, RZ, 0x1 ;  /* 0x0000000504037211 */ /* 0x000fe400078f08ff */
[----:B------:R-:W-:Y:S02]  /*0220*/  LOP3.LUT R0, R0, 0xfffffffc, RZ, 0xc0, !PT ;  /* 0xfffffffc00007812 */ /* 0x000fe400078ec0ff */
[----:B------:R-:W-:Y:S02]  /*0230*/  LOP3.LUT R2, R2, 0xfffffffe, RZ, 0xc0, !PT ;  /* 0xfffffffe02027812 */ /* 0x000fe400078ec0ff */
[----:B------:R-:W-:Y:S01]  /*0240*/  LOP3.LUT R3, R3, 0xfffffffe, RZ, 0xc0, !PT ;  /* 0xfffffffe03037812 */ /* 0x000fe200078ec0ff */
[----:B------:R-:W-:Y:S01]  /*0250*/  IMAD.IADD R174, R5, 0x1, -R0 ;  /* 0x0000000105ae7824 */ /* 0x000fe200078e0a00 */
[CC--:B------:R-:W-:Y:S01]  /*0260*/  LEA.HI R19, R18.reuse, R16.reuse, RZ, 0x2 ;  /* 0x0000001012137211 */ /* 0x0c0fe200078f10ff */
[----:B------:R-:W-:Y:S01]  /*0270*/  IMAD.IADD R13, R7, 0x1, -R2 ;  /* 0x00000001070d7824 */ /* 0x000fe200078e0a02 */
[----:B------:R-:W-:Y:S01]  /*0280*/  LEA.HI R14, R18, R16, RZ, 0x3 ;  /* 0x00000010120e7211 */ /* 0x000fe200078f18ff */
[----:B------:R-:W-:Y:S01]  /*0290*/  IMAD.IADD R15, R5, 0x1, -R3 ;  /* 0x00000001050f7824 */ /* 0x000fe200078e0a03 */
[----:B------:R-:W-:-:S02]  /*02a0*/  LOP3.LUT R0, R4, 0xffffffe0, RZ, 0xc0, !PT ;  /* 0xffffffe004007812 */ /* 0x000fc400078ec0ff */
[--C-:B------:R-:W-:Y:S02]  /*02b0*/  SHF.R.S32.HI R11, RZ, 0x2, R19.reuse ;  /* 0x00000002ff0b7819 */ /* 0x100fe40000011413 */
[----:B------:R-:W-:Y:S02]  /*02c0*/  SHF.R.S32.HI R2, RZ, 0x1f, R19 ;  /* 0x0000001fff027819 */ /* 0x000fe40000011413 */
[----:B------:R-:W-:Y:S02]  /*02d0*/  SHF.R.S32.HI R3, RZ, 0x3, R14 ;  /* 0x00000003ff037819 */ /* 0x000fe4000001140e */
[----:B------:R-:W-:Y:S02]  /*02e0*/  LOP3.LUT R5, R14, 0xfffffff8, RZ, 0xc0, !PT ;  /* 0xfffffff80e057812 */ /* 0x000fe400078ec0ff */
[----:B------:R-:W-:Y:S01]  /*02f0*/  LEA.HI R4, R2, R11, RZ, 0x3 ;  /* 0x0000000b02047211 */ /* 0x000fe200078f18ff */
[----:B------:R-:W-:Y:S01]  /*0300*/  IMAD.IADD R2, R16, 0x1, -R0 ;  /* 0x0000000110027824 */ /* 0x000fe200078e0a00 */
[----:B------:R-:W-:Y:S01]  /*0310*/  LOP3.LUT R6, R6, 0xfffffff0, RZ, 0xc0, !PT ;  /* 0xfffffff006067812 */ /* 0x000fe200078ec0ff */
[----:B------:R-:W-:Y:S01]  /*0320*/  IMAD.SHL.U32 R3, R3, 0x40, RZ ;  /* 0x0000004003037824 */ /* 0x000fe200078e00ff */
[----:B------:R-:W-:Y:S01]  /*0330*/  LOP3.LUT R4, R4, 0xfffffff8, RZ, 0xc0, !PT ;  /* 0xfffffff804047812 */ /* 0x000fe200078ec0ff */
[C---:B------:R-:W-:Y:S01]  /*0340*/  IMAD.IADD R0, R16.reuse, 0x1, -R5 ;  /* 0x0000000110007824 */ /* 0x040fe200078e0a05 */
[----:B------:R-:W-:Y:S01]  /*0350*/  SHF.R.S32.HI R5, RZ, 0x1f, R2 ;  /* 0x0000001fff057819 */ /* 0x000fe20000011402 */
[----:B------:R-:W-:Y:S01]  /*0360*/  IMAD.IADD R6, R16, 0x1, -R6 ;  /* 0x0000000110067824 */ /* 0x000fe200078e0a06 */
[----:B------:R-:W-:Y:S01]  /*0370*/  LOP3.LUT R3, R3, 0x1c0, RZ, 0xc0, !PT ;  /* 0x000001c003037812 */ /* 0x000fe200078ec0ff */
[C---:B------:R-:W-:Y:S01]  /*0380*/  IMAD.SHL.U32 R7, R0.reuse, 0x8, RZ ;  /* 0x0000000800077824 */ /* 0x040fe200078e00ff */
[----:B------:R-:W-:Y:S01]  /*0390*/  LEA.HI R17, R5, R2, RZ, 0x2 ;  /* 0x0000000205117211 */ /* 0x000fe200078f10ff */
[----:B------:R-:W-:Y:S01]  /*03a0*/  IMAD.IADD R11, R11, 0x1, -R4 ;  /* 0x000000010b0b7824 */ /* 0x000fe200078e0a04 */
[----:B------:R-:W-:-:S02]  /*03b0*/  LOP3.LUT P4, RZ, R0, 0x2, RZ, 0xc0, !PT ;  /* 0x0000000200ff7812 */ /* 0x000fc4000788c0ff */
[----:B------:R-:W-:Y:S02]  /*03c0*/  LOP3.LUT R2, R3, 0x38, R7, 0xf8, !PT ;  /* 0x0000003803027812 */ /* 0x000fe400078ef807 */
[C---:B------:R-:W-:Y:S01]  /*03d0*/  LOP3.LUT P3, RZ, R0.reuse, 0x4, RZ, 0xc0, !PT ;  /* 0x0000000400ff7812 */ /* 0x040fe2000786c0ff */
[----:B------:R-:W-:Y:S01]  /*03e0*/  IMAD.SHL.U32 R0, R0, 0x40, RZ ;  /* 0x0000004000007824 */ /* 0x000fe200078e00ff */
[----:B------:R-:W-:Y:S02]  /*03f0*/  SHF.R.U32.HI R3, RZ, 0x3, R3 ;  /* 0x00000003ff037819 */ /* 0x000fe40000011603 */
[----:B------:R-:W-:Y:S02]  /*0400*/  LEA.HI R7, R18, R16, RZ, 0x6 ;  /* 0x0000001012077211 */ /* 0x000fe400078f30ff */
[----:B------:R-:W-:Y:S01]  /*0410*/  LOP3.LUT R240, R2, R3, RZ, 0x3c, !PT ;  /* 0x0000000302f07212 */ /* 0x000fe200078e3cff */
[----:B------:R-:W-:Y:S01]  /*0420*/  IMAD.SHL.U32 R2, R174, 0x10, RZ ;  /* 0x00000010ae027824 */ /* 0x000fe200078e00ff */
[----:B------:R-:W-:-:S02]  /*0430*/  SHF.R.S32.HI R3, RZ, 0x1f, R6 ;  /* 0x0000001fff037819 */ /* 0x000fc40000011406 */
[----:B------:R-:W-:Y:S02]  /*0440*/  LOP3.LUT R0, R0, 0x1c0, RZ, 0xc0, !PT ;  /* 0x000001c000007812 */ /* 0x000fe400078ec0ff */
[----:B------:R-:W-:Y:S02]  /*0450*/  SHF.R.S32.HI R7, RZ, 0x6, R7 ;  /* 0x00000006ff077819 */ /* 0x000fe40000011407 */
[----:B------:R-:W-:Y:S01]  /*0460*/  LEA.HI R12, R3, R6, RZ, 0x3 ;  /* 0x00000006030c7211 */ /* 0x000fe200078f18ff */
[----:B------:R-:W-:Y:S01]  /*0470*/  IMAD.SHL.U32 R3, R13, 0x200, RZ ;  /* 0x000002000d037824 */ /* 0x000fe200078e00ff */
[C---:B------:R-:W-:Y:S01]  /*0480*/  LOP3.LUT R4, R0.reuse, 0x8, R14, 0xf8, !PT ;  /* 0x0000000800047812 */ /* 0x040fe200078ef80e */
[C---:B------:R-:W-:Y:S01]  /*0490*/  IMAD R240, R7.reuse, 0x200, R240 ;  /* 0x0000020007f07824 */ /* 0x040fe200078e02f0 */
[----:B------:R-:W-:Y:S02]  /*04a0*/  SHF.R.U32.HI R5, RZ, 0x3, R0 ;  /* 0x00000003ff057819 */ /* 0x000fe40000011600 */
[----:B------:R-:W-:Y:S01]  /*04b0*/  LOP3.LUT R8, R0, 0x30, R2, 0xf8, !PT ;  /* 0x0000003000087812 */ /* 0x000fe200078ef802 */
[----:B------:R-:W-:Y:S01]  /*04c0*/  IMAD R2, R7, 0x800, R3 ;  /* 0x0000080007027824 */ /* 0x000fe200078e0203 */
[----:B------:R-:W-:-:S02]  /*04d0*/  LOP3.LUT R0, R4, R5, RZ, 0x3c, !PT ;  /* 0x0000000504007212 */ /* 0x000fc400078e3cff */
[----:B------:R-:W-:Y:S02]  /*04e0*/  LOP3.LUT R4, R8, 0x8, R14, 0xf8, !PT ;  /* 0x0000000808047812 */ /* 0x000fe400078ef80e */
[----:B------:R-:W-:Y:S01]  /*04f0*/  LOP3.LUT R10, R12, 0xfffffff8, RZ, 0xc0, !PT ;  /* 0xfffffff80c0a7812 */ /* 0x000fe200078ec0ff */
[----:B------:R-:W-:Y:S01]  /*0500*/  IMAD.IADD R182, R2, 0x1, R0 ;  /* 0x0000000102b67824 */ /* 0x000fe200078e0200 */
[----:B------:R-:W-:Y:S01]  /*0510*/  LOP3.LUT R5, R3, R4, R5, 0xf6, !PT ;  /* 0x0000000403057212 */ /* 0x000fe200078ef605 */
[----:B------:R-:W-:Y:S01]  /*0520*/  IMAD.SHL.U32 R4, R7, 0x20, RZ ;  /* 0x0000002007047824 */ /* 0x000fe200078e00ff */
[----:B------:R-:W-:Y:S01]  /*0530*/  LOP3.LUT R0, R19, 0x7ffffffc, RZ, 0xc0, !PT ;  /* 0x7ffffffc13007812 */ /* 0x000fe200078ec0ff */
[----:B------:R-:W-:Y:S01]  /*0540*/  IMAD.IADD R14, R6, 0x1, -R10 ;  /* 0x00000001060e7824 */ /* 0x000fe200078e0a0a */
[----:B------:R-:W-:Y:S01]  /*0550*/  LEA.HI R3, R18, R16, RZ, 0x7 ;  /* 0x0000001012037211 */ /* 0x000fe200078f38ff */
[C---:B------:R-:W-:Y:S01]  /*0560*/  IMAD.SHL.U32 R6, R11.reuse, 0x40, RZ ;  /* 0x000000400b067824 */ /* 0x040fe200078e00ff */
[----:B------:R-:W-:Y:S01]  /*0570*/  LOP3.LUT R9, R11, 0x1, RZ, 0xc0, !PT ;  /* 0x000000010b097812 */ /* 0x000fe200078ec0ff */
[----:B------:R-:W-:Y:S01]  /*0580*/  IMAD.IADD R0, R16, 0x1, -R0 ;  /* 0x0000000110007824 */ /* 0x000fe200078e0a00 */
[----:B------:R-:W-:Y:S01]  /*0590*/  SHF.R.S32.HI R3, RZ, 0x7, R3 ;  /* 0x00000007ff037819 */ /* 0x000fe20000011403 */
[----:B------:R-:W-:Y:S01]  /*05a0*/  IMAD.SHL.U32 R7, R13, 0x10, RZ ;  /* 0x000000100d077824 */ /* 0x000fe200078e00ff */
[----:B------:R-:W-:Y:S01]  /*05b0*/  ISETP.NE.U32.AND P0, PT, R9, 0x1, PT ;  /* 0x000000010900780c */ /* 0x000fe20003f05070 */
[----:B------:R-:W-:Y:S01]  /*05c0*/  IMAD.SHL.U32 R8, R0, 0x2, RZ ;  /* 0x0000000200087824 */ /* 0x000fe200078e00ff */
[----:B------:R-:W-:Y:S01]  /*05d0*/  LOP3.LUT R0, R6, 0x1c0, RZ, 0xc0, !PT ;  /* 0x000001c006007812 */ /* 0x000fe200078ec0ff */
[C---:B------:R-:W-:Y:S01]  /*05e0*/  IMAD.SHL.U32 R2, R3.reuse, 0x8, RZ ;  /* 0x0000000803027824 */ /* 0x040fe200078e00ff */
[----:B------:R-:W-:Y:S01]  /*05f0*/  SHF.R.S32.HI R6, RZ, 0x2, R17 ;  /* 0x00000002ff067819 */ /* 0x000fe20000011411 */
[----:B------:R-:W-:Y:S01]  /*0600*/  IMAD R10, R3, 0x1000, R8 ;  /* 0x00001000030a7824 */ /* 0x000fe200078e0208 */
[----:B------:R-:W-:-:S02]  /*0610*/  SHF.R.U32.HI R3, RZ, 0x3, R0 ;  /* 0x00000003ff037819 */ /* 0x000fc40000011600 */
[----:B------:R-:W-:Y:S01]  /*0620*/  LOP3.LUT R2, R2, 0x8, RZ, 0xc0, !PT ;  /* 0x0000000802027812 */ /* 0x000fe200078ec0ff */
[----:B------:R-:W-:Y:S01]  /*0630*/  IMAD R243, R15, 0x10, R6 ;  /* 0x000000100ff37824 */ /* 0x000fe200078e0206 */
[----:B------:R-:W-:Y:S01]  /*0640*/  LOP3.LUT R242, R4, 0x6, R242, 0xf8, !PT ;  /* 0x0000000604f27812 */ /* 0x000fe200078ef8f2 */
[----:B------:R-:W-:Y:S01]  /*0650*/  IMAD.SHL.U32 R6, R14, 0x40, RZ ;  /* 0x000000400e067824 */ /* 0x000fe200078e00ff */
[----:B------:R-:W-:Y:S02]  /*0660*/  LOP3.LUT R4, R0, 0x20, R4, 0xf8, !PT ;  /* 0x0000002000047812 */ /* 0x000fe400078ef804 */
[----:B------:R-:W-:Y:S01]  /*0670*/  LOP3.LUT R9, R3, R0, R2, 0x1e, !PT ;  /* 0x0000000003097212 */ /* 0x000fe200078e1e02 */
[----:B------:R-:W-:Y:S01]  /*0680*/  VIADD R0, R243, 0xffffffc0 ;  /* 0xffffffc0f3007836 */ /* 0x000fe20000000000 */
[----:B------:R-:W-:Y:S02]  /*0690*/  R2P PR, R11, 0x6 ;  /* 0x000000060b007804 */ /* 0x000fe40000000000 */
[----:B------:R-:W-:Y:S01]  /*06a0*/  LOP3.LUT R11, R2, 0x10, R7, 0xf8, !PT ;  /* 0x00000010020b7812 */ /* 0x000fe200078ef807 */
[----:B------:R-:W-:Y:S01]  /*06b0*/  IMAD R2, R174, 0x400, R8 ;  /* 0x00000400ae027824 */ /* 0x000fe200078e0208 */
[----:B------:R-:W-:Y:S01]  /*06c0*/  LOP3.LUT R4, R4, R3, RZ, 0x3c, !PT ;  /* 0x0000000304047212 */ /* 0x000fe200078e3cff */
[----:B------:R-:W-:Y:S01]  /*06d0*/  IMAD R3, R15, 0x400, R10 ;  /* 0x000004000f037824 */ /* 0x000fe200078e020a */
[----:B------:R-:W-:Y:S01]  /*06e0*/  SHF.R.S32.HI R7, RZ, 0x1f, R0 ;  /* 0x0000001fff077819 */ /* 0x000fe20000011400 */
[----:B------:R-:W-:Y:S01]  /*06f0*/  IMAD.IADD R9, R2, 0x1, R9 ;  /* 0x0000000102097824 */ /* 0x000fe200078e0209 */
[----:B------:R-:W-:Y:S01]  /*0700*/  SEL R189, R189, 0x10, !P0 ;  /* 0x00000010bdbd7807 */ /* 0x000fe20004000000 */
[----:B------:R-:W-:Y:S01]  /*0710*/  IMAD.IADD R191, R4, 0x1, R3 ;  /* 0x0000000104bf7824 */ /* 0x000fe200078e0203 */
[----:B------:R-:W-:Y:S01]  /*0720*/  SHF.L.U64.HI R241, R0, 0x2, R7 ;  /* 0x0000000200f17819 */ /* 0x000fe20000010207 */
[----:B------:R-:W-:Y:S01]  /*0730*/  IMAD.SHL.U32 R0, R13, 0x8, RZ ;  /* 0x000000080d007824 */ /* 0x000fe200078e00ff */
[----:B------:R-:W-:Y:S01]  /*0740*/  LOP3.LUT R3, R6, 0x1c0, RZ, 0xc0, !PT ;  /* 0x000001c006037812 */ /* 0x000fe200078ec0ff */
[----:B------:R-:W-:Y:S01]  /*0750*/  IMAD.SHL.U32 R4, R12, 0x40, RZ ;  /* 0x000000400c047824 */ /* 0x000fe200078e00ff */
[----:B------:R-:W-:-:S02]  /*0760*/  LEA R191, R191, UR4, 0x1 ;  /* 0x00000004bfbf7c11 */ /* 0x000fc4000f8e08ff */
[----:B------:R-:W-:Y:S02]  /*0770*/  SHF.R.U32.HI R2, RZ, 0x3, R3 ;  /* 0x00000003ff027819 */ /* 0x000fe40000011603 */
[----:B------:R-:W-:Y:S01]  /*0780*/  LOP3.LUT R6, R3, 0x8, R0, 0xf8, !PT ;  /* 0x0000000803067812 */ /* 0x000fe200078ef800 */
[----:B------:R-:W-:Y:S01]  /*0790*/  IMAD.IADD R192, R191, 0x1, R189 ;  /* 0x00000001bfc07824 */ /* 0x000fe200078e02bd */
[----:B------:R-:W-:Y:S02]  /*07a0*/  LOP3.LUT R3, R2, R11, R3, 0x1e, !PT ;  /* 0x0000000b02037212 */ /* 0x000fe400078e1e03 */
[----:B------:R-:W-:Y:S01]  /*07b0*/  LOP3.LUT R2, R6, R2, RZ, 0x3c, !PT ;  /* 0x0000000206027212 */ /* 0x000fe200078e3cff */
[----:B------:R-:W-:Y:S01]  /*07c0*/  IMAD.U32 R6, RZ, RZ, UR6 ;  /* 0x00000006ff067e24 */ /* 0x000fe2000f8e00ff */
[----:B------:R-:W-:Y:S01]  /*07d0*/  LOP3.LUT R0, R4, 0xfffffe00, RZ, 0xc0, !PT ;  /* 0xfffffe0004007812 */ /* 0x000fe200078ec0ff */
[----:B------:R-:W-:Y:S01]  /*07e0*/  IMAD.U32 R6, RZ, RZ, UR5 ;  /* 0x00000005ff067e24 */ /* 0x000fe2000f8e00ff */
[----:B------:R-:W-:-:S02]  /*07f0*/  USHF.R.S32.HI UR5, URZ, 0x1f, UR44 ;  /* 0x0000001f3f057899 */ /* 0x000fc4000801142c */
[----:B------:R-:W-:Y:S01]  /*0800*/  LOP3.LUT R180, R3, R0, RZ, 0xfc, !PT ;  /* 0x0000000003b47212 */ /* 0x000fe200078efcff */
[--C-:B------:R-:W-:Y:S01]  /*0810*/  IMAD R4, R15, 0x400, R0.reuse ;  /* 0x000004000f047824 */ /* 0x100fe200078e0200 */
[----:B------:R-:W-:Y:S01]  /*0820*/  LEA R3, R5, UR4, 0x1 ;  /* 0x0000000405037c11 */ /* 0x000fe2000f8e08ff */
[----:B------:R-:W-:Y:S02]  /*0830*/  IMAD R174, R174, 0x400, R0 ;  /* 0x00000400aeae7824 */ /* 0x000fe400078e0200 */
[----:B------:R-:W-:Y:S02]  /*0840*/  IMAD.U32 R0, RZ, RZ, UR5 ;  /* 0x00000005ff007e24 */ /* 0x000fe4000f8e00ff */
[----:B------:R-:W-:Y:S01]  /*0850*/  IMAD.U32 R252, RZ, RZ, UR5 ;  /* 0x00000005fffc7e24 */ /* 0x000fe2000f8e00ff */
[----:B------:R-:W-:Y:S01]  /*0860*/  UIADD3 UR5, UR4, 0x6000, URZ ;  /* 0x0000600004057890 */ /* 0x000fe2000fffe03f */
[----:B------:R-:W-:Y:S02]  /*0870*/  IMAD.IADD R181, R4, 0x1, R2 ;  /* 0x0000000104b57824 */ /* 0x000fe400078e0202 */
[----:B------:R-:W-:Y:S01]  /*0880*/  IMAD.U32 R0, RZ, RZ, UR6 ;  /* 0x00000006ff007e24 */ /* 0x000fe2000f8e00ff */
[----:B------:R-:W-:Y:S01]  /*0890*/  UIADD3 UR6, UR4, 0xa000, URZ ;  /* 0x0000a00004067890 */ /* 0x000fe2000fffe03f */
[----:B------:R-:W-:Y:S01]  /*08a0*/  IMAD.IADD R174, R2, 0x1, R174 ;  /* 0x0000000102ae7824 */ /* 0x000fe200078e02ae */
[----:B------:R-:W-:Y:S01]  /*08b0*/  LEA R244, R9, UR5, 0x1 ;  /* 0x0000000509f47c11 */ /* 0x000fe2000f8e08ff */
[----:B------:R-:W-:-:S02]  /*08c0*/  IMAD.MOV.U32 R4, RZ, RZ, 0x20 ;  /* 0x00000020ff047424 */ /* 0x000fc400078e00ff */
[----:B------:R-:W-:Y:S01]  /*08d0*/  IMAD.MOV.U32 R2, RZ, RZ, 0x40 ;  /* 0x00000040ff027424 */ /* 0x000fe200078e00ff */
[----:B------:R-:W-:Y:S01]  /*08e0*/  LEA R0, R182, UR6, 0x1 ;  /* 0x00000006b6007c11 */ /* 0x000fe2000f8e08ff */
[----:B------:R-:W-:Y:S01]  /*08f0*/  VIADD R245, R244, 0x40 ;  /* 0x00000040f4f57836 */ /* 0x000fe20000000000 */
[----:B------:R-:W-:Y:S01]  /*0900*/  SEL R177, R4, 0xffffffe0, !P4 ;  /* 0xffffffe004b17807 */ /* 0x000fe20006000000 */
[----:B------:R-:W-:Y:S01]  /*0910*/  @P2 VIADD R245, R244, 0xffffffc0 ;  /* 0xffffffc0f4f52836 */ /* 0x000fe20000000000 */
[----:B------:R-:W-:Y:S01]  /*0920*/  SEL R2, R2, 0xffffffc0, !P3 ;  /* 0xffffffc002027807 */ /* 0x000fe20005800000 */
[----:B------:R-:W-:Y:S01]  /*0930*/  IMAD.SHL.U32 R183, R180, 0x2, RZ ;  /* 0x00000002b4b77824 */ /* 0x000fe200078e00ff */
[----:B------:R-:W-:Y:S01]  /*0940*/  SEL R4, R4, 0xffffffe0, !P1 ;  /* 0xffffffe004047807 */ /* 0x000fe20004800000 */
[----:B------:R-:W-:Y:S01]  /*0950*/  IMAD.IADD R178, R0, 0x1, R177 ;  /* 0x0000000100b27824 */ /* 0x000fe200078e02b1 */
[----:B------:R-:W-:Y:S01]  /*0960*/  LEA R174, R174, UR6, 0x1 ;  /* 0x00000006aeae7c11 */ /* 0x000fe2000f8e08ff */
[----:B------:R-:W-:-:S02]  /*0970*/  IMAD.IADD R176, R0, 0x1, R2 ;  /* 0x0000000100b07824 */ /* 0x000fc400078e0202 */
[----:B------:R-:W-:Y:S02]  /*0980*/  IMAD.IADD R190, R191, 0x1, R4 ;  /* 0x00000001bfbe7824 */ /* 0x000fe400078e0204 */
[----:B------:R-:W-:Y:S02]  /*0990*/  VIADD R248, R244, 0x420 ;  /* 0x00000420f4f87836 */ /* 0x000fe40000000000 */
[----:B------:R-:W-:Y:S02]  /*09a0*/  IMAD.IADD R177, R177, 0x1, R176 ;  /* 0x00000001b1b17824 */ /* 0x000fe400078e02b0 */
[----:B------:R-:W-:Y:S02]  /*09b0*/  IMAD.IADD R247, R4, 0x1, R244 ;  /* 0x0000000104f77824 */ /* 0x000fe400078e02f4 */
[----:B------:R-:W-:Y:S02]  /*09c0*/  @P1 VIADD R248, R244, 0x3e0 ;  /* 0x000003e0f4f81836 */ /* 0x000fe40000000000 */
[----:B------:R-:W-:-:S02]  /*09d0*/  IMAD.IADD R189, R189, 0x1, R190 ;  /* 0x00000001bdbd7824 */ /* 0x000fc400078e02be */
[----:B------:R-:W-:Y:S02]  /*09e0*/  IMAD.IADD R246, R4, 0x1, R245 ;  /* 0x0000000104f67824 */ /* 0x000fe400078e02f5 */
[----:B------:R-:W-:-:S07]  /*09f0*/  VIADD R183, R183, UR5 ;  /* 0x00000005b7b77c36 */ /* 0x000fce0008000000 */
.L_x_905:
        /* <DEDUP_REMOVED lines=29> */
[----:B------:R-:W-:-:S02]  /*0bd0*/  UIADD3 UR6, UP0, UR16, UR12, URZ ;  /* 0x0000000c10067290 */ /* 0x000fc4000ff1e03f */
[----:B------:R-:W-:Y:S01]  /*0be0*/  UISETP.EQ.OR.EX UP4, UPT, UR13, URZ, !UP1, UP4 ;  /* 0x0000003f0d00728c */ /* 0x000fe2000cf82740 */
[----:B--2---:R-:W2:Y:S01]  /*0bf0*/  @P1 LDG.E R8, desc[UR8][R6.64] ;  /* 0x0000000806081981 */ /* 0x004ea2000c1e1900 */
[----:B------:R-:W-:Y:S01]  /*0c00*/  UIADD3.X UR5, UR5, UR13, URZ, UP0, !UPT ;  /* 0x0000000d05057290 */ /* 0x000fe200087fe43f */
[----:B------:R-:W-:Y:S01]  /*0c10*/  UMOV UR29, URZ ;  /* 0x0000003f001d7c82 */ /* 0x000fe20008000000 */
[----:B------:R-:W-:Y:S02]  /*0c20*/  @!UP3 ULDC.64 UR10, c[0x0][0x318] ;  /* 0x0000c600000abab9 */ /* 0x000fe40000000a00 */
[----:B------:R-:W-:Y:S01]  /*0c30*/  PLOP3.LUT P2, PT, PT, PT, UP4, 0x80, 0x0 ;  /* 0x000000000000781c */ /* 0x000fe20003f4f048 */
[----:B---3--:R1:W3:Y:S02]  /*0c40*/  @P0 LDG.E R6, desc[UR8][R4.64] ;  /* 0x0000000804060981 */ /* 0x0082e4000c1e1900 */
[----:B-1----:R-:W-:Y:S02]  /*0c50*/  IMAD.U32 R4, RZ, RZ, UR15 ;  /* 0x0000000fff047e24 */ /* 0x002fe4000f8e00ff */
[----:B------:R-:W-:-:S05]  /*0c60*/  IMAD.U32 R5, RZ, RZ, UR14 ;  /* 0x0000000eff057e24 */ /* 0x000fca000f8e00ff */
        /* <DEDUP_REMOVED lines=28> */
.L_x_861:
        /* <DEDUP_REMOVED lines=15> */
[----:B------:R-:W-:-:S02]  /*0f20*/  UIMAD UR23, UR44, UR11, UR10 ;  /* 0x0000000b2c1772a4 */ /* 0x000fc4000f8e020a */
[----:B------:R-:W-:Y:S01]  /*0f30*/  USHF.L.U32 UR14, UR44, 0x7, URZ ;  /* 0x000000072c0e7899 */ /* 0x000fe2000800063f */
[----:B------:R-:W-:Y:S01]  /*0f40*/  @!UP1 ULDC.64 UR10, c[0x0][0x418] ;  /* 0x00010600000a9ab9 */ /* 0x000fe20000000a00 */
[----:B------:R-:W-:Y:S01]  /*0f50*/  ULDC.64 UR38, c[0x0][0x240] ;  /* 0x0000900000267ab9 */ /* 0x000fe20000000a00 */
[----:B------:R-:W-:Y:S01]  /*0f60*/  ULDC UR58, c[0x0][0x2d4] ;  /* 0x0000b500003a7ab9 */ /* 0x000fe20000000800 */
[----:B------:R-:W-:Y:S01]  /*0f70*/  USEL UR27, UR14, URZ, UP2 ;  /* 0x0000003f0e1b7287 */ /* 0x000fe20009000000 */
[----:B------:R-:W-:Y:S01]  /*0f80*/  ULDC.U8 UR21, c[0x0][0x3d8] ;  /* 0x0000f60000157ab9 */ /* 0x000fe20000000000 */
[----:B------:R-:W-:Y:S02]  /*0f90*/  UIMAD.WIDE.U32 UR14, UR7, UR38, URZ ;  /* 0x00000026070e72a5 */ /* 0x000fe4000f8e003f */
[----:B------:R-:W-:Y:S01]  /*0fa0*/  @UP0 UIADD3 UR18, UR29, UR31, URZ ;  /* 0x0000001f1d120290 */ /* 0x000fe2000fffe03f */
[----:B-1----:R-:W-:Y:S01]  /*0fb0*/  IABS R6, R7 ;  /* 0x0000000700067213 */ /* 0x002fe20000000000 */
[----:B------:R-:W-:Y:S01]  /*0fc0*/  USHF.R.S32.HI UR34, URZ, 0x1f, UR58 ;  /* 0x0000001f3f227899 */ /* 0x000fe2000801143a */
[----:B------:R-:W-:Y:S01]  /*0fd0*/  ISETP.NE.AND P3, PT, R7, RZ, PT ;  /* 0x000000ff0700720c */ /* 0x000fe20003f65270 */
[----:B------:R-:W-:Y:S01]  /*0fe0*/  UISETP.NE.AND UP3, UPT, UR21, URZ, UPT ;  /* 0x0000003f1500728c */ /* 0x000fe2000bf65270 */
[----:B------:R-:W1:Y:S01]  /*0ff0*/  I2F.RP R4, R6 ;  /* 0x0000000600047306 */ /* 0x000e620000209400 */
[----:B------:R-:W-:-:S02]  /*1000*/  USEL UR55, UR16, UR14, !UP1 ;  /* 0x0000000e10377287 */ /* 0x000fc4000c800000 */
[----:B------:R-:W-:Y:S02]  /*1010*/  UIADD3 UR23, UR17, UR23, URZ ;  /* 0x0000001711177290 */ /* 0x000fe4000fffe03f */
[----:B--2---:R-:W-:Y:S01]  /*1020*/  UIMAD.WIDE.U32 UR24, UR5, UR12, URZ ;  /* 0x0000000c051872a5 */ /* 0x004fe2000f8e003f */
[----:B------:R-:W-:Y:S01]  /*1030*/  ULDC UR61, c[0x0][0x2dc] ;  /* 0x0000b700003d7ab9 */ /* 0x000fe20000000800 */
[----:B------:R-:W-:Y:S02]  /*1040*/  ULDC UR60, c[0x0][0x270] ;  /* 0x00009c00003c7ab9 */ /* 0x000fe40000000800 */
[----:B------:R-:W-:Y:S02]  /*1050*/  UIMAD UR48, UR5, UR13, UR25 ;  /* 0x0000000d053072a4 */ /* 0x000fe4000f8e0219 */
[----:B------:R-:W-:Y:S01]  /*1060*/  @!UP1 UIMAD UR5, UR57, UR10, URZ ;  /* 0x0000000a390592a4 */ /* 0x000fe2000f8e023f */
[----:B------:R-:W-:Y:S01]  /*1070*/  @UP1 ULDC.64 UR12, c[0x0][0x420] ;  /* 0x00010800000c1ab9 */ /* 0x000fe20000000a00 */
[----:B------:R-:W-:Y:S01]  /*1080*/  @!UP1 UIMAD.WIDE.U32 UR32, UR44, UR10, URZ ;  /* 0x0000000a2c2092a5 */ /* 0x000fe2000f8e003f */
[----:B-1----:R-:W1:Y:S01]  /*1090*/  MUFU.RCP R4, R4 ;  /* 0x0000000400047308 */ /* 0x002e620000001000 */
[----:B------:R-:W-:-:S02]  /*10a0*/  @!UP1 UIMAD UR26, UR44, UR11, UR5 ;  /* 0x0000000b2c1a92a4 */ /* 0x000fc4000f8e0205 */
[----:B------:R-:W-:Y:S02]  /*10b0*/  UIADD3 UR5, UR36, 0x3f, URZ ;  /* 0x0000003f24057890 */ /* 0x000fe4000fffe03f */
[----:B------:R-:W-:Y:S02]  /*10c0*/  @UP1 UIMAD.WIDE.U32 UR40, UR7, UR12, URZ ;  /* 0x0000000c072812a5 */ /* 0x000fe4000f8e003f */
[----:B------:R-:W-:Y:S02]  /*10d0*/  USHF.R.S32.HI UR20, URZ, 0x1f, UR5 ;  /* 0x0000001f3f147899 */ /* 0x000fe40008011405 */
[----:B------:R-:W-:Y:S02]  /*10e0*/  @UP1 UIMAD UR46, UR7, UR13, UR41 ;  /* 0x0000000d072e12a4 */ /* 0x000fe4000f8e0229 */
[----:B------:R-:W-:Y:S02]  /*10f0*/  ULEA.HI UR42, UR20, UR5, URZ, 0x6 ;  /* 0x00000005142a7291 */ /* 0x000fe4000f8f303f */
[----:B------:R-:W-:Y:S01]  /*1100*/  UIMAD UR5, UR34, UR44, URZ ;  /* 0x0000002c220572a4 */ /* 0x000fe2000f8e023f */
[----:B------:R-:W-:Y:S01]  /*1110*/  @UP0 ULDC.64 UR20, c[0x0][0x248] ;  /* 0x0000920000140ab9 */ /* 0x000fe20000000a00 */
[----:B------:R-:W-:Y:S01]  /*1120*/  UIMAD UR22, UR7, UR39, URZ ;  /* 0x00000027071672a4 */ /* 0x000fe2000f8e023f */
[----:B-1----:R-:W-:Y:S01]  /*1130*/  VIADD R4, R4, 0xffffffe ;  /* 0x0ffffffe04047836 */ /* 0x002fe20000000000 */
[----:B------:R-:W-:-:S02]  /*1140*/  @UP0 UIMAD.WIDE.U32 UR16, UR18, UR20, URZ ;  /* 0x00000014121002a5 */ /* 0x000fc4000f8e003f */
[----:B------:R-:W-:Y:S01]  /*1150*/  UIMAD.WIDE UR10, UR61, UR60, URZ ;  /* 0x0000003c3d0a72a5 */ /* 0x000fe2000f8e023f */
[----:B------:R-:W1:Y:S01]  /*1160*/  F2I.FTZ.U32.TRUNC.NTZ R5, R4 ;  /* 0x0000000400057305 */ /* 0x000e62000021f000 */
[----:B------:R-:W-:Y:S02]  /*1170*/  UIMAD.WIDE.U32 UR12, UR44, UR58, URZ ;  /* 0x0000003a2c0c72a5 */ /* 0x000fe4000f8e003f */
[----:B------:R-:W-:Y:S02]  /*1180*/  UIMAD UR5, UR57, UR58, UR5 ;  /* 0x0000003a390572a4 */ /* 0x000fe4000f8e0205 */
[----:B------:R-:W-:Y:S01]  /*1190*/  @UP1 UIADD3 UR23, UR15, UR22, URZ ;  /* 0x000000160f171290 */ /* 0x000fe2000fffe03f */
[----:B------:R-:W-:Y:S01]  /*11a0*/  @UP0 UMOV UR45, UR16 ;  /* 0x00000010002d0c82 */ /* 0x000fe20008000000 */
[----:B------:R-:W-:Y:S02]  /*11b0*/  UIMAD.WIDE.U32 UR14, UR10, UR12, URZ ;  /* 0x0000000c0a0e72a5 */ /* 0x000fe4000f8e003f */
[----:B------:R-:W-:-:S02]  /*11c0*/  UIMAD UR16, UR11, UR12, URZ ;  /* 0x0000000c0b1072a4 */ /* 0x000fc4000f8e023f */
[----:B------:R-:W-:Y:S02]  /*11d0*/  UIADD3 UR5, UR13, UR5, URZ ;  /* 0x000000050d057290 */ /* 0x000fe4000fffe03f */
[----:B------:R-:W-:Y:S01]  /*11e0*/  UIMAD.WIDE.U32 UR12, UR10, UR7, URZ ;  /* 0x000000070a0c72a5 */ /* 0x000fe2000f8e003f */
[--C-:B-1----:R-:W-:Y:S01]  /*11f0*/  IMAD.MOV R0, RZ, RZ, -R5.reuse ;  /* 0x000000ffff007224 */ /* 0x102fe200078e0a05 */
[----:B------:R-:W-:Y:S01]  /*1200*/  ULDC UR35, c[0x0][0x2c4] ;  /* 0x0000b10000237ab9 */ /* 0x000fe20000000800 */
[----:B------:R-:W-:Y:S01]  /*1210*/  IMAD.MOV.U32 R4, RZ, RZ, RZ ;  /* 0x000000ffff047224 */ /* 0x000fe200078e00ff */
[----:B------:R-:W-:Y:S01]  /*1220*/  UIMAD UR5, UR10, UR5, UR16 ;  /* 0x000000050a0572a4 */ /* 0x000fe2000f8e0210 */
[----:B------:R-:W-:Y:S01]  /*1230*/  IMAD R0, R0, R6, RZ ;  /* 0x0000000600007224 */ /* 0x000fe200078e02ff */
[----:B------:R-:W-:Y:S02]  /*1240*/  @UP3 UIMAD UR16, UR44, UR35, URZ ;  /* 0x000000232c1032a4 */ /* 0x000fe4000f8e023f */
[----:B------:R-:W-:Y:S01]  /*1250*/  USEL UR54, UR14, UR12, !UP1 ;  /* 0x0000000c0e367287 */ /* 0x000fe2000c800000 */
[----:B------:R-:W-:Y:S01]  /*1260*/  IMAD.HI.U32 R0, R5, R0, R4 ;  /* 0x0000000005007227 */ /* 0x000fe200078e0004 */
[----:B------:R-:W-:-:S02]  /*1270*/  @UP0 UIMAD UR18, UR18, UR21, URZ ;  /* 0x00000015121202a4 */ /* 0x000fc4000f8e023f */
[----:B------:R-:W-:Y:S02]  /*1280*/  ULOP3.LUT UR12, UR42, 0xffffffc0, URZ, 0xc0, !UPT ;  /* 0xffffffc02a0c7892 */ /* 0x000fe4000f8ec03f */
[----:B------:R-:W-:Y:S01]  /*1290*/  UIADD3 UR43, UR15, UR5, URZ ;  /* 0x000000050f2b7290 */ /* 0x000fe2000fffe03f */
[----:B------:R-:W-:Y:S01]  /*12a0*/  IMAD.HI.U32 R0, R0, R2, RZ ;  /* 0x0000000200007227 */ /* 0x000fe200078e00ff */
[----:B------:R-:W-:Y:S02]  /*12b0*/  USHF.L.U64.HI UR19, UR44, 0x7, UR57 ;  /* 0x000000072c137899 */ /* 0x000fe40008010239 */
[----:B------:R-:W-:Y:S02]  /*12c0*/  @UP3 USEL UR5, UR16, UR7, !UP1 ;  /* 0x0000000710053287 */ /* 0x000fe4000c800000 */
[----:B------:R-:W-:Y:S01]  /*12d0*/  IADD3 R4, -R0, RZ, RZ ;  /* 0x000000ff00047210 */ /* 0x000fe20007ffe1ff */
[----:B------:R-:W-:Y:S02]  /*12e0*/  @UP0 UIADD3 UR47, UR17, UR18, URZ ;  /* 0x00000012112f0290 */ /* 0x000fe4000fffe03f */
[----:B------:R-:W-:-:S02]  /*12f0*/  UIADD3 UR16, UR12, -0x40, URZ ;  /* 0xffffffc00c107890 */ /* 0x000fc4000fffe03f */
[C---:B------:R-:W-:Y:S01]  /*1300*/  IMAD R2, R6.reuse, R4, R2 ;  /* 0x0000000406027224 */ /* 0x040fe200078e0202 */
[----:B------:R-:W-:Y:S01]  /*1310*/  @UP3 ULDC UR17, c[0x0][0x2e4] ;  /* 0x0000b90000113ab9 */ /* 0x000fe20000000800 */
[----:B------:R-:W-:Y:S02]  /*1320*/  USEL UR19, UR19, URZ, UP2 ;  /* 0x0000003f13137287 */ /* 0x000fe40009000000 */
[----:B------:R-:W-:Y:S01]  /*1330*/  @!UP3 UIMAD UR14, UR44, UR60, UR56 ;  /* 0x0000003c2c0eb2a4 */ /* 0x000fe2000f8e0238 */
[----:B------:R-:W-:Y:S01]  /*1340*/  ISETP.GT.U32.AND P1, PT, R6, R2, PT ;  /* 0x000000020600720c */ /* 0x000fe20003f24070 */
[----:B------:R-:W-:Y:S02]  /*1350*/  @UP3 UIMAD UR17, UR56, UR17, UR5 ;  /* 0x00000011381132a4 */ /* 0x000fe4000f8e0205 */
[----:B------:R-:W-:Y:S02]  /*1360*/  USHF.R.S32.HI UR18, URZ, 0x1f, UR16 ;  /* 0x0000001f3f127899 */ /* 0x000fe40008011410 */
[----:B------:R-:W-:-:S02]  /*1370*/  UIADD3 UR5, UP2, UR16, UR27, URZ ;  /* 0x0000001b10057290 */ /* 0x000fc4000ff5e03f */
[----:B------:R-:W-:Y:S02]  /*1380*/  UIMAD UR12, UR11, UR7, URZ ;  /* 0x000000070b0c72a4 */ /* 0x000fe4000f8e023f */
[----:B------:R-:W-:Y:S02]  /*1390*/  @!UP3 UIMAD UR17, UR14, UR35, URZ ;  /* 0x000000230e11b2a4 */ /* 0x000fe4000f8e023f */
[----:B------:R-:W-:Y:S02]  /*13a0*/  UIADD3.X UR14, UR18, UR19, URZ, UP2, !UPT ;  /* 0x00000013120e7290 */ /* 0x000fe400097fe43f */
[----:B------:R-:W-:Y:S01]  /*13b0*/  @!P1 IMAD.IADD R2, R2, 0x1, -R6 ;  /* 0x0000000102029824 */ /* 0x000fe200078e0a06 */
[----:B------:R-:W-:Y:S01]  /*13c0*/  UIMAD UR11, UR11, UR5, URZ ;  /* 0x000000050b0b72a4 */ /* 0x000fe2000f8e023f */
[----:B------:R-:W-:Y:S01]  /*13d0*/  @!P1 VIADD R0, R0, 0x1 ;  /* 0x0000000100009836 */ /* 0x000fe20000000000 */
[----:B------:R-:W-:Y:S01]  /*13e0*/  PLOP3.LUT P1, PT, PT, PT, UP0, 0x80, 0x0 ;  /* 0x000000000000781c */ /* 0x000fe20003f2f008 */
[----:B------:R-:W-:Y:S01]  /*13f0*/  @UP0 UIADD3 UR25, UR29, UR31, URZ ;  /* 0x0000001f1d190290 */ /* 0x000fe2000fffe03f */
[----:B------:R-:W-:Y:S01]  /*1400*/  ISETP.GE.U32.AND P0, PT, R2, R6, PT ;  /* 0x000000060200720c */ /* 0x000fe20003f06070 */
[----:B------:R-:W-:Y:S01]  /*1410*/  @UP1 UIADD3 UR43, UR13, UR12, URZ ;  /* 0x0000000c0d2b1290 */ /* 0x000fe2000fffe03f */
[----:B------:R-:W-:Y:S01]  /*1420*/  LOP3.LUT R2, R7, UR56, RZ, 0x3c, !PT ;  /* 0x0000003807027c12 */ /* 0x000fe2000f8e3cff */
[----:B------:R-:W-:Y:S01]  /*1430*/  UIMAD.WIDE.U32 UR34, UR10, UR5, URZ ;  /* 0x000000050a2272a5 */ /* 0x000fe2000f8e003f */
[----:B------:R-:W-:-:S02]  /*1440*/  @UP0 ULDC.64 UR12, c[0x0][0x250] ;  /* 0x00009400000c0ab9 */ /* 0x000fc40000000a00 */
[----:B------:R-:W-:Y:S01]  /*1450*/  ISETP.GE.AND P2, PT, R2, RZ, PT ;  /* 0x000000ff0200720c */ /* 0x000fe20003f46270 */
[----:B------:R-:W-:Y:S01]  /*1460*/  UIMAD UR5, UR10, UR14, UR11 ;  /* 0x0000000e0a0572a4 */ /* 0x000fe2000f8e020b */
[----:B------:R-:W-:Y:S01]  /*1470*/  ULDC.U8 UR37, c[0x0][0x480] ;  /* 0x0001200000257ab9 */ /* 0x000fe20000000000 */
[----:B------:R-:W-:Y:S02]  /*1480*/  @UP0 UIMAD.WIDE.U32 UR10, UR25, UR12, URZ ;  /* 0x0000000c190a02a5 */ /* 0x000fe4000f8e003f */
[----:B------:R-:W-:Y:S02]  /*1490*/  UISETP.NE.AND UP5, UPT, UR37, URZ, UPT ;  /* 0x0000003f2500728c */ /* 0x000fe4000bfa5270 */
[----:B------:R-:W-:Y:S01]  /*14a0*/  @P0 IADD3 R0, R0, 0x1, RZ ;  /* 0x0000000100000810 */ /* 0x000fe20007ffe0ff */
[----:B------:R-:W-:Y:S01]  /*14b0*/  UIMAD UR49, UR56, UR61, URZ ;  /* 0x0000003d383172a4 */ /* 0x000fe2000f8e023f */
[----:B------:R-:W-:Y:S01]  /*14c0*/  PLOP3.LUT P0, PT, PT, PT, UP3, 0x80, 0x0 ;  /* 0x000000000000781c */ /* 0x000fe20003f0f038 */
[----:B------:R-:W-:-:S02]  /*14d0*/  @UP0 UIMAD UR14, UR25, UR13, URZ ;  /* 0x0000000d190e02a4 */ /* 0x000fc4000f8e023f */
[----:B------:R-:W-:Y:S01]  /*14e0*/  IMAD.MOV.U32 R2, RZ, RZ, R0 ;  /* 0x000000ffff027224 */ /* 0x000fe200078e0000 */
[----:B------:R-:W-:Y:S02]  /*14f0*/  USEL UR51, UR48, URZ, UP5 ;  /* 0x0000003f30337287 */ /* 0x000fe4000a800000 */
[----:B------:R-:W-:Y:S02]  /*1500*/  USHF.R.S32.HI UR50, URZ, 0x1f, UR28 ;  /* 0x0000001f3f327899 */ /* 0x000fe4000801141c */
[----:B------:R-:W-:Y:S01]  /*1510*/  @!UP1 UIADD3 UR46, UR33, UR26, URZ ;  /* 0x0000001a212e9290 */ /* 0x000fe2000fffe03f */
[----:B------:R-:W-:Y:S01]  /*1520*/  @!P2 IADD3 R2, -R2, RZ, RZ ;  /* 0x000000ff0202a210 */ /* 0x000fe20007ffe1ff */
[----:B------:R-:W-:Y:S01]  /*1530*/  USHF.R.S32.HI UR53, URZ, 0x1f, UR49 ;  /* 0x0000001f3f357899 */ /* 0x000fe20008011431 */
[----:B------:R-:W-:Y:S01]  /*1540*/  @!P3 LOP3.LUT R2, RZ, R7, RZ, 0x33, !PT ;  /* 0x00000007ff02b212 */ /* 0x000fe200078e33ff */
        /* <DEDUP_REMOVED lines=17> */
.L_x_863:
        /* <DEDUP_REMOVED lines=13> */
.L_x_864:
        /* <DEDUP_REMOVED lines=11> */
.L_x_865:
[----:B------:R-:W-:-:S04]  /*17e0*/  UIMAD UR5, UR44, UR60, UR56 ;  /* 0x0000003c2c0572a4 */ /* 0x000fc8000f8e0238 */
[----:B------:R-:W-:-:S12]  /*17f0*/  UIMAD UR5, UR5, UR58, URZ ;  /* 0x0000003a050572a4 */ /* 0x000fd8000f8e023f */
.L_x_866:
[----:B------:R-:W1:Y:S01]  /*1800*/  S2R R29, SR_TID.X ;  /* 0x00000000001d7919 */ /* 0x000e620000002100 */
[----:B------:R-:W2:Y:S01]  /*1810*/  LDC.64 R18, c[0x0][0x420] ;  /* 0x00010800ff127b82 */ /* 0x000ea20000000a00 */
[----:B------:R-:W-:Y:S01]  /*1820*/  USHF.R.S32.HI UR19, URZ, 0x1f, UR56 ;  /* 0x0000001f3f137899 */ /* 0x000fe20008011438 */
[----:B------:R-:W-:Y:S01]  /*1830*/  BSSY B1, `(.L_x_862) ;  /* 0x0000707000017945 */ /* 0x000fe20003800000 */
[----:B------:R-:W-:Y:S01]  /*1840*/  ULDC.64 UR10, c[0x0][0x428] ;  /* 0x00010a00000a7ab9 */ /* 0x000fe20000000a00 */
[----:B------:R-:W-:Y:S02]  /*1850*/  UIADD3 UR22, UR16, UR5, URZ ;  /* 0x0000000510167290 */ /* 0x000fe4000fffe03f */
[----:B------:R-:W-:Y:S02]  /*1860*/  UIMAD UR5, UR19, UR10, URZ ;  /* 0x0000000a130572a4 */ /* 0x000fe4000f8e023f */
[----:B------:R-:W-:Y:S02]  /*1870*/  UIMAD UR24, UR61, UR60, URZ ;  /* 0x0000003c3d1872a4 */ /* 0x000fe4000f8e023f */
[----:B------:R-:W-:-:S02]  /*1880*/  UIMAD UR7, UR56, UR11, UR5 ;  /* 0x0000000b380772a4 */ /* 0x000fc4000f8e0205 */
[----:B------:R-:W-:Y:S01]  /*1890*/  UISETP.GE.AND UP4, UPT, UR36, 0x1, UPT ;  /* 0x000000012400788c */ /* 0x000fe2000bf86270 */
[----:B------:R-:W-:Y:S01]  /*18a0*/  ULDC.64 UR32, c[0x0][0x3e0] ;  /* 0x0000f80000207ab9 */ /* 0x000fe20000000a00 */
[----:B------:R-:W-:Y:S01]  /*18b0*/  ULDC.64 UR26, c[0x0][0x400] ;  /* 0x00010000001a7ab9 */ /* 0x000fe20000000a00 */
[----:B------:R-:W-:Y:S01]  /*18c0*/  UIADD3 UR17, UR16, UR17, URZ ;  /* 0x0000001110117290 */ /* 0x000fe2000fffe03f */
[----:B------:R-:W-:Y:S01]  /*18d0*/  ULDC.64 UR40, c[0x0][0x2b0] ;  /* 0x0000ac0000287ab9 */ /* 0x000fe20000000a00 */
[----:B------:R-:W-:Y:S01]  /*18e0*/  ULDC.64 UR60, c[0x0][0x478] ;  /* 0x00011e00003c7ab9 */ /* 0x000fe20000000a00 */
[----:B------:R-:W-:Y:S01]  /*18f0*/  ULEA.HI.SX32 UR35, UR42, 0xffffffff, 0x1a ;  /* 0xffffffff2a237891 */ /* 0x000fe2000f8fd23f */
[----:B--2---:R-:W-:-:S04]  /*1900*/  IMAD R10, R18, UR18, RZ ;  /* 0x00000012120a7c24 */ /* 0x004fc8000f8e02ff */
[----:B------:R-:W-:Y:S01]  /*1910*/  IMAD R10, R19, UR16, R10 ;  /* 0x00000010130a7c24 */ /* 0x000fe2000f8e020a */
[----:B-1----:R-:W-:-:S04]  /*1920*/  SHF.R.S32.HI R30, RZ, 0x1f, R29 ;  /* 0x0000001fff1e7819 */ /* 0x002fc8000001141d */
[CC--:B------:R-:W-:Y:S02]  /*1930*/  LEA.HI R4, R30.reuse, R29.reuse, RZ, 0x3 ;  /* 0x0000001d1e047211 */ /* 0x0c0fe400078f18ff */
[----:B------:R-:W-:Y:S02]  /*1940*/  LEA.HI R12, R30, R29, RZ, 0x5 ;  /* 0x0000001d1e0c7211 */ /* 0x000fe400078f28ff */
[----:B------:R-:W-:Y:S02]  /*1950*/  SHF.R.S32.HI R0, RZ, 0x3, R4 ;  /* 0x00000003ff007819 */ /* 0x000fe40000011404 */
[----:B------:R-:W-:Y:S02]  /*1960*/  LOP3.LUT R4, R4, 0xfffffff8, RZ, 0xc0, !PT ;  /* 0xfffffff804047812 */ /* 0x000fe400078ec0ff */
[----:B------:R-:W-:Y:S02]  /*1970*/  SHF.R.S32.HI R28, RZ, 0x1f, R0 ;  /* 0x0000001fff1c7819 */ /* 0x000fe40000011400 */
[----:B------:R-:W-:Y:S01]  /*1980*/  IADD3 R8, P0, R0, UR16, RZ ;  /* 0x0000001000087c10 */ /* 0x000fe2000ff1e0ff */
[----:B------:R-:W-:-:S03]  /*1990*/  IMAD.IADD R4, R29, 0x1, -R4 ;  /* 0x000000011d047824 */ /* 0x000fc600078e0a04 */
[----:B------:R-:W-:Y:S01]  /*19a0*/  IADD3.X R5, R28, UR18, RZ, P0, !PT ;  /* 0x000000121c057c10 */ /* 0x000fe200087fe4ff */
[----:B------:R-:W-:-:S04]  /*19b0*/  IMAD.SHL.U32 R4, R4, 0x8, RZ ;  /* 0x0000000804047824 */ /* 0x000fc800078e00ff */
[----:B------:R-:W-:Y:S01]  /*19c0*/  IMAD R6, R5, UR38, RZ ;  /* 0x0000002605067c24 */ /* 0x000fe2000f8e02ff */
[----:B------:R-:W-:-:S03]  /*19d0*/  SHF.R.S32.HI R5, RZ, 0x1f, R4 ;  /* 0x0000001fff057819 */ /* 0x000fc60000011404 */
[----:B------:R-:W-:Y:S01]  /*19e0*/  IMAD R11, R8, UR39, R6 ;  /* 0x00000027080b7c24 */ /* 0x000fe2000f8e0206 */
[----:B------:R-:W-:Y:S01]  /*19f0*/  IADD3 R6, P0, R4, UR14, RZ ;  /* 0x0000000e04067c10 */ /* 0x000fe2000ff1e0ff */
[----:B------:R-:W-:Y:S01]  /*1a00*/  IMAD.WIDE.U32 R8, R8, UR38, R4 ;  /* 0x0000002608087c25 */ /* 0x000fe2000f8e0004 */
[----:B------:R-:W-:Y:S02]  /*1a10*/  ULDC.64 UR14, c[0x0][0x210] ;  /* 0x00008400000e7ab9 */ /* 0x000fe40000000a00 */
[----:B------:R-:W-:Y:S02]  /*1a20*/  IADD3.X R7, R5, UR46, RZ, P0, !PT ;  /* 0x0000002e05077c10 */ /* 0x000fe400087fe4ff */
[----:B------:R-:W-:Y:S01]  /*1a30*/  IADD3 R8, P1, R8, UR55, RZ ;  /* 0x0000003708087c10 */ /* 0x000fe2000ff3e0ff */
[----:B------:R-:W-:-:S03]  /*1a40*/  IMAD.WIDE.U32 R6, R18, UR16, R6 ;  /* 0x0000001012067c25 */ /* 0x000fc6000f8e0006 */
[----:B------:R-:W-:Y:S01]  /*1a50*/  IADD3.X R9, R9, UR23, R11, P1, !PT ;  /* 0x0000001709097c10 */ /* 0x000fe20008ffe40b */
[----:B------:R-:W-:Y:S01]  /*1a60*/  USHF.L.U32 UR23, UR24, 0x6, URZ ;  /* 0x0000000618177899 */ /* 0x000fe2000800063f */
[----:B------:R-:W-:Y:S01]  /*1a70*/  IMAD.U32 R11, RZ, RZ, UR10 ;  /* 0x0000000aff0b7e24 */ /* 0x000fe2000f8e00ff */
[----:B------:R-:W-:Y:S01]  /*1a80*/  ULDC.64 UR10, c[0x0][0x258] ;  /* 0x00009600000a7ab9 */ /* 0x000fe20000000a00 */
[----:B------:R-:W-:Y:S01]  /*1a90*/  IMAD.IADD R7, R7, 0x1, R10 ;  /* 0x0000000107077824 */ /* 0x000fe200078e020a */
[----:B------:R-:W-:Y:S01]  /*1aa0*/  UIMAD UR5, UR19, UR10, URZ ;  /* 0x0000000a130572a4 */ /* 0x000fe2000f8e023f */
[----:B------:R-:W-:Y:S01]  /*1ab0*/  LOP3.LUT R10, R12, 0xffffffe0, RZ, 0xc0, !PT ;  /* 0xffffffe00c0a7812 */ /* 0x000fe200078ec0ff */
[----:B------:R-:W-:Y:S01]  /*1ac0*/  UIMAD.WIDE UR18, UR17, 0x4, UR40 ;  /* 0x00000004111278a5 */ /* 0x000fe2000f8e0228 */
[----:B------:R-:W-:Y:S01]  /*1ad0*/  IMAD.WIDE.U32 R6, R11, UR56, R6 ;  /* 0x000000380b067c25 */ /* 0x000fe2000f8e0006 */
[----:B------:R-:W-:Y:S01]  /*1ae0*/  UIMAD UR11, UR56, UR11, UR5 ;  /* 0x0000000b380b72a4 */ /* 0x000fe2000f8e0205 */
[----:B------:R-:W-:Y:S01]  /*1af0*/  SHF.R.S32.HI R12, RZ, 0x5, R12 ;  /* 0x00000005ff0c7819 */ /* 0x000fe2000001140c */
[----:B------:R-:W-:Y:S01]  /*1b00*/  UIADD3 UR5, UP3, UP2, UR34, UR23, UR49 ;  /* 0x0000001722057290 */ /* 0x000fe2000fa7e031 */
[----:B------:R-:W-:Y:S01]  /*1b10*/  IMAD.U32 R11, RZ, RZ, UR10 ;  /* 0x0000000aff0b7e24 */ /* 0x000fe2000f8e00ff */
[----:B------:R-:W-:Y:S01]  /*1b20*/  UIMAD.WIDE UR16, UR22, 0x4, UR60 ;  /* 0x00000004161078a5 */ /* 0x000fe2000f8e023c */
[----:B------:R-:W-:Y:S01]  /*1b30*/  VIADD R7, R7, UR7 ;  /* 0x0000000707077c36 */ /* 0x000fe20008000000 */
[----:B------:R-:W-:Y:S01]  /*1b40*/  USHF.R.S32.HI UR7, URZ, 0x1f, UR23 ;  /* 0x0000001f3f077899 */ /* 0x000fe20008011417 */
[----:B------:R-:W-:Y:S01]  /*1b50*/  IMAD.WIDE.U32 R8, R11, UR56, R8 ;  /* 0x000000380b087c25 */ /* 0x000fe2000f8e0008 */
[----:B------:R-:W-:-:S02]  /*1b60*/  UIADD3 UR10, UP1, UP0, UR52, UR5, UR54 ;  /* 0x00000005340a7290 */ /* 0x000fc4000f83e036 */
[----:B------:R-:W-:Y:S01]  /*1b70*/  UIADD3.X UR5, UR48, UR7, UR53, UP3, UP2 ;  /* 0x0000000730057290 */ /* 0x000fe20009fe4435 */
[----:B------:R-:W-:Y:S01]  /*1b80*/  VIADD R9, R9, UR11 ;  /* 0x0000000b09097c36 */ /* 0x000fe20008000000 */
[----:B------:R-:W-:Y:S01]  /*1b90*/  LEA R194, P0, R8, UR14, 0x1 ;  /* 0x0000000e08c27c11 */ /* 0x000fe2000f8008ff */
[----:B------:R-:W-:Y:S01]  /*1ba0*/  IMAD.IADD R10, R29, 0x1, -R10 ;  /* 0x000000011d0a7824 */ /* 0x000fe200078e0a0a */
[----:B------:R-:W-:Y:S01]  /*1bb0*/  UIADD3.X UR5, UR51, UR5, UR43, UP1, UP0 ;  /* 0x0000000533057290 */ /* 0x000fe20008fe042b */
[-C--:B------:R-:W-:Y:S01]  /*1bc0*/  IMAD R11, R28, R18.reuse, RZ ;  /* 0x000000121c0b7224 */ /* 0x080fe200078e02ff */
[----:B------:R-:W-:Y:S01]  /*1bd0*/  LEA.HI.X R195, R8, UR15, R9, 0x1, P0 ;  /* 0x0000000f08c37c11 */ /* 0x000fe200080f0c09 */
[----:B------:R-:W-:Y:S01]  /*1be0*/  IMAD R10, R12, UR24, R10 ;  /* 0x000000180c0a7c24 */ /* 0x000fe2000f8e020a */
[----:B------:R-:W-:Y:S01]  /*1bf0*/  PLOP3.LUT P0, PT, PT, PT, UP4, 0x80, 0x0 ;  /* 0x000000000000781c */ /* 0x000fe20003f0f048 */
[C---:B------:R-:W-:Y:S02]  /*1c00*/  IMAD R11, R0.reuse, R19, R11 ;  /* 0x00000013000b7224 */ /* 0x040fe400078e020b */
[----:B------:R-:W-:Y:S01]  /*1c10*/  IMAD.WIDE.U32 R6, R0, R18, R6 ;  /* 0x0000001200067225 */ /* 0x000fe200078e0006 */
[----:B------:R-:W-:-:S03]  /*1c20*/  IADD3 R8, P2, R10, UR10, RZ ;  /* 0x0000000a0a087c10 */ /* 0x000fc6000ff5e0ff */
[----:B------:R-:W-:Y:S01]  /*1c30*/  IMAD.IADD R7, R7, 0x1, R11 ;  /* 0x0000000107077824 */ /* 0x000fe200078e020b */
[----:B------:R-:W-:Y:S02]  /*1c40*/  LEA R14, P3, R6, UR32, 0x1 ;  /* 0x00000020060e7c11 */ /* 0x000fe4000f8608ff */
[----:B------:R-:W-:Y:S02]  /*1c50*/  LEA R212, P1, R8, UR26, 0x2 ;  /* 0x0000001a08d47c11 */ /* 0x000fe4000f8210ff */
[----:B------:R-:W-:Y:S02]  /*1c60*/  LEA.HI.X.SX32 R10, R10, UR5, 0x1, P2 ;  /* 0x000000050a0a7c11 */ /* 0x000fe400090f0eff */
[----:B------:R-:W-:Y:S02]  /*1c70*/  LEA.HI.X R15, R6, UR33, R7, 0x1, P3 ;  /* 0x00000021060f7c11 */ /* 0x000fe400098f0c07 */
[----:B------:R-:W-:Y:S01]  /*1c80*/  LEA.HI.X R211, R8, UR27, R10, 0x2, P1 ;  /* 0x0000001b08d37c11 */ /* 0x000fe200088f140a */
[----:B------:R-:W-:Y:S06]  /*1c90*/  @!P0 BRA `(.L_x_867) ;  /* 0x0000005c00e48947 */ /* 0x000fec0003800000 */
[----:B------:R-:W-:Y:S01]  /*1ca0*/  UIMAD UR10, UR30, -0x80, UR6 ;  /* 0xffffff801e0a78a4 */ /* 0x000fe2000f8e0206 */
[C---:B------:R-:W-:Y:S01]  /*1cb0*/  VIADD R11, R0.reuse, 0x20 ;  /* 0x00000020000b7836 */ /* 0x040fe20000000000 */
[----:B------:R-:W-:Y:S01]  /*1cc0*/  UIMAD UR5, UR50, UR12, URZ ;  /* 0x0000000c320572a4 */ /* 0x000fe2000f8e023f */
[----:B------:R-:W-:Y:S01]  /*1cd0*/  IMAD.U32 R6, RZ, RZ, UR12 ;  /* 0x0000000cff067e24 */ /* 0x000fe2000f8e00ff */
[----:B------:R-:W-:Y:S01]  /*1ce0*/  ULDC.64 UR14, c[0x0][0x268] ;  /* 0x00009a00000e7ab9 */ /* 0x000fe20000000a00 */
[----:B------:R-:W-:Y:S01]  /*1cf0*/  UMOV UR7, UR35 ;  /* 0x0000002300077c82 */ /* 0x000fe20008000000 */
[----:B------:R-:W-:Y:S01]  /*1d00*/  ISETP.GE.AND P6, PT, R0, UR10, PT ;  /* 0x0000000a00007c0c */ /* 0x000fe2000bfc6270 */
[----:B------:R-:W-:Y:S01]  /*1d10*/  UIMAD UR5, UR28, UR13, UR5 ;  /* 0x0000000d1c0572a4 */ /* 0x000fe2000f8e0205 */
[----:B------:R-:W-:Y:S01]  /*1d20*/  ISETP.GE.AND P5, PT, R11, UR10, PT ;  /* 0x0000000a0b007c0c */ /* 0x000fe2000bfa6270 */
[----:B------:R-:W-:-:S04]  /*1d30*/  IMAD.WIDE.U32 R6, R6, UR28, R4 ;  /* 0x0000001c06067c25 */ /* 0x000fc8000f8e0004 */
[----:B------:R-:W-:Y:S01]  /*1d40*/  IMAD.U32 R9, RZ, RZ, UR5 ;  /* 0x00000005ff097e24 */ /* 0x000fe2000f8e00ff */
[----:B------:R-:W-:Y:S01]  /*1d50*/  IADD3 R6, P0, R6, UR25, RZ ;  /* 0x0000001906067c10 */ /* 0x000fe2000ff1e0ff */
[----:B------:R-:W-:Y:S01]  /*1d60*/  IMAD R8, R24, UR14, RZ ;  /* 0x0000000e18087c24 */ /* 0x000fe2000f8e02ff */
[----:B------:R-:W-:Y:S01]  /*1d70*/  UIMAD UR5, UR7, -0x40, UR36 ;  /* 0xffffffc0070578a4 */ /* 0x000fe2000f8e0224 */
[----:B------:R-:W-:Y:S01]  /*1d80*/  VIADD R25, R0, 0x40 ;  /* 0x0000004000197836 */ /* 0x000fe20000000000 */
[----:B------:R-:W-:Y:S01]  /*1d90*/  IADD3.X R7, R7, UR37, R9, P0, !PT ;  /* 0x0000002507077c10 */ /* 0x000fe200087fe409 */
[----:B------:R-:W1:Y:S01]  /*1da0*/  @!P6 LDC.64 R16, c[0x0][0x220] ;  /* 0x00008800ff10eb82 */ /* 0x000e620000000a00 */
[----:B------:R-:W-:Y:S01]  /*1db0*/  IMAD R10, R2, UR15, R8 ;  /* 0x0000000f020a7c24 */ /* 0x000fe2000f8e0208 */
[----:B------:R-:W-:Y:S01]  /*1dc0*/  @!P5 IADD3 R12, P0, R0, 0x20, RZ ;  /* 0x00000020000cd810 */ /* 0x000fe20007f1e0ff */
[----:B------:R-:W-:Y:S01]  /*1dd0*/  @!P6 IMAD R9, R28, UR12, RZ ;  /* 0x0000000c1c09ec24 */ /* 0x000fe2000f8e02ff */
[----:B------:R-:W-:Y:S01]  /*1de0*/  ISETP.GE.AND P1, PT, R11, UR5, PT ;  /* 0x000000050b007c0c */ /* 0x000fe2000bf26270 */
[----:B------:R-:W-:Y:S01]  /*1df0*/  IMAD.WIDE.U32 R6, R2, UR14, R6 ;  /* 0x0000000e02067c25 */ /* 0x000fe2000f8e0006 */
[----:B------:R-:W-:-:S02]  /*1e00*/  ISETP.GE.AND P4, PT, R25, UR10, PT ;  /* 0x0000000a19007c0c */ /* 0x000fc4000bf86270 */
[----:B------:R-:W2:Y:S01]  /*1e10*/  @!P5 LDC.64 R22, c[0x0][0x220] ;  /* 0x00008800ff16db82 */ /* 0x000ea20000000a00 */
[----:B------:R-:W-:Y:S02]  /*1e20*/  @!P5 IMAD.X R8, RZ, RZ, R28, P0 ;  /* 0x000000ffff08d224 */ /* 0x000fe400000e061c */
[----:B------:R-:W-:Y:S02]  /*1e30*/  IMAD.IADD R7, R7, 0x1, R10 ;  /* 0x0000000107077824 */ /* 0x000fe400078e020a */
[----:B------:R-:W-:Y:S02]  /*1e40*/  @!P5 IMAD R8, R8, UR12, RZ ;  /* 0x0000000c0808dc24 */ /* 0x000fe4000f8e02ff */
[----:B------:R-:W-:Y:S02]  /*1e50*/  @!P6 IMAD R13, R0, UR13, R9 ;  /* 0x0000000d000dec24 */ /* 0x000fe4000f8e0209 */
[----:B------:R-:W-:Y:S02]  /*1e60*/  @!P5 IMAD R20, R12, UR13, R8 ;  /* 0x0000000d0c14dc24 */ /* 0x000fe4000f8e0208 */
[----:B------:R-:W-:Y:S01]  /*1e70*/  @!P5 IMAD.MOV.U32 R8, RZ, RZ, R6 ;  /* 0x000000ffff08d224 */ /* 0x000fe200078e0006 */
[----:B------:R-:W3:Y:S01]  /*1e80*/  @!P4 LDC.64 R26, c[0x0][0x218] ;  /* 0x00008600ff1acb82 */ /* 0x000ee20000000a00 */
[----:B------:R-:W-:-:S02]  /*1e90*/  @!P5 IMAD.MOV.U32 R9, RZ, RZ, R7 ;  /* 0x000000ffff09d224 */ /* 0x000fc400078e0007 */
[----:B------:R-:W-:-:S04]  /*1ea0*/  @!P6 IMAD.WIDE.U32 R10, R0, UR12, R6 ;  /* 0x0000000c000aec25 */ /* 0x000fc8000f8e0006 */
[----:B------:R-:W-:Y:S01]  /*1eb0*/  VIADD R21, R0, 0x60 ;  /* 0x0000006000157836 */ /* 0x000fe20000000000 */
[----:B-1----:R-:W-:Y:S01]  /*1ec0*/  @!P6 LEA R16, P0, R10, R16, 0x1 ;  /* 0x000000100a10e211 */ /* 0x002fe200078008ff */
[----:B------:R-:W-:-:S03]  /*1ed0*/  @!P5 IMAD.WIDE.U32 R8, R12, UR12, R8 ;  /* 0x0000000c0c08dc25 */ /* 0x000fc6000f8e0008 */
[----:B------:R-:W-:Y:S01]  /*1ee0*/  ISETP.GE.AND P3, PT, R21, UR10, PT ;  /* 0x0000000a15007c0c */ /* 0x000fe2000bf66270 */
[----:B------:R-:W-:Y:S01]  /*1ef0*/  @!P6 IMAD.IADD R13, R11, 0x1, R13 ;  /* 0x000000010b0de824 */ /* 0x000fe200078e020d */
[----:B------:R-:W-:Y:S01]  /*1f00*/  UIMAD UR10, UR50, UR20, URZ ;  /* 0x00000014320a72a4 */ /* 0x000fe2000f8e023f */
[----:B------:R-:W-:Y:S02]  /*1f10*/  IMAD.U32 R12, RZ, RZ, UR20 ;  /* 0x00000014ff0c7e24 */ /* 0x000fe4000f8e00ff */
[----:B------:R-:W-:Y:S01]  /*1f20*/  @!P5 IMAD.IADD R9, R9, 0x1, R20 ;  /* 0x000000010909d824 */ /* 0x000fe200078e0214 */
[----:B------:R-:W-:Y:S01]  /*1f30*/  @!P6 LEA.HI.X R17, R10, R17, R13, 0x1, P0 ;  /* 0x000000110a11e211 */ /* 0x000fe200000f0c0d */
[----:B------:R-:W-:Y:S01]  /*1f40*/  IMAD.WIDE.U32 R4, R12, UR28, R4 ;  /* 0x0000001c0c047c25 */ /* 0x000fe2000f8e0004 */
[----:B--2---:R-:W-:Y:S01]  /*1f50*/  @!P5 LEA R12, P0, R8, R22, 0x1 ;  /* 0x00000016080cd211 */ /* 0x004fe200078008ff */
[----:B------:R-:W-:Y:S01]  /*1f60*/  UIMAD UR10, UR28, UR21, UR10 ;  /* 0x000000151c0a72a4 */ /* 0x000fe2000f8e020a */
[----:B------:R-:W1:Y:S01]  /*1f70*/  @!P4 LDC.64 R20, c[0x0][0x220] ;  /* 0x00008800ff14cb82 */ /* 0x000e620000000a00 */
[----:B------:R-:W-:Y:S01]  /*1f80*/  IMAD.WIDE.U32 R10, R18, 0x40, RZ ;  /* 0x00000040120a7825 */ /* 0x000fe200078e00ff */
[----:B------:R-:W-:-:S03]  /*1f90*/  @!P5 LEA.HI.X R13, R8, R23, R9, 0x1, P0 ;  /* 0x00000017080dd211 */ /* 0x000fc600000f0c09 */
[----:B------:R-:W-:Y:S02]  /*1fa0*/  IMAD.MOV.U32 R196, RZ, RZ, R14 ;  /* 0x000000ffffc47224 */ /* 0x000fe400078e000e */
[----:B------:R-:W-:Y:S01]  /*1fb0*/  IMAD.MOV.U32 R197, RZ, RZ, R15 ;  /* 0x000000ffffc57224 */ /* 0x000fe200078e000f */
[----:B------:R-:W2:Y:S01]  /*1fc0*/  @!P3 LDC.64 R22, c[0x0][0x220] ;  /* 0x00008800ff16bb82 */ /* 0x000ea20000000a00 */
[----:B------:R-:W-:Y:S01]  /*1fd0*/  IMAD.SHL.U32 R19, R19, 0x40, RZ ;  /* 0x0000004013137824 */ /* 0x000fe200078e00ff */
[----:B------:R-:W-:Y:S01]  /*1fe0*/  @!P1 IADD3 R14, P0, R196, R10, RZ ;  /* 0x0000000ac40e9210 */ /* 0x000fe20007f1e0ff */
[----:B------:R-:W-:Y:S01]  /*1ff0*/  IMAD.U32 R8, RZ, RZ, UR10 ;  /* 0x0000000aff087e24 */ /* 0x000fe2000f8e00ff */
[----:B------:R-:W-:Y:S01]  /*2000*/  @!P4 IADD3 R10, P2, R0, 0x40, RZ ;  /* 0x00000040000ac810 */ /* 0x000fe20007f5e0ff */
[----:B------:R-:W-:Y:S01]  /*2010*/  ULDC.64 UR10, c[0x0][0x260] ;  /* 0x00009800000a7ab9 */ /* 0x000fe20000000a00 */
[----:B------:R-:W-:Y:S01]  /*2020*/  @!P1 IADD3.X R15, R197, R11, R19, P0, !PT ;  /* 0x0000000bc50f9210 */ /* 0x000fe200007fe413 */
[----:B------:R-:W-:Y:S01]  /*2030*/  @!P4 IMAD.MOV.U32 R9, RZ, RZ, R7 ;  /* 0x000000ffff09c224 */ /* 0x000fe200078e0007 */
[----:B------:R-:W-:Y:S01]  /*2040*/  IADD3 R4, P0, R4, UR45, RZ ;  /* 0x0000002d04047c10 */ /* 0x000fe2000ff1e0ff */
[----:B------:R-:W-:Y:S01]  /*2050*/  @!P4 IMAD.X R18, RZ, RZ, R28, P2 ;  /* 0x000000ffff12c224 */ /* 0x000fe200010e061c */
[----:B------:R-:W-:Y:S01]  /*2060*/  @!P3 IADD3 R11, P2, R0, 0x60, RZ ;  /* 0x00000060000bb810 */ /* 0x000fe20007f5e0ff */
[----:B------:R-:W-:Y:S01]  /*2070*/  IMAD.MOV.U32 R234, RZ, RZ, 0x7f800000 ;  /* 0x7f800000ffea7424 */ /* 0x000fe200078e00ff */
[----:B------:R-:W-:Y:S01]  /*2080*/  IADD3.X R5, R5, UR47, R8, P0, !PT ;  /* 0x0000002f05057c10 */ /* 0x000fe200087fe408 */
[----:B------:R-:W-:Y:S01]  /*2090*/  IMAD R8, R24, UR10, RZ ;  /* 0x0000000a18087c24 */ /* 0x000fe2000f8e02ff */
[----:B------:R-:W-:Y:S01]  /*20a0*/  PLOP3.LUT P0, PT, PT, PT, UP5, 0x80, 0x0 ;  /* 0x000000000000781c */ /* 0x000fe20003f0f058 */
[----:B------:R-:W-:Y:S01]  /*20b0*/  @!P3 IMAD.X R19, RZ, RZ, R28, P2 ;  /* 0x000000ffff13b224 */ /* 0x000fe200010e061c */
[----:B------:R-:W-:Y:S01]  /*20c0*/  ISETP.GE.AND P2, PT, R0, UR5, PT ;  /* 0x0000000500007c0c */ /* 0x000fe2000bf46270 */
[----:B------:R-:W-:-:S02]  /*20d0*/  IMAD R24, R2, UR11, R8 ;  /* 0x0000000b02187c24 */ /* 0x000fc4000f8e0208 */
[----:B------:R-:W-:Y:S02]  /*20e0*/  @!P4 IMAD R18, R18, UR12, RZ ;  /* 0x0000000c1212cc24 */ /* 0x000fe4000f8e02ff */
[----:B------:R-:W-:Y:S02]  /*20f0*/  @!P4 IMAD.MOV.U32 R8, RZ, RZ, R6 ;  /* 0x000000ffff08c224 */ /* 0x000fe400078e0006 */
[----:B------:R-:W-:Y:S01]  /*2100*/  IMAD.WIDE.U32 R4, R2, UR10, R4 ;  /* 0x0000000a02047c25 */ /* 0x000fe2000f8e0004 */
[----:B------:R-:W-:-:S03]  /*2110*/  ULEA.HI UR10, UR7, UR7, URZ, 0x1 ;  /* 0x00000007070a7291 */ /* 0x000fc6000f8f083f */
[----:B------:R-:W-:Y:S01]  /*2120*/  @!P3 IMAD R2, R19, UR12, RZ ;  /* 0x0000000c1302bc24 */ /* 0x000fe2000f8e02ff */
[----:B------:R-:W-:Y:S01]  /*2130*/  ULOP3.LUT UR10, UR10, 0xfffffffe, URZ, 0xc0, !UPT ;  /* 0xfffffffe0a0a7892 */ /* 0x000fe2000f8ec03f */
[C---:B------:R-:W-:Y:S02]  /*2140*/  @!P4 IMAD R19, R10.reuse, UR13, R18 ;  /* 0x0000000d0a13cc24 */ /* 0x040fe4000f8e0212 */
[----:B------:R-:W-:Y:S01]  /*2150*/  @!P4 IMAD.WIDE.U32 R8, R10, UR12, R8 ;  /* 0x0000000c0a08cc25 */ /* 0x000fe2000f8e0008 */
[----:B------:R-:W-:Y:S01]  /*2160*/  @P0 BAR.SYNC.DEFER_BLOCKING 0x0 ;  /* 0x0000000000000b1d */ /* 0x000fe20000010000 */
[----:B------:R-:W-:Y:S02]  /*2170*/  UIADD3 UR10, UR7, -UR10, URZ ;  /* 0x8000000a070a7290 */ /* 0x000fe4000fffe03f */
[----:B------:R-:W-:Y:S01]  /*2180*/  @!P4 IMAD.IADD R9, R9, 0x1, R19 ;  /* 0x000000010909c824 */ /* 0x000fe200078e0213 */
[C---:B-1----:R-:W-:Y:S01]  /*2190*/  @!P4 LEA R10, P0, R8.reuse, R20, 0x1 ;  /* 0x00000014080ac211 */ /* 0x042fe200078008ff */
[C---:B------:R-:W-:Y:S01]  /*21a0*/  @!P3 IMAD R18, R11.reuse, UR13, R2 ;  /* 0x0000000d0b12bc24 */ /* 0x040fe2000f8e0202 */
[----:B------:R-:W-:Y:S01]  /*21b0*/  UISETP.NE.AND UP1, UPT, UR10, 0x1, UPT ;  /* 0x000000010a00788c */ /* 0x000fe2000bf25270 */
[----:B------:R-:W-:Y:S01]  /*21c0*/  @!P3 IMAD.WIDE.U32 R6, R11, UR12, R6 ;  /* 0x0000000c0b06bc25 */ /* 0x000fe2000f8e0006 */
[----:B------:R-:W-:Y:S01]  /*21d0*/  @!P4 LEA.HI.X R11, R8, R21, R9, 0x1, P0 ;  /* 0x00000015080bc211 */ /* 0x000fe200000f0c09 */
[----:B------:R-:W-:Y:S01]  /*21e0*/  USHF.L.U32 UR12, UR39, 0x6, URZ ;  /* 0x00000006270c7899 */ /* 0x000fe2000800063f */
[----:B------:R-:W-:Y:S01]  /*21f0*/  LEA R2, R240, UR4, 0x1 ;  /* 0x00000004f0027c11 */ /* 0x000fe2000f8e08ff */
[----:B------:R-:W-:Y:S01]  /*2200*/  @!P3 IMAD.IADD R7, R7, 0x1, R18 ;  /* 0x000000010707b824 */ /* 0x000fe200078e0212 */
[C---:B--2---:R-:W-:Y:S01]  /*2210*/  @!P3 LEA R8, P0, R6.reuse, R22, 0x1 ;  /* 0x000000160608b211 */ /* 0x044fe200078008ff */
[----:B------:R-:W-:Y:S01]  /*2220*/  UIMAD.WIDE.U32 UR10, UR38, 0x40, URZ ;  /* 0x00000040260a78a5 */ /* 0x000fe2000f8e003f */
[----:B------:R-:W1:Y:S01]  /*2230*/  @!P6 LDC.64 R20, c[0x0][0x218] ;  /* 0x00008600ff14eb82 */ /* 0x000e620000000a00 */
[----:B------:R-:W-:Y:S01]  /*2240*/  IMAD.IADD R5, R5, 0x1, R24 ;  /* 0x0000000105057824 */ /* 0x000fe200078e0218 */
[----:B------:R-:W-:Y:S01]  /*2250*/  @!P3 LEA.HI.X R9, R6, R23, R7, 0x1, P0 ;  /* 0x000000170609b211 */ /* 0x000fe200000f0c07 */
[----:B------:R-:W-:Y:S01]  /*2260*/  VIADD R6, R240, 0x1000 ;  /* 0x00001000f0067836 */ /* 0x000fe20000000000 */
[----:B------:R-:W-:Y:S01]  /*2270*/  PLOP3.LUT P0, PT, PT, PT, UP1, 0x40, 0x0 ;  /* 0x000000000000781c */ /* 0x000fe20003f0e818 */
[----:B------:R-:W-:Y:S01]  /*2280*/  IMAD.U32 R7, RZ, RZ, UR12 ;  /* 0x0000000cff077e24 */ /* 0x000fe2000f8e00ff */
[----:B------:R-:W-:Y:S01]  /*2290*/  UMOV UR12, UR18 ;  /* 0x00000012000c7c82 */ /* 0x000fe20008000000 */
[----:B------:R-:W-:Y:S01]  /*22a0*/  @!P3 IMAD.MOV.U32 R18, RZ, RZ, R4 ;  /* 0x000000ffff12b224 */ /* 0x000fe200078e0004 */
[----:B------:R-:W-:Y:S01]  /*22b0*/  SEL R6, R6, R240, P0 ;  /* 0x000000f006067207 */ /* 0x000fe20000000000 */
[----:B------:R-:W2:Y:S01]  /*22c0*/  @!P5 LDC.64 R24, c[0x0][0x218] ;  /* 0x00008600ff18db82 */ /* 0x000ea20000000a00 */
[----:B------:R-:W-:Y:S01]  /*22d0*/  @P6 STS.128 [R2+0xa000], RZ ;  /* 0x00a000ff02006388 */ /* 0x000fe20000000c00 */
[----:B------:R-:W-:Y:S01]  /*22e0*/  @!P3 IMAD.MOV.U32 R19, RZ, RZ, R5 ;  /* 0x000000ffff13b224 */ /* 0x000fe200078e0005 */
[----:B------:R-:W-:Y:S01]  /*22f0*/  LEA R217, R6, UR4, 0x1 ;  /* 0x0000000406d97c11 */ /* 0x000fe2000f8e08ff */
[----:B------:R-:W-:Y:S01]  /*2300*/  IMAD.MOV.U32 R235, RZ, RZ, 0x7f800000 ;  /* 0x7f800000ffeb7424 */ /* 0x000fe200078e00ff */
[----:B------:R-:W-:Y:S01]  /*2310*/  @!PT LDS RZ, [RZ] ;  /* 0x00000000fffff984 */ /* 0x000fe20000000800 */
[----:B------:R-:W-:Y:S01]  /*2320*/  @!PT LDS RZ, [RZ] ;  /* 0x00000000fffff984 */ /* 0x000fe20000000800 */
[----:B------:R-:W-:Y:S01]  /*2330*/  @!PT LDS RZ, [RZ] ;  /* 0x00000000fffff984 */ /* 0x000fe20000000800 */
[----:B------:R-:W-:Y:S01]  /*2340*/  @!P6 LDGSTS.E.BYPASS.LTC128B.128 [R2+0xa000], desc[UR8][R16.64] ;  /* 0x0a0000001002efae */ /* 0x000fe2000b901d48 */
[----:B------:R-:W-:Y:S01]  /*2350*/  @!P1 IADD3 R6, P0, R194, UR10, RZ ;  /* 0x0000000ac2069c10 */ /* 0x000fe2000ff1e0ff */
[----:B------:R-:W-:Y:S01]  /*2360*/  IMAD.MOV.U32 R232, RZ, RZ, 0x7f800000 ;  /* 0x7f800000ffe87424 */ /* 0x000fe200078e00ff */
[----:B------:R-:W4:Y:S01]  /*2370*/  @!P3 LDC.64 R22, c[0x0][0x218] ;  /* 0x00008600ff16bb82 */ /* 0x000f220000000a00 */
[----:B------:R-:W-:Y:S01]  /*2380*/  @P5 STS.128 [R2+0xb000], RZ ;  /* 0x00b000ff02005388 */ /* 0x000fe20000000c00 */
[----:B------:R-:W-:Y:S01]  /*2390*/  @!P1 IADD3.X R7, R195, UR11, R7, P0, !PT ;  /* 0x0000000bc3079c10 */ /* 0x000fe200087fe407 */
[----:B------:R-:W-:Y:S01]  /*23a0*/  UMOV UR11, UR19 ;  /* 0x00000013000b7c82 */ /* 0x000fe20008000000 */
[----:B------:R-:W-:Y:S01]  /*23b0*/  IMAD.MOV.U32 R233, RZ, RZ, 0x7f800000 ;  /* 0x7f800000ffe97424 */ /* 0x000fe200078e00ff */
[----:B------:R-:W-:Y:S01]  /*23c0*/  @!PT LDS RZ, [RZ] ;  /* 0x00000000fffff984 */ /* 0x000fe20000000800 */
[----:B------:R-:W-:Y:S01]  /*23d0*/  @!PT LDS RZ, [RZ] ;  /* 0x00000000fffff984 */ /* 0x000fe20000000800 */
[----:B------:R-:W-:Y:S01]  /*23e0*/  @!PT LDS RZ, [RZ] ;  /* 0x00000000fffff984 */ /* 0x000fe20000000800 */
[----:B------:R3:W-:Y:S01]  /*23f0*/  @!P5 LDGSTS.E.BYPASS.LTC128B.128 [R2+0xb000], desc[UR8][R12.64] ;  /* 0x0b0000000c02dfae */ /* 0x0007e2000b901d48 */
[----:B------:R-:W-:Y:S01]  /*2400*/  LEA R144, R182, UR4, 0x1 ;  /* 0x00000004b6907c11 */ /* 0x000fe2000f8e08ff */
[----:B------:R-:W-:-:S02]  /*2410*/  USHF.L.U32 UR22, UR24, 0x4, URZ ;  /* 0x0000000418167899 */ /* 0x000fc4000800063f */
[----:B------:R-:W-:Y:S01]  /*2420*/  @P4 STS.128 [R2+0xc000], RZ ;  /* 0x00c000ff02004388 */ /* 0x000fe20000000c00 */
[----:B------:R-:W-:Y:S01]  /*2430*/  UMOV UR14, UR16 ;  /* 0x00000010000e7c82 */ /* 0x000fe20008000000 */
[----:B------:R-:W-:Y:S02]  /*2440*/  IMAD.MOV.U32 R179, RZ, RZ, 0x20 ;  /* 0x00000020ffb37424 */ /* 0x000fe400078e00ff */
[----:B------:R-:W-:Y:S01]  /*2450*/  VIADD R173, R181, 0x1000 ;  /* 0x00001000b5ad7836 */ /* 0x000fe20000000000 */
[----:B------:R-:W-:Y:S01]  /*2460*/  @!PT LDS RZ, [RZ] ;  /* 0x00000000fffff984 */ /* 0x000fe20000000800 */
[----:B------:R-:W-:Y:S01]  /*2470*/  @!PT LDS RZ, [RZ] ;  /* 0x00000000fffff984 */ /* 0x000fe20000000800 */
[----:B------:R-:W-:Y:S01]  /*2480*/  @!PT LDS RZ, [RZ] ;  /* 0x00000000fffff984 */ /* 0x000fe20000000800 */
[----:B------:R1:W-:Y:S01]  /*2490*/  @!P4 LDGSTS.E.BYPASS.LTC128B.128 [R2+0xc000], desc[UR8][R10.64] ;  /* 0x0c0000000a02cfae */ /* 0x0003e2000b901d48 */
[----:B------:R-:W-:Y:S02]  /*24a0*/  VIADD R172, R180, 0x1000 ;  /* 0x00001000b4ac7836 */ /* 0x000fe40000000000 */
[----:B------:R-:W-:Y:S01]  /*24b0*/  IMAD.MOV.U32 R128, RZ, RZ, 0x40 ;  /* 0x00000040ff807424 */ /* 0x000fe200078e00ff */
[----:B------:R-:W-:Y:S01]  /*24c0*/  @P3 STS.128 [R2+0xd000], RZ ;  /* 0x00d000ff02003388 */ /* 0x000fe20000000c00 */
[----:B------:R-:W-:Y:S01]  /*24d0*/  UMOV UR13, UR17 ;  /* 0x00000011000d7c82 */ /* 0x000fe20008000000 */
[----:B------:R-:W-:Y:S01]  /*24e0*/  IMAD.SHL.U32 R239, R243, 0x4, RZ ;  /* 0x00000004f3ef7824 */ /* 0x000fe200078e00ff */
[----:B------:R-:W-:Y:S01]  /*24f0*/  CS2R R94, SRZ ;  /* 0x00000000005e7805 */ /* 0x000fe2000001ff00 */
[----:B------:R-:W-:Y:S01]  /*2500*/  @!PT LDS RZ, [RZ] ;  /* 0x00000000fffff984 */ /* 0x000fe20000000800 */
[----:B------:R-:W-:Y:S01]  /*2510*/  @!PT LDS RZ, [RZ] ;  /* 0x00000000fffff984 */ /* 0x000fe20000000800 */
[----:B------:R-:W-:Y:S01]  /*2520*/  @!PT LDS RZ, [RZ] ;  /* 0x00000000fffff984 */ /* 0x000fe20000000800 */
[----:B------:R2:W-:Y:S01]  /*2530*/  @!P3 LDGSTS.E.BYPASS.LTC128B.128 [R2+0xd000], desc[UR8][R8.64] ;  /* 0x0d0000000802bfae */ /* 0x0005e2000b901d48 */
[----:B------:R-:W-:Y:S01]  /*2540*/  IMAD.MOV.U32 R250, RZ, RZ, 0x40 ;  /* 0x00000040fffa7424 */ /* 0x000fe200078e00ff */
[----:B------:R-:W-:-:S02]  /*2550*/  CS2R R92, SRZ ;  /* 0x00000000005c7805 */ /* 0x000fc4000001ff00 */
[----:B------:R-:W-:Y:S01]  /*2560*/  CS2R R98, SRZ ;  /* 0x0000000000627805 */ /* 0x000fe2000001ff00 */
[----:B------:R-:W0:Y:S01]  /*2570*/  LDGDEPBAR ;  /* 0x00000000000079af */ /* 0x000e220000000000 */
[----:B------:R-:W-:Y:S02]  /*2580*/  CS2R R96, SRZ ;  /* 0x0000000000607805 */ /* 0x000fe4000001ff00 */
[----:B------:R-:W-:Y:S02]  /*2590*/  CS2R R90, SRZ ;  /* 0x00000000005a7805 */ /* 0x000fe4000001ff00 */
[----:B------:R-:W-:Y:S01]  /*25a0*/  CS2R R88, SRZ ;  /* 0x0000000000587805 */ /* 0x000fe2000001ff00 */
[----:B------:R-:W-:Y:S01]  /*25b0*/  @P2 STS.128 [R2+0x4000], RZ ;  /* 0x004000ff02002388 */ /* 0x000fe20000000c00 */
[----:B------:R-:W-:Y:S01]  /*25c0*/  CS2R R86, SRZ ;  /* 0x0000000000567805 */ /* 0x000fe2000001ff00 */
[----:B---3--:R-:W-:Y:S01]  /*25d0*/  @!P5 IMAD.MOV.U32 R12, RZ, RZ, R4 ;  /* 0x000000ffff0cd224 */ /* 0x008fe200078e0004 */
[----:B------:R-:W-:Y:S01]  /*25e0*/  CS2R R84, SRZ ;  /* 0x0000000000547805 */ /* 0x000fe2000001ff00 */
[----:B------:R-:W-:Y:S01]  /*25f0*/  @!PT LDS RZ, [RZ] ;  /* 0x00000000fffff984 */ /* 0x000fe20000000800 */
[----:B------:R-:W-:Y:S01]  /*2600*/  @!PT LDS RZ, [RZ] ;  /* 0x00000000fffff984 */ /* 0x000fe20000000800 */
[----:B------:R-:W-:Y:S01]  /*2610*/  @!PT LDS RZ, [RZ] ;  /* 0x00000000fffff984 */ /* 0x000fe20000000800 */
[----:B------:R-:W-:Y:S01]  /*2620*/  @!P2 LDGSTS.E.BYPASS.LTC128B.128 [R2+0x4000], desc[UR8][R196.64] ;  /* 0x04000000c402afae */ /* 0x000fe2000b901d48 */
[----:B------:R-:W-:Y:S01]  /*2630*/  @!P5 IMAD.MOV.U32 R13, RZ, RZ, R5 ;  /* 0x000000ffff0dd224 */ /* 0x000fe200078e0005 */
[----:B------:R-:W-:-:S02]  /*2640*/  CS2R R78, SRZ ;  /* 0x00000000004e7805 */ /* 0x000fc4000001ff00 */
[----:B------:R-:W-:Y:S01]  /*2650*/  CS2R R76, SRZ ;  /* 0x00000000004c7805 */ /* 0x000fe2000001ff00 */
[----:B------:R-:W-:Y:S01]  /*2660*/  @P1 STS.128 [R2+0x5000], RZ ;  /* 0x005000ff02001388 */ /* 0x000fe20000000c00 */
[----:B------:R-:W-:Y:S02]  /*2670*/  CS2R R82, SRZ ;  /* 0x0000000000527805 */ /* 0x000fe4000001ff00 */
[----:B------:R-:W-:Y:S01]  /*2680*/  CS2R R80, SRZ ;  /* 0x0000000000507805 */ /* 0x000fe2000001ff00 */
[----:B-1----:R-:W-:Y:S01]  /*2690*/  @!P6 IMAD R10, R28, UR20, RZ ;  /* 0x000000141c0aec24 */ /* 0x002fe2000f8e02ff */
[----:B------:R-:W-:Y:S01]  /*26a0*/  @!PT LDS RZ, [RZ] ;  /* 0x00000000fffff984 */ /* 0x000fe20000000800 */
[----:B------:R-:W-:Y:S01]  /*26b0*/  @!PT LDS RZ, [RZ] ;  /* 0x00000000fffff984 */ /* 0x000fe20000000800 */
[----:B------:R-:W-:Y:S01]  /*26c0*/  @!PT LDS RZ, [RZ] ;  /* 0x00000000fffff984 */ /* 0x000fe20000000800 */
[----:B------:R1:W-:Y:S01]  /*26d0*/  @!P1 LDGSTS.E.BYPASS.LTC128B.128 [R2+0x5000], desc[UR8][R14.64] ;  /* 0x050000000e029fae */ /* 0x0003e2000b901d48 */
[----:B------:R-:W-:Y:S02]  /*26e0*/  CS2R R74, SRZ ;  /* 0x00000000004a7805 */ /* 0x000fe4000001ff00 */
[----:B------:R-:W-:Y:S01]  /*26f0*/  CS2R R72, SRZ ;  /* 0x0000000000487805 */ /* 0x000fe2000001ff00 */
[----:B------:R-:W-:Y:S01]  /*2700*/  @!P6 IMAD R16, R0, UR21, R10 ;  /* 0x000000150010ec24 */ /* 0x000fe2000f8e020a */
[----:B------:R-:W-:Y:S01]  /*2710*/  @P2 STS [R217], RZ ;  /* 0x000000ffd9002388 */ /* 0x000fe20000000800 */
[----:B------:R-:W-:-:S02]  /*2720*/  CS2R R70, SRZ ;  /* 0x0000000000467805 */ /* 0x000fc4000001ff00 */
[----:B------:R-:W-:Y:S01]  /*2730*/  CS2R R68, SRZ ;  /* 0x0000000000447805 */ /* 0x000fe2000001ff00 */
[----:B--2---:R-:W-:Y:S01]  /*2740*/  VIADD R8, R243, 0x8 ;  /* 0x00000008f3087836 */ /* 0x004fe20000000000 */
[----:B------:R-:W-:Y:S01]  /*2750*/  @P2 STS [R217+0x4], RZ ;  /* 0x000004ffd9002388 */ /* 0x000fe20000000800 */
[----:B------:R-:W-:Y:S02]  /*2760*/  CS2R R62, SRZ ;  /* 0x00000000003e7805 */ /* 0x000fe4000001ff00 */
[----:B------:R-:W-:Y:S02]  /*2770*/  CS2R R60, SRZ ;  /* 0x00000000003c7805 */ /* 0x000fe4000001ff00 */
[----:B------:R-:W-:Y:S01]  /*2780*/  CS2R R66, SRZ ;  /* 0x0000000000427805 */ /* 0x000fe2000001ff00 */
[----:B------:R-:W-:Y:S01]  /*2790*/  @P2 STS [R217+0x8], RZ ;  /* 0x000008ffd9002388 */ /* 0x000fe20000000800 */
[----:B------:R-:W-:Y:S02]  /*27a0*/  CS2R R64, SRZ ;  /* 0x0000000000407805 */ /* 0x000fe4000001ff00 */
[----:B------:R-:W-:-:S02]  /*27b0*/  CS2R R58, SRZ ;  /* 0x00000000003a7805 */ /* 0x000fc4000001ff00 */
        /* <DEDUP_REMOVED lines=9> */
[----:B------:R-:W-:Y:S02]  /*2850*/  ISETP.GE.AND P2, PT, R8, UR5, PT ;  /* 0x0000000508007c0c */ /* 0x000fe4000bf46270 */
[----:B------:R-:W-:-:S02]  /*2860*/  CS2R R44, SRZ ;  /* 0x00000000002c7805 */ /* 0x000fc4000001ff00 */
[C---:B------:R-:W-:Y:S01]  /*2870*/  @!P5 IADD3 R8, P0, R0.reuse, 0x20, RZ ;  /* 0x000000200008d810 */ /* 0x040fe20007f1e0ff */
[----:B------:R-:W-:Y:S01]  /*2880*/  @P1 STS [R217+0x1000], RZ ;  /* 0x001000ffd9001388 */ /* 0x000fe20000000800 */
[----:B------:R-:W-:Y:S02]  /*2890*/  CS2R R50, SRZ ;  /* 0x0000000000327805 */ /* 0x000fe4000001ff00 */
[----:B------:R-:W-:Y:S01]  /*28a0*/  CS2R R48, SRZ ;  /* 0x0000000000307805 */ /* 0x000fe2000001ff00 */
[----:B-1----:R-:W-:Y:S01]  /*28b0*/  @!P4 IMAD.MOV.U32 R14, RZ, RZ, R4 ;  /* 0x000000ffff0ec224 */ /* 0x002fe200078e0004 */
[----:B------:R-:W-:Y:S01]  /*28c0*/  @P1 STS [R217+0x1004], RZ ;  /* 0x001004ffd9001388 */ /* 0x000fe20000000800 */
[----:B------:R-:W-:Y:S01]  /*28d0*/  @!P5 IMAD.X R9, RZ, RZ, R28, P0 ;  /* 0x000000ffff09d224 */ /* 0x000fe200000e061c */
[----:B------:R-:W-:Y:S01]  /*28e0*/  CS2R R42, SRZ ;  /* 0x00000000002a7805 */ /* 0x000fe2000001ff00 */
[--C-:B------:R-:W-:Y:S01]  /*28f0*/  @!P4 IMAD.MOV.U32 R15, RZ, RZ, R5.reuse ;  /* 0x000000ffff0fc224 */ /* 0x100fe200078e0005 */
[----:B------:R-:W-:Y:S01]  /*2900*/  @P1 STS [R217+0x1008], RZ ;  /* 0x001008ffd9001388 */ /* 0x000fe20000000800 */
[----:B------:R-:W-:Y:S01]  /*2910*/  @!P5 IMAD R9, R9, UR20, RZ ;  /* 0x000000140909dc24 */ /* 0x000fe2000f8e02ff */
[----:B------:R-:W-:Y:S01]  /*2920*/  CS2R R40, SRZ ;  /* 0x0000000000287805 */ /* 0x000fe2000001ff00 */
[----:B------:R-:W-:Y:S01]  /*2930*/  @!P6 IMAD.WIDE.U32 R4, R0, UR20, R4 ;  /* 0x000000140004ec25 */ /* 0x000fe2000f8e0004 */
[----:B------:R-:W-:Y:S01]  /*2940*/  @P1 STS [R217+0x100c], RZ ;  /* 0x00100cffd9001388 */ /* 0x000fe20000000800 */
[----:B------:R-:W-:-:S02]  /*2950*/  CS2R R38, SRZ ;  /* 0x0000000000267805 */ /* 0x000fc4000001ff00 */
[----:B------:R-:W-:Y:S01]  /*2960*/  CS2R R36, SRZ ;  /* 0x0000000000247805 */ /* 0x000fe2000001ff00 */
[C---:B------:R-:W-:Y:S01]  /*2970*/  @!P5 IMAD R17, R8.reuse, UR21, R9 ;  /* 0x000000150811dc24 */ /* 0x040fe2000f8e0209 */
[----:B------:R-:W-:Y:S01]  /*2980*/  @!PT LDS RZ, [RZ] ;  /* 0x00000000fffff984 */ /* 0x000fe20000000800 */
[----:B------:R-:W-:Y:S01]  /*2990*/  @!PT LDS RZ, [RZ] ;  /* 0x00000000fffff984 */ /* 0x000fe20000000800 */
[----:B------:R-:W-:Y:S01]  /*29a0*/  @!PT LDS RZ, [RZ] ;  /* 0x00000000fffff984 */ /* 0x000fe20000000800 */
[----:B------:R1:W-:Y:S01]  /*29b0*/  @!P1 LDGSTS.E.BYPASS.LTC128B.128 [R217+0x1000], desc[UR8][R6.64] ;  /* 0x0100000006d99fae */ /* 0x0003e2000b901d48 */
[----:B------:R-:W-:Y:S01]  /*29c0*/  @!P5 IMAD.WIDE.U32 R8, R8, UR20, R12 ;  /* 0x000000140808dc25 */ /* 0x000fe2000f8e000c */
[----:B------:R-:W-:Y:S02]  /*29d0*/  USHF.L.U32 UR27, UR24, 0x5, URZ ;  /* 0x00000005181b7899 */ /* 0x000fe4000800063f */
[----:B------:R-:W-:Y:S01]  /*29e0*/  @P6 STS.128 [R2+0x6000], RZ ;  /* 0x006000ff02006388 */ /* 0x000fe20000000c00 */
[----:B------:R-:W-:Y:S01]  /*29f0*/  @!P6 IMAD.IADD R5, R5, 0x1, R16 ;  /* 0x000000010505e824 */ /* 0x000fe200078e0210 */
[----:B------:R-:W-:Y:S01]  /*2a00*/  UIMAD UR26, UR24, 0x28, URZ ;  /* 0x00000028181a78a4 */ /* 0x000fe2000f8e023f */
[----:B------:R-:W-:Y:S01]  /*2a10*/  @!P5 IMAD.IADD R9, R9, 0x1, R17 ;  /* 0x000000010909d824 */ /* 0x000fe200078e0211 */
[----:B------:R-:W-:Y:S01]  /*2a20*/  UIMAD UR25, UR24, 0x30, URZ ;  /* 0x00000030181978a4 */ /* 0x000fe2000f8e023f */
[----:B------:R-:W-:Y:S01]  /*2a30*/  IMAD R236, RZ, RZ, -UR23 ;  /* 0x80000017ffec7e24 */ /* 0x000fe2000f8e02ff */
[----:B------:R-:W-:Y:S01]  /*2a40*/  ULDC UR10, c[0x0][0x2ec] ;  /* 0x0000bb00000a7ab9 */ /* 0x000fe20000000800 */
[----:B-1----:R-:W-:-:S05]  /*2a50*/  @!P4 IADD3 R6, P0, R0, 0x40, RZ ;  /* 0x000000400006c810 */ /* 0x002fca0007f1e0ff */
[----:B------:R-:W-:Y:S01]  /*2a60*/  @!P4 IMAD.X R7, RZ, RZ, R28, P0 ;  /* 0x000000ffff07c224 */ /* 0x000fe200000e061c */
[----:B------:R-:W-:-:S03]  /*2a70*/  @!P3 IADD3 R11, P0, R0, 0x60, RZ ;  /* 0x00000060000bb810 */ /* 0x000fc60007f1e0ff */
[----:B------:R-:W-:Y:S02]  /*2a80*/  @!P4 IMAD R0, R7, UR20, RZ ;  /* 0x000000140700cc24 */ /* 0x000fe4000f8e02ff */
[----:B------:R-:W-:Y:S01]  /*2a90*/  @!P3 IMAD.X R10, RZ, RZ, R28, P0 ;  /* 0x000000ffff0ab224 */ /* 0x000fe200000e061c */
[----:B------:R-:W-:Y:S01]  /*2aa0*/  @!P6 LEA R12, P0, R4, R20, 0x1 ;  /* 0x00000014040ce211 */ /* 0x000fe200078008ff */
[----:B------:R-:W-:Y:S02]  /*2ab0*/  @!P4 IMAD R16, R6, UR21, R0 ;  /* 0x000000150610cc24 */ /* 0x000fe4000f8e0200 */
[----:B------:R-:W-:Y:S01]  /*2ac0*/  VIADD R0, R243, 0x28 ;  /* 0x00000028f3007836 */ /* 0x000fe20000000000 */
[----:B------:R-:W-:Y:S01]  /*2ad0*/  @!P6 LEA.HI.X R13, R4, R21, R5, 0x1, P0 ;  /* 0x00000015040de211 */ /* 0x000fe200000f0c05 */
[----:B------:R-:W-:Y:S01]  /*2ae0*/  @!P3 IMAD R4, R10, UR20, RZ ;  /* 0x000000140a04bc24 */ /* 0x000fe2000f8e02ff */
[----:B------:R-:W-:Y:S01]  /*2af0*/  @!P5 LEA R10, P0, R8, R24, 0x1 ;  /* 0x00000018080ad211 */ /* 0x000fe200078008ff */
[----:B------:R-:W-:-:S02]  /*2b00*/  @!P4 IMAD.WIDE.U32 R6, R6, UR20, R14 ;  /* 0x000000140606cc25 */ /* 0x000fc4000f8e000e */
[----:B------:R-:W-:Y:S01]  /*2b10*/  @!PT LDS RZ, [RZ] ;  /* 0x00000000fffff984 */ /* 0x000fe20000000800 */
[----:B------:R-:W-:Y:S01]  /*2b20*/  @!PT LDS RZ, [RZ] ;  /* 0x00000000fffff984 */ /* 0x000fe20000000800 */
[----:B------:R-:W-:Y:S01]  /*2b30*/  @!PT LDS RZ, [RZ] ;  /* 0x00000000fffff984 */ /* 0x000fe20000000800 */
[----:B------:R1:W-:Y:S02]  /*2b40*/  @!P6 LDGSTS.E.BYPASS.LTC128B.128 [R2+0x6000], desc[UR8][R12.64] ;  /* 0x060000000c02efae */ /* 0x0003e4000b901d48 */
[C---:B------:R-:W-:Y:S02]  /*2b50*/  @!P3 IMAD R14, R11.reuse, UR21, R4 ;  /* 0x000000150b0ebc24 */ /* 0x040fe4000f8e0204 */
[----:B------:R-:W-:Y:S01]  /*2b60*/  @!P3 IMAD.WIDE.U32 R4, R11, UR20, R18 ;  /* 0x000000140b04bc25 */ /* 0x000fe2000f8e0012 */
[----:B------:R-:W-:Y:S01]  /*2b70*/  @!P5 LEA.HI.X R11, R8, R25, R9, 0x1, P0 ;  /* 0x00000019080bd211 */ /* 0x000fe200000f0c09 */
[----:B------:R-:W-:Y:S01]  /*2b80*/  @P5 STS.128 [R2+0x7000], RZ ;  /* 0x007000ff02005388 */ /* 0x000fe20000000c00 */
[----:B------:R-:W-:Y:S01]  /*2b90*/  ISETP.GE.AND P0, PT, R0, UR5, PT ;  /* 0x0000000500007c0c */ /* 0x000fe2000bf06270 */
[----:B------:R-:W-:Y:S02]  /*2ba0*/  @!P4 IMAD.IADD R7, R7, 0x1, R16 ;  /* 0x000000010707c824 */ /* 0x000fe400078e0210 */
[----:B------:R-:W-:Y:S01]  /*2bb0*/  VIADD R9, R243, 0x20 ;  /* 0x00000020f3097836 */ /* 0x000fe20000000000 */
[----:B------:R-:W-:Y:S01]  /*2bc0*/  @!PT LDS RZ, [RZ] ;  /* 0x00000000fffff984 */ /* 0x000fe20000000800 */
[----:B------:R-:W-:Y:S01]  /*2bd0*/  @!PT LDS RZ, [RZ] ;  /* 0x00000000fffff984 */ /* 0x000fe20000000800 */
[----:B------:R-:W-:Y:S01]  /*2be0*/  @!PT LDS RZ, [RZ] ;  /* 0x00000000fffff984 */ /* 0x000fe20000000800 */
[----:B------:R2:W-:Y:S01]  /*2bf0*/  @!P5 LDGSTS.E.BYPASS.LTC128B.128 [R2+0x7000], desc[UR8][R10.64] ;  /* 0x070000000a02dfae */ /* 0x0005e2000b901d48 */
[----:B------:R-:W-:-:S03]  /*2c00*/  @!P3 IMAD.IADD R5, R5, 0x1, R14 ;  /* 0x000000010505b824 */ /* 0x000fc600078e020e */
[----:B------:R-:W-:Y:S01]  /*2c10*/  ISETP.GE.AND P6, PT, R9, UR5, PT ;  /* 0x0000000509007c0c */ /* 0x000fe2000bfc6270 */
[----:B------:R-:W-:Y:S04]  /*2c20*/  @P4 STS.128 [R2+0x8000], RZ ;  /* 0x008000ff02004388 */ /* 0x000fe80000000c00 */
[----:B------:R-:W-:Y:S02]  /*2c30*/  @!P0 LEA R8, P5, R0, UR12, 0x2 ;  /* 0x0000000c00088c11 */ /* 0x000fe4000f8a10ff */
[----:B-1----:R-:W-:-:S04]  /*2c40*/  @!P4 LEA R12, P1, R6, R26, 0x1 ;  /* 0x0000001a060cc211 */ /* 0x002fc800078208ff */
[----:B------:R-:W-:Y:S02]  /*2c50*/  @!P4 LEA.HI.X R13, R6, R27, R7, 0x1, P1 ;  /* 0x0000001b060dc211 */ /* 0x000fe400008f0c07 */
[----:B------:R-:W-:Y:S02]  /*2c60*/  SHF.R.S32.HI R7, RZ, 0x1f, R0 ;  /* 0x0000001fff077819 */ /* 0x000fe40000011400 */
[----:B----4-:R-:W-:Y:S01]  /*2c70*/  @!P3 LEA R6, P1, R4, R22, 0x1 ;  /* 0x000000160406b211 */ /* 0x010fe200078208ff */
[----:B------:R-:W-:Y:S01]  /*2c80*/  @!PT LDS RZ, [RZ] ;  /* 0x00000000fffff984 */ /* 0x000fe20000000800 */
[----:B------:R-:W-:Y:S01]  /*2c90*/  @!PT LDS RZ, [RZ] ;  /* 0x00000000fffff984 */ /* 0x000fe20000000800 */
[----:B------:R-:W-:Y:S01]  /*2ca0*/  @!PT LDS RZ, [RZ] ;  /* 0x00000000fffff984 */ /* 0x000fe20000000800 */
[----:B------:R-:W-:Y:S01]  /*2cb0*/  @!P4 LDGSTS.E.BYPASS.LTC128B.128 [R2+0x8000], desc[UR8][R12.64] ;  /* 0x080000000c02cfae */ /* 0x000fe2000b901d48 */
[----:B------:R-:W-:Y:S02]  /*2cc0*/  @!P0 LEA.HI.X R9, R0, UR11, R7, 0x2, P5 ;  /* 0x0000000b00098c11 */ /* 0x000fe4000a8f1407 */
[----:B------:R-:W-:Y:S01]  /*2cd0*/  @!P3 LEA.HI.X R7, R4, R23, R5, 0x1, P1 ;  /* 0x000000170407b211 */ /* 0x000fe200008f0c05 */
[----:B------:R-:W-:Y:S01]  /*2ce0*/  IMAD.SHL.U32 R4, R243, 0x4, RZ ;  /* 0x00000004f3047824 */ /* 0x000fe200078e00ff */
[----:B------:R1:W-:Y:S01]  /*2cf0*/  @P3 STS.128 [R2+0x9000], RZ ;  /* 0x009000ff02003388 */ /* 0x0003e20000000c00 */
[----:B--2---:R-:W-:-:S02]  /*2d00*/  SHF.R.S32.HI R10, RZ, 0x1f, R243 ;  /* 0x0000001fff0a7819 */ /* 0x004fc400000114f3 */
[C---:B------:R-:W-:Y:S01]  /*2d10*/  ISETP.GE.AND P4, PT, R243.reuse, UR5, PT ;  /* 0x00000005f3007c0c */ /* 0x040fe2000bf86270 */
[----:B------:R-:W-:Y:S01]  /*2d20*/  @!PT LDS RZ, [RZ] ;  /* 0x00000000fffff984 */ /* 0x000fe20000000800 */
[----:B------:R-:W-:Y:S01]  /*2d30*/  @!PT LDS RZ, [RZ] ;  /* 0x00000000fffff984 */ /* 0x000fe20000000800 */
[----:B------:R-:W-:Y:S01]  /*2d40*/  @!PT LDS RZ, [RZ] ;  /* 0x00000000fffff984 */ /* 0x000fe20000000800 */
[----:B------:R1:W-:Y:S01]  /*2d50*/  @!P3 LDGSTS.E.BYPASS.LTC128B.128 [R2+0x9000], desc[UR8][R6.64] ;  /* 0x090000000602bfae */ /* 0x0003e2000b901d48 */
[----:B------:R-:W-:Y:S02]  /*2d60*/  IADD3 R4, P1, R4, UR12, RZ ;  /* 0x0000000c04047c10 */ /* 0x000fe4000ff3e0ff */
[----:B------:R-:W-:Y:S01]  /*2d70*/  SHF.L.U64.HI R0, R243, 0x2, R10 ;  /* 0x00000002f3007819 */ /* 0x000fe2000001020a */
[----:B------:R-:W0:Y:S03]  /*2d80*/  LDGDEPBAR ;  /* 0x00000000000079af */ /* 0x000e260000000000 */
[----:B------:R-:W-:Y:S01]  /*2d90*/  IADD3.X R5, R0, UR11, RZ, P1, !PT ;  /* 0x0000000b00057c10 */ /* 0x000fe20008ffe4ff */
[----:B------:R2:W5:Y:S04]  /*2da0*/  @!P0 LDG.E R233, desc[UR8][R8.64] ;  /* 0x0000000808e98981 */ /* 0x000568000c1e1900 */
[----:B------:R2:W5:Y:S04]  /*2db0*/  @!P4 LDG.E R234, desc[UR8][R4.64] ;  /* 0x0000000804eac981 */ /* 0x000568000c1e1900 */
[----:B------:R2:W5:Y:S04]  /*2dc0*/  @!P2 LDG.E R235, desc[UR8][R4.64+0x20] ;  /* 0x0000200804eba981 */ /* 0x000568000c1e1900 */
[----:B------:R2:W5:Y:S01]  /*2dd0*/  @!P6 LDG.E R232, desc[UR8][R4.64+0x80] ;  /* 0x0000800804e8e981 */ /* 0x000562000c1e1900 */
[----:B------:R-:W-:-:S04]  /*2de0*/  DEPBAR.LE SB0, 0x1 ;  /* 0x000080400000791a */ /* 0x000fc80000000000 */
[----:B------:R-:W-:Y:S01]  /*2df0*/  BAR.SYNC.DEFER_BLOCKING 0x0 ;  /* 0x0000000000007b1d */ /* 0x000fe20000010000 */
[----:B------:R-:W-:-:S04]  /*2e00*/  LEA.HI R0, R30, R29, RZ, 0x4 ;  /* 0x0000001d1e007211 */ /* 0x000fc800078f20ff */
[----:B------:R-:W-:-:S05]  /*2e10*/  LOP3.LUT R0, R0, 0xfffffff0, RZ, 0xc0, !PT ;  /* 0xfffffff000007812 */ /* 0x000fca00078ec0ff */
[----:B------:R-:W-:Y:S01]  /*2e20*/  IMAD.IADD R0, R29, 0x1, -R0 ;  /* 0x000000011d007824 */ /* 0x000fe200078e0a00 */
[----:B------:R2:W3:Y:S04]  /*2e30*/  LDSM.16.M88.4 R140, [R144+0xa000] ;  /* 0x00a00000908c783b */ /* 0x0004e80000000200 */
[----:B------:R-:W4:Y:S04]  /*2e40*/  LDSM.16.M88.4 R144, [R144+0xa800] ;  /* 0x00a800009090783b */ /* 0x000f280000000200 */
[----:B------:R2:W2:Y:S04]  /*2e50*/  LDSM.16.M88.4 R148, [R178] ;  /* 0x00000000b294783b */ /* 0x0004a80000000200 */
[----:B------:R2:W2:Y:S04]  /*2e60*/  LDSM.16.M88.4 R152, [R178+0x800] ;  /* 0x00080000b298783b */ /* 0x0004a80000000200 */
[----:B------:R2:W2:Y:S04]  /*2e70*/  LDSM.16.M88.4 R156, [R176] ;  /* 0x00000000b09c783b */ /* 0x0004a80000000200 */
[----:B------:R2:W2:Y:S04]  /*2e80*/  LDSM.16.M88.4 R160, [R176+0x800] ;  /* 0x00080000b0a0783b */ /* 0x0004a80000000200 */
[----:B------:R2:W2:Y:S04]  /*2e90*/  LDSM.16.M88.4 R164, [R177] ;  /* 0x00000000b1a4783b */ /* 0x0004a80000000200 */
[----:B------:R2:W2:Y:S01]  /*2ea0*/  LDSM.16.M88.4 R168, [R177+0x800] ;  /* 0x00080000b1a8783b */ /* 0x0004a20000000200 */
[----:B-1----:R-:W-:-:S04]  /*2eb0*/  SHF.R.S32.HI R2, RZ, 0x1f, R0 ;  /* 0x0000001fff027819 */ /* 0x002fc80000011400 */
[----:B------:R-:W-:Y:S01]  /*2ec0*/  LEA.HI R2, R2, R0, RZ, 0x3 ;  /* 0x0000000002027211 */ /* 0x000fe200078f18ff */
[----:B------:R-:W-:-:S03]  /*2ed0*/  USHF.L.U32 UR16, UR24, 0x3, URZ ;  /* 0x0000000318107899 */ /* 0x000fc6000800063f */
[----:B------:R-:W-:Y:S01]  /*2ee0*/  LOP3.LUT R2, R2, 0xfffffff8, RZ, 0xc0, !PT ;  /* 0xfffffff802027812 */ /* 0x000fe200078ec0ff */
[----:B------:R-:W-:-:S04]  /*2ef0*/  UIADD3 UR21, UR22, 0x20, URZ ;  /* 0x0000002016157890 */ /* 0x000fc8000fffe03f */
[----:B------:R-:W-:Y:S01]  /*2f00*/  IMAD.IADD R0, R0, 0x1, -R2 ;  /* 0x0000000100007824 */ /* 0x000fe200078e0a02 */
[----:B------:R-:W-:Y:S01]  /*2f10*/  UIADD3 UR20, UR16, UR21, URZ ;  /* 0x0000001510147290 */ /* 0x000fe2000fffe03f */
[----:B------:R-:W-:Y:S02]  /*2f20*/  PLOP3.LUT P3, PT, PT, PT, UP1, 0x40, 0x0 ;  /* 0x000000000000781c */ /* 0x000fe40003f6e818 */
[----:B------:R-:W-:Y:S01]  /*2f30*/  PLOP3.LUT P2, PT, PT, PT, UP1, 0x40, 0x0 ;  /* 0x000000000000781c */ /* 0x000fe20003f4e818 */
[----:B------:R-:W-:Y:S01]  /*2f40*/  UIADD3 UR19, UR16, UR20, URZ ;  /* 0x0000001410137290 */ /* 0x000fe2000fffe03f */
[C---:B------:R-:W-:Y:S01]  /*2f50*/  LOP3.LUT P0, RZ, R0.reuse, 0x2, RZ, 0xc0, !PT ;  /* 0x0000000200ff7812 */ /* 0x040fe2000780c0ff */
[----:B------:R-:W-:Y:S01]  /*2f60*/  UIADD3 UR5, UR28, 0x80, URZ ;  /* 0x000000801c057890 */ /* 0x000fe2000fffe03f */
[----:B------:R-:W-:Y:S01]  /*2f70*/  LOP3.LUT P1, RZ, R0, 0x4, RZ, 0xc0, !PT ;  /* 0x0000000400ff7812 */ /* 0x000fe2000782c0ff */
[----:B------:R-:W-:Y:S01]  /*2f80*/  UIADD3 UR18, UR16, UR19, URZ ;  /* 0x0000001310127290 */ /* 0x000fe2000fffe03f */
[----:B------:R-:W-:Y:S01]  /*2f90*/  SEL R179, R179, 0xffffffe0, !P0 ;  /* 0xffffffe0b3b37807 */ /* 0x000fe20004000000 */
[----:B------:R-:W-:Y:S01]  /*2fa0*/  VIADD R0, R243, 0xffffffc0 ;  /* 0xffffffc0f3007836 */ /* 0x000fe20000000000 */
[----:B------:R-:W-:-:S02]  /*2fb0*/  SEL R173, R173, R181, P3 ;  /* 0x000000b5adad7207 */ /* 0x000fc40001800000 */
[----:B------:R-:W-:Y:S01]  /*2fc0*/  SEL R172, R172, R180, P2 ;  /* 0x000000b4acac7207 */ /* 0x000fe20001000000 */
[----:B------:R-:W-:Y:S01]  /*2fd0*/  UIADD3 UR17, UR16, UR18, URZ ;  /* 0x0000001210117290 */ /* 0x000fe2000fffe03f */
[----:B------:R-:W-:Y:S01]  /*2fe0*/  SHF.L.U64.HI R238, R243, 0x2, R10 ;  /* 0x00000002f3ee7819 */ /* 0x000fe2000001020a */
[----:B------:R-:W-:Y:S01]  /*2ff0*/  IMAD.SHL.U32 R237, R0, 0x4, RZ ;  /* 0x0000000400ed7824 */ /* 0x000fe200078e00ff */
[----:B------:R-:W-:Y:S01]  /*3000*/  LEA R173, R173, UR4, 0x1 ;  /* 0x00000004adad7c11 */ /* 0x000fe2000f8e08ff */
[----:B------:R-:W-:Y:S01]  /*3010*/  IMAD.IADD R175, R174, 0x1, R179 ;  /* 0x00000001aeaf7824 */ /* 0x000fe200078e02b3 */
[----:B------:R-:W-:Y:S02]  /*3020*/  LEA R172, R172, UR4, 0x1 ;  /* 0x00000004acac7c11 */ /* 0x000fe4000f8e08ff */
[----:B------:R-:W-:Y:S01]  /*3030*/  SEL R128, R128, 0xffffffc0, !P1 ;  /* 0xffffffc080807807 */ /* 0x000fe20004800000 */
[----:B------:R-:W-:Y:S02]  /*3040*/  UIMAD UR28, UR24, 0x18, URZ ;  /* 0x00000018181c78a4 */ /* 0x000fe4000f8e023f */
[----:B------:R-:W-:-:S02]  /*3050*/  UISETP.GE.AND UP0, UPT, UR5, UR6, UPT ;  /* 0x000000060500728c */ /* 0x000fc4000bf06270 */
[----:B------:R-:W-:Y:S02]  /*3060*/  UIMAD UR24, UR24, 0x38, URZ ;  /* 0x00000038181878a4 */ /* 0x000fe4000f8e023f */
[----:B------:R-:W-:Y:S01]  /*3070*/  UIADD3 UR23, UR16, UR17, URZ ;  /* 0x0000001110177290 */ /* 0x000fe2000fffe03f */
[----:B--234-:R-:W-:-:S11]  /*3080*/  ULDC UR5, c[0x0][0x39c] ;  /* 0x0000e70000057ab9 */ /* 0x01cfd60000000800 */
.L_x_870:
[----:B------:R-:W0:Y:S01]  /*3090*/  LDGDEPBAR ;  /* 0x00000000000079af */ /* 0x000e220000000000 */
[----:B------:R-:W-:Y:S01]  /*30a0*/  LEA R100, R182, UR4, 0x1 ;  /* 0x00000004b6647c11 */ /* 0x000fe2000f8e08ff */
[----:B------:R-:W-:Y:S01]  /*30b0*/  UISETP.GE.AND UP3, UPT, UR7, 0x1, UPT ;  /* 0x000000010700788c */ /* 0x000fe2000bf66270 */
[C---:B------:R-:W-:Y:S02]  /*30c0*/  IADD3 R0, R173.reuse, R179, RZ ;  /* 0x000000b3ad007210 */ /* 0x040fe40007ffe0ff */
[-C--:B------:R-:W-:Y:S02]  /*30d0*/  IADD3 R2, R173, R128.reuse, RZ ;  /* 0x00000080ad027210 */ /* 0x080fe40007ffe0ff */
[----:B------:R-:W-:Y:S02]  /*30e0*/  PLOP3.LUT P2, PT, PT, PT, UP0, 0x80, 0x0 ;  /* 0x000000000000781c */ /* 0x000fe40003f4f008 */
[----:B------:R-:W-:Y:S02]  /*30f0*/  PLOP3.LUT P0, PT, PT, PT, UP0, 0x80, 0x0 ;  /* 0x000000000000781c */ /* 0x000fe40003f0f008 */
[----:B------:R-:W-:Y:S02]  /*3100*/  PLOP3.LUT P5, PT, PT, PT, UP0, 0x80, 0x0 ;  /* 0x000000000000781c */ /* 0x000fe40003faf008 */
[----:B------:R-:W-:Y:S02]  /*3110*/  PLOP3.LUT P6, PT, PT, PT, UP0, 0x80, 0x0 ;  /* 0x000000000000781c */ /* 0x000fe40003fcf008 */
[----:B-----5:R-:W-:Y:S02]  /*3120*/  FSETP.NEU.FTZ.AND P4, PT, R234, -INF , PT ;  /* 0xff800000ea00780b */ /* 0x020fe40003f9d000 */
[----:B------:R-:W-:Y:S01]  /*3130*/  PLOP3.LUT P3, PT, PT, PT, UP0, 0x80, 0x0 ;  /* 0x000000000000781c */ /* 0x000fe20003f6f008 */
        /* <DEDUP_REMOVED lines=9> */
[----:B------:R1:W4:Y:S01]  /*31d0*/  LDSM.16.M88.4 R112, [R0+0x1000] ;  /* 0x001000000070783b */ /* 0x0003220000000200 */
[C---:B--2---:R-:W-:Y:S07]  /*31e0*/  HMMA.16816.F32 R8, R28.reuse, R16, RZ ;  /* 0x000000101c08723c */ /* 0x044fee00000018ff */
[----:B------:R-:W2:Y:S01]  /*31f0*/  LDSM.16.M88.4 R116, [R178+-0x3800] ;  /* 0xffc80000b274783b */ /* 0x000ea20000000200 */
[-C--:B------:R-:W-:Y:S07]  /*3200*/  HMMA.16816.F32 R12, R28, R18.reuse, RZ ;  /* 0x000000121c0c723c */ /* 0x080fee00000018ff */
[----:B------:R-:W-:Y:S01]  /*3210*/  LDSM.16.M88.4 R120, [R2] ;  /* 0x000000000278783b */ /* 0x000fe20000000200 */
[C---:B------:R-:W-:Y:S07]  /*3220*/  HMMA.16816.F32 R16, R32.reuse, R18, RZ ;  /* 0x000000122010723c */ /* 0x040fee00000018ff */
[----:B------:R-:W2:Y:S01]  /*3230*/  LDSM.16.M88.4 R124, [R176+-0x4000] ;  /* 0xffc00000b07c783b */ /* 0x000ea20000000200 */
[-C--:B---3--:R-:W-:Y:S03]  /*3240*/  HMMA.16816.F32 R20, R32, R100.reuse, RZ ;  /* 0x000000642014723c */ /* 0x088fe600000018ff */
[----:B-1----:R-:W-:Y:S03]  /*3250*/  IADD3 R0, R0, R128, RZ ;  /* 0x0000008000007210 */ /* 0x002fe60007ffe0ff */
[C---:B------:R-:W-:Y:S01]  /*3260*/  HMMA.16816.F32 R24, R28.reuse, R100, RZ ;  /* 0x000000641c18723c */ /* 0x040fe200000018ff */
[----:B------:R-:W-:Y:S05]  /*3270*/  LDSM.16.M88.4 R128, [R176+-0x3800] ;  /* 0xffc80000b080783b */ /* 0x000fea0000000200 */
[-C--:B------:R-:W-:Y:S03]  /*3280*/  HMMA.16816.F32 R28, R28, R102.reuse, RZ ;  /* 0x000000661c1c723c */ /* 0x080fe600000018ff */
[----:B------:R-:W-:Y:S03]  /*3290*/  LDSM.16.M88.4 R132, [R0] ;  /* 0x000000000084783b */ /* 0x000fe60000000200 */
[----:B------:R-:W-:Y:S05]  /*32a0*/  HMMA.16816.F32 R32, R32, R102, RZ ;  /* 0x000000662020723c */ /* 0x000fea00000018ff */
[----:B------:R-:W1:Y:S01]  /*32b0*/  LDSM.16.M88.4 R100, [R2+0x1000] ;  /* 0x001000000264783b */ /* 0x000e620000000200 */
[-C--:B----4-:R-:W-:Y:S06]  /*32c0*/  HMMA.16816.F32 R4, R104, R108.reuse, R4 ;  /* 0x0000006c6804723c */ /* 0x090fec0000001804 */
[C---:B------:R-:W-:Y:S01]  /*32d0*/  HMMA.16816.F32 R8, R112.reuse, R108, R8 ;  /* 0x0000006c7008723c */ /* 0x040fe20000001808 */
[----:B------:R-:W3:Y:S05]  /*32e0*/  LDSM.16.M88.4 R136, [R177+-0x4000] ;  /* 0xffc00000b188783b */ /* 0x000eea0000000200 */
[-C--:B------:R-:W-:Y:S06]  /*32f0*/  HMMA.16816.F32 R12, R112, R110.reuse, R12 ;  /* 0x0000006e700c723c */ /* 0x080fec000000180c */
[C---:B------:R-:W-:Y:S06]  /*3300*/  HMMA.16816.F32 R16, R104.reuse, R110, R16 ;  /* 0x0000006e6810723c */ /* 0x040fec0000001810 */
[-C--:B--2---:R-:W-:Y:S06]  /*3310*/  HMMA.16816.F32 R20, R104, R116.reuse, R20 ;  /* 0x000000746814723c */ /* 0x084fec0000001814 */
        /* <DEDUP_REMOVED lines=10> */
[-C--:B------:R-:W-:Y:S05]  /*33c0*/  HMMA.16816.F32 R28, R100, R130.reuse, R28 ;  /* 0x00000082641c723c */ /* 0x080fea000000181c */
[----:B------:R-:W-:Y:S01]  /*33d0*/  SEL R128, R250, 0xffffffc0, !P1 ;  /* 0xffffffc0fa807807 */ /* 0x000fe20004800000 */
[----:B------:R-:W-:Y:S06]  /*33e0*/  HMMA.16816.F32 R32, R120, R130, R32 ;  /* 0x000000827820723c */ /* 0x000fec0000001820 */
[-C--:B---3--:R-:W-:Y:S06]  /*33f0*/  HMMA.16816.F32 R4, R132, R136.reuse, R4 ;  /* 0x000000888404723c */ /* 0x088fec0000001804 */
[C---:B--2---:R-:W-:Y:S06]  /*3400*/  HMMA.16816.F32 R8, R104.reuse, R136, R8 ;  /* 0x000000886808723c */ /* 0x044fec0000001808 */
[-C--:B------:R-:W-:Y:S06]  /*3410*/  HMMA.16816.F32 R12, R104, R138.reuse, R12 ;  /* 0x0000008a680c723c */ /* 0x080fec000000180c */
[C---:B------:R-:W-:Y:S06]  /*3420*/  HMMA.16816.F32 R16, R132.reuse, R138, R16 ;  /* 0x0000008a8410723c */ /* 0x040fec0000001810 */
[----:B------:R-:W-:Y:S01]  /*3430*/  FMUL.FTZ R4, R4, UR5 ;  /* 0x0000000504047c20 */ /* 0x000fe20008410000 */
[----:B------:R-:W-:Y:S01]  /*3440*/  FMUL.FTZ R5, R5, UR5 ;  /* 0x0000000505057c20 */ /* 0x000fe20008410000 */
[----:B------:R-:W-:Y:S02]  /*3450*/  FMUL.FTZ R6, R6, UR5 ;  /* 0x0000000506067c20 */ /* 0x000fe40008410000 */
[----:B------:R-:W1:Y:S01]  /*3460*/  MUFU.TANH R206, R4 ;  /* 0x0000000400ce7308 */ /* 0x000e620000002400 */
[----:B------:R-:W-:Y:S01]  /*3470*/  FMUL.FTZ R7, R7, UR5 ;  /* 0x0000000507077c20 */ /* 0x000fe20008410000 */
[----:B------:R-:W-:Y:S01]  /*3480*/  FMUL.FTZ R8, R8, UR5 ;  /* 0x0000000508087c20 */ /* 0x000fe20008410000 */
[----:B------:R-:W-:Y:S01]  /*3490*/  FMUL.FTZ R11, R11, UR5 ;  /* 0x000000050b0b7c20 */ /* 0x000fe20008410000 */
[----:B------:R-:W-:Y:S01]  /*34a0*/  FMUL.FTZ R10, R10, UR5 ;  /* 0x000000050a0a7c20 */ /* 0x000fe20008410000 */
[----:B------:R-:W-:Y:S05]  /*34b0*/  FMUL.FTZ R9, R9, UR5 ;  /* 0x0000000509097c20 */ /* 0x000fea0008410000 */
[----:B------:R2:W-:Y:S01]  /*34c0*/  MUFU.TANH R123, R8 ;  /* 0x00000008007b7308 */ /* 0x0005e20000002400 */
[----:B------:R-:W-:Y:S01]  /*34d0*/  FMUL.FTZ R13, R13, UR5 ;  /* 0x000000050d0d7c20 */ /* 0x000fe20008410000 */
[----:B------:R-:W-:Y:S01]  /*34e0*/  FMUL.FTZ R14, R14, UR5 ;  /* 0x000000050e0e7c20 */ /* 0x000fe20008410000 */
[----:B------:R-:W-:Y:S01]  /*34f0*/  FMUL.FTZ R15, R15, UR5 ;  /* 0x000000050f0f7c20 */ /* 0x000fe20008410000 */
[----:B------:R-:W-:Y:S01]  /*3500*/  FMUL.FTZ R12, R12, UR5 ;  /* 0x000000050c0c7c20 */ /* 0x000fe20008410000 */
[----:B------:R-:W-:Y:S01]  /*3510*/  FMUL.FTZ R16, R16, UR5 ;  /* 0x0000000510107c20 */ /* 0x000fe20008410000 */
[----:B------:R-:W-:Y:S04]  /*3520*/  FMUL.FTZ R18, R18, UR5 ;  /* 0x0000000512127c20 */ /* 0x000fe80008410000 */
[----:B------:R-:W-:Y:S01]  /*3530*/  MUFU.TANH R205, R5 ;  /* 0x0000000500cd7308 */ /* 0x000fe20000002400 */
[----:B------:R-:W-:Y:S01]  /*3540*/  FMUL.FTZ R17, R17, UR5 ;  /* 0x0000000511117c20 */ /* 0x000fe20008410000 */
[----:B------:R-:W-:Y:S01]  /*3550*/  FMUL.FTZ R19, R19, UR5 ;  /* 0x0000000513137c20 */ /* 0x000fe20008410000 */
[----:B-1----:R-:W-:Y:S07]  /*3560*/  IMAD.MOV.U32 R2, RZ, RZ, R206 ;  /* 0x000000ffff027224 */ /* 0x002fee00078e00ce */
[----:B------:R1:W-:Y:S01]  /*3570*/  MUFU.TANH R131, R11 ;  /* 0x0000000b00837308 */ /* 0x0003e20000002400 */
[----:B--2---:R-:W-:Y:S05]  /*3580*/  FMUL.FTZ R8, R234, 1.4426950216293334961 ;  /* 0x3fb8aa3bea087820 */ /* 0x004fea0000410000 */
[----:B------:R-:W-:Y:S04]  /*3590*/  FSEL R8, R8, RZ, P4 ;  /* 0x000000ff08087208 */ /* 0x000fe80002000000 */
[----:B------:R-:W-:Y:S01]  /*35a0*/  MUFU.TANH R216, R6 ;  /* 0x0000000600d87308 */ /* 0x000fe20000002400 */
[----:B------:R-:W-:Y:S09]  /*35b0*/  FSETP.NEU.FTZ.AND P4, PT, R235, -INF , PT ;  /* 0xff800000eb00780b */ /* 0x000ff20003f9d000 */
[----:B------:R-:W2:Y:S01]  /*35c0*/  MUFU.TANH R136, R10 ;  /* 0x0000000a00887308 */ /* 0x000ea20000002400 */
[----:B-1----:R-:W-:Y:S09]  /*35d0*/  FMUL.FTZ R11, R233, 1.4426950216293334961 ;  /* 0x3fb8aa3be90b7820 */ /* 0x002ff20000410000 */
[----:B------:R1:W3:Y:S10]  /*35e0*/  MUFU.TANH R215, R7 ;  /* 0x0000000700d77308 */ /* 0x0002f40000002400 */
[----:B------:R-:W-:Y:S01]  /*35f0*/  MUFU.TANH R119, R12 ;  /* 0x0000000c00777308 */ /* 0x000fe20000002400 */
[----:B--2---:R-:W-:Y:S09]  /*3600*/  MOV R10, R136 ;  /* 0x00000088000a7202 */ /* 0x004ff20000000f00 */
[----:B------:R2:W-:Y:S01]  /*3610*/  MUFU.TANH R121, R9 ;  /* 0x0000000900797308 */ /* 0x0005e20000002400 */
[----:B-1----:R-:W1:Y:S09]  /*3620*/  LDSM.16.M88.4 R4, [R177+-0x3800] ;  /* 0xffc80000b104783b */ /* 0x002e720000000200 */
[----:B------:R-:W-:Y:S10]  /*3630*/  MUFU.TANH R118, R13 ;  /* 0x0000000d00767308 */ /* 0x000ff40000002400 */
[----:B------:R-:W-:Y:S01]  /*3640*/  MUFU.TANH R127, R14 ;  /* 0x0000000e007f7308 */ /* 0x000fe20000002400 */
[----:B--2---:R-:W-:Y:S05]  /*3650*/  IMAD.U32 R9, RZ, RZ, UR30 ;  /* 0x0000001eff097e24 */ /* 0x004fea000f8e00ff */
[----:B------:R-:W-:Y:S04]  /*3660*/  @P2 LEA R9, R9, R242, 0x7 ;  /* 0x000000f209092211 */ /* 0x000fe800078e38ff */
[----:B------:R-:W2:Y:S01]  /*3670*/  MUFU.TANH R126, R15 ;  /* 0x0000000f007e7308 */ /* 0x000ea20000002400 */
[----:B------:R-:W-:Y:S02]  /*3680*/  PLOP3.LUT P2, PT, PT, PT, UP0, 0x80, 0x0 ;  /* 0x000000000000781c */ /* 0x000fe40003f4f008 */
[C---:B------:R-:W-:Y:S02]  /*3690*/  @P0 IADD3 R0, R9.reuse, 0x1, RZ ;  /* 0x0000000109000810 */ /* 0x040fe40007ffe0ff */
[----:B------:R-:W-:Y:S02]  /*36a0*/  PLOP3.LUT P0, PT, PT, PT, UP0, 0x80, 0x0 ;  /* 0x000000000000781c */ /* 0x000fe40003f0f008 */
[----:B------:R-:W-:Y:S03]  /*36b0*/  @P5 ISETP.GE.AND P5, PT, R9, UR6, PT ;  /* 0x0000000609005c0c */ /* 0x000fe6000bfa6270 */
[----:B------:R-:W-:Y:S01]  /*36c0*/  MUFU.TANH R204, R16 ;  /* 0x0000001000cc7308 */ /* 0x000fe20000002400 */
[----:B------:R-:W-:Y:S02]  /*36d0*/  @P6 ISETP.GE.AND P6, PT, R0, UR6, PT ;  /* 0x0000000600006c0c */ /* 0x000fe4000bfc6270 */
[----:B------:R-:W-:Y:S02]  /*36e0*/  MOV R0, R205 ;  /* 0x000000cd00007202 */ /* 0x000fe40000000f00 */
[----:B------:R-:W-:Y:S05]  /*36f0*/  @P2 FSEL R2, R206, -INF , !P5 ;  /* 0xff800000ce022808 */ /* 0x000fea0006800000 */
[----:B------:R-:W-:Y:S01]  /*3700*/  MUFU.TANH R209, R18 ;  /* 0x0000001200d17308 */ /* 0x000fe20000002400 */
[-C--:B-1----:R-:W-:Y:S01]  /*3710*/  HMMA.16816.F32 R20, R132, R4.reuse, R20 ;  /* 0x000000048414723c */ /* 0x082fe20000001814 */
[----:B------:R-:W-:Y:S02]  /*3720*/  PLOP3.LUT P2, PT, PT, PT, UP0, 0x80, 0x0 ;  /* 0x000000000000781c */ /* 0x000fe40003f4f008 */
[--C-:B------:R-:W-:Y:S01]  /*3730*/  FFMA.FTZ R2, R2, UR10, -R8.reuse ;  /* 0x0000000a02027c23 */ /* 0x100fe20008010808 */
[----:B------:R-:W-:Y:S02]  /*3740*/  @P0 FSEL R0, R205, -INF , !P6 ;  /* 0xff800000cd000808 */ /* 0x000fe40007000000 */
[C---:B------:R-:W-:Y:S03]  /*3750*/  HMMA.16816.F32 R24, R104.reuse, R4, R24 ;  /* 0x000000046818723c */ /* 0x040fe60000001818 */
[----:B------:R1:W-:Y:S01]  /*3760*/  MUFU.EX2 R229, R2 ;  /* 0x0000000200e57308 */ /* 0x0003e20000000800 */
[----:B------:R-:W-:Y:S01]  /*3770*/  PLOP3.LUT P0, PT, PT, PT, UP0, 0x80, 0x0 ;  /* 0x000000000000781c */ /* 0x000fe20003f0f008 */
[----:B------:R-:W-:Y:S01]  /*3780*/  FFMA.FTZ R0, R0, UR10, -R8 ;  /* 0x0000000a00007c23 */ /* 0x000fe20008010808 */
[-C--:B------:R-:W-:Y:S07]  /*3790*/  HMMA.16816.F32 R28, R104, R6.reuse, R28 ;  /* 0x00000006681c723c */ /* 0x080fee000000181c */
[----:B------:R4:W-:Y:S01]  /*37a0*/  MUFU.EX2 R228, R0 ;  /* 0x0000000000e47308 */ /* 0x0009e20000000800 */
[----:B------:R-:W-:Y:S03]  /*37b0*/  FMUL.FTZ R4, R235, 1.4426950216293334961 ;  /* 0x3fb8aa3beb047820 */ /* 0x000fe60000410000 */
[----:B---3--:R-:W-:Y:S01]  /*37c0*/  IMAD.MOV.U32 R5, RZ, RZ, R215 ;  /* 0x000000ffff057224 */ /* 0x008fe200078e00d7 */
[----:B------:R-:W-:Y:S01]  /*37d0*/  @P2 FSEL R5, R215, -INF , !P6 ;  /* 0xff800000d7052808 */ /* 0x000fe20007000000 */
[----:B------:R-:W-:Y:S01]  /*37e0*/  HMMA.16816.F32 R32, R132, R6, R32 ;  /* 0x000000068420723c */ /* 0x000fe20000001820 */
[----:B------:R-:W-:Y:S03]  /*37f0*/  PLOP3.LUT P2, PT, PT, PT, UP0, 0x80, 0x0 ;  /* 0x000000000000781c */ /* 0x000fe60003f4f008 */
[----:B------:R-:W3:Y:S01]  /*3800*/  MUFU.TANH R203, R17 ;  /* 0x0000001100cb7308 */ /* 0x000ee20000002400 */
[----:B-1----:R-:W-:Y:S01]  /*3810*/  MOV R2, R216 ;  /* 0x000000d800027202 */ /* 0x002fe20000000f00 */
[----:B------:R-:W-:Y:S01]  /*3820*/  FMUL.FTZ R20, R20, UR5 ;  /* 0x0000000514147c20 */ /* 0x000fe20008410000 */
[----:B------:R-:W-:Y:S01]  /*3830*/  FSEL R4, R4, RZ, P4 ;  /* 0x000000ff04047208 */ /* 0x000fe20002000000 */
[----:B------:R-:W-:Y:S03]  /*3840*/  FMUL.FTZ R22, R22, UR5 ;  /* 0x0000000516167c20 */ /* 0x000fe60008410000 */
[----:B------:R-:W-:Y:S02]  /*3850*/  @P3 FSEL R2, R216, -INF , !P5 ;  /* 0xff800000d8023808 */ /* 0x000fe40006800000 */
[----:B------:R-:W-:Y:S01]  /*3860*/  FSETP.NEU.FTZ.AND P4, PT, R232, -INF , PT ;  /* 0xff800000e800780b */ /* 0x000fe20003f9d000 */
[----:B------:R-:W-:Y:S01]  /*3870*/  MUFU.TANH R210, R22 ;  /* 0x0000001600d27308 */ /* 0x000fe20000002400 */
[----:B------:R-:W-:Y:S01]  /*3880*/  PLOP3.LUT P3, PT, PT, PT, UP0, 0x80, 0x0 ;  /* 0x000000000000781c */ /* 0x000fe20003f6f008 */
[--C-:B----4-:R-:W-:Y:S01]  /*3890*/  FFMA.FTZ R0, R2, UR10, -R4.reuse ;  /* 0x0000000a02007c23 */ /* 0x110fe20008010804 */
[----:B------:R-:W-:Y:S01]  /*38a0*/  FMUL.FTZ R23, R23, UR5 ;  /* 0x0000000517177c20 */ /* 0x000fe20008410000 */
[----:B------:R-:W-:Y:S01]  /*38b0*/  FMUL.FTZ R21, R21, UR5 ;  /* 0x0000000515157c20 */ /* 0x000fe20008410000 */
[----:B------:R-:W-:Y:S01]  /*38c0*/  FMUL.FTZ R28, R28, UR5 ;  /* 0x000000051c1c7c20 */ /* 0x000fe20008410000 */
[----:B------:R-:W-:Y:S01]  /*38d0*/  FMUL.FTZ R29, R29, UR5 ;  /* 0x000000051d1d7c20 */ /* 0x000fe20008410000 */
[----:B------:R-:W-:Y:S03]  /*38e0*/  FMUL.FTZ R30, R30, UR5 ;  /* 0x000000051e1e7c20 */ /* 0x000fe60008410000 */
[----:B------:R1:W-:Y:S01]  /*38f0*/  MUFU.EX2 R230, R0 ;  /* 0x0000000000e67308 */ /* 0x0003e20000000800 */
[----:B------:R-:W-:Y:S01]  /*3900*/  FMUL.FTZ R2, R232, 1.4426950216293334961 ;  /* 0x3fb8aa3be8027820 */ /* 0x000fe20000410000 */
[----:B--2---:R-:W-:Y:S01]  /*3910*/  MOV R7, R126 ;  /* 0x0000007e00077202 */ /* 0x004fe20000000f00 */
[----:B------:R-:W-:Y:S01]  /*3920*/  FMUL.FTZ R31, R31, UR5 ;  /* 0x000000051f1f7c20 */ /* 0x000fe20008410000 */
[----:B------:R-:W-:Y:S01]  /*3930*/  FMUL.FTZ R24, R24, UR5 ;  /* 0x0000000518187c20 */ /* 0x000fe20008410000 */
[----:B------:R-:W-:Y:S01]  /*3940*/  FMUL.FTZ R32, R32, UR5 ;  /* 0x0000000520207c20 */ /* 0x000fe20008410000 */
[----:B------:R-:W-:Y:S01]  /*3950*/  FSEL R2, R2, RZ, P4 ;  /* 0x000000ff02027208 */ /* 0x000fe20002000000 */
[----:B------:R-:W-:Y:S03]  /*3960*/  FMUL.FTZ R33, R33, UR5 ;  /* 0x0000000521217c20 */ /* 0x000fe60008410000 */
[----:B------:R-:W-:Y:S01]  /*3970*/  MUFU.TANH R207, R23 ;  /* 0x0000001700cf7308 */ /* 0x000fe20000002400 */
[----:B------:R-:W-:Y:S01]  /*3980*/  FSETP.NEU.FTZ.AND P4, PT, R233, -INF , PT ;  /* 0xff800000e900780b */ /* 0x000fe20003f9d000 */
[----:B------:R-:W-:Y:S01]  /*3990*/  FMUL.FTZ R34, R34, UR5 ;  /* 0x0000000522227c20 */ /* 0x000fe20008410000 */
[----:B------:R-:W-:Y:S01]  /*39a0*/  @P3 FSEL R10, R136, -INF , !P5 ;  /* 0xff800000880a3808 */ /* 0x000fe20006800000 */
[----:B------:R-:W-:Y:S01]  /*39b0*/  FMUL.FTZ R35, R35, UR5 ;  /* 0x0000000523237c20 */ /* 0x000fe20008410000 */
[----:B------:R-:W-:Y:S01]  /*39c0*/  PLOP3.LUT P3, PT, PT, PT, UP0, 0x80, 0x0 ;  /* 0x000000000000781c */ /* 0x000fe20003f6f008 */
[----:B------:R-:W-:Y:S01]  /*39d0*/  FMUL.FTZ R25, R25, UR5 ;  /* 0x0000000519197c20 */ /* 0x000fe20008410000 */
[----:B------:R-:W-:Y:S03]  /*39e0*/  FMUL.FTZ R26, R26, UR5 ;  /* 0x000000051a1a7c20 */ /* 0x000fe60008410000 */
[----:B------:R-:W-:Y:S01]  /*39f0*/  MUFU.TANH R201, R20 ;  /* 0x0000001400c97308 */ /* 0x000fe20000002400 */
[----:B-1----:R-:W-:Y:S01]  /*3a00*/  FFMA.FTZ R0, R5, UR10, -R4 ;  /* 0x0000000a05007c23 */ /* 0x002fe20008010804 */
[----:B------:R-:W-:Y:S01]  /*3a10*/  FMUL.FTZ R27, R27, UR5 ;  /* 0x000000051b1b7c20 */ /* 0x000fe20008410000 */
[----:B------:R-:W-:Y:S02]  /*3a20*/  MOV R5, R121 ;  /* 0x0000007900057202 */ /* 0x000fe40000000f00 */
[----:B------:R-:W-:Y:S02]  /*3a30*/  @P0 FSEL R5, R121, -INF , !P6 ;  /* 0xff80000079050808 */ /* 0x000fe40007000000 */
[----:B------:R-:W-:Y:S03]  /*3a40*/  PLOP3.LUT P0, PT, PT, PT, UP0, 0x80, 0x0 ;  /* 0x000000000000781c */ /* 0x000fe60003f0f008 */
[----:B------:R1:W-:Y:S01]  /*3a50*/  MUFU.EX2 R231, R0 ;  /* 0x0000000000e77308 */ /* 0x0003e20000000800 */
[--C-:B------:R-:W-:Y:S09]  /*3a60*/  FFMA.FTZ R5, R5, UR10, -R2.reuse ;  /* 0x0000000a05057c23 */ /* 0x100ff20008010802 */
[----:B------:R-:W-:Y:S10]  /*3a70*/  MUFU.EX2 R139, R5 ;  /* 0x00000005008b7308 */ /* 0x000ff40000000800 */
[----:B------:R-:W2:Y:S01]  /*3a80*/  MUFU.TANH R208, R19 ;  /* 0x0000001300d07308 */ /* 0x000ea20000002400 */
[----:B-1----:R-:W-:Y:S02]  /*3a90*/  MOV R0, R123 ;  /* 0x0000007b00007202 */ /* 0x002fe40000000f00 */
[----:B------:R-:W-:Y:S02]  /*3aa0*/  @P2 FSEL R0, R123, -INF , !P5 ;  /* 0xff8000007b002808 */ /* 0x000fe40006800000 */
[----:B------:R-:W-:Y:S02]  /*3ab0*/  PLOP3.LUT P2, PT, PT, PT, UP0, 0x80, 0x0 ;  /* 0x000000000000781c */ /* 0x000fe40003f4f008 */
[----:B------:R-:W-:Y:S03]  /*3ac0*/  PLOP3.LUT P5, PT, PT, PT, UP0, 0x80, 0x0 ;  /* 0x000000000000781c */ /* 0x000fe60003faf008 */
[----:B------:R-:W1:Y:S01]  /*3ad0*/  MUFU.TANH R202, R21 ;  /* 0x0000001500ca7308 */ /* 0x000e620000002400 */
[----:B------:R-:W-:Y:S09]  /*3ae0*/  FFMA.FTZ R0, R0, UR10, -R2 ;  /* 0x0000000a00007c23 */ /* 0x000ff20008010802 */
[----:B------:R4:W-:Y:S10]  /*3af0*/  MUFU.EX2 R184, R0 ;  /* 0x0000000000b87308 */ /* 0x0009f40000000800 */
[----:B------:R-:W-:Y:S10]  /*3b00*/  MUFU.TANH R115, R24 ;  /* 0x0000001800737308 */ /* 0x000ff40000002400 */
[----:B------:R-:W1:Y:S01]  /*3b10*/  MUFU.TANH R114, R25 ;  /* 0x0000001900727308 */ /* 0x000e620000002400 */
[----:B----4-:R-:W-:Y:S01]  /*3b20*/  FSEL R0, R11, RZ, P4 ;  /* 0x000000ff0b007208 */ /* 0x010fe20002000000 */
[----:B------:R-:W-:Y:S01]  /*3b30*/  IMAD.MOV.U32 R11, RZ, RZ, R131 ;  /* 0x000000ffff0b7224 */ /* 0x000fe200078e0083 */
[----:B------:R-:W-:Y:S02]  /*3b40*/  @P2 FSEL R11, R131, -INF , !P6 ;  /* 0xff800000830b2808 */ /* 0x000fe40007000000 */
[----:B------:R-:W-:Y:S01]  /*3b50*/  PLOP3.LUT P4, PT, PT, PT, UP0, 0x80, 0x0 ;  /* 0x000000000000781c */ /* 0x000fe20003f8f008 */
[--C-:B------:R-:W-:Y:S01]  /*3b60*/  FFMA.FTZ R5, R10, UR10, -R0.reuse ;  /* 0x0000000a0a057c23 */ /* 0x100fe20008010800 */
[----:B------:R-:W-:Y:S03]  /*3b70*/  PLOP3.LUT P2, PT, PT, PT, UP0, 0x80, 0x0 ;  /* 0x000000000000781c */ /* 0x000fe60003f4f008 */
[----:B------:R-:W4:Y:S01]  /*3b80*/  MUFU.TANH R122, R26 ;  /* 0x0000001a007a7308 */ /* 0x000f220000002400 */
[----:B------:R-:W-:Y:S02]  /*3b90*/  MOV R10, R119 ;  /* 0x00000077000a7202 */ /* 0x000fe40000000f00 */
[----:B------:R-:W-:Y:S07]  /*3ba0*/  PLOP3.LUT P6, PT, PT, PT, UP0, 0x80, 0x0 ;  /* 0x000000000000781c */ /* 0x000fee0003fcf008 */
[----:B------:R3:W-:Y:S10]  /*3bb0*/  MUFU.EX2 R188, R5 ;  /* 0x0000000500bc7308 */ /* 0x0007f40000000800 */
[----:B------:R-:W4:Y:S10]  /*3bc0*/  MUFU.TANH R120, R27 ;  /* 0x0000001b00787308 */ /* 0x000f340000002400 */
[----:B------:R-:W-:Y:S01]  /*3bd0*/  MUFU.TANH R113, R28 ;  /* 0x0000001c00717308 */ /* 0x000fe20000002400 */
[----:B---3--:R-:W-:Y:S09]  /*3be0*/  FFMA.FTZ R5, R11, UR10, -R0 ;  /* 0x0000000a0b057c23 */ /* 0x008ff20008010800 */
[----:B------:R3:W-:Y:S10]  /*3bf0*/  MUFU.EX2 R187, R5 ;  /* 0x0000000500bb7308 */ /* 0x0007f40000000800 */
[----:B------:R-:W-:Y:S10]  /*3c00*/  MUFU.TANH R112, R29 ;  /* 0x0000001d00707308 */ /* 0x000ff40000002400 */
[----:B------:R-:W-:Y:S01]  /*3c10*/  MUFU.TANH R193, R32 ;  /* 0x0000002000c17308 */ /* 0x000fe20000002400 */
[----:B---3--:R-:W-:Y:S02]  /*3c20*/  @P4 IADD3 R5, R9, 0x8, RZ ;  /* 0x0000000809054810 */ /* 0x008fe40007ffe0ff */
[----:B------:R-:W-:Y:S02]  /*3c30*/  PLOP3.LUT P4, PT, PT, PT, UP0, 0x80, 0x0 ;  /* 0x000000000000781c */ /* 0x000fe40003f8f008 */
[----:B------:R-:W-:Y:S02]  /*3c40*/  @P3 ISETP.GE.AND P3, PT, R5, UR6, PT ;  /* 0x0000000605003c0c */ /* 0x000fe4000bf66270 */
[----:B------:R-:W-:Y:S03]  /*3c50*/  @P0 IADD3 R5, R9, 0x9, RZ ;  /* 0x0000000909050810 */ /* 0x000fe60007ffe0ff */
[----:B------:R-:W-:Y:S01]  /*3c60*/  MUFU.TANH R198, R33 ;  /* 0x0000002100c67308 */ /* 0x000fe20000002400 */
[----:B------:R-:W-:Y:S02]  /*3c70*/  PLOP3.LUT P0, PT, PT, PT, UP0, 0x80, 0x0 ;  /* 0x000000000000781c */ /* 0x000fe40003f0f008 */
[----:B------:R-:W-:Y:S02]  /*3c80*/  @P2 FSEL R10, R119, -INF , !P3 ;  /* 0xff800000770a2808 */ /* 0x000fe40005800000 */
[----:B------:R-:W-:Y:S01]  /*3c90*/  @P5 ISETP.GE.AND P5, PT, R5, UR6, PT ;  /* 0x0000000605005c0c */ /* 0x000fe2000bfa6270 */
[----:B------:R-:W-:Y:S01]  /*3ca0*/  IMAD.MOV.U32 R5, RZ, RZ, R118 ;  /* 0x000000ffff057224 */ /* 0x000fe200078e0076 */
[----:B------:R-:W-:Y:S03]  /*3cb0*/  PLOP3.LUT P2, PT, PT, PT, UP0, 0x80, 0x0 ;  /* 0x000000000000781c */ /* 0x000fe60003f4f008 */
[----:B------:R-:W-:Y:S01]  /*3cc0*/  MUFU.TANH R200, R34 ;  /* 0x0000002200c87308 */ /* 0x000fe20000002400 */
[--C-:B------:R-:W-:Y:S03]  /*3cd0*/  FFMA.FTZ R6, R10, UR10, -R2.reuse ;  /* 0x0000000a0a067c23 */ /* 0x100fe60008010802 */
[----:B------:R-:W-:Y:S06]  /*3ce0*/  @P0 FSEL R5, R118, -INF , !P5 ;  /* 0xff80000076050808 */ /* 0x000fec0006800000 */
[----:B------:R3:W-:Y:S01]  /*3cf0*/  MUFU.EX2 R135, R6 ;  /* 0x0000000600877308 */ /* 0x0007e20000000800 */
[----:B------:R-:W-:Y:S01]  /*3d00*/  PLOP3.LUT P0, PT, PT, PT, UP0, 0x80, 0x0 ;  /* 0x000000000000781c */ /* 0x000fe20003f0f008 */
[----:B------:R-:W-:Y:S01]  /*3d10*/  FFMA.FTZ R5, R5, UR10, -R2 ;  /* 0x0000000a05057c23 */ /* 0x000fe20008010802 */
[----:B------:R-:W-:Y:S02]  /*3d20*/  @P2 FSEL R7, R126, -INF , !P5 ;  /* 0xff8000007e072808 */ /* 0x000fe40006800000 */
[----:B------:R-:W-:Y:S05]  /*3d30*/  PLOP3.LUT P2, PT, PT, PT, UP0, 0x80, 0x0 ;  /* 0x000000000000781c */ /* 0x000fea0003f4f008 */
[----:B------:R2:W-:Y:S10]  /*3d40*/  MUFU.EX2 R133, R5 ;  /* 0x0000000500857308 */ /* 0x0005f40000000800 */
[----:B------:R-:W-:Y:S01]  /*3d50*/  MUFU.TANH R199, R35 ;  /* 0x0000002300c77308 */ /* 0x000fe20000002400 */
[----:B---3--:R-:W-:Y:S02]  /*3d60*/  MOV R6, R127 ;  /* 0x0000007f00067202 */ /* 0x008fe40000000f00 */
[----:B------:R-:W-:Y:S02]  /*3d70*/  @P4 FSEL R6, R127, -INF , !P3 ;  /* 0xff8000007f064808 */ /* 0x000fe40005800000 */
[----:B------:R-:W-:Y:S05]  /*3d80*/  PLOP3.LUT P4, PT, PT, PT, UP0, 0x80, 0x0 ;  /* 0x000000000000781c */ /* 0x000fea0003f8f008 */
[----:B------:R-:W-:Y:S01]  /*3d90*/  MUFU.TANH R117, R30 ;  /* 0x0000001e00757308 */ /* 0x000fe20000002400 */
[----:B--2---:R-:W-:Y:S01]  /*3da0*/  FFMA.FTZ R5, R6, UR10, -R0 ;  /* 0x0000000a06057c23 */ /* 0x004fe20008010800 */
[----:B------:R-:W-:Y:S01]  /*3db0*/  IMAD.MOV.U32 R6, RZ, RZ, R203 ;  /* 0x000000ffff067224 */ /* 0x000fe200078e00cb */
[----:B------:R-:W-:Y:S02]  /*3dc0*/  @P0 FSEL R6, R203, -INF , !P5 ;  /* 0xff800000cb060808 */ /* 0x000fe40006800000 */
[----:B------:R-:W-:Y:S05]  /*3dd0*/  PLOP3.LUT P0, PT, PT, PT, UP0, 0x80, 0x0 ;  /* 0x000000000000781c */ /* 0x000fea0003f0f008 */
[----:B------:R2:W-:Y:S01]  /*3de0*/  MUFU.EX2 R186, R5 ;  /* 0x0000000500ba7308 */ /* 0x0005e20000000800 */
[----:B------:R-:W-:Y:S09]  /*3df0*/  FFMA.FTZ R6, R6, UR10, -R8 ;  /* 0x0000000a06067c23 */ /* 0x000ff20008010808 */
[----:B------:R3:W-:Y:S10]  /*3e00*/  MUFU.EX2 R220, R6 ;  /* 0x0000000600dc7308 */ /* 0x0007f40000000800 */
[----:B------:R-:W-:Y:S01]  /*3e10*/  MUFU.TANH R116, R31 ;  /* 0x0000001f00747308 */ /* 0x000fe20000002400 */
[----:B--2---:R-:W-:Y:S01]  /*3e20*/  FFMA.FTZ R5, R7, UR10, -R0 ;  /* 0x0000000a07057c23 */ /* 0x004fe20008010800 */
[----:B------:R-:W-:Y:S02]  /*3e30*/  @P6 IADD3 R7, R9, 0x10, RZ ;  /* 0x0000001009076810 */ /* 0x000fe40007ffe0ff */
[----:B------:R-:W-:Y:S02]  /*3e40*/  PLOP3.LUT P6, PT, PT, PT, UP0, 0x80, 0x0 ;  /* 0x000000000000781c */ /* 0x000fe40003fcf008 */
[----:B------:R-:W-:Y:S04]  /*3e50*/  @P4 ISETP.GE.AND P4, PT, R7, UR6, PT ;  /* 0x0000000607004c0c */ /* 0x000fe8000bf86270 */
[----:B------:R2:W-:Y:S01]  /*3e60*/  MUFU.EX2 R185, R5 ;  /* 0x0000000500b97308 */ /* 0x0005e20000000800 */
[----:B---3--:R-:W-:Y:S02]  /*3e70*/  MOV R6, R208 ;  /* 0x000000d000067202 */ /* 0x008fe40000000f00 */
[----:B------:R-:W-:Y:S02]  /*3e80*/  @P0 FSEL R6, R208, -INF , !P5 ;  /* 0xff800000d0060808 */ /* 0x000fe40006800000 */
[----:B------:R-:W-:Y:S02]  /*3e90*/  PLOP3.LUT P0, PT, PT, PT, UP0, 0x80, 0x0 ;  /* 0x000000000000781c */ /* 0x000fe40003f0f008 */
[----:B------:R-:W-:Y:S01]  /*3ea0*/  PLOP3.LUT P5, PT, PT, PT, UP0, 0x80, 0x0 ;  /* 0x000000000000781c */ /* 0x000fe20003faf008 */
[----:B------:R-:W-:Y:S04]  /*3eb0*/  FFMA.FTZ R6, R6, UR10, -R4 ;  /* 0x0000000a06067c23 */ /* 0x000fe80008010804 */
[----:B------:R1:W-:Y:S01]  /*3ec0*/  MUFU.EX2 R226, R6 ;  /* 0x0000000600e27308 */ /* 0x0003e20000000800 */
[----:B--2---:R-:W-:Y:S02]  /*3ed0*/  MOV R5, R204 ;  /* 0x000000cc00057202 */ /* 0x004fe40000000f00 */
[----:B------:R-:W-:Y:S02]  /*3ee0*/  @P2 FSEL R5, R204, -INF , !P3 ;  /* 0xff800000cc052808 */ /* 0x000fe40005800000 */
[----:B------:R-:W-:Y:S03]  /*3ef0*/  PLOP3.LUT P2, PT, PT, PT, UP0, 0x80, 0x0 ;  /* 0x000000000000781c */ /* 0x000fe60003f4f008 */
[----:B------:R-:W-:Y:S04]  /*3f00*/  FFMA.FTZ R5, R5, UR10, -R8 ;  /* 0x0000000a05057c23 */ /* 0x000fe80008010808 */
[----:B------:R2:W-:Y:S01]  /*3f10*/  MUFU.EX2 R221, R5 ;  /* 0x0000000500dd7308 */ /* 0x0005e20000000800 */
[----:B-1----:R-:W-:Y:S02]  /*3f20*/  MOV R6, R202 ;  /* 0x000000ca00067202 */ /* 0x002fe40000000f00 */
[----:B--2---:R-:W-:Y:S03]  /*3f30*/  MOV R5, R209 ;  /* 0x000000d100057202 */ /* 0x004fe60000000f00 */
[----:B------:R-:W-:Y:S02]  /*3f40*/  @P2 FSEL R5, R209, -INF , !P3 ;  /* 0xff800000d1052808 */ /* 0x000fe40005800000 */
[----:B------:R-:W-:Y:S02]  /*3f50*/  PLOP3.LUT P2, PT, PT, PT, UP0, 0x80, 0x0 ;  /* 0x000000000000781c */ /* 0x000fe40003f4f008 */
[----:B------:R-:W-:Y:S01]  /*3f60*/  PLOP3.LUT P3, PT, PT, PT, UP0, 0x80, 0x0 ;  /* 0x000000000000781c */ /* 0x000fe20003f6f008 */
[----:B------:R-:W-:Y:S04]  /*3f70*/  FFMA.FTZ R5, R5, UR10, -R4 ;  /* 0x0000000a05057c23 */ /* 0x000fe80008010804 */
[----:B------:R1:W2:Y:S08]  /*3f80*/  MUFU.EX2 R227, R5 ;  /* 0x0000000500e37308 */ /* 0x0002b00000000800 */
[----:B------:R-:W-:Y:S02]  /*3f90*/  @P3 IADD3 R7, R9, 0x11, RZ ;  /* 0x0000001109073810 */ /* 0x000fe40007ffe0ff */
[----:B------:R-:W-:Y:S02]  /*3fa0*/  PLOP3.LUT P3, PT, PT, PT, UP0, 0x80, 0x0 ;  /* 0x000000000000781c */ /* 0x000fe40003f6f008 */
[----:B------:R-:W-:Y:S01]  /*3fb0*/  @P6 ISETP.GE.AND P6, PT, R7, UR6, PT ;  /* 0x0000000607006c0c */ /* 0x000fe2000bfc6270 */
[----:B------:R-:W-:Y:S03]  /*3fc0*/  IMAD.MOV.U32 R7, RZ, RZ, R207 ;  /* 0x000000ffff077224 */ /* 0x000fe600078e00cf */
[----:B------:R-:W-:Y:S01]  /*3fd0*/  @P0 FSEL R6, R202, -INF , !P6 ;  /* 0xff800000ca060808 */ /* 0x000fe20007000000 */
[----:B-1----:R-:W-:Y:S01]  /*3fe0*/  IMAD.MOV.U32 R5, RZ, RZ, R201 ;  /* 0x000000ffff057224 */ /* 0x002fe200078e00c9 */
[----:B------:R-:W-:Y:S02]  /*3ff0*/  @P2 FSEL R5, R201, -INF , !P4 ;  /* 0xff800000c9052808 */ /* 0x000fe40006000000 */
[----:B------:R-:W-:Y:S01]  /*4000*/  PLOP3.LUT P2, PT, PT, PT, UP0, 0x80, 0x0 ;  /* 0x000000000000781c */ /* 0x000fe20003f4f008 */
[--C-:B------:R-:W-:Y:S01]  /*4010*/  FFMA.FTZ R6, R6, UR10, -R8.reuse ;  /* 0x0000000a06067c23 */ /* 0x100fe20008010808 */
[----:B------:R-:W-:Y:S01]  /*4020*/  PLOP3.LUT P0, PT, PT, PT, UP0, 0x80, 0x0 ;  /* 0x000000000000781c */ /* 0x000fe20003f0f008 */
[----:B------:R-:W-:Y:S01]  /*4030*/  FFMA.FTZ R5, R5, UR10, -R8 ;  /* 0x0000000a05057c23 */ /* 0x000fe20008010808 */
[----:B------:R-:W-:Y:S01]  /*4040*/  @P3 FSEL R7, R207, -INF , !P6 ;  /* 0xff800000cf073808 */ /* 0x000fe20007000000 */
[----:B------:R-:W-:Y:S01]  /*4050*/  MUFU.EX2 R219, R6 ;  /* 0x0000000600db7308 */ /* 0x000fe20000000800 */
[----:B------:R-:W-:Y:S03]  /*4060*/  PLOP3.LUT P3, PT, PT, PT, UP0, 0x80, 0x0 ;  /* 0x000000000000781c */ /* 0x000fe60003f6f008 */
[--C-:B------:R-:W-:Y:S06]  /*4070*/  FFMA.FTZ R10, R7, UR10, -R4.reuse ;  /* 0x0000000a070a7c23 */ /* 0x100fec0008010804 */
[----:B------:R1:W-:Y:S10]  /*4080*/  MUFU.EX2 R218, R5 ;  /* 0x0000000500da7308 */ /* 0x0003f40000000800 */
[----:B------:R3:W-:Y:S01]  /*4090*/  MUFU.EX2 R225, R10 ;  /* 0x0000000a00e17308 */ /* 0x0007e20000000800 */
[----:B-1----:R-:W-:Y:S02]  /*40a0*/  MOV R5, R210 ;  /* 0x000000d200057202 */ /* 0x002fe40000000f00 */
[----:B------:R-:W-:Y:S02]  /*40b0*/  @P2 FSEL R5, R210, -INF , !P4 ;  /* 0xff800000d2052808 */ /* 0x000fe40006000000 */
[----:B------:R-:W-:Y:S03]  /*40c0*/  IADD3 R6, P2, R239, UR14, RZ ;  /* 0x0000000eef067c10 */ /* 0x000fe6000ff5e0ff */
[----:B------:R-:W-:Y:S01]  /*40d0*/  FFMA.FTZ R5, R5, UR10, -R4 ;  /* 0x0000000a05057c23 */ /* 0x000fe20008010804 */
[----:B---3--:R-:W-:Y:S02]  /*40e0*/  MOV R10, R114 ;  /* 0x00000072000a7202 */ /* 0x008fe40000000f00 */
[----:B------:R-:W-:Y:S01]  /*40f0*/  @P5 FSEL R10, R114, -INF , !P6 ;  /* 0xff800000720a5808 */ /* 0x000fe20007000000 */
[----:B------:R1:W-:Y:S01]  /*4100*/  MUFU.EX2 R224, R5 ;  /* 0x0000000500e07308 */ /* 0x0003e20000000800 */
[----:B------:R-:W-:Y:S02]  /*4110*/  IADD3.X R7, R238, UR13, RZ, P2, !PT ;  /* 0x0000000dee077c10 */ /* 0x000fe400097fe4ff */
[----:B------:R-:W-:Y:S01]  /*4120*/  PLOP3.LUT P2, PT, PT, PT, UP0, 0x80, 0x0 ;  /* 0x000000000000781c */ /* 0x000fe20003f4f008 */
[--C-:B------:R-:W-:Y:S01]  /*4130*/  FFMA.FTZ R10, R10, UR10, -R2.reuse ;  /* 0x0000000a0a0a7c23 */ /* 0x100fe20008010802 */
[----:B------:R-:W-:Y:S01]  /*4140*/  PLOP3.LUT P5, PT, PT, PT, UP0, 0x80, 0x0 ;  /* 0x000000000000781c */ /* 0x000fe20003faf008 */
[----:B------:R-:W3:Y:S04]  /*4150*/  LDG.E R111, desc[UR8][R6.64] ;  /* 0x00000008066f7981 */ /* 0x000ee8000c1e1900 */
[----:B------:R2:W-:Y:S01]  /*4160*/  MUFU.EX2 R129, R10 ;  /* 0x0000000a00817308 */ /* 0x0005e20000000800 */
[----:B------:R-:W3:Y:S04]  /*4170*/  LDG.E R110, desc[UR8][R6.64+0x20] ;  /* 0x00002008066e7981 */ /* 0x000ee8000c1e1900 */
[----:B------:R-:W5:Y:S01]  /*4180*/  LDG.E R109, desc[UR8][R6.64+0x80] ;  /* 0x00008008066d7981 */ /* 0x000f62000c1e1900 */
[----:B-1----:R-:W-:Y:S03]  /*4190*/  MOV R5, R115 ;  /* 0x0000007300057202 */ /* 0x002fe60000000f00 */
[----:B------:R1:W5:Y:S01]  /*41a0*/  LDG.E R108, desc[UR8][R6.64+0xa0] ;  /* 0x0000a008066c7981 */ /* 0x000362000c1e1900 */
[----:B------:R-:W-:Y:S02]  /*41b0*/  @P0 FSEL R5, R115, -INF , !P4 ;  /* 0xff80000073050808 */ /* 0x000fe40006000000 */
[----:B------:R-:W-:Y:S03]  /*41c0*/  PLOP3.LUT P0, PT, PT, PT, UP0, 0x80, 0x0 ;  /* 0x000000000000781c */ /* 0x000fe60003f0f008 */
[----:B------:R-:W-:Y:S01]  /*41d0*/  FFMA.FTZ R11, R5, UR10, -R2 ;  /* 0x0000000a050b7c23 */ /* 0x000fe20008010802 */
[----:B----4-:R-:W-:Y:S02]  /*41e0*/  MOV R5, R122 ;  /* 0x0000007a00057202 */ /* 0x010fe40000000f00 */
[----:B------:R-:W-:Y:S01]  /*41f0*/  @P3 FSEL R5, R122, -INF , !P4 ;  /* 0xff8000007a053808 */ /* 0x000fe20006000000 */
[----:B------:R4:W-:Y:S01]  /*4200*/  MUFU.EX2 R130, R11 ;  /* 0x0000000b00827308 */ /* 0x0009e20000000800 */
[----:B------:R-:W-:Y:S02]  /*4210*/  PLOP3.LUT P3, PT, PT, PT, UP0, 0x80, 0x0 ;  /* 0x000000000000781c */ /* 0x000fe40003f6f008 */
[----:B--2---:R-:W-:Y:S01]  /*4220*/  MOV R10, R120 ;  /* 0x00000078000a7202 */ /* 0x004fe20000000f00 */
[--C-:B------:R-:W-:Y:S01]  /*4230*/  FFMA.FTZ R5, R5, UR10, -R0.reuse ;  /* 0x0000000a05057c23 */ /* 0x100fe20008010800 */
[----:B------:R-:W-:Y:S01]  /*4240*/  @P2 FSEL R10, R120, -INF , !P6 ;  /* 0xff800000780a2808 */ /* 0x000fe20007000000 */
[C---:B------:R-:W-:Y:S01]  /*4250*/  @P0 VIADD R12, R9.reuse, 0x18 ;  /* 0x00000018090c0836 */ /* 0x040fe20000000000 */
[----:B------:R-:W-:Y:S03]  /*4260*/  PLOP3.LUT P0, PT, PT, PT, UP0, 0x80, 0x0 ;  /* 0x000000000000781c */ /* 0x000fe60003f0f008 */
[----:B------:R2:W-:Y:S01]  /*4270*/  MUFU.EX2 R138, R5 ;  /* 0x00000005008a7308 */ /* 0x0005e20000000800 */
[----:B------:R-:W-:Y:S02]  /*4280*/  PLOP3.LUT P4, PT, PT, PT, UP0, 0x80, 0x0 ;  /* 0x000000000000781c */ /* 0x000fe40003f8f008 */
[----:B------:R-:W-:Y:S02]  /*4290*/  PLOP3.LUT P2, PT, PT, PT, UP0, 0x80, 0x0 ;  /* 0x000000000000781c */ /* 0x000fe40003f4f008 */
[----:B------:R-:W-:Y:S02]  /*42a0*/  @P3 ISETP.GE.AND P3, PT, R12, UR6, PT ;  /* 0x000000060c003c0c */ /* 0x000fe4000bf66270 */
[----:B-1----:R-:W-:Y:S02]  /*42b0*/  F2FP.F16.F32.PACK_AB R6, R226, R227 ;  /* 0x000000e3e206723e */ /* 0x002fe400000000ff */
[----:B----4-:R-:W-:Y:S01]  /*42c0*/  @P5 IADD3 R11, R9, 0x19, RZ ;  /* 0x00000019090b5810 */ /* 0x010fe20007ffe0ff */
[----:B------:R-:W-:Y:S04]  /*42d0*/  FFMA.FTZ R9, R10, UR10, -R0 ;  /* 0x0000000a0a097c23 */ /* 0x000fe80008010800 */
[----:B------:R-:W-:Y:S01]  /*42e0*/  @P4 ISETP.GE.AND P5, PT, R11, UR6, PT ;  /* 0x000000060b004c0c */ /* 0x000fe2000bfa6270 */
[----:B------:R1:W-:Y:S01]  /*42f0*/  MUFU.EX2 R137, R9 ;  /* 0x0000000900897308 */ /* 0x0003e20000000800 */
[----:B------:R-:W-:Y:S02]  /*4300*/  PLOP3.LUT P4, PT, PT, PT, UP0, 0x80, 0x0 ;  /* 0x000000000000781c */ /* 0x000fe40003f8f008 */
[----:B--2---:R-:W-:Y:S02]  /*4310*/  MOV R5, R113 ;  /* 0x0000007100057202 */ /* 0x004fe40000000f00 */
[----:B------:R-:W-:Y:S02]  /*4320*/  @P0 FSEL R5, R113, -INF , !P3 ;  /* 0xff80000071050808 */ /* 0x000fe40005800000 */
[----:B------:R-:W-:Y:S03]  /*4330*/  PLOP3.LUT P0, PT, PT, PT, UP0, 0x80, 0x0 ;  /* 0x000000000000781c */ /* 0x000fe60003f0f008 */
[----:B------:R-:W-:Y:S04]  /*4340*/  FFMA.FTZ R5, R5, UR10, -R2 ;  /* 0x0000000a05057c23 */ /* 0x000fe80008010802 */
[----:B------:R2:W-:Y:S01]  /*4350*/  MUFU.EX2 R125, R5 ;  /* 0x00000005007d7308 */ /* 0x0005e20000000800 */
[----:B-1----:R-:W-:Y:S01]  /*4360*/  IMAD.MOV.U32 R9, RZ, RZ, R112 ;  /* 0x000000ffff097224 */ /* 0x002fe200078e0070 */
[----:B------:R-:W-:Y:S02]  /*4370*/  @P2 FSEL R9, R112, -INF , !P5 ;  /* 0xff80000070092808 */ /* 0x000fe40006800000 */
[----:B------:R-:W-:Y:S03]  /*4380*/  PLOP3.LUT P2, PT, PT, PT, UP0, 0x80, 0x0 ;  /* 0x000000000000781c */ /* 0x000fe60003f4f008 */
[----:B------:R-:W-:Y:S04]  /*4390*/  FFMA.FTZ R2, R9, UR10, -R2 ;  /* 0x0000000a09027c23 */ /* 0x000fe80008010802 */
[----:B------:R1:W-:Y:S01]  /*43a0*/  MUFU.EX2 R124, R2 ;  /* 0x00000002007c7308 */ /* 0x0003e20000000800 */
[----:B--2---:R-:W-:Y:S02]  /*43b0*/  MOV R5, R193 ;  /* 0x000000c100057202 */ /* 0x004fe40000000f00 */
[----:B------:R-:W-:Y:S02]  /*43c0*/  @P4 FSEL R5, R193, -INF , !P3 ;  /* 0xff800000c1054808 */ /* 0x000fe40005800000 */
[----:B------:R-:W-:Y:S03]  /*43d0*/  PLOP3.LUT P4, PT, PT, PT, UP0, 0x80, 0x0 ;  /* 0x000000000000781c */ /* 0x000fe60003f8f008 */
[--C-:B------:R-:W-:Y:S04]  /*43e0*/  FFMA.FTZ R5, R5, UR10, -R8.reuse ;  /* 0x0000000a05057c23 */ /* 0x100fe80008010808 */
[----:B------:R2:W-:Y:S01]  /*43f0*/  MUFU.EX2 R214, R5 ;  /* 0x0000000500d67308 */ /* 0x0005e20000000800 */
[----:B-1----:R-:W-:Y:S02]  /*4400*/  MOV R2, R198 ;  /* 0x000000c600027202 */ /* 0x002fe40000000f00 */
[----:B------:R-:W-:Y:S02]  /*4410*/  @P0 FSEL R2, R198, -INF , !P5 ;  /* 0xff800000c6020808 */ /* 0x000fe40006800000 */
[----:B------:R-:W-:Y:S03]  /*4420*/  PLOP3.LUT P0, PT, PT, PT, UP0, 0x80, 0x0 ;  /* 0x000000000000781c */ /* 0x000fe60003f0f008 */
[----:B------:R-:W-:Y:S01]  /*4430*/  FFMA.FTZ R8, R2, UR10, -R8 ;  /* 0x0000000a02087c23 */ /* 0x000fe20008010808 */
[----:B------:R-:W-:Y:S01]  /*4440*/  IMAD.MOV.U32 R2, RZ, RZ, R199 ;  /* 0x000000ffff027224 */ /* 0x000fe200078e00c7 */
[----:B------:R-:W-:Y:S02]  /*4450*/  @P4 FSEL R2, R199, -INF , !P5 ;  /* 0xff800000c7024808 */ /* 0x000fe40006800000 */
[----:B------:R1:W-:Y:S01]  /*4460*/  MUFU.EX2 R213, R8 ;  /* 0x0000000800d57308 */ /* 0x0003e20000000800 */
[----:B--2---:R-:W-:Y:S02]  /*4470*/  MOV R5, R200 ;  /* 0x000000c800057202 */ /* 0x004fe40000000f00 */
[----:B------:R-:W-:Y:S02]  /*4480*/  @P2 FSEL R5, R200, -INF , !P3 ;  /* 0xff800000c8052808 */ /* 0x000fe40005800000 */
[----:B------:R-:W-:Y:S03]  /*4490*/  PLOP3.LUT P2, PT, PT, PT, UP0, 0x80, 0x0 ;  /* 0x000000000000781c */ /* 0x000fe60003f4f008 */
[--C-:B------:R-:W-:Y:S01]  /*44a0*/  FFMA.FTZ R5, R5, UR10, -R4.reuse ;  /* 0x0000000a05057c23 */ /* 0x100fe20008010804 */
[----:B------:R-:W-:Y:S01]  /*44b0*/  FFMA.FTZ R4, R2, UR10, -R4 ;  /* 0x0000000a02047c23 */ /* 0x000fe20008010804 */
[----:B------:R-:W-:Y:S02]  /*44c0*/  F2FP.F16.F32.PACK_AB R2, R228, R229 ;  /* 0x000000e5e402723e */ /* 0x000fe400000000ff */
[----:B------:R2:W-:Y:S01]  /*44d0*/  MUFU.EX2 R223, R5 ;  /* 0x0000000500df7308 */ /* 0x0005e20000000800 */
[----:B-1----:R-:W-:Y:S02]  /*44e0*/  MOV R8, R116 ;  /* 0x0000007400087202 */ /* 0x002fe40000000f00 */
[----:B------:R1:W-:Y:S03]  /*44f0*/  STS [R191+0xe000], R2 ;  /* 0x00e00002bf007388 */ /* 0x0003e60000000800 */
[----:B------:R-:W-:Y:S04]  /*4500*/  @P2 FSEL R8, R116, -INF , !P5 ;  /* 0xff80000074082808 */ /* 0x000fe80006800000 */
[----:B------:R4:W1:Y:S01]  /*4510*/  MUFU.EX2 R222, R4 ;  /* 0x0000000400de7308 */ /* 0x0008620000000800 */
[----:B------:R-:W-:Y:S02]  /*4520*/  PLOP3.LUT P2, PT, PT, PT, UP3, 0x80, 0x0 ;  /* 0x000000000000781c */ /* 0x000fe40003f4f038 */
[----:B--2---:R-:W-:Y:S02]  /*4530*/  MOV R5, R117 ;  /* 0x0000007500057202 */ /* 0x004fe40000000f00 */
[----:B------:R-:W-:Y:S05]  /*4540*/  @P0 FSEL R5, R117, -INF , !P3 ;  /* 0xff80000075050808 */ /* 0x000fea0005800000 */
[--C-:B------:R-:W-:Y:S01]  /*4550*/  FFMA.FTZ R5, R5, UR10, -R0.reuse ;  /* 0x0000000a05057c23 */ /* 0x100fe20008010800 */
[----:B----4-:R-:W-:Y:S01]  /*4560*/  F2FP.F16.F32.PACK_AB R4, R231, R230 ;  /* 0x000000e6e704723e */ /* 0x010fe200000000ff */
[----:B------:R-:W-:Y:S01]  /*4570*/  FFMA.FTZ R0, R8, UR10, -R0 ;  /* 0x0000000a08007c23 */ /* 0x000fe20008010800 */
[----:B-1----:R-:W-:Y:S01]  /*4580*/  F2FP.F16.F32.PACK_AB R2, R220, R221 ;  /* 0x000000dddc02723e */ /* 0x002fe200000000ff */
[----:B------:R1:W-:Y:S02]  /*4590*/  MUFU.EX2 R134, R5 ;  /* 0x0000000500867308 */ /* 0x0003e40000000800 */
[----:B------:R2:W-:Y:S04]  /*45a0*/  STS [R191+0xe400], R4 ;  /* 0x00e40004bf007388 */ /* 0x0005e80000000800 */
[----:B------:R4:W-:Y:S04]  /*45b0*/  STS [R192+0xe000], R2 ;  /* 0x00e00002c0007388 */ /* 0x0009e80000000800 */
[----:B------:R2:W4:Y:S01]  /*45c0*/  MUFU.EX2 R132, R0 ;  /* 0x0000000000847308 */ /* 0x0005220000000800 */
[----:B------:R4:W-:Y:S01]  /*45d0*/  STS [R192+0xe400], R6 ;  /* 0x00e40006c0007388 */ /* 0x0009e20000000800 */
[----:B-1----:R-:W-:Y:S05]  /*45e0*/  F2FP.F16.F32.PACK_AB R5, R139, R184 ;  /* 0x000000b88b05723e */ /* 0x002fea00000000ff */
[----:B------:R1:W-:Y:S01]  /*45f0*/  STS [R191+0xf000], R5 ;  /* 0x00f00005bf007388 */ /* 0x0003e20000000800 */
[----:B--2---:R-:W-:Y:S02]  /*4600*/  F2FP.F16.F32.PACK_AB R0, R222, R223 ;  /* 0x000000dfde00723e */ /* 0x004fe400000000ff */
[----:B------:R-:W-:Y:S02]  /*4610*/  F2FP.F16.F32.PACK_AB R4, R187, R188 ;  /* 0x000000bcbb04723e */ /* 0x000fe400000000ff */
[----:B----4-:R-:W-:Y:S03]  /*4620*/  F2FP.F16.F32.PACK_AB R2, R133, R135 ;  /* 0x000000878502723e */ /* 0x010fe600000000ff */
[----:B------:R2:W-:Y:S01]  /*4630*/  STS [R191+0xf400], R4 ;  /* 0x00f40004bf007388 */ /* 0x0005e20000000800 */
[----:B------:R-:W-:Y:S03]  /*4640*/  F2FP.F16.F32.PACK_AB R6, R185, R186 ;  /* 0x000000bab906723e */ /* 0x000fe600000000ff */
[----:B------:R4:W-:Y:S04]  /*4650*/  STS [R192+0xf000], R2 ;  /* 0x00f00002c0007388 */ /* 0x0009e80000000800 */
[----:B------:R4:W-:Y:S01]  /*4660*/  STS [R192+0xf400], R6 ;  /* 0x00f40006c0007388 */ /* 0x0009e20000000800 */
[----:B-1----:R-:W-:Y:S05]  /*4670*/  F2FP.F16.F32.PACK_AB R5, R219, R218 ;  /* 0x000000dadb05723e */ /* 0x002fea00000000ff */
[----:B------:R1:W-:Y:S01]  /*4680*/  STS [R190+0xe000], R5 ;  /* 0x00e00005be007388 */ /* 0x0003e20000000800 */
[----:B--2---:R-:W-:Y:S02]  /*4690*/  F2FP.F16.F32.PACK_AB R4, R225, R224 ;  /* 0x000000e0e104723e */ /* 0x004fe400000000ff */
[----:B----4-:R-:W-:Y:S03]  /*46a0*/  F2FP.F16.F32.PACK_AB R2, R213, R214 ;  /* 0x000000d6d502723e */ /* 0x010fe600000000ff */
[----:B------:R2:W-:Y:S01]  /*46b0*/  STS [R190+0xe400], R4 ;  /* 0x00e40004be007388 */ /* 0x0005e20000000800 */
[----:B------:R-:W-:Y:S03]  /*46c0*/  F2FP.F16.F32.PACK_AB R6, R129, R130 ;  /* 0x000000828106723e */ /* 0x000fe600000000ff */
[----:B------:R4:W-:Y:S04]  /*46d0*/  STS [R189+0xe000], R2 ;  /* 0x00e00002bd007388 */ /* 0x0009e80000000800 */
[----:B------:R4:W-:Y:S04]  /*46e0*/  STS [R189+0xe400], R0 ;  /* 0x00e40000bd007388 */ /* 0x0009e80000000800 */
[----:B------:R-:W-:Y:S01]  /*46f0*/  STS [R190+0xf000], R6 ;  /* 0x00f00006be007388 */ /* 0x000fe20000000800 */
[----:B-1----:R-:W-:Y:S05]  /*4700*/  F2FP.F16.F32.PACK_AB R5, R137, R138 ;  /* 0x0000008a8905723e */ /* 0x002fea00000000ff */
[----:B------:R-:W-:Y:S01]  /*4710*/  STS [R190+0xf400], R5 ;  /* 0x00f40005be007388 */ /* 0x000fe20000000800 */
[----:B--2---:R-:W-:Y:S02]  /*4720*/  F2FP.F16.F32.PACK_AB R4, R124, R125 ;  /* 0x0000007d7c04723e */ /* 0x004fe400000000ff */
[----:B----4-:R-:W-:Y:S03]  /*4730*/  F2FP.F16.F32.PACK_AB R2, R132, R134 ;  /* 0x000000868402723e */ /* 0x010fe600000000ff */
[----:B------:R-:W-:Y:S01]  /*4740*/  STS [R189+0xf000], R4 ;  /* 0x00f00004bd007388 */ /* 0x000fe20000000800 */
[----:B------:R-:W-:Y:S03]  /*4750*/  LEA R0, R181, UR4, 0x1 ;  /* 0x00000004b5007c11 */ /* 0x000fe6000f8e08ff */
[----:B------:R1:W-:Y:S04]  /*4760*/  STS [R189+0xf400], R2 ;  /* 0x00f40002bd007388 */ /* 0x0003e80000000800 */
[----:B------:R-:W2:Y:S08]  /*4770*/  LDSM.16.M88.4 R32, [R0+0x4000] ;  /* 0x004000000020783b */ /* 0x000eb00000000200 */
[----:B------:R4:W3:Y:S01]  /*4780*/  LDSM.16.M88.4 R28, [R0+0x5000] ;  /* 0x00500000001c783b */ /* 0x0008e20000000200 */
[----:B-1----:R-:W-:Y:S07]  /*4790*/  IADD3 R2, R179, R0, RZ ;  /* 0x00000000b3027210 */ /* 0x002fee0007ffe0ff */
[----:B------:R-:W1:Y:S01]  /*47a0*/  LDSM.16.M88.4 R100, [R2+0x4000] ;  /* 0x004000000264783b */ /* 0x000e620000000200 */
[C---:B----4-:R-:W-:Y:S07]  /*47b0*/  IMAD.IADD R0, R128.reuse, 0x1, R0 ;  /* 0x0000000180007824 */ /* 0x050fee00078e0200 */
[----:B------:R-:W4:Y:S01]  /*47c0*/  LDSM.16.M88.4 R104, [R2+0x5000] ;  /* 0x005000000268783b */ /* 0x000f220000000200 */
[-C--:B--2---:R-:W-:Y:S06]  /*47d0*/  HMMA.16816.F32 R4, R32, R140.reuse, RZ ;  /* 0x0000008c2004723c */ /* 0x084fec00000018ff */
[C---:B---3--:R-:W-:Y:S06]  /*47e0*/  HMMA.16816.F32 R8, R28.reuse, R140, RZ ;  /* 0x0000008c1c08723c */ /* 0x048fec00000018ff */
[-C--:B------:R-:W-:Y:S06]  /*47f0*/  HMMA.16816.F32 R12, R28, R142.reuse, RZ ;  /* 0x0000008e1c0c723c */ /* 0x080fec00000018ff */
[C---:B------:R-:W-:Y:S06]  /*4800*/  HMMA.16816.F32 R16, R32.reuse, R142, RZ ;  /* 0x0000008e2010723c */ /* 0x040fec00000018ff */
[-C--:B------:R-:W-:Y:S06]  /*4810*/  HMMA.16816.F32 R20, R32, R144.reuse, RZ ;  /* 0x000000902014723c */ /* 0x080fec00000018ff */
[C---:B------:R-:W-:Y:S06]  /*4820*/  HMMA.16816.F32 R24, R28.reuse, R144, RZ ;  /* 0x000000901c18723c */ /* 0x040fec00000018ff */
[-C--:B------:R-:W-:Y:S06]  /*4830*/  HMMA.16816.F32 R28, R28, R146.reuse, RZ ;  /* 0x000000921c1c723c */ /* 0x080fec00000018ff */
[----:B------:R-:W-:Y:S06]  /*4840*/  HMMA.16816.F32 R32, R32, R146, RZ ;  /* 0x000000922020723c */ /* 0x000fec00000018ff */
[-C--:B-1----:R-:W-:Y:S06]  /*4850*/  HMMA.16816.F32 R4, R100, R148.reuse, R4 ;  /* 0x000000946404723c */ /* 0x082fec0000001804 */
[C---:B----4-:R-:W-:Y:S06]  /*4860*/  HMMA.16816.F32 R8, R104.reuse, R148, R8 ;  /* 0x000000946808723c */ /* 0x050fec0000001808 */
[-C--:B------:R-:W-:Y:S06]  /*4870*/  HMMA.16816.F32 R12, R104, R150.reuse, R12 ;  /* 0x00000096680c723c */ /* 0x080fec000000180c */
[C---:B------:R-:W-:Y:S06]  /*4880*/  HMMA.16816.F32 R16, R100.reuse, R150, R16 ;  /* 0x000000966410723c */ /* 0x040fec0000001810 */
[-C--:B------:R-:W-:Y:S06]  /*4890*/  HMMA.16816.F32 R20, R100, R152.reuse, R20 ;  /* 0x000000986414723c */ /* 0x080fec0000001814 */
[C---:B------:R-:W-:Y:S06]  /*48a0*/  HMMA.16816.F32 R24, R104.reuse, R152, R24 ;  /* 0x000000986818723c */ /* 0x040fec0000001818 */
[-C--:B------:R-:W-:Y:S01]  /*48b0*/  HMMA.16816.F32 R28, R104, R154.reuse, R28 ;  /* 0x0000009a681c723c */ /* 0x080fe2000000181c */
[----:B------:R-:W-:Y:S05]  /*48c0*/  LDSM.16.M88.4 R104, [R0+0x5000] ;  /* 0x005000000068783b */ /* 0x000fea0000000200 */
[----:B------:R-:W-:Y:S03]  /*48d0*/  HMMA.16816.F32 R32, R100, R154, R32 ;  /* 0x0000009a6420723c */ /* 0x000fe60000001820 */
[----:B------:R1:W2:Y:S02]  /*48e0*/  LDSM.16.M88.4 R100, [R0+0x4000] ;  /* 0x004000000064783b */ /* 0x0002a40000000200 */
[----:B-1----:R-:W-:Y:S02]  /*48f0*/  IADD3 R0, R128, R2, RZ ;  /* 0x0000000280007210 */ /* 0x002fe40007ffe0ff */
[----:B------:R-:W-:Y:S01]  /*4900*/  MOV R2, UR4 ;  /* 0x0000000400027c02 */ /* 0x000fe20008000f00 */
[-C--:B--2---:R-:W-:Y:S06]  /*4910*/  HMMA.16816.F32 R4, R100, R156.reuse, R4 ;  /* 0x0000009c6404723c */ /* 0x084fec0000001804 */
[C---:B------:R-:W-:Y:S06]  /*4920*/  HMMA.16816.F32 R8, R104.reuse, R156, R8 ;  /* 0x0000009c6808723c */ /* 0x040fec0000001808 */
[-C--:B------:R-:W-:Y:S06]  /*4930*/  HMMA.16816.F32 R12, R104, R158.reuse, R12 ;  /* 0x0000009e680c723c */ /* 0x080fec000000180c */
[C---:B------:R-:W-:Y:S06]  /*4940*/  HMMA.16816.F32 R16, R100.reuse, R158, R16 ;  /* 0x0000009e6410723c */ /* 0x040fec0000001810 */
[-C--:B------:R-:W-:Y:S06]  /*4950*/  HMMA.16816.F32 R20, R100, R160.reuse, R20 ;  /* 0x000000a06414723c */ /* 0x080fec0000001814 */
[C---:B------:R-:W-:Y:S06]  /*4960*/  HMMA.16816.F32 R24, R104.reuse, R160, R24 ;  /* 0x000000a06818723c */ /* 0x040fec0000001818 */
[-C--:B------:R-:W-:Y:S01]  /*4970*/  HMMA.16816.F32 R28, R104, R162.reuse, R28 ;  /* 0x000000a2681c723c */ /* 0x080fe2000000181c */
[----:B------:R-:W1:Y:S05]  /*4980*/  LDSM.16.M88.4 R104, [R0+0x4000] ;  /* 0x004000000068783b */ /* 0x000e6a0000000200 */
[----:B------:R-:W-:Y:S03]  /*4990*/  HMMA.16816.F32 R32, R100, R162, R32 ;  /* 0x000000a26420723c */ /* 0x000fe60000001820 */
[----:B------:R2:W3:Y:S02]  /*49a0*/  LDSM.16.M88.4 R100, [R0+0x5000] ;  /* 0x005000000064783b */ /* 0x0004e40000000200 */
[----:B--2---:R-:W-:Y:S06]  /*49b0*/  SHF.L.U32 R0, R180, 0x1, RZ ;  /* 0x00000001b4007819 */ /* 0x004fec00000006ff */
[----:B------:R-:W-:Y:S01]  /*49c0*/  IADD3 R0, R0, 0x4000, R2 ;  /* 0x0000400000007810 */ /* 0x000fe20007ffe002 */
[-C--:B-1----:R-:W-:Y:S06]  /*49d0*/  HMMA.16816.F32 R4, R104, R164.reuse, R4 ;  /* 0x000000a46804723c */ /* 0x082fec0000001804 */
[C---:B---3--:R-:W-:Y:S06]  /*49e0*/  HMMA.16816.F32 R8, R100.reuse, R164, R8 ;  /* 0x000000a46408723c */ /* 0x048fec0000001808 */
[-C--:B------:R-:W-:Y:S06]  /*49f0*/  HMMA.16816.F32 R12, R100, R166.reuse, R12 ;  /* 0x000000a6640c723c */ /* 0x080fec000000180c */
[C---:B------:R-:W-:Y:S06]  /*4a00*/  HMMA.16816.F32 R16, R104.reuse, R166, R16 ;  /* 0x000000a66810723c */ /* 0x040fec0000001810 */
[C---:B------:R-:W-:Y:S01]  /*4a10*/  FADD.FTZ R4, -R111.reuse, R4 ;  /* 0x000000046f047221 */ /* 0x040fe20000010100 */
[-C--:B------:R-:W-:Y:S04]  /*4a20*/  HMMA.16816.F32 R20, R104, R168.reuse, R20 ;  /* 0x000000a86814723c */ /* 0x080fe80000001814 */
[C---:B------:R-:W-:Y:S02]  /*4a30*/  FADD.FTZ R6, -R110.reuse, R6 ;  /* 0x000000066e067221 */ /* 0x040fe40000010100 */
[C---:B------:R-:W-:Y:S05]  /*4a40*/  HMMA.16816.F32 R24, R100.reuse, R168, R24 ;  /* 0x000000a86418723c */ /* 0x040fea0000001818 */
[----:B------:R-:W-:Y:S01]  /*4a50*/  FADD.FTZ R7, -R110, R7 ;  /* 0x000000076e077221 */ /* 0x000fe20000010100 */
[-C--:B------:R-:W-:Y:S06]  /*4a60*/  HMMA.16816.F32 R28, R100, R170.reuse, R28 ;  /* 0x000000aa641c723c */ /* 0x080fec000000181c */
[----:B------:R-:W-:Y:S05]  /*4a70*/  HMMA.16816.F32 R32, R104, R170, R32 ;  /* 0x000000aa6820723c */ /* 0x000fea0000001820 */
[----:B------:R-:W-:Y:S01]  /*4a80*/  FADD.FTZ R101, -R111, R5 ;  /* 0x000000056f657221 */ /* 0x000fe20000010100 */
[----:B------:R-:W-:Y:S01]  /*4a90*/  FMUL.FTZ R100, R229, R4 ;  /* 0x00000004e5647220 */ /* 0x000fe20000410000 */
[----:B------:R-:W-:Y:S01]  /*4aa0*/  FFMA.FTZ R5, -R206, R206, 1 ;  /* 0x3f800000ce057423 */ /* 0x000fe200000101ce */
[----:B------:R-:W-:Y:S03]  /*4ab0*/  FFMA.FTZ R4, -R205, R205, 1 ;  /* 0x3f800000cd047423 */ /* 0x000fe600000101cd */
[----:B------:R-:W-:Y:S01]  /*4ac0*/  FMUL.FTZ R101, R228, R101 ;  /* 0x00000065e4657220 */ /* 0x000fe20000410000 */
[----:B------:R-:W-:Y:S01]  /*4ad0*/  FMUL.FTZ R5, R5, UR5 ;  /* 0x0000000505057c20 */ /* 0x000fe20008410000 */
[----:B------:R-:W-:Y:S01]  /*4ae0*/  FMUL.FTZ R4, R4, UR5 ;  /* 0x0000000504047c20 */ /* 0x000fe20008410000 */
[C---:B------:R-:W-:Y:S01]  /*4af0*/  FADD.FTZ R16, -R111.reuse, R16 ;  /* 0x000000106f107221 */ /* 0x040fe20000010100 */
[----:B------:R-:W-:Y:S01]  /*4b00*/  FADD.FTZ R17, -R111, R17 ;  /* 0x000000116f117221 */ /* 0x000fe20000010100 */
[----:B------:R-:W-:Y:S01]  /*4b10*/  FMUL.FTZ R5, R100, R5 ;  /* 0x0000000564057220 */ /* 0x000fe20000410000 */
[----:B------:R-:W-:Y:S01]  /*4b20*/  FMUL.FTZ R4, R101, R4 ;  /* 0x0000000465047220 */ /* 0x000fe20000410000 */
[C---:B------:R-:W-:Y:S01]  /*4b30*/  FADD.FTZ R100, -R111.reuse, R20 ;  /* 0x000000146f647221 */ /* 0x040fe20000010100 */
[----:B------:R-:W-:Y:S01]  /*4b40*/  FMUL.FTZ R20, R220, R17 ;  /* 0x00000011dc147220 */ /* 0x000fe20000410000 */
[----:B------:R-:W-:Y:S01]  /*4b50*/  FADD.FTZ R21, -R111, R21 ;  /* 0x000000156f157221 */ /* 0x000fe20000010100 */
[----:B------:R-:W-:Y:S01]  /*4b60*/  FFMA.FTZ R17, -R201, R201, 1 ;  /* 0x3f800000c9117423 */ /* 0x000fe200000101c9 */
[----:B------:R-:W-:Y:S01]  /*4b70*/  F2FP.F16.F32.PACK_AB R2, R4, R5 ;  /* 0x000000050402723e */ /* 0x000fe200000000ff */
[----:B------:R-:W-:Y:S01]  /*4b80*/  FMUL.FTZ R5, R221, R16 ;  /* 0x00000010dd057220 */ /* 0x000fe20000410000 */
[----:B------:R-:W-:Y:S01]  /*4b90*/  FFMA.FTZ R16, -R204, R204, 1 ;  /* 0x3f800000cc107423 */ /* 0x000fe200000101cc */
[----:B------:R-:W-:Y:S01]  /*4ba0*/  FFMA.FTZ R4, -R203, R203, 1 ;  /* 0x3f800000cb047423 */ /* 0x000fe200000101cb */
[----:B------:R-:W-:Y:S01]  /*4bb0*/  FMUL.FTZ R101, R219, R21 ;  /* 0x00000015db657220 */ /* 0x000fe20000410000 */
[----:B------:R-:W-:Y:S01]  /*4bc0*/  FFMA.FTZ R21, -R202, R202, 1 ;  /* 0x3f800000ca157423 */ /* 0x000fe200000101ca */
[----:B------:R-:W-:Y:S01]  /*4bd0*/  FMUL.FTZ R16, R16, UR5 ;  /* 0x0000000510107c20 */ /* 0x000fe20008410000 */
[----:B------:R-:W-:Y:S01]  /*4be0*/  FMUL.FTZ R4, R4, UR5 ;  /* 0x0000000504047c20 */ /* 0x000fe20008410000 */
[----:B------:R-:W-:Y:S01]  /*4bf0*/  FMUL.FTZ R100, R218, R100 ;  /* 0x00000064da647220 */ /* 0x000fe20000410000 */
[----:B------:R-:W-:Y:S01]  /*4c00*/  FMUL.FTZ R17, R17, UR5 ;  /* 0x0000000511117c20 */ /* 0x000fe20008410000 */
[----:B------:R-:W-:Y:S01]  /*4c10*/  FMUL.FTZ R16, R5, R16 ;  /* 0x0000001005107220 */ /* 0x000fe20000410000 */
[----:B------:R-:W-:Y:S01]  /*4c20*/  FMUL.FTZ R4, R20, R4 ;  /* 0x0000000414047220 */ /* 0x000fe20000410000 */
[----:B------:R-:W-:Y:S01]  /*4c30*/  FADD.FTZ R20, -R111, R32 ;  /* 0x000000206f147221 */ /* 0x000fe20000010100 */
[----:B------:R-:W-:Y:S01]  /*4c40*/  FFMA.FTZ R5, -R193, R193, 1 ;  /* 0x3f800000c1057423 */ /* 0x000fe200000101c1 */
[----:B------:R-:W-:Y:S01]  /*4c50*/  FMUL.FTZ R21, R21, UR5 ;  /* 0x0000000515157c20 */ /* 0x000fe20008410000 */
[----:B------:R-:W-:Y:S01]  /*4c60*/  FADD.FTZ R33, -R111, R33 ;  /* 0x000000216f217221 */ /* 0x000fe20000010100 */
[----:B------:R-:W-:Y:S01]  /*4c70*/  FMUL.FTZ R20, R214, R20 ;  /* 0x00000014d6147220 */ /* 0x000fe20000410000 */
[----:B------:R-:W-:Y:S01]  /*4c80*/  FMUL.FTZ R5, R5, UR5 ;  /* 0x0000000505057c20 */ /* 0x000fe20008410000 */
[----:B------:R-:W-:Y:S01]  /*4c90*/  FMUL.FTZ R17, R100, R17 ;  /* 0x0000001164117220 */ /* 0x000fe20000410000 */
[----:B------:R-:W-:Y:S01]  /*4ca0*/  FMUL.FTZ R100, R230, R6 ;  /* 0x00000006e6647220 */ /* 0x000fe20000410000 */
[----:B------:R-:W-:Y:S01]  /*4cb0*/  FMUL.FTZ R21, R101, R21 ;  /* 0x0000001565157220 */ /* 0x000fe20000410000 */
        /* <DEDUP_REMOVED lines=10> */
[----:B------:R-:W-:Y:S01]  /*4d60*/  F2FP.F16.F32.PACK_AB R7, R4, R16 ;  /* 0x000000100407723e */ /* 0x000fe200000000ff */
[----:B------:R-:W-:Y:S01]  /*4d70*/  FMUL.FTZ R4, R100, R6 ;  /* 0x0000000664047220 */ /* 0x000fe20000410000 */
[----:B------:R-:W-:Y:S01]  /*4d80*/  FMUL.FTZ R6, R33, R32 ;  /* 0x0000002021067220 */ /* 0x000fe20000410000 */
[----:B------:R-:W-:Y:S01]  /*4d90*/  F2FP.F16.F32.PACK_AB R21, R21, R17 ;  /* 0x000000111515723e */ /* 0x000fe200000000ff */
[----:B------:R-:W-:Y:S01]  /*4da0*/  FADD.FTZ R18, -R110, R18 ;  /* 0x000000126e127221 */ /* 0x000fe20000010100 */
[----:B------:R-:W-:Y:S01]  /*4db0*/  F2FP.F16.F32.PACK_AB R20, R20, R5 ;  /* 0x000000051414723e */ /* 0x000fe200000000ff */
[C---:B------:R-:W-:Y:S01]  /*4dc0*/  FADD.FTZ R5, -R110.reuse, R19 ;  /* 0x000000136e057221 */ /* 0x040fe20000010100 */
[C---:B------:R-:W-:Y:S01]  /*4dd0*/  FADD.FTZ R22, -R110.reuse, R22 ;  /* 0x000000166e167221 */ /* 0x040fe20000010100 */
[----:B------:R-:W-:Y:S01]  /*4de0*/  FADD.FTZ R23, -R110, R23 ;  /* 0x000000176e177221 */ /* 0x000fe20000010100 */
[----:B------:R-:W-:Y:S01]  /*4df0*/  FFMA.FTZ R17, -R209, R209, 1 ;  /* 0x3f800000d1117423 */ /* 0x000fe200000101d1 */
[----:B------:R-:W-:Y:S01]  /*4e00*/  FFMA.FTZ R16, -R208, R208, 1 ;  /* 0x3f800000d0107423 */ /* 0x000fe200000101d0 */
[----:B------:R-:W-:Y:S01]  /*4e10*/  F2FP.F16.F32.PACK_AB R6, R6, R4 ;  /* 0x000000040606723e */ /* 0x000fe200000000ff */
[----:B------:R-:W-:Y:S01]  /*4e20*/  FMUL.FTZ R4, R227, R18 ;  /* 0x00000012e3047220 */ /* 0x000fe20000410000 */
[----:B------:R-:W-:Y:S01]  /*4e30*/  FMUL.FTZ R5, R226, R5 ;  /* 0x00000005e2057220 */ /* 0x000fe20000410000 */
[----:B------:R-:W-:Y:S01]  /*4e40*/  FMUL.FTZ R32, R224, R22 ;  /* 0x00000016e0207220 */ /* 0x000fe20000410000 */
[----:B------:R-:W-:Y:S01]  /*4e50*/  FMUL.FTZ R33, R225, R23 ;  /* 0x00000017e1217220 */ /* 0x000fe20000410000 */
[----:B------:R-:W-:Y:S01]  /*4e60*/  FMUL.FTZ R17, R17, UR5 ;  /* 0x0000000511117c20 */ /* 0x000fe20008410000 */
[----:B------:R-:W-:Y:S01]  /*4e70*/  FMUL.FTZ R16, R16, UR5 ;  /* 0x0000000510107c20 */ /* 0x000fe20008410000 */
[C---:B------:R-:W-:Y:S01]  /*4e80*/  FADD.FTZ R34, -R110.reuse, R34 ;  /* 0x000000226e227221 */ /* 0x040fe20000010100 */
[----:B------:R-:W-:Y:S01]  /*4e90*/  FADD.FTZ R35, -R110, R35 ;  /* 0x000000236e237221 */ /* 0x000fe20000010100 */
[----:B------:R-:W-:Y:S01]  /*4ea0*/  FFMA.FTZ R19, -R210, R210, 1 ;  /* 0x3f800000d2137423 */ /* 0x000fe200000101d2 */
[----:B------:R-:W-:Y:S01]  /*4eb0*/  FFMA.FTZ R18, -R207, R207, 1 ;  /* 0x3f800000cf127423 */ /* 0x000fe200000101cf */
[----:B------:R-:W-:Y:S01]  /*4ec0*/  FFMA.FTZ R23, -R200, R200, 1 ;  /* 0x3f800000c8177423 */ /* 0x000fe200000101c8 */
[----:B------:R-:W-:Y:S01]  /*4ed0*/  FFMA.FTZ R22, -R199, R199, 1 ;  /* 0x3f800000c7167423 */ /* 0x000fe200000101c7 */
[----:B------:R-:W-:Y:S01]  /*4ee0*/  FMUL.FTZ R17, R4, R17 ;  /* 0x0000001104117220 */ /* 0x000fe20000410000 */
[----:B------:R-:W-:Y:S01]  /*4ef0*/  FMUL.FTZ R16, R5, R16 ;  /* 0x0000001005107220 */ /* 0x000fe20000410000 */
[----:B------:R-:W-:Y:S01]  /*4f00*/  FMUL.FTZ R4, R223, R34 ;  /* 0x00000022df047220 */ /* 0x000fe20000410000 */
[----:B------:R-:W-:Y:S01]  /*4f10*/  FMUL.FTZ R5, R222, R35 ;  /* 0x00000023de057220 */ /* 0x000fe20000410000 */
[----:B------:R-:W-:Y:S01]  /*4f20*/  FMUL.FTZ R19, R19, UR5 ;  /* 0x0000000513137c20 */ /* 0x000fe20008410000 */
[----:B------:R-:W-:Y:S01]  /*4f30*/  FMUL.FTZ R18, R18, UR5 ;  /* 0x0000000512127c20 */ /* 0x000fe20008410000 */
[----:B------:R-:W-:Y:S01]  /*4f40*/  FMUL.FTZ R23, R23, UR5 ;  /* 0x0000000517177c20 */ /* 0x000fe20008410000 */
[----:B------:R-:W-:Y:S01]  /*4f50*/  FMUL.FTZ R22, R22, UR5 ;  /* 0x0000000516167c20 */ /* 0x000fe20008410000 */
        /* <DEDUP_REMOVED lines=10> */
[----:B------:R-:W-:Y:S01]  /*5000*/  VIADD R217, R217, UR15 ;  /* 0x0000000fd9d97c36 */ /* 0x000fe20008000000 */
[----:B------:R-:W-:Y:S01]  /*5010*/  IADD3 R173, R173, UR15, RZ ;  /* 0x0000000fadad7c10 */ /* 0x000fe2000fffe0ff */
[----:B-1----:R-:W-:Y:S05]  /*5020*/  IMAD.U32 R4, R32, -0x40, RZ ;  /* 0xffffffc020047824 */ /* 0x002fea00078e00ff */
[C---:B------:R-:W-:Y:S04]  /*5030*/  LEA R5, P0, R4.reuse, R194, 0x1 ;  /* 0x000000c204057211 */ /* 0x040fe800078008ff */
[----:B------:R-:W-:Y:S01]  /*5040*/  LEA.HI.X.SX32 R4, R4, R195, 0x1, P0 ;  /* 0x000000c304047211 */ /* 0x000fe200000f0eff */
[----:B------:R-:W-:Y:S03]  /*5050*/  IMAD.MOV.U32 R194, RZ, RZ, R5 ;  /* 0x000000ffffc27224 */ /* 0x000fe600078e0005 */
[----:B------:R-:W-:Y:S02]  /*5060*/  MOV R195, R4 ;  /* 0x0000000400c37202 */ /* 0x000fe40000000f00 */
        /* <DEDUP_REMOVED lines=8> */
.L_x_868:
[----:B------:R2:W-:Y:S01]  /*50f0*/  STS [R191+0xa000], R2 ;  /* 0x00a00002bf007388 */ /* 0x0005e20000000800 */
[C---:B-----5:R-:W-:Y:S01]  /*5100*/  FADD.FTZ R8, -R109.reuse, R8 ;  /* 0x000000086d087221 */ /* 0x060fe20000010100 */
[C---:B------:R-:W-:Y:S01]  /*5110*/  FADD.FTZ R9, -R109.reuse, R9 ;  /* 0x000000096d097221 */ /* 0x040fe20000010100 */
[----:B------:R-:W-:Y:S01]  /*5120*/  FADD.FTZ R12, -R109, R12 ;  /* 0x0000000c6d0c7221 */ /* 0x000fe20000010100 */
[----:B------:R3:W-:Y:S01]  /*5130*/  STS [R191+0xa400], R6 ;  /* 0x00a40006bf007388 */ /* 0x0007e20000000800 */
[----:B-1----:R-:W-:Y:S01]  /*5140*/  FFMA.FTZ R5, -R119, R119, 1 ;  /* 0x3f80000077057423 */ /* 0x002fe20000010177 */
[----:B------:R-:W-:Y:S01]  /*5150*/  FADD.FTZ R13, -R109, R13 ;  /* 0x0000000d6d0d7221 */ /* 0x000fe20000010100 */
[----:B------:R-:W-:Y:S01]  /*5160*/  FFMA.FTZ R4, -R118, R118, 1 ;  /* 0x3f80000076047423 */ /* 0x000fe20000010176 */
[----:B------:R1:W-:Y:S01]  /*5170*/  STS [R192+0xa000], R7 ;  /* 0x00a00007c0007388 */ /* 0x0003e20000000800 */
[----:B------:R-:W-:Y:S01]  /*5180*/  FMUL.FTZ R8, R184, R8 ;  /* 0x00000008b8087220 */ /* 0x000fe20000410000 */
[----:B------:R-:W-:Y:S01]  /*5190*/  FMUL.FTZ R9, R139, R9 ;  /* 0x000000098b097220 */ /* 0x000fe20000410000 */
[----:B------:R-:W-:Y:S01]  /*51a0*/  FMUL.FTZ R12, R135, R12 ;  /* 0x0000000c870c7220 */ /* 0x000fe20000410000 */
[----:B------:R-:W-:Y:S01]  /*51b0*/  FMUL.FTZ R5, R5, UR5 ;  /* 0x0000000505057c20 */ /* 0x000fe20008410000 */
[----:B------:R-:W-:Y:S01]  /*51c0*/  FMUL.FTZ R13, R133, R13 ;  /* 0x0000000d850d7220 */ /* 0x000fe20000410000 */
[----:B------:R-:W-:Y:S01]  /*51d0*/  FMUL.FTZ R4, R4, UR5 ;  /* 0x0000000504047c20 */ /* 0x000fe20008410000 */
[----:B------:R-:W-:Y:S01]  /*51e0*/  FADD.FTZ R28, -R109, R28 ;  /* 0x0000001c6d1c7221 */ /* 0x000fe20000010100 */
[----:B------:R-:W-:Y:S01]  /*51f0*/  FMUL.FTZ R12, R12, R5 ;  /* 0x000000050c0c7220 */ /* 0x000fe20000410000 */
[----:B------:R-:W-:Y:S01]  /*5200*/  FFMA.FTZ R5, -R113, R113, 1 ;  /* 0x3f80000071057423 */ /* 0x000fe20000010171 */
[----:B------:R-:W-:Y:S01]  /*5210*/  FMUL.FTZ R13, R13, R4 ;  /* 0x000000040d0d7220 */ /* 0x000fe20000410000 */
[----:B------:R-:W-:Y:S01]  /*5220*/  FADD.FTZ R29, -R109, R29 ;  /* 0x0000001d6d1d7221 */ /* 0x000fe20000010100 */
[----:B------:R-:W-:Y:S01]  /*5230*/  FFMA.FTZ R4, -R112, R112, 1 ;  /* 0x3f80000070047423 */ /* 0x000fe20000010170 */
[----:B------:R-:W-:Y:S01]  /*5240*/  FMUL.FTZ R28, R125, R28 ;  /* 0x0000001c7d1c7220 */ /* 0x000fe20000410000 */
[----:B------:R-:W-:Y:S01]  /*5250*/  FMUL.FTZ R5, R5, UR5 ;  /* 0x0000000505057c20 */ /* 0x000fe20008410000 */
[C---:B------:R-:W-:Y:S01]  /*5260*/  FADD.FTZ R24, -R109.reuse, R24 ;  /* 0x000000186d187221 */ /* 0x040fe20000010100 */
[----:B------:R-:W-:Y:S01]  /*5270*/  FMUL.FTZ R29, R124, R29 ;  /* 0x0000001d7c1d7220 */ /* 0x000fe20000410000 */
[----:B--2---:R-:W-:Y:S01]  /*5280*/  F2FP.F16.F32.PACK_AB R2, R16, R17 ;  /* 0x000000111002723e */ /* 0x004fe200000000ff */
[----:B------:R-:W-:Y:S01]  /*5290*/  FMUL.FTZ R4, R4, UR5 ;  /* 0x0000000504047c20 */ /* 0x000fe20008410000 */
[----:B------:R-:W-:Y:S01]  /*52a0*/  F2FP.F16.F32.PACK_AB R16, R18, R19 ;  /* 0x000000131210723e */ /* 0x000fe200000000ff */
[----:B------:R-:W-:Y:S01]  /*52b0*/  FADD.FTZ R25, -R109, R25 ;  /* 0x000000196d197221 */ /* 0x000fe20000010100 */
[----:B---3--:R-:W-:Y:S01]  /*52c0*/  FFMA.FTZ R6, -R121, R121, 1 ;  /* 0x3f80000079067423 */ /* 0x008fe20000010179 */
[----:B------:R2:W-:Y:S01]  /*52d0*/  STS [R192+0xa400], R2 ;  /* 0x00a40002c0007388 */ /* 0x0005e20000000800 */
[----:B------:R-:W-:Y:S01]  /*52e0*/  FMUL.FTZ R28, R28, R5 ;  /* 0x000000051c1c7220 */ /* 0x000fe20000410000 */
[----:B------:R-:W-:Y:S01]  /*52f0*/  FMUL.FTZ R24, R130, R24 ;  /* 0x0000001882187220 */ /* 0x000fe20000410000 */
[----:B-1----:R-:W-:Y:S01]  /*5300*/  FFMA.FTZ R7, -R123, R123, 1 ;  /* 0x3f8000007b077423 */ /* 0x002fe2000001017b */
[----:B------:R-:W-:Y:S01]  /*5310*/  FMUL.FTZ R6, R6, UR5 ;  /* 0x0000000506067c20 */ /* 0x000fe20008410000 */
[----:B------:R-:W-:Y:S01]  /*5320*/  FADD.FTZ R14, -R108, R14 ;  /* 0x0000000e6c0e7221 */ /* 0x000fe20000010100 */
[----:B------:R-:W-:Y:S01]  /*5330*/  FFMA.FTZ R5, -R127, R127, 1 ;  /* 0x3f8000007f057423 */ /* 0x000fe2000001017f */
[----:B------:R-:W-:Y:S01]  /*5340*/  FMUL.FTZ R7, R7, UR5 ;  /* 0x0000000507077c20 */ /* 0x000fe20008410000 */
[----:B------:R-:W-:Y:S01]  /*5350*/  FMUL.FTZ R18, R9, R6 ;  /* 0x0000000609127220 */ /* 0x000fe20000410000 */
[----:B------:R-:W-:Y:S01]  /*5360*/  FFMA.FTZ R6, -R114, R114, 1 ;  /* 0x3f80000072067423 */ /* 0x000fe20000010172 */
[----:B------:R-:W-:Y:S01]  /*5370*/  FMUL.FTZ R25, R129, R25 ;  /* 0x0000001981197220 */ /* 0x000fe20000410000 */
[----:B------:R-:W-:Y:S01]  /*5380*/  FMUL.FTZ R19, R8, R7 ;  /* 0x0000000708137220 */ /* 0x000fe20000410000 */
[----:B------:R-:W-:Y:S01]  /*5390*/  FFMA.FTZ R7, -R115, R115, 1 ;  /* 0x3f80000073077423 */ /* 0x000fe20000010173 */
[----:B------:R-:W-:Y:S01]  /*53a0*/  FMUL.FTZ R8, R29, R4 ;  /* 0x000000041d087220 */ /* 0x000fe20000410000 */
[----:B------:R-:W-:Y:S01]  /*53b0*/  FMUL.FTZ R6, R6, UR5 ;  /* 0x0000000506067c20 */ /* 0x000fe20008410000 */
[C---:B------:R-:W-:Y:S01]  /*53c0*/  FADD.FTZ R10, -R108.reuse, R10 ;  /* 0x0000000a6c0a7221 */ /* 0x040fe20000010100 */
[----:B------:R-:W-:Y:S01]  /*53d0*/  FMUL.FTZ R7, R7, UR5 ;  /* 0x0000000507077c20 */ /* 0x000fe20008410000 */
[----:B------:R-:W-:Y:S01]  /*53e0*/  FADD.FTZ R15, -R108, R15 ;  /* 0x0000000f6c0f7221 */ /* 0x000fe20000010100 */
[----:B------:R-:W-:Y:S01]  /*53f0*/  FFMA.FTZ R4, -R126, R126, 1 ;  /* 0x3f8000007e047423 */ /* 0x000fe2000001017e */
[----:B------:R-:W-:Y:S01]  /*5400*/  FMUL.FTZ R14, R186, R14 ;  /* 0x0000000eba0e7220 */ /* 0x000fe20000410000 */
[----:B------:R-:W-:Y:S01]  /*5410*/  FMUL.FTZ R24, R24, R7 ;  /* 0x0000000718187220 */ /* 0x000fe20000410000 */
[----:B------:R-:W-:Y:S01]  /*5420*/  F2FP.F16.F32.PACK_AB R7, R13, R12 ;  /* 0x0000000c0d07723e */ /* 0x000fe200000000ff */
[----:B------:R-:W-:Y:S01]  /*5430*/  FMUL.FTZ R5, R5, UR5 ;  /* 0x0000000505057c20 */ /* 0x000fe20008410000 */
[----:B------:R-:W-:Y:S01]  /*5440*/  FMUL.FTZ R9, R25, R6 ;  /* 0x0000000619097220 */ /* 0x000fe20000410000 */
[----:B------:R-:W-:Y:S01]  /*5450*/  FMUL.FTZ R12, R188, R10 ;  /* 0x0000000abc0c7220 */ /* 0x000fe20000410000 */
[----:B--2---:R-:W-:Y:S01]  /*5460*/  F2FP.F16.F32.PACK_AB R2, R18, R19 ;  /* 0x000000131202723e */ /* 0x004fe200000000ff */
[----:B------:R-:W-:Y:S01]  /*5470*/  FMUL.FTZ R15, R185, R15 ;  /* 0x0000000fb90f7220 */ /* 0x000fe20000410000 */
[----:B------:R-:W-:Y:S01]  /*5480*/  FMUL.FTZ R4, R4, UR5 ;  /* 0x0000000504047c20 */ /* 0x000fe20008410000 */
[----:B------:R-:W-:Y:S01]  /*5490*/  FADD.FTZ R11, -R108, R11 ;  /* 0x0000000b6c0b7221 */ /* 0x000fe20000010100 */
[----:B------:R-:W-:Y:S01]  /*54a0*/  FFMA.FTZ R10, -R136, R136, 1 ;  /* 0x3f800000880a7423 */ /* 0x000fe20000010188 */
[----:B------:R1:W-:Y:S01]  /*54b0*/  STS [R191+0xb000], R2 ;  /* 0x00b00002bf007388 */ /* 0x0003e20000000800 */
[----:B------:R-:W-:Y:S01]  /*54c0*/  FFMA.FTZ R6, -R131, R131, 1 ;  /* 0x3f80000083067423 */ /* 0x000fe20000010183 */
[----:B------:R-:W-:Y:S01]  /*54d0*/  FMUL.FTZ R14, R14, R5 ;  /* 0x000000050e0e7220 */ /* 0x000fe20000410000 */
[----:B------:R-:W-:Y:S01]  /*54e0*/  FMUL.FTZ R15, R15, R4 ;  /* 0x000000040f0f7220 */ /* 0x000fe20000410000 */
[----:B------:R-:W-:Y:S01]  /*54f0*/  FADD.FTZ R30, -R108, R30 ;  /* 0x0000001e6c1e7221 */ /* 0x000fe20000010100 */
[----:B------:R-:W-:Y:S01]  /*5500*/  FFMA.FTZ R5, -R117, R117, 1 ;  /* 0x3f80000075057423 */ /* 0x000fe20000010175 */
[----:B------:R-:W-:Y:S01]  /*5510*/  FMUL.FTZ R11, R187, R11 ;  /* 0x0000000bbb0b7220 */ /* 0x000fe20000410000 */
[----:B------:R-:W-:Y:S01]  /*5520*/  FMUL.FTZ R10, R10, UR5 ;  /* 0x000000050a0a7c20 */ /* 0x000fe20008410000 */
[----:B------:R-:W-:Y:S01]  /*5530*/  FMUL.FTZ R6, R6, UR5 ;  /* 0x0000000506067c20 */ /* 0x000fe20008410000 */
[----:B------:R-:W-:Y:S01]  /*5540*/  FADD.FTZ R31, -R108, R31 ;  /* 0x0000001f6c1f7221 */ /* 0x000fe20000010100 */
[----:B------:R-:W-:Y:S01]  /*5550*/  FFMA.FTZ R4, -R116, R116, 1 ;  /* 0x3f80000074047423 */ /* 0x000fe20000010174 */
[----:B------:R-:W-:Y:S01]  /*5560*/  FMUL.FTZ R30, R134, R30 ;  /* 0x0000001e861e7220 */ /* 0x000fe20000410000 */
[----:B------:R-:W-:Y:S01]  /*5570*/  FMUL.FTZ R5, R5, UR5 ;  /* 0x0000000505057c20 */ /* 0x000fe20008410000 */
[----:B------:R-:W-:Y:S01]  /*5580*/  FMUL.FTZ R12, R12, R10 ;  /* 0x0000000a0c0c7220 */ /* 0x000fe20000410000 */
[----:B------:R-:W-:Y:S01]  /*5590*/  FMUL.FTZ R11, R11, R6 ;  /* 0x000000060b0b7220 */ /* 0x000fe20000410000 */
[----:B------:R-:W-:Y:S01]  /*55a0*/  FMUL.FTZ R31, R132, R31 ;  /* 0x0000001f841f7220 */ /* 0x000fe20000410000 */
[----:B------:R-:W-:Y:S01]  /*55b0*/  FMUL.FTZ R4, R4, UR5 ;  /* 0x0000000504047c20 */ /* 0x000fe20008410000 */
[----:B------:R-:W-:Y:S01]  /*55c0*/  FMUL.FTZ R30, R30, R5 ;  /* 0x000000051e1e7220 */ /* 0x000fe20000410000 */
[----:B------:R-:W-:Y:S01]  /*55d0*/  FADD.FTZ R27, -R108, R27 ;  /* 0x0000001b6c1b7221 */ /* 0x000fe20000010100 */
[----:B------:R-:W-:Y:S01]  /*55e0*/  FFMA.FTZ R10, -R122, R122, 1 ;  /* 0x3f8000007a0a7423 */ /* 0x000fe2000001017a */
[----:B------:R-:W-:Y:S01]  /*55f0*/  FMUL.FTZ R5, R31, R4 ;  /* 0x000000041f057220 */ /* 0x000fe20000410000 */
[----:B------:R-:W-:Y:S01]  /*5600*/  F2FP.F16.F32.PACK_AB R4, R11, R12 ;  /* 0x0000000c0b04723e */ /* 0x000fe200000000ff */
[----:B------:R-:W-:Y:S01]  /*5610*/  FADD.FTZ R26, -R108, R26 ;  /* 0x0000001a6c1a7221 */ /* 0x000fe20000010100 */
[----:B------:R-:W-:Y:S01]  /*5620*/  FFMA.FTZ R6, -R120, R120, 1 ;  /* 0x3f80000078067423 */ /* 0x000fe20000010178 */
[----:B------:R-:W-:Y:S01]  /*5630*/  FMUL.FTZ R27, R137, R27 ;  /* 0x0000001b891b7220 */ /* 0x000fe20000410000 */
[----:B-1----:R-:W-:Y:S01]  /*5640*/  F2FP.F16.F32.PACK_AB R2, R15, R14 ;  /* 0x0000000e0f02723e */ /* 0x002fe200000000ff */
[----:B------:R-:W-:Y:S01]  /*5650*/  STS [R191+0xb400], R4 ;  /* 0x00b40004bf007388 */ /* 0x000fe20000000800 */
[----:B------:R-:W-:Y:S01]  /*5660*/  FMUL.FTZ R10, R10, UR5 ;  /* 0x000000050a0a7c20 */ /* 0x000fe20008410000 */
[----:B------:R-:W-:Y:S01]  /*5670*/  FMUL.FTZ R26, R138, R26 ;  /* 0x0000001a8a1a7220 */ /* 0x000fe20000410000 */
[----:B------:R-:W-:Y:S01]  /*5680*/  FMUL.FTZ R6, R6, UR5 ;  /* 0x0000000506067c20 */ /* 0x000fe20008410000 */
[----:B------:R-:W-:Y:S01]  /*5690*/  STS [R192+0xb000], R7 ;  /* 0x00b00007c0007388 */ /* 0x000fe20000000800 */
[----:B------:R-:W-:Y:S01]  /*56a0*/  F2FP.F16.F32.PACK_AB R17, R22, R23 ;  /* 0x000000171611723e */ /* 0x000fe200000000ff */
[----:B------:R-:W-:Y:S01]  /*56b0*/  FMUL.FTZ R26, R26, R10 ;  /* 0x0000000a1a1a7220 */ /* 0x000fe20000410000 */
[----:B------:R-:W-:Y:S01]  /*56c0*/  FMUL.FTZ R6, R27, R6 ;  /* 0x000000061b067220 */ /* 0x000fe20000410000 */
[----:B------:R1:W-:Y:S01]  /*56d0*/  STS [R192+0xb400], R2 ;  /* 0x00b40002c0007388 */ /* 0x0003e20000000800 */
[----:B------:R-:W-:Y:S02]  /*56e0*/  F2FP.F16.F32.PACK_AB R9, R9, R24 ;  /* 0x000000180909723e */ /* 0x000fe400000000ff */
[----:B------:R-:W-:Y:S01]  /*56f0*/  F2FP.F16.F32.PACK_AB R8, R8, R28 ;  /* 0x0000001c0808723e */ /* 0x000fe200000000ff */
[----:B------:R-:W-:Y:S01]  /*5700*/  STS [R190+0xa000], R21 ;  /* 0x00a00015be007388 */ /* 0x000fe20000000800 */
[----:B------:R-:W-:Y:S02]  /*5710*/  F2FP.F16.F32.PACK_AB R6, R6, R26 ;  /* 0x0000001a0606723e */ /* 0x000fe400000000ff */
[----:B------:R-:W-:Y:S01]  /*5720*/  F2FP.F16.F32.PACK_AB R5, R5, R30 ;  /* 0x0000001e0505723e */ /* 0x000fe200000000ff */
[----:B------:R-:W-:Y:S01]  /*5730*/  STS [R190+0xa400], R16 ;  /* 0x00a40010be007388 */ /* 0x000fe20000000800 */
[----:B------:R-:W-:Y:S02]  /*5740*/  LEA R116, R240, UR4, 0x1 ;  /* 0x00000004f0747c11 */ /* 0x000fe4000f8e08ff */
[----:B------:R-:W-:Y:S01]  /*5750*/  MOV R114, R212 ;  /* 0x000000d400727202 */ /* 0x000fe20000000f00 */
[----:B------:R-:W-:Y:S01]  /*5760*/  STS [R189+0xa000], R20 ;  /* 0x00a00014bd007388 */ /* 0x000fe20000000800 */
[----:B------:R-:W-:Y:S03]  /*5770*/  MOV R115, R211 ;  /* 0x000000d300737202 */ /* 0x000fe60000000f00 */
[----:B------:R-:W-:Y:S04]  /*5780*/  STS [R189+0xa400], R17 ;  /* 0x00a40011bd007388 */ /* 0x000fe80000000800 */
[----:B------:R-:W-:Y:S04]  /*5790*/  STS [R190+0xb000], R9 ;  /* 0x00b00009be007388 */ /* 0x000fe80000000800 */
[----:B------:R-:W-:Y:S01]  /*57a0*/  STS [R190+0xb400], R6 ;  /* 0x00b40006be007388 */ /* 0x000fe20000000800 */
[C---:B-1----:R-:W-:Y:S02]  /*57b0*/  IADD3 R2, R0.reuse, 0x40, RZ ;  /* 0x0000004000027810 */ /* 0x042fe40007ffe0ff */
[----:B------:R-:W-:Y:S01]  /*57c0*/  @P1 IADD3 R2, R0, -0x40, RZ ;  /* 0xffffffc000021810 */ /* 0x000fe20007ffe0ff */
        /* <DEDUP_REMOVED lines=70> */
.L_x_869:
[----:B------:R-:W-:Y:S01]  /*5c30*/  LDSM.16.M88.4 R16, [R174] ;  /* 0x00000000ae10783b */ /* 0x000fe20000000200 */
[--C-:B------:R-:W-:Y:S01]  /*5c40*/  IMAD.IADD R2, R183, 0x1, R128.reuse ;  /* 0x00000001b7027824 */ /* 0x100fe200078e0280 */
[----:B------:R-:W-:Y:S01]  /*5c50*/  LEA R212, P0, R236, R114, 0x2 ;  /* 0x00000072ecd47211 */ /* 0x000fe200078010ff */
[----:B------:R-:W-:Y:S01]  /*5c60*/  IMAD.IADD R112, R174, 0x1, R128 ;  /* 0x00000001ae707824 */ /* 0x000fe200078e0280 */
[----:B------:R-:W1:Y:S01]  /*5c70*/  LDSM.16.MT88.4 R8, [R0+0x2000] ;  /* 0x002000000008783b */ /* 0x000e620000004200 */
[----:B------:R-:W-:Y:S01]  /*5c80*/  IMAD.IADD R113, R128, 0x1, R175 ;  /* 0x0000000180717824 */ /* 0x000fe200078e02af */
[----:B------:R-:W-:Y:S01]  /*5c90*/  LEA.HI.X.SX32 R211, R236, R115, 0x2, P0 ;  /* 0x00000073ecd37211 */ /* 0x000fe200000f16ff */
[----:B------:R-:W-:Y:S01]  /*5ca0*/  ULOP3.LUT UR15, UR7, 0x1, URZ, 0xc0, !UPT ;  /* 0x00000001070f7892 */ /* 0x000fe2000f8ec03f */
[----:B------:R-:W2:Y:S03]  /*5cb0*/  LDSM.16.MT88.4 R20, [R2] ;  /* 0x000000000214783b */ /* 0x000ea60000004200 */
[----:B------:R-:W-:Y:S01]  /*5cc0*/  UISETP.NE.U32.AND UP1, UPT, UR15, 0x1, UPT ;  /* 0x000000010f00788c */ /* 0x000fe2000bf25070 */
[----:B------:R-:W-:Y:S01]  /*5cd0*/  LDSM.16.M88.4 R24, [R175] ;  /* 0x00000000af18783b */ /* 0x000fe20000000200 */
[----:B------:R-:W-:Y:S03]  /*5ce0*/  UIADD3 UR15, UR7, -0x1, URZ ;  /* 0xffffffff070f7890 */ /* 0x000fe6000fffe03f */
        /* <DEDUP_REMOVED lines=40> */
[----:B------:R2:W1:Y:S05]  /*5f70*/  LDSM.16.MT88.4 R108, [R0+0x5800] ;  /* 0x00580000006c783b */ /* 0x00046a0000004200 */
[C---:B---3--:R-:W-:Y:S06]  /*5f80*/  HMMA.16816.F32 R12, R100.reuse, R24, R12 ;  /* 0x00000018640c723c */ /* 0x048fec000000180c */
[----:B------:R-:W-:Y:S01]  /*5f90*/  HMMA.16816.F32 R16, R100, R26, R16 ;  /* 0x0000001a6410723c */ /* 0x000fe20000001810 */
[----:B------:R3:W3:Y:S04]  /*5fa0*/  LDSM.16.MT88.4 R24, [R2+0x3800] ;  /* 0x003800000218783b */ /* 0x0006e80000004200 */
[----:B------:R-:W-:Y:S01]  /*5fb0*/  LDSM.16.MT88.4 R100, [R172+0x1000] ;  /* 0x00100000ac64783b */ /* 0x000fe20000004200 */
[C---:B----4-:R-:W-:Y:S06]  /*5fc0*/  HMMA.16816.F32 R4, R28.reuse, R104, R4 ;  /* 0x000000681c04723c */ /* 0x050fec0000001804 */
[C---:B------:R-:W-:Y:S01]  /*5fd0*/  HMMA.16816.F32 R8, R28.reuse, R106, R8 ;  /* 0x0000006a1c08723c */ /* 0x040fe20000001808 */
[----:B------:R-:W-:Y:S01]  /*5fe0*/  LDSM.16.MT88.4 R104, [R3+0xd000] ;  /* 0x00d000000368783b */ /* 0x000fe20000004200 */
[----:B--2---:R-:W-:Y:S04]  /*5ff0*/  IMAD.U32 R0, RZ, RZ, UR16 ;  /* 0x00000010ff007e24 */ /* 0x004fe8000f8e00ff */
[C---:B-1----:R-:W-:Y:S06]  /*6000*/  HMMA.16816.F32 R12, R28.reuse, R20, R12 ;  /* 0x000000141c0c723c */ /* 0x042fec000000180c */
[----:B------:R-:W-:Y:S01]  /*6010*/  HMMA.16816.F32 R16, R28, R22, R16 ;  /* 0x000000161c10723c */ /* 0x000fe20000001810 */
[----:B---3--:R-:W-:Y:S04]  /*6020*/  IMAD.U32 R2, RZ, RZ, UR28 ;  /* 0x0000001cff027e24 */ /* 0x008fe8000f8e00ff */
[----:B------:R-:W-:Y:S01]  /*6030*/  @P2 IADD3 R20, P3, R237, UR12, RZ ;  /* 0x0000000ced142c10 */ /* 0x000fe2000ff7e0ff */
[C---:B------:R-:W-:Y:S01]  /*6040*/  HMMA.16816.F32 R4, R32.reuse, R108, R4 ;  /* 0x0000006c2004723c */ /* 0x040fe20000001804 */
[----:B------:R-:W-:Y:S01]  /*6050*/  IMAD.U32 R22, RZ, RZ, UR16 ;  /* 0x00000010ff167e24 */ /* 0x000fe2000f8e00ff */
[----:B------:R-:W-:Y:S03]  /*6060*/  @UP3 UIADD3 UR12, UP2, UR12, -0x100, URZ ;  /* 0xffffff000c0c3890 */ /* 0x000fe6000ff5e03f */
[----:B------:R-:W-:Y:S01]  /*6070*/  @P2 IADD3.X R21, R241, UR11, RZ, P3, !PT ;  /* 0x0000000bf1152c10 */ /* 0x000fe20009ffe4ff */
[C---:B------:R-:W-:Y:S01]  /*6080*/  HMMA.16816.F32 R8, R32.reuse, R110, R8 ;  /* 0x0000006e2008723c */ /* 0x040fe20000001808 */
[----:B------:R-:W-:Y:S01]  /*6090*/  IMAD.U32 R28, RZ, RZ, UR22 ;  /* 0x00000016ff1c7e24 */ /* 0x000fe2000f8e00ff */
[----:B------:R-:W-:Y:S02]  /*60a0*/  @UP3 UIADD3.X UR11, UR11, -0x1, URZ, UP2, !UPT ;  /* 0xffffffff0b0b3890 */ /* 0x000fe400097fe43f */
[----:B------:R-:W5:Y:S02]  /*60b0*/  @P2 LDG.E R234, desc[UR8][R20.64] ;  /* 0x0000000814ea2981 */ /* 0x000f64000c1e1900 */
[C---:B------:R-:W-:Y:S02]  /*60c0*/  HMMA.16816.F32 R12, R32.reuse, R24, R12 ;  /* 0x00000018200c723c */ /* 0x040fe4000000180c */
[----:B------:R-:W5:Y:S04]  /*60d0*/  @P2 LDG.E R235, desc[UR8][R20.64+0x20] ;  /* 0x0000200814eb2981 */ /* 0x000f68000c1e1900 */
[----:B------:R-:W-:Y:S01]  /*60e0*/  HMMA.16816.F32 R16, R32, R26, R16 ;  /* 0x0000001a2010723c */ /* 0x000fe20000001810 */
[----:B------:R-:W5:Y:S01]  /*60f0*/  @P2 LDG.E R232, desc[UR8][R20.64+0x80] ;  /* 0x0000800814e82981 */ /* 0x000f62000c1e1900 */
[----:B------:R-:W-:Y:S03]  /*6100*/  IMAD.U32 R24, RZ, RZ, UR28 ;  /* 0x0000001cff187e24 */ /* 0x000fe6000f8e00ff */
[----:B------:R1:W5:Y:S01]  /*6110*/  @P2 LDG.E R233, desc[UR8][R20.64+0xa0] ;  /* 0x0000a00814e92981 */ /* 0x000362000c1e1900 */
[----:B------:R-:W-:Y:S01]  /*6120*/  IMAD.U32 R25, RZ, RZ, UR22 ;  /* 0x00000016ff197e24 */ /* 0x000fe2000f8e00ff */
[----:B------:R-:W-:Y:S02]  /*6130*/  MOV R26, UR27 ;  /* 0x0000001b001a7c02 */ /* 0x000fe40008000f00 */
[----:B------:R-:W-:Y:S02]  /*6140*/  LDSM.16.MT88.4 R32, [R3+0xc800] ;  /* 0x00c800000320783b */ /* 0x000fe40000004200 */
[----:B-1----:R-:W-:Y:S02]  /*6150*/  IMAD.MOV.U32 R20, RZ, RZ, R212 ;  /* 0x000000ffff147224 */ /* 0x002fe400078e00d4 */
[----:B------:R-:W-:Y:S03]  /*6160*/  IMAD.MOV.U32 R21, RZ, RZ, R211 ;  /* 0x000000ffff157224 */ /* 0x000fe600078e00d3 */
[-C--:B------:R-:W-:Y:S02]  /*6170*/  LEA R22, P3, R22, R20.reuse, 0x2 ;  /* 0x0000001416167211 */ /* 0x080fe400078610ff */
[-C--:B------:R-:W-:Y:S01]  /*6180*/  LEA R28, P2, R28, R20.reuse, 0x2 ;  /* 0x000000141c1c7211 */ /* 0x080fe200078410ff */
[----:B------:R1:W-:Y:S01]  /*6190*/  REDG.E.ADD.F32.FTZ.RN.STRONG.GPU desc[UR8][R20.64], R4 ;  /* 0x00000004140079a6 */ /* 0x0003e2000c10f388 */
[-C--:B------:R-:W-:Y:S01]  /*61a0*/  LEA.HI.X.SX32 R23, R0, R21.reuse, 0x2, P3 ;  /* 0x0000001500177211 */ /* 0x080fe200018f16ff */
[----:B------:R-:W-:Y:S01]  /*61b0*/  IMAD.U32 R0, RZ, RZ, UR27 ;  /* 0x0000001bff007e24 */ /* 0x000fe2000f8e00ff */
[-C--:B------:R-:W-:Y:S02]  /*61c0*/  LEA R24, P0, R24, R20.reuse, 0x2 ;  /* 0x0000001418187211 */ /* 0x080fe400078010ff */
[-C--:B------:R-:W-:Y:S01]  /*61d0*/  LEA.HI.X.SX32 R29, R25, R21.reuse, 0x2, P2 ;  /* 0x00000015191d7211 */ /* 0x080fe200010f16ff */
[----:B------:R2:W-:Y:S01]  /*61e0*/  REDG.E.ADD.F32.FTZ.RN.STRONG.GPU desc[UR8][R22.64], R5 ;  /* 0x00000005160079a6 */ /* 0x0005e2000c10f388 */
[-C--:B------:R-:W-:Y:S01]  /*61f0*/  LEA.HI.X.SX32 R25, R2, R21.reuse, 0x2, P0 ;  /* 0x0000001502197211 */ /* 0x080fe200000f16ff */
[----:B------:R-:W-:Y:S01]  /*6200*/  IMAD.U32 R2, RZ, RZ, UR25 ;  /* 0x00000019ff027e24 */ /* 0x000fe2000f8e00ff */
[-C--:B------:R-:W-:Y:S01]  /*6210*/  LEA R26, P0, R26, R20.reuse, 0x2 ;  /* 0x000000141a1a7211 */ /* 0x080fe200078010ff */
[----:B------:R3:W-:Y:S03]  /*6220*/  REDG.E.ADD.F32.FTZ.RN.STRONG.GPU desc[UR8][R28.64], R6 ;  /* 0x000000061c0079a6 */ /* 0x0007e6000c10f388 */
[-C--:B------:R-:W-:Y:S01]  /*6230*/  LEA.HI.X.SX32 R27, R0, R21.reuse, 0x2, P0 ;  /* 0x00000015001b7211 */ /* 0x080fe200000f16ff */
[----:B------:R4:W-:Y:S01]  /*6240*/  REDG.E.ADD.F32.FTZ.RN.STRONG.GPU desc[UR8][R24.64], R7 ;  /* 0x00000007180079a6 */ /* 0x0009e2000c10f388 */
[----:B------:R-:W-:Y:S03]  /*6250*/  IMAD.U32 R0, RZ, RZ, UR24 ;  /* 0x00000018ff007e24 */ /* 0x000fe6000f8e00ff */
[----:B------:R4:W-:Y:S04]  /*6260*/  REDG.E.ADD.F32.FTZ.RN.STRONG.GPU desc[UR8][R26.64], R8 ;  /* 0x000000081a0079a6 */ /* 0x0009e8000c10f388 */
[----:B------:R-:W-:Y:S01]  /*6270*/  LDSM.16.MT88.4 R28, [R3+0xa800] ;  /* 0x00a80000031c783b */ /* 0x000fe20000004200 */
[----:B-1----:R-:W-:Y:S05]  /*6280*/  IMAD.U32 R4, RZ, RZ, UR24 ;  /* 0x00000018ff047e24 */ /* 0x002fea000f8e00ff */
[-C--:B------:R-:W-:Y:S01]  /*6290*/  LEA R4, P0, R4, R20.reuse, 0x2 ;  /* 0x0000001404047211 */ /* 0x080fe200078010ff */
[----:B--2---:R-:W-:Y:S02]  /*62a0*/  IMAD.U32 R5, RZ, RZ, UR26 ;  /* 0x0000001aff057e24 */ /* 0x004fe4000f8e00ff */
[----:B---3--:R-:W-:Y:S02]  /*62b0*/  IMAD.U32 R6, RZ, RZ, UR25 ;  /* 0x00000019ff067e24 */ /* 0x008fe4000f8e00ff */
[----:B----4-:R-:W-:Y:S03]  /*62c0*/  IMAD.U32 R24, RZ, RZ, UR26 ;  /* 0x0000001aff187e24 */ /* 0x010fe6000f8e00ff */
[-C--:B------:R-:W-:Y:S01]  /*62d0*/  LEA R6, P2, R6, R20.reuse, 0x2 ;  /* 0x0000001406067211 */ /* 0x080fe200078410ff */
[----:B------:R-:W-:Y:S01]  /*62e0*/  IMAD.U32 R26, RZ, RZ, UR21 ;  /* 0x00000015ff1a7e24 */ /* 0x000fe2000f8e00ff */
[-C--:B------:R-:W-:Y:S01]  /*62f0*/  LEA R24, P3, R24, R20.reuse, 0x2 ;  /* 0x0000001418187211 */ /* 0x080fe200078610ff */
[----:B------:R-:W-:Y:S01]  /*6300*/  IMAD.U32 R8, RZ, RZ, UR18 ;  /* 0x00000012ff087e24 */ /* 0x000fe2000f8e00ff */
[-C--:B------:R-:W-:Y:S01]  /*6310*/  LEA.HI.X.SX32 R7, R2, R21.reuse, 0x2, P2 ;  /* 0x0000001502077211 */ /* 0x080fe200010f16ff */
[----:B------:R-:W-:Y:S01]  /*6320*/  IMAD.U32 R2, RZ, RZ, UR17 ;  /* 0x00000011ff027e24 */ /* 0x000fe2000f8e00ff */
[-C--:B------:R-:W-:Y:S02]  /*6330*/  LEA.HI.X.SX32 R25, R5, R21.reuse, 0x2, P3 ;  /* 0x0000001505197211 */ /* 0x080fe400018f16ff */
[-C--:B------:R-:W-:Y:S01]  /*6340*/  LEA.HI.X.SX32 R5, R0, R21.reuse, 0x2, P0 ;  /* 0x0000001500057211 */ /* 0x080fe200000f16ff */
[----:B------:R-:W-:Y:S01]  /*6350*/  IMAD.U32 R0, RZ, RZ, UR23 ;  /* 0x00000017ff007e24 */ /* 0x000fe2000f8e00ff */
[-C--:B------:R-:W-:Y:S01]  /*6360*/  LEA R26, P6, R26, R20.reuse, 0x2 ;  /* 0x000000141a1a7211 */ /* 0x080fe200078c10ff */
[----:B------:R1:W-:Y:S01]  /*6370*/  REDG.E.ADD.F32.FTZ.RN.STRONG.GPU desc[UR8][R24.64], R9 ;  /* 0x00000009180079a6 */ /* 0x0003e2000c10f388 */
[-C--:B------:R-:W-:Y:S03]  /*6380*/  LEA R8, P3, R8, R20.reuse, 0x2 ;  /* 0x0000001408087211 */ /* 0x080fe600078610ff */
[----:B------:R2:W-:Y:S04]  /*6390*/  REDG.E.ADD.F32.FTZ.RN.STRONG.GPU desc[UR8][R6.64], R10 ;  /* 0x0000000a060079a6 */ /* 0x0005e8000c10f388 */
[----:B------:R3:W-:Y:S04]  /*63a0*/  REDG.E.ADD.F32.FTZ.RN.STRONG.GPU desc[UR8][R4.64], R11 ;  /* 0x0000000b040079a6 */ /* 0x0007e8000c10f388 */
[----:B------:R-:W-:Y:S04]  /*63b0*/  REDG.E.ADD.F32.FTZ.RN.STRONG.GPU desc[UR8][R20.64+0x80], R12 ;  /* 0x0000800c140079a6 */ /* 0x000fe8000c10f388 */
[----:B------:R-:W-:Y:S01]  /*63c0*/  REDG.E.ADD.F32.FTZ.RN.STRONG.GPU desc[UR8][R22.64+0x80], R13 ;  /* 0x0000800d160079a6 */ /* 0x000fe2000c10f388 */
[----:B-1----:R-:W-:Y:S01]  /*63d0*/  MOV R24, UR20 ;  /* 0x0000001400187c02 */ /* 0x002fe20008000f00 */
[----:B------:R-:W-:Y:S02]  /*63e0*/  IMAD.U32 R9, RZ, RZ, UR20 ;  /* 0x00000014ff097e24 */ /* 0x000fe4000f8e00ff */
[----:B--2---:R-:W-:Y:S01]  /*63f0*/  IMAD.U32 R10, RZ, RZ, UR19 ;  /* 0x00000013ff0a7e24 */ /* 0x004fe2000f8e00ff */
[-C--:B------:R-:W-:Y:S01]  /*6400*/  LEA R24, P5, R24, R20.reuse, 0x2 ;  /* 0x0000001418187211 */ /* 0x080fe200078a10ff */
[----:B------:R-:W-:Y:S02]  /*6410*/  IMAD.U32 R7, RZ, RZ, UR19 ;  /* 0x00000013ff077e24 */ /* 0x000fe4000f8e00ff */
[----:B---3--:R-:W-:Y:S01]  /*6420*/  IMAD.U32 R11, RZ, RZ, UR21 ;  /* 0x00000015ff0b7e24 */ /* 0x008fe2000f8e00ff */
[-C--:B------:R-:W-:Y:S01]  /*6430*/  LEA R10, P4, R10, R20.reuse, 0x2 ;  /* 0x000000140a0a7211 */ /* 0x080fe200078810ff */
[----:B------:R-:W-:Y:S01]  /*6440*/  IMAD.U32 R6, RZ, RZ, UR17 ;  /* 0x00000011ff067e24 */ /* 0x000fe2000f8e00ff */
[-C--:B------:R-:W-:Y:S01]  /*6450*/  LEA.HI.X.SX32 R25, R9, R21.reuse, 0x2, P5 ;  /* 0x0000001509197211 */ /* 0x080fe200028f16ff */
[----:B------:R-:W-:Y:S01]  /*6460*/  IMAD.U32 R4, RZ, RZ, UR23 ;  /* 0x00000017ff047e24 */ /* 0x000fe2000f8e00ff */
[-C--:B------:R-:W-:Y:S02]  /*6470*/  LEA.HI.X.SX32 R27, R11, R21.reuse, 0x2, P6 ;  /* 0x000000150b1b7211 */ /* 0x080fe400030f16ff */
[-C--:B------:R-:W-:Y:S02]  /*6480*/  LEA.HI.X.SX32 R11, R7, R21.reuse, 0x2, P4 ;  /* 0x00000015070b7211 */ /* 0x080fe400020f16ff */
[----:B------:R-:W-:Y:S01]  /*6490*/  MOV R5, UR18 ;  /* 0x0000001200057c02 */ /* 0x000fe20008000f00 */
[----:B------:R-:W-:Y:S01]  /*64a0*/  REDG.E.ADD.F32.FTZ.RN.STRONG.GPU desc[UR8][R26.64], R14 ;  /* 0x0000000e1a0079a6 */ /* 0x000fe2000c10f388 */
        /* <DEDUP_REMOVED lines=15> */
[----:B------:R-:W-:Y:S04]  /*65a0*/  REDG.E.ADD.F32.FTZ.RN.STRONG.GPU desc[UR8][R4.64], R19 ;  /* 0x00000013040079a6 */ /* 0x000fe8000c10f388 */
        /* <DEDUP_REMOVED lines=51> */
[----:B------:R-:W-:Y:S01]  /*68e0*/  F2FP.F16.F32.PACK_AB R36, R37, R36 ;  /* 0x000000242524723e */ /* 0x000fe200000000ff */
[----:B------:R-:W-:Y:S01]  /*68f0*/  UISETP.NE.AND UP0, UPT, UR31, -0x1, UPT ;  /* 0xffffffff1f00788c */ /* 0x000fe2000bf05270 */
[----:B------:R-:W-:Y:S01]  /*6900*/  F2FP.F16.F32.PACK_AB R38, R39, R38 ;  /* 0x000000262726723e */ /* 0x000fe200000000ff */
[----:B------:R-:W-:Y:S01]  /*6910*/  USHF.L.U32 UR19, UR30, 0x7, URZ ;  /* 0x000000071e137899 */ /* 0x000fe2000800063f */
        /* <DEDUP_REMOVED lines=44> */
[----:B------:R-:W-:Y:S01]  /*6be0*/  STS [R244], R17 ;  /* 0x00000011f4007388 */ /* 0x000fe20000000800 */
[----:B------:R-:W-:Y:S01]  /*6bf0*/  F2FP.F16.F32.PACK_AB R8, R8, R86 ;  /* 0x000000560808723e */ /* 0x000fe200000000ff */
[----:B------:R-:W-:Y:S01]  /*6c00*/  @UP0 UIADD3 UR5, UR29, UR31, URZ ;  /* 0x0000001f1d050290 */ /* 0x000fe2000fffe03f */
[----:B------:R-:W-:Y:S01]  /*6c10*/  F2FP.F16.F32.PACK_AB R4, R4, R98 ;  /* 0x000000620404723e */ /* 0x000fe200000000ff */
[----:B------:R-:W-:Y:S01]  /*6c20*/  STS [R244+0x400], R16 ;  /* 0x00040010f4007388 */ /* 0x000fe20000000800 */
[----:B------:R-:W-:Y:S01]  /*6c30*/  F2FP.F16.F32.PACK_AB R5, R5, R96 ;  /* 0x000000600505723e */ /* 0x000fe200000000ff */
[----:B------:R-:W-:Y:S01]  /*6c40*/  @UP0 ULDC.64 UR10, c[0x0][0x450] ;  /* 0x00011400000a0ab9 */ /* 0x000fe20000000a00 */
[----:B------:R-:W-:Y:S01]  /*6c50*/  F2FP.F16.F32.PACK_AB R7, R7, R88 ;  /* 0x000000580707723e */ /* 0x000fe200000000ff */
[----:B------:R-:W-:Y:S01]  /*6c60*/  STS [R247], R13 ;  /* 0x0000000df7007388 */ /* 0x000fe20000000800 */
[----:B------:R-:W-:Y:S01]  /*6c70*/  F2FP.F16.F32.PACK_AB R6, R6, R90 ;  /* 0x0000005a0606723e */ /* 0x000fe200000000ff */
[----:B------:R-:W-:Y:S01]  /*6c80*/  @UP0 UIMAD.WIDE.U32 UR12, UR5, UR10, URZ ;  /* 0x0000000a050c02a5 */ /* 0x000fe2000f8e003f */
[----:B------:R-:W-:Y:S01]  /*6c90*/  F2FP.F16.F32.PACK_AB R2, R2, R92 ;  /* 0x0000005c0202723e */ /* 0x000fe200000000ff */
[----:B------:R-:W-:Y:S01]  /*6ca0*/  STS [R248], R12 ;  /* 0x0000000cf8007388 */ /* 0x000fe20000000800 */
[----:B------:R-:W-:Y:S01]  /*6cb0*/  F2FP.F16.F32.PACK_AB R0, R0, R94 ;  /* 0x0000005e0000723e */ /* 0x000fe200000000ff */
[----:B------:R-:W-:Y:S01]  /*6cc0*/  @UP0 UIMAD UR5, UR5, UR11, URZ ;  /* 0x0000000b050502a4 */ /* 0x000fe2000f8e023f */
[----:B------:R-:W-:Y:S01]  /*6cd0*/  F2FP.F16.F32.PACK_AB R40, R41, R40 ;  /* 0x000000282928723e */ /* 0x000fe200000000ff */
[----:B------:R-:W-:Y:S01]  /*6ce0*/  STS [R244+0x2000], R15 ;  /* 0x0020000ff4007388 */ /* 0x000fe20000000800 */
[----:B------:R-:W-:Y:S01]  /*6cf0*/  F2FP.F16.F32.PACK_AB R42, R43, R42 ;  /* 0x0000002a2b2a723e */ /* 0x000fe200000000ff */
[----:B------:R-:W-:Y:S01]  /*6d00*/  @UP0 UIADD3 UR20, UR13, UR5, URZ ;  /* 0x000000050d140290 */ /* 0x000fe2000fffe03f */
[----:B------:R-:W-:Y:S01]  /*6d10*/  F2FP.F16.F32.PACK_AB R44, R45, R44 ;  /* 0x0000002c2d2c723e */ /* 0x000fe200000000ff */
[----:B------:R-:W-:Y:S01]  /*6d20*/  STS [R244+0x2400], R14 ;  /* 0x0024000ef4007388 */ /* 0x000fe20000000800 */
[----:B------:R-:W-:Y:S01]  /*6d30*/  F2FP.F16.F32.PACK_AB R46, R47, R46 ;  /* 0x0000002e2f2e723e */ /* 0x000fe200000000ff */
[----:B------:R-:W-:Y:S01]  /*6d40*/  @UP0 UMOV UR7, UR12 ;  /* 0x0000000c00070c82 */ /* 0x000fe20008000000 */
[----:B------:R-:W-:Y:S01]  /*6d50*/  F2FP.F16.F32.PACK_AB R52, R53, R52 ;  /* 0x000000343534723e */ /* 0x000fe200000000ff */
[----:B------:R-:W-:Y:S01]  /*6d60*/  STS [R247+0x2000], R11 ;  /* 0x0020000bf7007388 */ /* 0x000fe20000000800 */
[----:B------:R-:W-:-:S02]  /*6d70*/  F2FP.F16.F32.PACK_AB R54, R55, R54 ;  /* 0x000000363736723e */ /* 0x000fc400000000ff */
[----:B------:R-:W-:Y:S01]  /*6d80*/  F2FP.F16.F32.PACK_AB R64, R65, R64 ;  /* 0x000000404140723e */ /* 0x000fe200000000ff */
[----:B------:R-:W-:Y:S01]  /*6d90*/  STS [R247+0x2400], R10 ;  /* 0x0024000af7007388 */ /* 0x000fe20000000800 */
[----:B------:R-:W-:Y:S02]  /*6da0*/  F2FP.F16.F32.PACK_AB R66, R67, R66 ;  /* 0x000000424342723e */ /* 0x000fe400000000ff */
[----:B------:R-:W-:Y:S01]  /*6db0*/  F2FP.F16.F32.PACK_AB R56, R57, R56 ;  /* 0x000000383938723e */ /* 0x000fe200000000ff */
[----:B------:R-:W-:Y:S01]  /*6dc0*/  STS [R245], R9 ;  /* 0x00000009f5007388 */ /* 0x000fe20000000800 */
[----:B------:R-:W-:Y:S02]  /*6dd0*/  F2FP.F16.F32.PACK_AB R58, R59, R58 ;  /* 0x0000003a3b3a723e */ /* 0x000fe400000000ff */
[----:B------:R-:W-:Y:S01]  /*6de0*/  F2FP.F16.F32.PACK_AB R60, R61, R60 ;  /* 0x0000003c3d3c723e */ /* 0x000fe200000000ff */
[----:B------:R-:W-:Y:S01]  /*6df0*/  STS [R245+0x400], R8 ;  /* 0x00040008f5007388 */ /* 0x000fe20000000800 */
[----:B------:R-:W-:-:S02]  /*6e00*/  F2FP.F16.F32.PACK_AB R62, R63, R62 ;  /* 0x0000003e3f3e723e */ /* 0x000fc400000000ff */
[----:B------:R-:W-:Y:S01]  /*6e10*/  PLOP3.LUT P0, PT, PT, PT, UP0, 0x80, 0x0 ;  /* 0x000000000000781c */ /* 0x000fe20003f0f008 */
[----:B------:R1:W-:Y:S04]  /*6e20*/  STS [R246+0x400], R4 ;  /* 0x00040004f6007388 */ /* 0x0003e80000000800 */
[----:B------:R-:W-:Y:S04]  /*6e30*/  STS [R246], R5 ;  /* 0x00000005f6007388 */ /* 0x000fe80000000800 */
[----:B------:R-:W-:Y:S04]  /*6e40*/  STS [R245+0x2000], R7 ;  /* 0x00200007f5007388 */ /* 0x000fe80000000800 */
[----:B------:R-:W-:Y:S04]  /*6e50*/  STS [R245+0x2400], R6 ;  /* 0x00240006f5007388 */ /* 0x000fe80000000800 */
[----:B------:R-:W-:Y:S04]  /*6e60*/  STS [R246+0x2000], R2 ;  /* 0x00200002f6007388 */ /* 0x000fe80000000800 */
        /* <DEDUP_REMOVED lines=33> */
.L_x_871:
        /* <DEDUP_REMOVED lines=23> */
.L_x_872:
[----:B------:R-:W-:Y:S01]  /*71f0*/  BAR.SYNC.DEFER_BLOCKING 0x0 ;  /* 0x0000000000007b1d */ /* 0x000fe20000010000 */
[----:B------:R-:W-:Y:S01]  /*7200*/  IMAD.SHL.U32 R6, R2, 0x8, RZ ;  /* 0x0000000802067824 */ /* 0x000fe200078e00ff */
[----:B------:R-:W-:Y:S01]  /*7210*/  USHF.R.S32.HI UR16, URZ, 0x1f, UR19 ;  /* 0x0000001f3f107899 */ /* 0x000fe20008011413 */
[----:B------:R-:W-:Y:S01]  /*7220*/  IMAD.U32 R2, RZ, RZ, UR10 ;  /* 0x0000000aff027e24 */ /* 0x000fe2000f8e00ff */
[----:B------:R-:W-:Y:S01]  /*7230*/  UIMAD UR6, UR30, -0x80, UR6 ;  /* 0xffffff801e0678a4 */ /* 0x000fe2000f8e0206 */
[----:B------:R-:W-:Y:S01]  /*7240*/  SHF.R.S32.HI R0, RZ, 0x3, R0 ;  /* 0x00000003ff007819 */ /* 0x000fe20000011400 */
[----:B------:R-:W-:Y:S01]  /*7250*/  UIMAD UR5, UR16, UR10, URZ ;  /* 0x0000000a100572a4 */ /* 0x000fe2000f8e023f */
[--C-:B------:R-:W-:Y:S01]  /*7260*/  SHF.R.S32.HI R7, RZ, 0x1f, R6.reuse ;  /* 0x0000001fff077819 */ /* 0x100fe20000011406 */
[----:B------:R-:W-:Y:S01]  /*7270*/  USHF.R.S32.HI UR21, URZ, 0x1f, UR56 ;  /* 0x0000001f3f157899 */ /* 0x000fe20008011438 */
[----:B------:R-:W-:Y:S01]  /*7280*/  BSSY B0, `(.L_x_873) ;  /* 0x0000024000007945 */ /* 0x000fe20003800000 */
[----:B------:R-:W-:Y:S01]  /*7290*/  UIMAD UR5, UR19, UR11, UR5 ;  /* 0x0000000b130572a4 */ /* 0x000fe2000f8e0205 */
[----:B------:R-:W-:Y:S01]  /*72a0*/  ISETP.GE.AND P4, PT, R0, UR6, PT ;  /* 0x0000000600007c0c */ /* 0x000fe2000bf86270 */
[----:B------:R-:W-:Y:S01]  /*72b0*/  IMAD.WIDE.U32 R4, R2, UR19, R6 ;  /* 0x0000001302047c25 */ /* 0x000fe2000f8e0006 */
[----:B------:R-:W-:Y:S01]  /*72c0*/  ULDC.64 UR14, c[0x0][0x468] ;  /* 0x00011a00000e7ab9 */ /* 0x000fe20000000a00 */
[----:B------:R-:W-:-:S02]  /*72d0*/  SHF.R.S32.HI R32, RZ, 0x1f, R0 ;  /* 0x0000001fff207819 */ /* 0x000fc40000011400 */
[----:B------:R-:W-:Y:S01]  /*72e0*/  MOV R2, UR5 ;  /* 0x0000000500027c02 */ /* 0x000fe20008000f00 */
[----:B------:R-:W-:Y:S01]  /*72f0*/  UIMAD UR5, UR21, UR14, URZ ;  /* 0x0000000e150572a4 */ /* 0x000fe2000f8e023f */
[----:B------:R-:W-:Y:S01]  /*7300*/  IADD3 R4, P0, R4, UR7, RZ ;  /* 0x0000000704047c10 */ /* 0x000fe2000ff1e0ff */
[----:B------:R-:W-:Y:S02]  /*7310*/  VIADD R8, R0, 0x20 ;  /* 0x0000002000087836 */ /* 0x000fe40000000000 */
[----:B------:R-:W-:Y:S01]  /*7320*/  UIMAD UR15, UR56, UR15, UR5 ;  /* 0x0000000f380f72a4 */ /* 0x000fe2000f8e0205 */
[----:B------:R-:W-:Y:S01]  /*7330*/  IADD3.X R5, R5, UR20, R2, P0, !PT ;  /* 0x0000001405057c10 */ /* 0x000fe200087fe402 */
[----:B------:R-:W-:Y:S01]  /*7340*/  IMAD.U32 R2, RZ, RZ, UR14 ;  /* 0x0000000eff027e24 */ /* 0x000fe2000f8e00ff */
[----:B------:R1:W2:Y:S01]  /*7350*/  LDS.128 R16, [R116+0x7000] ;  /* 0x0070000074107984 */ /* 0x0002a20000000c00 */
[----:B------:R-:W-:Y:S01]  /*7360*/  ISETP.GE.AND P3, PT, R8, UR6, PT ;  /* 0x0000000608007c0c */ /* 0x000fe2000bf66270 */
[----:B------:R-:W-:-:S02]  /*7370*/  VIADD R9, R0, 0x40 ;  /* 0x0000004000097836 */ /* 0x000fc40000000000 */
[----:B------:R1:W4:Y:S01]  /*7380*/  LDS.128 R20, [R116+0xb000] ;  /* 0x00b0000074147984 */ /* 0x0003220000000c00 */
[----:B------:R-:W-:Y:S02]  /*7390*/  IMAD.WIDE.U32 R4, R2, UR56, R4 ;  /* 0x0000003802047c25 */ /* 0x000fe4000f8e0004 */
[----:B------:R-:W-:Y:S01]  /*73a0*/  ISETP.GE.AND P2, PT, R9, UR6, PT ;  /* 0x0000000609007c0c */ /* 0x000fe2000bf46270 */
[----:B------:R1:W1:Y:S01]  /*73b0*/  LDS.128 R24, [R116+0xc000] ;  /* 0x00c0000074187984 */ /* 0x0002620000000c00 */
[----:B------:R-:W-:Y:S01]  /*73c0*/  VIADD R8, R0, 0x60 ;  /* 0x0000006000087836 */ /* 0x000fe20000000000 */
[----:B------:R-:W-:Y:S02]  /*73d0*/  IADD3 R2, R5, UR15, RZ ;  /* 0x0000000f05027c10 */ /* 0x000fe4000fffe0ff */
[----:B------:R1:W1:Y:S02]  /*73e0*/  LDS.128 R28, [R116+0xd000] ;  /* 0x00d00000741c7984 */ /* 0x0002640000000c00 */
[----:B------:R-:W-:Y:S01]  /*73f0*/  ISETP.GE.AND P1, PT, R8, UR6, PT ;  /* 0x0000000608007c0c */ /* 0x000fe2000bf26270 */
[----:B------:R-:W-:-:S12]  /*7400*/  @P4 BRA `(.L_x_874) ;  /* 0x00000000002c4947 */ /* 0x000fd80003800000 */
        /* <DEDUP_REMOVED lines=11> */
.L_x_874:
[----:B------:R-:W-:Y:S05]  /*74c0*/  BSYNC B0 ;  /* 0x0000000000007941 */ /* 0x000fea0003800000 */
.L_x_873:
        /* <DEDUP_REMOVED lines=14> */
.L_x_876:
[----:B------:R-:W-:Y:S05]  /*75b0*/  BSYNC B0 ;  /* 0x0000000000007941 */ /* 0x000fea0003800000 */
.L_x_875:
        /* <DEDUP_REMOVED lines=15> */
.L_x_878:
[----:B------:R-:W-:Y:S05]  /*76b0*/  BSYNC B0 ;  /* 0x0000000000007941 */ /* 0x000fea0003800000 */
.L_x_877:
        /* <DEDUP_REMOVED lines=8> */
[C---:B------:R-:W-:Y:S02]  /*7740*/  IMAD R2, R10.reuse, UR11, R11 ;  /* 0x0000000b0a027c24 */ /* 0x040fe4000f8e020b */
[----:B------:R-:W-:-:S03]  /*7750*/  IMAD.WIDE.U32 R8, R10, UR10, R4 ;  /* 0x0000000a0a087c25 */ /* 0x000fc6000f8e0004 */
[----:B------:R-:W-:Y:S02]  /*7760*/  LEA R4, P0, R8, UR6, 0x1 ;  /* 0x0000000608047c11 */ /* 0x000fe4000f8008ff */
[----:B------:R-:W-:-:S04]  /*7770*/  IADD3 R2, R9, R2, RZ ;  /* 0x0000000209027210 */ /* 0x000fc80007ffe0ff */
[----:B------:R-:W-:-:S05]  /*7780*/  LEA.HI.X R5, R8, UR7, R2, 0x1, P0 ;  /* 0x0000000708057c11 */ /* 0x000fca00080f0c02 */
[----:B-1----:R1:W-:Y:S02]  /*7790*/  STG.E.128 desc[UR8][R4.64], R12 ;  /* 0x0000000c04007986 */ /* 0x0023e4000c101d08 */
.L_x_880:
[----:B------:R-:W-:Y:S05]  /*77a0*/  BSYNC B0 ;  /* 0x0000000000007941 */ /* 0x000fea0003800000 */
.L_x_879:
[----:B-1----:R1:W1:Y:S01]  /*77b0*/  LDS.128 R12, [R116+0xa000] ;  /* 0x00a00000740c7984 */ /* 0x0022620000000c00 */
[----:B------:R-:W-:Y:S01]  /*77c0*/  UIMAD UR5, UR16, UR12, URZ ;  /* 0x0000000c100572a4 */ /* 0x000fe2000f8e023f */
[----:B------:R-:W-:Y:S01]  /*77d0*/  IMAD.U32 R2, RZ, RZ, UR12 ;  /* 0x0000000cff027e24 */ /* 0x000fe2000f8e00ff */
[----:B------:R-:W-:Y:S01]  /*77e0*/  USHF.R.S32.HI UR10, URZ, 0x1f, UR56 ;  /* 0x0000001f3f0a7899 */ /* 0x000fe20008011438 */
[----:B------:R-:W-:Y:S01]  /*77f0*/  BSSY B0, `(.L_x_881) ;  /* 0x0000017000007945 */ /* 0x000fe20003800000 */
[----:B------:R-:W-:Y:S01]  /*7800*/  UIMAD UR5, UR19, UR13, UR5 ;  /* 0x0000000d130572a4 */ /* 0x000fe2000f8e0205 */
[----:B------:R-:W-:Y:S01]  /*7810*/  IMAD.WIDE.U32 R6, R2, UR19, R6 ;  /* 0x0000001302067c25 */ /* 0x000fe2000f8e0006 */
[----:B------:R-:W-:-:S04]  /*7820*/  ULDC.64 UR6, c[0x0][0x470] ;  /* 0x00011c0000067ab9 */ /* 0x000fc80000000a00 */
[----:B------:R-:W-:Y:S01]  /*7830*/  IMAD.U32 R2, RZ, RZ, UR5 ;  /* 0x00000005ff027e24 */ /* 0x000fe2000f8e00ff */
[----:B------:R-:W-:Y:S01]  /*7840*/  IADD3 R4, P0, R6, UR17, RZ ;  /* 0x0000001106047c10 */ /* 0x000fe2000ff1e0ff */
[----:B------:R-:W-:-:S03]  /*7850*/  UIMAD UR5, UR10, UR6, URZ ;  /* 0x000000060a0572a4 */ /* 0x000fc6000f8e023f */
        /* <DEDUP_REMOVED lines=16> */
.L_x_882:
[----:B------:R-:W-:Y:S05]  /*7960*/  BSYNC B0 ;  /* 0x0000000000007941 */ /* 0x000fea0003800000 */
.L_x_881:
        /* <DEDUP_REMOVED lines=14> */
.L_x_884:
[----:B------:R-:W-:Y:S05]  /*7a50*/  BSYNC B0 ;  /* 0x0000000000007941 */ /* 0x000fea0003800000 */
.L_x_883:
        /* <DEDUP_REMOVED lines=14> */
.L_x_886:
[----:B------:R-:W-:Y:S05]  /*7b40*/  BSYNC B0 ;  /* 0x0000000000007941 */ /* 0x000fea0003800000 */
.L_x_885:
        /* <DEDUP_REMOVED lines=12> */
[----:B------:R1:W-:Y:S01]  /*7c10*/  STG.E.128 desc[UR8][R4.64], R28 ;  /* 0x0000001c04007986 */ /* 0x0003e2000c101d08 */
[----:B------:R-:W-:Y:S05]  /*7c20*/  BRA `(.L_x_887) ;  /* 0x0000000c001c7947 */ /* 0x000fea0003800000 */
.L_x_867:
        /* <DEDUP_REMOVED lines=25> */
.L_x_888:
        /* <DEDUP_REMOVED lines=23> */
.L_x_889:
        /* <DEDUP_REMOVED lines=14> */
[----:B------:R-:W-:Y:S01]  /*8010*/  ISETP.GE.AND P4, PT, R0, UR6, PT ;  /* 0x0000000600007c0c */ /* 0x000fe2000bf86270 */
        /* <DEDUP_REMOVED lines=20> */
.L_x_891:
[----:B------:R-:W-:Y:S05]  /*8160*/  BSYNC B0 ;  /* 0x0000000000007941 */ /* 0x000fea0003800000 */
.L_x_890:
        /* <DEDUP_REMOVED lines=14> */
.L_x_893:
[----:B------:R-:W-:Y:S05]  /*8250*/  BSYNC B0 ;  /* 0x0000000000007941 */ /* 0x000fea0003800000 */
.L_x_892:
        /* <DEDUP_REMOVED lines=14> */
.L_x_895:
[----:B------:R-:W-:Y:S05]  /*8340*/  BSYNC B0 ;  /* 0x0000000000007941 */ /* 0x000fea0003800000 */
.L_x_894:
        /* <DEDUP_REMOVED lines=14> */
.L_x_897:
[----:B------:R-:W-:Y:S05]  /*8430*/  BSYNC B0 ;  /* 0x0000000000007941 */ /* 0x000fea0003800000 */
.L_x_896:
        /* <DEDUP_REMOVED lines=16> */
[----:B----4-:R-:W-:Y:S01]  /*8540*/  MOV R6, R4 ;  /* 0x0000000400067202 */ /* 0x010fe20000000f00 */
        /* <DEDUP_REMOVED lines=9> */
.L_x_899:
[----:B------:R-:W-:Y:S05]  /*85e0*/  BSYNC B0 ;  /* 0x0000000000007941 */ /* 0x000fea0003800000 */
.L_x_898:
[----:B------:R-:W-:Y:S04]  /*85f0*/  BSSY B0, `(.L_x_900) ;  /* 0x000000e000007945 */ /* 0x000fe80003800000 */
[----:B------:R-:W-:Y:S05]  /*8600*/  @P3 BRA `(.L_x_901) ;  /* 0x0000000000303947 */ /* 0x000fea0003800000 */
[----:B----4-:R-:W-:Y:S01]  /*8610*/  IADD3 R8, P0, R0, 0x20, RZ ;  /* 0x0000002000087810 */ /* 0x010fe20007f1e0ff */
        /* <DEDUP_REMOVED lines=11> */
.L_x_901:
[----:B------:R-:W-:Y:S05]  /*86d0*/  BSYNC B0 ;  /* 0x0000000000007941 */ /* 0x000fea0003800000 */
.L_x_900:
        /* <DEDUP_REMOVED lines=14> */
.L_x_903:
[----:B------:R-:W-:Y:S05]  /*87c0*/  BSYNC B0 ;  /* 0x0000000000007941 */ /* 0x000fea0003800000 */
.L_x_902:
[----:B------:R-:W-:Y:S05]  /*87d0*/  @P1 BRA `(.L_x_887) ;  /* 0x0000000000301947 */ /* 0x000fea0003800000 */
[----:B------:R-:W-:Y:S01]  /*87e0*/  IADD3 R0, P0, R0, 0x60, RZ ;  /* 0x0000006000007810 */ /* 0x000fe20007f1e0ff */
[----:B----4-:R-:W-:Y:S01]  /*87f0*/  IMAD.MOV.U32 R6, RZ, RZ, R4 ;  /* 0x000000ffff067224 */ /* 0x010fe200078e0004 */
        /* <DEDUP_REMOVED lines=10> */
.L_x_887:
[----:B------:R-:W-:Y:S05]  /*88a0*/  BSYNC B1 ;  /* 0x0000000000017941 */ /* 0x000fea0003800000 */
.L_x_862:
[----:B------:R-:W-:Y:S01]  /*88b0*/  R2UR UR6, R249 ;  /* 0x00000000f90672ca */ /* 0x000fe200000e0000 */
[----:B------:R-:W-:Y:S02]  /*88c0*/  ULDC UR5, c[0x0][0xc] ;  /* 0x0000030000057ab9 */ /* 0x000fe40000000800 */
[----:B------:R-:W-:-:S10]  /*88d0*/  UIADD3 UR30, UR5, UR30, URZ ;  /* 0x0000001e051e7290 */ /* 0x000fd4000fffe03f */
[----:B------:R-:W-:-:S06]  /*88e0*/  UISETP.GE.AND UP0, UPT, UR30, UR6, UPT ;  /* 0x000000061e00728c */ /* 0x000fcc000bf06270 */
[----:B------:R-:W-:-:S13]  /*88f0*/  PLOP3.LUT P0, PT, PT, PT, UP0, 0x80, 0x0 ;  /* 0x000000000000781c */ /* 0x000fda0003f0f008 */
[----:B------:R-:W-:Y:S05]  /*8900*/  @P0 BRA `(.L_x_904) ;  /* 0x0000000000040947 */ /* 0x000fea0003800000 */
[----:B------:R-:W-:Y:S05]  /*8910*/  BRA `(.L_x_905) ;  /* 0xffffff8000387947 */ /* 0x000fea000383ffff */
.L_x_904:
[----:B------:R-:W-:Y:S05]  /*8920*/  EXIT ;  /* 0x000000000000794d */ /* 0x000fea0003800000 */
.L_x_906:
        /* <DEDUP_REMOVED lines=13> */
.L_x_2471:


//--------------------- .text._ZN5flash44flash_bwd_dq_dk_dv_loop_seqk_parallel_kernelI23Flash_bwd_kernel_traitsILi64ELi64ELi128ELi8ELi2ELi4ELi4ELb1ELb0EN7cutlass6half_tE19Flash_kernel_traitsILi64ELi64ELi128ELi8ES3_EELb1ELb0ELb0ELb0ELb0ELb0ELb0EEEvNS_16Flash_bwd_paramsE --------------------------
	.section	.text._ZN5flash44flash_bwd_dq_dk_dv_loop_seqk_parallel_kernelI23Flash_bwd_kernel_traitsILi64ELi64ELi128ELi8ELi2ELi4ELi4ELb1ELb0EN7cutlass6half_tE19Flash_kernel_traitsILi64ELi64ELi128ELi8ES3_EELb1ELb0ELb0ELb0ELb0ELb0ELb0EEEvNS_16Flash_bwd_paramsE,"ax",@progbits
	.align	128
        .global         _ZN5flash44flash_bwd_dq_dk_dv_loop_seqk_parallel_kernelI23Flash_bwd_kernel_traitsILi64ELi64ELi128ELi8ELi2ELi4ELi4ELb1ELb0EN7cutlass6half_tE19Flash_kernel_traitsILi64ELi64ELi128ELi8ES3_EELb1ELb0ELb0ELb0ELb0ELb0ELb0EEEvNS_16Flash_bwd_paramsE
        .type           _ZN5flash44flash_bwd_dq_dk_dv_loop_seqk_parallel_kernelI23Flash_bwd_kernel_traitsILi64ELi64ELi128ELi8ELi2ELi4ELi4ELb1ELb0EN7cutlass6half_tE19Flash_kernel_traitsILi64ELi64ELi128ELi8ES3_EELb1ELb0ELb0ELb0ELb0ELb0ELb0EEEvNS_16Flash_bwd_paramsE,@function
        .size           _ZN5flash44flash_bwd_dq_dk_dv_loop_seqk_parallel_kernelI23Flash_bwd_kernel_traitsILi64ELi64ELi128ELi8ELi2ELi4ELi4ELb1ELb0EN7cutlass6half_tE19Flash_kernel_traitsILi64ELi64ELi128ELi8ES3_EELb1ELb0ELb0ELb0ELb0ELb0ELb0EEEvNS_16Flash_bwd_paramsE,(.L_x_2472 - _ZN5flash44flash_bwd_dq_dk_dv_loop_seqk_parallel_kernelI23Flash_bwd_kernel_traitsILi64ELi64ELi128ELi8ELi2ELi4ELi4ELb1ELb0EN7cutlass6half_tE19Flash_kernel_traitsILi64ELi64ELi128ELi8ES3_EELb1ELb0ELb0ELb0ELb0ELb0ELb0EEEvNS_16Flash_bwd_paramsE)
        .other          _ZN5flash44flash_bwd_dq_dk_dv_loop_seqk_parallel_kernelI23Flash_bwd_kernel_traitsILi64ELi64ELi128ELi8ELi2ELi4ELi4ELb1ELb0EN7cutlass6half_tE19Flash_kernel_traitsILi64ELi64ELi128ELi8ES3_EELb1ELb0ELb0ELb0ELb0ELb0ELb0EEEvNS_16Flash_bwd_paramsE,@"STO_CUDA_ENTRY STV_DEFAULT"
_ZN5flash44flash_bwd_dq_dk_dv_loop_seqk_parallel_kernelI23Flash_bwd_kernel_traitsILi64ELi64ELi128ELi8ELi2ELi4ELi4ELb1ELb0EN7cutlass6half_tE19Flash_kernel_traitsILi64ELi64ELi128ELi8ES3_EELb1ELb0ELb0ELb0ELb0ELb0ELb0EEEvNS_16Flash_bwd_paramsE:
.text._ZN5flash44flash_bwd_dq_dk_dv_loop_seqk_parallel_kernelI23Flash_bwd_kernel_traitsILi64ELi64ELi128ELi8ELi2ELi4ELi4ELb1ELb0EN7cutlass6half_tE19Flash_kernel_traitsILi64ELi64ELi128ELi8ES3_EELb1ELb0ELb0ELb0ELb0ELb0ELb0EEEvNS_16Flash_bwd_paramsE:
        /* <DEDUP_REMOVED lines=145> */
.L_x_975:
[----:B--2---:R-:W1:Y:S01]  /*0910*/  LDC.64 R6, c[0x0][0x2f0] ;  /* 0x0000bc00ff067b82 */ /* 0x004e620000000a00 */
[C---:B---3--:R-:W-:Y:S01]  /*0920*/  IMAD.SHL.U32 R11, R190.reuse, 0x4, RZ ;  /* 0x00000004be0b7824 */ /* 0x048fe200078e00ff */
        /* <DEDUP_REMOVED lines=12> */
[----:B----4-:R-:W-:Y:S01]  /*09f0*/  @P4 IADD3 R12, P2, R11, UR4, RZ ;  /* 0x000000040b0c4c10 */ /* 0x010fe2000ff5e0ff */
        /* <DEDUP_REMOVED lines=32> */
.L_x_907:
[----:B------:R-:W-:Y:S01]  /*0c00*/  IMAD.SHL.U32 R19, R198, 0x80, RZ ;  /* 0x00000080c6137824 */ /* 0x000fe200078e00ff */
[----:B-1---5:R-:W-:-:S04]  /*0c10*/  @!P3 IADD3 R219, R2, R0, -R221 ;  /* 0x0000000002dbb210 */ /* 0x022fc80007ffe8dd */
[----:B------:R-:W-:-:S13]  /*0c20*/  ISETP.GT.AND P0, PT, R219, R19, PT ;  /* 0x00000013db00720c */ /* 0x000fda0003f04270 */
[----:B------:R-:W-:Y:S05]  /*0c30*/  @!P0 BRA `(.L_x_908) ;  /* 0x0000007c00c48947 */ /* 0x000fea0003800000 */
[----:B------:R-:W3:Y:S01]  /*0c40*/  LDC R22, c[0x0][0x278] ;  /* 0x00009e00ff167b82 */ /* 0x000ee20000000800 */
[----:B--2---:R-:W-:Y:S01]  /*0c50*/  VIADD R7, R21, 0x3f ;  /* 0x0000003f15077836 */ /* 0x004fe20000000000 */
        /* <DEDUP_REMOVED lines=10> */
[----:B------:R-:W2:Y:S03]  /*0d00*/  S2R R32, SR_CTAID.X ;  /* 0x0000000000207919 */ /* 0x000ea60000002500 */
[----:B------:R-:W-:Y:S01]  /*0d10*/  LOP3.LUT R29, R2, 0xffffffc0, RZ, 0xc0, !PT ;  /* 0xffffffc0021d7812 */ /* 0x000fe200078ec0ff */
[----:B------:R-:W4:Y:S01]  /*0d20*/  LDC R37, c[0x0][0x2d4] ;  /* 0x0000b500ff257b82 */ /* 0x000f220000000800 */
[----:B------:R-:W-:-:S03]  /*0d30*/  @P0 IMAD.IADD R38, R221, 0x1, R222 ;  /* 0x00000001dd260824 */ /* 0x000fc600078e02de */
[----:B------:R-:W-:Y:S01]  /*0d40*/  VIADD R29, R29, 0xffffffc0 ;  /* 0xffffffc01d1d7836 */ /* 0x000fe20000000000 */
[----:B---3--:R-:W-:-:S03]  /*0d50*/  IABS R10, R22 ;  /* 0x00000016000a7213 */ /* 0x008fc60000000000 */
[----:B------:R-:W3:Y:S01]  /*0d60*/  LDC R33, c[0x0][0x2c4] ;  /* 0x0000b100ff217b82 */ /* 0x000ee20000000800 */
[----:B------:R-:W-:Y:S01]  /*0d70*/  IADD3 R31, P2, R29, R12, RZ ;  /* 0x0000000c1d1f7210 */ /* 0x000fe20007f5e0ff */
[----:B------:R-:W5:Y:S01]  /*0d80*/  I2F.RP R6, R10 ;  /* 0x0000000a00067306 */ /* 0x000f620000209400 */
[----:B------:R-:W-:-:S03]  /*0d90*/  SHF.R.S32.HI R27, RZ, 0x1f, R29 ;  /* 0x0000001fff1b7819 */ /* 0x000fc6000001141d */
[----:B------:R-:W-:Y:S01]  /*0da0*/  IMAD R36, R31, UR9, RZ ;  /* 0x000000091f247c24 */ /* 0x000fe2000f8e02ff */
[----:B------:R-:W-:Y:S01]  /*0db0*/  ISETP.NE.AND P5, PT, R22, RZ, PT ;  /* 0x000000ff1600720c */ /* 0x000fe20003fa5270 */
[-C--:B-1----:R-:W-:Y:S01]  /*0dc0*/  IMAD R18, R23, R4.reuse, RZ ;  /* 0x0000000417127224 */ /* 0x082fe200078e02ff */
[----:B------:R-:W1:Y:S01]  /*0dd0*/  LDC.U8 R35, c[0x0][0x480] ;  /* 0x00012000ff237b82 */ /* 0x000e620000000000 */
[----:B------:R-:W-:-:S04]  /*0de0*/  IMAD.WIDE.U32 R16, R190, R4, RZ ;  /* 0x00000004be107225 */ /* 0x000fc800078e00ff */
[C---:B------:R-:W-:Y:S02]  /*0df0*/  IMAD R18, R190.reuse, R5, R18 ;  /* 0x00000005be127224 */ /* 0x040fe400078e0212 */
[----:B----4-:R-:W-:Y:S01]  /*0e00*/  IMAD.WIDE.U32 R40, R190, R37, RZ ;  /* 0x00000025be287225 */ /* 0x010fe200078e00ff */
[----:B-----5:R-:W4:Y:S03]  /*0e10*/  MUFU.RCP R8, R6 ;  /* 0x0000000600087308 */ /* 0x020f260000001000 */
[----:B------:R-:W-:Y:S01]  /*0e20*/  IMAD.IADD R18, R17, 0x1, R18 ;  /* 0x0000000111127824 */ /* 0x000fe200078e0212 */
[----:B------:R-:W-:-:S05]  /*0e30*/  SHF.R.S32.HI R17, RZ, 0x1f, R37 ;  /* 0x0000001fff117819 */ /* 0x000fca0000011425 */
[----:B------:R-:W-:Y:S02]  /*0e40*/  IMAD R26, R17, R190, RZ ;  /* 0x000000be111a7224 */ /* 0x000fe400078e02ff */
[----:B----4-:R-:W-:Y:S01]  /*0e50*/  VIADD R8, R8, 0xffffffe ;  /* 0x0ffffffe08087836 */ /* 0x010fe20000000000 */
[----:B------:R-:W4:Y:S03]  /*0e60*/  LDC.64 R6, c[0x0][0x240] ;  /* 0x00009000ff067b82 */ /* 0x000f260000000a00 */
[----:B------:R-:W5:Y:S02]  /*0e70*/  F2I.FTZ.U32.TRUNC.NTZ R9, R8 ;  /* 0x0000000800097305 */ /* 0x000f64000021f000 */
[----:B-----5:R-:W-:Y:S02]  /*0e80*/  IADD3 R11, RZ, -R9, RZ ;  /* 0x80000009ff0b7210 */ /* 0x020fe40007ffe0ff */
[----:B------:R-:W-:-:S03]  /*0e90*/  MOV R8, RZ ;  /* 0x000000ff00087202 */ /* 0x000fc60000000f00 */
[----:B------:R-:W-:Y:S02]  /*0ea0*/  IMAD R0, R11, R10, RZ ;  /* 0x0000000a0b007224 */ /* 0x000fe400078e02ff */
[----:B------:R-:W5:Y:S01]  /*0eb0*/  LDC.U8 R11, c[0x0][0x3d8] ;  /* 0x0000f600ff0b7b82 */ /* 0x000f620000000000 */
[----:B----4-:R-:W-:-:S04]  /*0ec0*/  IMAD.WIDE.U32 R14, R25, R6, RZ ;  /* 0x00000006190e7225 */ /* 0x010fc800078e00ff */
[----:B------:R-:W-:Y:S01]  /*0ed0*/  IMAD.HI.U32 R0, R9, R0, R8 ;  /* 0x0000000009007227 */ /* 0x000fe200078e0008 */
[----:B------:R-:W-:-:S03]  /*0ee0*/  SHF.L.U64.HI R8, R190, 0x7, R23 ;  /* 0x00000007be087819 */ /* 0x000fc60000010217 */
[C---:B------:R-:W-:Y:S01]  /*0ef0*/  IMAD R12, R25.reuse, R7, RZ ;  /* 0x00000007190c7224 */ /* 0x040fe200078e02ff */
[----:B------:R-:W-:Y:S01]  /*0f00*/  SEL R8, R8, RZ, P1 ;  /* 0x000000ff08087207 */ /* 0x000fe20000800000 */
[----:B------:R-:W-:Y:S01]  /*0f10*/  IMAD.HI.U32 R0, R0, R13, RZ ;  /* 0x0000000d00007227 */ /* 0x000fe200078e00ff */
[----:B------:R-:W-:-:S04]  /*0f20*/  ISETP.NE.AND P1, PT, R25, -0x1, PT ;  /* 0xffffffff1900780c */ /* 0x000fc80003f25270 */
[----:B------:R-:W-:Y:S02]  /*0f30*/  IADD3 R5, -R0, RZ, RZ ;  /* 0x000000ff00057210 */ /* 0x000fe40007ffe1ff */
[----:B------:R-:W-:Y:S02]  /*0f40*/  SEL R20, R16, R14, !P1 ;  /* 0x0000000e10147207 */ /* 0x000fe40004800000 */
[----:B------:R-:W-:Y:S01]  /*0f50*/  LOP3.LUT R14, R189, R22, RZ, 0x3c, !PT ;  /* 0x00000016bd0e7212 */ /* 0x000fe200078e3cff */
[C---:B------:R-:W-:Y:S01]  /*0f60*/  IMAD R13, R10.reuse, R5, R13 ;  /* 0x000000050a0d7224 */ /* 0x040fe200078e020d */
[----:B------:R-:W-:Y:S02]  /*0f70*/  IADD3.X R5, R27, R8, RZ, P2, !PT ;  /* 0x000000081b057210 */ /* 0x000fe400017fe4ff */
[----:B------:R-:W4:Y:S01]  /*0f80*/  @P0 LDC.64 R8, c[0x0][0x250] ;  /* 0x00009400ff080b82 */ /* 0x000f220000000a00 */
[----:B-----5:R-:W-:Y:S01]  /*0f90*/  ISETP.NE.AND P2, PT, R11, RZ, PT ;  /* 0x000000ff0b00720c */ /* 0x020fe20003f45270 */
[----:B------:R-:W-:Y:S01]  /*0fa0*/  @P1 IMAD.IADD R18, R15, 0x1, R12 ;  /* 0x000000010f121824 */ /* 0x000fe200078e020c */
[----:B------:R-:W-:Y:S01]  /*0fb0*/  ISETP.GT.U32.AND P4, PT, R10, R13, PT ;  /* 0x0000000d0a00720c */ /* 0x000fe20003f84070 */
[----:B------:R-:W-:Y:S01]  /*0fc0*/  IMAD R36, R5, UR8, R36 ;  /* 0x0000000805247c24 */ /* 0x000fe2000f8e0224 */
[----:B------:R-:W-:-:S02]  /*0fd0*/  ISETP.GE.AND P3, PT, R14, RZ, PT ;  /* 0x000000ff0e00720c */ /* 0x000fc40003f66270 */
[----:B------:R-:W-:Y:S01]  /*0fe0*/  @P0 IADD3 R16, R221, R222, RZ ;  /* 0x000000dedd100210 */ /* 0x000fe20007ffe0ff */
[----:B------:R-:W5:Y:S08]  /*0ff0*/  @P0 LDC.64 R4, c[0x0][0x248] ;  /* 0x00009200ff040b82 */ /* 0x000f700000000a00 */
[----:B------:R-:W-:Y:S01]  /*1000*/  @!P4 IADD3 R13, R13, -R10, RZ ;  /* 0x8000000a0d0dc210 */ /* 0x000fe20007ffe0ff */
[----:B------:R-:W1:Y:S01]  /*1010*/  @P1 LDC.64 R14, c[0x0][0x420] ;  /* 0x00010800ff0e1b82 */ /* 0x000e620000000a00 */
[----:B------:R-:W-:-:S02]  /*1020*/  @!P4 IADD3 R0, R0, 0x1, RZ ;  /* 0x000000010000c810 */ /* 0x000fc40007ffe0ff */
[----:B------:R-:W-:Y:S01]  /*1030*/  ISETP.GE.U32.AND P6, PT, R13, R10, PT ;  /* 0x0000000a0d00720c */ /* 0x000fe20003fc6070 */
[----:B----4-:R-:W-:-:S04]  /*1040*/  @P0 IMAD R28, R38, R9, RZ ;  /* 0x00000009261c0224 */ /* 0x010fc800078e02ff */
[----:B------:R-:W4:Y:S01]  /*1050*/  LDC.64 R10, c[0x0][0x488] ;  /* 0x00012200ff0a7b82 */ /* 0x000f220000000a00 */
[----:B------:R-:W-:-:S04]  /*1060*/  @P0 IMAD.WIDE.U32 R38, R38, R8, RZ ;  /* 0x0000000826260225 */ /* 0x000fc800078e00ff */
[----:B------:R-:W-:Y:S01]  /*1070*/  @P0 IMAD.MOV.U32 R30, RZ, RZ, R38 ;  /* 0x000000ffff1e0224 */ /* 0x000fe200078e0026 */
[----:B------:R-:W-:Y:S01]  /*1080*/  @P0 IADD3 R28, R39, R28, RZ ;  /* 0x0000001c271c0210 */ /* 0x000fe20007ffe0ff */
[C---:B-----5:R-:W-:Y:S01]  /*1090*/  @P0 IMAD R24, R16.reuse, R5, RZ ;  /* 0x0000000510180224 */ /* 0x060fe200078e02ff */
[----:B------:R-:W1:Y:S01]  /*10a0*/  @!P1 LDC.64 R12, c[0x0][0x418] ;  /* 0x00010600ff0c9b82 */ /* 0x000e620000000a00 */
[----:B------:R-:W-:-:S04]  /*10b0*/  @P0 IMAD.WIDE.U32 R16, R16, R4, RZ ;  /* 0x0000000410100225 */ /* 0x000fc800078e00ff */
[----:B------:R-:W-:Y:S01]  /*10c0*/  @P6 VIADD R0, R0, 0x1 ;  /* 0x0000000100006836 */ /* 0x000fe20000000000 */
[----:B------:R-:W-:Y:S01]  /*10d0*/  @P0 IADD3 R24, R17, R24, RZ ;  /* 0x0000001811180210 */ /* 0x000fe20007ffe0ff */
[----:B------:R-:W-:Y:S01]  /*10e0*/  IMAD R39, R23, R37, R26 ;  /* 0x0000002517277224 */ /* 0x000fe200078e021a */
[----:B------:R-:W1:Y:S01]  /*10f0*/  @P2 LDC R34, c[0x0][0x2e4] ;  /* 0x0000b900ff222b82 */ /* 0x000e620000000800 */
[----:B------:R-:W-:Y:S01]  /*1100*/  IMAD R38, R40, UR9, RZ ;  /* 0x0000000928267c24 */ /* 0x000fe2000f8e02ff */
[----:B------:R-:W-:Y:S01]  /*1110*/  @!P3 IADD3 R0, -R0, RZ, RZ ;  /* 0x000000ff0000b210 */ /* 0x000fe20007ffe1ff */
[----:B------:R-:W-:Y:S02]  /*1120*/  IMAD.IADD R39, R41, 0x1, R39 ;  /* 0x0000000129277824 */ /* 0x000fe400078e0227 */
[----:B------:R-:W-:Y:S01]  /*1130*/  @P0 IMAD.MOV.U32 R26, RZ, RZ, R16 ;  /* 0x000000ffff1a0224 */ /* 0x000fe200078e0010 */
[----:B--23--:R-:W-:Y:S06]  /*1140*/  @P0 BRA `(.L_x_909) ;  /* 0x0000000000300947 */ /* 0x00cfec0003800000 */
        /* <DEDUP_REMOVED lines=12> */
.L_x_909:
        /* <DEDUP_REMOVED lines=13> */
.L_x_910:
[----:B------:R-:W-:Y:S01]  /*12e0*/  @!P5 LOP3.LUT R0, RZ, R22, RZ, 0x33, !PT ;  /* 0x00000016ff00d212 */ /* 0x000fe200078e33ff */
[----:B-1----:R-:W-:Y:S01]  /*12f0*/  @P1 IMAD.WIDE.U32 R16, R25, R14, RZ ;  /* 0x0000000e19101225 */ /* 0x002fe200078e00ff */
[----:B------:R-:W-:-:S03]  /*1300*/  ISETP.NE.AND P0, PT, R35, RZ, PT ;  /* 0x000000ff2300720c */ /* 0x000fc60003f05270 */
[----:B------:R-:W-:Y:S02]  /*1310*/  IMAD R38, R39, UR8, R38 ;  /* 0x0000000827267c24 */ /* 0x000fe4000f8e0226 */
[----:B------:R-:W-:-:S04]  /*1320*/  IMAD.WIDE.U32 R42, R40, UR8, RZ ;  /* 0x00000008282a7c25 */ /* 0x000fc8000f8e00ff */
[----:B------:R-:W-:Y:S01]  /*1330*/  @P2 IMAD R22, R190, R33, RZ ;  /* 0x00000021be162224 */ /* 0x000fe200078e02ff */
[----:B------:R-:W-:Y:S01]  /*1340*/  IADD3 R38, R43, R38, RZ ;  /* 0x000000262b267210 */ /* 0x000fe20007ffe0ff */
[----:B------:R-:W-:-:S03]  /*1350*/  IMAD.WIDE.U32 R40, R25, UR8, RZ ;  /* 0x0000000819287c25 */ /* 0x000fc6000f8e00ff */
[----:B------:R-:W-:Y:S01]  /*1360*/  @P2 SEL R22, R22, R25, !P1 ;  /* 0x0000001916162207 */ /* 0x000fe20004800000 */
[----:B------:R-:W-:Y:S02]  /*1370*/  IMAD R14, R25, UR9, RZ ;  /* 0x00000009190e7c24 */ /* 0x000fe4000f8e02ff */
[-C--:B------:R-:W-:Y:S02]  /*1380*/  @!P1 IMAD R23, R23, R12.reuse, RZ ;  /* 0x0000000c17179224 */ /* 0x080fe400078e02ff */
[----:B------:R-:W-:Y:S01]  /*1390*/  @!P1 IMAD.WIDE.U32 R44, R190, R12, RZ ;  /* 0x0000000cbe2c9225 */ /* 0x000fe200078e00ff */
[----:B------:R-:W-:Y:S02]  /*13a0*/  SEL R12, R42, R40, !P1 ;  /* 0x000000282a0c7207 */ /* 0x000fe40004800000 */
[----:B------:R-:W-:Y:S01]  /*13b0*/  @P1 IADD3 R38, R41, R14, RZ ;  /* 0x0000000e29261210 */ /* 0x000fe20007ffe0ff */
[----:B------:R-:W-:Y:S01]  /*13c0*/  @!P2 IMAD R14, R190, UR14, R189 ;  /* 0x0000000ebe0eac24 */ /* 0x000fe2000f8e02bd */
[----:B------:R-:W-:Y:S01]  /*13d0*/  @!P1 MOV R16, R44 ;  /* 0x0000002c00109202 */ /* 0x000fe20000000f00 */
[----:B----4-:R-:W-:-:S04]  /*13e0*/  IMAD.WIDE.U32 R40, R32, R10, RZ ;  /* 0x0000000a20287225 */ /* 0x010fc800078e00ff */
[C---:B------:R-:W-:Y:S02]  /*13f0*/  @P2 IMAD R22, R189.reuse, R34, R22 ;  /* 0x00000022bd162224 */ /* 0x040fe400078e0216 */
[----:B------:R-:W-:Y:S01]  /*1400*/  @!P2 IMAD R22, R14, R33, RZ ;  /* 0x000000210e16a224 */ /* 0x000fe200078e02ff */
[----:B------:R-:W-:Y:S01]  /*1410*/  SEL R33, R40, RZ, P0 ;  /* 0x000000ff28217207 */ /* 0x000fe20000000000 */
[----:B------:R-:W-:Y:S01]  /*1420*/  IMAD R11, R32, R11, R41 ;  /* 0x0000000b200b7224 */ /* 0x000fe200078e0229 */
[----:B------:R-:W-:Y:S01]  /*1430*/  SHF.R.S32.HI R14, RZ, 0x1f, R0 ;  /* 0x0000001fff0e7819 */ /* 0x000fe20000011400 */
[----:B------:R-:W-:Y:S01]  /*1440*/  @!P1 IMAD R13, R190, R13, R23 ;  /* 0x0000000dbe0d9224 */ /* 0x000fe200078e0217 */
[----:B------:R-:W-:Y:S01]  /*1450*/  SHF.R.S32.HI R23, RZ, 0x1f, R189 ;  /* 0x0000001fff177819 */ /* 0x000fe200000114bd */
[----:B------:R-:W-:Y:S02]  /*1460*/  IMAD R32, R189, UR18, RZ ;  /* 0x00000012bd207c24 */ /* 0x000fe4000f8e02ff */
[----:B------:R-:W-:Y:S01]  /*1470*/  IMAD.WIDE.U32 R40, R31, UR8, RZ ;  /* 0x000000081f287c25 */ /* 0x000fe2000f8e00ff */
[----:B------:R-:W-:-:S02]  /*1480*/  SEL R31, R11, RZ, P0 ;  /* 0x000000ff0b1f7207 */ /* 0x000fc40000000000 */
[----:B------:R-:W-:Y:S01]  /*1490*/  SHF.R.S32.HI R34, RZ, 0x1f, R32 ;  /* 0x0000001fff227819 */ /* 0x000fe20000011420 */
[----:B------:R-:W-:Y:S01]  /*14a0*/  @P1 IMAD R15, R25, R15, R17 ;  /* 0x0000000f190f1224 */ /* 0x000fe200078e0211 */
[----:B------:R-:W-:Y:S02]  /*14b0*/  @!P1 IADD3 R15, R45, R13, RZ ;  /* 0x0000000d2d0f9210 */ /* 0x000fe40007ffe0ff */
[----:B------:R-:W-:Y:S02]  /*14c0*/  SHF.R.S32.HI R17, RZ, 0x1f, R19 ;  /* 0x0000001fff117819 */ /* 0x000fe40000011413 */
        /* <DEDUP_REMOVED lines=9> */
.L_x_911:
[----:B------:R-:W-:-:S04]  /*1560*/  IMAD R36, R190, UR14, R189 ;  /* 0x0000000ebe247c24 */ /* 0x000fc8000f8e02bd */
[----:B------:R-:W-:-:S07]  /*1570*/  IMAD R36, R36, R37, RZ ;  /* 0x0000002524247224 */ /* 0x000fce00078e02ff */
.L_x_912:
        /* <DEDUP_REMOVED lines=9> */
[----:B------:R-:W-:Y:S01]  /*1610*/  ULDC.64 UR10, c[0x0][0x3e0] ;  /* 0x0000f800000a7ab9 */ /* 0x000fe20000000a00 */
[----:B------:R-:W-:Y:S01]  /*1620*/  USHF.R.S32.HI UR8, URZ, 0x1f, UR15 ;  /* 0x0000001f3f087899 */ /* 0x000fe2000801140f */
[----:B------:R-:W-:Y:S01]  /*1630*/  IMAD.X R43, R201, 0x1, R15, P1 ;  /* 0x00000001c92b7824 */ /* 0x000fe200008e060f */
[----:B------:R-:W-:Y:S01]  /*1640*/  IADD3 R32, P4, P3, R40, UR15, R32 ;  /* 0x0000000f28207c10 */ /* 0x000fe2000fb9e020 */
[----:B------:R-:W-:Y:S01]  /*1650*/  BSSY B1, `(.L_x_908) ;  /* 0x000074f000017945 */ /* 0x000fe20003800000 */
[----:B------:R-:W-:-:S02]  /*1660*/  SHF.R.S32.HI R15, RZ, 0x1f, R196 ;  /* 0x0000001fff0f7819 */ /* 0x000fc400000114c4 */
[----:B------:R-:W-:Y:S01]  /*1670*/  IADD3.X R34, R35, UR8, R34, P4, P3 ;  /* 0x0000000823227c10 */ /* 0x000fe2000a7e6422 */
[----:B------:R-:W-:Y:S01]  /*1680*/  ULDC.64 UR8, c[0x0][0x428] ;  /* 0x00010a0000087ab9 */ /* 0x000fe20000000a00 */
[----:B------:R-:W-:Y:S02]  /*1690*/  IADD3 R33, P2, P1, R33, R32, R12 ;  /* 0x0000002021217210 */ /* 0x000fe4000795e00c */
[----:B------:R-:W-:Y:S02]  /*16a0*/  IADD3 R25, P3, R196, R29, RZ ;  /* 0x0000001dc4197210 */ /* 0x000fe40007f7e0ff */
[----:B------:R-:W-:Y:S02]  /*16b0*/  IADD3.X R31, R31, R34, R38, P2, P1 ;  /* 0x000000221f1f7210 */ /* 0x000fe400017e2426 */
[----:B------:R-:W3:Y:S01]  /*16c0*/  LDC.64 R38, c[0x0][0x2b0] ;  /* 0x0000ac00ff267b82 */ /* 0x000ee20000000a00 */
[-C--:B--2---:R-:W-:Y:S01]  /*16d0*/  IMAD R16, R27, R10.reuse, RZ ;  /* 0x0000000a1b107224 */ /* 0x084fe200078e02ff */
[----:B------:R-:W-:Y:S01]  /*16e0*/  ISETP.GE.AND P4, PT, R21, 0x1, PT ;  /* 0x000000011500780c */ /* 0x000fe20003f86270 */
[----:B------:R-:W-:Y:S01]  /*16f0*/  IMAD.WIDE.U32 R42, R29, R10, R42 ;  /* 0x0000000a1d2a7225 */ /* 0x000fe200078e002a */
[----:B------:R-:W-:-:S03]  /*1700*/  LEA.HI.SX32 R220, R2, 0xffffffff, 0x1a ;  /* 0xffffffff02dc7811 */ /* 0x000fc600078fd2ff */
[----:B------:R-:W-:Y:S01]  /*1710*/  IMAD R35, R29, R11, R16 ;  /* 0x0000000b1d237224 */ /* 0x000fe200078e0210 */
[----:B-1----:R-:W-:Y:S01]  /*1720*/  SHF.R.S32.HI R12, RZ, 0x1f, R13 ;  /* 0x0000001fff0c7819 */ /* 0x002fe2000001140d */
[----:B------:R-:W-:Y:S02]  /*1730*/  IMAD.X R27, R15, 0x1, R27, P3 ;  /* 0x000000010f1b7824 */ /* 0x000fe400018e061b */
[----:B------:R-:W-:Y:S01]  /*1740*/  IMAD.IADD R35, R43, 0x1, R35 ;  /* 0x000000012b237824 */ /* 0x000fe200078e0223 */
[----:B------:R-:W-:Y:S01]  /*1750*/  LEA.HI R29, R12, R13, RZ, 0x5 ;  /* 0x0000000d0c1d7211 */ /* 0x000fe200078f28ff */
[----:B------:R-:W-:Y:S02]  /*1760*/  IMAD.MOV.U32 R34, RZ, RZ, R42 ;  /* 0x000000ffff227224 */ /* 0x000fe400078e002a */
[-C--:B------:R-:W-:Y:S01]  /*1770*/  IMAD R32, R27, R6.reuse, RZ ;  /* 0x000000061b207224 */ /* 0x080fe200078e02ff */
[----:B------:R-:W-:Y:S01]  /*1780*/  LOP3.LUT R230, R29, 0xffffffe0, RZ, 0xc0, !PT ;  /* 0xffffffe01de67812 */ /* 0x000fe200078ec0ff */
[----:B------:R-:W-:Y:S01]  /*1790*/  IMAD.WIDE.U32 R40, R25, R6, R200 ;  /* 0x0000000619287225 */ /* 0x000fe200078e00c8 */
[----:B------:R-:W-:-:S02]  /*17a0*/  SHF.R.S32.HI R29, RZ, 0x5, R29 ;  /* 0x00000005ff1d7819 */ /* 0x000fc4000001141d */
[----:B------:R-:W-:Y:S01]  /*17b0*/  IADD3 R230, -R230, R13, RZ ;  /* 0x0000000de6e67210 */ /* 0x000fe20007ffe1ff */
[----:B------:R-:W-:Y:S01]  /*17c0*/  IMAD R16, R23, UR8, RZ ;  /* 0x0000000817107c24 */ /* 0x000fe2000f8e02ff */
[----:B------:R-:W-:Y:S01]  /*17d0*/  IADD3 R40, P2, R20, R40, RZ ;  /* 0x0000002814287210 */ /* 0x000fe20007f5e0ff */
[----:B------:R-:W-:Y:S02]  /*17e0*/  IMAD.WIDE.U32 R42, R189, UR8, R34 ;  /* 0x00000008bd2a7c25 */ /* 0x000fe4000f8e0022 */
[----:B------:R-:W1:Y:S02]  /*17f0*/  LDC.64 R34, c[0x0][0x478] ;  /* 0x00011e00ff227b82 */ /* 0x000e640000000a00 */
[----:B------:R-:W-:Y:S02]  /*1800*/  IMAD R27, R25, R7, R32 ;  /* 0x00000007191b7224 */ /* 0x000fe400078e0220 */
[----:B------:R-:W-:Y:S01]  /*1810*/  IMAD R16, R189, UR9, R16 ;  /* 0x00000009bd107c24 */ /* 0x000fe2000f8e0210 */
[----:B------:R-:W-:Y:S01]  /*1820*/  ULDC.64 UR8, c[0x0][0x258] ;  /* 0x0000960000087ab9 */ /* 0x000fe20000000a00 */
[----:B------:R-:W-:Y:S01]  /*1830*/  IMAD R32, R29, UR18, R230 ;  /* 0x000000121d207c24 */ /* 0x000fe2000f8e02e6 */
[----:B------:R-:W-:Y:S01]  /*1840*/  IADD3.X R41, R18, R41, R27, P2, !PT ;  /* 0x0000002912297210 */ /* 0x000fe200017fe41b */
[----:B------:R-:W-:-:S02]  /*1850*/  IMAD.IADD R43, R43, 0x1, R16 ;  /* 0x000000012b2b7824 */ /* 0x000fc400078e0210 */
[----:B------:R-:W-:Y:S01]  /*1860*/  IMAD R16, R23, UR8, RZ ;  /* 0x0000000817107c24 */ /* 0x000fe2000f8e02ff */
[C---:B------:R-:W-:Y:S01]  /*1870*/  IADD3 R33, P1, R32.reuse, R33, RZ ;  /* 0x0000002120217210 */ /* 0x040fe20007f3e0ff */
[-C--:B------:R-:W-:Y:S02]  /*1880*/  IMAD R18, R15, R10.reuse, RZ ;  /* 0x0000000a0f127224 */ /* 0x080fe400078e02ff */
[C---:B------:R-:W-:Y:S01]  /*1890*/  IMAD R16, R189.reuse, UR9, R16 ;  /* 0x00000009bd107c24 */ /* 0x040fe2000f8e0210 */
[----:B------:R-:W-:Y:S01]  /*18a0*/  LEA.HI.X.SX32 R32, R32, R31, 0x1, P1 ;  /* 0x0000001f20207211 */ /* 0x000fe200008f0eff */
        /* <DEDUP_REMOVED lines=16> */
[----:B------:R-:W-:Y:S01]  /*19b0*/  @P0 BAR.SYNC.DEFER_BLOCKING 0x0 ;  /* 0x0000000000000b1d */ /* 0x000fe20000010000 */
[C---:B------:R-:W-:Y:S02]  /*19c0*/  VIADD R2, R196.reuse, 0x40 ;  /* 0x00000040c4027836 */ /* 0x040fe40000000000 */
[-C--:B------:R-:W-:Y:S01]  /*19d0*/  IMAD.WIDE.U32 R32, R19, R8.reuse, R200 ;  /* 0x0000000813207225 */ /* 0x080fe200078e00c8 */
[-C--:B------:R-:W-:Y:S02]  /*19e0*/  ISETP.GE.AND P2, PT, R196, R23.reuse, PT ;  /* 0x00000017c400720c */ /* 0x080fe40003f46270 */
[----:B------:R-:W-:Y:S01]  /*19f0*/  ISETP.GE.AND P5, PT, R2, R23, PT ;  /* 0x000000170200720c */ /* 0x000fe20003fa6270 */
[----:B------:R-:W-:Y:S01]  /*1a00*/  IMAD R18, R17, R8, RZ ;  /* 0x0000000811127224 */ /* 0x000fe200078e02ff */
[----:B------:R-:W-:Y:S01]  /*1a10*/  IADD3 R30, P1, R30, R32, RZ ;  /* 0x000000201e1e7210 */ /* 0x000fe20007f3e0ff */
[C---:B------:R-:W-:Y:S01]  /*1a20*/  VIADD R2, R196.reuse, 0x60 ;  /* 0x00000060c4027836 */ /* 0x040fe20000000000 */
[----:B------:R-:W-:Y:S01]  /*1a30*/  ULDC.64 UR8, c[0x0][0x268] ;  /* 0x00009a0000087ab9 */ /* 0x000fe20000000a00 */
[----:B------:R-:W-:Y:S01]  /*1a40*/  IMAD R25, R19, R9, R18 ;  /* 0x0000000913197224 */ /* 0x000fe200078e0212 */
[----:B------:R-:W-:Y:S01]  /*1a50*/  BSSY B0, `(.L_x_914) ;  /* 0x0000028000007945 */ /* 0x000fe20003800000 */
[----:B------:R-:W-:Y:S01]  /*1a60*/  VIADD R16, R196, 0x20 ;  /* 0x00000020c4107836 */ /* 0x000fe20000000000 */
[----:B------:R-:W-:Y:S01]  /*1a70*/  ISETP.GE.AND P4, PT, R2, R23, PT ;  /* 0x000000170200720c */ /* 0x000fe20003f86270 */
[----:B------:R-:W-:Y:S01]  /*1a80*/  IMAD R21, R220, -0x40, R21 ;  /* 0xffffffc0dc157824 */ /* 0x000fe200078e0215 */
[----:B------:R-:W-:-:S02]  /*1a90*/  P2R R2, PR, RZ, 0x4 ;  /* 0x00000004ff027803 */ /* 0x000fc40000000000 */
[----:B------:R-:W-:Y:S01]  /*1aa0*/  IADD3.X R31, R28, R33, R25, P1, !PT ;  /* 0x000000211c1f7210 */ /* 0x000fe20000ffe419 */
[-C--:B------:R-:W-:Y:S01]  /*1ab0*/  IMAD.WIDE.U32 R28, R19, R4.reuse, R200 ;  /* 0x00000004131c7225 */ /* 0x080fe200078e00c8 */
[----:B------:R-:W-:Y:S02]  /*1ac0*/  ISETP.NE.AND P1, PT, R2, RZ, PT ;  /* 0x000000ff0200720c */ /* 0x000fe40003f25270 */
[----:B------:R-:W-:Y:S01]  /*1ad0*/  ISETP.GE.AND P6, PT, R16, R23, PT ;  /* 0x000000171000720c */ /* 0x000fe20003fc6270 */
[----:B------:R-:W-:Y:S01]  /*1ae0*/  IMAD R25, R14, UR8, RZ ;  /* 0x000000080e197c24 */ /* 0x000fe2000f8e02ff */
[----:B------:R-:W-:Y:S01]  /*1af0*/  ISETP.GE.AND P2, PT, R16, R21, PT ;  /* 0x000000151000720c */ /* 0x000fe20003f46270 */
[----:B------:R-:W-:Y:S01]  /*1b00*/  IMAD R16, R17, R4, RZ ;  /* 0x0000000411107224 */ /* 0x000fe200078e02ff */
[----:B------:R-:W-:Y:S01]  /*1b10*/  LEA R17, R194, UR6, 0x1 ;  /* 0x00000006c2117c11 */ /* 0x000fe2000f8e08ff */
[----:B------:R-:W-:Y:S01]  /*1b20*/  IMAD R25, R0, UR9, R25 ;  /* 0x0000000900197c24 */ /* 0x000fe2000f8e0219 */
[----:B------:R-:W-:Y:S01]  /*1b30*/  IADD3 R26, P0, R26, R28, RZ ;  /* 0x0000001c1a1a7210 */ /* 0x000fe20007f1e0ff */
[----:B------:R-:W-:Y:S01]  /*1b40*/  IMAD R23, R19, R5, R16 ;  /* 0x0000000513177224 */ /* 0x000fe200078e0210 */
[----:B------:R-:W-:Y:S01]  /*1b50*/  LEA.HI R16, R220, R220, RZ, 0x1 ;  /* 0x000000dcdc107211 */ /* 0x000fe200078f08ff */
[----:B------:R-:W-:Y:S01]  /*1b60*/  IMAD.WIDE.U32 R32, R0, UR8, R30 ;  /* 0x0000000800207c25 */ /* 0x000fe2000f8e001e */
        /* <DEDUP_REMOVED lines=22> */
.L_x_915:
[----:B------:R-:W-:Y:S05]  /*1cd0*/  BSYNC B0 ;  /* 0x0000000000007941 */ /* 0x000fea0003800000 */
.L_x_914:
        /* <DEDUP_REMOVED lines=21> */
.L_x_917:
[----:B------:R-:W-:Y:S05]  /*1e30*/  BSYNC B0 ;  /* 0x0000000000007941 */ /* 0x000fea0003800000 */
.L_x_916:
        /* <DEDUP_REMOVED lines=21> */
.L_x_919:
[----:B------:R-:W-:Y:S05]  /*1f90*/  BSYNC B0 ;  /* 0x0000000000007941 */ /* 0x000fea0003800000 */
.L_x_918:
        /* <DEDUP_REMOVED lines=21> */
.L_x_921:
[----:B------:R-:W-:Y:S05]  /*20f0*/  BSYNC B0 ;  /* 0x0000000000007941 */ /* 0x000fea0003800000 */
.L_x_920:
        /* <DEDUP_REMOVED lines=13> */
.L_x_923:
[----:B------:R-:W-:Y:S05]  /*21d0*/  BSYNC B0 ;  /* 0x0000000000007941 */ /* 0x000fea0003800000 */
.L_x_922:
        /* <DEDUP_REMOVED lines=17> */
.L_x_925:
[----:B------:R-:W-:Y:S05]  /*22f0*/  BSYNC B0 ;  /* 0x0000000000007941 */ /* 0x000fea0003800000 */
.L_x_924:
        /* <DEDUP_REMOVED lines=17> */
.L_x_927:
[----:B------:R-:W-:Y:S05]  /*2410*/  BSYNC B0 ;  /* 0x0000000000007941 */ /* 0x000fea0003800000 */
.L_x_926:
        /* <DEDUP_REMOVED lines=13> */
[----:B-1----:R-:W-:-:S04]  /*24f0*/  LEA R8, P0, R6, R226, 0x6 ;  /* 0x000000e206087211 */ /* 0x002fc800078030ff */
[----:B------:R-:W-:-:S05]  /*2500*/  LEA.HI.X R9, R6, R227, R7, 0x6, P0 ;  /* 0x000000e306097211 */ /* 0x000fca00000f3407 */
[----:B------:R-:W-:Y:S01]  /*2510*/  @!PT LDS RZ, [RZ] ;  /* 0x00000000fffff984 */ /* 0x000fe20000000800 */
[----:B------:R-:W-:Y:S01]  /*2520*/  @!PT LDS RZ, [RZ] ;  /* 0x00000000fffff984 */ /* 0x000fe20000000800 */
[----:B------:R-:W-:Y:S01]  /*2530*/  @!PT LDS RZ, [RZ] ;  /* 0x00000000fffff984 */ /* 0x000fe20000000800 */
[----:B------:R1:W-:Y:S04]  /*2540*/  LDGSTS.E.BYPASS.LTC128B.128 [R218+0x1000], desc[UR30][R8.64] ;  /* 0x0100000008da7fae */ /* 0x0003e8000b901d5e */
.L_x_929:
[----:B------:R-:W-:Y:S05]  /*2550*/  BSYNC B0 ;  /* 0x0000000000007941 */ /* 0x000fea0003800000 */
.L_x_928:
[----:B------:R-:W-:Y:S01]  /*2560*/  ISETP.NE.AND P0, PT, R2, RZ, PT ;  /* 0x000000ff0200720c */ /* 0x000fe20003f05270 */
[----:B------:R-:W-:Y:S01]  /*2570*/  ULDC.64 UR8, c[0x0][0x260] ;  /* 0x0000980000087ab9 */ /* 0x000fe20000000a00 */
[----:B------:R-:W-:Y:S01]  /*2580*/  BSSY B0, `(.L_x_930) ;  /* 0x0000019000007945 */ /* 0x000fe20003800000 */
[----:B------:R-:W-:Y:S01]  /*2590*/  IMAD R7, R14, UR8, RZ ;  /* 0x000000080e077c24 */ /* 0x000fe2000f8e02ff */
[----:B------:R-:W-:Y:S01]  /*25a0*/  IADD3 R6, R191, 0x8, RZ ;  /* 0x00000008bf067810 */ /* 0x000fe20007ffe0ff */
[----:B------:R-:W-:-:S04]  /*25b0*/  IMAD.WIDE.U32 R26, R0, UR8, R26 ;  /* 0x00000008001a7c25 */ /* 0x000fc8000f8e001a */
[----:B------:R-:W-:Y:S01]  /*25c0*/  IMAD R7, R0, UR9, R7 ;  /* 0x0000000900077c24 */ /* 0x000fe2000f8e0207 */
[----:B------:R-:W-:-:S03]  /*25d0*/  IADD3 R0, R191, 0x28, RZ ;  /* 0x00000028bf007810 */ /* 0x000fc60007ffe0ff */
[----:B------:R2:W-:Y:S01]  /*25e0*/  @P0 STS.128 [R17+0x6000], RZ ;  /* 0x006000ff11000388 */ /* 0x0005e20000000c00 */
[----:B-1----:R-:W-:Y:S01]  /*25f0*/  IADD3 R9, R27, R7, RZ ;  /* 0x000000071b097210 */ /* 0x002fe20007ffe0ff */
        /* <DEDUP_REMOVED lines=17> */
.L_x_931:
[----:B------:R-:W-:Y:S05]  /*2710*/  BSYNC B0 ;  /* 0x0000000000007941 */ /* 0x000fea0003800000 */
.L_x_930:
        /* <DEDUP_REMOVED lines=21> */
.L_x_933:
[----:B------:R-:W-:Y:S05]  /*2870*/  BSYNC B0 ;  /* 0x0000000000007941 */ /* 0x000fea0003800000 */
.L_x_932:
        /* <DEDUP_REMOVED lines=21> */
.L_x_935:
[----:B------:R-:W-:Y:S05]  /*29d0*/  BSYNC B0 ;  /* 0x0000000000007941 */ /* 0x000fea0003800000 */
.L_x_934:
        /* <DEDUP_REMOVED lines=21> */
.L_x_937:
[----:B------:R-:W-:Y:S05]  /*2b30*/  BSYNC B0 ;  /* 0x0000000000007941 */ /* 0x000fea0003800000 */
.L_x_936:
[----:B------:R-:W0:Y:S01]  /*2b40*/  LDGDEPBAR ;  /* 0x00000000000079af */ /* 0x000e220000000000 */
[C---:B------:R-:W-:Y:S01]  /*2b50*/  VIADD R2, R191.reuse, 0x20 ;  /* 0x00000020bf027836 */ /* 0x040fe20000000000 */
[-C--:B------:R-:W-:Y:S01]  /*2b60*/  ISETP.GE.AND P0, PT, R0, R21.reuse, PT ;  /* 0x000000150000720c */ /* 0x080fe20003f06270 */
[----:B------:R-:W-:Y:S01]  /*2b70*/  IMAD.MOV.U32 R215, RZ, RZ, 0x7f800000 ;  /* 0x7f800000ffd77424 */ /* 0x000fe200078e00ff */
[CC--:B------:R-:W-:Y:S01]  /*2b80*/  ISETP.GE.AND P4, PT, R191.reuse, R21.reuse, PT ;  /* 0x00000015bf00720c */ /* 0x0c0fe20003f86270 */
[----:B------:R-:W-:Y:S01]  /*2b90*/  IMAD.MOV.U32 R216, RZ, RZ, 0x7f800000 ;  /* 0x7f800000ffd87424 */ /* 0x000fe200078e00ff */
[-C--:B------:R-:W-:Y:S01]  /*2ba0*/  ISETP.GE.AND P3, PT, R6, R21.reuse, PT ;  /* 0x000000150600720c */ /* 0x080fe20003f66270 */
[----:B------:R-:W-:Y:S01]  /*2bb0*/  IMAD.MOV.U32 R217, RZ, RZ, 0x7f800000 ;  /* 0x7f800000ffd97424 */ /* 0x000fe200078e00ff */
[----:B------:R-:W-:Y:S01]  /*2bc0*/  ISETP.GE.AND P2, PT, R2, R21, PT ;  /* 0x000000150200720c */ /* 0x000fe20003f46270 */
[----:B------:R-:W-:Y:S01]  /*2bd0*/  IMAD.MOV.U32 R214, RZ, RZ, 0x7f800000 ;  /* 0x7f800000ffd67424 */ /* 0x000fe200078e00ff */
[----:B------:R-:W1:Y:S01]  /*2be0*/  LDC.64 R10, c[0x0][0x3b8] ;  /* 0x0000ee00ff0a7b82 */ /* 0x000e620000000a00 */
[----:B------:R-:W-:Y:S01]  /*2bf0*/  IMAD.WIDE R6, R191, 0x4, R228 ;  /* 0x00000004bf067825 */ /* 0x000fe200078e02e4 */
[----:B------:R-:W-:-:S02]  /*2c00*/  USHF.L.U32 UR23, UR18, 0x4, URZ ;  /* 0x0000000412177899 */ /* 0x000fc4000800063f */
[----:B------:R-:W-:Y:S01]  /*2c10*/  USHF.L.U32 UR24, UR18, 0x3, URZ ;  /* 0x0000000312187899 */ /* 0x000fe2000800063f */
[----:B------:R-:W-:Y:S01]  /*2c20*/  @!P0 IMAD.WIDE R14, R0, 0x4, R228 ;  /* 0x00000004000e8825 */ /* 0x000fe200078e02e4 */
[----:B------:R-:W-:Y:S01]  /*2c30*/  ULDC UR12, c[0x0][0x2d0] ;  /* 0x0000b400000c7ab9 */ /* 0x000fe20000000800 */
[----:B------:R-:W5:Y:S02]  /*2c40*/  @!P4 LDG.E R216, desc[UR30][R6.64] ;  /* 0x0000001e06d8c981 */ /* 0x000f64000c1e1900 */
[----:B------:R-:W-:Y:S02]  /*2c50*/  IMAD.MOV.U32 R179, RZ, RZ, 0x20 ;  /* 0x00000020ffb37424 */ /* 0x000fe400078e00ff */
[----:B------:R-:W-:Y:S01]  /*2c60*/  VIADD R182, R185, 0x1000 ;  /* 0x00001000b9b67836 */ /* 0x000fe20000000000 */
[----:B------:R-:W5:Y:S01]  /*2c70*/  @!P3 LDG.E R217, desc[UR30][R6.64+0x20] ;  /* 0x0000201e06d9b981 */ /* 0x000f62000c1e1900 */
[----:B------:R-:W-:Y:S01]  /*2c80*/  IMAD.SHL.U32 R213, R195, 0x20, RZ ;  /* 0x00000020c3d57824 */ /* 0x000fe200078e00ff */
[----:B------:R-:W-:-:S04]  /*2c90*/  DEPBAR.LE SB0, 0x1 ;  /* 0x000080400000791a */ /* 0x000fc80000000000 */
[----:B------:R2:W5:Y:S01]  /*2ca0*/  @!P2 LDG.E R214, desc[UR30][R6.64+0x80] ;  /* 0x0000801e06d6a981 */ /* 0x000562000c1e1900 */
[----:B------:R-:W-:Y:S01]  /*2cb0*/  IMAD.MOV.U32 R187, RZ, RZ, 0x40 ;  /* 0x00000040ffbb7424 */ /* 0x000fe200078e00ff */
[----:B------:R-:W-:Y:S01]  /*2cc0*/  CS2R R94, SRZ ;  /* 0x00000000005e7805 */ /* 0x000fe2000001ff00 */
[----:B------:R-:W-:Y:S01]  /*2cd0*/  IMAD.MOV.U32 R208, RZ, RZ, 0x40 ;  /* 0x00000040ffd07424 */ /* 0x000fe200078e00ff */
[----:B------:R-:W5:Y:S01]  /*2ce0*/  @!P0 LDG.E R215, desc[UR30][R14.64] ;  /* 0x0000001e0ed78981 */ /* 0x000f62000c1e1900 */
[----:B------:R-:W-:Y:S02]  /*2cf0*/  CS2R R92, SRZ ;  /* 0x00000000005c7805 */ /* 0x000fe4000001ff00 */
[----:B------:R-:W-:Y:S02]  /*2d00*/  CS2R R98, SRZ ;  /* 0x0000000000627805 */ /* 0x000fe4000001ff00 */
[----:B------:R-:W-:Y:S01]  /*2d10*/  CS2R R96, SRZ ;  /* 0x0000000000607805 */ /* 0x000fe2000001ff00 */
[----:B------:R-:W-:Y:S01]  /*2d20*/  BAR.SYNC.DEFER_BLOCKING 0x0 ;  /* 0x0000000000007b1d */ /* 0x000fe20000010000 */
        /* <DEDUP_REMOVED lines=23> */
[----:B-1----:R-:W3:Y:S01]  /*2ea0*/  LDG.E.64 R4, desc[UR30][R10.64] ;  /* 0x0000001e0a047981 */ /* 0x002ee2000c1e1b00 */
[----:B------:R-:W-:Y:S02]  /*2eb0*/  CS2R R48, SRZ ;  /* 0x0000000000307805 */ /* 0x000fe4000001ff00 */
[----:B------:R-:W-:-:S02]  /*2ec0*/  CS2R R42, SRZ ;  /* 0x00000000002a7805 */ /* 0x000fc4000001ff00 */
[----:B------:R-:W-:Y:S01]  /*2ed0*/  CS2R R40, SRZ ;  /* 0x0000000000287805 */ /* 0x000fe2000001ff00 */
[----:B------:R1:W4:Y:S01]  /*2ee0*/  LDG.E.64 R8, desc[UR30][R10.64+0x8] ;  /* 0x0000081e0a087981 */ /* 0x000322000c1e1b00 */
[----:B------:R-:W-:Y:S01]  /*2ef0*/  VIADD R0, R19, 0x80 ;  /* 0x0000008013007836 */ /* 0x000fe20000000000 */
[----:B------:R-:W-:Y:S02]  /*2f00*/  LEA.HI R2, R12, R13, RZ, 0x4 ;  /* 0x0000000d0c027211 */ /* 0x000fe400078f20ff */
[----:B------:R-:W-:Y:S01]  /*2f10*/  CS2R R38, SRZ ;  /* 0x0000000000267805 */ /* 0x000fe2000001ff00 */
[----:B------:R1:W1:Y:S01]  /*2f20*/  LDSM.16.M88.4 R144, [R178+0xa000] ;  /* 0x00a00000b290783b */ /* 0x0002620000000200 */
[----:B------:R-:W-:Y:S02]  /*2f30*/  CS2R R36, SRZ ;  /* 0x0000000000247805 */ /* 0x000fe4000001ff00 */
[----:B------:R-:W-:Y:S01]  /*2f40*/  ISETP.GE.AND P2, PT, R0, R219, PT ;  /* 0x000000db0000720c */ /* 0x000fe20003f46270 */
[----:B------:R-:W-:Y:S01]  /*2f50*/  IMAD.MOV.U32 R223, RZ, RZ, R218 ;  /* 0x000000ffffdf7224 */ /* 0x000fe200078e00da */
[----:B------:R-:W-:Y:S01]  /*2f60*/  LOP3.LUT R2, R2, 0xfffffff0, RZ, 0xc0, !PT ;  /* 0xfffffff002027812 */ /* 0x000fe200078ec0ff */
[----:B------:R1:W1:Y:S01]  /*2f70*/  LDSM.16.M88.4 R148, [R178+0xa800] ;  /* 0x00a80000b294783b */ /* 0x0002620000000200 */
[----:B------:R-:W-:-:S02]  /*2f80*/  UIMAD UR22, UR18, 0x18, URZ ;  /* 0x00000018121678a4 */ /* 0x000fc4000f8e023f */
[----:B------:R-:W-:Y:S01]  /*2f90*/  USHF.L.U32 UR21, UR18, 0x5, URZ ;  /* 0x0000000512157899 */ /* 0x000fe2000800063f */
[----:B------:R1:W1:Y:S01]  /*2fa0*/  LDSM.16.M88.4 R152, [R177+0xa000] ;  /* 0x00a00000b198783b */ /* 0x0002620000000200 */
[----:B------:R-:W-:Y:S02]  /*2fb0*/  UIMAD UR20, UR18, 0x28, URZ ;  /* 0x00000028121478a4 */ /* 0x000fe4000f8e023f */
[----:B------:R-:W-:Y:S01]  /*2fc0*/  UIMAD UR19, UR18, 0x30, URZ ;  /* 0x00000030121378a4 */ /* 0x000fe2000f8e023f */
[----:B------:R1:W3:Y:S01]  /*2fd0*/  LDSM.16.M88.4 R156, [R177+0xa800] ;  /* 0x00a80000b19c783b */ /* 0x0002e20000000200 */
[----:B------:R-:W-:Y:S01]  /*2fe0*/  UIADD3 UR15, -UR15, URZ, URZ ;  /* 0x0000003f0f0f7290 */ /* 0x000fe2000fffe13f */
[----:B------:R-:W-:Y:S01]  /*2ff0*/  ULDC UR13, c[0x0][0x2ec] ;  /* 0x0000bb00000d7ab9 */ /* 0x000fe20000000800 */
[----:B------:R-:W1:Y:S01]  /*3000*/  @P2 S2R R0, SR_TID.X ;  /* 0x0000000000002919 */ /* 0x000e620000002100 */
[----:B------:R1:W3:Y:S04]  /*3010*/  LDSM.16.M88.4 R160, [R176+0xa000] ;  /* 0x00a00000b0a0783b */ /* 0x0002e80000000200 */
[----:B------:R1:W3:Y:S04]  /*3020*/  LDSM.16.M88.4 R164, [R176+0xa800] ;  /* 0x00a80000b0a4783b */ /* 0x0002e80000000200 */
[----:B------:R1:W3:Y:S04]  /*3030*/  LDSM.16.M88.4 R168, [R3+0xa000] ;  /* 0x00a0000003a8783b */ /* 0x0002e80000000200 */
[----:B------:R3:W3:Y:S01]  /*3040*/  LDSM.16.M88.4 R172, [R3+0xa800] ;  /* 0x00a8000003ac783b */ /* 0x0006e20000000200 */
[----:B------:R-:W-:-:S05]  /*3050*/  IMAD.IADD R13, R13, 0x1, -R2 ;  /* 0x000000010d0d7824 */ /* 0x000fca00078e0a02 */
[----:B------:R-:W-:-:S04]  /*3060*/  SHF.R.S32.HI R2, RZ, 0x1f, R13 ;  /* 0x0000001fff027819 */ /* 0x000fc8000001140d */
[----:B------:R-:W-:Y:S01]  /*3070*/  LEA.HI R2, R2, R13, RZ, 0x3 ;  /* 0x0000000d02027211 */ /* 0x000fe200078f18ff */
[----:B------:R-:W-:-:S03]  /*3080*/  UIADD3 UR17, UR23, 0x20, URZ ;  /* 0x0000002017117890 */ /* 0x000fc6000fffe03f */
[----:B------:R-:W-:Y:S01]  /*3090*/  LOP3.LUT R2, R2, 0xfffffff8, RZ, 0xc0, !PT ;  /* 0xfffffff802027812 */ /* 0x000fe200078ec0ff */
[----:B--2---:R-:W-:Y:S01]  /*30a0*/  IMAD R6, R190, UR14, R189 ;  /* 0x0000000ebe067c24 */ /* 0x004fe2000f8e02bd */
[----:B------:R-:W-:Y:S01]  /*30b0*/  UIADD3 UR16, UR24, UR17, URZ ;  /* 0x0000001118107290 */ /* 0x000fe2000fffe03f */
[----:B-1----:R-:W-:Y:S01]  /*30c0*/  @P2 IMAD.SHL.U32 R0, R0, 0x2, RZ ;  /* 0x0000000200002824 */ /* 0x002fe200078e00ff */
[----:B------:R-:W-:Y:S01]  /*30d0*/  SHF.R.S32.HI R7, RZ, 0x1f, R230 ;  /* 0x0000001fff077819 */ /* 0x000fe200000114e6 */
[----:B------:R-:W-:Y:S01]  /*30e0*/  IMAD.IADD R2, R13, 0x1, -R2 ;  /* 0x000000010d027824 */ /* 0x000fe200078e0a02 */
[----:B------:R-:W-:Y:S01]  /*30f0*/  UIADD3 UR11, UR24, UR16, URZ ;  /* 0x00000010180b7290 */ /* 0x000fe2000fffe03f */
[----:B------:R-:W-:Y:S01]  /*3100*/  IMAD.SHL.U32 R11, R6, 0x20, RZ ;  /* 0x00000020060b7824 */ /* 0x000fe200078e00ff */
[----:B------:R-:W-:Y:S01]  /*3110*/  SEL R182, R182, R185, !P1 ;  /* 0x000000b9b6b67207 */ /* 0x000fe20004800000 */
[----:B------:R-:W-:Y:S01]  /*3120*/  UIMAD UR18, UR18, 0x38, URZ ;  /* 0x00000038121278a4 */ /* 0x000fe2000f8e023f */
[C---:B------:R-:W-:Y:S01]  /*3130*/  LOP3.LUT P0, RZ, R2.reuse, 0x2, RZ, 0xc0, !PT ;  /* 0x0000000202ff7812 */ /* 0x040fe2000780c0ff */
[----:B------:R-:W-:Y:S01]  /*3140*/  UIADD3 UR10, UR24, UR11, URZ ;  /* 0x0000000b180a7290 */ /* 0x000fe2000fffe03f */
[----:B------:R-:W-:Y:S01]  /*3150*/  LOP3.LUT P3, RZ, R2, 0x4, RZ, 0xc0, !PT ;  /* 0x0000000402ff7812 */ /* 0x000fe2000786c0ff */
[----:B------:R-:W-:Y:S01]  /*3160*/  ULDC.U8 UR14, c[0x0][0x388] ;  /* 0x0000e200000e7ab9 */ /* 0x000fe20000000000 */
[----:B------:R-:W-:Y:S01]  /*3170*/  SEL R179, R179, 0xffffffe0, !P0 ;  /* 0xffffffe0b3b37807 */ /* 0x000fe20004000000 */
[----:B------:R-:W-:Y:S01]  /*3180*/  UIADD3 UR9, UR24, UR10, URZ ;  /* 0x0000000a18097290 */ /* 0x000fe2000fffe03f */
[----:B------:R-:W-:Y:S01]  /*3190*/  @P2 LOP3.LUT R213, R213, 0x6, R0, 0xf8, !PT ;  /* 0x00000006d5d52812 */ /* 0x000fe200078ef800 */
[----:B------:R-:W-:Y:S01]  /*31a0*/  IMAD.SHL.U32 R0, R185, 0x2, RZ ;  /* 0x00000002b9007824 */ /* 0x000fe200078e00ff */
[----:B------:R-:W-:Y:S01]  /*31b0*/  LEA R182, R182, UR6, 0x1 ;  /* 0x00000006b6b67c11 */ /* 0x000fe2000f8e08ff */
[----:B------:R-:W-:Y:S01]  /*31c0*/  IMAD.IADD R2, R186, 0x1, R179 ;  /* 0x00000001ba027824 */ /* 0x000fe200078e02b3 */
[----:B------:R-:W-:Y:S01]  /*31d0*/  SEL R187, R187, 0xffffffc0, !P3 ;  /* 0xffffffc0bbbb7807 */ /* 0x000fe20005800000 */
[----:B------:R-:W-:Y:S01]  /*31e0*/  UIADD3 UR8, UR24, UR9, URZ ;  /* 0x0000000918087290 */ /* 0x000fe2000fffe03f */
[----:B---3--:R-:W-:Y:S01]  /*31f0*/  R2UR UR28, R5 ;  /* 0x00000000051c72ca */ /* 0x008fe200000e0000 */
[----:B------:R-:W-:Y:S01]  /*3200*/  VIADD R5, R192, 0x1000 ;  /* 0x00001000c0057836 */ /* 0x000fe20000000000 */
[----:B------:R-:W-:-:S02]  /*3210*/  R2UR UR29, R4 ;  /* 0x00000000041d72ca */ /* 0x000fc400000e0000 */
[----:B----4-:R-:W-:Y:S02]  /*3220*/  IADD3 R230, P5, P4, R11, R8, R230 ;  /* 0x000000080be67210 */ /* 0x010fe40007cbe0e6 */
[----:B------:R-:W-:Y:S02]  /*3230*/  SHF.R.S32.HI R8, RZ, 0x1f, R11 ;  /* 0x0000001fff087819 */ /* 0x000fe4000001140b */
[----:B------:R-:W-:Y:S01]  /*3240*/  SEL R180, R5, R192, !P1 ;  /* 0x000000c005b47207 */ /* 0x000fe20004800000 */
[----:B------:R-:W-:Y:S01]  /*3250*/  IMAD.WIDE.U32 R230, R230, -0x2daee0ad, RZ ;  /* 0xd2511f53e6e67825 */ /* 0x000fe200078e00ff */
[----:B------:R-:W-:Y:S02]  /*3260*/  IADD3.X R212, R8, R9, R7, P5, P4 ;  /* 0x0000000908d47210 */ /* 0x000fe40002fe8407 */
[----:B------:R-:W-:-:S07]  /*3270*/  LEA R180, R180, UR6, 0x1 ;  /* 0x00000006b4b47c11 */ /* 0x000fce000f8e08ff */
.L_x_940:
[----:B------:R-:W-:Y:S01]  /*3280*/  LOP3.LUT R235, R212, UR29, RZ, 0x3c, !PT ;  /* 0x0000001dd4eb7c12 */ /* 0x000fe2000f8e3cff */
[----:B------:R-:W0:Y:S01]  /*3290*/  LDGDEPBAR ;  /* 0x00000000000079af */ /* 0x000e220000000000 */
[----:B-----5:R-:W-:Y:S01]  /*32a0*/  FSETP.NEU.FTZ.AND P4, PT, R216, -INF , PT ;  /* 0xff800000d800780b */ /* 0x020fe20003f9d000 */
[----:B------:R-:W-:Y:S01]  /*32b0*/  IMAD.IADD R188, R182, 0x1, R179 ;  /* 0x00000001b6bc7824 */ /* 0x000fe200078e02b3 */
[----:B------:R-:W-:Y:S01]  /*32c0*/  UIADD3 UR25, UR29, -0x61c88647, URZ ;  /* 0x9e3779b91d197890 */ /* 0x000fe2000fffe03f */
[C---:B------:R-:W-:Y:S01]  /*32d0*/  @P2 IMAD R244, R198.reuse, 0x80, R213 ;  /* 0x00000080c6f42824 */ /* 0x040fe200078e02d5 */
[----:B------:R-:W-:Y:S01]  /*32e0*/  UIADD3 UR27, UR28, -0x4498517b, URZ ;  /* 0xbb67ae851c1b7890 */ /* 0x000fe2000fffe03f */
[----:B------:R-:W-:Y:S01]  /*32f0*/  IMAD R237, R198, 0x4, R195 ;  /* 0x00000004c6ed7824 */ /* 0x000fe200078e02c3 */
[----:B------:R-:W-:Y:S01]  /*3300*/  UIADD3 UR26, UR29, 0x3c6ef372, URZ ;  /* 0x3c6ef3721d1a7890 */ /* 0x000fe2000fffe03f */
[----:B------:R-:W-:Y:S02]  /*3310*/  @P2 VIADD R238, R244, 0x9 ;  /* 0x00000009f4ee2836 */ /* 0x000fe40000000000 */
[----:B------:R-:W-:Y:S01]  /*3320*/  IMAD R240, R220, 0x4, R193 ;  /* 0x00000004dcf07824 */ /* 0x000fe200078e02c1 */
[----:B------:R-:W-:Y:S01]  /*3330*/  LOP3.LUT R242, R231, UR28, R237, 0x96, !PT ;  /* 0x0000001ce7f27c12 */ /* 0x000fe2000f8e96ed */
[----:B------:R-:W-:Y:S01]  /*3340*/  @P2 VIADD R252, R244, 0x18 ;  /* 0x00000018f4fc2836 */ /* 0x000fe20000000000 */
[-C--:B------:R-:W-:Y:S01]  /*3350*/  @P2 ISETP.GE.AND P1, PT, R238, R219.reuse, PT ;  /* 0x000000dbee00220c */ /* 0x080fe20003f26270 */
[----:B------:R-:W-:Y:S02]  /*3360*/  VIADD R238, R240, 0x2 ;  /* 0x00000002f0ee7836 */ /* 0x000fe40000000000 */
[----:B------:R-:W-:Y:S02]  /*3370*/  @P2 VIADD R234, R244, 0x1 ;  /* 0x00000001f4ea2836 */ /* 0x000fe40000000000 */
[----:B------:R-:W-:Y:S03]  /*3380*/  IMAD.WIDE.U32 R240, R240, -0x326172a9, RZ ;  /* 0xcd9e8d57f0f07825 */ /* 0x000fe600078e00ff */
[----:B------:R-:W-:Y:S01]  /*3390*/  @P2 ISETP.GE.AND P5, PT, R234, R219, PT ;  /* 0x000000dbea00220c */ /* 0x000fe20003fa6270 */
[----:B------:R-:W-:Y:S01]  /*33a0*/  IMAD.WIDE.U32 R238, R238, -0x326172a9, RZ ;  /* 0xcd9e8d57eeee7825 */ /* 0x000fe200078e00ff */
[-C--:B------:R-:W-:Y:S01]  /*33b0*/  LOP3.LUT R234, R241, R235.reuse, RZ, 0x3c, !PT ;  /* 0x000000ebf1ea7212 */ /* 0x080fe200078e3cff */
[----:B------:R-:W-:Y:S04]  /*33c0*/  DEPBAR.LE SB0, 0x0 ;  /* 0x000080000000791a */ /* 0x000fe80000000000 */
[----:B------:R-:W-:Y:S01]  /*33d0*/  LOP3.LUT R235, R239, R235, RZ, 0x3c, !PT ;  /* 0x000000ebefeb7212 */ /* 0x000fe200078e3cff */
[----:B------:R-:W-:Y:S01]  /*33e0*/  BAR.SYNC.DEFER_BLOCKING 0x0 ;  /* 0x0000000000007b1d */ /* 0x000fe20000010000 */
[----:B------:R-:W-:Y:S04]  /*33f0*/  IMAD.WIDE.U32 R242, R242, -0x326172a9, RZ ;  /* 0xcd9e8d57f2f27825 */ /* 0x000fe800078e00ff */
[----:B------:R-:W-:Y:S01]  /*3400*/  @P2 VIADD R236, R244, 0x8 ;  /* 0x00000008f4ec2836 */ /* 0x000fe20000000000 */
[----:B------:R-:W-:Y:S01]  /*3410*/  LOP3.LUT R238, R243, UR25, R238, 0x96, !PT ;  /* 0x00000019f3ee7c12 */ /* 0x000fe2000f8e96ee */
[----:B------:R-:W-:Y:S01]  /*3420*/  IMAD.WIDE.U32 R246, R235, -0x2daee0ad, RZ ;  /* 0xd2511f53ebf67825 */ /* 0x000fe200078e00ff */
[----:B------:R-:W-:Y:S01]  /*3430*/  LOP3.LUT R240, R243, UR25, R240, 0x96, !PT ;  /* 0x00000019f3f07c12 */ /* 0x000fe2000f8e96f0 */
[----:B------:R-:W-:Y:S01]  /*3440*/  UIADD3 UR25, UR28, 0x76cf5d0a, URZ ;  /* 0x76cf5d0a1c197890 */ /* 0x000fe2000fffe03f */
[----:B------:R-:W-:Y:S01]  /*3450*/  @P2 ISETP.GE.AND P6, PT, R236, R219, PT ;  /* 0x000000dbec00220c */ /* 0x000fe20003fc6270 */
[----:B------:R-:W-:Y:S01]  /*3460*/  IMAD.WIDE.U32 R248, R234, -0x2daee0ad, RZ ;  /* 0xd2511f53eaf87825 */ /* 0x000fe200078e00ff */
[----:B------:R-:W-:Y:S01]  /*3470*/  LOP3.LUT R236, R230, UR27, RZ, 0x3c, !PT ;  /* 0x0000001be6ec7c12 */ /* 0x000fe2000f8e3cff */
[----:B------:R-:W-:Y:S01]  /*3480*/  UIADD3 UR27, UR28, -0x126145ec, URZ ;  /* 0xed9eba141c1b7890 */ /* 0x000fe2000fffe03f */
[----:B------:R-:W-:Y:S01]  /*3490*/  LOP3.LUT R235, R242, UR26, RZ, 0x3c, !PT ;  /* 0x0000001af2eb7c12 */ /* 0x000fe2000f8e3cff */
[----:B------:R-:W-:Y:S01]  /*34a0*/  IMAD.WIDE.U32 R238, R238, -0x2daee0ad, RZ ;  /* 0xd2511f53eeee7825 */ /* 0x000fe200078e00ff */
[C---:B------:R-:W-:Y:S01]  /*34b0*/  LOP3.LUT R242, R236.reuse, R249, RZ, 0x3c, !PT ;  /* 0x000000f9ecf27212 */ /* 0x040fe200078e3cff */
[----:B------:R-:W-:Y:S01]  /*34c0*/  UIADD3 UR26, UR28, -0x56f99767, URZ ;  /* 0xa90668991c1a7890 */ /* 0x000fe2000fffe03f */
[----:B------:R-:W-:Y:S01]  /*34d0*/  LOP3.LUT R234, R236, R247, RZ, 0x3c, !PT ;  /* 0x000000f7ecea7212 */ /* 0x000fe200078e3cff */
[----:B------:R-:W-:Y:S01]  /*34e0*/  IMAD.WIDE.U32 R240, R240, -0x2daee0ad, RZ ;  /* 0xd2511f53f0f07825 */ /* 0x000fe200078e00ff */
[----:B------:R-:W-:Y:S03]  /*34f0*/  LOP3.LUT R236, R239, UR25, R246, 0x96, !PT ;  /* 0x00000019efec7c12 */ /* 0x000fe6000f8e96f6 */
[----:B------:R-:W-:Y:S01]  /*3500*/  @P2 VIADD R246, R244, 0x10 ;  /* 0x00000010f4f62836 */ /* 0x000fe20000000000 */
[----:B------:R-:W-:Y:S01]  /*3510*/  LOP3.LUT R237, R241, UR25, R248, 0x96, !PT ;  /* 0x00000019f1ed7c12 */ /* 0x000fe2000f8e96f8 */
[----:B------:R-:W-:Y:S01]  /*3520*/  LDSM.16.M88.4 R100, [R182] ;  /* 0x00000000b664783b */ /* 0x000fe20000000200 */
[----:B------:R-:W-:Y:S01]  /*3530*/  IMAD.WIDE.U32 R248, R242, -0x326172a9, RZ ;  /* 0xcd9e8d57f2f87825 */ /* 0x000fe200078e00ff */
[----:B------:R-:W-:Y:S03]  /*3540*/  UIADD3 UR25, UR29, -0x255992d5, URZ ;  /* 0xdaa66d2b1d197890 */ /* 0x000fe6000fffe03f */
[----:B------:R-:W-:Y:S01]  /*3550*/  IMAD.WIDE.U32 R242, R237, -0x326172a9, RZ ;  /* 0xcd9e8d57edf27825 */ /* 0x000fe200078e00ff */
[----:B------:R-:W-:Y:S02]  /*3560*/  LOP3.LUT R239, R235, R249, RZ, 0x3c, !PT ;  /* 0x000000f9ebef7212 */ /* 0x000fe400078e3cff */
[----:B------:R-:W1:Y:S01]  /*3570*/  LDSM.16.M88.4 R104, [R178+0x6000] ;  /* 0x00600000b268783b */ /* 0x000e620000000200 */
[----:B------:R-:W-:Y:S07]  /*3580*/  IMAD.WIDE.U32 R236, R236, -0x326172a9, RZ ;  /* 0xcd9e8d57ecec7825 */ /* 0x000fee00078e00ff */
        /* <DEDUP_REMOVED lines=31> */
[-C--:B------:R-:W-:Y:S05]  /*3780*/  HMMA.16816.F32 R4, R132, R136.reuse, R4 ;  /* 0x000000888404723c */ /* 0x080fea0000001804 */
[C---:B------:R-:W-:Y:S01]  /*3790*/  LEA R130, P0, R191.reuse, R210, 0x2 ;  /* 0x000000d2bf827211 */ /* 0x040fe200078010ff */
[C---:B---3--:R-:W-:Y:S05]  /*37a0*/  HMMA.16816.F32 R8, R140.reuse, R136, R8 ;  /* 0x000000888c08723c */ /* 0x048fea0000001808 */
[----:B------:R-:W-:Y:S01]  /*37b0*/  LEA.HI.X.SX32 R131, R191, R211, 0x2, P0 ;  /* 0x000000d3bf837211 */ /* 0x000fe200000f16ff */
[-C--:B------:R-:W-:Y:S03]  /*37c0*/  HMMA.16816.F32 R12, R140, R138.reuse, R12 ;  /* 0x0000008a8c0c723c */ /* 0x080fe6000000180c */
[----:B------:R-:W-:Y:S02]  /*37d0*/  @P2 ISETP.GE.AND P0, PT, R246, R219, PT ;  /* 0x000000dbf600220c */ /* 0x000fe40003f06270 */
[----:B------:R-:W-:Y:S01]  /*37e0*/  IMAD.WIDE.U32 R246, R234, -0x326172a9, RZ ;  /* 0xcd9e8d57eaf67825 */ /* 0x000fe200078e00ff */
[----:B------:R-:W-:Y:S01]  /*37f0*/  LOP3.LUT R234, R243, UR25, R248, 0x96, !PT ;  /* 0x00000019f3ea7c12 */ /* 0x000fe2000f8e96f8 */
[C---:B------:R-:W-:Y:S04]  /*3800*/  HMMA.16816.F32 R16, R132.reuse, R138, R16 ;  /* 0x0000008a8410723c */ /* 0x040fe80000001810 */
[----:B------:R-:W-:Y:S02]  /*3810*/  LOP3.LUT R241, R235, R247, RZ, 0x3c, !PT ;  /* 0x000000f7ebf17212 */ /* 0x000fe400078e3cff */
[----:B------:R-:W-:Y:S01]  /*3820*/  LOP3.LUT R235, R237, UR25, R246, 0x96, !PT ;  /* 0x00000019edeb7c12 */ /* 0x000fe2000f8e96f6 */
[-C--:B------:R-:W-:Y:S01]  /*3830*/  HMMA.16816.F32 R20, R132, R100.reuse, R20 ;  /* 0x000000648414723c */ /* 0x080fe20000001814 */
[----:B------:R-:W-:Y:S03]  /*3840*/  UIADD3 UR25, UR28, 0x32370b8f, URZ ;  /* 0x32370b8f1c197890 */ /* 0x000fe6000fffe03f */
[----:B------:R-:W-:Y:S02]  /*3850*/  FMUL.FTZ R237, R216, 1.4426950216293334961 ;  /* 0x3fb8aa3bd8ed7820 */ /* 0x000fe40000410000 */
[C---:B------:R-:W-:Y:S05]  /*3860*/  HMMA.16816.F32 R24, R140.reuse, R100, R24 ;  /* 0x000000648c18723c */ /* 0x040fea0000001818 */
[----:B------:R-:W-:Y:S01]  /*3870*/  FSEL R129, R237, RZ, P4 ;  /* 0x000000ffed817208 */ /* 0x000fe20002000000 */
[-C--:B------:R-:W-:Y:S03]  /*3880*/  HMMA.16816.F32 R28, R140, R102.reuse, R28 ;  /* 0x000000668c1c723c */ /* 0x080fe6000000181c */
[----:B------:R-:W-:Y:S02]  /*3890*/  FSETP.NEU.FTZ.AND P4, PT, R217, -INF , PT ;  /* 0xff800000d900780b */ /* 0x000fe40003f9d000 */
[----:B------:R-:W-:Y:S01]  /*38a0*/  FMUL.FTZ R237, R215, 1.4426950216293334961 ;  /* 0x3fb8aa3bd7ed7820 */ /* 0x000fe20000410000 */
[----:B------:R-:W-:Y:S01]  /*38b0*/  HMMA.16816.F32 R32, R132, R102, R32 ;  /* 0x000000668420723c */ /* 0x000fe20000001820 */
[----:B------:R-:W2:Y:S04]  /*38c0*/  LDSM.16.M88.4 R100, [R3+0x6800] ;  /* 0x006800000364783b */ /* 0x000ea80000000200 */
[----:B------:R-:W-:Y:S01]  /*38d0*/  IMAD.WIDE.U32 R142, R241, -0x2daee0ad, RZ ;  /* 0xd2511f53f18e7825 */ /* 0x000fe200078e00ff */
[-C--:B-1----:R-:W-:Y:S05]  /*38e0*/  HMMA.16816.F32 R4, R104, R108.reuse, R4 ;  /* 0x0000006c6804723c */ /* 0x082fea0000001804 */
[----:B------:R-:W-:Y:S01]  /*38f0*/  LOP3.LUT R246, R143, UR25, R238, 0x96, !PT ;  /* 0x000000198ff67c12 */ /* 0x000fe2000f8e96ee */
[----:B------:R-:W-:Y:S05]  /*3900*/  IMAD.WIDE.U32 R134, R239, -0x2daee0ad, RZ ;  /* 0xd2511f53ef867825 */ /* 0x000fea00078e00ff */
[----:B------:R-:W-:Y:S01]  /*3910*/  FMUL.FTZ R239, R217, 1.4426950216293334961 ;  /* 0x3fb8aa3bd9ef7820 */ /* 0x000fe20000410000 */
[C---:B----4-:R-:W-:Y:S04]  /*3920*/  HMMA.16816.F32 R8, R112.reuse, R108, R8 ;  /* 0x0000006c7008723c */ /* 0x050fe80000001808 */
[----:B------:R-:W-:Y:S01]  /*3930*/  FSEL R121, R239, RZ, P4 ;  /* 0x000000ffef797208 */ /* 0x000fe20002000000 */
[----:B------:R-:W-:Y:S01]  /*3940*/  IMAD.WIDE.U32 R246, R246, -0x326172a9, RZ ;  /* 0xcd9e8d57f6f67825 */ /* 0x000fe200078e00ff */
[----:B------:R-:W-:Y:S01]  /*3950*/  LOP3.LUT R250, R135, UR25, R240, 0x96, !PT ;  /* 0x0000001987fa7c12 */ /* 0x000fe2000f8e96f0 */
[-C--:B------:R-:W-:Y:S01]  /*3960*/  HMMA.16816.F32 R12, R112, R110.reuse, R12 ;  /* 0x0000006e700c723c */ /* 0x080fe2000000180c */
[----:B------:R-:W-:Y:S02]  /*3970*/  UIADD3 UR25, UR29, 0x78dde6e4, URZ ;  /* 0x78dde6e41d197890 */ /* 0x000fe4000fffe03f */
[C---:B------:R-:W-:Y:S01]  /*3980*/  FSETP.NEU.FTZ.AND P4, PT, R214.reuse, -INF , PT ;  /* 0xff800000d600780b */ /* 0x040fe20003f9d000 */
[----:B------:R-:W-:Y:S01]  /*3990*/  FMUL.FTZ R238, R214, 1.4426950216293334961 ;  /* 0x3fb8aa3bd6ee7820 */ /* 0x000fe20000410000 */
        /* <DEDUP_REMOVED lines=9> */
[-C--:B--2---:R-:W-:Y:S03]  /*3a30*/  HMMA.16816.F32 R20, R104, R100.reuse, R20 ;  /* 0x000000646814723c */ /* 0x084fe60000001814 */
[----:B------:R-:W-:Y:S01]  /*3a40*/  @P2 FSEL R9, R9, -INF , !P5 ;  /* 0xff80000009092808 */ /* 0x000fe20006800000 */
[----:B------:R-:W-:Y:S01]  /*3a50*/  IMAD.WIDE.U32 R248, R248, -0x2daee0ad, RZ ;  /* 0xd2511f53f8f87825 */ /* 0x000fe200078e00ff */
[----:B------:R-:W-:Y:S01]  /*3a60*/  FSEL R187, R237, RZ, P4 ;  /* 0x000000ffedbb7208 */ /* 0x000fe20002000000 */
[C---:B------:R-:W-:Y:S04]  /*3a70*/  HMMA.16816.F32 R24, R112.reuse, R100, R24 ;  /* 0x000000647018723c */ /* 0x040fe80000001818 */
[-C--:B------:R-:W-:Y:S01]  /*3a80*/  @P2 ISETP.GE.AND P4, PT, R244, R219.reuse, PT ;  /* 0x000000dbf400220c */ /* 0x080fe20003f86270 */
[--C-:B------:R-:W-:Y:S01]  /*3a90*/  FFMA.FTZ R235, R5, UR13, -R129.reuse ;  /* 0x0000000d05eb7c23 */ /* 0x100fe20008010881 */
[----:B------:R-:W-:Y:S01]  /*3aa0*/  LOP3.LUT R234, R239, UR27, R134, 0x96, !PT ;  /* 0x0000001befea7c12 */ /* 0x000fe2000f8e9686 */
[-C--:B------:R-:W-:Y:S04]  /*3ab0*/  HMMA.16816.F32 R28, R112, R102.reuse, R28 ;  /* 0x00000066701c723c */ /* 0x080fe8000000181c */
[----:B------:R-:W-:Y:S01]  /*3ac0*/  @P2 FSEL R4, R4, -INF , !P4 ;  /* 0xff80000004042808 */ /* 0x000fe20006000000 */
[----:B------:R-:W-:Y:S01]  /*3ad0*/  IMAD.WIDE.U32 R132, R234, -0x326172a9, RZ ;  /* 0xcd9e8d57ea847825 */ /* 0x000fe200078e00ff */
[----:B------:R-:W-:Y:S01]  /*3ae0*/  LOP3.LUT R237, R249, UR26, R238, 0x96, !PT ;  /* 0x0000001af9ed7c12 */ /* 0x000fe2000f8e96ee */
[----:B------:R-:W-:Y:S01]  /*3af0*/  HMMA.16816.F32 R32, R104, R102, R32 ;  /* 0x000000666820723c */ /* 0x000fe20000001820 */
[----:B------:R-:W-:Y:S03]  /*3b00*/  MUFU.EX2 R235, R235 ;  /* 0x000000eb00eb7308 */ /* 0x000fe60000000800 */
[----:B------:R-:W-:Y:S01]  /*3b10*/  @P2 FSEL R6, R6, -INF , !P4 ;  /* 0xff80000006062808 */ /* 0x000fe20006000000 */
[----:B------:R-:W-:Y:S01]  /*3b20*/  FFMA.FTZ R242, R4, UR13, -R129 ;  /* 0x0000000d04f27c23 */ /* 0x000fe20008010881 */
[----:B------:R-:W-:Y:S01]  /*3b30*/  LOP3.LUT R236, R247, UR25, R236, 0x96, !PT ;  /* 0x00000019f7ec7c12 */ /* 0x000fe2000f8e96ec */
[----:B------:R-:W-:Y:S01]  /*3b40*/  UIADD3 UR25, UR29, -0x4ab325aa, URZ ;  /* 0xb54cda561d197890 */ /* 0x000fe2000fffe03f */
[----:B------:R-:W-:Y:S03]  /*3b50*/  @P2 FSEL R8, R8, -INF , !P4 ;  /* 0xff80000008082808 */ /* 0x000fe60006000000 */
[----:B------:R1:W2:Y:S01]  /*3b60*/  MUFU.EX2 R234, R242 ;  /* 0x000000f200ea7308 */ /* 0x0002a20000000800 */
[----:B------:R-:W-:Y:S01]  /*3b70*/  LOP3.LUT R238, R241, UR27, R142, 0x96, !PT ;  /* 0x0000001bf1ee7c12 */ /* 0x000fe2000f8e968e */
[----:B------:R-:W-:Y:S01]  /*3b80*/  IMAD.WIDE.U32 R138, R237, -0x326172a9, RZ ;  /* 0xcd9e8d57ed8a7825 */ /* 0x000fe200078e00ff */
[----:B------:R-:W-:Y:S02]  /*3b90*/  @P2 FSEL R11, R11, -INF , !P5 ;  /* 0xff8000000b0b2808 */ /* 0x000fe40006800000 */
[----:B------:R-:W-:Y:S01]  /*3ba0*/  @P2 FSEL R10, R10, -INF , !P4 ;  /* 0xff8000000a0a2808 */ /* 0x000fe20006000000 */
[----:B------:R-:W-:Y:S01]  /*3bb0*/  IMAD.U32 R105, RZ, RZ, UR6 ;  /* 0x00000006ff697e24 */ /* 0x000fe2000f8e00ff */
[----:B------:R-:W-:Y:S01]  /*3bc0*/  @P2 FSEL R13, R13, -INF , !P1 ;  /* 0xff8000000d0d2808 */ /* 0x000fe20004800000 */
[----:B------:R-:W-:Y:S01]  /*3bd0*/  IMAD.WIDE.U32 R136, R238, -0x326172a9, RZ ;  /* 0xcd9e8d57ee887825 */ /* 0x000fe200078e00ff */
[----:B------:R-:W-:Y:S02]  /*3be0*/  LOP3.LUT R239, R139, UR25, R132, 0x96, !PT ;  /* 0x000000198bef7c12 */ /* 0x000fe4000f8e9684 */
[----:B------:R-:W-:Y:S01]  /*3bf0*/  @P2 FSEL R15, R15, -INF , !P1 ;  /* 0xff8000000f0f2808 */ /* 0x000fe20004800000 */
[----:B------:R-:W-:Y:S01]  /*3c00*/  FFMA.FTZ R247, R10, UR13, -R187 ;  /* 0x0000000d0af77c23 */ /* 0x000fe200080108bb */
[----:B------:R-:W-:Y:S01]  /*3c10*/  @P2 FSEL R12, R12, -INF , !P6 ;  /* 0xff8000000c0c2808 */ /* 0x000fe20007000000 */
[----:B------:R-:W-:Y:S01]  /*3c20*/  FFMA.FTZ R238, R8, UR13, -R123 ;  /* 0x0000000d08ee7c23 */ /* 0x000fe2000801087b */
[C---:B------:R-:W-:Y:S01]  /*3c30*/  LOP3.LUT R237, R239.reuse, 0xff, RZ, 0xc0, !PT ;  /* 0x000000ffefed7812 */ /* 0x040fe200078ec0ff */
[----:B------:R-:W-:Y:S01]  /*3c40*/  IMAD.WIDE.U32 R142, R236, -0x2daee0ad, RZ ;  /* 0xd2511f53ec8e7825 */ /* 0x000fe200078e00ff */
[----:B------:R-:W-:Y:S02]  /*3c50*/  LOP3.LUT R241, R239, 0xffff, RZ, 0xc0, !PT ;  /* 0x0000ffffeff17812 */ /* 0x000fe400078ec0ff */
[----:B------:R-:W-:Y:S01]  /*3c60*/  ISETP.LE.U32.AND P4, PT, R237, UR14, PT ;  /* 0x0000000eed007c0c */ /* 0x000fe2000bf83070 */
[----:B------:R-:W-:Y:S01]  /*3c70*/  FFMA.FTZ R251, R15, UR13, -R187 ;  /* 0x0000000d0ffb7c23 */ /* 0x000fe200080108bb */
[----:B------:R-:W-:Y:S01]  /*3c80*/  LOP3.LUT R240, R143, UR26, R240, 0x96, !PT ;  /* 0x0000001a8ff07c12 */ /* 0x000fe2000f8e96f0 */
[----:B-1----:R-:W-:Y:S01]  /*3c90*/  FFMA.FTZ R242, R7, UR13, -R121 ;  /* 0x0000000d07f27c23 */ /* 0x002fe20008010879 */
[----:B------:R-:W-:Y:S01]  /*3ca0*/  SHF.R.U32.HI R237, RZ, 0x18, R239 ;  /* 0x00000018ffed7819 */ /* 0x000fe200000116ef */
[----:B------:R-:W-:Y:S01]  /*3cb0*/  FFMA.FTZ R236, R6, UR13, -R121 ;  /* 0x0000000d06ec7c23 */ /* 0x000fe20008010879 */
[----:B------:R-:W-:Y:S01]  /*3cc0*/  SHF.R.U32.HI R241, RZ, 0x8, R241 ;  /* 0x00000008fff17819 */ /* 0x000fe200000116f1 */
[----:B------:R-:W-:Y:S01]  /*3cd0*/  IMAD.WIDE.U32 R134, R240, -0x326172a9, RZ ;  /* 0xcd9e8d57f0867825 */ /* 0x000fe200078e00ff */
[----:B------:R-:W-:Y:S01]  /*3ce0*/  ISETP.LE.U32.AND P5, PT, R237, UR14, PT ;  /* 0x0000000eed007c0c */ /* 0x000fe2000bfa3070 */
[----:B------:R-:W-:Y:S01]  /*3cf0*/  MUFU.EX2 R238, R238 ;  /* 0x000000ee00ee7308 */ /* 0x000fe20000000800 */
[----:B------:R-:W-:Y:S01]  /*3d00*/  SHF.R.U32.HI R240, RZ, 0x10, R239 ;  /* 0x00000010fff07819 */ /* 0x000fe200000116ef */
[----:B------:R-:W-:Y:S01]  /*3d10*/  FFMA.FTZ R239, R9, UR13, -R123 ;  /* 0x0000000d09ef7c23 */ /* 0x000fe2000801087b */
[----:B------:R-:W-:Y:S01]  /*3d20*/  @P2 FSEL R17, R17, -INF , !P1 ;  /* 0xff80000011112808 */ /* 0x000fe20004800000 */
[----:B--2---:R-:W-:Y:S01]  /*3d30*/  @!P4 FADD.FTZ R234, -R234, -RZ ;  /* 0x800000ffeaeac221 */ /* 0x004fe20000010100 */
[----:B------:R-:W-:Y:S02]  /*3d40*/  LOP3.LUT R240, R240, 0xff, RZ, 0xc0, !PT ;  /* 0x000000fff0f07812 */ /* 0x000fe400078ec0ff */
[----:B------:R-:W-:Y:S03]  /*3d50*/  @P2 FSEL R19, R19, -INF , !P1 ;  /* 0xff80000013132808 */ /* 0x000fe60004800000 */
[----:B------:R1:W2:Y:S01]  /*3d60*/  MUFU.EX2 R237, R242 ;  /* 0x000000f200ed7308 */ /* 0x0002a20000000800 */
[----:B------:R-:W-:Y:S02]  /*3d70*/  LOP3.LUT R241, R241, 0xffff, RZ, 0xc0, !PT ;  /* 0x0000fffff1f17812 */ /* 0x000fe400078ec0ff */
[----:B------:R-:W-:Y:S02]  /*3d80*/  @P2 FSEL R14, R14, -INF , !P6 ;  /* 0xff8000000e0e2808 */ /* 0x000fe40007000000 */
[----:B------:R-:W-:Y:S01]  /*3d90*/  LOP3.LUT R245, R135, UR25, R136, 0x96, !PT ;  /* 0x0000001987f57c12 */ /* 0x000fe2000f8e9688 */
[----:B------:R-:W-:Y:S01]  /*3da0*/  UIADD3 UR25, UR29, 0x1715609d, URZ ;  /* 0x1715609d1d197890 */ /* 0x000fe2000fffe03f */
[----:B------:R-:W-:Y:S03]  /*3db0*/  @P2 FSEL R16, R16, -INF , !P6 ;  /* 0xff80000010102808 */ /* 0x000fe60007000000 */
[----:B------:R-:W3:Y:S01]  /*3dc0*/  MUFU.EX2 R236, R236 ;  /* 0x000000ec00ec7308 */ /* 0x000ee20000000800 */
[----:B------:R-:W-:Y:S02]  /*3dd0*/  ISETP.LE.U32.AND P1, PT, R240, UR14, PT ;  /* 0x0000000ef0007c0c */ /* 0x000fe4000bf23070 */
[----:B------:R-:W-:Y:S02]  /*3de0*/  @P2 FSEL R18, R18, -INF , !P6 ;  /* 0xff80000012122808 */ /* 0x000fe40007000000 */
[----:B------:R-:W-:Y:S02]  /*3df0*/  ISETP.LE.U32.AND P6, PT, R241, UR14, PT ;  /* 0x0000000ef1007c0c */ /* 0x000fe4000bfc3070 */
[C---:B------:R-:W-:Y:S03]  /*3e00*/  LOP3.LUT R241, R245.reuse, 0xffff, RZ, 0xc0, !PT ;  /* 0x0000fffff5f17812 */ /* 0x040fe600078ec0ff */
[----:B------:R4:W4:Y:S01]  /*3e10*/  MUFU.EX2 R240, R247 ;  /* 0x000000f700f07308 */ /* 0x0009220000000800 */
[----:B-1----:R-:W-:Y:S01]  /*3e20*/  LOP3.LUT R242, R245, 0xff, RZ, 0xc0, !PT ;  /* 0x000000fff5f27812 */ /* 0x002fe200078ec0ff */
[----:B--2---:R-:W-:Y:S01]  /*3e30*/  @!P5 FADD.FTZ R237, -R237, -RZ ;  /* 0x800000ffededd221 */ /* 0x004fe20000010100 */
[----:B------:R-:W-:Y:S02]  /*3e40*/  @P2 FSEL R20, R20, -INF , !P0 ;  /* 0xff80000014142808 */ /* 0x000fe40004000000 */
[----:B------:R-:W-:Y:S01]  /*3e50*/  SHF.R.U32.HI R243, RZ, 0x8, R241 ;  /* 0x00000008fff37819 */ /* 0x000fe200000116f1 */
[----:B------:R-:W-:Y:S01]  /*3e60*/  FFMA.FTZ R241, R11, UR13, -R187 ;  /* 0x0000000d0bf17c23 */ /* 0x000fe200080108bb */
[----:B------:R-:W-:Y:S03]  /*3e70*/  @P2 FSEL R22, R22, -INF , !P0 ;  /* 0xff80000016162808 */ /* 0x000fe60004000000 */
[----:B------:R-:W1:Y:S01]  /*3e80*/  MUFU.EX2 R239, R239 ;  /* 0x000000ef00ef7308 */ /* 0x000e620000000800 */
[----:B------:R-:W-:Y:S01]  /*3e90*/  ISETP.LE.U32.AND P4, PT, R242, UR14, PT ;  /* 0x0000000ef2007c0c */ /* 0x000fe2000bf83070 */
[----:B---3--:R-:W-:Y:S01]  /*3ea0*/  @!P1 FADD.FTZ R236, -R236, -RZ ;  /* 0x800000ffecec9221 */ /* 0x008fe20000010100 */
[----:B------:R-:W-:Y:S01]  /*3eb0*/  @P2 FSEL R24, R24, -INF , !P0 ;  /* 0xff80000018182808 */ /* 0x000fe20004000000 */
[----:B------:R-:W-:Y:S01]  /*3ec0*/  @!P6 FADD.FTZ R235, -R235, -RZ ;  /* 0x800000ffebebe221 */ /* 0x000fe20000010100 */
[----:B------:R-:W-:Y:S02]  /*3ed0*/  LOP3.LUT R242, R243, 0xffff, RZ, 0xc0, !PT ;  /* 0x0000fffff3f27812 */ /* 0x000fe400078ec0ff */
[----:B------:R-:W-:Y:S03]  /*3ee0*/  SHF.R.U32.HI R243, RZ, 0x10, R245 ;  /* 0x00000010fff37819 */ /* 0x000fe600000116f5 */
[----:B------:R-:W2:Y:S01]  /*3ef0*/  MUFU.EX2 R241, R241 ;  /* 0x000000f100f17308 */ /* 0x000ea20000000800 */
[----:B------:R-:W-:Y:S01]  /*3f00*/  ISETP.LE.U32.AND P6, PT, R242, UR14, PT ;  /* 0x0000000ef2007c0c */ /* 0x000fe2000bfc3070 */
[----:B------:R-:W-:Y:S01]  /*3f10*/  @P2 VIADD R242, R244, 0x11 ;  /* 0x00000011f4f22836 */ /* 0x000fe20000000000 */
[----:B------:R-:W-:Y:S01]  /*3f20*/  LOP3.LUT R243, R243, 0xff, RZ, 0xc0, !PT ;  /* 0x000000fff3f37812 */ /* 0x000fe200078ec0ff */
[----:B----4-:R-:W-:Y:S01]  /*3f30*/  FFMA.FTZ R247, R12, UR13, -R123 ;  /* 0x0000000d0cf77c23 */ /* 0x010fe2000801087b */
[----:B------:R-:W-:Y:S01]  /*3f40*/  LOP3.LUT R250, R133, UR25, R250, 0x96, !PT ;  /* 0x0000001985fa7c12 */ /* 0x000fe2000f8e96fa */
[----:B------:R-:W-:Y:S01]  /*3f50*/  @!P4 FADD.FTZ R238, -R238, -RZ ;  /* 0x800000ffeeeec221 */ /* 0x000fe20000010100 */
[-C--:B------:R-:W-:Y:S01]  /*3f60*/  @P2 ISETP.GE.AND P4, PT, R252, R219.reuse, PT ;  /* 0x000000dbfc00220c */ /* 0x080fe20003f86270 */
[----:B------:R-:W-:Y:S01]  /*3f70*/  FFMA.FTZ R252, R16, UR13, -R129 ;  /* 0x0000000d10fc7c23 */ /* 0x000fe20008010881 */
[-C--:B------:R-:W-:Y:S01]  /*3f80*/  @P2 ISETP.GE.AND P1, PT, R242, R219.reuse, PT ;  /* 0x000000dbf200220c */ /* 0x080fe20003f26270 */
[----:B------:R-:W-:Y:S01]  /*3f90*/  IMAD.WIDE.U32 R132, R250, -0x2daee0ad, RZ ;  /* 0xd2511f53fa847825 */ /* 0x000fe200078e00ff */
[----:B------:R-:W-:Y:S01]  /*3fa0*/  ISETP.LE.U32.AND P5, PT, R243, UR14, PT ;  /* 0x0000000ef3007c0c */ /* 0x000fe2000bfa3070 */
[----:B------:R3:W4:Y:S01]  /*3fb0*/  MUFU.EX2 R242, R247 ;  /* 0x000000f700f27308 */ /* 0x0007220000000800 */
[----:B------:R-:W-:Y:S01]  /*3fc0*/  LOP3.LUT R249, R137, UR25, R246, 0x96, !PT ;  /* 0x0000001989f97c12 */ /* 0x000fe2000f8e96f6 */
[----:B------:R-:W-:Y:S01]  /*3fd0*/  UIADD3 UR25, UR28, 0x646e171e, URZ ;  /* 0x646e171e1c197890 */ /* 0x000fe2000fffe03f */
[----:B------:R-:W-:Y:S01]  /*3fe0*/  SHF.R.U32.HI R245, RZ, 0x18, R245 ;  /* 0x00000018fff57819 */ /* 0x000fe200000116f5 */
[----:B------:R-:W4:Y:S01]  /*3ff0*/  LDG.E R246, desc[UR30][R130.64+0x20] ;  /* 0x0000201e82f67981 */ /* 0x000f22000c1e1900 */
[----:B------:R-:W-:Y:S01]  /*4000*/  LOP3.LUT R7, R132, 0xffff, RZ, 0xc0, !PT ;  /* 0x0000ffff84077812 */ /* 0x000fe200078ec0ff */
[----:B------:R-:W-:Y:S01]  /*4010*/  IMAD.WIDE.U32 R136, R249, -0x2daee0ad, RZ ;  /* 0xd2511f53f9887825 */ /* 0x000fe200078e00ff */
[----:B------:R-:W-:Y:S01]  /*4020*/  @P2 FSEL R26, R26, -INF , !P0 ;  /* 0xff8000001a1a2808 */ /* 0x000fe20004000000 */
[----:B------:R-:W5:Y:S01]  /*4030*/  LDG.E R250, desc[UR30][R130.64+0x80] ;  /* 0x0000801e82fa7981 */ /* 0x000f62000c1e1900 */
[----:B------:R-:W-:Y:S01]  /*4040*/  LOP3.LUT R141, R133, UR25, R248, 0x96, !PT ;  /* 0x00000019858d7c12 */ /* 0x000fe2000f8e96f8 */
[----:B------:R-:W-:Y:S01]  /*4050*/  @P2 VIADD R244, R244, 0x19 ;  /* 0x00000019f4f42836 */ /* 0x000fe20000000000 */
[----:B------:R-:W-:Y:S01]  /*4060*/  LOP3.LUT R133, R134, 0xff, RZ, 0xc0, !PT ;  /* 0x000000ff86857812 */ /* 0x000fe200078ec0ff */
[----:B------:R2:W-:Y:S01]  /*4070*/  MUFU.EX2 R248, R252 ;  /* 0x000000fc00f87308 */ /* 0x0005e20000000800 */
[----:B------:R-:W-:Y:S01]  /*4080*/  @P2 FSEL R21, R21, -INF , !P1 ;  /* 0xff80000015152808 */ /* 0x000fe20004800000 */
[----:B------:R-:W5:Y:S01]  /*4090*/  LDG.E R249, desc[UR30][R130.64+0xa0] ;  /* 0x0000a01e82f97981 */ /* 0x000f62000c1e1900 */
[----:B------:R-:W-:Y:S01]  /*40a0*/  @P2 FSEL R23, R23, -INF , !P1 ;  /* 0xff80000017172808 */ /* 0x000fe20004800000 */
[----:B------:R-:W-:Y:S01]  /*40b0*/  @!P5 FADD.FTZ R240, -R240, -RZ ;  /* 0x800000fff0f0d221 */ /* 0x000fe20000010100 */
[----:B------:R-:W-:Y:S01]  /*40c0*/  ISETP.LE.U32.AND P5, PT, R245, UR14, PT ;  /* 0x0000000ef5007c0c */ /* 0x000fe2000bfa3070 */
[----:B---3--:R3:W4:Y:S01]  /*40d0*/  LDG.E R247, desc[UR30][R130.64] ;  /* 0x0000001e82f77981 */ /* 0x008722000c1e1900 */
[----:B------:R-:W-:Y:S01]  /*40e0*/  @P2 FSEL R25, R25, -INF , !P1 ;  /* 0xff80000019192808 */ /* 0x000fe20004800000 */
[----:B-1----:R-:W-:Y:S01]  /*40f0*/  @!P6 FADD.FTZ R239, -R239, -RZ ;  /* 0x800000ffefefe221 */ /* 0x002fe20000010100 */
[----:B------:R-:W-:Y:S01]  /*4100*/  @P2 ISETP.GE.AND P6, PT, R244, R219, PT ;  /* 0x000000dbf400220c */ /* 0x000fe20003fc6270 */
[----:B------:R-:W-:Y:S01]  /*4110*/  FFMA.FTZ R243, R13, UR13, -R123 ;  /* 0x0000000d0df37c23 */ /* 0x000fe2000801087b */
[----:B------:R-:W-:Y:S01]  /*4120*/  @P2 FSEL R27, R27, -INF , !P1 ;  /* 0xff8000001b1b2808 */ /* 0x000fe20004800000 */
[----:B------:R-:W-:Y:S01]  /*4130*/  FFMA.FTZ R244, R14, UR13, -R187 ;  /* 0x0000000d0ef47c23 */ /* 0x000fe200080108bb */
[----:B------:R-:W-:Y:S01]  /*4140*/  LOP3.LUT R143, R137, UR25, R142, 0x96, !PT ;  /* 0x00000019898f7c12 */ /* 0x000fe2000f8e968e */
[----:B------:R-:W-:Y:S01]  /*4150*/  FFMA.FTZ R142, R20, UR13, -R129 ;  /* 0x0000000d148e7c23 */ /* 0x000fe20008010881 */
[----:B------:R-:W-:Y:S01]  /*4160*/  @P2 FSEL R28, R28, -INF , !P4 ;  /* 0xff8000001c1c2808 */ /* 0x000fe20006000000 */
[----:B------:R1:W-:Y:S01]  /*4170*/  MUFU.EX2 R245, R251 ;  /* 0x000000fb00f57308 */ /* 0x0003e20000000800 */
[----:B--2---:R-:W-:Y:S01]  /*4180*/  LOP3.LUT R252, R134, 0xffff, RZ, 0xc0, !PT ;  /* 0x0000ffff86fc7812 */ /* 0x004fe200078ec0ff */
[----:B------:R-:W-:Y:S01]  /*4190*/  @!P5 FADD.FTZ R241, -R241, -RZ ;  /* 0x800000fff1f1d221 */ /* 0x000fe20000010100 */
[----:B------:R-:W-:Y:S01]  /*41a0*/  ISETP.LE.U32.AND P5, PT, R133, UR14, PT ;  /* 0x0000000e85007c0c */ /* 0x000fe2000bfa3070 */
[----:B------:R-:W-:Y:S01]  /*41b0*/  FFMA.FTZ R133, R19, UR13, -R121 ;  /* 0x0000000d13857c23 */ /* 0x000fe20008010879 */
[----:B------:R-:W-:Y:S01]  /*41c0*/  SHF.R.U32.HI R252, RZ, 0x8, R252 ;  /* 0x00000008fffc7819 */ /* 0x000fe200000116fc */
[----:B------:R-:W-:Y:S01]  /*41d0*/  FFMA.FTZ R27, R27, UR13, -R187 ;  /* 0x0000000d1b1b7c23 */ /* 0x000fe200080108bb */
[----:B------:R-:W-:Y:S03]  /*41e0*/  LOP3.LUT R135, R138, 0xffff, RZ, 0xc0, !PT ;  /* 0x0000ffff8a877812 */ /* 0x000fe600078ec0ff */
[----:B------:R-:W2:Y:S01]  /*41f0*/  MUFU.EX2 R243, R243 ;  /* 0x000000f300f37308 */ /* 0x000ea20000000800 */
[----:B------:R-:W-:Y:S02]  /*4200*/  LOP3.LUT R252, R252, 0xffff, RZ, 0xc0, !PT ;  /* 0x0000fffffcfc7812 */ /* 0x000fe400078ec0ff */
[----:B------:R-:W-:Y:S02]  /*4210*/  LOP3.LUT R139, R138, 0xff, RZ, 0xc0, !PT ;  /* 0x000000ff8a8b7812 */ /* 0x000fe400078ec0ff */
[----:B------:R-:W-:Y:S02]  /*4220*/  ISETP.LE.U32.AND P0, PT, R252, UR14, PT ;  /* 0x0000000efc007c0c */ /* 0x000fe4000bf03070 */
[--C-:B---3--:R-:W-:Y:S01]  /*4230*/  SHF.R.U32.HI R130, RZ, 0x10, R134.reuse ;  /* 0x00000010ff827819 */ /* 0x108fe20000011686 */
[----:B----4-:R-:W-:Y:S01]  /*4240*/  @!P5 FADD.FTZ R242, -R242, -RZ ;  /* 0x800000fff2f2d221 */ /* 0x010fe20000010100 */
[----:B------:R-:W-:Y:S01]  /*4250*/  SHF.R.U32.HI R134, RZ, 0x18, R134 ;  /* 0x00000018ff867819 */ /* 0x000fe20000011686 */
[----:B-1----:R-:W-:Y:S01]  /*4260*/  FFMA.FTZ R251, R17, UR13, -R129 ;  /* 0x0000000d11fb7c23 */ /* 0x002fe20008010881 */
[----:B------:R-:W-:Y:S01]  /*4270*/  LOP3.LUT R130, R130, 0xff, RZ, 0xc0, !PT ;  /* 0x000000ff82827812 */ /* 0x000fe200078ec0ff */
[----:B------:R-:W1:Y:S01]  /*4280*/  MUFU.EX2 R244, R244 ;  /* 0x000000f400f47308 */ /* 0x000e620000000800 */
[----:B------:R-:W-:Y:S01]  /*4290*/  SHF.R.U32.HI R135, RZ, 0x8, R135 ;  /* 0x00000008ff877819 */ /* 0x000fe20000011687 */
[--C-:B------:R-:W-:Y:S01]  /*42a0*/  FFMA.FTZ R131, R18, UR13, -R121.reuse ;  /* 0x0000000d12837c23 */ /* 0x100fe20008010879 */
[----:B------:R-:W-:Y:S02]  /*42b0*/  ISETP.LE.U32.AND P1, PT, R130, UR14, PT ;  /* 0x0000000e82007c0c */ /* 0x000fe4000bf23070 */
[----:B------:R-:W-:Y:S01]  /*42c0*/  ISETP.LE.U32.AND P5, PT, R139, UR14, PT ;  /* 0x0000000e8b007c0c */ /* 0x000fe2000bfa3070 */
[----:B--2---:R-:W-:Y:S01]  /*42d0*/  @!P0 FADD.FTZ R243, -R243, -RZ ;  /* 0x800000fff3f38221 */ /* 0x004fe20000010100 */
[----:B------:R-:W-:Y:S01]  /*42e0*/  ISETP.LE.U32.AND P0, PT, R134, UR14, PT ;  /* 0x0000000e86007c0c */ /* 0x000fe2000bf03070 */
[--C-:B------:R-:W-:Y:S01]  /*42f0*/  FFMA.FTZ R134, R23, UR13, -R121.reuse ;  /* 0x0000000d17867c23 */ /* 0x100fe20008010879 */
[----:B------:R-:W-:Y:S01]  /*4300*/  LOP3.LUT R139, R135, 0xffff, RZ, 0xc0, !PT ;  /* 0x0000ffff878b7812 */ /* 0x000fe200078ec0ff */
[----:B------:R-:W2:Y:S01]  /*4310*/  MUFU.EX2 R251, R251 ;  /* 0x000000fb00fb7308 */ /* 0x000ea20000000800 */
[----:B------:R-:W-:Y:S01]  /*4320*/  @P2 FSEL R30, R30, -INF , !P4 ;  /* 0xff8000001e1e2808 */ /* 0x000fe20006000000 */
[----:B------:R-:W-:Y:S01]  /*4330*/  FFMA.FTZ R135, R22, UR13, -R121 ;  /* 0x0000000d16877c23 */ /* 0x000fe20008010879 */
[----:B------:R-:W-:Y:S02]  /*4340*/  @P2 FSEL R32, R32, -INF , !P4 ;  /* 0xff80000020202808 */ /* 0x000fe40006000000 */
[----:B------:R-:W-:Y:S01]  /*4350*/  @P2 FSEL R29, R29, -INF , !P6 ;  /* 0xff8000001d1d2808 */ /* 0x000fe20007000000 */
[----:B-1----:R-:W-:Y:S01]  /*4360*/  @!P1 FADD.FTZ R244, -R244, -RZ ;  /* 0x800000fff4f49221 */ /* 0x002fe20000010100 */
[----:B------:R-:W-:Y:S03]  /*4370*/  ISETP.LE.U32.AND P1, PT, R139, UR14, PT ;  /* 0x0000000e8b007c0c */ /* 0x000fe6000bf23070 */
[----:B------:R-:W1:Y:S01]  /*4380*/  MUFU.EX2 R131, R131 ;  /* 0x0000008300837308 */ /* 0x000e620000000800 */
[--C-:B------:R-:W-:Y:S01]  /*4390*/  SHF.R.U32.HI R139, RZ, 0x10, R138.reuse ;  /* 0x00000010ff8b7819 */ /* 0x100fe2000001168a */
[----:B------:R-:W-:Y:S01]  /*43a0*/  @!P0 FADD.FTZ R245, -R245, -RZ ;  /* 0x800000fff5f58221 */ /* 0x000fe20000010100 */
[----:B------:R-:W-:Y:S01]  /*43b0*/  SHF.R.U32.HI R138, RZ, 0x18, R138 ;  /* 0x00000018ff8a7819 */ /* 0x000fe2000001168a */
[----:B------:R-:W-:Y:S01]  /*43c0*/  @!P5 FADD.FTZ R248, -R248, -RZ ;  /* 0x800000fff8f8d221 */ /* 0x000fe20000010100 */
[----:B------:R-:W-:Y:S02]  /*43d0*/  LOP3.LUT R139, R139, 0xff, RZ, 0xc0, !PT ;  /* 0x000000ff8b8b7812 */ /* 0x000fe400078ec0ff */
[----:B------:R-:W-:Y:S03]  /*43e0*/  ISETP.LE.U32.AND P5, PT, R138, UR14, PT ;  /* 0x0000000e8a007c0c */ /* 0x000fe6000bfa3070 */
[----:B------:R3:W4:Y:S01]  /*43f0*/  MUFU.EX2 R252, R133 ;  /* 0x0000008500fc7308 */ /* 0x0007220000000800 */
[----:B------:R-:W-:Y:S02]  /*4400*/  ISETP.LE.U32.AND P0, PT, R139, UR14, PT ;  /* 0x0000000e8b007c0c */ /* 0x000fe4000bf03070 */
[----:B------:R-:W-:Y:S01]  /*4410*/  LOP3.LUT R139, R141, 0xff, RZ, 0xc0, !PT ;  /* 0x000000ff8d8b7812 */ /* 0x000fe200078ec0ff */
[----:B--2---:R-:W-:Y:S01]  /*4420*/  @!P1 FADD.FTZ R251, -R251, -RZ ;  /* 0x800000fffbfb9221 */ /* 0x004fe20000010100 */
[----:B------:R-:W-:Y:S02]  /*4430*/  SHF.R.U32.HI R138, RZ, 0x18, R141 ;  /* 0x00000018ff8a7819 */ /* 0x000fe4000001168d */
[----:B------:R-:W-:Y:S03]  /*4440*/  ISETP.LE.U32.AND P1, PT, R139, UR14, PT ;  /* 0x0000000e8b007c0c */ /* 0x000fe6000bf23070 */
[----:B------:R2:W2:Y:S01]  /*4450*/  MUFU.EX2 R130, R142 ;  /* 0x0000008e00827308 */ /* 0x0004a20000000800 */
[----:B------:R-:W-:Y:S01]  /*4460*/  FFMA.FTZ R139, R25, UR13, -R123 ;  /* 0x0000000d198b7c23 */ /* 0x000fe2000801087b */
[----:B------:R-:W-:Y:S02]  /*4470*/  SHF.R.U32.HI R25, RZ, 0x10, R141 ;  /* 0x00000010ff197819 */ /* 0x000fe4000001168d */
[----:B------:R-:W-:Y:S01]  /*4480*/  LOP3.LUT R141, R141, 0xffff, RZ, 0xc0, !PT ;  /* 0x0000ffff8d8d7812 */ /* 0x000fe200078ec0ff */
[----:B-1----:R-:W-:Y:S01]  /*4490*/  @!P0 FADD.FTZ R131, -R131, -RZ ;  /* 0x800000ff83838221 */ /* 0x002fe20000010100 */
[----:B------:R-:W-:Y:S04]  /*44a0*/  ISETP.LE.U32.AND P0, PT, R138, UR14, PT ;  /* 0x0000000e8a007c0c */ /* 0x000fe8000bf03070 */
[----:B------:R-:W1:Y:S01]  /*44b0*/  MUFU.EX2 R135, R135 ;  /* 0x0000008700877308 */ /* 0x000e620000000800 */
[----:B------:R-:W-:Y:S01]  /*44c0*/  LOP3.LUT R25, R25, 0xff, RZ, 0xc0, !PT ;  /* 0x000000ff19197812 */ /* 0x000fe200078ec0ff */
[----:B---3--:R-:W-:Y:S01]  /*44d0*/  FFMA.FTZ R133, R21, UR13, -R129 ;  /* 0x0000000d15857c23 */ /* 0x008fe20008010881 */
[----:B----4-:R-:W-:Y:S01]  /*44e0*/  @!P5 FADD.FTZ R252, -R252, -RZ ;  /* 0x800000fffcfcd221 */ /* 0x010fe20000010100 */
[----:B------:R-:W-:Y:S02]  /*44f0*/  SHF.R.U32.HI R141, RZ, 0x8, R141 ;  /* 0x00000008ff8d7819 */ /* 0x000fe4000001168d */
[----:B------:R-:W-:Y:S04]  /*4500*/  ISETP.LE.U32.AND P5, PT, R25, UR14, PT ;  /* 0x0000000e19007c0c */ /* 0x000fe8000bfa3070 */
[----:B------:R-:W-:Y:S01]  /*4510*/  MUFU.EX2 R138, R139 ;  /* 0x0000008b008a7308 */ /* 0x000fe20000000800 */
[----:B------:R-:W-:Y:S01]  /*4520*/  LOP3.LUT R25, R143, 0xffff, RZ, 0xc0, !PT ;  /* 0x0000ffff8f197812 */ /* 0x000fe200078ec0ff */
[----:B--2---:R-:W-:Y:S01]  /*4530*/  FFMA.FTZ R142, R26, UR13, -R187 ;  /* 0x0000000d1a8e7c23 */ /* 0x004fe200080108bb */
[----:B------:R-:W-:Y:S01]  /*4540*/  LOP3.LUT R141, R141, 0xffff, RZ, 0xc0, !PT ;  /* 0x0000ffff8d8d7812 */ /* 0x000fe200078ec0ff */
[----:B------:R-:W-:Y:S01]  /*4550*/  @!P1 FADD.FTZ R130, -R130, -RZ ;  /* 0x800000ff82829221 */ /* 0x000fe20000010100 */
[----:B------:R-:W-:Y:S02]  /*4560*/  LOP3.LUT R26, R143, 0xff, RZ, 0xc0, !PT ;  /* 0x000000ff8f1a7812 */ /* 0x000fe400078ec0ff */
[----:B------:R-:W-:Y:S03]  /*4570*/  SHF.R.U32.HI R25, RZ, 0x8, R25 ;  /* 0x00000008ff197819 */ /* 0x000fe60000011619 */
[----:B------:R2:W-:Y:S01]  /*4580*/  MUFU.EX2 R139, R27 ;  /* 0x0000001b008b7308 */ /* 0x0005e20000000800 */
[----:B------:R-:W-:Y:S02]  /*4590*/  @P2 FSEL R31, R31, -INF , !P6 ;  /* 0xff8000001f1f2808 */ /* 0x000fe40007000000 */
[----:B------:R-:W-:Y:S01]  /*45a0*/  @P2 FSEL R33, R33, -INF , !P6 ;  /* 0xff80000021212808 */ /* 0x000fe20007000000 */
[----:B-1----:R-:W-:Y:S01]  /*45b0*/  @!P5 FADD.FTZ R135, -R135, -RZ ;  /* 0x800000ff8787d221 */ /* 0x002fe20000010100 */
[----:B------:R-:W-:Y:S02]  /*45c0*/  @P2 FSEL R35, R35, -INF , !P6 ;  /* 0xff80000023232808 */ /* 0x000fe40007000000 */
[----:B------:R-:W-:Y:S03]  /*45d0*/  @P2 FSEL R34, R34, -INF , !P4 ;  /* 0xff80000022222808 */ /* 0x000fe60006000000 */
[----:B------:R-:W1:Y:S01]  /*45e0*/  MUFU.EX2 R133, R133 ;  /* 0x0000008500857308 */ /* 0x000e620000000800 */
[----:B------:R-:W-:Y:S01]  /*45f0*/  ISETP.LE.U32.AND P4, PT, R141, UR14, PT ;  /* 0x0000000e8d007c0c */ /* 0x000fe2000bf83070 */
[----:B------:R-:W-:Y:S01]  /*4600*/  FFMA.FTZ R141, R28, UR13, -R123 ;  /* 0x0000000d1c8d7c23 */ /* 0x000fe2000801087b */
[----:B------:R-:W-:Y:S01]  /*4610*/  ISETP.LE.U32.AND P6, PT, R26, UR14, PT ;  /* 0x0000000e1a007c0c */ /* 0x000fe2000bfc3070 */
[--C-:B------:R-:W-:Y:S01]  /*4620*/  FFMA.FTZ R34, R34, UR13, -R121.reuse ;  /* 0x0000000d22227c23 */ /* 0x100fe20008010879 */
[----:B------:R-:W-:Y:S01]  /*4630*/  LOP3.LUT R26, R25, 0xffff, RZ, 0xc0, !PT ;  /* 0x0000ffff191a7812 */ /* 0x000fe200078ec0ff */
[----:B------:R-:W-:Y:S01]  /*4640*/  FFMA.FTZ R121, R35, UR13, -R121 ;  /* 0x0000000d23797c23 */ /* 0x000fe20008010879 */
[----:B------:R-:W-:Y:S03]  /*4650*/  SHF.R.U32.HI R25, RZ, 0x10, R143 ;  /* 0x00000010ff197819 */ /* 0x000fe6000001168f */
[----:B------:R-:W-:Y:S01]  /*4660*/  MUFU.EX2 R122, R34 ;  /* 0x00000022007a7308 */ /* 0x000fe20000000800 */
[----:B------:R-:W-:Y:S01]  /*4670*/  ISETP.LE.U32.AND P1, PT, R26, UR14, PT ;  /* 0x0000000e1a007c0c */ /* 0x000fe2000bf23070 */
[--C-:B--2---:R-:W-:Y:S01]  /*4680*/  FFMA.FTZ R27, R32, UR13, -R129.reuse ;  /* 0x0000000d201b7c23 */ /* 0x104fe20008010881 */
[----:B------:R-:W-:Y:S01]  /*4690*/  LOP3.LUT R25, R25, 0xff, RZ, 0xc0, !PT ;  /* 0x000000ff19197812 */ /* 0x000fe200078ec0ff */
[----:B------:R-:W-:Y:S01]  /*46a0*/  FFMA.FTZ R129, R33, UR13, -R129 ;  /* 0x0000000d21817c23 */ /* 0x000fe20008010881 */
[----:B------:R-:W-:Y:S02]  /*46b0*/  SHF.R.U32.HI R26, RZ, 0x18, R143 ;  /* 0x00000018ff1a7819 */ /* 0x000fe4000001168f */
[----:B------:R-:W-:Y:S03]  /*46c0*/  ISETP.LE.U32.AND P5, PT, R25, UR14, PT ;  /* 0x0000000e19007c0c */ /* 0x000fe6000bfa3070 */
[----:B------:R2:W-:Y:S01]  /*46d0*/  MUFU.EX2 R143, R27 ;  /* 0x0000001b008f7308 */ /* 0x0005e20000000800 */
[----:B------:R-:W-:Y:S01]  /*46e0*/  SHF.R.U32.HI R25, RZ, 0x8, R7 ;  /* 0x00000008ff197819 */ /* 0x000fe20000011607 */
[----:B-1----:R-:W-:Y:S01]  /*46f0*/  @!P4 FADD.FTZ R133, -R133, -RZ ;  /* 0x800000ff8585c221 */ /* 0x002fe20000010100 */
[----:B------:R-:W-:Y:S02]  /*4700*/  ISETP.LE.U32.AND P4, PT, R26, UR14, PT ;  /* 0x0000000e1a007c0c */ /* 0x000fe4000bf83070 */
[----:B------:R-:W-:Y:S01]  /*4710*/  LOP3.LUT R25, R25, 0xffff, RZ, 0xc0, !PT ;  /* 0x0000ffff19197812 */ /* 0x000fe200078ec0ff */
[----:B------:R-:W-:Y:S01]  /*4720*/  @!P1 FADD.FTZ R138, -R138, -RZ ;  /* 0x800000ff8a8a9221 */ /* 0x000fe20000010100 */
[----:B------:R-:W-:Y:S03]  /*4730*/  SHF.R.U32.HI R5, RZ, 0x10, R132 ;  /* 0x00000010ff057819 */ /* 0x000fe60000011684 */
[----:B------:R-:W1:Y:S01]  /*4740*/  MUFU.EX2 R129, R129 ;  /* 0x0000008100817308 */ /* 0x000e620000000800 */
[----:B------:R-:W-:Y:S02]  /*4750*/  ISETP.LE.U32.AND P1, PT, R25, UR14, PT ;  /* 0x0000000e19007c0c */ /* 0x000fe4000bf23070 */
[----:B------:R-:W-:Y:S02]  /*4760*/  LOP3.LUT R25, R5, 0xff, RZ, 0xc0, !PT ;  /* 0x000000ff05197812 */ /* 0x000fe400078ec0ff */
[----:B------:R-:W-:Y:S02]  /*4770*/  SHF.R.U32.HI R13, RZ, 0x10, R136 ;  /* 0x00000010ff0d7819 */ /* 0x000fe40000011688 */
[----:B------:R-:W-:Y:S01]  /*4780*/  LOP3.LUT R10, R136, 0xffff, RZ, 0xc0, !PT ;  /* 0x0000ffff880a7812 */ /* 0x000fe200078ec0ff */
[----:B------:R-:W-:Y:S01]  /*4790*/  @!P4 FADD.FTZ R139, -R139, -RZ ;  /* 0x800000ff8b8bc221 */ /* 0x000fe20000010100 */
[----:B------:R-:W-:Y:S01]  /*47a0*/  ISETP.LE.U32.AND P4, PT, R25, UR14, PT ;  /* 0x0000000e19007c0c */ /* 0x000fe2000bf83070 */
[----:B--2---:R-:W-:Y:S01]  /*47b0*/  FFMA.FTZ R27, R30, UR13, -R187 ;  /* 0x0000000d1e1b7c23 */ /* 0x004fe200080108bb */
[----:B------:R-:W-:Y:S01]  /*47c0*/  LOP3.LUT R25, R13, 0xff, RZ, 0xc0, !PT ;  /* 0x000000ff0d197812 */ /* 0x000fe200078ec0ff */
[----:B------:R-:W2:Y:S01]  /*47d0*/  MUFU.EX2 R134, R134 ;  /* 0x0000008600867308 */ /* 0x000ea20000000800 */
[----:B------:R-:W-:Y:S01]  /*47e0*/  SHF.R.U32.HI R26, RZ, 0x8, R10 ;  /* 0x00000008ff1a7819 */ /* 0x000fe2000001160a */
[----:B------:R-:W-:Y:S01]  /*47f0*/  FFMA.FTZ R137, R24, UR13, -R123 ;  /* 0x0000000d18897c23 */ /* 0x000fe2000801087b */
[----:B------:R-:W-:Y:S01]  /*4800*/  F2FP.RELU.F16.F32.PACK_AB R30, R235, R234 ;  /* 0x000000eaeb1e723e */ /* 0x000fe200000008ff */
[----:B------:R-:W-:Y:S01]  /*4810*/  FFMA.FTZ R187, R31, UR13, -R187 ;  /* 0x0000000d1fbb7c23 */ /* 0x000fe200080108bb */
[----:B-1----:R-:W-:Y:S01]  /*4820*/  @!P1 FADD.FTZ R129, -R129, -RZ ;  /* 0x800000ff81819221 */ /* 0x002fe20000010100 */
[----:B------:R-:W-:Y:S01]  /*4830*/  ISETP.LE.U32.AND P1, PT, R25, UR14, PT ;  /* 0x0000000e19007c0c */ /* 0x000fe2000bf23070 */
[----:B------:R-:W-:Y:S01]  /*4840*/  FFMA.FTZ R123, R29, UR13, -R123 ;  /* 0x0000000d1d7b7c23 */ /* 0x000fe2000801087b */
[----:B------:R-:W-:Y:S01]  /*4850*/  LOP3.LUT R25, R26, 0xffff, RZ, 0xc0, !PT ;  /* 0x0000ffff1a197812 */ /* 0x000fe200078ec0ff */
[----:B------:R1:W-:Y:S01]  /*4860*/  STS [R199+0xe000], R30 ;  /* 0x00e0001ec7007388 */ /* 0x0003e20000000800 */
[----:B------:R-:W-:Y:S01]  /*4870*/  F2FP.RELU.F16.F32.PACK_AB R26, R237, R236 ;  /* 0x000000eced1a723e */ /* 0x000fe200000008ff */
[----:B------:R3:W4:Y:S01]  /*4880*/  MUFU.EX2 R125, R27 ;  /* 0x0000001b007d7308 */ /* 0x0007220000000800 */
[----:B------:R-:W-:Y:S01]  /*4890*/  F2FP.RELU.F16.F32.PACK_AB R35, R251, R248 ;  /* 0x000000f8fb23723e */ /* 0x000fe200000008ff */
[----:B------:R-:W-:Y:S01]  /*48a0*/  @!P4 FADD.FTZ R122, -R122, -RZ ;  /* 0x800000ff7a7ac221 */ /* 0x000fe20000010100 */
[----:B------:R-:W-:Y:S01]  /*48b0*/  F2FP.RELU.F16.F32.PACK_AB R33, R252, R131 ;  /* 0x00000083fc21723e */ /* 0x000fe200000008ff */
[----:B------:R1:W-:Y:S01]  /*48c0*/  STS [R199+0xe400], R26 ;  /* 0x00e4001ac7007388 */ /* 0x0003e20000000800 */
[----:B------:R-:W-:Y:S01]  /*48d0*/  F2FP.RELU.F16.F32.PACK_AB R31, R239, R238 ;  /* 0x000000eeef1f723e */ /* 0x000fe200000008ff */
[----:B--2---:R-:W-:Y:S01]  /*48e0*/  @!P0 FADD.FTZ R134, -R134, -RZ ;  /* 0x800000ff86868221 */ /* 0x004fe20000010100 */
[----:B------:R-:W-:Y:S03]  /*48f0*/  F2FP.RELU.F16.F32.PACK_AB R34, R241, R240 ;  /* 0x000000f0f122723e */ /* 0x000fe600000008ff */
[----:B------:R-:W2:Y:S01]  /*4900*/  MUFU.EX2 R137, R137 ;  /* 0x0000008900897308 */ /* 0x000ea20000000800 */
[----:B------:R-:W-:Y:S01]  /*4910*/  STS [R206+0xe000], R35 ;  /* 0x00e00023ce007388 */ /* 0x000fe20000000800 */
[----:B------:R-:W-:Y:S02]  /*4920*/  LOP3.LUT R6, R132, 0xff, RZ, 0xc0, !PT ;  /* 0x000000ff84067812 */ /* 0x000fe400078ec0ff */
[----:B------:R-:W-:Y:S01]  /*4930*/  ISETP.LE.U32.AND P4, PT, R25, UR14, PT ;  /* 0x0000000e19007c0c */ /* 0x000fe2000bf83070 */
[----:B------:R-:W-:Y:S01]  /*4940*/  STS [R206+0xe400], R33 ;  /* 0x00e40021ce007388 */ /* 0x000fe20000000800 */
[----:B------:R-:W-:Y:S04]  /*4950*/  F2FP.RELU.F16.F32.PACK_AB R25, R245, R244 ;  /* 0x000000f4f519723e */ /* 0x000fe800000008ff */
[----:B------:R-:W2:Y:S01]  /*4960*/  MUFU.EX2 R142, R142 ;  /* 0x0000008e008e7308 */ /* 0x000ea20000000800 */
[----:B---3--:R-:W-:Y:S01]  /*4970*/  F2FP.RELU.F16.F32.PACK_AB R27, R243, R242 ;  /* 0x000000f2f31b723e */ /* 0x008fe200000008ff */
[----:B------:R-:W-:Y:S01]  /*4980*/  STS [R199+0xf000], R31 ;  /* 0x00f0001fc7007388 */ /* 0x000fe20000000800 */
[----:B------:R-:W-:Y:S01]  /*4990*/  ISETP.LE.U32.AND P0, PT, R6, UR14, PT ;  /* 0x0000000e06007c0c */ /* 0x000fe2000bf03070 */
[----:B----4-:R-:W-:Y:S01]  /*49a0*/  @!P1 FADD.FTZ R125, -R125, -RZ ;  /* 0x800000ff7d7d9221 */ /* 0x010fe20000010100 */
[----:B------:R-:W-:Y:S01]  /*49b0*/  SHF.R.U32.HI R9, RZ, 0x18, R132 ;  /* 0x00000018ff097819 */ /* 0x000fe20000011684 */
[----:B------:R3:W-:Y:S01]  /*49c0*/  STS [R199+0xf400], R34 ;  /* 0x00f40022c7007388 */ /* 0x0007e20000000800 */
[----:B-1----:R-:W-:Y:S03]  /*49d0*/  F2FP.RELU.F16.F32.PACK_AB R30, R133, R130 ;  /* 0x00000082851e723e */ /* 0x002fe600000008ff */
[----:B------:R-:W1:Y:S01]  /*49e0*/  MUFU.EX2 R127, R121 ;  /* 0x00000079007f7308 */ /* 0x000e620000000800 */
[----:B--2---:R-:W-:Y:S01]  /*49f0*/  @!P6 FADD.FTZ R137, -R137, -RZ ;  /* 0x800000ff8989e221 */ /* 0x004fe20000010100 */
[----:B------:R2:W-:Y:S01]  /*4a00*/  STS [R206+0xf000], R27 ;  /* 0x00f0001bce007388 */ /* 0x0005e20000000800 */
[----:B------:R-:W-:Y:S02]  /*4a10*/  ISETP.LE.U32.AND P6, PT, R9, UR14, PT ;  /* 0x0000000e09007c0c */ /* 0x000fe4000bfc3070 */
[----:B------:R-:W-:Y:S01]  /*4a20*/  F2FP.RELU.F16.F32.PACK_AB R26, R134, R135 ;  /* 0x00000087861a723e */ /* 0x000fe200000008ff */
[----:B------:R4:W-:Y:S01]  /*4a30*/  STS [R206+0xf400], R25 ;  /* 0x00f40019ce007388 */ /* 0x0009e20000000800 */
[----:B------:R-:W-:Y:S03]  /*4a40*/  LOP3.LUT R14, R136, 0xff, RZ, 0xc0, !PT ;  /* 0x000000ff880e7812 */ /* 0x000fe600078ec0ff */
[----:B------:R-:W2:Y:S01]  /*4a50*/  MUFU.EX2 R141, R141 ;  /* 0x0000008d008d7308 */ /* 0x000ea20000000800 */
[----:B------:R-:W-:Y:S01]  /*4a60*/  SHF.R.U32.HI R11, RZ, 0x18, R136 ;  /* 0x00000018ff0b7819 */ /* 0x000fe20000011688 */
[----:B------:R4:W-:Y:S01]  /*4a70*/  STS [R205+0xe000], R30 ;  /* 0x00e0001ecd007388 */ /* 0x0009e20000000800 */
[----:B------:R-:W-:Y:S01]  /*4a80*/  @!P5 FADD.FTZ R142, -R142, -RZ ;  /* 0x800000ff8e8ed221 */ /* 0x000fe20000010100 */
[----:B------:R-:W-:Y:S01]  /*4a90*/  @!P0 FADD.FTZ R143, -R143, -RZ ;  /* 0x800000ff8f8f8221 */ /* 0x000fe20000010100 */
[----:B------:R-:W-:Y:S01]  /*4aa0*/  ISETP.LE.U32.AND P5, PT, R14, UR14, PT ;  /* 0x0000000e0e007c0c */ /* 0x000fe2000bfa3070 */
[----:B------:R4:W-:Y:S01]  /*4ab0*/  STS [R205+0xe400], R26 ;  /* 0x00e4001acd007388 */ /* 0x0009e20000000800 */
[----:B------:R-:W-:Y:S03]  /*4ac0*/  ISETP.LE.U32.AND P0, PT, R11, UR14, PT ;  /* 0x0000000e0b007c0c */ /* 0x000fe6000bf03070 */
[----:B------:R-:W4:Y:S01]  /*4ad0*/  MUFU.EX2 R123, R123 ;  /* 0x0000007b007b7308 */ /* 0x000f220000000800 */
[----:B-1----:R-:W-:Y:S01]  /*4ae0*/  @!P6 FADD.FTZ R127, -R127, -RZ ;  /* 0x800000ff7f7fe221 */ /* 0x002fe20000010100 */
[----:B------:R-:W-:Y:S02]  /*4af0*/  F2FP.RELU.F16.F32.PACK_AB R29, R129, R143 ;  /* 0x0000008f811d723e */ /* 0x000fe400000008ff */
[----:B------:R-:W-:Y:S02]  /*4b00*/  IADD3 R116, R0, 0x4000, R105 ;  /* 0x0000400000747810 */ /* 0x000fe40007ffe069 */
[----:B------:R-:W-:Y:S01]  /*4b10*/  FSETP.GE.FTZ.AND P6, PT, R248, RZ, PT ;  /* 0x000000fff800720b */ /* 0x000fe20003fd6000 */
[----:B------:R-:W-:Y:S03]  /*4b20*/  STS [R207+0xe000], R29 ;  /* 0x00e0001dcf007388 */ /* 0x000fe60000000800 */
[----:B------:R-:W1:Y:S01]  /*4b30*/  MUFU.EX2 R126, R187 ;  /* 0x000000bb007e7308 */ /* 0x000e620000000800 */
[----:B---3--:R-:W-:Y:S01]  /*4b40*/  F2FP.RELU.F16.F32.PACK_AB R34, R127, R122 ;  /* 0x0000007a7f22723e */ /* 0x008fe200000008ff */
[----:B--2---:R-:W-:Y:S01]  /*4b50*/  @!P5 FADD.FTZ R141, -R141, -RZ ;  /* 0x800000ff8d8dd221 */ /* 0x004fe20000010100 */
[----:B------:R-:W-:Y:S01]  /*4b60*/  F2FP.RELU.F16.F32.PACK_AB R27, R138, R137 ;  /* 0x000000898a1b723e */ /* 0x000fe200000008ff */
[----:B------:R-:W-:Y:S01]  /*4b70*/  IMAD.IADD R120, R116, 0x1, R179 ;  /* 0x0000000174787824 */ /* 0x000fe200078e02b3 */
[----:B------:R-:W-:Y:S01]  /*4b80*/  FSETP.GE.FTZ.AND P5, PT, R251, RZ, PT ;  /* 0x000000fffb00720b */ /* 0x000fe20003fb6000 */
[----:B------:R-:W-:Y:S01]  /*4b90*/  STS [R207+0xe400], R34 ;  /* 0x00e40022cf007388 */ /* 0x000fe20000000800 */
[----:B----4-:R-:W-:Y:S01]  /*4ba0*/  F2FP.RELU.F16.F32.PACK_AB R25, R139, R142 ;  /* 0x0000008e8b19723e */ /* 0x010fe200000008ff */
[----:B------:R-:W-:Y:S02]  /*4bb0*/  @!P4 FADD.FTZ R123, -R123, -RZ ;  /* 0x800000ff7b7bc221 */ /* 0x000fe40000010100 */
[----:B------:R-:W-:Y:S01]  /*4bc0*/  STS [R205+0xf000], R27 ;  /* 0x00f0001bcd007388 */ /* 0x000fe20000000800 */
[----:B------:R-:W-:Y:S02]  /*4bd0*/  FSETP.GE.FTZ.AND P4, PT, R130, RZ, PT ;  /* 0x000000ff8200720b */ /* 0x000fe40003f96000 */
[----:B------:R-:W-:Y:S01]  /*4be0*/  FSETP.GE.FTZ.AND P1, PT, R133, RZ, PT ;  /* 0x000000ff8500720b */ /* 0x000fe20003f36000 */
[----:B------:R-:W-:Y:S01]  /*4bf0*/  STS [R205+0xf400], R25 ;  /* 0x00f40019cd007388 */ /* 0x000fe20000000800 */
[----:B------:R-:W-:Y:S01]  /*4c00*/  F2FP.RELU.F16.F32.PACK_AB R30, R123, R141 ;  /* 0x0000008d7b1e723e */ /* 0x000fe200000008ff */
[----:B-1----:R-:W-:Y:S01]  /*4c10*/  @!P0 FADD.FTZ R126, -R126, -RZ ;  /* 0x800000ff7e7e8221 */ /* 0x002fe20000010100 */
[----:B------:R-:W-:Y:S03]  /*4c20*/  SEL R187, R208, 0xffffffc0, !P3 ;  /* 0xffffffc0d0bb7807 */ /* 0x000fe60005800000 */
[----:B------:R-:W-:Y:S01]  /*4c30*/  STS [R207+0xf000], R30 ;  /* 0x00f0001ecf007388 */ /* 0x000fe20000000800 */
[----:B------:R-:W-:Y:S02]  /*4c40*/  FSETP.GE.FTZ.AND P0, PT, R234, RZ, PT ;  /* 0x000000ffea00720b */ /* 0x000fe40003f16000 */
[----:B------:R-:W-:Y:S01]  /*4c50*/  F2FP.RELU.F16.F32.PACK_AB R26, R126, R125 ;  /* 0x0000007d7e1a723e */ /* 0x000fe200000008ff */
[----:B------:R-:W-:Y:S04]  /*4c60*/  IMAD.IADD R121, R116, 0x1, R187 ;  /* 0x0000000174797824 */ /* 0x000fe800078e02bb */
[----:B------:R-:W-:Y:S04]  /*4c70*/  STS [R207+0xf400], R26 ;  /* 0x00f4001acf007388 */ /* 0x000fe80000000800 */
[----:B------:R-:W1:Y:S08]  /*4c80*/  LDSM.16.M88.4 R100, [R0+UR6+0x4000] ;  /* 0x004000060064783b */ /* 0x000e700008000200 */
[----:B------:R-:W2:Y:S08]  /*4c90*/  LDSM.16.M88.4 R104, [R0+UR6+0x5000] ;  /* 0x005000060068783b */ /* 0x000eb00008000200 */
[----:B------:R-:W3:Y:S08]  /*4ca0*/  LDSM.16.M88.4 R108, [R120] ;  /* 0x00000000786c783b */ /* 0x000ef00000000200 */
[----:B------:R4:W3:Y:S08]  /*4cb0*/  LDSM.16.M88.4 R112, [R120+0x1000] ;  /* 0x001000007870783b */ /* 0x0008f00000000200 */
[----:B------:R-:W3:Y:S01]  /*4cc0*/  LDSM.16.M88.4 R116, [R121] ;  /* 0x000000007974783b */ /* 0x000ee20000000200 */
[-C--:B-1----:R-:W-:Y:S03]  /*4cd0*/  HMMA.16816.F32 R4, R100, R144.reuse, RZ ;  /* 0x000000906404723c */ /* 0x082fe600000018ff */
[----:B----4-:R-:W-:Y:S03]  /*4ce0*/  IMAD.IADD R120, R187, 0x1, R120 ;  /* 0x00000001bb787824 */ /* 0x010fe600078e0278 */
[C---:B--2---:R-:W-:Y:S06]  /*4cf0*/  HMMA.16816.F32 R8, R104.reuse, R144, RZ ;  /* 0x000000906808723c */ /* 0x044fec00000018ff */
        /* <DEDUP_REMOVED lines=32> */
[----:B------:R-:W-:Y:S01]  /*4f00*/  FSEL R113, R114, R247, P0 ;  /* 0x000000f772717208 */ /* 0x000fe20000000000 */
[-C--:B------:R-:W-:Y:S03]  /*4f10*/  HMMA.16816.F32 R28, R108, R174.reuse, R28 ;  /* 0x000000ae6c1c723c */ /* 0x080fe6000000181c */
[----:B------:R-:W-:Y:S02]  /*4f20*/  FSETP.GE.FTZ.AND P0, PT, R235, RZ, PT ;  /* 0x000000ffeb00720b */ /* 0x000fe40003f16000 */
[----:B------:R-:W-:Y:S01]  /*4f30*/  FMUL.FTZ R234, R234, R113 ;  /* 0x00000071eaea7220 */ /* 0x000fe20000410000 */
[----:B------:R-:W-:Y:S05]  /*4f40*/  HMMA.16816.F32 R32, R104, R174, R32 ;  /* 0x000000ae6820723c */ /* 0x000fea0000001820 */
[C---:B------:R-:W-:Y:S01]  /*4f50*/  FADD.FTZ R114, -R247.reuse, R16 ;  /* 0x00000010f7727221 */ /* 0x040fe20000010100 */
[C---:B------:R-:W-:Y:S01]  /*4f60*/  FADD.FTZ R188, -R247.reuse, R17 ;  /* 0x00000011f7bc7221 */ /* 0x040fe20000010100 */
[C---:B------:R-:W-:Y:S01]  /*4f70*/  FADD.FTZ R106, -R247.reuse, R5 ;  /* 0x00000005f76a7221 */ /* 0x040fe20000010100 */
[C---:B------:R-:W-:Y:S03]  /*4f80*/  FADD.FTZ R5, -R247.reuse, R20 ;  /* 0x00000014f7057221 */ /* 0x040fe60000010100 */
[-C--:B------:R-:W-:Y:S01]  /*4f90*/  FSEL R17, R114, R247.reuse, P6 ;  /* 0x000000f772117208 */ /* 0x080fe20003000000 */
[----:B------:R-:W-:Y:S01]  /*4fa0*/  FADD.FTZ R21, -R247, R21 ;  /* 0x00000015f7157221 */ /* 0x000fe20000010100 */
[----:B------:R-:W-:Y:S02]  /*4fb0*/  FSEL R106, R106, R247, P0 ;  /* 0x000000f76a6a7208 */ /* 0x000fe40000000000 */
[----:B------:R-:W-:Y:S01]  /*4fc0*/  FSETP.GE.FTZ.AND P0, PT, R129, RZ, PT ;  /* 0x000000ff8100720b */ /* 0x000fe20003f16000 */
[----:B------:R-:W-:Y:S01]  /*4fd0*/  FMUL.FTZ R248, R248, R17 ;  /* 0x00000011f8f87220 */ /* 0x000fe20000410000 */
[-C--:B------:R-:W-:Y:S01]  /*4fe0*/  FSEL R188, R188, R247.reuse, P5 ;  /* 0x000000f7bcbc7208 */ /* 0x080fe20002800000 */
[----:B------:R-:W-:Y:S01]  /*4ff0*/  FMUL.FTZ R235, R235, R106 ;  /* 0x0000006aebeb7220 */ /* 0x000fe20000410000 */
[-C--:B------:R-:W-:Y:S02]  /*5000*/  FSEL R5, R5, R247.reuse, P4 ;  /* 0x000000f705057208 */ /* 0x080fe40002000000 */
[----:B------:R-:W-:Y:S01]  /*5010*/  FSEL R114, R21, R247, P1 ;  /* 0x000000f715727208 */ /* 0x000fe20000800000 */
[----:B------:R-:W-:Y:S01]  /*5020*/  FMUL.FTZ R251, R251, R188 ;  /* 0x000000bcfbfb7220 */ /* 0x000fe20000410000 */
[----:B------:R-:W-:Y:S01]  /*5030*/  ISETP.GE.AND P6, PT, R220, 0x1, PT ;  /* 0x00000001dc00780c */ /* 0x000fe20003fc6270 */
[----:B------:R-:W-:Y:S01]  /*5040*/  FADD.FTZ R106, -R247, R32 ;  /* 0x00000020f76a7221 */ /* 0x000fe20000010100 */
[----:B------:R-:W-:Y:S01]  /*5050*/  FSETP.GE.FTZ.AND P1, PT, R143, RZ, PT ;  /* 0x000000ff8f00720b */ /* 0x000fe20003f36000 */
[----:B------:R-:W-:Y:S01]  /*5060*/  FMUL.FTZ R130, R130, R5 ;  /* 0x0000000582827220 */ /* 0x000fe20000410000 */
[----:B------:R-:W-:Y:S01]  /*5070*/  F2FP.F16.F32.PACK_AB R234, R235, R234 ;  /* 0x000000eaebea723e */ /* 0x000fe200000000ff */
        /* <DEDUP_REMOVED lines=46> */
.L_x_938:
[C---:B---3--:R-:W-:Y:S01]  /*5360*/  FADD.FTZ R5, -R246.reuse, R18 ;  /* 0x00000012f6057221 */ /* 0x048fe20000010100 */
[----:B------:R-:W-:Y:S01]  /*5370*/  FSETP.GE.FTZ.AND P0, PT, R131, RZ, PT ;  /* 0x000000ff8300720b */ /* 0x000fe20003f16000 */
[----:B------:R-:W-:Y:S01]  /*5380*/  FADD.FTZ R23, -R246, R23 ;  /* 0x00000017f6177221 */ /* 0x000fe20000010100 */
[----:B------:R-:W-:Y:S01]  /*5390*/  FSETP.GE.FTZ.AND P1, PT, R134, RZ, PT ;  /* 0x000000ff8600720b */ /* 0x000fe20003f36000 */
[C---:B------:R-:W-:Y:S01]  /*53a0*/  FADD.FTZ R19, -R246.reuse, R19 ;  /* 0x00000013f6137221 */ /* 0x040fe20000010100 */
[-C--:B------:R-:W-:Y:S01]  /*53b0*/  FSEL R4, R5, R246.reuse, P0 ;  /* 0x000000f605047208 */ /* 0x080fe20000000000 */
[C---:B------:R-:W-:Y:S01]  /*53c0*/  FADD.FTZ R7, -R246.reuse, R22 ;  /* 0x00000016f6077221 */ /* 0x040fe20000010100 */
[----:B------:R-:W-:Y:S01]  /*53d0*/  FSETP.GE.FTZ.AND P0, PT, R127, RZ, PT ;  /* 0x000000ff7f00720b */ /* 0x000fe20003f16000 */
[----:B------:R-:W-:Y:S01]  /*53e0*/  FADD.FTZ R5, -R246, R34 ;  /* 0x00000022f6057221 */ /* 0x000fe20000010100 */
[----:B------:R-:W-:Y:S01]  /*53f0*/  FSETP.GE.FTZ.AND P5, PT, R252, RZ, PT ;  /* 0x000000fffc00720b */ /* 0x000fe20003fb6000 */
[C---:B-----5:R-:W-:Y:S01]  /*5400*/  FADD.FTZ R17, -R250.reuse, R12 ;  /* 0x0000000cfa117221 */ /* 0x060fe20000010100 */
[----:B------:R-:W-:Y:S01]  /*5410*/  FSEL R23, R23, R246, P1 ;  /* 0x000000f617177208 */ /* 0x000fe20000800000 */
[----:B------:R-:W-:Y:S01]  /*5420*/  FMUL.FTZ R4, R131, R4 ;  /* 0x0000000483047220 */ /* 0x000fe20000410000 */
[----:B------:R-:W-:Y:S01]  /*5430*/  FSETP.GE.FTZ.AND P4, PT, R135, RZ, PT ;  /* 0x000000ff8700720b */ /* 0x000fe20003f96000 */
[----:B------:R-:W-:Y:S01]  /*5440*/  FADD.FTZ R9, -R250, R9 ;  /* 0x00000009fa097221 */ /* 0x000fe20000010100 */
[----:B------:R-:W-:Y:S01]  /*5450*/  FSETP.GE.FTZ.AND P1, PT, R122, RZ, PT ;  /* 0x000000ff7a00720b */ /* 0x000fe20003f36000 */
[----:B------:R-:W-:Y:S01]  /*5460*/  FMUL.FTZ R23, R134, R23 ;  /* 0x0000001786177220 */ /* 0x000fe20000410000 */
[-C--:B------:R-:W-:Y:S01]  /*5470*/  FSEL R19, R19, R246.reuse, P5 ;  /* 0x000000f613137208 */ /* 0x080fe20002800000 */
[C---:B------:R-:W-:Y:S01]  /*5480*/  FADD.FTZ R13, -R250.reuse, R13 ;  /* 0x0000000dfa0d7221 */ /* 0x040fe20000010100 */
[-C--:B------:R-:W-:Y:S01]  /*5490*/  FSEL R6, R7, R246.reuse, P4 ;  /* 0x000000f607067208 */ /* 0x080fe20002000000 */
[----:B------:R-:W-:Y:S01]  /*54a0*/  FADD.FTZ R7, -R250, R8 ;  /* 0x00000008fa077221 */ /* 0x000fe20000010100 */
[----:B------:R-:W-:Y:S01]  /*54b0*/  FSEL R5, R5, R246, P1 ;  /* 0x000000f605057208 */ /* 0x000fe20000800000 */
[----:B------:R-:W-:Y:S01]  /*54c0*/  @P0 FADD.FTZ R246, -R246, R35 ;  /* 0x00000023f6f60221 */ /* 0x000fe20000010100 */
[----:B------:R-:W-:Y:S01]  /*54d0*/  FMUL.FTZ R19, R252, R19 ;  /* 0x00000013fc137220 */ /* 0x000fe20000410000 */
[----:B------:R-:W-:Y:S01]  /*54e0*/  FSETP.GE.FTZ.AND P0, PT, R242, RZ, PT ;  /* 0x000000fff200720b */ /* 0x000fe20003f16000 */
[----:B------:R-:W-:Y:S01]  /*54f0*/  FMUL.FTZ R6, R135, R6 ;  /* 0x0000000687067220 */ /* 0x000fe20000410000 */
[----:B------:R-:W-:Y:S01]  /*5500*/  FSETP.GE.FTZ.AND P1, PT, R239, RZ, PT ;  /* 0x000000ffef00720b */ /* 0x000fe20003f36000 */
[----:B------:R-:W-:Y:S01]  /*5510*/  FMUL.FTZ R5, R122, R5 ;  /* 0x000000057a057220 */ /* 0x000fe20000410000 */
[----:B------:R-:W-:Y:S01]  /*5520*/  FSEL R17, R17, R250, P0 ;  /* 0x000000fa11117208 */ /* 0x000fe20000000000 */
[----:B------:R-:W-:Y:S01]  /*5530*/  FMUL.FTZ R246, R127, R246 ;  /* 0x000000f67ff67220 */ /* 0x000fe20000410000 */
[----:B------:R-:W-:Y:S01]  /*5540*/  F2FP.F16.F32.PACK_AB R19, R19, R4 ;  /* 0x000000041313723e */ /* 0x000fe200000000ff */
[----:B------:R-:W-:Y:S01]  /*5550*/  FADD.FTZ R25, -R250, R25 ;  /* 0x00000019fa197221 */ /* 0x000fe20000010100 */
[----:B------:R-:W-:Y:S01]  /*5560*/  FSETP.GE.FTZ.AND P0, PT, R123, RZ, PT ;  /* 0x000000ff7b00720b */ /* 0x000fe20003f16000 */
[----:B------:R-:W-:Y:S01]  /*5570*/  FMUL.FTZ R17, R242, R17 ;  /* 0x00000011f2117220 */ /* 0x000fe20000410000 */
[----:B------:R-:W-:Y:S01]  /*5580*/  FSEL R4, R9, R250, P1 ;  /* 0x000000fa09047208 */ /* 0x000fe20000800000 */
[----:B------:R-:W-:Y:S01]  /*5590*/  FADD.FTZ R9, -R250, R28 ;  /* 0x0000001cfa097221 */ /* 0x000fe20000010100 */
[----:B------:R-:W-:Y:S01]  /*55a0*/  FSETP.GE.FTZ.AND P1, PT, R243, RZ, PT ;  /* 0x000000fff300720b */ /* 0x000fe20003f36000 */
[C---:B------:R-:W-:Y:S01]  /*55b0*/  FADD.FTZ R10, -R249.reuse, R10 ;  /* 0x0000000af90a7221 */ /* 0x040fe20000010100 */
[----:B------:R-:W-:Y:S01]  /*55c0*/  FSETP.GE.FTZ.AND P4, PT, R238, RZ, PT ;  /* 0x000000ffee00720b */ /* 0x000fe20003f96000 */
[----:B------:R-:W-:Y:S01]  /*55d0*/  FADD.FTZ R20, -R249, R11 ;  /* 0x0000000bf9147221 */ /* 0x000fe20000010100 */
[----:B------:R-:W-:Y:S01]  /*55e0*/  F2FP.F16.F32.PACK_AB R18, R23, R6 ;  /* 0x000000061712723e */ /* 0x000fe200000000ff */
[----:B------:R-:W-:Y:S01]  /*55f0*/  FMUL.FTZ R33, R236, R33 ;  /* 0x00000021ec217220 */ /* 0x000fe20000410000 */
[----:B------:R-:W-:Y:S01]  /*5600*/  F2FP.F16.F32.PACK_AB R246, R246, R5 ;  /* 0x00000005f6f6723e */ /* 0x000fe200000000ff */
[----:B------:R-:W-:Y:S01]  /*5610*/  FADD.FTZ R5, -R250, R24 ;  /* 0x00000018fa057221 */ /* 0x000fe20000010100 */
[----:B------:R-:W-:Y:S01]  /*5620*/  FSEL R6, R13, R250, P1 ;  /* 0x000000fa0d067208 */ /* 0x000fe20000800000 */
[----:B------:R-:W-:Y:S01]  /*5630*/  FMUL.FTZ R130, R237, R130 ;  /* 0x00000082ed827220 */ /* 0x000fe20000410000 */
[----:B------:R-:W-:Y:S01]  /*5640*/  FSEL R7, R7, R250, P4 ;  /* 0x000000fa07077208 */ /* 0x000fe20002000000 */
[----:B------:R-:W-:Y:S01]  /*5650*/  FMUL.FTZ R4, R239, R4 ;  /* 0x00000004ef047220 */ /* 0x000fe20000410000 */
[----:B------:R-:W-:Y:S01]  /*5660*/  FSETP.GE.FTZ.AND P5, PT, R137, RZ, PT ;  /* 0x000000ff8900720b */ /* 0x000fe20003fb6000 */
[----:B------:R-:W-:Y:S01]  /*5670*/  FMUL.FTZ R6, R243, R6 ;  /* 0x00000006f3067220 */ /* 0x000fe20000410000 */
[----:B------:R-:W-:Y:S01]  /*5680*/  FSETP.GE.FTZ.AND P4, PT, R138, RZ, PT ;  /* 0x000000ff8a00720b */ /* 0x000fe20003f96000 */
[----:B------:R-:W-:Y:S01]  /*5690*/  FMUL.FTZ R7, R238, R7 ;  /* 0x00000007ee077220 */ /* 0x000fe20000410000 */
[----:B------:R-:W-:Y:S01]  /*56a0*/  FSETP.GE.FTZ.AND P1, PT, R141, RZ, PT ;  /* 0x000000ff8d00720b */ /* 0x000fe20003f36000 */
[----:B------:R-:W-:Y:S01]  /*56b0*/  FADD.FTZ R14, -R249, R14 ;  /* 0x0000000ef90e7221 */ /* 0x000fe20000010100 */
[-C--:B------:R-:W-:Y:S01]  /*56c0*/  FSEL R8, R5, R250.reuse, P5 ;  /* 0x000000fa05087208 */ /* 0x080fe20002800000 */
[----:B------:R-:W-:Y:S01]  /*56d0*/  STS [R199+0xa000], R234 ;  /* 0x00a000eac7007388 */ /* 0x000fe20000000800 */
[-C--:B------:R-:W-:Y:S01]  /*56e0*/  FSEL R25, R25, R250.reuse, P4 ;  /* 0x000000fa19197208 */ /* 0x080fe20002000000 */
[----:B------:R-:W-:Y:S01]  /*56f0*/  FADD.FTZ R26, -R249, R26 ;  /* 0x0000001af91a7221 */ /* 0x000fe20000010100 */
[----:B------:R-:W-:Y:S01]  /*5700*/  FSEL R12, R9, R250, P1 ;  /* 0x000000fa090c7208 */ /* 0x000fe20000800000 */
[----:B------:R-:W-:Y:S01]  /*5710*/  @P0 FADD.FTZ R250, -R250, R29 ;  /* 0x0000001dfafa0221 */ /* 0x000fe20000010100 */
[----:B------:R-:W-:Y:S01]  /*5720*/  FSETP.GE.FTZ.AND P1, PT, R240, RZ, PT ;  /* 0x000000fff000720b */ /* 0x000fe20003f36000 */
[----:B------:R-:W-:Y:S01]  /*5730*/  FMUL.FTZ R25, R138, R25 ;  /* 0x000000198a197220 */ /* 0x000fe20000410000 */
        /* <DEDUP_REMOVED lines=12> */
[----:B------:R-:W-:Y:S01]  /*5800*/  F2FP.F16.F32.PACK_AB R130, R130, R33 ;  /* 0x000000218282723e */ /* 0x000fe200000000ff */
[----:B------:R-:W-:Y:S01]  /*5810*/  FMUL.FTZ R123, R123, R250 ;  /* 0x000000fa7b7b7220 */ /* 0x000fe20000410000 */
[----:B------:R-:W-:Y:S01]  /*5820*/  F2FP.F16.F32.PACK_AB R4, R4, R7 ;  /* 0x000000070404723e */ /* 0x000fe200000000ff */
[C---:B------:R-:W-:Y:S01]  /*5830*/  VIADD R100, R183.reuse, 0x40 ;  /* 0x00000040b7647836 */ /* 0x040fe20000000000 */
[-C--:B------:R-:W-:Y:S01]  /*5840*/  FSEL R7, R14, R249.reuse, P4 ;  /* 0x000000f90e077208 */ /* 0x080fe20002000000 */
[----:B------:R-:W-:Y:S01]  /*5850*/  STS [R199+0xa400], R130 ;  /* 0x00a40082c7007388 */ /* 0x000fe20000000800 */
[----:B------:R-:W-:Y:S01]  /*5860*/  FSEL R6, R6, R249, P1 ;  /* 0x000000f906067208 */ /* 0x000fe20000800000 */
[----:B------:R-:W-:Y:S01]  /*5870*/  @P3 VIADD R100, R183, 0xffffffc0 ;  /* 0xffffffc0b7643836 */ /* 0x000fe20000000000 */
[----:B------:R-:W-:Y:S01]  /*5880*/  FSETP.GE.FTZ.AND P0, PT, R126, RZ, PT ;  /* 0x000000ff7e00720b */ /* 0x000fe20003f16000 */
[----:B------:R-:W-:Y:S01]  /*5890*/  FMUL.FTZ R7, R244, R7 ;  /* 0x00000007f4077220 */ /* 0x000fe20000410000 */
[----:B------:R-:W-:Y:S01]  /*58a0*/  F2FP.F16.F32.PACK_AB R24, R25, R8 ;  /* 0x000000081918723e */ /* 0x000fe200000000ff */
[----:B------:R-:W-:Y:S01]  /*58b0*/  FMUL.FTZ R6, R245, R6 ;  /* 0x00000006f5067220 */ /* 0x000fe20000410000 */
[----:B------:R-:W-:Y:S01]  /*58c0*/  F2FP.F16.F32.PACK_AB R20, R20, R5 ;  /* 0x000000051414723e */ /* 0x000fe200000000ff */
[----:B------:R-:W-:Y:S01]  /*58d0*/  STS [R206+0xa000], R251 ;  /* 0x00a000fbce007388 */ /* 0x000fe20000000800 */
[----:B------:R-:W-:Y:S01]  /*58e0*/  FADD.FTZ R8, -R249, R27 ;  /* 0x0000001bf9087221 */ /* 0x000fe20000010100 */
[----:B------:R-:W-:Y:S02]  /*58f0*/  FSETP.GE.FTZ.AND P5, PT, R142, RZ, PT ;  /* 0x000000ff8e00720b */ /* 0x000fe40003fb6000 */
[----:B------:R-:W-:Y:S01]  /*5900*/  STS [R206+0xa400], R19 ;  /* 0x00a40013ce007388 */ /* 0x000fe20000000800 */
[----:B------:R-:W-:Y:S02]  /*5910*/  FSETP.GE.FTZ.AND P4, PT, R139, RZ, PT ;  /* 0x000000ff8b00720b */ /* 0x000fe40003f96000 */
[----:B------:R-:W-:Y:S01]  /*5920*/  F2FP.F16.F32.PACK_AB R7, R6, R7 ;  /* 0x000000070607723e */ /* 0x000fe200000000ff */
[----:B------:R-:W-:Y:S01]  /*5930*/  STS [R199+0xb000], R4 ;  /* 0x00b00004c7007388 */ /* 0x000fe20000000800 */
[-C--:B------:R-:W-:Y:S02]  /*5940*/  FSEL R9, R26, R249.reuse, P5 ;  /* 0x000000f91a097208 */ /* 0x080fe40002800000 */
[----:B------:R-:W-:Y:S01]  /*5950*/  FSEL R8, R8, R249, P4 ;  /* 0x000000f908087208 */ /* 0x000fe20002000000 */
[----:B------:R-:W-:Y:S01]  /*5960*/  STS [R199+0xb400], R20 ;  /* 0x00b40014c7007388 */ /* 0x000fe20000000800 */
[----:B------:R-:W-:Y:S01]  /*5970*/  FSETP.GE.FTZ.AND P1, PT, R125, RZ, PT ;  /* 0x000000ff7d00720b */ /* 0x000fe20003f36000 */
[----:B------:R-:W-:Y:S01]  /*5980*/  FMUL.FTZ R9, R142, R9 ;  /* 0x000000098e097220 */ /* 0x000fe20000410000 */
[----:B------:R-:W-:Y:S01]  /*5990*/  F2FP.F16.F32.PACK_AB R16, R247, R235 ;  /* 0x000000ebf710723e */ /* 0x000fe200000000ff */
[----:B------:R-:W-:Y:S01]  /*59a0*/  STS [R206+0xb000], R17 ;  /* 0x00b00011ce007388 */ /* 0x000fe20000000800 */
[----:B------:R-:W-:Y:S01]  /*59b0*/  FSEL R30, R30, R249, P1 ;  /* 0x000000f91e1e7208 */ /* 0x000fe20000800000 */
[----:B------:R-:W-:Y:S01]  /*59c0*/  @P0 FADD.FTZ R249, -R249, R31 ;  /* 0x0000001ff9f90221 */ /* 0x000fe20000010100 */
[----:B------:R-:W-:Y:S01]  /*59d0*/  FMUL.FTZ R8, R139, R8 ;  /* 0x000000088b087220 */ /* 0x000fe20000410000 */
[----:B------:R-:W-:Y:S01]  /*59e0*/  STS [R206+0xb400], R7 ;  /* 0x00b40007ce007388 */ /* 0x000fe20000000800 */
[----:B------:R-:W-:Y:S01]  /*59f0*/  F2FP.F16.F32.PACK_AB R102, R123, R12 ;  /* 0x0000000c7b66723e */ /* 0x000fe200000000ff */
[----:B------:R-:W-:Y:S01]  /*5a00*/  FMUL.FTZ R30, R125, R30 ;  /* 0x0000001e7d1e7220 */ /* 0x000fe20000410000 */
[----:B------:R-:W-:Y:S01]  /*5a10*/  FMUL.FTZ R249, R126, R249 ;  /* 0x000000f97ef97220 */ /* 0x000fe20000410000 */
[----:B------:R-:W-:Y:S01]  /*5a20*/  STS [R205+0xa000], R248 ;  /* 0x00a000f8cd007388 */ /* 0x000fe20000000800 */
[----:B------:R-:W-:Y:S02]  /*5a30*/  F2FP.F16.F32.PACK_AB R28, R8, R9 ;  /* 0x00000009081c723e */ /* 0x000fe400000000ff */
[----:B------:R-:W-:Y:S01]  /*5a40*/  LEA R115, R194, UR6, 0x1 ;  /* 0x00000006c2737c11 */ /* 0x000fe2000f8e08ff */
[----:B------:R-:W-:Y:S01]  /*5a50*/  STS [R205+0xa400], R18 ;  /* 0x00a40012cd007388 */ /* 0x000fe20000000800 */
[----:B------:R-:W-:Y:S03]  /*5a60*/  F2FP.F16.F32.PACK_AB R104, R249, R30 ;  /* 0x0000001ef968723e */ /* 0x000fe600000000ff */
        /* <DEDUP_REMOVED lines=79> */
.L_x_939:
[----:B------:R-:W-:Y:S01]  /*5f60*/  LDSM.16.M88.4 R20, [R186] ;  /* 0x00000000ba14783b */ /* 0x000fe20000000200 */
[--C-:B------:R-:W-:Y:S02]  /*5f70*/  IMAD.IADD R112, R181, 0x1, R187.reuse ;  /* 0x00000001b5707824 */ /* 0x100fe400078e02bb */
[----:B------:R-:W-:Y:S01]  /*5f80*/  IMAD.IADD R114, R186, 0x1, R187 ;  /* 0x00000001ba727824 */ /* 0x000fe200078e02bb */
[----:B------:R-:W2:Y:S01]  /*5f90*/  LDSM.16.MT88.4 R8, [R183+0x2000] ;  /* 0x00200000b708783b */ /* 0x000ea20000004200 */
[----:B------:R-:W-:Y:S03]  /*5fa0*/  IMAD.IADD R113, R187, 0x1, R2 ;  /* 0x00000001bb717824 */ /* 0x000fe600078e0202 */
        /* <DEDUP_REMOVED lines=199> */
[----:B------:R-:W-:Y:S02]  /*6c20*/  SHF.L.U32 R2, R198, 0x7, RZ ;  /* 0x00000007c6027819 */ /* 0x000fe400000006ff */
[----:B------:R-:W-:Y:S01]  /*6c30*/  SHF.R.S32.HI R11, RZ, 0x1f, R190 ;  /* 0x0000001fff0b7819 */ /* 0x000fe200000114be */
        /* <DEDUP_REMOVED lines=86> */
[----:B------:R-:W-:Y:S01]  /*71a0*/  FMUL.FTZ R56, R56, UR9 ;  /* 0x0000000938387c20 */ /* 0x000fe20008410000 */
[----:B------:R-:W-:Y:S01]  /*71b0*/  FMUL.FTZ R57, R57, UR9 ;  /* 0x0000000939397c20 */ /* 0x000fe20008410000 */
[----:B------:R-:W-:Y:S01]  /*71c0*/  FMUL.FTZ R58, R58, UR9 ;  /* 0x000000093a3a7c20 */ /* 0x000fe20008410000 */
[----:B------:R1:W-:Y:S01]  /*71d0*/  STS [R202+0x400], R87 ;  /* 0x00040057ca007388 */ /* 0x0003e20000000800 */
[----:B------:R-:W-:Y:S01]  /*71e0*/  FMUL.FTZ R59, R59, UR9 ;  /* 0x000000093b3b7c20 */ /* 0x000fe20008410000 */
[----:B------:R-:W-:Y:S01]  /*71f0*/  F2FP.F16.F32.PACK_AB R50, R51, R50 ;  /* 0x000000323332723e */ /* 0x000fe200000000ff */
[----:B------:R-:W-:Y:S01]  /*7200*/  FMUL.FTZ R60, R60, UR9 ;  /* 0x000000093c3c7c20 */ /* 0x000fe20008410000 */
[----:B------:R1:W-:Y:S01]  /*7210*/  STS [R209], R96 ;  /* 0x00000060d1007388 */ /* 0x0003e20000000800 */
[----:B------:R-:W-:Y:S01]  /*7220*/  FMUL.FTZ R61, R61, UR9 ;  /* 0x000000093d3d7c20 */ /* 0x000fe20008410000 */
[----:B------:R-:W-:Y:S01]  /*7230*/  FMUL.FTZ R62, R62, UR9 ;  /* 0x000000093e3e7c20 */ /* 0x000fe20008410000 */
[----:B------:R-:W-:Y:S01]  /*7240*/  FMUL.FTZ R63, R63, UR9 ;  /* 0x000000093f3f7c20 */ /* 0x000fe20008410000 */
[----:B------:R1:W-:Y:S01]  /*7250*/  STS [R209+0x400], R98 ;  /* 0x00040062d1007388 */ /* 0x0003e20000000800 */
[----:B------:R-:W-:Y:S01]  /*7260*/  F2FP.F16.F32.PACK_AB R40, R41, R40 ;  /* 0x000000282928723e */ /* 0x000fe200000000ff */
[----:B------:R-:W2:Y:S01]  /*7270*/  @P0 LDC.64 R6, c[0x0][0x450] ;  /* 0x00011400ff060b82 */ /* 0x000ea20000000a00 */
[----:B------:R-:W-:Y:S01]  /*7280*/  F2FP.F16.F32.PACK_AB R42, R43, R42 ;  /* 0x0000002a2b2a723e */ /* 0x000fe200000000ff */
[----:B------:R1:W-:Y:S01]  /*7290*/  STS [R202+0x2000], R89 ;  /* 0x00200059ca007388 */ /* 0x0003e20000000800 */
[----:B------:R-:W-:-:S02]  /*72a0*/  F2FP.F16.F32.PACK_AB R45, R45, R44 ;  /* 0x0000002c2d2d723e */ /* 0x000fc400000000ff */
[----:B------:R-:W-:Y:S01]  /*72b0*/  F2FP.F16.F32.PACK_AB R47, R47, R46 ;  /* 0x0000002e2f2f723e */ /* 0x000fe200000000ff */
[----:B------:R1:W-:Y:S01]  /*72c0*/  STS [R202+0x2400], R91 ;  /* 0x0024005bca007388 */ /* 0x0003e20000000800 */
[----:B------:R-:W-:Y:S01]  /*72d0*/  F2FP.F16.F32.PACK_AB R53, R53, R52 ;  /* 0x000000343535723e */ /* 0x000fe200000000ff */
[----:B------:R-:W3:Y:S01]  /*72e0*/  @P0 LDC.64 R4, c[0x0][0x458] ;  /* 0x00011600ff040b82 */ /* 0x000ee20000000a00 */
[----:B------:R-:W-:Y:S01]  /*72f0*/  F2FP.F16.F32.PACK_AB R55, R55, R54 ;  /* 0x000000363737723e */ /* 0x000fe200000000ff */
[----:B------:R1:W-:Y:S01]  /*7300*/  STS [R209+0x2000], R92 ;  /* 0x0020005cd1007388 */ /* 0x0003e20000000800 */
        /* <DEDUP_REMOVED lines=11> */
[----:B------:R1:W-:Y:S02]  /*73c0*/  STS [R204+0x4000], R49 ;  /* 0x00400031cc007388 */ /* 0x0003e40000000800 */
[----:B--2---:R-:W-:-:S02]  /*73d0*/  @P0 IMAD R24, R26, R7, RZ ;  /* 0x000000071a180224 */ /* 0x004fc400078e02ff */
        /* <DEDUP_REMOVED lines=30> */
.L_x_941:
        /* <DEDUP_REMOVED lines=12> */
.L_x_942:
[----:B------:R-:W-:Y:S01]  /*7680*/  BAR.SYNC.DEFER_BLOCKING 0x0 ;  /* 0x0000000000007b1d */ /* 0x000fe20000010000 */
[--C-:B------:R-:W-:Y:S01]  /*7690*/  SHF.R.S32.HI R35, RZ, 0x1f, R200.reuse ;  /* 0x0000001fff237819 */ /* 0x100fe200000114c8 */
[----:B------:R-:W-:Y:S01]  /*76a0*/  IMAD.MOV.U32 R34, RZ, RZ, R200 ;  /* 0x000000ffff227224 */ /* 0x000fe200078e00c8 */
[----:B------:R-:W-:Y:S01]  /*76b0*/  SHF.R.S32.HI R31, RZ, 0x1f, R2 ;  /* 0x0000001fff1f7819 */ /* 0x000fe20000011402 */
[----:B------:R-:W-:Y:S02]  /*76c0*/  IMAD R219, R198, -0x80, R219 ;  /* 0xffffff80c6db7824 */ /* 0x000fe400078e02db */
[-C--:B------:R-:W-:Y:S01]  /*76d0*/  IMAD.WIDE.U32 R28, R2, R6.reuse, R34 ;  /* 0x00000006021c7225 */ /* 0x080fe200078e0022 */
[----:B------:R-:W-:Y:S01]  /*76e0*/  ULDC UR8, c[0x0][0x2d0] ;  /* 0x0000b40000087ab9 */ /* 0x000fe20000000800 */
[----:B------:R-:W-:Y:S01]  /*76f0*/  BSSY B0, `(.L_x_943) ;  /* 0x0000024000007945 */ /* 0x000fe20003800000 */
[----:B------:R-:W-:Y:S01]  /*7700*/  ISETP.GE.AND P4, PT, R200, UR8, PT ;  /* 0x00000008c8007c0c */ /* 0x000fe2000bf86270 */
[----:B------:R-:W-:Y:S01]  /*7710*/  IMAD R25, R31, R6, RZ ;  /* 0x000000061f197224 */ /* 0x000fe200078e02ff */
[----:B-1----:R-:W-:Y:S01]  /*7720*/  IADD3 R36, P0, R26, R28, RZ ;  /* 0x0000001c1a247210 */ /* 0x002fe20007f1e0ff */
[C---:B------:R-:W-:Y:S01]  /*7730*/  VIADD R32, R196.reuse, 0x20 ;  /* 0x00000020c4207836 */ /* 0x040fe20000000000 */
[----:B------:R-:W-:Y:S01]  /*7740*/  IADD3 R26, R196, 0x40, RZ ;  /* 0x00000040c41a7810 */ /* 0x000fe20007ffe0ff */
[----:B------:R-:W-:Y:S01]  /*7750*/  IMAD R25, R2, R7, R25 ;  /* 0x0000000702197224 */ /* 0x000fe200078e0219 */
[----:B------:R-:W-:Y:S01]  /*7760*/  SHF.R.S32.HI R28, RZ, 0x1f, R189 ;  /* 0x0000001fff1c7819 */ /* 0x000fe200000114bd */
[----:B------:R-:W-:Y:S01]  /*7770*/  ULDC.64 UR8, c[0x0][0x468] ;  /* 0x00011a0000087ab9 */ /* 0x000fe20000000a00 */
[----:B------:R-:W-:-:S02]  /*7780*/  ISETP.GE.OR P3, PT, R32, R219, P4 ;  /* 0x000000db2000720c */ /* 0x000fc40002766670 */
[----:B------:R-:W-:Y:S01]  /*7790*/  IADD3.X R37, R24, R29, R25, P0, !PT ;  /* 0x0000001d18257210 */ /* 0x000fe200007fe419 */
[----:B------:R-:W-:Y:S01]  /*77a0*/  VIADD R24, R196, 0x60 ;  /* 0x00000060c4187836 */ /* 0x000fe20000000000 */
[-C--:B------:R-:W-:Y:S01]  /*77b0*/  ISETP.GE.OR P2, PT, R26, R219.reuse, P4 ;  /* 0x000000db1a00720c */ /* 0x080fe20002746670 */
[----:B------:R-:W-:Y:S01]  /*77c0*/  IMAD R32, R28, UR8, RZ ;  /* 0x000000081c207c24 */ /* 0x000fe2000f8e02ff */
[----:B------:R-:W-:Y:S01]  /*77d0*/  SHF.R.S32.HI R29, RZ, 0x1f, R196 ;  /* 0x0000001fff1d7819 */ /* 0x000fe200000114c4 */
[----:B------:R1:W2:Y:S01]  /*77e0*/  LDS.128 R20, [R115+0x7000] ;  /* 0x0070000073147984 */ /* 0x0002a20000000c00 */
[-C--:B------:R-:W-:Y:S01]  /*77f0*/  ISETP.GE.OR P1, PT, R24, R219.reuse, P4 ;  /* 0x000000db1800720c */ /* 0x080fe20002726670 */
[C---:B------:R-:W-:Y:S01]  /*7800*/  IMAD R33, R189.reuse, UR9, R32 ;  /* 0x00000009bd217c24 */ /* 0x040fe2000f8e0220 */
[----:B------:R-:W-:Y:S01]  /*7810*/  ISETP.GE.OR P4, PT, R196, R219, P4 ;  /* 0x000000dbc400720c */ /* 0x000fe20002786670 */
[----:B------:R1:W3:Y:S01]  /*7820*/  LDS.128 R16, [R115+0xb000] ;  /* 0x00b0000073107984 */ /* 0x0002e20000000c00 */
[----:B------:R-:W-:-:S03]  /*7830*/  IMAD.WIDE.U32 R36, R189, UR8, R36 ;  /* 0x00000008bd247c25 */ /* 0x000fc6000f8e0024 */
[----:B------:R1:W4:Y:S02]  /*7840*/  LDS.128 R12, [R115+0xc000] ;  /* 0x00c00000730c7984 */ /* 0x0003240000000c00 */
[----:B------:R-:W-:Y:S02]  /*7850*/  IADD3 R33, R37, R33, RZ ;  /* 0x0000002125217210 */ /* 0x000fe40007ffe0ff */
        /* <DEDUP_REMOVED lines=13> */
.L_x_944:
[----:B------:R-:W-:Y:S05]  /*7930*/  BSYNC B0 ;  /* 0x0000000000007941 */ /* 0x000fea0003800000 */
.L_x_943:
        /* <DEDUP_REMOVED lines=12> */
[----:B------:R2:W-:Y:S02]  /*7a00*/  STG.E.128 desc[UR30][R24.64], R20 ;  /* 0x0000001418007986 */ /* 0x0005e4000c101d1e */
.L_x_946:
[----:B------:R-:W-:Y:S05]  /*7a10*/  BSYNC B0 ;  /* 0x0000000000007941 */ /* 0x000fea0003800000 */
.L_x_945:
[----:B--2---:R2:W1:Y:S01]  /*7a20*/  LDS.128 R20, [R115+0x8000] ;  /* 0x0080000073147984 */ /* 0x0044620000000c00 */
        /* <DEDUP_REMOVED lines=12> */
[----:B-1----:R1:W-:Y:S02]  /*7af0*/  STG.E.128 desc[UR30][R24.64], R20 ;  /* 0x0000001418007986 */ /* 0x0023e4000c101d1e */
.L_x_948:
[----:B------:R-:W-:Y:S05]  /*7b00*/  BSYNC B0 ;  /* 0x0000000000007941 */ /* 0x000fea0003800000 */
.L_x_947:
[----:B-1----:R1:W1:Y:S01]  /*7b10*/  LDS.128 R20, [R115+0x9000] ;  /* 0x0090000073147984 */ /* 0x0022620000000c00 */
        /* <DEDUP_REMOVED lines=13> */
.L_x_950:
[----:B------:R-:W-:Y:S05]  /*7bf0*/  BSYNC B0 ;  /* 0x0000000000007941 */ /* 0x000fea0003800000 */
.L_x_949:
        /* <DEDUP_REMOVED lines=22> */
.L_x_952:
[----:B------:R-:W-:Y:S05]  /*7d60*/  BSYNC B0 ;  /* 0x0000000000007941 */ /* 0x000fea0003800000 */
.L_x_951:
        /* <DEDUP_REMOVED lines=13> */
.L_x_954:
[----:B------:R-:W-:Y:S05]  /*7e40*/  BSYNC B0 ;  /* 0x0000000000007941 */ /* 0x000fea0003800000 */
.L_x_953:
        /* <DEDUP_REMOVED lines=13> */
.L_x_956:
[----:B------:R-:W-:Y:S05]  /*7f20*/  BSYNC B0 ;  /* 0x0000000000007941 */ /* 0x000fea0003800000 */
.L_x_955:
        /* <DEDUP_REMOVED lines=13> */
.L_x_913:
[----:B------:R-:W-:Y:S01]  /*8000*/  ISETP.NE.AND P0, PT, R222, -0x1, PT ;  /* 0xffffffffde00780c */ /* 0x000fe20003f05270 */
[----:B------:R-:W-:-:S05]  /*8010*/  IMAD.SHL.U32 R13, R198, 0x80, RZ ;  /* 0x00000080c60d7824 */ /* 0x000fca00078e00ff */
        /* <DEDUP_REMOVED lines=27> */
.L_x_958:
        /* <DEDUP_REMOVED lines=13> */
.L_x_959:
        /* <DEDUP_REMOVED lines=10> */
[----:B------:R-:W-:Y:S01]  /*8340*/  VIADD R14, R196, 0x20 ;  /* 0x00000020c40e7836 */ /* 0x000fe20000000000 */
[----:B------:R-:W-:Y:S01]  /*8350*/  IADD3.X R19, R2, R15, R9, P0, !PT ;  /* 0x0000000f02137210 */ /* 0x000fe200007fe409 */
[C---:B------:R-:W-:Y:S01]  /*8360*/  VIADD R8, R196.reuse, 0x40 ;  /* 0x00000040c4087836 */ /* 0x040fe20000000000 */
[----:B------:R-:W-:-:S02]  /*8370*/  IADD3 R2, R196, 0x60, RZ ;  /* 0x00000060c4027810 */ /* 0x000fc40007ffe0ff */
[-C--:B------:R-:W-:Y:S01]  /*8380*/  ISETP.GE.OR P3, PT, R14, R219.reuse, P4 ;  /* 0x000000db0e00720c */ /* 0x080fe20002766670 */
[----:B------:R-:W-:Y:S01]  /*8390*/  IMAD R14, R0, UR8, RZ ;  /* 0x00000008000e7c24 */ /* 0x000fe2000f8e02ff */
[-C--:B------:R-:W-:Y:S01]  /*83a0*/  ISETP.GE.OR P2, PT, R8, R219.reuse, P4 ;  /* 0x000000db0800720c */ /* 0x080fe20002746670 */
[C---:B------:R-:W-:Y:S01]  /*83b0*/  IMAD.WIDE.U32 R18, R189.reuse, UR8, R18 ;  /* 0x00000008bd127c25 */ /* 0x040fe2000f8e0012 */
[-C--:B------:R-:W-:Y:S02]  /*83c0*/  ISETP.GE.OR P1, PT, R2, R219.reuse, P4 ;  /* 0x000000db0200720c */ /* 0x080fe40002726670 */
[----:B------:R-:W-:Y:S01]  /*83d0*/  ISETP.GE.OR P4, PT, R196, R219, P4 ;  /* 0x000000dbc400720c */ /* 0x000fe20002786670 */
[----:B------:R-:W-:Y:S01]  /*83e0*/  IMAD R17, R189, UR9, R14 ;  /* 0x00000009bd117c24 */ /* 0x000fe2000f8e020e */
[----:B------:R-:W-:-:S03]  /*83f0*/  SHF.R.S32.HI R9, RZ, 0x1f, R196 ;  /* 0x0000001fff097819 */ /* 0x000fc600000114c4 */
[----:B------:R-:W-:-:S08]  /*8400*/  IMAD.IADD R17, R17, 0x1, R19 ;  /* 0x0000000111117824 */ /* 0x000fd000078e0213 */
        /* <DEDUP_REMOVED lines=10> */
.L_x_961:
[----:B------:R-:W-:Y:S05]  /*84b0*/  BSYNC B0 ;  /* 0x0000000000007941 */ /* 0x000fea0003800000 */
.L_x_960:
        /* <DEDUP_REMOVED lines=13> */
.L_x_963:
[----:B------:R-:W-:Y:S05]  /*8590*/  BSYNC B0 ;  /* 0x0000000000007941 */ /* 0x000fea0003800000 */
.L_x_962:
        /* <DEDUP_REMOVED lines=13> */
.L_x_965:
[----:B------:R-:W-:Y:S05]  /*8670*/  BSYNC B0 ;  /* 0x0000000000007941 */ /* 0x000fea0003800000 */
.L_x_964:
        /* <DEDUP_REMOVED lines=13> */
.L_x_967:
[----:B------:R-:W-:Y:S05]  /*8750*/  BSYNC B0 ;  /* 0x0000000000007941 */ /* 0x000fea0003800000 */
.L_x_966:
[-C--:B----4-:R-:W-:Y:S01]  /*8760*/  IMAD.WIDE.U32 R6, R13, R4.reuse, R200 ;  /* 0x000000040d067225 */ /* 0x090fe200078e00c8 */
[----:B------:R-:W-:Y:S01]  /*8770*/  ULDC.64 UR8, c[0x0][0x470] ;  /* 0x00011c0000087ab9 */ /* 0x000fe20000000a00 */
[----:B------:R-:W-:Y:S02]  /*8780*/  BSSY B0, `(.L_x_968) ;  /* 0x0000013000007945 */ /* 0x000fe40003800000 */
[----:B------:R-:W-:Y:S01]  /*8790*/  IMAD R2, R11, R4, RZ ;  /* 0x000000040b027224 */ /* 0x000fe200078e02ff */
        /* <DEDUP_REMOVED lines=13> */
[----:B--23--:R-:W-:-:S04]  /*8870*/  LEA R14, P0, R6, UR8, 0x1 ;  /* 0x00000008060e7c11 */ /* 0x00cfc8000f8008ff */
[----:B------:R-:W-:-:S04]  /*8880*/  IADD3 R0, R0, R7, RZ ;  /* 0x0000000700007210 */ /* 0x000fc80007ffe0ff */
[----:B------:R-:W-:-:S05]  /*8890*/  LEA.HI.X R15, R6, UR9, R0, 0x1, P0 ;  /* 0x00000009060f7c11 */ /* 0x000fca00080f0c00 */
[----:B------:R4:W-:Y:S02]  /*88a0*/  STG.E.128 desc[UR30][R14.64], RZ ;  /* 0x000000ff0e007986 */ /* 0x0009e4000c101d1e */
.L_x_969:
[----:B------:R-:W-:Y:S05]  /*88b0*/  BSYNC B0 ;  /* 0x0000000000007941 */ /* 0x000fea0003800000 */
.L_x_968:
[----:B------:R-:W-:Y:S04]  /*88c0*/  BSSY B0, `(.L_x_970) ;  /* 0x000000d000007945 */ /* 0x000fe80003800000 */
[----:B------:R-:W-:Y:S05]  /*88d0*/  @P3 BRA `(.L_x_971) ;  /* 0x00000000002c3947 */ /* 0x000fea0003800000 */
[----:B------:R-:W-:Y:S01]  /*88e0*/  IADD3 R7, P0, R196, 0x20, RZ ;  /* 0x00000020c4077810 */ /* 0x000fe20007f1e0ff */
[----:B------:R-:W-:Y:S01]  /*88f0*/  ULDC.64 UR8, c[0x0][0x3f8] ;  /* 0x0000fe0000087ab9 */ /* 0x000fe20000000a00 */
[----:B------:R-:W-:Y:S02]  /*8900*/  MOV R10, R12 ;  /* 0x0000000c000a7202 */ /* 0x000fe40000000f00 */
[----:B--234-:R-:W-:-:S05]  /*8910*/  IADD3.X R15, RZ, R9, RZ, P0, !PT ;  /* 0x00000009ff0f7210 */ /* 0x01cfca00007fe4ff */
[-C--:B------:R-:W-:Y:S02]  /*8920*/  IMAD R0, R15, R4.reuse, RZ ;  /* 0x000000040f007224 */ /* 0x080fe400078e02ff */
[----:B------:R-:W-:-:S04]  /*8930*/  IMAD.WIDE.U32 R14, R7, R4, R10 ;  /* 0x00000004070e7225 */ /* 0x000fc800078e000a */
[----:B------:R-:W-:Y:S01]  /*8940*/  IMAD R0, R7, R5, R0 ;  /* 0x0000000507007224 */ /* 0x000fe200078e0200 */
[----:B------:R-:W-:-:S04]  /*8950*/  LEA R6, P0, R14, UR8, 0x1 ;  /* 0x000000080e067c11 */ /* 0x000fc8000f8008ff */
[----:B------:R-:W-:-:S04]  /*8960*/  IADD3 R7, R0, R15, RZ ;  /* 0x0000000f00077210 */ /* 0x000fc80007ffe0ff */
[----:B------:R-:W-:-:S05]  /*8970*/  LEA.HI.X R7, R14, UR9, R7, 0x1, P0 ;  /* 0x000000090e077c11 */ /* 0x000fca00080f0c07 */
[----:B------:R2:W-:Y:S02]  /*8980*/  STG.E.128 desc[UR30][R6.64], RZ ;  /* 0x000000ff06007986 */ /* 0x0005e4000c101d1e */
.L_x_971:
[----:B------:R-:W-:Y:S05]  /*8990*/  BSYNC B0 ;  /* 0x0000000000007941 */ /* 0x000fea0003800000 */
.L_x_970:
[----:B------:R-:W-:Y:S04]  /*89a0*/  BSSY B0, `(.L_x_972) ;  /* 0x000000d000007945 */ /* 0x000fe80003800000 */
[----:B------:R-:W-:Y:S05]  /*89b0*/  @P2 BRA `(.L_x_973) ;  /* 0x00000000002c2947 */ /* 0x000fea0003800000 */
[----:B--2---:R-:W-:Y:S01]  /*89c0*/  IADD3 R7, P0, R196, 0x40, RZ ;  /* 0x00000040c4077810 */ /* 0x004fe20007f1e0ff */
[----:B------:R-:W-:Y:S01]  /*89d0*/  ULDC.64 UR8, c[0x0][0x3f8] ;  /* 0x0000fe0000087ab9 */ /* 0x000fe20000000a00 */
[----:B------:R-:W-:Y:S02]  /*89e0*/  MOV R10, R12 ;  /* 0x0000000c000a7202 */ /* 0x000fe40000000f00 */
[----:B---34-:R-:W-:-:S05]  /*89f0*/  IADD3.X R15, RZ, R9, RZ, P0, !PT ;  /* 0x00000009ff0f7210 */ /* 0x018fca00007fe4ff */
[-C--:B------:R-:W-:Y:S02]  /*8a00*/  IMAD R0, R15, R4.reuse, RZ ;  /* 0x000000040f007224 */ /* 0x080fe400078e02ff */
[----:B------:R-:W-:-:S04]  /*8a10*/  IMAD.WIDE.U32 R14, R7, R4, R10 ;  /* 0x00000004070e7225 */ /* 0x000fc800078e000a */
[----:B------:R-:W-:Y:S01]  /*8a20*/  IMAD R0, R7, R5, R0 ;  /* 0x0000000507007224 */ /* 0x000fe200078e0200 */
[----:B------:R-:W-:-:S04]  /*8a30*/  LEA R6, P0, R14, UR8, 0x1 ;  /* 0x000000080e067c11 */ /* 0x000fc8000f8008ff */
[----:B------:R-:W-:-:S04]  /*8a40*/  IADD3 R7, R0, R15, RZ ;  /* 0x0000000f00077210 */ /* 0x000fc80007ffe0ff */
[----:B------:R-:W-:-:S05]  /*8a50*/  LEA.HI.X R7, R14, UR9, R7, 0x1, P0 ;  /* 0x000000090e077c11 */ /* 0x000fca00080f0c07 */
[----:B------:R2:W-:Y:S02]  /*8a60*/  STG.E.128 desc[UR30][R6.64], RZ ;  /* 0x000000ff06007986 */ /* 0x0005e4000c101d1e */
.L_x_973:
[----:B------:R-:W-:Y:S05]  /*8a70*/  BSYNC B0 ;  /* 0x0000000000007941 */ /* 0x000fea0003800000 */
.L_x_972:
        /* <DEDUP_REMOVED lines=12> */
.L_x_957:
[----:B------:R-:W-:Y:S05]  /*8b40*/  BSYNC B1 ;  /* 0x0000000000017941 */ /* 0x000fea0003800000 */
.L_x_908:
[----:B-1----:R-:W1:Y:S02]  /*8b50*/  LDC R5, c[0x0][0xc] ;  /* 0x00000300ff057b82 */ /* 0x002e640000000800 */
[----:B-1----:R-:W-:-:S04]  /*8b60*/  IADD3 R198, R5, R198, RZ ;  /* 0x000000c605c67210 */ /* 0x002fc80007ffe0ff */
[----:B------:R-:W-:-:S13]  /*8b70*/  ISETP.GE.AND P0, PT, R198, UR7, PT ;  /* 0x00000007c6007c0c */ /* 0x000fda000bf06270 */
[----:B------:R-:W-:Y:S05]  /*8b80*/  @P0 BRA `(.L_x_974) ;  /* 0x0000000000040947 */ /* 0x000fea0003800000 */
[----:B------:R-:W-:Y:S05]  /*8b90*/  BRA `(.L_x_975) ;  /* 0xffffff7c005c7947 */ /* 0x000fea000383ffff */
.L_x_974:
[----:B------:R-:W-:Y:S05]  /*8ba0*/  EXIT ;  /* 0x000000000000794d */ /* 0x000fea0003800000 */
.L_x_976:
        /* <DEDUP_REMOVED lines=13> */
.L_x_2472:


//--------------------- .text._ZN5flash44flash_bwd_dq_dk_dv_loop_seqk_parallel_kernelI23Flash_bwd_kernel_traitsILi64ELi64ELi128ELi8ELi2ELi4ELi4ELb1ELb0EN7cutlass6half_tE19Flash_kernel_traitsILi64ELi64ELi128ELi8ES3_EELb0ELb0ELb0ELb0ELb0ELb0ELb1EEEvNS_16Flash_bwd_paramsE --------------------------
	.section	.text._ZN5flash44flash_bwd_dq_dk_dv_loop_seqk_parallel_kernelI23Flash_bwd_kernel_traitsILi64ELi64ELi128ELi8ELi2ELi4ELi4ELb1ELb0EN7cutlass6half_tE19Flash_kernel_traitsILi64ELi64ELi128ELi8ES3_EELb0ELb0ELb0ELb0ELb0ELb0ELb1EEEvNS_16Flash_bwd_paramsE,"ax",@progbits
	.align	128
        .global         _ZN5flash44flash_bwd_dq_dk_dv_loop_seqk_parallel_kernelI23Flash_bwd_kernel_traitsILi64ELi64ELi128ELi8ELi2ELi4ELi4ELb1ELb0EN7cutlass6half_tE19Flash_kernel_traitsILi64ELi64ELi128ELi8ES3_EELb0ELb0ELb0ELb0ELb0ELb0ELb1EEEvNS_16Flash_bwd_paramsE
        .type           _ZN5flash44flash_bwd_dq_dk_dv_loop_seqk_parallel_kernelI23Flash_bwd_kernel_traitsILi64ELi64ELi128ELi8ELi2ELi4ELi4ELb1ELb0EN7cutlass6half_tE19Flash_kernel_traitsILi64ELi64ELi128ELi8ES3_EELb0ELb0ELb0ELb0ELb0ELb0ELb1EEEvNS_16Flash_bwd_paramsE,@function
        .size           _ZN5flash44flash_bwd_dq_dk_dv_loop_seqk_parallel_kernelI23Flash_bwd_kernel_traitsILi64ELi64ELi128ELi8ELi2ELi4ELi4ELb1ELb0EN7cutlass6half_tE19Flash_kernel_traitsILi64ELi64ELi128ELi8ES3_EELb0ELb0ELb0ELb0ELb0ELb0ELb1EEEvNS_16Flash_bwd_paramsE,(.L_x_2473 - _ZN5flash44flash_bwd_dq_dk_dv_loop_seqk_parallel_kernelI23Flash_bwd_kernel_traitsILi64ELi64ELi128ELi8ELi2ELi4ELi4ELb1ELb0EN7cutlass6half_tE19Flash_kernel_traitsILi64ELi64ELi128ELi8ES3_EELb0ELb0ELb0ELb0ELb0ELb0ELb1EEEvNS_16Flash_bwd_paramsE)
        .other          _ZN5flash44flash_bwd_dq_dk_dv_loop_seqk_parallel_kernelI23Flash_bwd_kernel_traitsILi64ELi64ELi128ELi8ELi2ELi4ELi4ELb1ELb0EN7cutlass6half_tE19Flash_kernel_traitsILi64ELi64ELi128ELi8ES3_EELb0ELb0ELb0ELb0ELb0ELb0ELb1EEEvNS_16Flash_bwd_paramsE,@"STO_CUDA_ENTRY STV_DEFAULT"
_ZN5flash44flash_bwd_dq_dk_dv_loop_seqk_parallel_kernelI23Flash_bwd_kernel_traitsILi64ELi64ELi128ELi8ELi2ELi4ELi4ELb1ELb0EN7cutlass6half_tE19Flash_kernel_traitsILi64ELi64ELi128ELi8ES3_EELb0ELb0ELb0ELb0ELb0ELb0ELb1EEEvNS_16Flash_bwd_paramsE:
.text._ZN5flash44flash_bwd_dq_dk_dv_loop_seqk_parallel_kernelI23Flash_bwd_kernel_traitsILi64ELi64ELi128ELi8ELi2ELi4ELi4ELb1ELb0EN7cutlass6half_tE19Flash_kernel_traitsILi64ELi64ELi128ELi8ES3_EELb0ELb0ELb0ELb0ELb0ELb0ELb1EEEvNS_16Flash_bwd_paramsE:
[----:B------:R-:W1:Y:S08]  /*0000*/  LDC R1, c[0x0][0x28] ;  /* 0x00000a00ff017b82 */ /* 0x000e700000000800 */
[----:B------:R-:W2:Y:S01]  /*0010*/  S2UR UR32, SR_CTAID.X ;  /* 0x00000000002079c3 */ /* 0x000ea20000002500 */
[----:B------:R-:W-:Y:S01]  /*0020*/  ULDC UR4, c[0x0][0x2c8] ;  /* 0x0000b20000047ab9 */ /* 0x000fe20000000800 */
[----:B-1----:R-:W-:Y:S01]  /*0030*/  VIADD R1, R1, 0xfffffff8 ;  /* 0xfffffff801017836 */ /* 0x002fe20000000000 */
[----:B------:R-:W-:-:S04]  /*0040*/  UIADD3 UR5, UR4, 0x7f, URZ ;  /* 0x0000007f04057890 */ /* 0x000fc8000fffe03f */
[----:B------:R-:W-:-:S04]  /*0050*/  USHF.R.S32.HI UR4, URZ, 0x1f, UR5 ;  /* 0x0000001f3f047899 */ /* 0x000fc80008011405 */
[----:B------:R-:W-:-:S04]  /*0060*/  ULEA.HI UR4, UR4, UR5, URZ, 0x7 ;  /* 0x0000000504047291 */ /* 0x000fc8000f8f383f */
[----:B------:R-:W-:-:S06]  /*0070*/  USHF.R.S32.HI UR6, URZ, 0x7, UR4 ;  /* 0x000000073f067899 */ /* 0x000fcc0008011404 */
[----:B------:R-:W-:Y:S01]  /*0080*/  MOV R0, UR6 ;  /* 0x0000000600007c02 */ /* 0x000fe20008000f00 */
[----:B--2---:R-:W-:-:S04]  /*0090*/  UISETP.GE.AND UP0, UPT, UR32, UR6, UPT ;  /* 0x000000062000728c */ /* 0x004fc8000bf06270 */
[----:B------:R1:W-:Y:S02]  /*00a0*/  STL [R1], R0 ;  /* 0x0000000001007387 */ /* 0x0003e40000100800 */
[----:B------:R-:W-:-:S13]  /*00b0*/  PLOP3.LUT P0, PT, PT, PT, UP0, 0x80, 0x0 ;  /* 0x000000000000781c */ /* 0x000fda0003f0f008 */
[----:B------:R-:W-:Y:S05]  /*00c0*/  @P0 EXIT ;  /* 0x000000000000094d */ /* 0x000fea0003800000 */
[----:B------:R-:W2:Y:S01]  /*00d0*/  S2R R18, SR_TID.X ;  /* 0x0000000000127919 */ /* 0x000ea20000002100 */
[----:B------:R-:W3:Y:S01]  /*00e0*/  S2UR UR4, SR_CgaCtaId ;  /* 0x00000000000479c3 */ /* 0x000ee20000008800 */
[----:B------:R-:W-:Y:S01]  /*00f0*/  UMOV UR5, 0x400 ;  /* 0x0000040000057882 */ /* 0x000fe20000000000 */
[----:B------:R-:W-:Y:S01]  /*0100*/  IMAD.MOV.U32 R191, RZ, RZ, -0x10 ;  /* 0xfffffff0ffbf7424 */ /* 0x000fe200078e00ff */
[----:B------:R-:W-:Y:S01]  /*0110*/  ULDC.64 UR10, c[0x0][0x208] ;  /* 0x00008200000a7ab9 */ /* 0x000fe20000000a00 */
[----:B------:R-:W-:-:S04]  /*0120*/  UMOV UR61, 0xffffe000 ;  /* 0xffffe000003d7882 */ /* 0x000fc80000000000 */
[----:B------:R-:W4:Y:S08]  /*0130*/  S2UR UR59, SR_CTAID.Z ;  /* 0x00000000003b79c3 */ /* 0x000f300000002700 */
[----:B------:R-:W5:Y:S01]  /*0140*/  S2UR UR51, SR_CTAID.Y ;  /* 0x00000000003379c3 */ /* 0x000f620000002600 */
[----:B---3--:R-:W-:-:S04]  /*0150*/  ULEA UR4, UR4, UR5, 0x18 ;  /* 0x0000000504047291 */ /* 0x008fc8000f8ec03f */
[----:B------:R-:W-:Y:S01]  /*0160*/  UIADD3 UR7, UR4, 0x6000, URZ ;  /* 0x0000600004077890 */ /* 0x000fe2000fffe03f */
[----:B--2---:R-:W-:Y:S01]  /*0170*/  SHF.R.S32.HI R17, RZ, 0x1f, R18 ;  /* 0x0000001fff117819 */ /* 0x004fe20000011412 */
[----:B------:R-:W-:Y:S01]  /*0180*/  IMAD.SHL.U32 R244, R18, 0x2, RZ ;  /* 0x0000000212f47824 */ /* 0x000fe200078e00ff */
[----:B----4-:R-:W-:Y:S02]  /*0190*/  USHF.R.S32.HI UR5, URZ, 0x1f, UR59 ;  /* 0x0000001f3f057899 */ /* 0x010fe4000801143b */
[CC--:B------:R-:W-:Y:S02]  /*01a0*/  LEA.HI R4, R17.reuse, R18.reuse, RZ, 0x5 ;  /* 0x0000001211047211 */ /* 0x0c0fe400078f28ff */
[----:B------:R-:W-:Y:S02]  /*01b0*/  LEA.HI R8, R17, R18, RZ, 0x4 ;  /* 0x0000001211087211 */ /* 0x000fe400078f20ff */
[--C-:B------:R-:W-:Y:S01]  /*01c0*/  SHF.R.S32.HI R6, RZ, 0x5, R4.reuse ;  /* 0x00000005ff067819 */ /* 0x100fe20000011404 */
[----:B-----5:R-:W-:Y:S01]  /*01d0*/  USHF.R.S32.HI UR6, URZ, 0x1f, UR51 ;  /* 0x0000001f3f067899 */ /* 0x020fe20008011433 */
[----:B-1----:R-:W-:-:S02]  /*01e0*/  SHF.R.S32.HI R0, RZ, 0x1f, R4 ;  /* 0x0000001fff007819 */ /* 0x002fc40000011404 */
[----:B------:R-:W-:Y:S02]  /*01f0*/  SHF.R.S32.HI R7, RZ, 0x4, R8 ;  /* 0x00000004ff077819 */ /* 0x000fe40000011408 */
[----:B------:R-:W-:Y:S02]  /*0200*/  LEA.HI R0, R0, R6, RZ, 0x2 ;  /* 0x0000000600007211 */ /* 0x000fe400078f10ff */
[----:B------:R-:W-:Y:S02]  /*0210*/  LEA.HI R20, R17, R18, RZ, 0x2 ;  /* 0x0000001211147211 */ /* 0x000fe400078f10ff */
[----:B------:R-:W-:Y:S02]  /*0220*/  LEA.HI R2, R8, R7, RZ, 0x1 ;  /* 0x0000000708027211 */ /* 0x000fe400078f08ff */
[----:B------:R-:W-:Y:S02]  /*0230*/  LOP3.LUT R0, R0, 0xfffffffc, RZ, 0xc0, !PT ;  /* 0xfffffffc00007812 */ /* 0x000fe400078ec0ff */
[----:B------:R-:W-:-:S02]  /*0240*/  SHF.R.S32.HI R9, RZ, 0x2, R20 ;  /* 0x00000002ff097819 */ /* 0x000fc40000011414 */
[----:B------:R-:W-:Y:S01]  /*0250*/  SHF.R.S32.HI R5, RZ, 0x1f, R20 ;  /* 0x0000001fff057819 */ /* 0x000fe20000011414 */
[----:B------:R-:W-:Y:S01]  /*0260*/  IMAD.IADD R174, R6, 0x1, -R0 ;  /* 0x0000000106ae7824 */ /* 0x000fe200078e0a00 */
[----:B------:R-:W-:Y:S02]  /*0270*/  LOP3.LUT R2, R2, 0xfffffffe, RZ, 0xc0, !PT ;  /* 0xfffffffe02027812 */ /* 0x000fe400078ec0ff */
[----:B------:R-:W-:Y:S02]  /*0280*/  LEA.HI R3, R4, R6, RZ, 0x1 ;  /* 0x0000000604037211 */ /* 0x000fe400078f08ff */
[----:B------:R-:W-:Y:S01]  /*0290*/  LEA.HI R0, R5, R9, RZ, 0x3 ;  /* 0x0000000905007211 */ /* 0x000fe200078f18ff */
[----:B------:R-:W-:Y:S01]  /*02a0*/  IMAD.IADD R14, R7, 0x1, -R2 ;  /* 0x00000001070e7824 */ /* 0x000fe200078e0a02 */
[----:B------:R-:W-:Y:S02]  /*02b0*/  LEA.HI R12, R17, R18, RZ, 0x3 ;  /* 0x00000012110c7211 */ /* 0x000fe400078f18ff */
[----:B------:R-:W-:Y:S01]  /*02c0*/  LOP3.LUT R3, R3, 0xfffffffe, RZ, 0xc0, !PT ;  /* 0xfffffffe03037812 */ /* 0x000fe200078ec0ff */
[----:B------:R-:W-:Y:S01]  /*02d0*/  IMAD.SHL.U32 R11, R14, 0x200, RZ ;  /* 0x000002000e0b7824 */ /* 0x000fe200078e00ff */
[----:B------:R-:W-:-:S02]  /*02e0*/  LOP3.LUT R2, R4, 0xffffffe0, RZ, 0xc0, !PT ;  /* 0xffffffe004027812 */ /* 0x000fc400078ec0ff */
[----:B------:R-:W-:Y:S01]  /*02f0*/  LOP3.LUT R0, R0, 0xfffffff8, RZ, 0xc0, !PT ;  /* 0xfffffff800007812 */ /* 0x000fe200078ec0ff */
[----:B------:R-:W-:Y:S01]  /*0300*/  IMAD.IADD R16, R6, 0x1, -R3 ;  /* 0x0000000106107824 */ /* 0x000fe200078e0a03 */
[----:B------:R-:W-:Y:S01]  /*0310*/  SHF.R.S32.HI R4, RZ, 0x3, R12 ;  /* 0x00000003ff047819 */ /* 0x000fe2000001140c */
[----:B------:R-:W-:Y:S01]  /*0320*/  IMAD.IADD R3, R18, 0x1, -R2 ;  /* 0x0000000112037824 */ /* 0x000fe200078e0a02 */
[----:B------:R-:W-:Y:S01]  /*0330*/  LOP3.LUT R5, R12, 0xfffffff8, RZ, 0xc0, !PT ;  /* 0xfffffff80c057812 */ /* 0x000fe200078ec0ff */
[----:B------:R-:W-:Y:S01]  /*0340*/  IMAD.IADD R9, R9, 0x1, -R0 ;  /* 0x0000000109097824 */ /* 0x000fe200078e0a00 */
[----:B------:R-:W-:Y:S01]  /*0350*/  LEA.HI R7, R17, R18, RZ, 0x6 ;  /* 0x0000001211077211 */ /* 0x000fe200078f30ff */
[----:B------:R-:W-:Y:S01]  /*0360*/  IMAD.SHL.U32 R2, R4, 0x40, RZ ;  /* 0x0000004004027824 */ /* 0x000fe200078e00ff */
[----:B------:R-:W-:Y:S01]  /*0370*/  LOP3.LUT R4, R8, 0xfffffff0, RZ, 0xc0, !PT ;  /* 0xfffffff008047812 */ /* 0x000fe200078ec0ff */
[----:B------:R-:W-:Y:S01]  /*0380*/  IMAD.IADD R0, R18, 0x1, -R5 ;  /* 0x0000000112007824 */ /* 0x000fe200078e0a05 */
[----:B------:R-:W-:-:S02]  /*0390*/  SHF.R.S32.HI R5, RZ, 0x1f, R3 ;  /* 0x0000001fff057819 */ /* 0x000fc40000011403 */
[----:B------:R-:W-:Y:S01]  /*03a0*/  LOP3.LUT R2, R2, 0x1c0, RZ, 0xc0, !PT ;  /* 0x000001c002027812 */ /* 0x000fe200078ec0ff */
[C---:B------:R-:W-:Y:S01]  /*03b0*/  IMAD.SHL.U32 R186, R0.reuse, 0x8, RZ ;  /* 0x0000000800ba7824 */ /* 0x040fe200078e00ff */
[----:B------:R-:W-:Y:S01]  /*03c0*/  LOP3.LUT P4, RZ, R0, 0x2, RZ, 0xc0, !PT ;  /* 0x0000000200ff7812 */ /* 0x000fe2000788c0ff */
[----:B------:R-:W-:Y:S01]  /*03d0*/  IMAD.IADD R4, R18, 0x1, -R4 ;  /* 0x0000000112047824 */ /* 0x000fe200078e0a04 */
[C---:B------:R-:W-:Y:S01]  /*03e0*/  LOP3.LUT P3, RZ, R0.reuse, 0x4, RZ, 0xc0, !PT ;  /* 0x0000000400ff7812 */ /* 0x040fe2000786c0ff */
[----:B------:R-:W-:Y:S01]  /*03f0*/  IMAD.SHL.U32 R0, R0, 0x40, RZ ;  /* 0x0000004000007824 */ /* 0x000fe200078e00ff */
[----:B------:R-:W-:Y:S02]  /*0400*/  LEA.HI R19, R5, R3, RZ, 0x2 ;  /* 0x0000000305137211 */ /* 0x000fe400078f10ff */
[----:B------:R-:W-:Y:S02]  /*0410*/  SHF.R.U32.HI R3, RZ, 0x3, R2 ;  /* 0x00000003ff037819 */ /* 0x000fe40000011602 */
[----:B------:R-:W-:-:S02]  /*0420*/  LOP3.LUT R2, R2, 0x38, R186, 0xf8, !PT ;  /* 0x0000003802027812 */ /* 0x000fc400078ef8ba */
[----:B------:R-:W-:Y:S02]  /*0430*/  LOP3.LUT R0, R0, 0x1c0, RZ, 0xc0, !PT ;  /* 0x000001c000007812 */ /* 0x000fe400078ec0ff */
[----:B------:R-:W-:Y:S01]  /*0440*/  LOP3.LUT R243, R2, R3, RZ, 0x3c, !PT ;  /* 0x0000000302f37212 */ /* 0x000fe200078e3cff */
[----:B------:R-:W-:Y:S01]  /*0450*/  IMAD.SHL.U32 R2, R174, 0x10, RZ ;  /* 0x00000010ae027824 */ /* 0x000fe200078e00ff */
[----:B------:R-:W-:Y:S02]  /*0460*/  SHF.R.S32.HI R7, RZ, 0x6, R7 ;  /* 0x00000006ff077819 */ /* 0x000fe40000011407 */
[----:B------:R-:W-:Y:S02]  /*0470*/  LOP3.LUT R5, R0, 0x8, R12, 0xf8, !PT ;  /* 0x0000000800057812 */ /* 0x000fe400078ef80c */
[----:B------:R-:W-:Y:S01]  /*0480*/  SHF.R.U32.HI R10, RZ, 0x3, R0 ;  /* 0x00000003ff0a7819 */ /* 0x000fe20000011600 */
[----:B------:R-:W-:Y:S01]  /*0490*/  IMAD R243, R7, 0x200, R243 ;  /* 0x0000020007f37824 */ /* 0x000fe200078e02f3 */
[----:B------:R-:W-:-:S02]  /*04a0*/  SHF.R.S32.HI R3, RZ, 0x1f, R4 ;  /* 0x0000001fff037819 */ /* 0x000fc40000011404 */
[----:B------:R-:W-:Y:S01]  /*04b0*/  LOP3.LUT R8, R0, 0x30, R2, 0xf8, !PT ;  /* 0x0000003000087812 */ /* 0x000fe200078ef802 */
[----:B------:R-:W-:Y:S01]  /*04c0*/  IMAD R2, R7, 0x800, R11 ;  /* 0x0000080007027824 */ /* 0x000fe200078e020b */
[----:B------:R-:W-:Y:S02]  /*04d0*/  LOP3.LUT R0, R5, R10, RZ, 0x3c, !PT ;  /* 0x0000000a05007212 */ /* 0x000fe400078e3cff */
[----:B------:R-:W-:Y:S02]  /*04e0*/  LEA.HI R13, R3, R4, RZ, 0x3 ;  /* 0x00000004030d7211 */ /* 0x000fe400078f18ff */
[----:B------:R-:W-:Y:S01]  /*04f0*/  LOP3.LUT R3, R9, 0x1, RZ, 0xc0, !PT ;  /* 0x0000000109037812 */ /* 0x000fe200078ec0ff */
[----:B------:R-:W-:Y:S01]  /*0500*/  IMAD.IADD R182, R2, 0x1, R0 ;  /* 0x0000000102b67824 */ /* 0x000fe200078e0200 */
[----:B------:R-:W-:Y:S02]  /*0510*/  LOP3.LUT R6, R13, 0xfffffff8, RZ, 0xc0, !PT ;  /* 0xfffffff80d067812 */ /* 0x000fe400078ec0ff */
[----:B------:R-:W-:-:S02]  /*0520*/  LOP3.LUT R2, R20, 0x7ffffffc, RZ, 0xc0, !PT ;  /* 0x7ffffffc14027812 */ /* 0x000fc400078ec0ff */
[----:B------:R-:W-:Y:S01]  /*0530*/  LEA.HI R0, R17, R18, RZ, 0x7 ;  /* 0x0000001211007211 */ /* 0x000fe200078f38ff */
[----:B------:R-:W-:Y:S01]  /*0540*/  IMAD.IADD R15, R4, 0x1, -R6 ;  /* 0x00000001040f7824 */ /* 0x000fe200078e0a06 */
[----:B------:R-:W-:Y:S01]  /*0550*/  ISETP.NE.U32.AND P0, PT, R3, 0x1, PT ;  /* 0x000000010300780c */ /* 0x000fe20003f05070 */
[----:B------:R-:W-:Y:S01]  /*0560*/  IMAD.IADD R4, R18, 0x1, -R2 ;  /* 0x0000000112047824 */ /* 0x000fe200078e0a02 */
[----:B------:R-:W-:Y:S01]  /*0570*/  SHF.R.S32.HI R0, RZ, 0x7, R0 ;  /* 0x00000007ff007819 */ /* 0x000fe20000011400 */
[C---:B------:R-:W-:Y:S01]  /*0580*/  IMAD.SHL.U32 R3, R9.reuse, 0x40, RZ ;  /* 0x0000004009037824 */ /* 0x040fe200078e00ff */
[----:B------:R-:W-:Y:S01]  /*0590*/  LOP3.LUT R12, R8, 0x8, R12, 0xf8, !PT ;  /* 0x00000008080c7812 */ /* 0x000fe200078ef80c */
[----:B------:R-:W-:Y:S01]  /*05a0*/  IMAD.SHL.U32 R8, R4, 0x2, RZ ;  /* 0x0000000204087824 */ /* 0x000fe200078e00ff */
[----:B------:R-:W-:Y:S01]  /*05b0*/  R2P PR, R9, 0x6 ;  /* 0x0000000609007804 */ /* 0x000fe20000000000 */
[C---:B------:R-:W-:Y:S01]  /*05c0*/  IMAD.SHL.U32 R4, R0.reuse, 0x8, RZ ;  /* 0x0000000800047824 */ /* 0x040fe200078e00ff */
[----:B------:R-:W-:Y:S01]  /*05d0*/  LOP3.LUT R3, R3, 0x1c0, RZ, 0xc0, !PT ;  /* 0x000001c003037812 */ /* 0x000fe200078ec0ff */
[----:B------:R-:W-:Y:S01]  /*05e0*/  IMAD.SHL.U32 R2, R7, 0x20, RZ ;  /* 0x0000002007027824 */ /* 0x000fe200078e00ff */
[----:B------:R-:W-:Y:S01]  /*05f0*/  SEL R191, R191, 0x10, !P0 ;  /* 0x00000010bfbf7807 */ /* 0x000fe20004000000 */
[----:B------:R-:W-:Y:S01]  /*0600*/  IMAD R6, R0, 0x1000, R8 ;  /* 0x0000100000067824 */ /* 0x000fe200078e0208 */
[----:B------:R-:W-:Y:S01]  /*0610*/  LOP3.LUT R0, R4, 0x8, RZ, 0xc0, !PT ;  /* 0x0000000804007812 */ /* 0x000fe200078ec0ff */
[----:B------:R-:W-:Y:S01]  /*0620*/  IMAD.SHL.U32 R4, R14, 0x10, RZ ;  /* 0x000000100e047824 */ /* 0x000fe200078e00ff */
[----:B------:R-:W-:Y:S01]  /*0630*/  LOP3.LUT R244, R2, 0x6, R244, 0xf8, !PT ;  /* 0x0000000602f47812 */ /* 0x000fe200078ef8f4 */
[----:B------:R-:W-:Y:S01]  /*0640*/  IMAD R7, R16, 0x400, R6 ;  /* 0x0000040010077824 */ /* 0x000fe200078e0206 */
[----:B------:R-:W-:-:S02]  /*0650*/  LOP3.LUT R5, R3, 0x20, R2, 0xf8, !PT ;  /* 0x0000002003057812 */ /* 0x000fc400078ef802 */
[----:B------:R-:W-:Y:S02]  /*0660*/  SHF.R.U32.HI R2, RZ, 0x3, R3 ;  /* 0x00000003ff027819 */ /* 0x000fe40000011603 */
[----:B------:R-:W-:Y:S02]  /*0670*/  LOP3.LUT R4, R0, 0x10, R4, 0xf8, !PT ;  /* 0x0000001000047812 */ /* 0x000fe400078ef804 */
[----:B------:R-:W-:Y:S02]  /*0680*/  LOP3.LUT R6, R5, R2, RZ, 0x3c, !PT ;  /* 0x0000000205067212 */ /* 0x000fe400078e3cff */
[----:B------:R-:W-:Y:S01]  /*0690*/  LOP3.LUT R0, R2, R3, R0, 0x1e, !PT ;  /* 0x0000000302007212 */ /* 0x000fe200078e1e00 */
[----:B------:R-:W-:Y:S01]  /*06a0*/  IMAD R2, R174, 0x400, R8 ;  /* 0x00000400ae027824 */ /* 0x000fe200078e0208 */
[----:B------:R-:W-:Y:S01]  /*06b0*/  LOP3.LUT R5, R11, R12, R10, 0xf6, !PT ;  /* 0x0000000c0b057212 */ /* 0x000fe200078ef60a */
[----:B------:R-:W-:Y:S02]  /*06c0*/  IMAD.SHL.U32 R3, R15, 0x40, RZ ;  /* 0x000000400f037824 */ /* 0x000fe400078e00ff */
[----:B------:R-:W-:-:S02]  /*06d0*/  IMAD.IADD R8, R2, 0x1, R0 ;  /* 0x0000000102087824 */ /* 0x000fc400078e0200 */
[----:B------:R-:W-:Y:S01]  /*06e0*/  IMAD.SHL.U32 R0, R14, 0x8, RZ ;  /* 0x000000080e007824 */ /* 0x000fe200078e00ff */
[----:B------:R-:W-:Y:S01]  /*06f0*/  LOP3.LUT R3, R3, 0x1c0, RZ, 0xc0, !PT ;  /* 0x000001c003037812 */ /* 0x000fe200078ec0ff */
[----:B------:R-:W-:Y:S01]  /*0700*/  IMAD.IADD R193, R6, 0x1, R7 ;  /* 0x0000000106c17824 */ /* 0x000fe200078e0207 */
[----:B------:R-:W-:Y:S01]  /*0710*/  LEA R248, R8, UR7, 0x1 ;  /* 0x0000000708f87c11 */ /* 0x000fe2000f8e08ff */
[----:B------:R-:W-:Y:S01]  /*0720*/  IMAD.SHL.U32 R6, R13, 0x40, RZ ;  /* 0x000000400d067824 */ /* 0x000fe200078e00ff */
[--C-:B------:R-:W-:Y:S02]  /*0730*/  SHF.R.U32.HI R2, RZ, 0x3, R3.reuse ;  /* 0x00000003ff027819 */ /* 0x100fe40000011603 */
[----:B------:R-:W-:Y:S01]  /*0740*/  LOP3.LUT R7, R3, 0x8, R0, 0xf8, !PT ;  /* 0x0000000803077812 */ /* 0x000fe200078ef800 */
[----:B------:R-:W-:Y:S01]  /*0750*/  IMAD.U32 R0, RZ, RZ, UR5 ;  /* 0x00000005ff007e24 */ /* 0x000fe2000f8e00ff */
[----:B------:R-:W-:Y:S01]  /*0760*/  USHF.L.U32 UR5, UR51, 0x7, URZ ;  /* 0x0000000733057899 */ /* 0x000fe2000800063f */
[----:B------:R-:W-:Y:S01]  /*0770*/  LOP3.LUT R3, R2, R4, R3, 0x1e, !PT ;  /* 0x0000000402037212 */ /* 0x000fe200078e1e03 */
[C---:B------:R-:W-:Y:S01]  /*0780*/  VIADD R249, R248.reuse, 0x40 ;  /* 0x00000040f8f97836 */ /* 0x040fe20000000000 */
[----:B------:R-:W-:Y:S01]  /*0790*/  SHF.R.S32.HI R4, RZ, 0x2, R19 ;  /* 0x00000002ff047819 */ /* 0x000fe20000011413 */
[----:B------:R-:W-:Y:S01]  /*07a0*/  @P2 VIADD R249, R248, 0xffffffc0 ;  /* 0xffffffc0f8f92836 */ /* 0x000fe20000000000 */
[----:B------:R-:W-:Y:S01]  /*07b0*/  LOP3.LUT R0, R6, 0xfffffe00, RZ, 0xc0, !PT ;  /* 0xfffffe0006007812 */ /* 0x000fe200078ec0ff */
[----:B------:R-:W-:Y:S01]  /*07c0*/  IMAD.U32 R6, RZ, RZ, UR5 ;  /* 0x00000005ff067e24 */ /* 0x000fe2000f8e00ff */
[----:B------:R-:W-:Y:S01]  /*07d0*/  USHF.R.S32.HI UR5, URZ, 0x1f, UR51 ;  /* 0x0000001f3f057899 */ /* 0x000fe20008011433 */
[----:B------:R-:W-:Y:S01]  /*07e0*/  LOP3.LUT R2, R7, R2, RZ, 0x3c, !PT ;  /* 0x0000000207027212 */ /* 0x000fe200078e3cff */
[C---:B------:R-:W-:Y:S01]  /*07f0*/  IMAD R245, R16.reuse, 0x10, R4 ;  /* 0x0000001010f57824 */ /* 0x040fe200078e0204 */
[----:B------:R-:W-:Y:S01]  /*0800*/  LOP3.LUT R181, R3, R0, RZ, 0xfc, !PT ;  /* 0x0000000003b57212 */ /* 0x000fe200078efcff */
[--C-:B------:R-:W-:Y:S01]  /*0810*/  IMAD R4, R16, 0x400, R0.reuse ;  /* 0x0000040010047824 */ /* 0x100fe200078e0200 */
[----:B------:R-:W-:Y:S01]  /*0820*/  LEA R193, R193, UR4, 0x1 ;  /* 0x00000004c1c17c11 */ /* 0x000fe2000f8e08ff */
[----:B------:R-:W-:Y:S01]  /*0830*/  IMAD R174, R174, 0x400, R0 ;  /* 0x00000400aeae7824 */ /* 0x000fe200078e0200 */
[----:B------:R-:W-:Y:S01]  /*0840*/  LEA R3, R5, UR4, 0x1 ;  /* 0x0000000405037c11 */ /* 0x000fe2000f8e08ff */
[----:B------:R-:W-:Y:S01]  /*0850*/  IMAD.U32 R6, RZ, RZ, UR5 ;  /* 0x00000005ff067e24 */ /* 0x000fe2000f8e00ff */
[----:B------:R-:W-:Y:S01]  /*0860*/  USHF.R.S32.HI UR5, URZ, 0x1f, UR59 ;  /* 0x0000001f3f057899 */ /* 0x000fe2000801143b */
[----:B------:R-:W-:-:S02]  /*0870*/  IMAD.IADD R180, R4, 0x1, R2 ;  /* 0x0000000104b47824 */ /* 0x000fc400078e0202 */
[----:B------:R-:W-:Y:S02]  /*0880*/  IMAD.IADD R174, R2, 0x1, R174 ;  /* 0x0000000102ae7824 */ /* 0x000fe400078e02ae */
[----:B------:R-:W-:Y:S01]  /*0890*/  IMAD.U32 R2, RZ, RZ, UR6 ;  /* 0x00000006ff027e24 */ /* 0x000fe2000f8e00ff */
[----:B------:R-:W-:Y:S01]  /*08a0*/  UIADD3 UR6, UR4, 0xa000, URZ ;  /* 0x0000a00004067890 */ /* 0x000fe2000fffe03f */
[----:B------:R-:W-:Y:S02]  /*08b0*/  IMAD.MOV.U32 R4, RZ, RZ, 0x20 ;  /* 0x00000020ff047424 */ /* 0x000fe400078e00ff */
[----:B------:R-:W-:Y:S02]  /*08c0*/  IMAD.MOV.U32 R2, RZ, RZ, 0x40 ;  /* 0x00000040ff027424 */ /* 0x000fe400078e00ff */
[----:B------:R-:W-:Y:S01]  /*08d0*/  IMAD.U32 R0, RZ, RZ, UR5 ;  /* 0x00000005ff007e24 */ /* 0x000fe2000f8e00ff */
[----:B------:R-:W-:Y:S01]  /*08e0*/  SEL R177, R4, 0xffffffe0, !P4 ;  /* 0xffffffe004b17807 */ /* 0x000fe20006000000 */
[----:B------:R-:W-:Y:S01]  /*08f0*/  VIADD R252, R248, 0x420 ;  /* 0x00000420f8fc7836 */ /* 0x000fe20000000000 */
[----:B------:R-:W-:Y:S01]  /*0900*/  SEL R2, R2, 0xffffffc0, !P3 ;  /* 0xffffffc002027807 */ /* 0x000fe20005800000 */
[----:B------:R-:W-:Y:S01]  /*0910*/  IMAD.IADD R194, R193, 0x1, R191 ;  /* 0x00000001c1c27824 */ /* 0x000fe200078e02bf */
[----:B------:R-:W-:Y:S01]  /*0920*/  LEA R0, R182, UR6, 0x1 ;  /* 0x00000006b6007c11 */ /* 0x000fe2000f8e08ff */
[----:B------:R-:W-:Y:S01]  /*0930*/  @P1 VIADD R252, R248, 0x3e0 ;  /* 0x000003e0f8fc1836 */ /* 0x000fe20000000000 */
[----:B------:R-:W-:Y:S01]  /*0940*/  SEL R4, R4, 0xffffffe0, !P1 ;  /* 0xffffffe004047807 */ /* 0x000fe20004800000 */
[----:B------:R-:W-:Y:S01]  /*0950*/  UIADD3 UR5, UR4, 0x6000, URZ ;  /* 0x0000600004057890 */ /* 0x000fe2000fffe03f */
[----:B------:R-:W-:Y:S01]  /*0960*/  LEA R174, R174, UR6, 0x1 ;  /* 0x00000006aeae7c11 */ /* 0x000fe2000f8e08ff */
[----:B------:R-:W-:-:S02]  /*0970*/  IMAD.IADD R176, R0, 0x1, R2 ;  /* 0x0000000100b07824 */ /* 0x000fc400078e0202 */
[----:B------:R-:W-:Y:S02]  /*0980*/  IMAD.IADD R192, R193, 0x1, R4 ;  /* 0x00000001c1c07824 */ /* 0x000fe400078e0204 */
[----:B------:R-:W-:Y:S02]  /*0990*/  IMAD.IADD R178, R0, 0x1, R177 ;  /* 0x0000000100b27824 */ /* 0x000fe400078e02b1 */
[----:B------:R-:W-:Y:S02]  /*09a0*/  IMAD.IADD R177, R177, 0x1, R176 ;  /* 0x00000001b1b17824 */ /* 0x000fe400078e02b0 */
[C---:B------:R-:W-:Y:S02]  /*09b0*/  IMAD.IADD R251, R4.reuse, 0x1, R248 ;  /* 0x0000000104fb7824 */ /* 0x040fe400078e02f8 */
[----:B------:R-:W-:Y:S02]  /*09c0*/  IMAD.IADD R191, R191, 0x1, R192 ;  /* 0x00000001bfbf7824 */ /* 0x000fe400078e02c0 */
[----:B------:R-:W-:-:S07]  /*09d0*/  IMAD.IADD R250, R4, 0x1, R249 ;  /* 0x0000000104fa7824 */ /* 0x000fce00078e02f9 */
.L_x_1045:
        /* <DEDUP_REMOVED lines=30> */
[----:B--2-4-:R-:W2:Y:S05]  /*0bc0*/  @P1 LDG.E R8, desc[UR10][R6.64] ;  /* 0x0000000a06081981 */ /* 0x014eaa000c1e1900 */
        /* <DEDUP_REMOVED lines=36> */
.L_x_977:
        /* <DEDUP_REMOVED lines=16> */
[----:B------:R-:W-:-:S02]  /*0f10*/  ULDC.U8 UR20, c[0x0][0x3d8] ;  /* 0x0000f60000147ab9 */ /* 0x000fc40000000000 */
[----:B------:R-:W-:Y:S01]  /*0f20*/  @!UP1 ULDC.64 UR8, c[0x0][0x418] ;  /* 0x0001060000089ab9 */ /* 0x000fe20000000a00 */
[----:B------:R-:W-:Y:S01]  /*0f30*/  UISETP.NE.AND UP3, UPT, UR20, URZ, UPT ;  /* 0x0000003f1400728c */ /* 0x000fe2000bf65270 */
[----:B------:R-:W-:Y:S01]  /*0f40*/  PLOP3.LUT P1, PT, PT, PT, UP0, 0x80, 0x0 ;  /* 0x000000000000781c */ /* 0x000fe20003f2f008 */
[----:B------:R-:W-:Y:S01]  /*0f50*/  UIADD3 UR16, UR29, 0x3f, URZ ;  /* 0x0000003f1d107890 */ /* 0x000fe2000fffe03f */
[----:B------:R-:W-:Y:S01]  /*0f60*/  ULDC.64 UR34, c[0x0][0x240] ;  /* 0x0000900000227ab9 */ /* 0x000fe20000000a00 */
[----:B------:R-:W-:Y:S01]  /*0f70*/  ULDC UR21, c[0x0][0x2dc] ;  /* 0x0000b70000157ab9 */ /* 0x000fe20000000800 */
[----:B------:R-:W-:Y:S01]  /*0f80*/  ULDC UR46, c[0x0][0x270] ;  /* 0x00009c00002e7ab9 */ /* 0x000fe20000000800 */
[----:B------:R-:W-:Y:S01]  /*0f90*/  UIMAD UR23, UR6, UR35, URZ ;  /* 0x00000023061772a4 */ /* 0x000fe2000f8e023f */
[----:B-1----:R-:W-:Y:S01]  /*0fa0*/  IABS R6, R7 ;  /* 0x0000000700067213 */ /* 0x002fe20000000000 */
[----:B------:R-:W-:Y:S01]  /*0fb0*/  @!UP1 UIMAD.WIDE.U32 UR40, UR51, UR8, URZ ;  /* 0x00000008332892a5 */ /* 0x000fe2000f8e003f */
[----:B------:R-:W-:-:S02]  /*0fc0*/  ULDC UR60, c[0x0][0x2d4] ;  /* 0x0000b500003c7ab9 */ /* 0x000fc40000000800 */
[----:B------:R-:W1:Y:S01]  /*0fd0*/  I2F.RP R4, R6 ;  /* 0x0000000600047306 */ /* 0x000e620000209400 */
[----:B------:R-:W-:Y:S02]  /*0fe0*/  @UP0 UIADD3 UR17, UR30, UR33, URZ ;  /* 0x000000211e110290 */ /* 0x000fe4000fffe03f */
[----:B------:R-:W-:Y:S02]  /*0ff0*/  USHF.R.S32.HI UR22, URZ, 0x1f, UR16 ;  /* 0x0000001f3f167899 */ /* 0x000fe40008011410 */
[----:B--2---:R-:W-:Y:S02]  /*1000*/  UIMAD.WIDE.U32 UR36, UR14, UR12, URZ ;  /* 0x0000000c0e2472a5 */ /* 0x004fe4000f8e003f */
[----:B------:R-:W-:Y:S02]  /*1010*/  USHF.R.S32.HI UR38, URZ, 0x1f, UR60 ;  /* 0x0000001f3f267899 */ /* 0x000fe4000801143c */
        /* <DEDUP_REMOVED lines=8> */
[----:B------:R-:W-:Y:S02]  /*10a0*/  UIMAD.WIDE.U32 UR14, UR6, UR34, URZ ;  /* 0x00000022060e72a5 */ /* 0x000fe4000f8e003f */
[----:B------:R-:W-:Y:S02]  /*10b0*/  @!UP1 UIMAD UR31, UR51, UR9, UR12 ;  /* 0x00000009331f92a4 */ /* 0x000fe4000f8e020c */
[----:B------:R-:W-:Y:S02]  /*10c0*/  UIMAD.WIDE UR8, UR21, UR46, URZ ;  /* 0x0000002e150872a5 */ /* 0x000fe4000f8e023f */
[----:B------:R-:W-:Y:S01]  /*10d0*/  USEL UR57, UR18, UR14, !UP1 ;  /* 0x0000000e12397287 */ /* 0x000fe2000c800000 */
[----:B------:R-:W-:Y:S01]  /*10e0*/  @UP0 ULDC.64 UR20, c[0x0][0x248] ;  /* 0x0000920000140ab9 */ /* 0x000fe20000000a00 */
[----:B------:R-:W-:Y:S01]  /*10f0*/  @UP1 UIADD3 UR49, UR15, UR23, URZ ;  /* 0x000000170f311290 */ /* 0x000fe2000fffe03f */
[----:B-1----:R-:W-:Y:S01]  /*1100*/  VIADD R4, R4, 0xffffffe ;  /* 0x0ffffffe04047836 */ /* 0x002fe20000000000 */
[----:B------:R-:W-:Y:S01]  /*1110*/  ULDC UR45, c[0x0][0x2c4] ;  /* 0x0000b100002d7ab9 */ /* 0x000fe20000000800 */
[----:B------:R-:W-:-:S02]  /*1120*/  @UP0 UIMAD.WIDE.U32 UR14, UR17, UR20, URZ ;  /* 0x00000014110e02a5 */ /* 0x000fc4000f8e003f */
[----:B------:R-:W1:Y:S01]  /*1130*/  F2I.FTZ.U32.TRUNC.NTZ R5, R4 ;  /* 0x0000000400057305 */ /* 0x000e62000021f000 */
[----:B------:R-:W-:Y:S02]  /*1140*/  ULEA.HI UR47, UR22, UR16, URZ, 0x6 ;  /* 0x00000010162f7291 */ /* 0x000fe4000f8f303f */
[----:B------:R-:W-:Y:S02]  /*1150*/  @UP0 UIMAD UR17, UR17, UR21, URZ ;  /* 0x00000015111102a4 */ /* 0x000fe4000f8e023f */
[----:B------:R-:W-:Y:S02]  /*1160*/  UIMAD UR22, UR38, UR51, URZ ;  /* 0x00000033261672a4 */ /* 0x000fe4000f8e023f */
[----:B------:R-:W-:Y:S02]  /*1170*/  @UP3 UIMAD UR16, UR51, UR45, URZ ;  /* 0x0000002d331032a4 */ /* 0x000fe4000f8e023f */
[----:B------:R-:W-:Y:S02]  /*1180*/  @UP1 UIMAD UR54, UR6, UR13, UR43 ;  /* 0x0000000d063612a4 */ /* 0x000fe4000f8e022b */
[----:B------:R-:W-:-:S02]  /*1190*/  @UP0 UIADD3 UR39, UR15, UR17, URZ ;  /* 0x000000110f270290 */ /* 0x000fc4000fffe03f */
[----:B------:R-:W-:Y:S01]  /*11a0*/  UIMAD.WIDE.U32 UR12, UR51, UR60, URZ ;  /* 0x0000003c330c72a5 */ /* 0x000fe2000f8e003f */
[----:B-1----:R-:W-:Y:S01]  /*11b0*/  IADD3 R0, RZ, -R5, RZ ;  /* 0x80000005ff007210 */ /* 0x002fe20007ffe0ff */
[----:B------:R-:W-:Y:S01]  /*11c0*/  IMAD.MOV.U32 R4, RZ, RZ, RZ ;  /* 0x000000ffff047224 */ /* 0x000fe200078e00ff */
[----:B------:R-:W-:Y:S02]  /*11d0*/  @UP3 USEL UR16, UR16, UR6, !UP1 ;  /* 0x0000000610103287 */ /* 0x000fe4000c800000 */
[----:B------:R-:W-:Y:S01]  /*11e0*/  UIMAD UR15, UR58, UR60, UR22 ;  /* 0x0000003c3a0f72a4 */ /* 0x000fe2000f8e0216 */
[----:B------:R-:W-:Y:S01]  /*11f0*/  IMAD R0, R0, R6, RZ ;  /* 0x0000000600007224 */ /* 0x000fe200078e02ff */
[----:B------:R-:W-:Y:S01]  /*1200*/  @UP0 UMOV UR38, UR14 ;  /* 0x0000000e00260c82 */ /* 0x000fe20008000000 */
[----:B------:R-:W-:Y:S01]  /*1210*/  @UP3 ULDC UR14, c[0x0][0x2e4] ;  /* 0x0000b900000e3ab9 */ /* 0x000fe20000000800 */
[----:B------:R-:W-:Y:S01]  /*1220*/  UIADD3 UR17, UR13, UR15, URZ ;  /* 0x0000000f0d117290 */ /* 0x000fe2000fffe03f */
[----:B------:R-:W-:Y:S01]  /*1230*/  IMAD.HI.U32 R0, R5, R0, R4 ;  /* 0x0000000005007227 */ /* 0x000fe200078e0004 */
[----:B------:R-:W-:-:S02]  /*1240*/  @UP3 UIMAD UR44, UR59, UR14, UR16 ;  /* 0x0000000e3b2c32a4 */ /* 0x000fc4000f8e0210 */
[----:B------:R-:W-:Y:S02]  /*1250*/  UIMAD UR23, UR9, UR12, URZ ;  /* 0x0000000c091772a4 */ /* 0x000fe4000f8e023f */
[----:B------:R-:W-:Y:S01]  /*1260*/  UIMAD.WIDE.U32 UR14, UR8, UR12, URZ ;  /* 0x0000000c080e72a5 */ /* 0x000fe2000f8e003f */
[----:B------:R-:W-:Y:S01]  /*1270*/  IMAD.HI.U32 R0, R0, R2, RZ ;  /* 0x0000000200007227 */ /* 0x000fe200078e00ff */
[----:B------:R-:W-:Y:S02]  /*1280*/  UIMAD.WIDE.U32 UR12, UR8, UR6, URZ ;  /* 0x00000006080c72a5 */ /* 0x000fe4000f8e003f */
[----:B------:R-:W-:Y:S02]  /*1290*/  @!UP3 UIMAD UR16, UR51, UR46, UR59 ;  /* 0x0000002e3310b2a4 */ /* 0x000fe4000f8e023b */
[----:B------:R-:W-:Y:S01]  /*12a0*/  IADD3 R4, -R0, RZ, RZ ;  /* 0x000000ff00047210 */ /* 0x000fe20007ffe1ff */
[----:B------:R-:W-:Y:S02]  /*12b0*/  USEL UR56, UR14, UR12, !UP1 ;  /* 0x0000000c0e387287 */ /* 0x000fe4000c800000 */
[----:B------:R-:W-:-:S02]  /*12c0*/  UIMAD UR17, UR8, UR17, UR23 ;  /* 0x00000011081172a4 */ /* 0x000fc4000f8e0217 */
[C---:B------:R-:W-:Y:S01]  /*12d0*/  IMAD R2, R6.reuse, R4, R2 ;  /* 0x0000000406027224 */ /* 0x040fe200078e0202 */
[----:B------:R-:W-:Y:S02]  /*12e0*/  ULOP3.LUT UR12, UR47, 0xffffffc0, URZ, 0xc0, !UPT ;  /* 0xffffffc02f0c7892 */ /* 0x000fe4000f8ec03f */
[----:B------:R-:W-:Y:S02]  /*12f0*/  @UP0 UIADD3 UR25, UR30, UR33, URZ ;  /* 0x000000211e190290 */ /* 0x000fe4000fffe03f */
[----:B------:R-:W-:Y:S01]  /*1300*/  ISETP.GT.U32.AND P3, PT, R6, R2, PT ;  /* 0x000000020600720c */ /* 0x000fe20003f64070 */
[----:B------:R-:W-:Y:S02]  /*1310*/  @!UP3 UIMAD UR44, UR16, UR45, URZ ;  /* 0x0000002d102cb2a4 */ /* 0x000fe4000f8e023f */
[----:B------:R-:W-:Y:S02]  /*1320*/  UIMAD UR16, UR9, UR6, URZ ;  /* 0x00000006091072a4 */ /* 0x000fe4000f8e023f */
[----:B------:R-:W-:Y:S01]  /*1330*/  USHF.L.U64.HI UR26, UR51, 0x7, UR58 ;  /* 0x00000007331a7899 */ /* 0x000fe2000801023a */
[----:B------:R-:W-:Y:S01]  /*1340*/  @UP0 ULDC.64 UR18, c[0x0][0x250] ;  /* 0x0000940000120ab9 */ /* 0x000fe20000000a00 */
[----:B------:R-:W-:-:S02]  /*1350*/  UIADD3 UR50, UR15, UR17, URZ ;  /* 0x000000110f327290 */ /* 0x000fc4000fffe03f */
[----:B------:R-:W-:Y:S02]  /*1360*/  UIADD3 UR12, UR12, -0x40, URZ ;  /* 0xffffffc00c0c7890 */ /* 0x000fe4000fffe03f */
[----:B------:R-:W-:Y:S02]  /*1370*/  @UP0 UIMAD.WIDE.U32 UR14, UR25, UR18, URZ ;  /* 0x00000012190e02a5 */ /* 0x000fe4000f8e003f */
[----:B------:R-:W-:Y:S01]  /*1380*/  @!P3 IMAD.IADD R2, R2, 0x1, -R6 ;  /* 0x000000010202b824 */ /* 0x000fe200078e0a06 */
[----:B------:R-:W-:Y:S02]  /*1390*/  @UP1 UIADD3 UR50, UR13, UR16, URZ ;  /* 0x000000100d321290 */ /* 0x000fe4000fffe03f */
[----:B------:R-:W-:Y:S02]  /*13a0*/  USEL UR16, UR26, URZ, UP2 ;  /* 0x0000003f1a107287 */ /* 0x000fe40009000000 */
[----:B------:R-:W-:Y:S01]  /*13b0*/  @UP0 UIMAD UR13, UR25, UR19, URZ ;  /* 0x00000013190d02a4 */ /* 0x000fe2000f8e023f */
[----:B------:R-:W-:Y:S01]  /*13c0*/  ISETP.GE.U32.AND P0, PT, R2, R6, PT ;  /* 0x000000060200720c */ /* 0x000fe20003f06070 */
        /* <DEDUP_REMOVED lines=19> */
.L_x_979:
[C---:B------:R-:W-:Y:S01]  /*1500*/  LOP3.LUT R2, R7.reuse, UR59, RZ, 0x3c, !PT ;  /* 0x0000003b07027c12 */ /* 0x040fe2000f8e3cff */
[----:B------:R-:W-:Y:S01]  /*1510*/  @!P3 VIADD R0, R0, 0x1 ;  /* 0x000000010000b836 */ /* 0x000fe20000000000 */
[----:B------:R-:W-:Y:S01]  /*1520*/  ISETP.NE.AND P3, PT, R7, RZ, PT ;  /* 0x000000ff0700720c */ /* 0x000fe20003f65270 */
[----:B------:R-:W-:Y:S01]  /*1530*/  UIMAD UR9, UR9, UR22, URZ ;  /* 0x00000016090972a4 */ /* 0x000fe2000f8e023f */
[----:B------:R-:W-:Y:S01]  /*1540*/  ISETP.GE.AND P2, PT, R2, RZ, PT ;  /* 0x000000ff0200720c */ /* 0x000fe20003f46270 */
[----:B------:R-:W-:Y:S01]  /*1550*/  ULDC UR14, c[0x0][0x2dc] ;  /* 0x0000b700000e7ab9 */ /* 0x000fe20000000800 */
[----:B------:R-:W-:Y:S01]  /*1560*/  ULDC.U8 UR13, c[0x0][0x480] ;  /* 0x00012000000d7ab9 */ /* 0x000fe20000000000 */
[----:B------:R-:W-:Y:S01]  /*1570*/  @P0 VIADD R0, R0, 0x1 ;  /* 0x0000000100000836 */ /* 0x000fe20000000000 */
[----:B------:R-:W-:Y:S01]  /*1580*/  UIMAD UR9, UR8, UR23, UR9 ;  /* 0x00000017080972a4 */ /* 0x000fe2000f8e0209 */
[----:B------:R-:W-:Y:S01]  /*1590*/  PLOP3.LUT P0, PT, PT, PT, UP3, 0x80, 0x0 ;  /* 0x000000000000781c */ /* 0x000fe20003f0f038 */
[----:B------:R-:W-:Y:S01]  /*15a0*/  UIMAD.WIDE.U32 UR22, UR8, UR22, URZ ;  /* 0x00000016081672a5 */ /* 0x000fe2000f8e003f */
[----:B------:R-:W-:Y:S01]  /*15b0*/  IMAD.MOV.U32 R13, RZ, RZ, R0 ;  /* 0x000000ffff0d7224 */ /* 0x000fe200078e0000 */
[----:B------:R-:W-:-:S02]  /*15c0*/  UIMAD UR26, UR59, UR14, URZ ;  /* 0x0000000e3b1a72a4 */ /* 0x000fc4000f8e023f */
[----:B------:R-:W-:Y:S02]  /*15d0*/  UISETP.NE.AND UP0, UPT, UR13, URZ, UPT ;  /* 0x0000003f0d00728c */ /* 0x000fe4000bf05270 */
[----:B------:R-:W-:Y:S01]  /*15e0*/  USHF.R.S32.HI UR28, URZ, 0x1f, UR27 ;  /* 0x0000001f3f1c7899 */ /* 0x000fe2000801141b */
[----:B------:R-:W-:Y:S01]  /*15f0*/  @!P2 IMAD.MOV R13, RZ, RZ, -R13 ;  /* 0x000000ffff0da224 */ /* 0x000fe200078e0a0d */
[----:B------:R-:W-:Y:S01]  /*1600*/  USHF.R.S32.HI UR53, URZ, 0x1f, UR26 ;  /* 0x0000001f3f357899 */ /* 0x000fe2000801141a */
[----:B------:R-:W-:Y:S01]  /*1610*/  @!P3 LOP3.LUT R13, RZ, R7, RZ, 0x33, !PT ;  /* 0x00000007ff0db212 */ /* 0x000fe200078e33ff */
[----:B------:R-:W-:Y:S02]  /*1620*/  USEL UR52, UR36, URZ, UP0 ;  /* 0x0000003f24347287 */ /* 0x000fe40008000000 */
[----:B------:R-:W-:Y:S02]  /*1630*/  USEL UR55, UR55, URZ, UP0 ;  /* 0x0000003f37377287 */ /* 0x000fe40008000000 */
[----:B------:R-:W-:Y:S01]  /*1640*/  UIADD3 UR48, UR23, UR9, URZ ;  /* 0x0000000917307290 */ /* 0x000fe2000fffe03f */
[----:B------:R-:W-:Y:S11]  /*1650*/  @P1 BRA `(.L_x_980) ;  /* 0x0000000000301947 */ /* 0x000ff60003800000 */
        /* <DEDUP_REMOVED lines=12> */
.L_x_980:
        /* <DEDUP_REMOVED lines=11> */
.L_x_981:
[----:B------:R-:W-:Y:S02]  /*17d0*/  ULDC UR6, c[0x0][0x270] ;  /* 0x00009c0000067ab9 */ /* 0x000fe40000000800 */
[----:B------:R-:W-:-:S04]  /*17e0*/  UIMAD UR6, UR51, UR6, UR59 ;  /* 0x00000006330672a4 */ /* 0x000fc8000f8e023b */
[----:B------:R-:W-:-:S12]  /*17f0*/  UIMAD UR6, UR6, UR60, URZ ;  /* 0x0000003c060672a4 */ /* 0x000fd8000f8e023f */
.L_x_982:
[----:B------:R-:W1:Y:S01]  /*1800*/  S2R R19, SR_TID.X ;  /* 0x0000000000137919 */ /* 0x000e620000002100 */
[----:B------:R-:W2:Y:S01]  /*1810*/  LDC.64 R14, c[0x0][0x420] ;  /* 0x00010800ff0e7b82 */ /* 0x000ea20000000a00 */
[--C-:B------:R-:W-:Y:S01]  /*1820*/  SHF.R.S32.HI R247, RZ, 0x1f, R186.reuse ;  /* 0x0000001ffff77819 */ /* 0x100fe200000114ba */
[----:B------:R-:W-:Y:S01]  /*1830*/  IMAD.MOV.U32 R246, RZ, RZ, R186 ;  /* 0x000000fffff67224 */ /* 0x000fe200078e00ba */
[----:B------:R-:W-:Y:S01]  /*1840*/  USHF.R.S32.HI UR13, URZ, 0x1f, UR59 ;  /* 0x0000001f3f0d7899 */ /* 0x000fe2000801143b */
[----:B------:R-:W-:Y:S01]  /*1850*/  BSSY B1, `(.L_x_978) ;  /* 0x000077f000017945 */ /* 0x000fe20003800000 */
[----:B------:R-:W-:Y:S01]  /*1860*/  UIADD3 UR31, UR12, UR6, URZ ;  /* 0x000000060c1f7290 */ /* 0x000fe2000fffe03f */
[----:B------:R-:W-:Y:S01]  /*1870*/  ULDC UR14, c[0x0][0x2dc] ;  /* 0x0000b700000e7ab9 */ /* 0x000fe20000000800 */
[----:B------:R-:W-:Y:S01]  /*1880*/  ULDC UR16, c[0x0][0x270] ;  /* 0x00009c0000107ab9 */ /* 0x000fe20000000800 */
[----:B------:R-:W-:Y:S02]  /*1890*/  UIADD3 UR15, UR12, UR44, URZ ;  /* 0x0000002c0c0f7290 */ /* 0x000fe4000fffe03f */
[----:B------:R-:W-:-:S02]  /*18a0*/  UIMAD UR25, UR14, UR16, URZ ;  /* 0x000000100e1972a4 */ /* 0x000fc4000f8e023f */
[----:B------:R-:W-:Y:S01]  /*18b0*/  UISETP.GE.AND UP3, UPT, UR29, 0x1, UPT ;  /* 0x000000011d00788c */ /* 0x000fe2000bf66270 */
[----:B------:R-:W-:Y:S01]  /*18c0*/  ULDC.64 UR16, c[0x0][0x3e0] ;  /* 0x0000f80000107ab9 */ /* 0x000fe20000000a00 */
[----:B------:R-:W-:Y:S01]  /*18d0*/  ULDC.64 UR36, c[0x0][0x210] ;  /* 0x0000840000247ab9 */ /* 0x000fe20000000a00 */
[----:B------:R-:W-:Y:S01]  /*18e0*/  ULDC.64 UR40, c[0x0][0x2b0] ;  /* 0x0000ac0000287ab9 */ /* 0x000fe20000000a00 */
[----:B------:R-:W-:Y:S01]  /*18f0*/  ULDC.64 UR42, c[0x0][0x478] ;  /* 0x00011e00002a7ab9 */ /* 0x000fe20000000a00 */
[----:B--2---:R-:W-:Y:S01]  /*1900*/  IMAD R8, R14, UR24, RZ ;  /* 0x000000180e087c24 */ /* 0x004fe2000f8e02ff */
[----:B-1----:R-:W-:-:S04]  /*1910*/  SHF.R.S32.HI R20, RZ, 0x1f, R19 ;  /* 0x0000001fff147819 */ /* 0x002fc80000011413 */
[CC--:B------:R-:W-:Y:S02]  /*1920*/  LEA.HI R2, R20.reuse, R19.reuse, RZ, 0x3 ;  /* 0x0000001314027211 */ /* 0x0c0fe400078f18ff */
[----:B------:R-:W-:Y:S02]  /*1930*/  LEA.HI R11, R20, R19, RZ, 0x5 ;  /* 0x00000013140b7211 */ /* 0x000fe400078f28ff */
[----:B------:R-:W-:-:S04]  /*1940*/  SHF.R.S32.HI R2, RZ, 0x3, R2 ;  /* 0x00000003ff027819 */ /* 0x000fc80000011402 */
[----:B------:R-:W-:Y:S02]  /*1950*/  SHF.R.S32.HI R18, RZ, 0x1f, R2 ;  /* 0x0000001fff127819 */ /* 0x000fe40000011402 */
[----:B------:R-:W-:-:S04]  /*1960*/  IADD3 R0, P0, R2, UR12, RZ ;  /* 0x0000000c02007c10 */ /* 0x000fc8000ff1e0ff */
[----:B------:R-:W-:Y:S01]  /*1970*/  IADD3.X R5, R18, UR24, RZ, P0, !PT ;  /* 0x0000001812057c10 */ /* 0x000fe200087fe4ff */
[----:B------:R-:W-:Y:S01]  /*1980*/  ULEA.HI.SX32 UR24, UR47, 0xffffffff, 0x1a ;  /* 0xffffffff2f187891 */ /* 0x000fe2000f8fd23f */
[----:B------:R-:W-:Y:S01]  /*1990*/  IADD3 R4, P0, R186, UR8, RZ ;  /* 0x00000008ba047c10 */ /* 0x000fe2000ff1e0ff */
[----:B------:R-:W-:Y:S02]  /*19a0*/  ULDC.64 UR8, c[0x0][0x428] ;  /* 0x00010a0000087ab9 */ /* 0x000fe40000000a00 */
[----:B------:R-:W-:Y:S01]  /*19b0*/  IMAD R6, R5, UR34, RZ ;  /* 0x0000002205067c24 */ /* 0x000fe2000f8e02ff */
[----:B------:R-:W-:Y:S01]  /*19c0*/  IADD3.X R5, R247, UR54, RZ, P0, !PT ;  /* 0x00000036f7057c10 */ /* 0x000fe200087fe4ff */
[----:B------:R-:W-:Y:S02]  /*19d0*/  UIMAD UR6, UR13, UR8, URZ ;  /* 0x000000080d0672a4 */ /* 0x000fe4000f8e023f */
[C---:B------:R-:W-:Y:S02]  /*19e0*/  IMAD R9, R0.reuse, UR35, R6 ;  /* 0x0000002300097c24 */ /* 0x040fe4000f8e0206 */
[----:B------:R-:W-:Y:S01]  /*19f0*/  IMAD.WIDE.U32 R6, R0, UR34, R246 ;  /* 0x0000002200067c25 */ /* 0x000fe2000f8e00f6 */
[----:B------:R-:W-:-:S03]  /*1a00*/  UIMAD UR6, UR59, UR9, UR6 ;  /* 0x000000093b0672a4 */ /* 0x000fc6000f8e0206 */
[----:B------:R-:W-:Y:S01]  /*1a10*/  IMAD R0, R15, UR12, R8 ;  /* 0x0000000c0f007c24 */ /* 0x000fe2000f8e0208 */
[----:B------:R-:W-:Y:S01]  /*1a20*/  IADD3 R8, P0, R6, UR57, RZ ;  /* 0x0000003906087c10 */ /* 0x000fe2000ff1e0ff */
[----:B------:R-:W-:Y:S01]  /*1a30*/  IMAD.WIDE.U32 R4, R14, UR12, R4 ;  /* 0x0000000c0e047c25 */ /* 0x000fe2000f8e0004 */
[----:B------:R-:W-:Y:S02]  /*1a40*/  USHF.L.U32 UR12, UR25, 0x6, URZ ;  /* 0x00000006190c7899 */ /* 0x000fe4000800063f */
[----:B------:R-:W-:Y:S01]  /*1a50*/  IADD3.X R9, R7, UR49, R9, P0, !PT ;  /* 0x0000003107097c10 */ /* 0x000fe200087fe409 */
[----:B------:R-:W-:Y:S01]  /*1a60*/  IMAD.IADD R5, R5, 0x1, R0 ;  /* 0x0000000105057824 */ /* 0x000fe200078e0200 */
[----:B------:R-:W-:Y:S01]  /*1a70*/  UIADD3 UR14, UP2, UP1, UR22, UR12, UR26 ;  /* 0x0000000c160e7290 */ /* 0x000fe2000f95e01a */
[----:B------:R-:W-:Y:S01]  /*1a80*/  IMAD.U32 R0, RZ, RZ, UR8 ;  /* 0x00000008ff007e24 */ /* 0x000fe2000f8e00ff */
[----:B------:R-:W-:Y:S01]  /*1a90*/  ULDC.64 UR8, c[0x0][0x258] ;  /* 0x0000960000087ab9 */ /* 0x000fe20000000a00 */
[-C--:B------:R-:W-:Y:S01]  /*1aa0*/  IMAD R6, R18, R14.reuse, RZ ;  /* 0x0000000e12067224 */ /* 0x080fe200078e02ff */
[----:B------:R-:W-:Y:S01]  /*1ab0*/  UIMAD UR13, UR13, UR8, URZ ;  /* 0x000000080d0d72a4 */ /* 0x000fe2000f8e023f */
[----:B------:R-:W-:Y:S01]  /*1ac0*/  IMAD.WIDE.U32 R4, R0, UR59, R4 ;  /* 0x0000003b00047c25 */ /* 0x000fe2000f8e0004 */
[----:B------:R-:W-:Y:S01]  /*1ad0*/  LOP3.LUT R0, R11, 0xffffffe0, RZ, 0xc0, !PT ;  /* 0xffffffe00b007812 */ /* 0x000fe200078ec0ff */
[----:B------:R-:W-:Y:S01]  /*1ae0*/  ULDC.64 UR22, c[0x0][0x400] ;  /* 0x0001000000167ab9 */ /* 0x000fe20000000a00 */
[----:B------:R-:W-:Y:S01]  /*1af0*/  SHF.R.S32.HI R11, RZ, 0x5, R11 ;  /* 0x00000005ff0b7819 */ /* 0x000fe2000001140b */
[----:B------:R-:W-:Y:S01]  /*1b00*/  VIADD R5, R5, UR6 ;  /* 0x0000000605057c36 */ /* 0x000fe20008000000 */
[----:B------:R-:W-:Y:S01]  /*1b10*/  USHF.R.S32.HI UR6, URZ, 0x1f, UR12 ;  /* 0x0000001f3f067899 */ /* 0x000fe2000801140c */
[----:B------:R-:W-:Y:S01]  /*1b20*/  IMAD.IADD R10, R19, 0x1, -R0 ;  /* 0x00000001130a7824 */ /* 0x000fe200078e0a00 */
[----:B------:R-:W-:Y:S01]  /*1b30*/  UIMAD UR13, UR59, UR9, UR13 ;  /* 0x000000093b0d72a4 */ /* 0x000fe2000f8e020d */
[C---:B------:R-:W-:Y:S01]  /*1b40*/  IMAD R0, R2.reuse, R15, R6 ;  /* 0x0000000f02007224 */ /* 0x040fe200078e0206 */
[----:B------:R-:W-:Y:S01]  /*1b50*/  UIADD3.X UR9, UR48, UR6, UR53, UP2, UP1 ;  /* 0x0000000630097290 */ /* 0x000fe200097e2435 */
[----:B------:R-:W-:Y:S01]  /*1b60*/  IMAD.WIDE.U32 R6, R2, R14, R4 ;  /* 0x0000000e02067225 */ /* 0x000fe200078e0004 */
[----:B------:R-:W-:-:S02]  /*1b70*/  UIADD3 UR6, UP2, UP1, UR52, UR14, UR56 ;  /* 0x0000000e34067290 */ /* 0x000fc4000f95e038 */
[----:B------:R-:W-:Y:S01]  /*1b80*/  UIMAD.WIDE UR14, UR15, 0x4, UR40 ;  /* 0x000000040f0e78a5 */ /* 0x000fe2000f8e0228 */
[----:B------:R-:W-:Y:S01]  /*1b90*/  IMAD.IADD R0, R7, 0x1, R0 ;  /* 0x0000000107007824 */ /* 0x000fe200078e0200 */
[C---:B------:R-:W-:Y:S01]  /*1ba0*/  LEA R198, P0, R6.reuse, UR16, 0x1 ;  /* 0x0000001006c67c11 */ /* 0x040fe2000f8008ff */
[----:B------:R-:W-:Y:S01]  /*1bb0*/  IMAD R10, R11, UR25, R10 ;  /* 0x000000190b0a7c24 */ /* 0x000fe2000f8e020a */
[----:B------:R-:W-:Y:S01]  /*1bc0*/  UIADD3.X UR9, UR55, UR9, UR50, UP2, UP1 ;  /* 0x0000000937097290 */ /* 0x000fe200097e2432 */
[----:B------:R-:W-:Y:S01]  /*1bd0*/  IMAD.U32 R4, RZ, RZ, UR8 ;  /* 0x00000008ff047e24 */ /* 0x000fe2000f8e00ff */
[----:B------:R-:W-:Y:S01]  /*1be0*/  LEA.HI.X R199, R6, UR17, R0, 0x1, P0 ;  /* 0x0000001106c77c11 */ /* 0x000fe200080f0c00 */
[----:B------:R-:W-:Y:S01]  /*1bf0*/  UIMAD.WIDE UR16, UR31, 0x4, UR42 ;  /* 0x000000041f1078a5 */ /* 0x000fe2000f8e022a */
[----:B------:R-:W-:Y:S01]  /*1c00*/  PLOP3.LUT P0, PT, PT, PT, UP3, 0x80, 0x0 ;  /* 0x000000000000781c */ /* 0x000fe20003f0f038 */
[----:B------:R-:W-:Y:S01]  /*1c10*/  IMAD.WIDE.U32 R4, R4, UR59, R8 ;  /* 0x0000003b04047c25 */ /* 0x000fe2000f8e0008 */
[----:B------:R-:W-:-:S03]  /*1c20*/  IADD3 R0, P2, R10, UR6, RZ ;  /* 0x000000060a007c10 */ /* 0x000fc6000ff5e0ff */
[----:B------:R-:W-:Y:S01]  /*1c30*/  VIADD R5, R5, UR13 ;  /* 0x0000000d05057c36 */ /* 0x000fe20008000000 */
[----:B------:R-:W-:Y:S02]  /*1c40*/  LEA R196, P3, R4, UR36, 0x1 ;  /* 0x0000002404c47c11 */ /* 0x000fe4000f8608ff */
[----:B------:R-:W-:Y:S02]  /*1c50*/  LEA R214, P1, R0, UR22, 0x2 ;  /* 0x0000001600d67c11 */ /* 0x000fe4000f8210ff */
[----:B------:R-:W-:Y:S02]  /*1c60*/  LEA.HI.X.SX32 R10, R10, UR9, 0x1, P2 ;  /* 0x000000090a0a7c11 */ /* 0x000fe400090f0eff */
[----:B------:R-:W-:Y:S02]  /*1c70*/  LEA.HI.X R197, R4, UR37, R5, 0x1, P3 ;  /* 0x0000002504c57c11 */ /* 0x000fe400098f0c05 */
[----:B------:R-:W-:Y:S01]  /*1c80*/  LEA.HI.X R213, R0, UR23, R10, 0x2, P1 ;  /* 0x0000001700d57c11 */ /* 0x000fe200088f140a */
[----:B------:R-:W-:Y:S06]  /*1c90*/  @!P0 BRA `(.L_x_983) ;  /* 0x0000006400c48947 */ /* 0x000fec0003800000 */
[----:B------:R-:W-:Y:S01]  /*1ca0*/  PLOP3.LUT P4, PT, PT, PT, UP0, 0x80, 0x0 ;  /* 0x000000000000781c */ /* 0x000fe20003f8f008 */
[----:B------:R-:W-:Y:S01]  /*1cb0*/  UIMAD UR9, UR32, -0x80, UR7 ;  /* 0xffffff80200978a4 */ /* 0x000fe2000f8e0207 */
[----:B------:R-:W-:Y:S01]  /*1cc0*/  VIADD R0, R2, 0x40 ;  /* 0x0000004002007836 */ /* 0x000fe20000000000 */
[----:B------:R-:W-:Y:S01]  /*1cd0*/  UIMAD UR6, UR28, UR18, URZ ;  /* 0x000000121c0672a4 */ /* 0x000fe2000f8e023f */
[----:B------:R-:W-:Y:S01]  /*1ce0*/  IMAD.U32 R4, RZ, RZ, UR18 ;  /* 0x00000012ff047e24 */ /* 0x000fe2000f8e00ff */
[----:B------:R-:W-:Y:S01]  /*1cf0*/  ULDC.64 UR22, c[0x0][0x268] ;  /* 0x00009a0000167ab9 */ /* 0x000fe20000000a00 */
[----:B------:R-:W-:-:S07]  /*1d00*/  UMOV UR8, UR24 ;  /* 0x0000001800087c82 */ /* 0x000fce0008000000 */
[----:B------:R-:W-:Y:S01]  /*1d10*/  @P4 BAR.SYNC.DEFER_BLOCKING 0x0 ;  /* 0x0000000000004b1d */ /* 0x000fe20000010000 */
[----:B------:R-:W-:Y:S01]  /*1d20*/  ISETP.GE.AND P2, PT, R0, UR9, PT ;  /* 0x0000000900007c0c */ /* 0x000fe2000bf46270 */
[----:B------:R-:W-:Y:S01]  /*1d30*/  UIMAD UR13, UR27, UR19, UR6 ;  /* 0x000000131b0d72a4 */ /* 0x000fe2000f8e0206 */
[----:B------:R-:W-:Y:S01]  /*1d40*/  VIADD R0, R2, 0x60 ;  /* 0x0000006002007836 */ /* 0x000fe20000000000 */
[----:B------:R-:W-:Y:S01]  /*1d50*/  UIMAD UR6, UR8, -0x40, UR29 ;  /* 0xffffffc0080678a4 */ /* 0x000fe2000f8e021d */
[----:B------:R-:W-:Y:S01]  /*1d60*/  IMAD.WIDE.U32 R4, R4, UR27, R246 ;  /* 0x0000001b04047c25 */ /* 0x000fe2000f8e00f6 */
[----:B------:R-:W-:Y:S02]  /*1d70*/  BSSY B0, `(.L_x_984) ;  /* 0x000002b000007945 */ /* 0x000fe40003800000 */
[----:B------:R-:W-:Y:S01]  /*1d80*/  ISETP.GE.AND P1, PT, R0, UR9, PT ;  /* 0x0000000900007c0c */ /* 0x000fe2000bf26270 */
[----:B------:R-:W-:Y:S01]  /*1d90*/  IMAD.U32 R0, RZ, RZ, UR13 ;  /* 0x0000000dff007e24 */ /* 0x000fe2000f8e00ff */
[----:B------:R-:W-:Y:S01]  /*1da0*/  IADD3 R4, P0, R4, UR45, RZ ;  /* 0x0000002d04047c10 */ /* 0x000fe2000ff1e0ff */
[----:B------:R-:W-:Y:S01]  /*1db0*/  ULEA.HI UR13, UR8, UR8, URZ, 0x1 ;  /* 0x00000008080d7291 */ /* 0x000fe2000f8f083f */
[C---:B------:R-:W-:Y:S01]  /*1dc0*/  VIADD R6, R2.reuse, 0x20 ;  /* 0x0000002002067836 */ /* 0x040fe20000000000 */
[----:B------:R-:W-:-:S02]  /*1dd0*/  ISETP.GE.AND P6, PT, R2, UR6, PT ;  /* 0x0000000602007c0c */ /* 0x000fc4000bfc6270 */
[----:B------:R-:W-:Y:S01]  /*1de0*/  IADD3.X R5, R5, UR46, R0, P0, !PT ;  /* 0x0000002e05057c10 */ /* 0x000fe200087fe400 */
[----:B------:R-:W-:Y:S01]  /*1df0*/  IMAD R0, R12, UR22, RZ ;  /* 0x000000160c007c24 */ /* 0x000fe2000f8e02ff */
[----:B------:R-:W-:Y:S01]  /*1e00*/  ISETP.GE.AND P0, PT, R2, UR9, PT ;  /* 0x0000000902007c0c */ /* 0x000fe2000bf06270 */
[----:B------:R-:W-:Y:S01]  /*1e10*/  ULOP3.LUT UR13, UR13, 0xfffffffe, URZ, 0xc0, !UPT ;  /* 0xfffffffe0d0d7892 */ /* 0x000fe2000f8ec03f */
[C---:B------:R-:W-:Y:S01]  /*1e20*/  ISETP.GE.AND P3, PT, R6.reuse, UR9, PT ;  /* 0x0000000906007c0c */ /* 0x040fe2000bf66270 */
[----:B------:R-:W-:Y:S01]  /*1e30*/  IMAD R10, R13, UR23, R0 ;  /* 0x000000170d0a7c24 */ /* 0x000fe2000f8e0200 */
[C---:B------:R-:W-:Y:S01]  /*1e40*/  LEA R0, R243.reuse, UR4, 0x1 ;  /* 0x00000004f3007c11 */ /* 0x040fe2000f8e08ff */
[----:B------:R-:W-:Y:S01]  /*1e50*/  UIADD3 UR13, UR8, -UR13, URZ ;  /* 0x8000000d080d7290 */ /* 0x000fe2000fffe03f */
[----:B------:R-:W-:Y:S01]  /*1e60*/  ISETP.GE.AND P5, PT, R6, UR6, PT ;  /* 0x0000000606007c0c */ /* 0x000fe2000bfa6270 */
[----:B------:R-:W-:Y:S02]  /*1e70*/  VIADD R6, R243, 0x1000 ;  /* 0x00001000f3067836 */ /* 0x000fe40000000000 */
[----:B------:R-:W-:Y:S01]  /*1e80*/  UISETP.NE.AND UP0, UPT, UR13, 0x1, UPT ;  /* 0x000000010d00788c */ /* 0x000fe2000bf05270 */
[----:B------:R-:W-:-:S02]  /*1e90*/  IMAD.WIDE.U32 R4, R13, UR22, R4 ;  /* 0x000000160d047c25 */ /* 0x000fc4000f8e0004 */
[----:B------:R-:W-:Y:S01]  /*1ea0*/  UMOV UR13, UR15 ;  /* 0x0000000f000d7c82 */ /* 0x000fe20008000000 */
[----:B------:R1:W-:Y:S01]  /*1eb0*/  @P0 STS.128 [R0+0xa000], RZ ;  /* 0x00a000ff00000388 */ /* 0x0003e20000000c00 */
[----:B------:R-:W-:Y:S01]  /*1ec0*/  UMOV UR15, UR17 ;  /* 0x00000011000f7c82 */ /* 0x000fe20008000000 */
[----:B------:R-:W-:Y:S01]  /*1ed0*/  PLOP3.LUT P4, PT, PT, PT, UP0, 0x40, 0x0 ;  /* 0x000000000000781c */ /* 0x000fe20003f8e808 */
[----:B------:R-:W-:-:S03]  /*1ee0*/  IMAD.IADD R10, R5, 0x1, R10 ;  /* 0x00000001050a7824 */ /* 0x000fc600078e020a */
[----:B------:R-:W-:Y:S01]  /*1ef0*/  SEL R183, R6, R243, P4 ;  /* 0x000000f306b77207 */ /* 0x000fe20002000000 */
        /* <DEDUP_REMOVED lines=18> */
.L_x_985:
[----:B------:R-:W-:Y:S05]  /*2020*/  BSYNC B0 ;  /* 0x0000000000007941 */ /* 0x000fea0003800000 */
.L_x_984:
        /* <DEDUP_REMOVED lines=22> */
.L_x_987:
[----:B------:R-:W-:Y:S05]  /*2190*/  BSYNC B0 ;  /* 0x0000000000007941 */ /* 0x000fea0003800000 */
.L_x_986:
        /* <DEDUP_REMOVED lines=22> */
.L_x_989:
[----:B------:R-:W-:Y:S05]  /*2300*/  BSYNC B0 ;  /* 0x0000000000007941 */ /* 0x000fea0003800000 */
.L_x_988:
        /* <DEDUP_REMOVED lines=11> */
[----:B---3--:R-:W-:Y:S02]  /*23c0*/  IMAD R8, R6, UR18, RZ ;  /* 0x0000001206087c24 */ /* 0x008fe4000f8e02ff */
        /* <DEDUP_REMOVED lines=10> */
.L_x_991:
[----:B------:R-:W-:Y:S05]  /*2470*/  BSYNC B0 ;  /* 0x0000000000007941 */ /* 0x000fea0003800000 */
.L_x_990:
[----:B------:R-:W0:Y:S01]  /*2480*/  LDGDEPBAR ;  /* 0x00000000000079af */ /* 0x000e220000000000 */
[----:B------:R-:W-:Y:S01]  /*2490*/  BSSY B0, `(.L_x_992) ;  /* 0x000000d000007945 */ /* 0x000fe20003800000 */
[----:B---3--:R-:W-:Y:S02]  /*24a0*/  IADD3 R4, R245, 0x28, RZ ;  /* 0x00000028f5047810 */ /* 0x008fe40007ffe0ff */
[----:B------:R3:W-:Y:S01]  /*24b0*/  @P6 STS.128 [R0+0x4000], RZ ;  /* 0x004000ff00006388 */ /* 0x0007e20000000c00 */
[----:B------:R-:W-:Y:S01]  /*24c0*/  LEA R183, R183, UR4, 0x1 ;  /* 0x00000004b7b77c11 */ /* 0x000fe2000f8e08ff */
        /* <DEDUP_REMOVED lines=9> */
.L_x_993:
[----:B------:R-:W-:Y:S05]  /*2560*/  BSYNC B0 ;  /* 0x0000000000007941 */ /* 0x000fea0003800000 */
.L_x_992:
[----:B------:R1:W-:Y:S01]  /*2570*/  @P5 STS.128 [R0+0x5000], RZ ;  /* 0x005000ff00005388 */ /* 0x0003e20000000c00 */
[----:B------:R-:W-:Y:S04]  /*2580*/  BSSY B0, `(.L_x_994) ;  /* 0x000000c000007945 */ /* 0x000fe80003800000 */
        /* <DEDUP_REMOVED lines=11> */
.L_x_995:
[----:B------:R-:W-:Y:S05]  /*2640*/  BSYNC B0 ;  /* 0x0000000000007941 */ /* 0x000fea0003800000 */
.L_x_994:
[----:B------:R1:W-:Y:S01]  /*2650*/  @P6 STS [R183], RZ ;  /* 0x000000ffb7006388 */ /* 0x0003e20000000800 */
[----:B------:R-:W-:Y:S01]  /*2660*/  BSSY B0, `(.L_x_996) ;  /* 0x0000012000007945 */ /* 0x000fe20003800000 */
[----:B------:R-:W-:Y:S02]  /*2670*/  ISETP.GE.AND P4, PT, R4, UR6, PT ;  /* 0x0000000604007c0c */ /* 0x000fe4000bf86270 */
        /* <DEDUP_REMOVED lines=16> */
.L_x_997:
[----:B------:R-:W-:Y:S05]  /*2780*/  BSYNC B0 ;  /* 0x0000000000007941 */ /* 0x000fea0003800000 */
.L_x_996:
        /* <DEDUP_REMOVED lines=13> */
[----:B-1----:R-:W-:Y:S02]  /*2860*/  IMAD.U32 R7, RZ, RZ, UR34 ;  /* 0x00000022ff077e24 */ /* 0x002fe4000f8e00ff */
[----:B------:R-:W-:-:S03]  /*2870*/  IMAD.U32 R8, RZ, RZ, UR35 ;  /* 0x00000023ff087e24 */ /* 0x000fc6000f8e00ff */
[----:B------:R-:W-:-:S04]  /*2880*/  LEA R6, P5, R7, R196, 0x6 ;  /* 0x000000c407067211 */ /* 0x000fc800078a30ff */
[----:B------:R-:W-:-:S05]  /*2890*/  LEA.HI.X R7, R7, R197, R8, 0x6, P5 ;  /* 0x000000c507077211 */ /* 0x000fca00028f3408 */
[----:B------:R-:W-:Y:S01]  /*28a0*/  @!PT LDS RZ, [RZ] ;  /* 0x00000000fffff984 */ /* 0x000fe20000000800 */
[----:B------:R-:W-:Y:S01]  /*28b0*/  @!PT LDS RZ, [RZ] ;  /* 0x00000000fffff984 */ /* 0x000fe20000000800 */
[----:B------:R-:W-:Y:S01]  /*28c0*/  @!PT LDS RZ, [RZ] ;  /* 0x00000000fffff984 */ /* 0x000fe20000000800 */
[----:B------:R1:W-:Y:S04]  /*28d0*/  LDGSTS.E.BYPASS.LTC128B.128 [R183+0x1000], desc[UR10][R6.64] ;  /* 0x0100000006b77fae */ /* 0x0003e8000b901d4a */
.L_x_999:
[----:B------:R-:W-:Y:S05]  /*28e0*/  BSYNC B0 ;  /* 0x0000000000007941 */ /* 0x000fea0003800000 */
.L_x_998:
[----:B------:R-:W-:Y:S01]  /*28f0*/  UIMAD UR9, UR28, UR20, URZ ;  /* 0x000000141c0972a4 */ /* 0x000fe2000f8e023f */
[----:B-1----:R-:W-:Y:S01]  /*2900*/  IMAD.WIDE.U32 R6, R5, UR27, R246 ;  /* 0x0000001b05067c25 */ /* 0x002fe2000f8e00f6 */
[----:B------:R1:W-:Y:S01]  /*2910*/  @P0 STS.128 [R0+0x6000], RZ ;  /* 0x006000ff00000388 */ /* 0x0003e20000000c00 */
[----:B------:R-:W-:Y:S01]  /*2920*/  SHF.R.S32.HI R5, RZ, 0x1f, R4 ;  /* 0x0000001fff057819 */ /* 0x000fe20000011404 */
[----:B------:R-:W-:Y:S01]  /*2930*/  UIMAD UR9, UR27, UR21, UR9 ;  /* 0x000000151b0972a4 */ /* 0x000fe2000f8e0209 */
[----:B------:R-:W-:Y:S01]  /*2940*/  @!P4 LEA R16, P6, R4, UR14, 0x2 ;  /* 0x0000000e0410cc11 */ /* 0x000fe2000f8c10ff */
[----:B------:R-:W-:Y:S01]  /*2950*/  ULDC.64 UR18, c[0x0][0x260] ;  /* 0x0000980000127ab9 */ /* 0x000fe20000000a00 */
[----:B------:R-:W-:Y:S01]  /*2960*/  IADD3 R8, P5, R6, UR38, RZ ;  /* 0x0000002606087c10 */ /* 0x000fe2000ffbe0ff */
[C---:B------:R-:W-:Y:S01]  /*2970*/  VIADD R11, R245.reuse, 0x8 ;  /* 0x00000008f50b7836 */ /* 0x040fe20000000000 */
[----:B------:R-:W-:Y:S01]  /*2980*/  @!P4 LEA.HI.X R17, R4, UR13, R5, 0x2, P6 ;  /* 0x0000000d0411cc11 */ /* 0x000fe2000b0f1405 */
[----:B------:R-:W-:Y:S01]  /*2990*/  IMAD.U32 R6, RZ, RZ, UR9 ;  /* 0x00000009ff067e24 */ /* 0x000fe2000f8e00ff */
[----:B------:R-:W-:Y:S01]  /*29a0*/  SHF.R.S32.HI R15, RZ, 0x1f, R245 ;  /* 0x0000001fff0f7819 */ /* 0x000fe200000114f5 */
[----:B------:R-:W-:Y:S01]  /*29b0*/  IMAD R4, R12, UR18, RZ ;  /* 0x000000120c047c24 */ /* 0x000fe2000f8e02ff */
[----:B------:R-:W-:Y:S01]  /*29c0*/  P2R R14, PR, RZ, 0x2 ;  /* 0x00000002ff0e7803 */ /* 0x000fe20000000000 */
[----:B------:R-:W-:Y:S01]  /*29d0*/  VIADD R10, R245, 0x20 ;  /* 0x00000020f50a7836 */ /* 0x000fe20000000000 */
[----:B------:R-:W-:Y:S01]  /*29e0*/  IADD3.X R9, R7, UR39, R6, P5, !PT ;  /* 0x0000002707097c10 */ /* 0x000fe2000affe406 */
[C---:B------:R-:W-:Y:S01]  /*29f0*/  IMAD.SHL.U32 R6, R245.reuse, 0x4, RZ ;  /* 0x00000004f5067824 */ /* 0x040fe200078e00ff */
[----:B------:R-:W-:Y:S01]  /*2a00*/  SHF.L.U64.HI R7, R245, 0x2, R15 ;  /* 0x00000002f5077819 */ /* 0x000fe2000001020f */
[----:B------:R-:W-:Y:S01]  /*2a10*/  IMAD R12, R13, UR19, R4 ;  /* 0x000000130d0c7c24 */ /* 0x000fe2000f8e0204 */
[----:B------:R-:W-:Y:S01]  /*2a20*/  ISETP.GE.AND P1, PT, R245, UR6, PT ;  /* 0x00000006f5007c0c */ /* 0x000fe2000bf26270 */
[----:B------:R-:W-:Y:S01]  /*2a30*/  IMAD.WIDE.U32 R4, R13, UR18, R8 ;  /* 0x000000120d047c25 */ /* 0x000fe2000f8e0008 */
[----:B------:R-:W-:Y:S01]  /*2a40*/  IADD3 R6, P5, R6, UR14, RZ ;  /* 0x0000000e06067c10 */ /* 0x000fe2000ffbe0ff */
[----:B------:R-:W-:Y:S01]  /*2a50*/  BSSY B0, `(.L_x_1000) ;  /* 0x0000019000007945 */ /* 0x000fe20003800000 */
[----:B------:R-:W-:Y:S01]  /*2a60*/  P2R R13, PR, RZ, 0x2 ;  /* 0x00000002ff0d7803 */ /* 0x000fe20000000000 */
[----:B------:R-:W-:Y:S01]  /*2a70*/  IMAD.IADD R12, R5, 0x1, R12 ;  /* 0x00000001050c7824 */ /* 0x000fe200078e020c */
[----:B------:R-:W-:-:S02]  /*2a80*/  IADD3.X R7, R7, UR13, RZ, P5, !PT ;  /* 0x0000000d07077c10 */ /* 0x000fc4000affe4ff */
[----:B------:R-:W-:Y:S02]  /*2a90*/  ISETP.GE.AND P6, PT, R11, UR6, PT ;  /* 0x000000060b007c0c */ /* 0x000fe4000bfc6270 */
[----:B------:R-:W-:Y:S02]  /*2aa0*/  ISETP.GE.AND P5, PT, R10, UR6, PT ;  /* 0x000000060a007c0c */ /* 0x000fe4000bfa6270 */
[----:B------:R-:W-:Y:S01]  /*2ab0*/  ISETP.NE.AND P1, PT, R14, RZ, PT ;  /* 0x000000ff0e00720c */ /* 0x000fe20003f25270 */
[----:B-1----:R-:W-:-:S12]  /*2ac0*/  @P0 BRA `(.L_x_1001) ;  /* 0x0000000000440947 */ /* 0x002fd80003800000 */
        /* <DEDUP_REMOVED lines=17> */
.L_x_1001:
[----:B------:R-:W-:Y:S05]  /*2be0*/  BSYNC B0 ;  /* 0x0000000000007941 */ /* 0x000fea0003800000 */
.L_x_1000:
        /* <DEDUP_REMOVED lines=22> */
.L_x_1003:
[----:B------:R-:W-:Y:S05]  /*2d50*/  BSYNC B0 ;  /* 0x0000000000007941 */ /* 0x000fea0003800000 */
.L_x_1002:
        /* <DEDUP_REMOVED lines=22> */
.L_x_1005:
[----:B------:R-:W-:Y:S05]  /*2ec0*/  BSYNC B0 ;  /* 0x0000000000007941 */ /* 0x000fea0003800000 */
.L_x_1004:
        /* <DEDUP_REMOVED lines=22> */
.L_x_1007:
[----:B------:R-:W-:Y:S05]  /*3030*/  BSYNC B0 ;  /* 0x0000000000007941 */ /* 0x000fea0003800000 */
.L_x_1006:
[----:B------:R-:W0:Y:S01]  /*3040*/  LDGDEPBAR ;  /* 0x00000000000079af */ /* 0x000e220000000000 */
[----:B------:R-:W-:Y:S01]  /*3050*/  ISETP.NE.AND P0, PT, R13, RZ, PT ;  /* 0x000000ff0d00720c */ /* 0x000fe20003f05270 */
[----:B------:R-:W-:Y:S02]  /*3060*/  IMAD.MOV.U32 R235, RZ, RZ, 0x7f800000 ;  /* 0x7f800000ffeb7424 */ /* 0x000fe400078e00ff */
[----:B------:R-:W-:Y:S02]  /*3070*/  IMAD.MOV.U32 R236, RZ, RZ, 0x7f800000 ;  /* 0x7f800000ffec7424 */ /* 0x000fe400078e00ff */
[----:B------:R-:W-:Y:S02]  /*3080*/  IMAD.MOV.U32 R237, RZ, RZ, 0x7f800000 ;  /* 0x7f800000ffed7424 */ /* 0x000fe400078e00ff */
[----:B------:R-:W-:Y:S01]  /*3090*/  IMAD.MOV.U32 R234, RZ, RZ, 0x7f800000 ;  /* 0x7f800000ffea7424 */ /* 0x000fe200078e00ff */
[----:B------:R1:W5:Y:S02]  /*30a0*/  @!P4 LDG.E R235, desc[UR10][R16.64] ;  /* 0x0000000a10ebc981 */ /* 0x000364000c1e1900 */
[----:B-1234-:R-:W-:Y:S01]  /*30b0*/  LEA.HI R0, R20, R19, RZ, 0x4 ;  /* 0x0000001314007211 */ /* 0x01efe200078f20ff */
[----:B------:R-:W-:Y:S01]  /*30c0*/  ULDC UR31, c[0x0][0x2d0] ;  /* 0x0000b400001f7ab9 */ /* 0x000fe20000000800 */
[----:B------:R-:W-:Y:S01]  /*30d0*/  LEA R144, R182, UR4, 0x1 ;  /* 0x00000004b6907c11 */ /* 0x000fe2000f8e08ff */
[----:B------:R1:W5:Y:S01]  /*30e0*/  @!P6 LDG.E R237, desc[UR10][R6.64+0x20] ;  /* 0x0000200a06ede981 */ /* 0x000362000c1e1900 */
[----:B------:R-:W-:-:S02]  /*30f0*/  USHF.L.U32 UR23, UR25, 0x4, URZ ;  /* 0x0000000419177899 */ /* 0x000fc4000800063f */
[----:B------:R-:W-:Y:S01]  /*3100*/  USHF.L.U32 UR17, UR25, 0x3, URZ ;  /* 0x0000000319117899 */ /* 0x000fe2000800063f */
[----:B------:R1:W5:Y:S01]  /*3110*/  @!P0 LDG.E R236, desc[UR10][R6.64] ;  /* 0x0000000a06ec8981 */ /* 0x000362000c1e1900 */
[----:B------:R-:W-:Y:S01]  /*3120*/  IMAD.MOV.U32 R179, RZ, RZ, 0x20 ;  /* 0x00000020ffb37424 */ /* 0x000fe200078e00ff */
[----:B------:R-:W-:Y:S01]  /*3130*/  PLOP3.LUT P3, PT, PT, PT, UP0, 0x40, 0x0 ;  /* 0x000000000000781c */ /* 0x000fe20003f6e808 */
[----:B------:R-:W-:Y:S01]  /*3140*/  VIADD R173, R180, 0x1000 ;  /* 0x00001000b4ad7836 */ /* 0x000fe20000000000 */
[----:B------:R1:W5:Y:S01]  /*3150*/  @!P5 LDG.E R234, desc[UR10][R6.64+0x80] ;  /* 0x0000800a06ead981 */ /* 0x000362000c1e1900 */
[----:B------:R-:W-:Y:S01]  /*3160*/  VIADD R172, R181, 0x1000 ;  /* 0x00001000b5ac7836 */ /* 0x000fe20000000000 */
[----:B------:R-:W-:Y:S01]  /*3170*/  PLOP3.LUT P2, PT, PT, PT, UP0, 0x40, 0x0 ;  /* 0x000000000000781c */ /* 0x000fe20003f4e808 */
[----:B------:R-:W-:-:S04]  /*3180*/  DEPBAR.LE SB0, 0x1 ;  /* 0x000080400000791a */ /* 0x000fc80000000000 */
[----:B------:R-:W-:Y:S01]  /*3190*/  BAR.SYNC.DEFER_BLOCKING 0x0 ;  /* 0x0000000000007b1d */ /* 0x000fe20000010000 */
[----:B------:R-:W-:-:S05]  /*31a0*/  LOP3.LUT R0, R0, 0xfffffff0, RZ, 0xc0, !PT ;  /* 0xfffffff000007812 */ /* 0x000fca00078ec0ff */
[----:B------:R-:W-:Y:S01]  /*31b0*/  IMAD.IADD R0, R19, 0x1, -R0 ;  /* 0x0000000113007824 */ /* 0x000fe200078e0a00 */
[----:B------:R-:W-:Y:S01]  /*31c0*/  UIADD3 UR6, UR27, 0x80, URZ ;  /* 0x000000801b067890 */ /* 0x000fe2000fffe03f */
[----:B------:R-:W-:Y:S01]  /*31d0*/  IMAD.MOV.U32 R128, RZ, RZ, 0x40 ;  /* 0x00000040ff807424 */ /* 0x000fe200078e00ff */
[----:B------:R-:W-:Y:S01]  /*31e0*/  CS2R R94, SRZ ;  /* 0x00000000005e7805 */ /* 0x000fe2000001ff00 */
[----:B------:R-:W-:Y:S01]  /*31f0*/  IMAD R238, RZ, RZ, -UR12 ;  /* 0x8000000cffee7e24 */ /* 0x000fe2000f8e02ff */
[----:B------:R-:W-:Y:S01]  /*3200*/  SHF.R.S32.HI R2, RZ, 0x1f, R0 ;  /* 0x0000001fff027819 */ /* 0x000fe20000011400 */
        /* <DEDUP_REMOVED lines=11> */
[----:B------:R-:W-:Y:S01]  /*32c0*/  CS2R R80, SRZ ;  /* 0x0000000000507805 */ /* 0x000fe2000001ff00 */
[----:B------:R1:W2:Y:S01]  /*32d0*/  LDSM.16.M88.4 R140, [R144+0xa000] ;  /* 0x00a00000908c783b */ /* 0x0002a20000000200 */
[----:B------:R-:W-:Y:S02]  /*32e0*/  CS2R R74, SRZ ;  /* 0x00000000004a7805 */ /* 0x000fe4000001ff00 */
[----:B------:R-:W-:Y:S02]  /*32f0*/  CS2R R72, SRZ ;  /* 0x0000000000487805 */ /* 0x000fe4000001ff00 */
[----:B------:R-:W-:Y:S01]  /*3300*/  CS2R R70, SRZ ;  /* 0x0000000000467805 */ /* 0x000fe2000001ff00 */
[----:B------:R-:W3:Y:S01]  /*3310*/  LDSM.16.M88.4 R144, [R144+0xa800] ;  /* 0x00a800009090783b */ /* 0x000ee20000000200 */
[----:B------:R-:W-:-:S02]  /*3320*/  CS2R R68, SRZ ;  /* 0x0000000000447805 */ /* 0x000fc4000001ff00 */
[----:B------:R-:W-:Y:S02]  /*3330*/  CS2R R62, SRZ ;  /* 0x00000000003e7805 */ /* 0x000fe4000001ff00 */
[----:B------:R-:W-:Y:S01]  /*3340*/  CS2R R60, SRZ ;  /* 0x00000000003c7805 */ /* 0x000fe2000001ff00 */
[----:B------:R1:W4:Y:S01]  /*3350*/  LDSM.16.M88.4 R148, [R178] ;  /* 0x00000000b294783b */ /* 0x0003220000000200 */
[----:B------:R-:W-:Y:S02]  /*3360*/  CS2R R66, SRZ ;  /* 0x0000000000427805 */ /* 0x000fe4000001ff00 */
[----:B------:R-:W-:Y:S02]  /*3370*/  CS2R R64, SRZ ;  /* 0x0000000000407805 */ /* 0x000fe4000001ff00 */
[----:B------:R-:W-:Y:S01]  /*3380*/  CS2R R58, SRZ ;  /* 0x00000000003a7805 */ /* 0x000fe2000001ff00 */
[----:B------:R1:W1:Y:S01]  /*3390*/  LDSM.16.M88.4 R152, [R178+0x800] ;  /* 0x00080000b298783b */ /* 0x0002620000000200 */
[----:B------:R-:W-:-:S02]  /*33a0*/  CS2R R56, SRZ ;  /* 0x0000000000387805 */ /* 0x000fc4000001ff00 */
[----:B------:R-:W-:Y:S02]  /*33b0*/  CS2R R54, SRZ ;  /* 0x0000000000367805 */ /* 0x000fe4000001ff00 */
[----:B------:R-:W-:Y:S01]  /*33c0*/  CS2R R52, SRZ ;  /* 0x0000000000347805 */ /* 0x000fe2000001ff00 */
[----:B------:R1:W1:Y:S01]  /*33d0*/  LDSM.16.M88.4 R156, [R176] ;  /* 0x00000000b09c783b */ /* 0x0002620000000200 */
        /* <DEDUP_REMOVED lines=10> */
[----:B------:R-:W-:Y:S01]  /*3480*/  SHF.L.U64.HI R241, R245, 0x2, R15 ;  /* 0x00000002f5f17819 */ /* 0x000fe2000001020f */
[----:B------:R1:W1:Y:S01]  /*3490*/  LDSM.16.M88.4 R168, [R177+0x800] ;  /* 0x00080000b1a8783b */ /* 0x0002620000000200 */
[----:B------:R-:W-:Y:S01]  /*34a0*/  LEA.HI R2, R2, R0, RZ, 0x3 ;  /* 0x0000000002027211 */ /* 0x000fe200078f18ff */
[----:B------:R-:W-:Y:S01]  /*34b0*/  UIADD3 UR22, UR23, 0x20, URZ ;  /* 0x0000002017167890 */ /* 0x000fe2000fffe03f */
[----:B------:R-:W-:Y:S01]  /*34c0*/  IMAD.MOV.U32 R226, RZ, RZ, R183 ;  /* 0x000000ffffe27224 */ /* 0x000fe200078e00b7 */
[----:B------:R-:W-:Y:S01]  /*34d0*/  UIMAD UR29, UR25, 0x18, URZ ;  /* 0x00000018191d78a4 */ /* 0x000fe2000f8e023f */
[----:B------:R-:W-:Y:S01]  /*34e0*/  LOP3.LUT R2, R2, 0xfffffff8, RZ, 0xc0, !PT ;  /* 0xfffffff802027812 */ /* 0x000fe200078ec0ff */
[----:B------:R-:W-:-:S02]  /*34f0*/  UIADD3 UR21, UR17, UR22, URZ ;  /* 0x0000001611157290 */ /* 0x000fc4000fffe03f */
[----:B------:R-:W-:Y:S02]  /*3500*/  USHF.L.U32 UR28, UR25, 0x5, URZ ;  /* 0x00000005191c7899 */ /* 0x000fe4000800063f */
[----:B------:R-:W-:Y:S01]  /*3510*/  IMAD.IADD R0, R0, 0x1, -R2 ;  /* 0x0000000100007824 */ /* 0x000fe200078e0a02 */
[----:B------:R-:W-:Y:S02]  /*3520*/  UIADD3 UR20, UR17, UR21, URZ ;  /* 0x0000001511147290 */ /* 0x000fe4000fffe03f */
[----:B------:R-:W-:Y:S02]  /*3530*/  UIMAD UR26, UR25, 0x30, URZ ;  /* 0x00000030191a78a4 */ /* 0x000fe4000f8e023f */
[C---:B------:R-:W-:Y:S01]  /*3540*/  LOP3.LUT P0, RZ, R0.reuse, 0x2, RZ, 0xc0, !PT ;  /* 0x0000000200ff7812 */ /* 0x040fe2000780c0ff */
[----:B------:R-:W-:Y:S01]  /*3550*/  ULDC UR9, c[0x0][0x2ec] ;  /* 0x0000bb0000097ab9 */ /* 0x000fe20000000800 */
[----:B------:R-:W-:Y:S01]  /*3560*/  LOP3.LUT P1, RZ, R0, 0x4, RZ, 0xc0, !PT ;  /* 0x0000000400ff7812 */ /* 0x000fe2000782c0ff */
[----:B------:R-:W-:Y:S01]  /*3570*/  VIADD R0, R245, 0xffffffc0 ;  /* 0xffffffc0f5007836 */ /* 0x000fe20000000000 */
[----:B------:R-:W-:Y:S01]  /*3580*/  UIADD3 UR19, UR17, UR20, URZ ;  /* 0x0000001411137290 */ /* 0x000fe2000fffe03f */
[----:B------:R-:W-:-:S02]  /*3590*/  SEL R179, R179, 0xffffffe0, !P0 ;  /* 0xffffffe0b3b37807 */ /* 0x000fc40004000000 */
[----:B------:R-:W-:Y:S02]  /*35a0*/  SEL R173, R173, R180, P3 ;  /* 0x000000b4adad7207 */ /* 0x000fe40001800000 */
[----:B------:R-:W-:Y:S02]  /*35b0*/  SHF.R.S32.HI R2, RZ, 0x1f, R0 ;  /* 0x0000001fff027819 */ /* 0x000fe40000011400 */
[----:B------:R-:W-:Y:S01]  /*35c0*/  SEL R172, R172, R181, P2 ;  /* 0x000000b5acac7207 */ /* 0x000fe20001000000 */
[----:B------:R-:W-:Y:S01]  /*35d0*/  UIADD3 UR18, UR17, UR19, URZ ;  /* 0x0000001311127290 */ /* 0x000fe2000fffe03f */
[C---:B------:R-:W-:Y:S01]  /*35e0*/  SHF.L.U64.HI R240, R0.reuse, 0x2, R2 ;  /* 0x0000000200f07819 */ /* 0x040fe20000010202 */
[----:B------:R-:W-:Y:S01]  /*35f0*/  IMAD.SHL.U32 R239, R0, 0x4, RZ ;  /* 0x0000000400ef7824 */ /* 0x000fe200078e00ff */
[----:B------:R-:W-:Y:S01]  /*3600*/  LEA R173, R173, UR4, 0x1 ;  /* 0x00000004adad7c11 */ /* 0x000fe2000f8e08ff */
[----:B------:R-:W-:Y:S01]  /*3610*/  IMAD.IADD R175, R174, 0x1, R179 ;  /* 0x00000001aeaf7824 */ /* 0x000fe200078e02b3 */
[----:B------:R-:W-:-:S02]  /*3620*/  LEA R172, R172, UR4, 0x1 ;  /* 0x00000004acac7c11 */ /* 0x000fc4000f8e08ff */
[----:B------:R-:W-:Y:S01]  /*3630*/  SEL R128, R128, 0xffffffc0, !P1 ;  /* 0xffffffc080807807 */ /* 0x000fe20004800000 */
[----:B------:R-:W-:Y:S02]  /*3640*/  UIMAD UR27, UR25, 0x28, URZ ;  /* 0x00000028191b78a4 */ /* 0x000fe4000f8e023f */
[----:B------:R-:W-:Y:S02]  /*3650*/  UISETP.GE.AND UP0, UPT, UR6, UR7, UPT ;  /* 0x000000070600728c */ /* 0x000fe4000bf06270 */
[----:B------:R-:W-:Y:S02]  /*3660*/  UIMAD UR25, UR25, 0x38, URZ ;  /* 0x00000038191978a4 */ /* 0x000fe4000f8e023f */
[----:B------:R-:W-:Y:S01]  /*3670*/  UIADD3 UR24, UR17, UR18, URZ ;  /* 0x0000001211187290 */ /* 0x000fe2000fffe03f */
[----:B-1234-:R-:W-:-:S11]  /*3680*/  ULDC UR6, c[0x0][0x39c] ;  /* 0x0000e70000067ab9 */ /* 0x01efd60000000800 */
.L_x_1010:
        /* <DEDUP_REMOVED lines=38> */
[-C--:B------:R-:W-:Y:S01]  /*38f0*/  HMMA.16816.F32 R12, R112, R110.reuse, R12 ;  /* 0x0000006e700c723c */ /* 0x080fe2000000180c */
[----:B------:R-:W-:Y:S05]  /*3900*/  MOV R109, 0x40 ;  /* 0x00000040006d7802 */ /* 0x000fea0000000f00 */
        /* <DEDUP_REMOVED lines=28> */
[----:B------:R-:W2:Y:S01]  /*3ad0*/  MUFU.TANH R207, R5 ;  /* 0x0000000500cf7308 */ /* 0x000ea20000002400 */
        /* <DEDUP_REMOVED lines=9> */
[----:B-1----:R-:W-:Y:S07]  /*3b70*/  MOV R2, R208 ;  /* 0x000000d000027202 */ /* 0x002fee0000000f00 */
[----:B------:R1:W-:Y:S10]  /*3b80*/  MUFU.TANH R217, R7 ;  /* 0x0000000700d97308 */ /* 0x0003f40000002400 */
[----:B------:R3:W-:Y:S10]  /*3b90*/  MUFU.TANH R122, R9 ;  /* 0x00000009007a7308 */ /* 0x0007f40000002400 */
[----:B------:R4:W-:Y:S01]  /*3ba0*/  MUFU.TANH R124, R8 ;  /* 0x00000008007c7308 */ /* 0x0009e20000002400 */
[----:B-1----:R-:W1:Y:S09]  /*3bb0*/  LDSM.16.M88.4 R4, [R177+-0x3800] ;  /* 0xffc80000b104783b */ /* 0x002e720000000200 */
[----:B------:R2:W-:Y:S01]  /*3bc0*/  MUFU.TANH R136, R11 ;  /* 0x0000000b00887308 */ /* 0x0005e20000002400 */
[----:B---3--:R-:W-:Y:S05]  /*3bd0*/  IMAD.U32 R9, RZ, RZ, UR32 ;  /* 0x00000020ff097e24 */ /* 0x008fea000f8e00ff */
[----:B------:R-:W-:Y:S04]  /*3be0*/  @P2 LEA R9, R9, R244, 0x7 ;  /* 0x000000f409092211 */ /* 0x000fe800078e38ff */
[----:B------:R-:W3:Y:S01]  /*3bf0*/  MUFU.TANH R137, R10 ;  /* 0x0000000a00897308 */ /* 0x000ee20000002400 */
[----:B------:R-:W-:Y:S01]  /*3c00*/  PLOP3.LUT P2, PT, PT, PT, UP0, 0x80, 0x0 ;  /* 0x000000000000781c */ /* 0x000fe20003f4f008 */
[----:B----4-:R-:W-:Y:S01]  /*3c10*/  FMUL.FTZ R8, R236, 1.4426950216293334961 ;  /* 0x3fb8aa3bec087820 */ /* 0x010fe20000410000 */
[C---:B------:R-:W-:Y:S02]  /*3c20*/  @P0 IADD3 R0, R9.reuse, 0x1, RZ ;  /* 0x0000000109000810 */ /* 0x040fe40007ffe0ff */
[----:B------:R-:W-:Y:S02]  /*3c30*/  PLOP3.LUT P0, PT, PT, PT, UP0, 0x80, 0x0 ;  /* 0x000000000000781c */ /* 0x000fe40003f0f008 */
[----:B------:R-:W-:Y:S03]  /*3c40*/  @P5 ISETP.GE.AND P5, PT, R9, UR7, PT ;  /* 0x0000000709005c0c */ /* 0x000fe6000bfa6270 */
[----:B------:R-:W-:Y:S01]  /*3c50*/  MUFU.TANH R120, R12 ;  /* 0x0000000c00787308 */ /* 0x000fe20000002400 */
[----:B------:R-:W-:Y:S01]  /*3c60*/  FSEL R8, R8, RZ, P4 ;  /* 0x000000ff08087208 */ /* 0x000fe20002000000 */
[----:B--2---:R-:W-:Y:S01]  /*3c70*/  FMUL.FTZ R11, R235, 1.4426950216293334961 ;  /* 0x3fb8aa3beb0b7820 */ /* 0x004fe20000410000 */
[----:B------:R-:W-:Y:S01]  /*3c80*/  @P6 ISETP.GE.AND P6, PT, R0, UR7, PT ;  /* 0x0000000700006c0c */ /* 0x000fe2000bfc6270 */
[----:B------:R-:W-:Y:S01]  /*3c90*/  IMAD.MOV.U32 R0, RZ, RZ, R207 ;  /* 0x000000ffff007224 */ /* 0x000fe200078e00cf */
[----:B------:R-:W-:Y:S02]  /*3ca0*/  FSETP.NEU.FTZ.AND P4, PT, R237, -INF , PT ;  /* 0xff800000ed00780b */ /* 0x000fe40003f9d000 */
[----:B------:R-:W-:Y:S03]  /*3cb0*/  @P2 FSEL R2, R208, -INF , !P5 ;  /* 0xff800000d0022808 */ /* 0x000fe60006800000 */
[----:B------:R-:W-:Y:S01]  /*3cc0*/  MUFU.TANH R119, R13 ;  /* 0x0000000d00777308 */ /* 0x000fe20000002400 */
[----:B------:R-:W-:Y:S02]  /*3cd0*/  PLOP3.LUT P2, PT, PT, PT, UP0, 0x80, 0x0 ;  /* 0x000000000000781c */ /* 0x000fe40003f4f008 */
[----:B------:R-:W-:Y:S01]  /*3ce0*/  @P0 FSEL R0, R207, -INF , !P6 ;  /* 0xff800000cf000808 */ /* 0x000fe20007000000 */
[--C-:B------:R-:W-:Y:S01]  /*3cf0*/  FFMA.FTZ R2, R2, UR9, -R8.reuse ;  /* 0x0000000902027c23 */ /* 0x100fe20008010808 */
[----:B------:R-:W-:Y:S02]  /*3d00*/  PLOP3.LUT P0, PT, PT, PT, UP0, 0x80, 0x0 ;  /* 0x000000000000781c */ /* 0x000fe40003f0f008 */
[----:B---3--:R-:W-:Y:S03]  /*3d10*/  MOV R10, R137 ;  /* 0x00000089000a7202 */ /* 0x008fe60000000f00 */
[----:B------:R2:W-:Y:S01]  /*3d20*/  MUFU.EX2 R231, R2 ;  /* 0x0000000200e77308 */ /* 0x0005e20000000800 */
[-C--:B-1----:R-:W-:Y:S03]  /*3d30*/  HMMA.16816.F32 R20, R132, R4.reuse, R20 ;  /* 0x000000048414723c */ /* 0x082fe60000001814 */
[----:B------:R-:W-:Y:S03]  /*3d40*/  FFMA.FTZ R0, R0, UR9, -R8 ;  /* 0x0000000900007c23 */ /* 0x000fe60008010808 */
[C---:B------:R-:W-:Y:S03]  /*3d50*/  HMMA.16816.F32 R24, R104.reuse, R4, R24 ;  /* 0x000000046818723c */ /* 0x040fe60000001818 */
[----:B------:R1:W-:Y:S03]  /*3d60*/  MUFU.EX2 R230, R0 ;  /* 0x0000000000e67308 */ /* 0x0003e60000000800 */
[-C--:B------:R-:W-:Y:S07]  /*3d70*/  HMMA.16816.F32 R28, R104, R6.reuse, R28 ;  /* 0x00000006681c723c */ /* 0x080fee000000181c */
[----:B------:R-:W-:Y:S01]  /*3d80*/  MUFU.TANH R130, R14 ;  /* 0x0000000e00827308 */ /* 0x000fe20000002400 */
[----:B------:R-:W-:Y:S03]  /*3d90*/  FMUL.FTZ R4, R237, 1.4426950216293334961 ;  /* 0x3fb8aa3bed047820 */ /* 0x000fe60000410000 */
[----:B--2---:R-:W-:Y:S01]  /*3da0*/  MOV R2, R218 ;  /* 0x000000da00027202 */ /* 0x004fe20000000f00 */
[----:B------:R-:W-:Y:S05]  /*3db0*/  HMMA.16816.F32 R32, R132, R6, R32 ;  /* 0x000000068420723c */ /* 0x000fea0000001820 */
[----:B------:R-:W2:Y:S01]  /*3dc0*/  MUFU.TANH R127, R15 ;  /* 0x0000000f007f7308 */ /* 0x000ea20000002400 */
[----:B------:R-:W-:Y:S01]  /*3dd0*/  FSEL R4, R4, RZ, P4 ;  /* 0x000000ff04047208 */ /* 0x000fe20002000000 */
[----:B------:R-:W-:Y:S01]  /*3de0*/  FMUL.FTZ R20, R20, UR6 ;  /* 0x0000000614147c20 */ /* 0x000fe20008410000 */
[----:B------:R-:W-:Y:S03]  /*3df0*/  @P3 FSEL R2, R218, -INF , !P5 ;  /* 0xff800000da023808 */ /* 0x000fe60006800000 */
[----:B------:R-:W-:Y:S01]  /*3e00*/  FMUL.FTZ R21, R21, UR6 ;  /* 0x0000000615157c20 */ /* 0x000fe20008410000 */
[----:B------:R-:W-:Y:S02]  /*3e10*/  FSETP.NEU.FTZ.AND P4, PT, R234, -INF , PT ;  /* 0xff800000ea00780b */ /* 0x000fe40003f9d000 */
[----:B------:R-:W-:Y:S01]  /*3e20*/  MOV R5, R217 ;  /* 0x000000d900057202 */ /* 0x000fe20000000f00 */
[----:B------:R-:W3:Y:S01]  /*3e30*/  MUFU.TANH R206, R16 ;  /* 0x0000001000ce7308 */ /* 0x000ee20000002400 */
[--C-:B-1----:R-:W-:Y:S01]  /*3e40*/  FFMA.FTZ R0, R2, UR9, -R4.reuse ;  /* 0x0000000902007c23 */ /* 0x102fe20008010804 */
[----:B------:R-:W-:Y:S01]  /*3e50*/  FMUL.FTZ R22, R22, UR6 ;  /* 0x0000000616167c20 */ /* 0x000fe20008410000 */
[----:B------:R-:W-:Y:S01]  /*3e60*/  FMUL.FTZ R23, R23, UR6 ;  /* 0x0000000617177c20 */ /* 0x000fe20008410000 */
[----:B------:R-:W-:Y:S01]  /*3e70*/  FMUL.FTZ R24, R24, UR6 ;  /* 0x0000000618187c20 */ /* 0x000fe20008410000 */
[----:B------:R-:W-:Y:S01]  /*3e80*/  FMUL.FTZ R28, R28, UR6 ;  /* 0x000000061c1c7c20 */ /* 0x000fe20008410000 */
[----:B------:R-:W-:Y:S01]  /*3e90*/  FMUL.FTZ R29, R29, UR6 ;  /* 0x000000061d1d7c20 */ /* 0x000fe20008410000 */
[----:B------:R-:W-:Y:S03]  /*3ea0*/  FMUL.FTZ R30, R30, UR6 ;  /* 0x000000061e1e7c20 */ /* 0x000fe60008410000 */
[----:B------:R1:W-:Y:S01]  /*3eb0*/  MUFU.EX2 R232, R0 ;  /* 0x0000000000e87308 */ /* 0x0003e20000000800 */
[----:B------:R-:W-:Y:S01]  /*3ec0*/  @P2 FSEL R5, R217, -INF , !P6 ;  /* 0xff800000d9052808 */ /* 0x000fe20007000000 */
[----:B------:R-:W-:Y:S01]  /*3ed0*/  FMUL.FTZ R2, R234, 1.4426950216293334961 ;  /* 0x3fb8aa3bea027820 */ /* 0x000fe20000410000 */
[----:B------:R-:W-:Y:S01]  /*3ee0*/  PLOP3.LUT P2, PT, PT, PT, UP0, 0x80, 0x0 ;  /* 0x000000000000781c */ /* 0x000fe20003f4f008 */
[----:B--2---:R-:W-:Y:S01]  /*3ef0*/  IMAD.MOV.U32 R7, RZ, RZ, R127 ;  /* 0x000000ffff077224 */ /* 0x004fe200078e007f */
[----:B------:R-:W-:Y:S01]  /*3f00*/  PLOP3.LUT P3, PT, PT, PT, UP0, 0x80, 0x0 ;  /* 0x000000000000781c */ /* 0x000fe20003f6f008 */
[----:B------:R-:W-:Y:S01]  /*3f10*/  FMUL.FTZ R32, R32, UR6 ;  /* 0x0000000620207c20 */ /* 0x000fe20008410000 */
[----:B------:R-:W-:Y:S03]  /*3f20*/  FSEL R2, R2, RZ, P4 ;  /* 0x000000ff02027208 */ /* 0x000fe60002000000 */
[----:B------:R-:W-:Y:S01]  /*3f30*/  MUFU.TANH R205, R17 ;  /* 0x0000001100cd7308 */ /* 0x000fe20000002400 */
[----:B------:R-:W-:Y:S01]  /*3f40*/  FSETP.NEU.FTZ.AND P4, PT, R235, -INF , PT ;  /* 0xff800000eb00780b */ /* 0x000fe20003f9d000 */
[----:B------:R-:W-:Y:S01]  /*3f50*/  FMUL.FTZ R33, R33, UR6 ;  /* 0x0000000621217c20 */ /* 0x000fe20008410000 */
[----:B------:R-:W-:Y:S01]  /*3f60*/  FMUL.FTZ R34, R34, UR6 ;  /* 0x0000000622227c20 */ /* 0x000fe20008410000 */
[----:B------:R-:W-:Y:S01]  /*3f70*/  FMUL.FTZ R35, R35, UR6 ;  /* 0x0000000623237c20 */ /* 0x000fe20008410000 */
[----:B------:R-:W-:Y:S01]  /*3f80*/  FMUL.FTZ R31, R31, UR6 ;  /* 0x000000061f1f7c20 */ /* 0x000fe20008410000 */
[----:B------:R-:W-:Y:S01]  /*3f90*/  FMUL.FTZ R25, R25, UR6 ;  /* 0x0000000619197c20 */ /* 0x000fe20008410000 */
[----:B------:R-:W-:Y:S03]  /*3fa0*/  FMUL.FTZ R26, R26, UR6 ;  /* 0x000000061a1a7c20 */ /* 0x000fe60008410000 */
[----:B------:R-:W2:Y:S01]  /*3fb0*/  MUFU.TANH R211, R18 ;  /* 0x0000001200d37308 */ /* 0x000ea20000002400 */
[----:B-1----:R-:W-:Y:S01]  /*3fc0*/  FFMA.FTZ R0, R5, UR9, -R4 ;  /* 0x0000000905007c23 */ /* 0x002fe20008010804 */
[----:B------:R-:W-:Y:S01]  /*3fd0*/  FMUL.FTZ R27, R27, UR6 ;  /* 0x000000061b1b7c20 */ /* 0x000fe20008410000 */
[----:B------:R-:W-:Y:S01]  /*3fe0*/  @P3 FSEL R10, R137, -INF , !P5 ;  /* 0xff800000890a3808 */ /* 0x000fe20006800000 */
[----:B------:R-:W-:Y:S01]  /*3ff0*/  IMAD.MOV.U32 R5, RZ, RZ, R122 ;  /* 0x000000ffff057224 */ /* 0x000fe200078e007a */
[----:B------:R-:W-:Y:S02]  /*4000*/  @P0 FSEL R5, R122, -INF , !P6 ;  /* 0xff8000007a050808 */ /* 0x000fe40007000000 */
[----:B------:R-:W-:Y:S03]  /*4010*/  PLOP3.LUT P3, PT, PT, PT, UP0, 0x80, 0x0 ;  /* 0x000000000000781c */ /* 0x000fe60003f6f008 */
[----:B------:R1:W-:Y:S01]  /*4020*/  MUFU.EX2 R233, R0 ;  /* 0x0000000000e97308 */ /* 0x0003e20000000800 */
[----:B------:R-:W-:Y:S01]  /*4030*/  PLOP3.LUT P0, PT, PT, PT, UP0, 0x80, 0x0 ;  /* 0x000000000000781c */ /* 0x000fe20003f0f008 */
[--C-:B------:R-:W-:Y:S08]  /*4040*/  FFMA.FTZ R5, R5, UR9, -R2.reuse ;  /* 0x0000000905057c23 */ /* 0x100ff00008010802 */
[----:B------:R-:W-:Y:S10]  /*4050*/  MUFU.EX2 R184, R5 ;  /* 0x0000000500b87308 */ /* 0x000ff40000000800 */
[----:B------:R-:W-:Y:S01]  /*4060*/  MUFU.TANH R210, R19 ;  /* 0x0000001300d27308 */ /* 0x000fe20000002400 */
        /* <DEDUP_REMOVED lines=9> */
[----:B----4-:R-:W-:Y:S02]  /*4100*/  FSEL R0, R11, RZ, P4 ;  /* 0x000000ff0b007208 */ /* 0x010fe40002000000 */
[----:B------:R-:W-:Y:S02]  /*4110*/  MOV R11, R136 ;  /* 0x00000088000b7202 */ /* 0x000fe40000000f00 */
[----:B------:R-:W-:Y:S01]  /*4120*/  @P2 FSEL R11, R136, -INF , !P6 ;  /* 0xff800000880b2808 */ /* 0x000fe20007000000 */
[--C-:B------:R-:W-:Y:S01]  /*4130*/  FFMA.FTZ R5, R10, UR9, -R0.reuse ;  /* 0x000000090a057c23 */ /* 0x100fe20008010800 */
[----:B------:R-:W-:Y:S03]  /*4140*/  PLOP3.LUT P2, PT, PT, PT, UP0, 0x80, 0x0 ;  /* 0x000000000000781c */ /* 0x000fe60003f4f008 */
[----:B------:R-:W-:Y:S01]  /*4150*/  MUFU.TANH R209, R23 ;  /* 0x0000001700d17308 */ /* 0x000fe20000002400 */
[----:B------:R-:W-:Y:S02]  /*4160*/  MOV R10, R120 ;  /* 0x00000078000a7202 */ /* 0x000fe40000000f00 */
[----:B------:R-:W-:Y:S02]  /*4170*/  PLOP3.LUT P4, PT, PT, PT, UP0, 0x80, 0x0 ;  /* 0x000000000000781c */ /* 0x000fe40003f8f008 */
[----:B------:R-:W-:Y:S05]  /*4180*/  PLOP3.LUT P6, PT, PT, PT, UP0, 0x80, 0x0 ;  /* 0x000000000000781c */ /* 0x000fea0003fcf008 */
[----:B------:R4:W-:Y:S10]  /*4190*/  MUFU.EX2 R190, R5 ;  /* 0x0000000500be7308 */ /* 0x0009f40000000800 */
[----:B------:R-:W1:Y:S10]  /*41a0*/  MUFU.TANH R116, R24 ;  /* 0x0000001800747308 */ /* 0x000e740000002400 */
[----:B------:R-:W-:Y:S01]  /*41b0*/  MUFU.TANH R115, R25 ;  /* 0x0000001900737308 */ /* 0x000fe20000002400 */
[----:B----4-:R-:W-:Y:S09]  /*41c0*/  FFMA.FTZ R5, R11, UR9, -R0 ;  /* 0x000000090b057c23 */ /* 0x010ff20008010800 */
[----:B------:R4:W-:Y:S10]  /*41d0*/  MUFU.EX2 R189, R5 ;  /* 0x0000000500bd7308 */ /* 0x0009f40000000800 */
[----:B------:R-:W1:Y:S10]  /*41e0*/  MUFU.TANH R123, R26 ;  /* 0x0000001a007b7308 */ /* 0x000e740000002400 */
[----:B------:R-:W-:Y:S01]  /*41f0*/  MUFU.TANH R121, R27 ;  /* 0x0000001b00797308 */ /* 0x000fe20000002400 */
[----:B----4-:R-:W-:Y:S02]  /*4200*/  @P3 IADD3 R5, R9, 0x8, RZ ;  /* 0x0000000809053810 */ /* 0x010fe40007ffe0ff */
[----:B------:R-:W-:Y:S02]  /*4210*/  PLOP3.LUT P3, PT, PT, PT, UP0, 0x80, 0x0 ;  /* 0x000000000000781c */ /* 0x000fe40003f6f008 */
[----:B------:R-:W-:Y:S01]  /*4220*/  @P5 ISETP.GE.AND P5, PT, R5, UR7, PT ;  /* 0x0000000705005c0c */ /* 0x000fe2000bfa6270 */
[----:B------:R-:W-:Y:S01]  /*4230*/  @P0 VIADD R5, R9, 0x9 ;  /* 0x0000000909050836 */ /* 0x000fe20000000000 */
[----:B------:R-:W-:Y:S03]  /*4240*/  PLOP3.LUT P0, PT, PT, PT, UP0, 0x80, 0x0 ;  /* 0x000000000000781c */ /* 0x000fe60003f0f008 */
[----:B------:R-:W4:Y:S01]  /*4250*/  MUFU.TANH R114, R28 ;  /* 0x0000001c00727308 */ /* 0x000f220000002400 */
[----:B------:R-:W-:Y:S02]  /*4260*/  @P2 FSEL R10, R120, -INF , !P5 ;  /* 0xff800000780a2808 */ /* 0x000fe40006800000 */
[----:B------:R-:W-:Y:S02]  /*4270*/  @P6 ISETP.GE.AND P6, PT, R5, UR7, PT ;  /* 0x0000000705006c0c */ /* 0x000fe4000bfc6270 */
[----:B------:R-:W-:Y:S01]  /*4280*/  MOV R5, R119 ;  /* 0x0000007700057202 */ /* 0x000fe20000000f00 */
[--C-:B------:R-:W-:Y:S01]  /*4290*/  FFMA.FTZ R6, R10, UR9, -R2.reuse ;  /* 0x000000090a067c23 */ /* 0x100fe20008010802 */
[----:B------:R-:W-:Y:S03]  /*42a0*/  PLOP3.LUT P2, PT, PT, PT, UP0, 0x80, 0x0 ;  /* 0x000000000000781c */ /* 0x000fe60003f4f008 */
[----:B------:R-:W-:Y:S01]  /*42b0*/  MUFU.TANH R111, R29 ;  /* 0x0000001d006f7308 */ /* 0x000fe20000002400 */
[----:B------:R-:W-:Y:S02]  /*42c0*/  @P0 FSEL R5, R119, -INF , !P6 ;  /* 0xff80000077050808 */ /* 0x000fe40007000000 */
[----:B------:R-:W-:Y:S07]  /*42d0*/  PLOP3.LUT P0, PT, PT, PT, UP0, 0x80, 0x0 ;  /* 0x000000000000781c */ /* 0x000fee0003f0f008 */
[----:B------:R3:W-:Y:S01]  /*42e0*/  MUFU.EX2 R134, R6 ;  /* 0x0000000600867308 */ /* 0x0007e20000000800 */
[----:B------:R-:W-:Y:S01]  /*42f0*/  FFMA.FTZ R5, R5, UR9, -R2 ;  /* 0x0000000905057c23 */ /* 0x000fe20008010802 */
[----:B------:R-:W-:Y:S02]  /*4300*/  @P2 FSEL R7, R127, -INF , !P6 ;  /* 0xff8000007f072808 */ /* 0x000fe40007000000 */
[----:B------:R-:W-:Y:S06]  /*4310*/  PLOP3.LUT P2, PT, PT, PT, UP0, 0x80, 0x0 ;  /* 0x000000000000781c */ /* 0x000fec0003f4f008 */
[----:B------:R2:W-:Y:S10]  /*4320*/  MUFU.EX2 R133, R5 ;  /* 0x0000000500857308 */ /* 0x0005f40000000800 */
[----:B------:R-:W4:Y:S01]  /*4330*/  MUFU.TANH R195, R32 ;  /* 0x0000002000c37308 */ /* 0x000f220000002400 */
[----:B---3--:R-:W-:Y:S02]  /*4340*/  MOV R6, R130 ;  /* 0x0000008200067202 */ /* 0x008fe40000000f00 */
[----:B------:R-:W-:Y:S02]  /*4350*/  @P3 FSEL R6, R130, -INF , !P5 ;  /* 0xff80000082063808 */ /* 0x000fe40006800000 */
[----:B------:R-:W-:Y:S05]  /*4360*/  PLOP3.LUT P3, PT, PT, PT, UP0, 0x80, 0x0 ;  /* 0x000000000000781c */ /* 0x000fea0003f6f008 */
[----:B------:R-:W-:Y:S01]  /*4370*/  MUFU.TANH R200, R33 ;  /* 0x0000002100c87308 */ /* 0x000fe20000002400 */
[--C-:B--2---:R-:W-:Y:S01]  /*4380*/  FFMA.FTZ R5, R6, UR9, -R0.reuse ;  /* 0x0000000906057c23 */ /* 0x104fe20008010800 */
[----:B------:R-:W-:Y:S02]  /*4390*/  MOV R6, R206 ;  /* 0x000000ce00067202 */ /* 0x000fe40000000f00 */
[----:B------:R-:W-:Y:S02]  /*43a0*/  @P0 FSEL R6, R206, -INF , !P5 ;  /* 0xff800000ce060808 */ /* 0x000fe40006800000 */
[----:B------:R-:W-:Y:S04]  /*43b0*/  PLOP3.LUT P0, PT, PT, PT, UP0, 0x80, 0x0 ;  /* 0x000000000000781c */ /* 0x000fe80003f0f008 */
[----:B------:R2:W-:Y:S10]  /*43c0*/  MUFU.EX2 R188, R5 ;  /* 0x0000000500bc7308 */ /* 0x0005f40000000800 */
[----:B------:R-:W-:Y:S10]  /*43d0*/  MUFU.TANH R202, R34 ;  /* 0x0000002200ca7308 */ /* 0x000ff40000002400 */
[----:B------:R-:W-:Y:S01]  /*43e0*/  MUFU.TANH R201, R35 ;  /* 0x0000002300c97308 */ /* 0x000fe20000002400 */
[----:B--2---:R-:W-:Y:S01]  /*43f0*/  FFMA.FTZ R5, R7, UR9, -R0 ;  /* 0x0000000907057c23 */ /* 0x004fe20008010800 */
[----:B------:R-:W-:Y:S01]  /*4400*/  FFMA.FTZ R7, R6, UR9, -R8 ;  /* 0x0000000906077c23 */ /* 0x000fe20008010808 */
[----:B------:R-:W-:Y:S02]  /*4410*/  MOV R6, R211 ;  /* 0x000000d300067202 */ /* 0x000fe40000000f00 */
[----:B------:R-:W-:Y:S02]  /*4420*/  @P4 FSEL R6, R211, -INF , !P5 ;  /* 0xff800000d3064808 */ /* 0x000fe40006800000 */
[----:B------:R-:W-:Y:S03]  /*4430*/  PLOP3.LUT P5, PT, PT, PT, UP0, 0x80, 0x0 ;  /* 0x000000000000781c */ /* 0x000fe60003faf008 */
[----:B------:R2:W-:Y:S01]  /*4440*/  MUFU.EX2 R187, R5 ;  /* 0x0000000500bb7308 */ /* 0x0005e20000000800 */
[----:B------:R-:W-:Y:S01]  /*4450*/  PLOP3.LUT P4, PT, PT, PT, UP0, 0x80, 0x0 ;  /* 0x000000000000781c */ /* 0x000fe20003f8f008 */
[----:B------:R-:W-:Y:S08]  /*4460*/  FFMA.FTZ R6, R6, UR9, -R4 ;  /* 0x0000000906067c23 */ /* 0x000ff00008010804 */
[----:B------:R3:W-:Y:S10]  /*4470*/  MUFU.EX2 R222, R7 ;  /* 0x0000000700de7308 */ /* 0x0007f40000000800 */
[----:B------:R1:W-:Y:S01]  /*4480*/  MUFU.EX2 R229, R6 ;  /* 0x0000000600e57308 */ /* 0x0003e20000000800 */
[----:B--2---:R-:W-:Y:S02]  /*4490*/  MOV R5, R205 ;  /* 0x000000cd00057202 */ /* 0x004fe40000000f00 */
[----:B------:R-:W-:Y:S02]  /*44a0*/  @P2 FSEL R5, R205, -INF , !P6 ;  /* 0xff800000cd052808 */ /* 0x000fe40007000000 */
[----:B------:R-:W-:Y:S03]  /*44b0*/  PLOP3.LUT P2, PT, PT, PT, UP0, 0x80, 0x0 ;  /* 0x000000000000781c */ /* 0x000fe60003f4f008 */
[--C-:B------:R-:W-:Y:S01]  /*44c0*/  FFMA.FTZ R5, R5, UR9, -R8.reuse ;  /* 0x0000000905057c23 */ /* 0x100fe20008010808 */
[----:B---3--:R-:W-:Y:S01]  /*44d0*/  @P0 VIADD R7, R9, 0x10 ;  /* 0x0000001009070836 */ /* 0x008fe20000000000 */
[----:B------:R-:W-:Y:S01]  /*44e0*/  PLOP3.LUT P0, PT, PT, PT, UP0, 0x80, 0x0 ;  /* 0x000000000000781c */ /* 0x000fe20003f0f008 */
[----:B------:R-:W2:Y:S03]  /*44f0*/  MUFU.TANH R118, R30 ;  /* 0x0000001e00767308 */ /* 0x000ea60000002400 */
[----:B------:R-:W-:Y:S02]  /*4500*/  @P3 ISETP.GE.AND P3, PT, R7, UR7, PT ;  /* 0x0000000707003c0c */ /* 0x000fe4000bf66270 */
[----:B------:R-:W-:Y:S02]  /*4510*/  @P5 IADD3 R7, R9, 0x11, RZ ;  /* 0x0000001109075810 */ /* 0x000fe40007ffe0ff */
[----:B-1----:R-:W-:Y:S03]  /*4520*/  MOV R6, R203 ;  /* 0x000000cb00067202 */ /* 0x002fe60000000f00 */
[----:B------:R1:W-:Y:S01]  /*4530*/  MUFU.EX2 R221, R5 ;  /* 0x0000000500dd7308 */ /* 0x0003e20000000800 */
[----:B------:R-:W-:Y:S02]  /*4540*/  @P4 ISETP.GE.AND P4, PT, R7, UR7, PT ;  /* 0x0000000707004c0c */ /* 0x000fe4000bf86270 */
[----:B------:R-:W-:Y:S02]  /*4550*/  PLOP3.LUT P5, PT, PT, PT, UP0, 0x80, 0x0 ;  /* 0x000000000000781c */ /* 0x000fe40003faf008 */
[----:B------:R-:W-:Y:S02]  /*4560*/  @P0 FSEL R6, R203, -INF , !P3 ;  /* 0xff800000cb060808 */ /* 0x000fe40005800000 */
[----:B------:R-:W-:Y:S03]  /*4570*/  PLOP3.LUT P0, PT, PT, PT, UP0, 0x80, 0x0 ;  /* 0x000000000000781c */ /* 0x000fe60003f0f008 */
[----:B------:R-:W-:Y:S01]  /*4580*/  MUFU.TANH R117, R31 ;  /* 0x0000001f00757308 */ /* 0x000fe20000002400 */
[----:B------:R-:W-:Y:S09]  /*4590*/  FFMA.FTZ R6, R6, UR9, -R8 ;  /* 0x0000000906067c23 */ /* 0x000ff20008010808 */
[----:B------:R3:W-:Y:S01]  /*45a0*/  MUFU.EX2 R219, R6 ;  /* 0x0000000600db7308 */ /* 0x0007e20000000800 */
[----:B-1----:R-:W-:Y:S02]  /*45b0*/  MOV R5, R210 ;  /* 0x000000d200057202 */ /* 0x002fe40000000f00 */
[----:B------:R-:W-:Y:S02]  /*45c0*/  @P2 FSEL R5, R210, -INF , !P6 ;  /* 0xff800000d2052808 */ /* 0x000fe40007000000 */
[----:B------:R-:W-:Y:S02]  /*45d0*/  PLOP3.LUT P2, PT, PT, PT, UP0, 0x80, 0x0 ;  /* 0x000000000000781c */ /* 0x000fe40003f4f008 */
[----:B------:R-:W-:Y:S01]  /*45e0*/  PLOP3.LUT P6, PT, PT, PT, UP0, 0x80, 0x0 ;  /* 0x000000000000781c */ /* 0x000fe20003fcf008 */
[--C-:B------:R-:W-:Y:S04]  /*45f0*/  FFMA.FTZ R5, R5, UR9, -R4.reuse ;  /* 0x0000000905057c23 */ /* 0x100fe80008010804 */
[----:B------:R1:W2:Y:S01]  /*4600*/  MUFU.EX2 R228, R5 ;  /* 0x0000000500e47308 */ /* 0x0002a20000000800 */
[----:B---3--:R-:W-:Y:S02]  /*4610*/  MOV R6, R212 ;  /* 0x000000d400067202 */ /* 0x008fe40000000f00 */
[----:B------:R-:W-:Y:S02]  /*4620*/  @P0 FSEL R6, R212, -INF , !P3 ;  /* 0xff800000d4060808 */ /* 0x000fe40005800000 */
[----:B------:R-:W-:Y:S03]  /*4630*/  PLOP3.LUT P0, PT, PT, PT, UP0, 0x80, 0x0 ;  /* 0x000000000000781c */ /* 0x000fe60003f0f008 */
[----:B------:R-:W-:Y:S01]  /*4640*/  @P6 IADD3 R7, R9, 0x18, RZ ;  /* 0x0000001809076810 */ /* 0x000fe20007ffe0ff */
[----:B------:R-:W-:Y:S01]  /*4650*/  FFMA.FTZ R6, R6, UR9, -R4 ;  /* 0x0000000906067c23 */ /* 0x000fe20008010804 */
[----:B------:R-:W-:Y:S03]  /*4660*/  PLOP3.LUT P6, PT, PT, PT, UP0, 0x80, 0x0 ;  /* 0x000000000000781c */ /* 0x000fe60003fcf008 */
[----:B------:R3:W-:Y:S01]  /*4670*/  MUFU.EX2 R225, R6 ;  /* 0x0000000600e17308 */ /* 0x0007e20000000800 */
[----:B-1----:R-:W-:Y:S01]  /*4680*/  IMAD.MOV.U32 R5, RZ, RZ, R204 ;  /* 0x000000ffff057224 */ /* 0x002fe200078e00cc */
[----:B------:R-:W-:Y:S02]  /*4690*/  @P2 FSEL R5, R204, -INF , !P4 ;  /* 0xff800000cc052808 */ /* 0x000fe40006000000 */
[----:B------:R-:W-:Y:S03]  /*46a0*/  PLOP3.LUT P2, PT, PT, PT, UP0, 0x80, 0x0 ;  /* 0x000000000000781c */ /* 0x000fe60003f4f008 */
[----:B------:R-:W-:Y:S04]  /*46b0*/  FFMA.FTZ R5, R5, UR9, -R8 ;  /* 0x0000000905057c23 */ /* 0x000fe80008010808 */
[----:B------:R1:W-:Y:S01]  /*46c0*/  MUFU.EX2 R220, R5 ;  /* 0x0000000500dc7308 */ /* 0x0003e20000000800 */
[----:B---3--:R-:W-:Y:S02]  /*46d0*/  MOV R6, R116 ;  /* 0x0000007400067202 */ /* 0x008fe40000000f00 */
[----:B------:R-:W-:Y:S02]  /*46e0*/  @P5 FSEL R6, R116, -INF , !P3 ;  /* 0xff80000074065808 */ /* 0x000fe40005800000 */
[----:B------:R-:W-:Y:S03]  /*46f0*/  PLOP3.LUT P5, PT, PT, PT, UP0, 0x80, 0x0 ;  /* 0x000000000000781c */ /* 0x000fe60003faf008 */
[----:B------:R-:W-:Y:S01]  /*4700*/  FFMA.FTZ R6, R6, UR9, -R2 ;  /* 0x0000000906067c23 */ /* 0x000fe20008010802 */
[----:B-1----:R-:W-:Y:S03]  /*4710*/  MOV R5, R209 ;  /* 0x000000d100057202 */ /* 0x002fe60000000f00 */
[----:B------:R1:W-:Y:S01]  /*4720*/  MUFU.EX2 R131, R6 ;  /* 0x0000000600837308 */ /* 0x0003e20000000800 */
[----:B------:R-:W-:Y:S02]  /*4730*/  @P2 FSEL R5, R209, -INF , !P4 ;  /* 0xff800000d1052808 */ /* 0x000fe40006000000 */
[----:B------:R-:W-:Y:S03]  /*4740*/  PLOP3.LUT P2, PT, PT, PT, UP0, 0x80, 0x0 ;  /* 0x000000000000781c */ /* 0x000fe60003f4f008 */
[----:B------:R-:W-:Y:S01]  /*4750*/  @P5 ISETP.GE.AND P5, PT, R7, UR7, PT ;  /* 0x0000000707005c0c */ /* 0x000fe2000bfa6270 */
[----:B------:R-:W-:Y:S04]  /*4760*/  FFMA.FTZ R5, R5, UR9, -R4 ;  /* 0x0000000905057c23 */ /* 0x000fe80008010804 */
[----:B------:R3:W-:Y:S01]  /*4770*/  MUFU.EX2 R227, R5 ;  /* 0x0000000500e37308 */ /* 0x0007e20000000800 */
[----:B-1----:R-:W-:Y:S04]  /*4780*/  MOV R6, R123 ;  /* 0x0000007b00067202 */ /* 0x002fe80000000f00 */
[----:B------:R-:W-:Y:S02]  /*4790*/  @P2 FSEL R6, R123, -INF , !P3 ;  /* 0xff8000007b062808 */ /* 0x000fe40005800000 */
[----:B------:R-:W-:Y:S02]  /*47a0*/  PLOP3.LUT P2, PT, PT, PT, UP0, 0x80, 0x0 ;  /* 0x000000000000781c */ /* 0x000fe40003f4f008 */
[----:B------:R-:W-:Y:S01]  /*47b0*/  PLOP3.LUT P3, PT, PT, PT, UP0, 0x80, 0x0 ;  /* 0x000000000000781c */ /* 0x000fe20003f6f008 */
[----:B------:R-:W-:Y:S01]  /*47c0*/  FFMA.FTZ R6, R6, UR9, -R0 ;  /* 0x0000000906067c23 */ /* 0x000fe20008010800 */
[----:B---3--:R-:W-:Y:S01]  /*47d0*/  IMAD.MOV.U32 R5, RZ, RZ, R115 ;  /* 0x000000ffff057224 */ /* 0x008fe200078e0073 */
[----:B------:R-:W-:Y:S02]  /*47e0*/  @P0 FSEL R5, R115, -INF , !P4 ;  /* 0xff80000073050808 */ /* 0x000fe40006000000 */
[----:B------:R4:W-:Y:S01]  /*47f0*/  MUFU.EX2 R139, R6 ;  /* 0x00000006008b7308 */ /* 0x0009e20000000800 */
[----:B------:R-:W-:Y:S02]  /*4800*/  PLOP3.LUT P0, PT, PT, PT, UP0, 0x80, 0x0 ;  /* 0x000000000000781c */ /* 0x000fe40003f0f008 */
[----:B------:R-:W-:Y:S05]  /*4810*/  FFMA.FTZ R5, R5, UR9, -R2 ;  /* 0x0000000905057c23 */ /* 0x000fea0008010802 */
[----:B------:R-:W-:Y:S02]  /*4820*/  @P3 IADD3 R9, R9, 0x19, RZ ;  /* 0x0000001909093810 */ /* 0x000fe40007ffe0ff */
[----:B------:R1:W-:Y:S01]  /*4830*/  MUFU.EX2 R129, R5 ;  /* 0x0000000500817308 */ /* 0x0003e20000000800 */
[----:B------:R-:W-:Y:S02]  /*4840*/  PLOP3.LUT P3, PT, PT, PT, UP0, 0x80, 0x0 ;  /* 0x000000000000781c */ /* 0x000fe40003f6f008 */
[----:B------:R-:W-:Y:S01]  /*4850*/  @P6 ISETP.GE.AND P6, PT, R9, UR7, PT ;  /* 0x0000000709006c0c */ /* 0x000fe2000bfc6270 */
[----:B----4-:R-:W-:Y:S01]  /*4860*/  IMAD.MOV.U32 R6, RZ, RZ, R114 ;  /* 0x000000ffff067224 */ /* 0x010fe200078e0072 */
[----:B------:R-:W-:Y:S02]  /*4870*/  @P2 FSEL R6, R114, -INF , !P5 ;  /* 0xff80000072062808 */ /* 0x000fe40006800000 */
[----:B------:R-:W-:Y:S03]  /*4880*/  PLOP3.LUT P2, PT, PT, PT, UP0, 0x80, 0x0 ;  /* 0x000000000000781c */ /* 0x000fe60003f4f008 */
[----:B------:R-:W-:Y:S01]  /*4890*/  FFMA.FTZ R6, R6, UR9, -R2 ;  /* 0x0000000906067c23 */ /* 0x000fe20008010802 */
[----:B-1----:R-:W-:Y:S02]  /*48a0*/  MOV R5, R121 ;  /* 0x0000007900057202 */ /* 0x002fe40000000f00 */
[----:B------:R-:W-:Y:S01]  /*48b0*/  @P0 FSEL R5, R121, -INF , !P4 ;  /* 0xff80000079050808 */ /* 0x000fe20006000000 */
[----:B------:R1:W-:Y:S01]  /*48c0*/  MUFU.EX2 R126, R6 ;  /* 0x00000006007e7308 */ /* 0x0003e20000000800 */
[----:B------:R-:W-:Y:S03]  /*48d0*/  PLOP3.LUT P0, PT, PT, PT, UP0, 0x80, 0x0 ;  /* 0x000000000000781c */ /* 0x000fe60003f0f008 */
[----:B------:R-:W-:Y:S06]  /*48e0*/  FFMA.FTZ R5, R5, UR9, -R0 ;  /* 0x0000000905057c23 */ /* 0x000fec0008010800 */
[----:B------:R3:W-:Y:S01]  /*48f0*/  MUFU.EX2 R138, R5 ;  /* 0x00000005008a7308 */ /* 0x0007e20000000800 */
[----:B-1----:R-:W-:Y:S02]  /*4900*/  MOV R6, R195 ;  /* 0x000000c300067202 */ /* 0x002fe40000000f00 */
[----:B------:R-:W-:Y:S02]  /*4910*/  @P3 FSEL R6, R195, -INF , !P5 ;  /* 0xff800000c3063808 */ /* 0x000fe40006800000 */
[----:B------:R-:W-:Y:S02]  /*4920*/  PLOP3.LUT P3, PT, PT, PT, UP0, 0x80, 0x0 ;  /* 0x000000000000781c */ /* 0x000fe40003f6f008 */
[----:B---3--:R-:W-:Y:S02]  /*4930*/  MOV R5, R111 ;  /* 0x0000006f00057202 */ /* 0x008fe40000000f00 */
[----:B------:R-:W-:Y:S02]  /*4940*/  @P0 FSEL R5, R111, -INF , !P6 ;  /* 0xff8000006f050808 */ /* 0x000fe40007000000 */
[----:B------:R-:W-:Y:S03]  /*4950*/  PLOP3.LUT P0, PT, PT, PT, UP0, 0x80, 0x0 ;  /* 0x000000000000781c */ /* 0x000fe60003f0f008 */
[----:B------:R-:W-:Y:S01]  /*4960*/  FFMA.FTZ R2, R5, UR9, -R2 ;  /* 0x0000000905027c23 */ /* 0x000fe20008010802 */
[----:B------:R-:W-:Y:S01]  /*4970*/  FFMA.FTZ R5, R6, UR9, -R8 ;  /* 0x0000000906057c23 */ /* 0x000fe20008010808 */
[----:B--2---:R-:W-:Y:S02]  /*4980*/  MOV R6, R118 ;  /* 0x0000007600067202 */ /* 0x004fe40000000f00 */
[----:B------:R1:W-:Y:S01]  /*4990*/  MUFU.EX2 R125, R2 ;  /* 0x00000002007d7308 */ /* 0x0003e20000000800 */
[----:B------:R-:W-:Y:S05]  /*49a0*/  @P3 FSEL R6, R118, -INF , !P5 ;  /* 0xff80000076063808 */ /* 0x000fea0006800000 */
[----:B------:R-:W-:Y:S04]  /*49b0*/  FFMA.FTZ R6, R6, UR9, -R0 ;  /* 0x0000000906067c23 */ /* 0x000fe80008010800 */
[----:B------:R2:W-:Y:S10]  /*49c0*/  MUFU.EX2 R216, R5 ;  /* 0x0000000500d87308 */ /* 0x0005f40000000800 */
[----:B------:R3:W-:Y:S01]  /*49d0*/  MUFU.EX2 R135, R6 ;  /* 0x0000000600877308 */ /* 0x0007e20000000800 */
[----:B-1----:R-:W-:Y:S01]  /*49e0*/  IMAD.MOV.U32 R2, RZ, RZ, R200 ;  /* 0x000000ffff027224 */ /* 0x002fe200078e00c8 */
[----:B------:R-:W-:Y:S02]  /*49f0*/  @P0 FSEL R2, R200, -INF , !P6 ;  /* 0xff800000c8020808 */ /* 0x000fe40007000000 */
[----:B------:R-:W-:Y:S03]  /*4a00*/  PLOP3.LUT P0, PT, PT, PT, UP0, 0x80, 0x0 ;  /* 0x000000000000781c */ /* 0x000fe60003f0f008 */
[----:B------:R-:W-:Y:S01]  /*4a10*/  FFMA.FTZ R8, R2, UR9, -R8 ;  /* 0x0000000902087c23 */ /* 0x000fe20008010808 */
[----:B------:R-:W-:Y:S02]  /*4a20*/  MOV R2, R201 ;  /* 0x000000c900027202 */ /* 0x000fe40000000f00 */
[----:B--2---:R-:W-:Y:S01]  /*4a30*/  MOV R5, R202 ;  /* 0x000000ca00057202 */ /* 0x004fe20000000f00 */
[----:B------:R-:W-:Y:S01]  /*4a40*/  MUFU.EX2 R215, R8 ;  /* 0x0000000800d77308 */ /* 0x000fe20000000800 */
[----:B------:R-:W-:Y:S02]  /*4a50*/  @P2 FSEL R5, R202, -INF , !P5 ;  /* 0xff800000ca052808 */ /* 0x000fe40006800000 */
[----:B------:R-:W-:Y:S03]  /*4a60*/  PLOP3.LUT P2, PT, PT, PT, UP0, 0x80, 0x0 ;  /* 0x000000000000781c */ /* 0x000fe60003f4f008 */
[----:B------:R-:W-:Y:S01]  /*4a70*/  @P0 FSEL R2, R201, -INF , !P6 ;  /* 0xff800000c9020808 */ /* 0x000fe20007000000 */
[--C-:B------:R-:W-:Y:S01]  /*4a80*/  FFMA.FTZ R5, R5, UR9, -R4.reuse ;  /* 0x0000000905057c23 */ /* 0x100fe20008010804 */
[----:B---3--:R-:W-:Y:S02]  /*4a90*/  F2FP.F16.F32.PACK_AB R6, R228, R229 ;  /* 0x000000e5e406723e */ /* 0x008fe400000000ff */
[----:B------:R-:W-:Y:S01]  /*4aa0*/  IADD3 R112, P0, R242, UR16, RZ ;  /* 0x00000010f2707c10 */ /* 0x000fe2000ff1e0ff */
[----:B------:R-:W-:Y:S01]  /*4ab0*/  FFMA.FTZ R4, R2, UR9, -R4 ;  /* 0x0000000902047c23 */ /* 0x000fe20008010804 */
[----:B------:R-:W-:Y:S01]  /*4ac0*/  F2FP.F16.F32.PACK_AB R2, R230, R231 ;  /* 0x000000e7e602723e */ /* 0x000fe200000000ff */
[----:B------:R1:W-:Y:S01]  /*4ad0*/  MUFU.EX2 R224, R5 ;  /* 0x0000000500e07308 */ /* 0x0003e20000000800 */
[----:B------:R-:W-:Y:S03]  /*4ae0*/  IADD3.X R113, R241, UR15, RZ, P0, !PT ;  /* 0x0000000ff1717c10 */ /* 0x000fe600087fe4ff */
[----:B------:R2:W-:Y:S06]  /*4af0*/  STS [R193+0xe000], R2 ;  /* 0x00e00002c1007388 */ /* 0x0005ec0000000800 */
[----:B------:R3:W4:Y:S01]  /*4b00*/  MUFU.EX2 R223, R4 ;  /* 0x0000000400df7308 */ /* 0x0007220000000800 */
[----:B------:R-:W4:Y:S04]  /*4b10*/  LDG.E R110, desc[UR10][R112.64] ;  /* 0x0000000a706e7981 */ /* 0x000f28000c1e1900 */
[----:B------:R-:W4:Y:S01]  /*4b20*/  LDG.E R109, desc[UR10][R112.64+0x20] ;  /* 0x0000200a706d7981 */ /* 0x000f22000c1e1900 */
[----:B-1----:R-:W-:Y:S01]  /*4b30*/  IMAD.MOV.U32 R5, RZ, RZ, R117 ;  /* 0x000000ffff057224 */ /* 0x002fe200078e0075 */
[----:B------:R-:W-:Y:S02]  /*4b40*/  @P2 FSEL R5, R117, -INF , !P6 ;  /* 0xff80000075052808 */ /* 0x000fe40007000000 */
[----:B------:R1:W5:Y:S01]  /*4b50*/  LDG.E R108, desc[UR10][R112.64+0x80] ;  /* 0x0000800a706c7981 */ /* 0x000362000c1e1900 */
[----:B------:R-:W-:Y:S02]  /*4b60*/  PLOP3.LUT P2, PT, PT, PT, UP3, 0x80, 0x0 ;  /* 0x000000000000781c */ /* 0x000fe40003f4f038 */
[----:B------:R-:W-:Y:S01]  /*4b70*/  FFMA.FTZ R0, R5, UR9, -R0 ;  /* 0x0000000905007c23 */ /* 0x000fe20008010800 */
[----:B------:R-:W-:Y:S02]  /*4b80*/  F2FP.F16.F32.PACK_AB R5, R184, R185 ;  /* 0x000000b9b805723e */ /* 0x000fe400000000ff */
[----:B---3--:R-:W-:Y:S01]  /*4b90*/  F2FP.F16.F32.PACK_AB R4, R233, R232 ;  /* 0x000000e8e904723e */ /* 0x008fe200000000ff */
[----:B------:R4:W3:Y:S01]  /*4ba0*/  MUFU.EX2 R132, R0 ;  /* 0x0000000000847308 */ /* 0x0008e20000000800 */
[----:B--2---:R-:W-:Y:S03]  /*4bb0*/  F2FP.F16.F32.PACK_AB R2, R221, R222 ;  /* 0x000000dedd02723e */ /* 0x004fe600000000ff */
[----:B------:R2:W-:Y:S04]  /*4bc0*/  STS [R193+0xe400], R4 ;  /* 0x00e40004c1007388 */ /* 0x0005e80000000800 */
[----:B------:R1:W-:Y:S04]  /*4bd0*/  STS [R194+0xe000], R2 ;  /* 0x00e00002c2007388 */ /* 0x0003e80000000800 */
[----:B------:R3:W-:Y:S04]  /*4be0*/  STS [R194+0xe400], R6 ;  /* 0x00e40006c2007388 */ /* 0x0007e80000000800 */
[----:B------:R3:W-:Y:S01]  /*4bf0*/  STS [R193+0xf000], R5 ;  /* 0x00f00005c1007388 */ /* 0x0007e20000000800 */
[----:B----4-:R-:W-:Y:S02]  /*4c00*/  F2FP.F16.F32.PACK_AB R0, R223, R224 ;  /* 0x000000e0df00723e */ /* 0x010fe400000000ff */
[----:B--2---:R-:W-:Y:S02]  /*4c10*/  F2FP.F16.F32.PACK_AB R4, R189, R190 ;  /* 0x000000bebd04723e */ /* 0x004fe400000000ff */
[----:B-1----:R-:W-:Y:S03]  /*4c20*/  F2FP.F16.F32.PACK_AB R2, R133, R134 ;  /* 0x000000868502723e */ /* 0x002fe600000000ff */
[----:B------:R1:W-:Y:S01]  /*4c30*/  STS [R193+0xf400], R4 ;  /* 0x00f40004c1007388 */ /* 0x0003e20000000800 */
[----:B---3--:R-:W-:Y:S03]  /*4c40*/  F2FP.F16.F32.PACK_AB R6, R187, R188 ;  /* 0x000000bcbb06723e */ /* 0x008fe600000000ff */
[----:B------:R2:W-:Y:S01]  /*4c50*/  STS [R194+0xf000], R2 ;  /* 0x00f00002c2007388 */ /* 0x0005e20000000800 */
[----:B------:R-:W-:Y:S03]  /*4c60*/  F2FP.F16.F32.PACK_AB R5, R220, R219 ;  /* 0x000000dbdc05723e */ /* 0x000fe600000000ff */
        /* <DEDUP_REMOVED lines=9> */
[----:B------:R-:W-:Y:S04]  /*4d00*/  STS [R192+0xf000], R6 ;  /* 0x00f00006c0007388 */ /* 0x000fe80000000800 */
[----:B------:R-:W-:Y:S01]  /*4d10*/  STS [R192+0xf400], R5 ;  /* 0x00f40005c0007388 */ /* 0x000fe20000000800 */
[----:B-1----:R-:W-:Y:S02]  /*4d20*/  F2FP.F16.F32.PACK_AB R4, R125, R126 ;  /* 0x0000007e7d04723e */ /* 0x002fe400000000ff */
[----:B--2---:R-:W-:Y:S03]  /*4d30*/  F2FP.F16.F32.PACK_AB R2, R132, R135 ;  /* 0x000000878402723e */ /* 0x004fe600000000ff */
[----:B------:R-:W-:Y:S01]  /*4d40*/  STS [R191+0xf000], R4 ;  /* 0x00f00004bf007388 */ /* 0x000fe20000000800 */
[----:B---3--:R-:W-:Y:S03]  /*4d50*/  LEA R0, R180, UR4, 0x1 ;  /* 0x00000004b4007c11 */ /* 0x008fe6000f8e08ff */
        /* <DEDUP_REMOVED lines=24> */
[----:B------:R1:W2:Y:S08]  /*4ee0*/  LDSM.16.M88.4 R100, [R0+0x4000] ;  /* 0x004000000064783b */ /* 0x0002b00000000200 */
[----:B-1----:R1:W5:Y:S01]  /*4ef0*/  LDG.E R0, desc[UR10][R112.64+0xa0] ;  /* 0x0000a00a70007981 */ /* 0x002362000c1e1900 */
[-C--:B--2---:R-:W-:Y:S06]  /*4f00*/  HMMA.16816.F32 R4, R100, R156.reuse, R4 ;  /* 0x0000009c6404723c */ /* 0x084fec0000001804 */
[C---:B------:R-:W-:Y:S06]  /*4f10*/  HMMA.16816.F32 R8, R104.reuse, R156, R8 ;  /* 0x0000009c6808723c */ /* 0x040fec0000001808 */
[-C--:B------:R-:W-:Y:S06]  /*4f20*/  HMMA.16816.F32 R12, R104, R158.reuse, R12 ;  /* 0x0000009e680c723c */ /* 0x080fec000000180c */
[C---:B------:R-:W-:Y:S06]  /*4f30*/  HMMA.16816.F32 R16, R100.reuse, R158, R16 ;  /* 0x0000009e6410723c */ /* 0x040fec0000001810 */
[-C--:B------:R-:W-:Y:S06]  /*4f40*/  HMMA.16816.F32 R20, R100, R160.reuse, R20 ;  /* 0x000000a06414723c */ /* 0x080fec0000001814 */
[C---:B------:R-:W-:Y:S06]  /*4f50*/  HMMA.16816.F32 R24, R104.reuse, R160, R24 ;  /* 0x000000a06818723c */ /* 0x040fec0000001818 */
[-C--:B------:R-:W-:Y:S06]  /*4f60*/  HMMA.16816.F32 R28, R104, R162.reuse, R28 ;  /* 0x000000a2681c723c */ /* 0x080fec000000181c */
[----:B------:R-:W-:Y:S05]  /*4f70*/  HMMA.16816.F32 R32, R100, R162, R32 ;  /* 0x000000a26420723c */ /* 0x000fea0000001820 */
[----:B------:R-:W-:Y:S01]  /*4f80*/  IADD3 R104, R128, R2, RZ ;  /* 0x0000000280687210 */ /* 0x000fe20007ffe0ff */
[----:B------:R-:W-:Y:S04]  /*4f90*/  FFMA.FTZ R2, -R207, R207, 1 ;  /* 0x3f800000cf027423 */ /* 0x000fe800000101cf */
[----:B------:R-:W2:Y:S01]  /*4fa0*/  LDSM.16.M88.4 R100, [R104+0x4000] ;  /* 0x004000006864783b */ /* 0x000ea20000000200 */
[----:B------:R-:W-:Y:S07]  /*4fb0*/  FMUL.FTZ R2, R2, UR6 ;  /* 0x0000000602027c20 */ /* 0x000fee0008410000 */
[----:B------:R-:W3:Y:S01]  /*4fc0*/  LDSM.16.M88.4 R104, [R104+0x5000] ;  /* 0x005000006868783b */ /* 0x000ee20000000200 */
[-C--:B--2---:R-:W-:Y:S06]  /*4fd0*/  HMMA.16816.F32 R4, R100, R164.reuse, R4 ;  /* 0x000000a46404723c */ /* 0x084fec0000001804 */
[C---:B---3--:R-:W-:Y:S06]  /*4fe0*/  HMMA.16816.F32 R8, R104.reuse, R164, R8 ;  /* 0x000000a46808723c */ /* 0x048fec0000001808 */
[-C--:B------:R-:W-:Y:S06]  /*4ff0*/  HMMA.16816.F32 R12, R104, R166.reuse, R12 ;  /* 0x000000a6680c723c */ /* 0x080fec000000180c */
[C---:B------:R-:W-:Y:S06]  /*5000*/  HMMA.16816.F32 R16, R100.reuse, R166, R16 ;  /* 0x000000a66410723c */ /* 0x040fec0000001810 */
[C---:B------:R-:W-:Y:S01]  /*5010*/  FADD.FTZ R6, -R109.reuse, R6 ;  /* 0x000000066d067221 */ /* 0x040fe20000010100 */
[-C--:B------:R-:W-:Y:S04]  /*5020*/  HMMA.16816.F32 R20, R100, R168.reuse, R20 ;  /* 0x000000a86414723c */ /* 0x080fe80000001814 */
[----:B------:R-:W-:Y:S02]  /*5030*/  FADD.FTZ R7, -R109, R7 ;  /* 0x000000076d077221 */ /* 0x000fe40000010100 */
[C---:B------:R-:W-:Y:S06]  /*5040*/  HMMA.16816.F32 R24, R104.reuse, R168, R24 ;  /* 0x000000a86818723c */ /* 0x040fec0000001818 */
[-C--:B------:R-:W-:Y:S06]  /*5050*/  HMMA.16816.F32 R28, R104, R170.reuse, R28 ;  /* 0x000000aa681c723c */ /* 0x080fec000000181c */
[----:B------:R-:W-:Y:S05]  /*5060*/  HMMA.16816.F32 R32, R100, R170, R32 ;  /* 0x000000aa6420723c */ /* 0x000fea0000001820 */
[C---:B------:R-:W-:Y:S01]  /*5070*/  FADD.FTZ R105, -R110.reuse, R4 ;  /* 0x000000046e697221 */ /* 0x040fe20000010100 */
[----:B------:R-:W-:Y:S01]  /*5080*/  FADD.FTZ R104, -R110, R5 ;  /* 0x000000056e687221 */ /* 0x000fe20000010100 */
[----:B------:R-:W-:Y:S01]  /*5090*/  FFMA.FTZ R4, -R208, R208, 1 ;  /* 0x3f800000d0047423 */ /* 0x000fe200000101d0 */
[----:B------:R-:W-:Y:S03]  /*50a0*/  FADD.FTZ R17, -R110, R17 ;  /* 0x000000116e117221 */ /* 0x000fe60000010100 */
[----:B------:R-:W-:Y:S01]  /*50b0*/  FMUL.FTZ R5, R231, R105 ;  /* 0x00000069e7057220 */ /* 0x000fe20000410000 */
[----:B------:R-:W-:Y:S01]  /*50c0*/  FMUL.FTZ R104, R230, R104 ;  /* 0x00000068e6687220 */ /* 0x000fe20000410000 */
[----:B------:R-:W-:Y:S01]  /*50d0*/  FMUL.FTZ R4, R4, UR6 ;  /* 0x0000000604047c20 */ /* 0x000fe20008410000 */
[----:B------:R-:W-:Y:S01]  /*50e0*/  FADD.FTZ R100, -R110, R20 ;  /* 0x000000146e647221 */ /* 0x000fe20000010100 */
[----:B------:R-:W-:Y:S01]  /*50f0*/  FMUL.FTZ R20, R221, R17 ;  /* 0x00000011dd147220 */ /* 0x000fe20000410000 */
[----:B------:R-:W-:Y:S01]  /*5100*/  FMUL.FTZ R2, R104, R2 ;  /* 0x0000000268027220 */ /* 0x000fe20000410000 */
[----:B------:R-:W-:Y:S01]  /*5110*/  FMUL.FTZ R4, R5, R4 ;  /* 0x0000000405047220 */ /* 0x000fe20000410000 */
[----:B------:R-:W-:Y:S01]  /*5120*/  FADD.FTZ R5, -R110, R16 ;  /* 0x000000106e057221 */ /* 0x000fe20000010100 */
[----:B------:R-:W-:Y:S01]  /*5130*/  FFMA.FTZ R16, -R206, R206, 1 ;  /* 0x3f800000ce107423 */ /* 0x000fe200000101ce */
[----:B------:R-:W-:Y:S01]  /*5140*/  FADD.FTZ R21, -R110, R21 ;  /* 0x000000156e157221 */ /* 0x000fe20000010100 */
[----:B------:R-:W-:Y:S01]  /*5150*/  FFMA.FTZ R17, -R203, R203, 1 ;  /* 0x3f800000cb117423 */ /* 0x000fe200000101cb */
[----:B------:R-:W-:Y:S01]  /*5160*/  F2FP.F16.F32.PACK_AB R2, R2, R4 ;  /* 0x000000040202723e */ /* 0x000fe200000000ff */
[----:B------:R-:W-:Y:S01]  /*5170*/  FFMA.FTZ R4, -R205, R205, 1 ;  /* 0x3f800000cd047423 */ /* 0x000fe200000101cd */
[----:B------:R-:W-:Y:S01]  /*5180*/  FMUL.FTZ R5, R222, R5 ;  /* 0x00000005de057220 */ /* 0x000fe20000410000 */
[----:B------:R-:W-:Y:S01]  /*5190*/  FMUL.FTZ R16, R16, UR6 ;  /* 0x0000000610107c20 */ /* 0x000fe20008410000 */
[----:B------:R-:W-:Y:S01]  /*51a0*/  FMUL.FTZ R101, R220, R21 ;  /* 0x00000015dc657220 */ /* 0x000fe20000410000 */
[----:B------:R-:W-:Y:S01]  /*51b0*/  FMUL.FTZ R4, R4, UR6 ;  /* 0x0000000604047c20 */ /* 0x000fe20008410000 */
[----:B------:R-:W-:Y:S01]  /*51c0*/  FFMA.FTZ R21, -R204, R204, 1 ;  /* 0x3f800000cc157423 */ /* 0x000fe200000101cc */
[----:B------:R-:W-:Y:S01]  /*51d0*/  FMUL.FTZ R16, R5, R16 ;  /* 0x0000001005107220 */ /* 0x000fe20000410000 */
[----:B------:R-:W-:Y:S01]  /*51e0*/  FADD.FTZ R5, -R110, R32 ;  /* 0x000000206e057221 */ /* 0x000fe20000010100 */
[----:B------:R-:W-:Y:S01]  /*51f0*/  FMUL.FTZ R4, R20, R4 ;  /* 0x0000000414047220 */ /* 0x000fe20000410000 */
[----:B------:R-:W-:Y:S01]  /*5200*/  FFMA.FTZ R20, -R195, R195, 1 ;  /* 0x3f800000c3147423 */ /* 0x000fe200000101c3 */
[----:B------:R-:W-:Y:S01]  /*5210*/  FMUL.FTZ R100, R219, R100 ;  /* 0x00000064db647220 */ /* 0x000fe20000410000 */
[----:B------:R-:W-:Y:S01]  /*5220*/  FMUL.FTZ R5, R216, R5 ;  /* 0x00000005d8057220 */ /* 0x000fe20000410000 */
[----:B------:R-:W-:Y:S01]  /*5230*/  FMUL.FTZ R17, R17, UR6 ;  /* 0x0000000611117c20 */ /* 0x000fe20008410000 */
[----:B------:R-:W-:Y:S01]  /*5240*/  FMUL.FTZ R20, R20, UR6 ;  /* 0x0000000614147c20 */ /* 0x000fe20008410000 */
[----:B------:R-:W-:Y:S01]  /*5250*/  FMUL.FTZ R21, R21, UR6 ;  /* 0x0000000615157c20 */ /* 0x000fe20008410000 */
[----:B------:R-:W-:Y:S01]  /*5260*/  FADD.FTZ R33, -R110, R33 ;  /* 0x000000216e217221 */ /* 0x000fe20000010100 */
[----:B------:R-:W-:Y:S01]  /*5270*/  FMUL.FTZ R17, R100, R17 ;  /* 0x0000001164117220 */ /* 0x000fe20000410000 */
[----:B------:R-:W-:Y:S01]  /*5280*/  FMUL.FTZ R20, R5, R20 ;  /* 0x0000001405147220 */ /* 0x000fe20000410000 */
[----:B------:R-:W-:Y:S01]  /*5290*/  FFMA.FTZ R5, -R200, R200, 1 ;  /* 0x3f800000c8057423 */ /* 0x000fe200000101c8 */
[----:B------:R-:W-:Y:S01]  /*52a0*/  FMUL.FTZ R100, R232, R6 ;  /* 0x00000006e8647220 */ /* 0x000fe20000410000 */
[----:B------:R-:W-:Y:S01]  /*52b0*/  FMUL.FTZ R21, R101, R21 ;  /* 0x0000001565157220 */ /* 0x000fe20000410000 */
        /* <DEDUP_REMOVED lines=44> */
[----:B-1----:R-:W-:Y:S06]  /*5580*/  @!P2 BRA `(.L_x_1008) ;  /* 0x000000000084a947 */ /* 0x002fec0003800000 */
[----:B------:R-:W1:Y:S01]  /*5590*/  LDC R33, c[0x0][0x240] ;  /* 0x00009000ff217b82 */ /* 0x000e620000000800 */
[----:B------:R-:W-:Y:S01]  /*55a0*/  ISETP.GE.AND P3, PT, R186, UR31, PT ;  /* 0x0000001fba007c0c */ /* 0x000fe2000bf66270 */
[----:B------:R-:W-:Y:S04]  /*55b0*/  ULOP3.LUT UR12, UR8, 0x1, URZ, 0xc0, !UPT ;  /* 0x00000001080c7892 */ /* 0x000fe8000f8ec03f */
[----:B------:R-:W-:Y:S04]  /*55c0*/  UISETP.NE.U32.AND UP1, UPT, UR12, 0x1, UPT ;  /* 0x000000010c00788c */ /* 0x000fe8000bf25070 */
[----:B------:R-:W-:Y:S04]  /*55d0*/  USEL UR12, UR61, 0x2000, !UP1 ;  /* 0x000020003d0c7887 */ /* 0x000fe8000c800000 */
[----:B------:R-:W2:Y:S02]  /*55e0*/  @!P3 LDC R32, c[0x0][0x244] ;  /* 0x00009100ff20bb82 */ /* 0x000ea40000000800 */
[----:B------:R-:W-:Y:S01]  /*55f0*/  VIADD R183, R183, UR12 ;  /* 0x0000000cb7b77c36 */ /* 0x000fe20008000000 */
[----:B------:R-:W-:Y:S01]  /*5600*/  IADD3 R173, R173, UR12, RZ ;  /* 0x0000000cadad7c10 */ /* 0x000fe2000fffe0ff */
[----:B------:R-:W-:Y:S03]  /*5610*/  VIADD R226, R226, UR12 ;  /* 0x0000000ce2e27c36 */ /* 0x000fe60008000000 */
[----:B------:R3:W-:Y:S04]  /*5620*/  @P3 STS [R183], RZ ;  /* 0x000000ffb7003388 */ /* 0x0007e80000000800 */
[----:B------:R3:W-:Y:S04]  /*5630*/  @P3 STS [R183+0x4], RZ ;  /* 0x000004ffb7003388 */ /* 0x0007e80000000800 */
[----:B------:R3:W-:Y:S04]  /*5640*/  @P3 STS [R183+0x8], RZ ;  /* 0x000008ffb7003388 */ /* 0x0007e80000000800 */
[----:B------:R3:W-:Y:S01]  /*5650*/  @P3 STS [R183+0xc], RZ ;  /* 0x00000cffb7003388 */ /* 0x0007e20000000800 */
[C---:B-1----:R-:W-:Y:S05]  /*5660*/  IMAD.U32 R4, R33.reuse, -0x40, RZ ;  /* 0xffffffc021047824 */ /* 0x042fea00078e00ff */
[C---:B------:R-:W-:Y:S04]  /*5670*/  LEA R5, P0, R4.reuse, R196, 0x1 ;  /* 0x000000c404057211 */ /* 0x040fe800078008ff */
[----:B------:R-:W-:Y:S02]  /*5680*/  LEA.HI.X.SX32 R4, R4, R197, 0x1, P0 ;  /* 0x000000c504047211 */ /* 0x000fe400000f0eff */
[----:B------:R-:W-:Y:S03]  /*5690*/  MOV R196, R5 ;  /* 0x0000000500c47202 */ /* 0x000fe60000000f00 */
        /* <DEDUP_REMOVED lines=16> */
.L_x_1008:
[----:B------:R1:W-:Y:S01]  /*57a0*/  STS [R193+0xa000], R2 ;  /* 0x00a00002c1007388 */ /* 0x0003e20000000800 */
[C---:B-----5:R-:W-:Y:S01]  /*57b0*/  FADD.FTZ R8, -R108.reuse, R8 ;  /* 0x000000086c087221 */ /* 0x060fe20000010100 */
[C---:B------:R-:W-:Y:S01]  /*57c0*/  FADD.FTZ R9, -R108.reuse, R9 ;  /* 0x000000096c097221 */ /* 0x040fe20000010100 */
[----:B------:R-:W-:Y:S01]  /*57d0*/  FADD.FTZ R13, -R108, R13 ;  /* 0x0000000d6c0d7221 */ /* 0x000fe20000010100 */
[----:B------:R2:W-:Y:S01]  /*57e0*/  STS [R193+0xa400], R6 ;  /* 0x00a40006c1007388 */ /* 0x0005e20000000800 */
[----:B---3--:R-:W-:Y:S01]  /*57f0*/  FFMA.FTZ R4, -R119, R119, 1 ;  /* 0x3f80000077047423 */ /* 0x008fe20000010177 */
[----:B------:R-:W-:Y:S01]  /*5800*/  FMUL.FTZ R8, R185, R8 ;  /* 0x00000008b9087220 */ /* 0x000fe20000410000 */
[----:B------:R-:W-:Y:S01]  /*5810*/  FMUL.FTZ R9, R184, R9 ;  /* 0x00000009b8097220 */ /* 0x000fe20000410000 */
[----:B------:R3:W-:Y:S01]  /*5820*/  STS [R194+0xa000], R7 ;  /* 0x00a00007c2007388 */ /* 0x0007e20000000800 */
[----:B------:R-:W-:Y:S01]  /*5830*/  FMUL.FTZ R13, R133, R13 ;  /* 0x0000000d850d7220 */ /* 0x000fe20000410000 */
[----:B------:R-:W-:Y:S01]  /*5840*/  FMUL.FTZ R4, R4, UR6 ;  /* 0x0000000604047c20 */ /* 0x000fe20008410000 */
[----:B------:R-:W-:Y:S01]  /*5850*/  FADD.FTZ R12, -R108, R12 ;  /* 0x0000000c6c0c7221 */ /* 0x000fe20000010100 */
[----:B------:R-:W-:Y:S01]  /*5860*/  FFMA.FTZ R5, -R120, R120, 1 ;  /* 0x3f80000078057423 */ /* 0x000fe20000010178 */
[----:B------:R-:W-:Y:S01]  /*5870*/  FADD.FTZ R29, -R108, R29 ;  /* 0x0000001d6c1d7221 */ /* 0x000fe20000010100 */
[----:B------:R-:W-:Y:S01]  /*5880*/  FMUL.FTZ R13, R13, R4 ;  /* 0x000000040d0d7220 */ /* 0x000fe20000410000 */
[----:B------:R-:W-:Y:S01]  /*5890*/  FFMA.FTZ R4, -R111, R111, 1 ;  /* 0x3f8000006f047423 */ /* 0x000fe2000001016f */
[----:B------:R-:W-:Y:S01]  /*58a0*/  FMUL.FTZ R12, R134, R12 ;  /* 0x0000000c860c7220 */ /* 0x000fe20000410000 */
[----:B------:R-:W-:Y:S01]  /*58b0*/  FMUL.FTZ R5, R5, UR6 ;  /* 0x0000000605057c20 */ /* 0x000fe20008410000 */
[----:B------:R-:W-:Y:S01]  /*58c0*/  FADD.FTZ R24, -R108, R24 ;  /* 0x000000186c187221 */ /* 0x000fe20000010100 */
[----:B------:R-:W-:Y:S01]  /*58d0*/  FMUL.FTZ R29, R125, R29 ;  /* 0x0000001d7d1d7220 */ /* 0x000fe20000410000 */
[----:B------:R-:W-:Y:S01]  /*58e0*/  FMUL.FTZ R4, R4, UR6 ;  /* 0x0000000604047c20 */ /* 0x000fe20008410000 */
[----:B------:R-:W-:Y:S01]  /*58f0*/  FADD.FTZ R25, -R108, R25 ;  /* 0x000000196c197221 */ /* 0x000fe20000010100 */
[----:B------:R-:W-:Y:S01]  /*5900*/  FMUL.FTZ R12, R12, R5 ;  /* 0x000000050c0c7220 */ /* 0x000fe20000410000 */
[----:B------:R-:W-:Y:S01]  /*5910*/  FMUL.FTZ R24, R131, R24 ;  /* 0x0000001883187220 */ /* 0x000fe20000410000 */
[----:B------:R-:W-:Y:S01]  /*5920*/  FADD.FTZ R10, -R0, R10 ;  /* 0x0000000a000a7221 */ /* 0x000fe20000010100 */
[----:B-1----:R-:W-:Y:S01]  /*5930*/  F2FP.F16.F32.PACK_AB R2, R16, R17 ;  /* 0x000000111002723e */ /* 0x002fe200000000ff */
[----:B------:R-:W-:Y:S01]  /*5940*/  FMUL.FTZ R25, R129, R25 ;  /* 0x0000001981197220 */ /* 0x000fe20000410000 */
[----:B------:R-:W-:Y:S01]  /*5950*/  F2FP.F16.F32.PACK_AB R16, R18, R19 ;  /* 0x000000131210723e */ /* 0x000fe200000000ff */
[----:B------:R-:W-:Y:S01]  /*5960*/  FADD.FTZ R28, -R108, R28 ;  /* 0x0000001c6c1c7221 */ /* 0x000fe20000010100 */
[----:B--2---:R-:W-:Y:S01]  /*5970*/  FFMA.FTZ R6, -R122, R122, 1 ;  /* 0x3f8000007a067423 */ /* 0x004fe2000001017a */
[----:B------:R1:W-:Y:S01]  /*5980*/  STS [R194+0xa400], R2 ;  /* 0x00a40002c2007388 */ /* 0x0003e20000000800 */
[----:B------:R-:W-:Y:S01]  /*5990*/  FFMA.FTZ R5, -R114, R114, 1 ;  /* 0x3f80000072057423 */ /* 0x000fe20000010172 */
[----:B------:R-:W-:Y:S01]  /*59a0*/  FADD.FTZ R15, -R0, R15 ;  /* 0x0000000f000f7221 */ /* 0x000fe20000010100 */
[----:B---3--:R-:W-:Y:S01]  /*59b0*/  FFMA.FTZ R7, -R124, R124, 1 ;  /* 0x3f8000007c077423 */ /* 0x008fe2000001017c */
[----:B------:R-:W-:Y:S01]  /*59c0*/  FMUL.FTZ R6, R6, UR6 ;  /* 0x0000000606067c20 */ /* 0x000fe20008410000 */
[----:B------:R-:W-:Y:S01]  /*59d0*/  FMUL.FTZ R28, R126, R28 ;  /* 0x0000001c7e1c7220 */ /* 0x000fe20000410000 */
[----:B------:R-:W-:Y:S01]  /*59e0*/  FMUL.FTZ R5, R5, UR6 ;  /* 0x0000000605057c20 */ /* 0x000fe20008410000 */
        /* <DEDUP_REMOVED lines=8> */
[----:B------:R-:W-:Y:S01]  /*5a70*/  FFMA.FTZ R4, -R127, R127, 1 ;  /* 0x3f8000007f047423 */ /* 0x000fe2000001017f */
[----:B------:R-:W-:Y:S01]  /*5a80*/  FMUL.FTZ R7, R7, UR6 ;  /* 0x0000000607077c20 */ /* 0x000fe20008410000 */
[----:B------:R-:W-:Y:S01]  /*5a90*/  FADD.FTZ R11, -R0, R11 ;  /* 0x0000000b000b7221 */ /* 0x000fe20000010100 */
[----:B------:R-:W-:Y:S01]  /*5aa0*/  FMUL.FTZ R9, R25, R6 ;  /* 0x0000000619097220 */ /* 0x000fe20000410000 */
[----:B------:R-:W-:Y:S01]  /*5ab0*/  FMUL.FTZ R4, R4, UR6 ;  /* 0x0000000604047c20 */ /* 0x000fe20008410000 */
[----:B------:R-:W-:Y:S01]  /*5ac0*/  FMUL.FTZ R24, R24, R7 ;  /* 0x0000000718187220 */ /* 0x000fe20000410000 */
[----:B------:R-:W-:Y:S01]  /*5ad0*/  F2FP.F16.F32.PACK_AB R7, R13, R12 ;  /* 0x0000000c0d07723e */ /* 0x000fe200000000ff */
[----:B------:R-:W-:Y:S01]  /*5ae0*/  FMUL.FTZ R12, R190, R10 ;  /* 0x0000000abe0c7220 */ /* 0x000fe20000410000 */
[----:B------:R-:W-:Y:S01]  /*5af0*/  FFMA.FTZ R10, -R137, R137, 1 ;  /* 0x3f800000890a7423 */ /* 0x000fe20000010189 */
[----:B------:R-:W-:Y:S01]  /*5b00*/  FFMA.FTZ R6, -R136, R136, 1 ;  /* 0x3f80000088067423 */ /* 0x000fe20000010188 */
[----:B-1----:R-:W-:Y:S01]  /*5b10*/  F2FP.F16.F32.PACK_AB R2, R18, R19 ;  /* 0x000000131202723e */ /* 0x002fe200000000ff */
[----:B------:R-:W-:Y:S01]  /*5b20*/  FMUL.FTZ R28, R28, R5 ;  /* 0x000000051c1c7220 */ /* 0x000fe20000410000 */
[----:B------:R-:W-:Y:S01]  /*5b30*/  FMUL.FTZ R15, R15, R4 ;  /* 0x000000040f0f7220 */ /* 0x000fe20000410000 */
[----:B------:R-:W-:Y:S01]  /*5b40*/  FMUL.FTZ R11, R189, R11 ;  /* 0x0000000bbd0b7220 */ /* 0x000fe20000410000 */
[----:B------:R-:W-:Y:S01]  /*5b50*/  FMUL.FTZ R10, R10, UR6 ;  /* 0x000000060a0a7c20 */ /* 0x000fe20008410000 */
[----:B------:R1:W-:Y:S01]  /*5b60*/  STS [R193+0xb000], R2 ;  /* 0x00b00002c1007388 */ /* 0x0003e20000000800 */
[----:B------:R-:W-:Y:S01]  /*5b70*/  FMUL.FTZ R6, R6, UR6 ;  /* 0x0000000606067c20 */ /* 0x000fe20008410000 */
[----:B------:R-:W-:Y:S01]  /*5b80*/  FADD.FTZ R14, -R0, R14 ;  /* 0x0000000e000e7221 */ /* 0x000fe20000010100 */
[----:B------:R-:W-:Y:S01]  /*5b90*/  FFMA.FTZ R5, -R130, R130, 1 ;  /* 0x3f80000082057423 */ /* 0x000fe20000010182 */
[----:B------:R-:W-:Y:S01]  /*5ba0*/  FADD.FTZ R30, -R0, R30 ;  /* 0x0000001e001e7221 */ /* 0x000fe20000010100 */
[----:B------:R-:W-:Y:S01]  /*5bb0*/  FFMA.FTZ R4, -R118, R118, 1 ;  /* 0x3f80000076047423 */ /* 0x000fe20000010176 */
        /* <DEDUP_REMOVED lines=10> */
[----:B------:R-:W-:Y:S01]  /*5c60*/  F2FP.F16.F32.PACK_AB R4, R11, R10 ;  /* 0x0000000a0b04723e */ /* 0x000fe200000000ff */
[C---:B------:R-:W-:Y:S01]  /*5c70*/  FADD.FTZ R27, -R0.reuse, R27 ;  /* 0x0000001b001b7221 */ /* 0x040fe20000010100 */
[----:B------:R-:W-:Y:S01]  /*5c80*/  FFMA.FTZ R5, -R121, R121, 1 ;  /* 0x3f80000079057423 */ /* 0x000fe20000010179 */
[----:B------:R-:W-:Y:S01]  /*5c90*/  FADD.FTZ R31, -R0, R31 ;  /* 0x0000001f001f7221 */ /* 0x000fe20000010100 */
[----:B------:R-:W-:Y:S01]  /*5ca0*/  FMUL.FTZ R26, R139, R26 ;  /* 0x0000001a8b1a7220 */ /* 0x000fe20000410000 */
[----:B------:R-:W-:Y:S01]  /*5cb0*/  STS [R193+0xb400], R4 ;  /* 0x00b40004c1007388 */ /* 0x000fe20000000800 */
[----:B------:R-:W-:Y:S01]  /*5cc0*/  FMUL.FTZ R6, R6, UR6 ;  /* 0x0000000606067c20 */ /* 0x000fe20008410000 */
[----:B------:R-:W-:Y:S01]  /*5cd0*/  FMUL.FTZ R27, R138, R27 ;  /* 0x0000001b8a1b7220 */ /* 0x000fe20000410000 */
[----:B------:R-:W-:Y:S01]  /*5ce0*/  FMUL.FTZ R5, R5, UR6 ;  /* 0x0000000605057c20 */ /* 0x000fe20008410000 */
[----:B-1----:R-:W-:Y:S01]  /*5cf0*/  F2FP.F16.F32.PACK_AB R2, R15, R14 ;  /* 0x0000000e0f02723e */ /* 0x002fe200000000ff */
[----:B------:R-:W-:Y:S01]  /*5d00*/  FFMA.FTZ R0, -R117, R117, 1 ;  /* 0x3f80000075007423 */ /* 0x000fe20000010175 */
[----:B------:R-:W-:Y:S01]  /*5d10*/  STS [R194+0xb000], R7 ;  /* 0x00b00007c2007388 */ /* 0x000fe20000000800 */
[----:B------:R-:W-:Y:S01]  /*5d20*/  FMUL.FTZ R26, R26, R6 ;  /* 0x000000061a1a7220 */ /* 0x000fe20000410000 */
[----:B------:R-:W-:Y:S01]  /*5d30*/  FMUL.FTZ R31, R132, R31 ;  /* 0x0000001f841f7220 */ /* 0x000fe20000410000 */
[----:B------:R-:W-:Y:S01]  /*5d40*/  FMUL.FTZ R6, R27, R5 ;  /* 0x000000051b067220 */ /* 0x000fe20000410000 */
[----:B------:R1:W-:Y:S01]  /*5d50*/  STS [R194+0xb400], R2 ;  /* 0x00b40002c2007388 */ /* 0x0003e20000000800 */
[----:B------:R-:W-:Y:S01]  /*5d60*/  FMUL.FTZ R0, R0, UR6 ;  /* 0x0000000600007c20 */ /* 0x000fe20008410000 */
[----:B------:R-:W-:Y:S02]  /*5d70*/  F2FP.F16.F32.PACK_AB R17, R22, R23 ;  /* 0x000000171611723e */ /* 0x000fe400000000ff */
        /* <DEDUP_REMOVED lines=8> */
[----:B------:R-:W-:Y:S01]  /*5e00*/  SHF.L.U32 R100, R181, 0x1, RZ ;  /* 0x00000001b5647819 */ /* 0x000fe200000006ff */
[----:B------:R-:W-:Y:S01]  /*5e10*/  STS [R191+0xa400], R17 ;  /* 0x00a40011bf007388 */ /* 0x000fe20000000800 */
[----:B------:R-:W-:Y:S02]  /*5e20*/  MOV R0, UR4 ;  /* 0x0000000400007c02 */ /* 0x000fe40008000f00 */
[----:B------:R-:W-:Y:S01]  /*5e30*/  LEA R116, R243, UR4, 0x1 ;  /* 0x00000004f3747c11 */ /* 0x000fe2000f8e08ff */
[----:B------:R-:W-:Y:S01]  /*5e40*/  STS [R192+0xb000], R9 ;  /* 0x00b00009c0007388 */ /* 0x000fe20000000800 */
[----:B------:R-:W-:Y:S02]  /*5e50*/  IADD3 R0, R100, 0x4000, R0 ;  /* 0x0000400064007810 */ /* 0x000fe40007ffe000 */
[----:B------:R-:W-:Y:S01]  /*5e60*/  MOV R114, R214 ;  /* 0x000000d600727202 */ /* 0x000fe20000000f00 */
[----:B------:R-:W-:Y:S01]  /*5e70*/  STS [R192+0xb400], R6 ;  /* 0x00b40006c0007388 */ /* 0x000fe20000000800 */
[C---:B-1----:R-:W-:Y:S02]  /*5e80*/  IADD3 R2, R0.reuse, 0x40, RZ ;  /* 0x0000004000027810 */ /* 0x042fe40007ffe0ff */
[----:B------:R-:W-:Y:S01]  /*5e90*/  @P1 IADD3 R2, R0, -0x40, RZ ;  /* 0xffffffc000021810 */ /* 0x000fe20007ffe0ff */
[----:B------:R-:W-:Y:S01]  /*5ea0*/  STS [R191+0xb000], R8 ;  /* 0x00b00008bf007388 */ /* 0x000fe20000000800 */
[----:B------:R-:W-:Y:S03]  /*5eb0*/  MOV R115, R213 ;  /* 0x000000d500737202 */ /* 0x000fe60000000f00 */
        /* <DEDUP_REMOVED lines=76> */
.L_x_1009:
[----:B------:R-:W-:Y:S01]  /*6380*/  LDSM.16.M88.4 R16, [R174] ;  /* 0x00000000ae10783b */ /* 0x000fe20000000200 */
[----:B------:R-:W-:Y:S01]  /*6390*/  VIADD R2, R100, UR5 ;  /* 0x0000000564027c36 */ /* 0x000fe20008000000 */
[----:B------:R-:W-:Y:S01]  /*63a0*/  LEA R214, P0, R238, R114, 0x2 ;  /* 0x00000072eed67211 */ /* 0x000fe200078010ff */
[--C-:B------:R-:W-:Y:S01]  /*63b0*/  IMAD.IADD R112, R174, 0x1, R128.reuse ;  /* 0x00000001ae707824 */ /* 0x100fe200078e0280 */
[----:B------:R-:W2:Y:S01]  /*63c0*/  LDSM.16.MT88.4 R8, [R0+0x2000] ;  /* 0x002000000008783b */ /* 0x000ea20000004200 */
[----:B------:R-:W-:Y:S01]  /*63d0*/  IMAD.IADD R2, R2, 0x1, R128 ;  /* 0x0000000102027824 */ /* 0x000fe200078e0280 */
[----:B------:R-:W-:Y:S01]  /*63e0*/  LEA.HI.X.SX32 R213, R238, R115, 0x2, P0 ;  /* 0x00000073eed57211 */ /* 0x000fe200000f16ff */
[----:B------:R-:W-:Y:S01]  /*63f0*/  IMAD.IADD R113, R128, 0x1, R175 ;  /* 0x0000000180717824 */ /* 0x000fe200078e02af */
[----:B------:R-:W-:Y:S01]  /*6400*/  LDSM.16.M88.4 R24, [R175] ;  /* 0x00000000af18783b */ /* 0x000fe20000000200 */
[----:B------:R-:W-:Y:S03]  /*6410*/  ULOP3.LUT UR12, UR8, 0x1, URZ, 0xc0, !UPT ;  /* 0x00000001080c7892 */ /* 0x000fe6000f8ec03f */
[----:B------:R-:W1:Y:S01]  /*6420*/  LDSM.16.MT88.4 R20, [R2] ;  /* 0x000000000214783b */ /* 0x000e620000004200 */
[----:B------:R-:W-:Y:S02]  /*6430*/  UISETP.NE.U32.AND UP1, UPT, UR12, 0x1, UPT ;  /* 0x000000010c00788c */ /* 0x000fe4000bf25070 */
[----:B------:R-:W-:Y:S01]  /*6440*/  UIADD3 UR12, UR8, -0x1, URZ ;  /* 0xffffffff080c7890 */ /* 0x000fe2000fffe03f */
        /* <DEDUP_REMOVED lines=272> */
[----:B------:R-:W-:Y:S01]  /*7550*/  F2FP.F16.F32.PACK_AB R60, R61, R60 ;  /* 0x0000003c3d3c723e */ /* 0x000fe200000000ff */
[----:B------:R1:W-:Y:S01]  /*7560*/  STS [R250+0x400], R4 ;  /* 0x00040004fa007388 */ /* 0x0003e20000000800 */
[----:B------:R-:W-:Y:S02]  /*7570*/  F2FP.F16.F32.PACK_AB R62, R63, R62 ;  /* 0x0000003e3f3e723e */ /* 0x000fe400000000ff */
[----:B------:R-:W-:Y:S01]  /*7580*/  PLOP3.LUT P0, PT, PT, PT, UP0, 0x80, 0x0 ;  /* 0x000000000000781c */ /* 0x000fe20003f0f008 */
        /* <DEDUP_REMOVED lines=35> */
.L_x_1011:
        /* <DEDUP_REMOVED lines=23> */
.L_x_1012:
[----:B------:R-:W-:Y:S01]  /*7930*/  BAR.SYNC.DEFER_BLOCKING 0x0 ;  /* 0x0000000000007b1d */ /* 0x000fe20000010000 */
[----:B------:R-:W-:Y:S01]  /*7940*/  LEA.HI R2, R2, R4, RZ, 0x3 ;  /* 0x0000000402027211 */ /* 0x000fe200078f18ff */
[----:B------:R-:W-:Y:S01]  /*7950*/  IMAD.MOV.U32 R17, RZ, RZ, R0 ;  /* 0x000000ffff117224 */ /* 0x000fe200078e0000 */
[----:B------:R-:W-:Y:S01]  /*7960*/  USHF.R.S32.HI UR14, URZ, 0x1f, UR6 ;  /* 0x0000001f3f0e7899 */ /* 0x000fe20008011406 */
[----:B------:R-:W-:Y:S01]  /*7970*/  IMAD.MOV.U32 R16, RZ, RZ, R186 ;  /* 0x000000ffff107224 */ /* 0x000fe200078e00ba */
[----:B------:R-:W-:Y:S01]  /*7980*/  SHF.R.S32.HI R0, RZ, 0x3, R2 ;  /* 0x00000003ff007819 */ /* 0x000fe20000011402 */
[----:B------:R-:W-:Y:S01]  /*7990*/  UIMAD UR7, UR32, -0x80, UR7 ;  /* 0xffffff80200778a4 */ /* 0x000fe2000f8e0207 */
[----:B------:R-:W-:Y:S01]  /*79a0*/  IMAD.U32 R2, RZ, RZ, UR8 ;  /* 0x00000008ff027e24 */ /* 0x000fe2000f8e00ff */
[----:B------:R-:W-:Y:S01]  /*79b0*/  UIMAD UR15, UR14, UR8, URZ ;  /* 0x000000080e0f72a4 */ /* 0x000fe2000f8e023f */
[C---:B------:R-:W-:Y:S01]  /*79c0*/  IADD3 R7, R0.reuse, 0x40, RZ ;  /* 0x0000004000077810 */ /* 0x040fe20007ffe0ff */
[----:B------:R-:W-:Y:S01]  /*79d0*/  ULDC UR16, c[0x0][0x2d0] ;  /* 0x0000b40000107ab9 */ /* 0x000fe20000000800 */
[----:B------:R-:W-:Y:S01]  /*79e0*/  VIADD R6, R0, 0x20 ;  /* 0x0000002000067836 */ /* 0x000fe20000000000 */
[----:B------:R-:W-:Y:S01]  /*79f0*/  ISETP.GE.AND P4, PT, R186, UR16, PT ;  /* 0x00000010ba007c0c */ /* 0x000fe2000bf86270 */
[----:B------:R-:W-:Y:S01]  /*7a00*/  UIMAD UR15, UR6, UR9, UR15 ;  /* 0x00000009060f72a4 */ /* 0x000fe2000f8e020f */
[----:B------:R-:W-:Y:S01]  /*7a10*/  IMAD.WIDE.U32 R4, R2, UR6, R16 ;  /* 0x0000000602047c25 */ /* 0x000fe2000f8e0010 */
[----:B------:R-:W-:Y:S01]  /*7a20*/  USHF.R.S32.HI UR22, URZ, 0x1f, UR59 ;  /* 0x0000001f3f167899 */ /* 0x000fe2000801143b */
[----:B------:R-:W-:Y:S01]  /*7a30*/  ISETP.GE.OR P3, PT, R6, UR7, P4 ;  /* 0x0000000706007c0c */ /* 0x000fe2000a766670 */
[----:B------:R-:W-:Y:S01]  /*7a40*/  ULDC.64 UR16, c[0x0][0x468] ;  /* 0x00011a0000107ab9 */ /* 0x000fe20000000a00 */
[----:B------:R-:W-:Y:S01]  /*7a50*/  VIADD R6, R0, 0x60 ;  /* 0x0000006000067836 */ /* 0x000fe20000000000 */
[----:B------:R-:W-:Y:S01]  /*7a60*/  IADD3 R4, P0, R4, UR20, RZ ;  /* 0x0000001404047c10 */ /* 0x000fe2000ff1e0ff */
[----:B------:R-:W-:Y:S01]  /*7a70*/  IMAD.U32 R2, RZ, RZ, UR15 ;  /* 0x0000000fff027e24 */ /* 0x000fe2000f8e00ff */
[----:B------:R-:W-:Y:S01]  /*7a80*/  ISETP.GE.OR P2, PT, R7, UR7, P4 ;  /* 0x0000000707007c0c */ /* 0x000fe2000a746670 */
        /* <DEDUP_REMOVED lines=26> */
.L_x_1014:
[----:B------:R-:W-:Y:S05]  /*7c30*/  BSYNC B0 ;  /* 0x0000000000007941 */ /* 0x000fea0003800000 */
.L_x_1013:
[----:B------:R-:W-:Y:S04]  /*7c40*/  BSSY B0, `(.L_x_1015) ;  /* 0x000000e000007945 */ /* 0x000fe80003800000 */
[----:B------:R-:W-:Y:S05]  /*7c50*/  @P3 BRA `(.L_x_1016) ;  /* 0x0000000000303947 */ /* 0x000fea0003800000 */
[----:B------:R-:W-:Y:S01]  /*7c60*/  IADD3 R2, P0, R0, 0x20, RZ ;  /* 0x0000002000027810 */ /* 0x000fe20007f1e0ff */
[----:B------:R-:W-:Y:S01]  /*7c70*/  ULDC.64 UR16, c[0x0][0x3f0] ;  /* 0x0000fc0000107ab9 */ /* 0x000fe20000000a00 */
[----:B------:R-:W-:-:S03]  /*7c80*/  MOV R7, R10 ;  /* 0x0000000a00077202 */ /* 0x000fc60000000f00 */
[----:B------:R-:W-:-:S04]  /*7c90*/  IMAD.X R6, RZ, RZ, R11, P0 ;  /* 0x000000ffff067224 */ /* 0x000fc800000e060b */
[----:B--2---:R-:W-:Y:S02]  /*7ca0*/  IMAD R8, R6, UR8, RZ ;  /* 0x0000000806087c24 */ /* 0x004fe4000f8e02ff */
[----:B------:R-:W-:-:S04]  /*7cb0*/  IMAD.MOV.U32 R6, RZ, RZ, R4 ;  /* 0x000000ffff067224 */ /* 0x000fc800078e0004 */
[----:B------:R-:W-:-:S04]  /*7cc0*/  IMAD.WIDE.U32 R6, R2, UR8, R6 ;  /* 0x0000000802067c25 */ /* 0x000fc8000f8e0006 */
[----:B------:R-:W-:Y:S01]  /*7cd0*/  IMAD R2, R2, UR9, R8 ;  /* 0x0000000902027c24 */ /* 0x000fe2000f8e0208 */
[----:B------:R-:W-:-:S04]  /*7ce0*/  LEA R8, P0, R6, UR16, 0x1 ;  /* 0x0000001006087c11 */ /* 0x000fc8000f8008ff */
[----:B------:R-:W-:-:S04]  /*7cf0*/  IADD3 R2, R7, R2, RZ ;  /* 0x0000000207027210 */ /* 0x000fc80007ffe0ff */
[----:B------:R-:W-:-:S05]  /*7d00*/  LEA.HI.X R9, R6, UR17, R2, 0x1, P0 ;  /* 0x0000001106097c11 */ /* 0x000fca00080f0c02 */
[----:B------:R2:W-:Y:S02]  /*7d10*/  STG.E.128 desc[UR10][R8.64], R20 ;  /* 0x0000001408007986 */ /* 0x0005e4000c101d0a */
.L_x_1016:
[----:B------:R-:W-:Y:S05]  /*7d20*/  BSYNC B0 ;  /* 0x0000000000007941 */ /* 0x000fea0003800000 */
.L_x_1015:
        /* <DEDUP_REMOVED lines=8> */
[----:B------:R-:W-:-:S04]  /*7db0*/  IMAD.MOV.U32 R6, RZ, RZ, R4 ;  /* 0x000000ffff067224 */ /* 0x000fc800078e0004 */
[----:B------:R-:W-:-:S04]  /*7dc0*/  IMAD.WIDE.U32 R6, R2, UR8, R6 ;  /* 0x0000000802067c25 */ /* 0x000fc8000f8e0006 */
[----:B------:R-:W-:Y:S01]  /*7dd0*/  IMAD R2, R2, UR9, R8 ;  /* 0x0000000902027c24 */ /* 0x000fe2000f8e0208 */
[----:B------:R-:W-:-:S04]  /*7de0*/  LEA R8, P0, R6, UR16, 0x1 ;  /* 0x0000001006087c11 */ /* 0x000fc8000f8008ff */
[----:B------:R-:W-:-:S04]  /*7df0*/  IADD3 R2, R7, R2, RZ ;  /* 0x0000000207027210 */ /* 0x000fc80007ffe0ff */
[----:B------:R-:W-:-:S05]  /*7e00*/  LEA.HI.X R9, R6, UR17, R2, 0x1, P0 ;  /* 0x0000001106097c11 */ /* 0x000fca00080f0c02 */
[----:B-1----:R1:W-:Y:S02]  /*7e10*/  STG.E.128 desc[UR10][R8.64], R12 ;  /* 0x0000000c08007986 */ /* 0x0023e4000c101d0a */
.L_x_1018:
[----:B------:R-:W-:Y:S05]  /*7e20*/  BSYNC B0 ;  /* 0x0000000000007941 */ /* 0x000fea0003800000 */
.L_x_1017:
        /* <DEDUP_REMOVED lines=14> */
[----:B-1----:R1:W-:Y:S02]  /*7f10*/  STG.E.128 desc[UR10][R4.64], R12 ;  /* 0x0000000c04007986 */ /* 0x0023e4000c101d0a */
.L_x_1020:
[----:B------:R-:W-:Y:S05]  /*7f20*/  BSYNC B0 ;  /* 0x0000000000007941 */ /* 0x000fea0003800000 */
.L_x_1019:
[----:B-12---:R-:W1:Y:S01]  /*7f30*/  LDS.128 R116, [R116+0xa000] ;  /* 0x00a0000074747984 */ /* 0x006e620000000c00 */
        /* <DEDUP_REMOVED lines=26> */
.L_x_1022:
[----:B------:R-:W-:Y:S05]  /*80e0*/  BSYNC B0 ;  /* 0x0000000000007941 */ /* 0x000fea0003800000 */
.L_x_1021:
        /* <DEDUP_REMOVED lines=13> */
[----:B---3--:R2:W-:Y:S02]  /*81c0*/  STG.E.128 desc[UR10][R8.64], R24 ;  /* 0x0000001808007986 */ /* 0x0085e4000c101d0a */
.L_x_1024:
[----:B------:R-:W-:Y:S05]  /*81d0*/  BSYNC B0 ;  /* 0x0000000000007941 */ /* 0x000fea0003800000 */
.L_x_1023:
        /* <DEDUP_REMOVED lines=13> */
[----:B----4-:R2:W-:Y:S02]  /*82b0*/  STG.E.128 desc[UR10][R8.64], R28 ;  /* 0x0000001c08007986 */ /* 0x0105e4000c101d0a */
.L_x_1026:
[----:B------:R-:W-:Y:S05]  /*82c0*/  BSYNC B0 ;  /* 0x0000000000007941 */ /* 0x000fea0003800000 */
.L_x_1025:
        /* <DEDUP_REMOVED lines=14> */
.L_x_983:
        /* <DEDUP_REMOVED lines=26> */
.L_x_1028:
        /* <DEDUP_REMOVED lines=23> */
.L_x_1029:
        /* <DEDUP_REMOVED lines=36> */
.L_x_1031:
[----:B------:R-:W-:Y:S05]  /*8900*/  BSYNC B0 ;  /* 0x0000000000007941 */ /* 0x000fea0003800000 */
.L_x_1030:
[----:B------:R-:W-:Y:S04]  /*8910*/  BSSY B0, `(.L_x_1032) ;  /* 0x000000e000007945 */ /* 0x000fe80003800000 */
        /* <DEDUP_REMOVED lines=12> */
[----:B------:R2:W-:Y:S02]  /*89e0*/  STG.E.128 desc[UR10][R8.64], RZ ;  /* 0x000000ff08007986 */ /* 0x0005e4000c101d0a */
.L_x_1033:
[----:B------:R-:W-:Y:S05]  /*89f0*/  BSYNC B0 ;  /* 0x0000000000007941 */ /* 0x000fea0003800000 */
.L_x_1032:
[----:B------:R-:W-:Y:S04]  /*8a00*/  BSSY B0, `(.L_x_1034) ;  /* 0x000000e000007945 */ /* 0x000fe80003800000 */
[----:B------:R-:W-:Y:S05]  /*8a10*/  @P2 BRA `(.L_x_1035) ;  /* 0x0000000000302947 */ /* 0x000fea0003800000 */
[----:B------:R-:W-:Y:S01]  /*8a20*/  IADD3 R2, P0, R0, 0x40, RZ ;  /* 0x0000004000027810 */ /* 0x000fe20007f1e0ff */
[----:B------:R-:W-:Y:S01]  /*8a30*/  ULDC.64 UR12, c[0x0][0x3f0] ;  /* 0x0000fc00000c7ab9 */ /* 0x000fe20000000a00 */
[----:B------:R-:W-:-:S03]  /*8a40*/  MOV R7, R10 ;  /* 0x0000000a00077202 */ /* 0x000fc60000000f00 */
[----:B------:R-:W-:-:S04]  /*8a50*/  IMAD.X R6, RZ, RZ, R11, P0 ;  /* 0x000000ffff067224 */ /* 0x000fc800000e060b */
[----:B-12---:R-:W-:Y:S02]  /*8a60*/  IMAD R8, R6, UR6, RZ ;  /* 0x0000000606087c24 */ /* 0x006fe4000f8e02ff */
[----:B------:R-:W-:-:S04]  /*8a70*/  IMAD.MOV.U32 R6, RZ, RZ, R4 ;  /* 0x000000ffff067224 */ /* 0x000fc800078e0004 */
[----:B------:R-:W-:-:S04]  /*8a80*/  IMAD.WIDE.U32 R6, R2, UR6, R6 ;  /* 0x0000000602067c25 */ /* 0x000fc8000f8e0006 */
[----:B------:R-:W-:Y:S01]  /*8a90*/  IMAD R2, R2, UR7, R8 ;  /* 0x0000000702027c24 */ /* 0x000fe2000f8e0208 */
[----:B------:R-:W-:-:S04]  /*8aa0*/  LEA R8, P0, R6, UR12, 0x1 ;  /* 0x0000000c06087c11 */ /* 0x000fc8000f8008ff */
[----:B------:R-:W-:-:S04]  /*8ab0*/  IADD3 R2, R2, R7, RZ ;  /* 0x0000000702027210 */ /* 0x000fc80007ffe0ff */
[----:B------:R-:W-:-:S05]  /*8ac0*/  LEA.HI.X R9, R6, UR13, R2, 0x1, P0 ;  /* 0x0000000d06097c11 */ /* 0x000fca00080f0c02 */
[----:B------:R3:W-:Y:S02]  /*8ad0*/  STG.E.128 desc[UR10][R8.64], RZ ;  /* 0x000000ff08007986 */ /* 0x0007e4000c101d0a */
.L_x_1035:
[----:B------:R-:W-:Y:S05]  /*8ae0*/  BSYNC B0 ;  /* 0x0000000000007941 */ /* 0x000fea0003800000 */
.L_x_1034:
        /* <DEDUP_REMOVED lines=14> */
.L_x_1037:
[----:B------:R-:W-:Y:S05]  /*8bd0*/  BSYNC B0 ;  /* 0x0000000000007941 */ /* 0x000fea0003800000 */
.L_x_1036:
        /* <DEDUP_REMOVED lines=23> */
[----:B-123--:R-:W-:-:S04]  /*8d50*/  LEA R8, P0, R6, UR6, 0x1 ;  /* 0x0000000606087c11 */ /* 0x00efc8000f8008ff */
[----:B------:R-:W-:-:S05]  /*8d60*/  LEA.HI.X R9, R6, UR7, R2, 0x1, P0 ;  /* 0x0000000706097c11 */ /* 0x000fca00080f0c02 */
[----:B------:R4:W-:Y:S04]  /*8d70*/  STG.E.128 desc[UR10][R8.64], RZ ;  /* 0x000000ff08007986 */ /* 0x0009e8000c101d0a */
.L_x_1039:
[----:B------:R-:W-:Y:S05]  /*8d80*/  BSYNC B0 ;  /* 0x0000000000007941 */ /* 0x000fea0003800000 */
.L_x_1038:
[----:B------:R-:W-:Y:S04]  /*8d90*/  BSSY B0, `(.L_x_1040) ;  /* 0x000000e000007945 */ /* 0x000fe80003800000 */
[----:B------:R-:W-:Y:S05]  /*8da0*/  @P3 BRA `(.L_x_1041) ;  /* 0x0000000000303947 */ /* 0x000fea0003800000 */
[----:B------:R-:W-:Y:S01]  /*8db0*/  IADD3 R2, P0, R0, 0x20, RZ ;  /* 0x0000002000027810 */ /* 0x000fe20007f1e0ff */
[----:B------:R-:W-:Y:S01]  /*8dc0*/  ULDC.64 UR6, c[0x0][0x3f8] ;  /* 0x0000fe0000067ab9 */ /* 0x000fe20000000a00 */
[----:B------:R-:W-:-:S03]  /*8dd0*/  MOV R7, R10 ;  /* 0x0000000a00077202 */ /* 0x000fc60000000f00 */
[----:B------:R-:W-:-:S04]  /*8de0*/  IMAD.X R6, RZ, RZ, R11, P0 ;  /* 0x000000ffff067224 */ /* 0x000fc800000e060b */
[----:B-1234-:R-:W-:Y:S02]  /*8df0*/  IMAD R8, R6, UR8, RZ ;  /* 0x0000000806087c24 */ /* 0x01efe4000f8e02ff */
[----:B------:R-:W-:-:S04]  /*8e00*/  IMAD.MOV.U32 R6, RZ, RZ, R4 ;  /* 0x000000ffff067224 */ /* 0x000fc800078e0004 */
[----:B------:R-:W-:-:S04]  /*8e10*/  IMAD.WIDE.U32 R6, R2, UR8, R6 ;  /* 0x0000000802067c25 */ /* 0x000fc8000f8e0006 */
[----:B------:R-:W-:Y:S01]  /*8e20*/  IMAD R2, R2, UR9, R8 ;  /* 0x0000000902027c24 */ /* 0x000fe2000f8e0208 */
[----:B------:R-:W-:-:S04]  /*8e30*/  LEA R8, P0, R6, UR6, 0x1 ;  /* 0x0000000606087c11 */ /* 0x000fc8000f8008ff */
[----:B------:R-:W-:-:S04]  /*8e40*/  IADD3 R2, R2, R7, RZ ;  /* 0x0000000702027210 */ /* 0x000fc80007ffe0ff */
[----:B------:R-:W-:-:S05]  /*8e50*/  LEA.HI.X R9, R6, UR7, R2, 0x1, P0 ;  /* 0x0000000706097c11 */ /* 0x000fca00080f0c02 */
[----:B------:R1:W-:Y:S02]  /*8e60*/  STG.E.128 desc[UR10][R8.64], RZ ;  /* 0x000000ff08007986 */ /* 0x0003e4000c101d0a */
.L_x_1041:
[----:B------:R-:W-:Y:S05]  /*8e70*/  BSYNC B0 ;  /* 0x0000000000007941 */ /* 0x000fea0003800000 */
.L_x_1040:
        /* <DEDUP_REMOVED lines=14> */
.L_x_1043:
[----:B------:R-:W-:Y:S05]  /*8f60*/  BSYNC B0 ;  /* 0x0000000000007941 */ /* 0x000fea0003800000 */
.L_x_1042:
        /* <DEDUP_REMOVED lines=13> */
.L_x_1027:
[----:B------:R-:W-:Y:S05]  /*9040*/  BSYNC B1 ;  /* 0x0000000000017941 */ /* 0x000fea0003800000 */
.L_x_978:
[----:B------:R-:W3:Y:S01]  /*9050*/  LDL R2, [R1] ;  /* 0x0000000001027983 */ /* 0x000ee20000100800 */
[----:B------:R-:W-:Y:S02]  /*9060*/  ULDC UR6, c[0x0][0xc] ;  /* 0x0000030000067ab9 */ /* 0x000fe40000000800 */
[----:B------:R-:W-:Y:S01]  /*9070*/  UIADD3 UR32, UR6, UR32, URZ ;  /* 0x0000002006207290 */ /* 0x000fe2000fffe03f */
[----:B---3--:R-:W-:-:S13]  /*9080*/  R2UR UR7, R2 ;  /* 0x00000000020772ca */ /* 0x008fda00000e0000 */
[----:B------:R-:W-:-:S06]  /*9090*/  UISETP.GE.AND UP0, UPT, UR32, UR7, UPT ;  /* 0x000000072000728c */ /* 0x000fcc000bf06270 */
[----:B------:R-:W-:-:S13]  /*90a0*/  PLOP3.LUT P0, PT, PT, PT, UP0, 0x80, 0x0 ;  /* 0x000000000000781c */ /* 0x000fda0003f0f008 */
[----:B------:R-:W-:Y:S05]  /*90b0*/  @P0 BRA `(.L_x_1044) ;  /* 0x0000000000040947 */ /* 0x000fea0003800000 */
[----:B------:R-:W-:Y:S05]  /*90c0*/  BRA `(.L_x_1045) ;  /* 0xffffff7800447947 */ /* 0x000fea000383ffff */
.L_x_1044:
[----:B------:R-:W-:Y:S05]  /*90d0*/  EXIT ;  /* 0x000000000000794d */ /* 0x000fea0003800000 */
.L_x_1046:
        /* <DEDUP_REMOVED lines=10> */
.L_x_2473:


//--------------------- .text._ZN5flash44flash_bwd_dq_dk_dv_loop_seqk_parallel_kernelI23Flash_bwd_kernel_traitsILi64ELi64ELi128ELi8ELi2ELi4ELi4ELb1ELb0EN7cutlass6half_tE19Flash_kernel_traitsILi64ELi64ELi128ELi8ES3_EELb1ELb0ELb1ELb0ELb0ELb0ELb0EEEvNS_16Flash_bwd_paramsE --------------------------
	.section	.text._ZN5flash44flash_bwd_dq_dk_dv_loop_seqk_parallel_kernelI23Flash_bwd_kernel_traitsILi64ELi64ELi128ELi8ELi2ELi4ELi4ELb1ELb0EN7cutlass6half_tE19Flash_kernel_traitsILi64ELi64ELi128ELi8ES3_EELb1ELb0ELb1ELb0ELb0ELb0ELb0EEEvNS_16Flash_bwd_paramsE,"ax",@progbits
	.align	128
        .global         _ZN5flash44flash_bwd_dq_dk_dv_loop_seqk_parallel_kernelI23Flash_bwd_kernel_traitsILi64ELi64ELi128ELi8ELi2ELi4ELi4ELb1ELb0EN7cutlass6half_tE19Flash_kernel_traitsILi64ELi64ELi128ELi8ES3_EELb1ELb0ELb1ELb0ELb0ELb0ELb0EEEvNS_16Flash_bwd_paramsE
        .type           _ZN5flash44flash_bwd_dq_dk_dv_loop_seqk_parallel_kernelI23Flash_bwd_kernel_traitsILi64ELi64ELi128ELi8ELi2ELi4ELi4ELb1ELb0EN7cutlass6half_tE19Flash_kernel_traitsILi64ELi64ELi128ELi8ES3_EELb1ELb0ELb1ELb0ELb0ELb0ELb0EEEvNS_16Flash_bwd_paramsE,@function
        .size           _ZN5flash44flash_bwd_dq_dk_dv_loop_seqk_parallel_kernelI23Flash_bwd_kernel_traitsILi64ELi64ELi128ELi8ELi2ELi4ELi4ELb1ELb0EN7cutlass6half_tE19Flash_kernel_traitsILi64ELi64ELi128ELi8ES3_EELb1ELb0ELb1ELb0ELb0ELb0ELb0EEEvNS_16Flash_bwd_paramsE,(.L_x_2474 - _ZN5flash44flash_bwd_dq_dk_dv_loop_seqk_parallel_kernelI23Flash_bwd_kernel_traitsILi64ELi64ELi128ELi8ELi2ELi4ELi4ELb1ELb0EN7cutlass6half_tE19Flash_kernel_traitsILi64ELi64ELi128ELi8ES3_EELb1ELb0ELb1ELb0ELb0ELb0ELb0EEEvNS_16Flash_bwd_paramsE)
        .other          _ZN5flash44flash_bwd_dq_dk_dv_loop_seqk_parallel_kernelI23Flash_bwd_kernel_traitsILi64ELi64ELi128ELi8ELi2ELi4ELi4ELb1ELb0EN7cutlass6half_tE19Flash_kernel_traitsILi64ELi64ELi128ELi8ES3_EELb1ELb0ELb1ELb0ELb0ELb0ELb0EEEvNS_16Flash_bwd_paramsE,@"STO_CUDA_ENTRY STV_DEFAULT"
_ZN5flash44flash_bwd_dq_dk_dv_loop_seqk_parallel_kernelI23Flash_bwd_kernel_traitsILi64ELi64ELi128ELi8ELi2ELi4ELi4ELb1ELb0EN7cutlass6half_tE19Flash_kernel_traitsILi64ELi64ELi128ELi8ES3_EELb1ELb0ELb1ELb0ELb0ELb0ELb0EEEvNS_16Flash_bwd_paramsE:
.text._ZN5flash44flash_bwd_dq_dk_dv_loop_seqk_parallel_kernelI23Flash_bwd_kernel_traitsILi64ELi64ELi128ELi8ELi2ELi4ELi4ELb1ELb0EN7cutlass6half_tE19Flash_kernel_traitsILi64ELi64ELi128ELi8ES3_EELb1ELb0ELb1ELb0ELb0ELb0ELb0EEEvNS_16Flash_bwd_paramsE:
        /* <DEDUP_REMOVED lines=14> */
[----:B------:R-:W-:Y:S01]  /*00e0*/  IMAD.MOV.U32 R196, RZ, RZ, -0x10 ;  /* 0xfffffff0ffc47424 */ /* 0x000fe200078e00ff */
        /* <DEDUP_REMOVED lines=10> */
[----:B------:R-:W-:Y:S02]  /*0190*/  LEA.HI R6, R0, R13, RZ, 0x4 ;  /* 0x0000000d00067211 */ /* 0x000fe400078f20ff */
[----:B------:R-:W-:Y:S02]  /*01a0*/  LOP3.LUT R8, R178, 0xffffffe0, RZ, 0xc0, !PT ;  /* 0xffffffe0b2087812 */ /* 0x000fe400078ec0ff */
[----:B------:R-:W-:-:S02]  /*01b0*/  LOP3.LUT R4, R5, 0x7ffffffc, RZ, 0xc0, !PT ;  /* 0x7ffffffc05047812 */ /* 0x000fc400078ec0ff */
[----:B------:R-:W-:Y:S01]  /*01c0*/  LOP3.LUT R9, R14, 0xfffffff8, RZ, 0xc0, !PT ;  /* 0xfffffff80e097812 */ /* 0x000fe200078ec0ff */
[C---:B------:R-:W-:Y:S01]  /*01d0*/  IMAD.IADD R8, R13.reuse, 0x1, -R8 ;  /* 0x000000010d087824 */ /* 0x040fe200078e0a08 */
[----:B------:R-:W-:Y:S01]  /*01e0*/  LOP3.LUT R2, R6, 0xfffffff0, RZ, 0xc0, !PT ;  /* 0xfffffff006027812 */ /* 0x000fe200078ec0ff */
[C---:B------:R-:W-:Y:S01]  /*01f0*/  IMAD.IADD R4, R13.reuse, 0x1, -R4 ;  /* 0x000000010d047824 */ /* 0x040fe200078e0a04 */
[--C-:B------:R-:W-:Y:S01]  /*0200*/  SHF.R.S32.HI R11, RZ, 0x5, R178.reuse ;  /* 0x00000005ff0b7819 */ /* 0x100fe200000114b2 */
[----:B------:R-:W-:Y:S01]  /*0210*/  IMAD.IADD R9, R13, 0x1, -R9 ;  /* 0x000000010d097824 */ /* 0x000fe200078e0a09 */
[----:B------:R-:W-:Y:S01]  /*0220*/  SHF.R.S32.HI R3, RZ, 0x1f, R178 ;  /* 0x0000001fff037819 */ /* 0x000fe200000114b2 */
[----:B------:R-:W-:Y:S01]  /*0230*/  IMAD.SHL.U32 R4, R4, 0x2, RZ ;  /* 0x0000000204047824 */ /* 0x000fe200078e00ff */
[CC--:B------:R-:W-:Y:S01]  /*0240*/  LEA.HI R179, R0.reuse, R13.reuse, RZ, 0x6 ;  /* 0x0000000d00b37211 */ /* 0x0c0fe200078f30ff */
[----:B------:R-:W-:Y:S01]  /*0250*/  IMAD.SHL.U32 R182, R9, 0x8, RZ ;  /* 0x0000000809b67824 */ /* 0x000fe200078e00ff */
[----:B------:R-:W-:Y:S01]  /*0260*/  LEA.HI R0, R0, R13, RZ, 0x7 ;  /* 0x0000000d00007211 */ /* 0x000fe200078f38ff */
[----:B------:R-:W-:Y:S01]  /*0270*/  IMAD.IADD R13, R13, 0x1, -R2 ;  /* 0x000000010d0d7824 */ /* 0x000fe200078e0a02 */
[----:B------:R-:W-:-:S02]  /*0280*/  SHF.R.S32.HI R2, RZ, 0x4, R6 ;  /* 0x00000004ff027819 */ /* 0x000fc40000011406 */
[----:B------:R-:W-:Y:S02]  /*0290*/  LEA.HI R3, R3, R11, RZ, 0x2 ;  /* 0x0000000b03037211 */ /* 0x000fe400078f10ff */
[----:B------:R-:W-:Y:S02]  /*02a0*/  LEA.HI R6, R6, R2, RZ, 0x1 ;  /* 0x0000000206067211 */ /* 0x000fe400078f08ff */
[----:B------:R-:W-:Y:S02]  /*02b0*/  LOP3.LUT R3, R3, 0xfffffffc, RZ, 0xc0, !PT ;  /* 0xfffffffc03037812 */ /* 0x000fe400078ec0ff */
[--C-:B------:R-:W-:Y:S02]  /*02c0*/  SHF.R.S32.HI R10, RZ, 0x2, R5.reuse ;  /* 0x00000002ff0a7819 */ /* 0x100fe40000011405 */
[----:B------:R-:W-:Y:S01]  /*02d0*/  SHF.R.S32.HI R5, RZ, 0x1f, R5 ;  /* 0x0000001fff057819 */ /* 0x000fe20000011405 */
[----:B------:R-:W-:Y:S01]  /*02e0*/  IMAD.IADD R3, R11, 0x1, -R3 ;  /* 0x000000010b037824 */ /* 0x000fe200078e0a03 */
[----:B------:R-:W-:-:S02]  /*02f0*/  SHF.R.S32.HI R180, RZ, 0x3, R14 ;  /* 0x00000003ffb47819 */ /* 0x000fc4000001140e */
[----:B------:R-:W-:Y:S01]  /*0300*/  LOP3.LUT R6, R6, 0xfffffffe, RZ, 0xc0, !PT ;  /* 0xfffffffe06067812 */ /* 0x000fe200078ec0ff */
[----:B------:R-:W-:Y:S01]  /*0310*/  IMAD.SHL.U32 R170, R3, 0x10, RZ ;  /* 0x0000001003aa7824 */ /* 0x000fe200078e00ff */
[C---:B------:R-:W-:Y:S01]  /*0320*/  LOP3.LUT P4, RZ, R9.reuse, 0x2, RZ, 0xc0, !PT ;  /* 0x0000000209ff7812 */ /* 0x040fe2000788c0ff */
[----:B------:R-:W-:Y:S01]  /*0330*/  IMAD.SHL.U32 R7, R180, 0x40, RZ ;  /* 0x00000040b4077824 */ /* 0x000fe200078e00ff */
[C---:B------:R-:W-:Y:S01]  /*0340*/  LOP3.LUT P3, RZ, R9.reuse, 0x4, RZ, 0xc0, !PT ;  /* 0x0000000409ff7812 */ /* 0x040fe2000786c0ff */
[----:B------:R-:W-:Y:S01]  /*0350*/  IMAD.SHL.U32 R9, R9, 0x40, RZ ;  /* 0x0000004009097824 */ /* 0x000fe200078e00ff */
[----:B------:R-:W-:Y:S01]  /*0360*/  LEA.HI R5, R5, R10, RZ, 0x3 ;  /* 0x0000000a05057211 */ /* 0x000fe200078f18ff */
[----:B------:R-:W-:Y:S01]  /*0370*/  IMAD.IADD R6, R2, 0x1, -R6 ;  /* 0x0000000102067824 */ /* 0x000fe200078e0a06 */
[----:B------:R-:W-:Y:S02]  /*0380*/  SHF.R.S32.HI R2, RZ, 0x1f, R8 ;  /* 0x0000001fff027819 */ /* 0x000fe40000011408 */
[----:B------:R-:W-:Y:S01]  /*0390*/  LOP3.LUT R9, R9, 0x1c0, RZ, 0xc0, !PT ;  /* 0x000001c009097812 */ /* 0x000fe200078ec0ff */
[----:B------:R-:W-:Y:S01]  /*03a0*/  IMAD.SHL.U32 R172, R6, 0x10, RZ ;  /* 0x0000001006ac7824 */ /* 0x000fe200078e00ff */
[----:B------:R-:W-:-:S02]  /*03b0*/  LOP3.LUT R5, R5, 0xfffffff8, RZ, 0xc0, !PT ;  /* 0xfffffff805057812 */ /* 0x000fc400078ec0ff */
[----:B------:R-:W-:Y:S02]  /*03c0*/  LEA.HI R178, R178, R11, RZ, 0x1 ;  /* 0x0000000bb2b27211 */ /* 0x000fe400078f08ff */
[----:B------:R-:W-:Y:S01]  /*03d0*/  LOP3.LUT R7, R7, 0x1c0, RZ, 0xc0, !PT ;  /* 0x000001c007077812 */ /* 0x000fe200078ec0ff */
[----:B------:R-:W-:Y:S01]  /*03e0*/  IMAD.IADD R5, R10, 0x1, -R5 ;  /* 0x000000010a057824 */ /* 0x000fe200078e0a05 */
[----:B------:R-:W-:Y:S01]  /*03f0*/  LEA.HI R2, R2, R8, RZ, 0x2 ;  /* 0x0000000802027211 */ /* 0x000fe200078f10ff */
[C---:B------:R-:W-:Y:S01]  /*0400*/  IMAD.SHL.U32 R10, R6.reuse, 0x200, RZ ;  /* 0x00000200060a7824 */ /* 0x040fe200078e00ff */
[----:B------:R-:W-:Y:S01]  /*0410*/  LOP3.LUT R170, R9, 0x30, R170, 0xf8, !PT ;  /* 0x0000003009aa7812 */ /* 0x000fe200078ef8aa */
[----:B------:R-:W-:Y:S01]  /*0420*/  IMAD.SHL.U32 R6, R6, 0x8, RZ ;  /* 0x0000000806067824 */ /* 0x000fe200078e00ff */
[----:B------:R-:W-:Y:S02]  /*0430*/  SHF.R.S32.HI R8, RZ, 0x1f, R13 ;  /* 0x0000001fff087819 */ /* 0x000fe4000001140d */
[----:B------:R-:W-:-:S02]  /*0440*/  LOP3.LUT R178, R178, 0xfffffffe, RZ, 0xc0, !PT ;  /* 0xfffffffeb2b27812 */ /* 0x000fc400078ec0ff */
[----:B------:R-:W-:Y:S02]  /*0450*/  SHF.R.U32.HI R186, RZ, 0x3, R7 ;  /* 0x00000003ffba7819 */ /* 0x000fe40000011607 */
[----:B------:R-:W-:Y:S01]  /*0460*/  SHF.R.S32.HI R179, RZ, 0x6, R179 ;  /* 0x00000006ffb37819 */ /* 0x000fe200000114b3 */
[----:B------:R-:W-:Y:S01]  /*0470*/  IMAD.IADD R178, R11, 0x1, -R178 ;  /* 0x000000010bb27824 */ /* 0x000fe200078e0ab2 */
[----:B------:R-:W-:Y:S02]  /*0480*/  LOP3.LUT R165, R9, 0x8, R14, 0xf8, !PT ;  /* 0x0000000809a57812 */ /* 0x000fe400078ef80e */
[----:B------:R-:W-:Y:S01]  /*0490*/  LOP3.LUT R7, R7, 0x38, R182, 0xf8, !PT ;  /* 0x0000003807077812 */ /* 0x000fe200078ef8b6 */
[----:B------:R-:W-:Y:S01]  /*04a0*/  IMAD R12, R179, 0x800, R10 ;  /* 0x00000800b30c7824 */ /* 0x000fe200078e020a */
[----:B------:R-:W-:Y:S02]  /*04b0*/  SHF.R.U32.HI R9, RZ, 0x3, R9 ;  /* 0x00000003ff097819 */ /* 0x000fe40000011609 */
[----:B------:R-:W-:-:S02]  /*04c0*/  LOP3.LUT R170, R170, 0x8, R14, 0xf8, !PT ;  /* 0x00000008aaaa7812 */ /* 0x000fc400078ef80e */
[----:B------:R-:W-:Y:S02]  /*04d0*/  LEA.HI R8, R8, R13, RZ, 0x3 ;  /* 0x0000000d08087211 */ /* 0x000fe400078f18ff */
[----:B------:R-:W-:Y:S02]  /*04e0*/  LOP3.LUT R186, R7, R186, RZ, 0x3c, !PT ;  /* 0x000000ba07ba7212 */ /* 0x000fe400078e3cff */
[----:B------:R-:W-:Y:S01]  /*04f0*/  LOP3.LUT R170, R10, R170, R9, 0xf6, !PT ;  /* 0x000000aa0aaa7212 */ /* 0x000fe200078ef609 */
[C---:B------:R-:W-:Y:S01]  /*0500*/  IMAD.SHL.U32 R10, R5.reuse, 0x40, RZ ;  /* 0x00000040050a7824 */ /* 0x040fe200078e00ff */
[C---:B------:R-:W-:Y:S01]  /*0510*/  LOP3.LUT R7, R8.reuse, 0xfffffff8, RZ, 0xc0, !PT ;  /* 0xfffffff808077812 */ /* 0x040fe200078ec0ff */
[----:B------:R-:W-:Y:S01]  /*0520*/  IMAD.SHL.U32 R8, R8, 0x40, RZ ;  /* 0x0000004008087824 */ /* 0x000fe200078e00ff */
[----:B------:R-:W-:Y:S01]  /*0530*/  LOP3.LUT R11, R5, 0x1, RZ, 0xc0, !PT ;  /* 0x00000001050b7812 */ /* 0x000fe200078ec0ff */
[----:B------:R-:W-:Y:S01]  /*0540*/  IMAD R186, R179, 0x200, R186 ;  /* 0x00000200b3ba7824 */ /* 0x000fe200078e02ba */
[----:B------:R-:W-:Y:S01]  /*0550*/  LOP3.LUT R165, R165, R9, RZ, 0x3c, !PT ;  /* 0x00000009a5a57212 */ /* 0x000fe200078e3cff */
[----:B------:R-:W-:Y:S01]  /*0560*/  IMAD.SHL.U32 R9, R179, 0x20, RZ ;  /* 0x00000020b3097824 */ /* 0x000fe200078e00ff */
[----:B------:R-:W-:Y:S01]  /*0570*/  ISETP.NE.U32.AND P0, PT, R11, 0x1, PT ;  /* 0x000000010b00780c */ /* 0x000fe20003f05070 */
[----:B------:R-:W-:Y:S01]  /*0580*/  IMAD.IADD R7, R13, 0x1, -R7 ;  /* 0x000000010d077824 */ /* 0x000fe200078e0a07 */
[----:B------:R-:W-:Y:S01]  /*0590*/  SHF.R.S32.HI R0, RZ, 0x7, R0 ;  /* 0x00000007ff007819 */ /* 0x000fe20000011400 */
[----:B------:R-:W-:Y:S01]  /*05a0*/  IMAD.IADD R165, R12, 0x1, R165 ;  /* 0x000000010ca57824 */ /* 0x000fe200078e02a5 */
[----:B------:R-:W-:Y:S01]  /*05b0*/  LOP3.LUT R10, R10, 0x1c0, RZ, 0xc0, !PT ;  /* 0x000001c00a0a7812 */ /* 0x000fe200078ec0ff */
[----:B------:R-:W-:Y:S01]  /*05c0*/  IMAD.SHL.U32 R7, R7, 0x40, RZ ;  /* 0x0000004007077824 */ /* 0x000fe200078e00ff */
[----:B------:R-:W-:Y:S01]  /*05d0*/  R2P PR, R5, 0x6 ;  /* 0x0000000605007804 */ /* 0x000fe20000000000 */
[C---:B------:R-:W-:Y:S01]  /*05e0*/  IMAD.SHL.U32 R188, R0.reuse, 0x8, RZ ;  /* 0x0000000800bc7824 */ /* 0x040fe200078e00ff */
[----:B------:R-:W-:Y:S01]  /*05f0*/  SHF.R.U32.HI R5, RZ, 0x3, R10 ;  /* 0x00000003ff057819 */ /* 0x000fe2000001160a */
[--C-:B------:R-:W-:Y:S01]  /*0600*/  IMAD R0, R0, 0x1000, R4.reuse ;  /* 0x0000100000007824 */ /* 0x100fe200078e0204 */
[----:B------:R-:W-:Y:S01]  /*0610*/  LOP3.LUT R9, R10, 0x20, R9, 0xf8, !PT ;  /* 0x000000200a097812 */ /* 0x000fe200078ef809 */
[----:B------:R-:W-:Y:S01]  /*0620*/  IMAD R4, R3, 0x400, R4 ;  /* 0x0000040003047824 */ /* 0x000fe200078e0204 */
[----:B------:R-:W-:Y:S01]  /*0630*/  LOP3.LUT R188, R188, 0x8, RZ, 0xc0, !PT ;  /* 0x00000008bcbc7812 */ /* 0x000fe200078ec0ff */
[----:B------:R-:W-:Y:S01]  /*0640*/  IMAD R0, R178, 0x400, R0 ;  /* 0x00000400b2007824 */ /* 0x000fe200078e0200 */
[----:B------:R-:W-:-:S02]  /*0650*/  LOP3.LUT R9, R9, R5, RZ, 0x3c, !PT ;  /* 0x0000000509097212 */ /* 0x000fc400078e3cff */
[----:B------:R-:W-:Y:S02]  /*0660*/  LOP3.LUT R7, R7, 0x1c0, RZ, 0xc0, !PT ;  /* 0x000001c007077812 */ /* 0x000fe400078ec0ff */
[----:B------:R-:W-:Y:S01]  /*0670*/  LOP3.LUT R172, R188, 0x10, R172, 0xf8, !PT ;  /* 0x00000010bcac7812 */ /* 0x000fe200078ef8ac */
[----:B------:R-:W-:Y:S01]  /*0680*/  IMAD.IADD R189, R9, 0x1, R0 ;  /* 0x0000000109bd7824 */ /* 0x000fe200078e0200 */
[--C-:B------:R-:W-:Y:S02]  /*0690*/  SHF.R.U32.HI R171, RZ, 0x3, R7.reuse ;  /* 0x00000003ffab7819 */ /* 0x100fe40000011607 */
[----:B------:R-:W-:Y:S02]  /*06a0*/  LOP3.LUT R6, R7, 0x8, R6, 0xf8, !PT ;  /* 0x0000000807067812 */ /* 0x000fe400078ef806 */
[----:B------:R-:W-:Y:S02]  /*06b0*/  LOP3.LUT R0, R8, 0xfffffe00, RZ, 0xc0, !PT ;  /* 0xfffffe0008007812 */ /* 0x000fe400078ec0ff */
[----:B------:R-:W-:-:S02]  /*06c0*/  LOP3.LUT R172, R171, R172, R7, 0x1e, !PT ;  /* 0x000000acabac7212 */ /* 0x000fc400078e1e07 */
[----:B------:R-:W-:Y:S01]  /*06d0*/  LOP3.LUT R171, R6, R171, RZ, 0x3c, !PT ;  /* 0x000000ab06ab7212 */ /* 0x000fe200078e3cff */
[----:B------:R-:W-:Y:S01]  /*06e0*/  IMAD R173, R178, 0x400, R0 ;  /* 0x00000400b2ad7824 */ /* 0x000fe200078e0200 */
[----:B------:R-:W-:Y:S01]  /*06f0*/  LOP3.LUT R188, R5, R10, R188, 0x1e, !PT ;  /* 0x0000000a05bc7212 */ /* 0x000fe200078e1ebc */
[----:B------:R-:W-:Y:S01]  /*0700*/  IMAD R3, R3, 0x400, R0 ;  /* 0x0000040003037824 */ /* 0x000fe200078e0200 */
[----:B------:R-:W-:Y:S01]  /*0710*/  SHF.R.S32.HI R185, RZ, 0x2, R2 ;  /* 0x00000002ffb97819 */ /* 0x000fe20000011402 */
[----:B------:R-:W-:Y:S01]  /*0720*/  IMAD.IADD R173, R173, 0x1, R171 ;  /* 0x00000001adad7824 */ /* 0x000fe200078e02ab */
[----:B------:R-:W-:Y:S01]  /*0730*/  SEL R2, R195, 0xffffffe0, !P4 ;  /* 0xffffffe0c3027807 */ /* 0x000fe20006000000 */
[----:B------:R-:W-:Y:S01]  /*0740*/  IMAD.IADD R188, R4, 0x1, R188 ;  /* 0x0000000104bc7824 */ /* 0x000fe200078e02bc */
[----:B------:R-:W-:Y:S01]  /*0750*/  LOP3.LUT R172, R172, R0, RZ, 0xfc, !PT ;  /* 0x00000000acac7212 */ /* 0x000fe200078efcff */
[----:B------:R-:W-:Y:S01]  /*0760*/  IMAD.IADD R171, R171, 0x1, R3 ;  /* 0x00000001abab7824 */ /* 0x000fe200078e0203 */
[----:B------:R-:W-:Y:S01]  /*0770*/  LEA R165, R165, UR6, 0x1 ;  /* 0x00000006a5a57c11 */ /* 0x000fe2000f8e08ff */
[----:B------:R-:W-:Y:S01]  /*0780*/  IMAD.MOV.U32 R3, RZ, RZ, 0x40 ;  /* 0x00000040ff037424 */ /* 0x000fe200078e00ff */
[----:B------:R-:W-:Y:S01]  /*0790*/  LEA R188, R188, UR4, 0x1 ;  /* 0x00000004bcbc7c11 */ /* 0x000fe2000f8e08ff */
[----:B------:R-:W-:Y:S01]  /*07a0*/  IMAD.SHL.U32 R169, R172, 0x2, RZ ;  /* 0x00000002aca97824 */ /* 0x000fe200078e00ff */
[----:B------:R-:W-:Y:S01]  /*07b0*/  SEL R195, R195, 0xffffffe0, !P1 ;  /* 0xffffffe0c3c37807 */ /* 0x000fe20004800000 */
[--C-:B------:R-:W-:Y:S01]  /*07c0*/  IMAD.IADD R164, R2, 0x1, R165.reuse ;  /* 0x0000000102a47824 */ /* 0x100fe200078e02a5 */
[----:B------:R-:W-:Y:S01]  /*07d0*/  SEL R3, R3, 0xffffffc0, !P3 ;  /* 0xffffffc003037807 */ /* 0x000fe20005800000 */
[C---:B------:R-:W-:Y:S01]  /*07e0*/  VIADD R190, R188.reuse, 0x40 ;  /* 0x00000040bcbe7836 */ /* 0x040fe20000000000 */
[----:B------:R-:W-:Y:S01]  /*07f0*/  LEA R189, R189, UR6, 0x1 ;  /* 0x00000006bdbd7c11 */ /* 0x000fe2000f8e08ff */
[----:B------:R-:W-:Y:S01]  /*0800*/  @P2 VIADD R190, R188, 0xffffffc0 ;  /* 0xffffffc0bcbe2836 */ /* 0x000fe20000000000 */
[----:B------:R-:W-:Y:S01]  /*0810*/  SEL R196, R196, 0x10, !P0 ;  /* 0x00000010c4c47807 */ /* 0x000fe20004000000 */
[----:B------:R-:W-:Y:S01]  /*0820*/  IMAD.IADD R3, R3, 0x1, R165 ;  /* 0x0000000103037824 */ /* 0x000fe200078e02a5 */
[----:B------:R-:W-:Y:S01]  /*0830*/  LEA R170, R170, UR6, 0x1 ;  /* 0x00000006aaaa7c11 */ /* 0x000fe2000f8e08ff */
[----:B------:R-:W-:Y:S01]  /*0840*/  IMAD.IADD R193, R189, 0x1, R195 ;  /* 0x00000001bdc17824 */ /* 0x000fe200078e02c3 */
[----:B------:R-:W-:Y:S01]  /*0850*/  LEA R171, R171, UR5, 0x1 ;  /* 0x00000005abab7c11 */ /* 0x000fe2000f8e08ff */
[----:B------:R-:W-:-:S02]  /*0860*/  VIADD R191, R188, 0x420 ;  /* 0x00000420bcbf7836 */ /* 0x000fc40000000000 */
[----:B------:R-:W-:Y:S02]  /*0870*/  IMAD.IADD R194, R189, 0x1, R196 ;  /* 0x00000001bdc27824 */ /* 0x000fe400078e02c4 */
[----:B------:R-:W-:Y:S02]  /*0880*/  IMAD.IADD R192, R195, 0x1, R188 ;  /* 0x00000001c3c07824 */ /* 0x000fe400078e02bc */
[----:B------:R-:W-:Y:S02]  /*0890*/  IMAD R185, R178, 0x10, R185 ;  /* 0x00000010b2b97824 */ /* 0x000fe400078e02b9 */
[----:B------:R-:W-:Y:S02]  /*08a0*/  IMAD.IADD R2, R2, 0x1, R3 ;  /* 0x0000000102027824 */ /* 0x000fe400078e0203 */
[----:B------:R-:W-:Y:S02]  /*08b0*/  @P1 VIADD R191, R188, 0x3e0 ;  /* 0x000003e0bcbf1836 */ /* 0x000fe40000000000 */
[----:B------:R-:W-:-:S02]  /*08c0*/  IMAD.IADD R196, R196, 0x1, R193 ;  /* 0x00000001c4c47824 */ /* 0x000fc400078e02c1 */
[----:B------:R-:W-:Y:S02]  /*08d0*/  IMAD.IADD R195, R195, 0x1, R190 ;  /* 0x00000001c3c37824 */ /* 0x000fe400078e02be */
[----:B---34-:R-:W-:-:S07]  /*08e0*/  VIADD R169, R169, UR4 ;  /* 0x00000004a9a97c36 */ /* 0x018fce0008000000 */
.L_x_1117:
[----:B-1----:R-:W1:Y:S01]  /*08f0*/  LDC.64 R6, c[0x0][0x2f0] ;  /* 0x0000bc00ff067b82 */ /* 0x002e620000000a00 */
[C---:B--2---:R-:W-:Y:S01]  /*0900*/  IMAD.SHL.U32 R10, R184.reuse, 0x4, RZ ;  /* 0x00000004b80a7824 */ /* 0x044fe200078e00ff */
        /* <DEDUP_REMOVED lines=10> */
[----:B--2---:R-:W-:-:S04]  /*09b0*/  ISETP.NE.U32.AND P2, PT, R4, RZ, PT ;  /* 0x000000ff0400720c */ /* 0x004fc80003f45070 */
[----:B------:R-:W-:-:S05]  /*09c0*/  ISETP.NE.AND.EX P2, PT, R5, RZ, PT, P2 ;  /* 0x000000ff0500720c */ /* 0x000fca0003f45320 */
[----:B------:R-:W2:Y:S04]  /*09d0*/  @P5 LDG.E R31, desc[UR16][R6.64] ;  /* 0x00000010061f5981 */ /* 0x000ea8000c1e1900 */
[----:B------:R1:W2:Y:S01]  /*09e0*/  @P5 LDG.E R226, desc[UR16][R6.64+0x4] ;  /* 0x0000041006e25981 */ /* 0x0002a2000c1e1900 */
[C---:B----4-:R-:W-:Y:S01]  /*09f0*/  @P3 IADD3 R12, P1, R10.reuse, UR12, RZ ;  /* 0x0000000c0a0c3c10 */ /* 0x050fe2000ff3e0ff */
[----:B------:R-:W-:Y:S01]  /*0a00*/  IMAD.MOV.U32 R225, RZ, RZ, RZ ;  /* 0x000000ffffe17224 */ /* 0x000fe200078e00ff */
[----:B------:R-:W3:Y:S01]  /*0a10*/  LDC.U8 R9, c[0x0][0x3c2] ;  /* 0x0000f080ff097b82 */ /* 0x000ee20000000000 */
[----:B------:R-:W-:Y:S02]  /*0a20*/  @P2 IADD3 R4, P0, R10, R4, RZ ;  /* 0x000000040a042210 */ /* 0x000fe40007f1e0ff */
[----:B------:R-:W-:-:S03]  /*0a30*/  @P3 IADD3.X R13, R8, UR13, RZ, P1, !PT ;  /* 0x0000000d080d3c10 */ /* 0x000fc60008ffe4ff */
[----:B------:R-:W-:Y:S02]  /*0a40*/  @P2 IMAD.X R5, R8, 0x1, R5, P0 ;  /* 0x0000000108052824 */ /* 0x000fe400000e0605 */
[----:B------:R-:W4:Y:S04]  /*0a50*/  @P3 LDG.E R225, desc[UR16][R12.64] ;  /* 0x000000100ce13981 */ /* 0x000f28000c1e1900 */
[----:B------:R3:W4:Y:S01]  /*0a60*/  @P2 LDG.E R224, desc[UR16][R4.64] ;  /* 0x0000001004e02981 */ /* 0x000722000c1e1900 */
[----:B-1----:R-:W1:Y:S01]  /*0a70*/  LDC.64 R6, c[0x0][0x2f8] ;  /* 0x0000be00ff067b82 */ /* 0x002e620000000a00 */
[----:B---3--:R-:W-:-:S07]  /*0a80*/  ISETP.NE.AND P3, PT, R9, RZ, PT ;  /* 0x000000ff0900720c */ /* 0x008fce0003f65270 */
[----:B------:R-:W3:Y:S01]  /*0a90*/  @!P2 LDC.64 R4, c[0x0][0x318] ;  /* 0x0000c600ff04ab82 */ /* 0x000ee20000000a00 */
[----:B-1----:R-:W-:-:S04]  /*0aa0*/  ISETP.EQ.U32.AND P1, PT, R6, RZ, PT ;  /* 0x000000ff0600720c */ /* 0x002fc80003f22070 */
[----:B------:R-:W-:Y:S02]  /*0ab0*/  ISETP.EQ.OR.EX P1, PT, R7, RZ, !P3, P1 ;  /* 0x000000ff0700720c */ /* 0x000fe40005f22710 */
[----:B------:R-:W-:Y:S01]  /*0ac0*/  IADD3 R10, P0, R10, R6, RZ ;  /* 0x000000060a0a7210 */ /* 0x000fe20007f1e0ff */
[----:B------:R-:W-:-:S04]  /*0ad0*/  IMAD.MOV.U32 R227, RZ, RZ, -0x1 ;  /* 0xffffffffffe37424 */ /* 0x000fc800078e00ff */
[----:B------:R-:W-:Y:S02]  /*0ae0*/  IMAD.X R11, R8, 0x1, R7, P0 ;  /* 0x00000001080b7824 */ /* 0x000fe400000e0607 */
[----:B------:R-:W1:Y:S01]  /*0af0*/  @!P2 LDC R8, c[0x0][0x2cc] ;  /* 0x0000b300ff08ab82 */ /* 0x000e620000000800 */
[----:B---3--:R-:W-:-:S03]  /*0b00*/  @!P2 ISETP.NE.U32.AND P0, PT, R4, RZ, PT ;  /* 0x000000ff0400a20c */ /* 0x008fc60003f05070 */
        /* <DEDUP_REMOVED lines=13> */
.L_x_1047:
[----:B------:R-:W-:Y:S01]  /*0be0*/  IMAD.SHL.U32 R203, R187, 0x80, RZ ;  /* 0x00000080bbcb7824 */ /* 0x000fe200078e00ff */
[----:B-----5:R-:W-:-:S04]  /*0bf0*/  @!P2 IADD3 R224, R8, R4, -R225 ;  /* 0x0000000408e0a210 */ /* 0x020fc80007ffe8e1 */
[----:B------:R-:W-:-:S13]  /*0c00*/  ISETP.GT.AND P0, PT, R224, R203, PT ;  /* 0x000000cbe000720c */ /* 0x000fda0003f04270 */
[----:B------:R-:W-:Y:S05]  /*0c10*/  @!P0 BRA `(.L_x_1048) ;  /* 0x0000008400588947 */ /* 0x000fea0003800000 */
[----:B------:R-:W3:Y:S01]  /*0c20*/  LDC R6, c[0x0][0x278] ;  /* 0x00009e00ff067b82 */ /* 0x000ee20000000800 */
[----:B--2---:R-:W-:Y:S01]  /*0c30*/  IABS R11, R181 ;  /* 0x000000b5000b7213 */ /* 0x004fe20000000000 */
[----:B-1----:R-:W-:Y:S01]  /*0c40*/  VIADD R14, R226, 0x3f ;  /* 0x0000003fe20e7836 */ /* 0x002fe20000000000 */
[----:B------:R-:W-:Y:S01]  /*0c50*/  ISETP.NE.AND P0, PT, R227, -0x1, PT ;  /* 0xffffffffe300780c */ /* 0x000fe20003f05270 */
[----:B------:R-:W1:Y:S01]  /*0c60*/  S2R R21, SR_CTAID.X ;  /* 0x0000000000157919 */ /* 0x000e620000002500 */
[----:B------:R-:W-:Y:S02]  /*0c70*/  ISETP.NE.AND P2, PT, R31, -0x1, PT ;  /* 0xffffffff1f00780c */ /* 0x000fe40003f45270 */
[----:B------:R-:W-:Y:S01]  /*0c80*/  SHF.R.S32.HI R13, RZ, 0x1f, R14 ;  /* 0x0000001fff0d7819 */ /* 0x000fe2000001140e */
[----:B------:R-:W2:Y:S03]  /*0c90*/  LDC.64 R4, c[0x0][0x228] ;  /* 0x00008a00ff047b82 */ /* 0x000ea60000000a00 */
[----:B------:R-:W-:-:S04]  /*0ca0*/  LEA.HI R13, R13, R14, RZ, 0x6 ;  /* 0x0000000e0d0d7211 */ /* 0x000fc800078f30ff */
[----:B------:R-:W-:Y:S01]  /*0cb0*/  SHF.R.S32.HI R13, RZ, 0x6, R13 ;  /* 0x00000006ff0d7819 */ /* 0x000fe2000001140d */
[----:B------:R-:W4:Y:S01]  /*0cc0*/  LDC R10, c[0x0][0x394] ;  /* 0x0000e500ff0a7b82 */ /* 0x000f220000000800 */
[----:B------:R-:W-:Y:S01]  /*0cd0*/  @P0 IMAD.IADD R34, R225, 0x1, R227 ;  /* 0x00000001e1220824 */ /* 0x000fe200078e02e3 */
[----:B---3--:R-:W-:-:S06]  /*0ce0*/  IABS R7, R6 ;  /* 0x0000000600077213 */ /* 0x008fcc0000000000 */
[----:B------:R-:W3:Y:S01]  /*0cf0*/  LDC R20, c[0x0][0x2d4] ;  /* 0x0000b500ff147b82 */ /* 0x000ee20000000800 */
[----:B------:R-:W5:Y:S01]  /*0d00*/  I2F.RP R8, R7 ;  /* 0x0000000700087306 */ /* 0x000f620000209400 */
[----:B--2---:R-:W-:-:S06]  /*0d10*/  IMAD R25, R0, R4, RZ ;  /* 0x0000000400197224 */ /* 0x004fcc00078e02ff */
[----:B------:R-:W2:Y:S01]  /*0d20*/  LDC R209, c[0x0][0x2dc] ;  /* 0x0000b700ffd17b82 */ /* 0x000ea20000000800 */
[----:B------:R-:W-:-:S04]  /*0d30*/  IMAD.WIDE.U32 R26, R184, R4, RZ ;  /* 0x00000004b81a7225 */ /* 0x000fc800078e00ff */
[----:B------:R-:W-:-:S03]  /*0d40*/  IMAD R25, R184, R5, R25 ;  /* 0x00000005b8197224 */ /* 0x000fc600078e0219 */
[----:B------:R-:W2:Y:S01]  /*0d50*/  LDC R16, c[0x0][0x270] ;  /* 0x00009c00ff107b82 */ /* 0x000ea20000000800 */
[----:B-----5:R-:W5:Y:S01]  /*0d60*/  MUFU.RCP R8, R8 ;  /* 0x0000000800087308 */ /* 0x020f620000001000 */
[----:B------:R-:W-:-:S06]  /*0d70*/  IADD3 R25, R27, R25, RZ ;  /* 0x000000191b197210 */ /* 0x000fcc0007ffe0ff */
[----:B------:R-:W1:Y:S01]  /*0d80*/  LDC.U8 R4, c[0x0][0x3d8] ;  /* 0x0000f600ff047b82 */ /* 0x000e620000000000 */
[----:B---3--:R-:W-:Y:S01]  /*0d90*/  SHF.R.S32.HI R5, RZ, 0x1f, R20 ;  /* 0x0000001fff057819 */ /* 0x008fe20000011414 */
[----:B------:R-:W-:-:S04]  /*0da0*/  IMAD.WIDE.U32 R32, R184, R20, RZ ;  /* 0x00000014b8207225 */ /* 0x000fc800078e00ff */
[----:B------:R-:W-:Y:S02]  /*0db0*/  IMAD R5, R5, R184, RZ ;  /* 0x000000b805057224 */ /* 0x000fe400078e02ff */
[----:B------:R-:W3:Y:S02]  /*0dc0*/  LDC R22, c[0x0][0x2c4] ;  /* 0x0000b100ff167b82 */ /* 0x000ee40000000800 */
[----:B------:R-:W-:Y:S01]  /*0dd0*/  IMAD R5, R0, R20, R5 ;  /* 0x0000001400057224 */ /* 0x000fe200078e0205 */
[----:B-----5:R-:W-:-:S04]  /*0de0*/  IADD3 R8, R8, 0xffffffe, RZ ;  /* 0x0ffffffe08087810 */ /* 0x020fc80007ffe0ff */
[----:B------:R-:W5:Y:S01]  /*0df0*/  F2I.FTZ.U32.TRUNC.NTZ R9, R8 ;  /* 0x0000000800097305 */ /* 0x000f62000021f000 */
[----:B--2---:R-:W-:Y:S01]  /*0e00*/  IMAD.WIDE R36, R209, R16, RZ ;  /* 0x00000010d1247225 */ /* 0x004fe200078e02ff */
[----:B------:R-:W-:Y:S01]  /*0e10*/  IADD3 R5, R33, R5, RZ ;  /* 0x0000000521057210 */ /* 0x000fe20007ffe0ff */
[----:B------:R-:W2:Y:S02]  /*0e20*/  LDC.U8 R23, c[0x0][0x480] ;  /* 0x00012000ff177b82 */ /* 0x000ea40000000000 */
[-C--:B------:R-:W-:Y:S02]  /*0e30*/  IMAD R24, R37, R32.reuse, RZ ;  /* 0x0000002025187224 */ /* 0x080fe400078e02ff */
[----:B------:R-:W-:Y:S01]  /*0e40*/  IMAD.WIDE.U32 R32, R36, R32, RZ ;  /* 0x0000002024207225 */ /* 0x000fe200078e00ff */
[----:B-1----:R-:W-:-:S03]  /*0e50*/  ISETP.NE.AND P3, PT, R4, RZ, PT ;  /* 0x000000ff0400720c */ /* 0x002fc60003f65270 */
[C---:B------:R-:W-:Y:S02]  /*0e60*/  IMAD R24, R36.reuse, R5, R24 ;  /* 0x0000000524187224 */ /* 0x040fe400078e0218 */
[-C--:B------:R-:W-:Y:S02]  /*0e70*/  IMAD R4, R37, R31.reuse, RZ ;  /* 0x0000001f25047224 */ /* 0x080fe400078e02ff */
[----:B-----5:R-:W-:Y:S01]  /*0e80*/  IMAD.MOV R17, RZ, RZ, -R9 ;  /* 0x000000ffff117224 */ /* 0x020fe200078e0a09 */
[----:B------:R-:W-:Y:S01]  /*0e90*/  MOV R8, RZ ;  /* 0x000000ff00087202 */ /* 0x000fe20000000f00 */
[----:B------:R-:W-:-:S04]  /*0ea0*/  IMAD.WIDE.U32 R28, R36, R31, RZ ;  /* 0x0000001f241c7225 */ /* 0x000fc800078e00ff */
[----:B------:R-:W-:Y:S01]  /*0eb0*/  IMAD R17, R17, R7, RZ ;  /* 0x0000000711117224 */ /* 0x000fe200078e02ff */
[----:B------:R-:W1:Y:S01]  /*0ec0*/  @P3 LDC R30, c[0x0][0x2e4] ;  /* 0x0000b900ff1e3b82 */ /* 0x000e620000000800 */
[----:B------:R-:W-:Y:S01]  /*0ed0*/  IMAD.IADD R24, R33, 0x1, R24 ;  /* 0x0000000121187824 */ /* 0x000fe200078e0218 */
[----:B------:R-:W-:Y:S01]  /*0ee0*/  SEL R28, R32, R28, !P2 ;  /* 0x0000001c201c7207 */ /* 0x000fe20005000000 */
[----:B------:R-:W-:Y:S01]  /*0ef0*/  IMAD.HI.U32 R17, R9, R17, R8 ;  /* 0x0000001109117227 */ /* 0x000fe200078e0008 */
[C---:B------:R-:W-:Y:S02]  /*0f00*/  SHF.L.U32 R32, R184.reuse, 0x7, RZ ;  /* 0x00000007b8207819 */ /* 0x040fe400000006ff */
[----:B------:R-:W-:Y:S01]  /*0f10*/  SHF.L.U64.HI R33, R184, 0x7, R0 ;  /* 0x00000007b8217819 */ /* 0x000fe20000010200 */
[----:B------:R-:W-:Y:S01]  /*0f20*/  @P2 IMAD.IADD R24, R29, 0x1, R4 ;  /* 0x000000011d182824 */ /* 0x000fe200078e0204 */
[----:B------:R-:W5:Y:S01]  /*0f30*/  LDC.64 R8, c[0x0][0x240] ;  /* 0x00009000ff087b82 */ /* 0x000f620000000a00 */
[----:B------:R-:W-:Y:S01]  /*0f40*/  IMAD.HI.U32 R17, R17, R11, RZ ;  /* 0x0000000b11117227 */ /* 0x000fe200078e00ff */
[----:B------:R-:W-:-:S02]  /*0f50*/  SEL R32, R32, RZ, P5 ;  /* 0x000000ff20207207 */ /* 0x000fc40002800000 */
[----:B------:R-:W-:Y:S02]  /*0f60*/  SEL R33, R33, RZ, P5 ;  /* 0x000000ff21217207 */ /* 0x000fe40002800000 */
[----:B------:R-:W-:Y:S02]  /*0f70*/  IADD3 R12, -R17, RZ, RZ ;  /* 0x000000ff110c7210 */ /* 0x000fe40007ffe1ff */
[----:B------:R-:W1:Y:S03]  /*0f80*/  LDC.64 R4, c[0x0][0x488] ;  /* 0x00012200ff047b82 */ /* 0x000e660000000a00 */
[----:B------:R-:W-:Y:S01]  /*0f90*/  IMAD R12, R7, R12, R11 ;  /* 0x0000000c070c7224 */ /* 0x000fe200078e020b */
[----:B------:R-:W-:-:S04]  /*0fa0*/  IADD3 R11, R226, 0x80, R203 ;  /* 0x00000080e20b7810 */ /* 0x000fc80007ffe0cb */
[----:B------:R-:W-:Y:S02]  /*0fb0*/  ISETP.GT.U32.AND P4, PT, R7, R12, PT ;  /* 0x0000000c0700720c */ /* 0x000fe40003f84070 */
[----:B----4-:R-:W-:-:S05]  /*0fc0*/  IADD3 R10, R11, R10, -R224 ;  /* 0x0000000a0b0a7210 */ /* 0x010fca0007ffe8e0 */
[----:B------:R-:W-:Y:S02]  /*0fd0*/  VIADD R10, R10, 0x3f ;  /* 0x0000003f0a0a7836 */ /* 0x000fe40000000000 */
[----:B-----5:R-:W-:-:S03]  /*0fe0*/  IMAD.WIDE.U32 R14, R31, R8, RZ ;  /* 0x000000081f0e7225 */ /* 0x020fc600078e00ff */
[----:B------:R-:W-:Y:S01]  /*0ff0*/  SHF.R.S32.HI R223, RZ, 0x1f, R10 ;  /* 0x0000001fffdf7819 */ /* 0x000fe2000001140a */
[----:B------:R-:W-:Y:S01]  /*1000*/  @!P4 IMAD.IADD R12, R12, 0x1, -R7 ;  /* 0x000000010c0cc824 */ /* 0x000fe200078e0a07 */
[----:B------:R-:W-:Y:S02]  /*1010*/  SEL R26, R26, R14, !P2 ;  /* 0x0000000e1a1a7207 */ /* 0x000fe40005000000 */
[----:B------:R-:W-:Y:S02]  /*1020*/  LEA.HI R223, R223, R10, RZ, 0x6 ;  /* 0x0000000adfdf7211 */ /* 0x000fe400078f30ff */
[----:B------:R-:W4:Y:S01]  /*1030*/  @P0 LDC.64 R10, c[0x0][0x250] ;  /* 0x00009400ff0a0b82 */ /* 0x000f220000000a00 */
[----:B------:R-:W-:Y:S01]  /*1040*/  ISETP.GE.U32.AND P6, PT, R12, R7, PT ;  /* 0x000000070c00720c */ /* 0x000fe20003fc6070 */
[----:B------:R-:W-:Y:S01]  /*1050*/  IMAD R12, R31, R9, RZ ;  /* 0x000000091f0c7224 */ /* 0x000fe200078e02ff */
[----:B------:R-:W-:Y:S02]  /*1060*/  SHF.R.S32.HI R223, RZ, 0x6, R223 ;  /* 0x00000006ffdf7819 */ /* 0x000fe400000114df */
[----:B------:R-:W-:Y:S01]  /*1070*/  LOP3.LUT R7, R181, R6, RZ, 0x3c, !PT ;  /* 0x00000006b5077212 */ /* 0x000fe200078e3cff */
[----:B------:R-:W-:Y:S01]  /*1080*/  @P2 IMAD.IADD R25, R15, 0x1, R12 ;  /* 0x000000010f192824 */ /* 0x000fe200078e020c */
[----:B------:R-:W-:Y:S01]  /*1090*/  VIMNMX R223, R13, R223, PT ;  /* 0x000000df0ddf7248 */ /* 0x000fe20003fe0100 */
[----:B------:R-:W5:Y:S01]  /*10a0*/  @P2 LDC.64 R14, c[0x0][0x420] ;  /* 0x00010800ff0e2b82 */ /* 0x000f620000000a00 */
[----:B------:R-:W-:-:S02]  /*10b0*/  ISETP.GE.AND P1, PT, R7, RZ, PT ;  /* 0x000000ff0700720c */ /* 0x000fc40003f26270 */
[----:B------:R-:W-:Y:S02]  /*10c0*/  @!P4 IADD3 R17, R17, 0x1, RZ ;  /* 0x000000011111c810 */ /* 0x000fe40007ffe0ff */
[----:B------:R-:W-:Y:S02]  /*10d0*/  ISETP.NE.AND P4, PT, R6, RZ, PT ;  /* 0x000000ff0600720c */ /* 0x000fe40003f85270 */
[----:B------:R-:W-:Y:S01]  /*10e0*/  @P6 IADD3 R17, R17, 0x1, RZ ;  /* 0x0000000111116810 */ /* 0x000fe20007ffe0ff */
[----:B------:R-:W2:Y:S01]  /*10f0*/  @!P2 LDC.64 R12, c[0x0][0x418] ;  /* 0x00010600ff0cab82 */ /* 0x000ea20000000a00 */
[----:B------:R-:W-:-:S04]  /*1100*/  LEA R29, R223, 0xffffffc0, 0x6 ;  /* 0xffffffc0df1d7811 */ /* 0x000fc800078e30ff */
[----:B------:R-:W-:Y:S01]  /*1110*/  SHF.R.S32.HI R27, RZ, 0x1f, R29 ;  /* 0x0000001fff1b7819 */ /* 0x000fe2000001141d */
[----:B------:R-:W-:Y:S01]  /*1120*/  @!P1 IMAD.MOV R17, RZ, RZ, -R17 ;  /* 0x000000ffff119224 */ /* 0x000fe200078e0a11 */
[----:B------:R-:W-:Y:S01]  /*1130*/  IADD3 R32, P1, R29, R32, RZ ;  /* 0x000000201d207210 */ /* 0x000fe20007f3e0ff */
[C---:B----4-:R-:W-:Y:S02]  /*1140*/  @P0 IMAD R18, R34.reuse, R11, RZ ;  /* 0x0000000b22120224 */ /* 0x050fe400078e02ff */
[----:B------:R-:W-:Y:S01]  /*1150*/  @!P4 LOP3.LUT R17, RZ, R6, RZ, 0x33, !PT ;  /* 0x00000006ff11c212 */ /* 0x000fe200078e33ff */
[----:B------:R-:W-:Y:S01]  /*1160*/  @P0 IMAD.WIDE.U32 R34, R34, R10, RZ ;  /* 0x0000000a22220225 */ /* 0x000fe200078e00ff */
[----:B------:R-:W4:Y:S04]  /*1170*/  @P0 LDC.64 R6, c[0x0][0x248] ;  /* 0x00009200ff060b82 */ /* 0x000f280000000a00 */
[----:B------:R-:W-:-:S02]  /*1180*/  @P0 IADD3 R18, R35, R18, RZ ;  /* 0x0000001223120210 */ /* 0x000fc40007ffe0ff */
[----:B------:R-:W-:Y:S01]  /*1190*/  @P0 MOV R19, R34 ;  /* 0x0000002200130202 */ /* 0x000fe20000000f00 */
[----:B-----5:R-:W-:-:S04]  /*11a0*/  @P2 IMAD.WIDE.U32 R34, R31, R14, RZ ;  /* 0x0000000e1f222225 */ /* 0x020fc800078e00ff */
[----:B---3--:R-:W-:Y:S02]  /*11b0*/  @P3 IMAD R14, R184, R22, RZ ;  /* 0x00000016b80e3224 */ /* 0x008fe400078e02ff */
[----:B--2---:R-:W-:Y:S02]  /*11c0*/  @!P2 IMAD R38, R0, R12, RZ ;  /* 0x0000000c0026a224 */ /* 0x004fe400078e02ff */
[----:B------:R-:W-:Y:S01]  /*11d0*/  @P2 IMAD R15, R31, R15, R35 ;  /* 0x0000000f1f0f2224 */ /* 0x000fe200078e0223 */
[----:B------:R-:W-:Y:S01]  /*11e0*/  @P3 SEL R14, R14, R31, !P2 ;  /* 0x0000001f0e0e3207 */ /* 0x000fe20005000000 */
[----:B------:R-:W-:Y:S02]  /*11f0*/  @!P2 IMAD R13, R184, R13, R38 ;  /* 0x0000000db80da224 */ /* 0x000fe400078e0226 */
[----:B------:R-:W-:Y:S01]  /*1200*/  IMAD.X R35, R27, 0x1, R33, P1 ;  /* 0x000000011b237824 */ /* 0x000fe200008e0621 */
[----:B------:R-:W-:Y:S01]  /*1210*/  ISETP.NE.AND P1, PT, R23, RZ, PT ;  /* 0x000000ff1700720c */ /* 0x000fe20003f25270 */
[----:B------:R-:W-:-:S02]  /*1220*/  IMAD R38, R37, R32, RZ ;  /* 0x0000002025267224 */ /* 0x000fc400078e02ff */
[----:B------:R-:W-:-:S04]  /*1230*/  IMAD.WIDE.U32 R32, R36, R32, RZ ;  /* 0x0000002024207225 */ /* 0x000fc800078e00ff */
[----:B------:R-:W-:Y:S02]  /*1240*/  IMAD R38, R36, R35, R38 ;  /* 0x0000002324267224 */ /* 0x000fe400078e0226 */
[----:B------:R-:W-:-:S04]  /*1250*/  @!P2 IMAD.WIDE.U32 R40, R184, R12, RZ ;  /* 0x0000000cb828a225 */ /* 0x000fc800078e00ff */
[----:B-1----:R-:W-:Y:S01]  /*1260*/  IMAD.WIDE.U32 R36, R21, R4, RZ ;  /* 0x0000000415247225 */ /* 0x002fe200078e00ff */
[----:B------:R-:W-:Y:S02]  /*1270*/  @P0 IADD3 R4, R225, R227, RZ ;  /* 0x000000e3e1040210 */ /* 0x000fe40007ffe0ff */
[----:B------:R-:W-:Y:S01]  /*1280*/  @!P2 IADD3 R15, R41, R13, RZ ;  /* 0x0000000d290fa210 */ /* 0x000fe20007ffe0ff */
[--C-:B------:R-:W-:Y:S01]  /*1290*/  @!P3 IMAD R12, R184, R16, R181.reuse ;  /* 0x00000010b80cb224 */ /* 0x100fe200078e02b5 */
[----:B------:R-:W-:Y:S01]  /*12a0*/  SEL R35, R36, RZ, P1 ;  /* 0x000000ff24237207 */ /* 0x000fe20000800000 */
[----:B------:R-:W-:Y:S01]  /*12b0*/  @P3 IMAD R14, R181, R30, R14 ;  /* 0x0000001eb50e3224 */ /* 0x000fe200078e020e */
[----:B------:R-:W-:Y:S01]  /*12c0*/  SHF.R.S32.HI R13, RZ, 0x1f, R181 ;  /* 0x0000001fff0d7819 */ /* 0x000fe200000114b5 */
[----:B------:R-:W-:Y:S01]  /*12d0*/  @!P3 IMAD R14, R12, R22, RZ ;  /* 0x000000160c0eb224 */ /* 0x000fe200078e02ff */
[----:B------:R-:W-:Y:S01]  /*12e0*/  SHF.R.S32.HI R12, RZ, 0x1f, R203 ;  /* 0x0000001fff0c7819 */ /* 0x000fe200000114cb */
[----:B------:R-:W-:-:S02]  /*12f0*/  IMAD R5, R21, R5, R37 ;  /* 0x0000000515057224 */ /* 0x000fc400078e0225 */
[----:B------:R-:W-:Y:S02]  /*1300*/  IMAD R37, R181, R209, RZ ;  /* 0x000000d1b5257224 */ /* 0x000fe400078e02ff */
[C---:B----4-:R-:W-:Y:S01]  /*1310*/  @P0 IMAD R21, R4.reuse, R7, RZ ;  /* 0x0000000704150224 */ /* 0x050fe200078e02ff */
[----:B------:R-:W-:Y:S01]  /*1320*/  SEL R30, R5, RZ, P1 ;  /* 0x000000ff051e7207 */ /* 0x000fe20000800000 */
[----:B------:R-:W-:Y:S01]  /*1330*/  @P0 IMAD.WIDE.U32 R22, R4, R6, RZ ;  /* 0x0000000604160225 */ /* 0x000fe200078e00ff */
[----:B------:R-:W-:-:S03]  /*1340*/  SHF.R.S32.HI R36, RZ, 0x1f, R37 ;  /* 0x0000001fff247819 */ /* 0x000fc60000011425 */
[----:B------:R-:W-:Y:S01]  /*1350*/  @!P2 IMAD.MOV.U32 R34, RZ, RZ, R40 ;  /* 0x000000ffff22a224 */ /* 0x000fe200078e0028 */
        /* <DEDUP_REMOVED lines=14> */
.L_x_1049:
        /* <DEDUP_REMOVED lines=13> */
.L_x_1050:
        /* <DEDUP_REMOVED lines=10> */
.L_x_1051:
[----:B------:R-:W-:-:S04]  /*15b0*/  IMAD R31, R184, R16, R181 ;  /* 0x00000010b81f7224 */ /* 0x000fc800078e02b5 */
[----:B------:R-:W-:-:S07]  /*15c0*/  IMAD R31, R31, R20, RZ ;  /* 0x000000141f1f7224 */ /* 0x000fce00078e02ff */
.L_x_1052:
[----:B------:R-:W1:Y:S01]  /*15d0*/  S2R R20, SR_TID.X ;  /* 0x0000000000147919 */ /* 0x000e620000002100 */
[----:B------:R-:W2:Y:S01]  /*15e0*/  LDC.64 R4, c[0x0][0x420] ;  /* 0x00010800ff047b82 */ /* 0x000ea20000000a00 */
[----:B------:R-:W-:Y:S01]  /*15f0*/  IMAD R209, R209, R16, RZ ;  /* 0x00000010d1d17224 */ /* 0x000fe200078e02ff */
[----:B------:R-:W-:Y:S01]  /*1600*/  IADD3 R40, P2, R182, R34, RZ ;  /* 0x00000022b6287210 */ /* 0x000fe20007f5e0ff */
[----:B------:R-:W-:Y:S01]  /*1610*/  IMAD.IADD R31, R29, 0x1, R31 ;  /* 0x000000011d1f7824 */ /* 0x000fe200078e021f */
[----:B------:R-:W-:Y:S01]  /*1620*/  SHF.R.S32.HI R183, RZ, 0x1f, R182 ;  /* 0x0000001fffb77819 */ /* 0x000fe200000114b6 */
[----:B------:R-:W-:Y:S01]  /*1630*/  IMAD.SHL.U32 R205, R209, 0x40, RZ ;  /* 0x00000040d1cd7824 */ /* 0x000fe200078e00ff */
[----:B------:R-:W-:Y:S01]  /*1640*/  ULDC UR14, c[0x0][0x398] ;  /* 0x0000e600000e7ab9 */ /* 0x000fe20000000800 */
[----:B------:R-:W-:Y:S01]  /*1650*/  IMAD.IADD R234, R29, 0x1, R14 ;  /* 0x000000011dea7824 */ /* 0x000fe200078e020e */
[----:B------:R-:W-:Y:S01]  /*1660*/  SHF.R.S32.HI R14, RZ, 0x1f, R180 ;  /* 0x0000001fff0e7819 */ /* 0x000fe200000114b4 */
[----:B------:R-:W-:Y:S01]  /*1670*/  IMAD.X R41, R183, 0x1, R15, P2 ;  /* 0x00000001b7297824 */ /* 0x000fe200010e060f */
[----:B------:R-:W-:Y:S01]  /*1680*/  IADD3 R32, P3, P2, R32, R205, R37 ;  /* 0x000000cd20207210 */ /* 0x000fe20007a7e025 */
[----:B------:R-:W-:Y:S01]  /*1690*/  ULDC.64 UR4, c[0x0][0x428] ;  /* 0x00010a0000047ab9 */ /* 0x000fe20000000a00 */
[----:B------:R-:W-:Y:S01]  /*16a0*/  SHF.R.S32.HI R15, RZ, 0x1f, R205 ;  /* 0x0000001fff0f7819 */ /* 0x000fe200000114cd */
[----:B------:R-:W-:Y:S01]  /*16b0*/  IMAD R34, R13, UR4, RZ ;  /* 0x000000040d227c24 */ /* 0x000fe2000f8e02ff */
[----:B------:R-:W-:Y:S01]  /*16c0*/  IADD3 R37, -R224, R226, R203 ;  /* 0x000000e2e0257210 */ /* 0x000fe20007ffe1cb */
[----:B------:R-:W-:Y:S01]  /*16d0*/  ULDC.64 UR10, c[0x0][0x210] ;  /* 0x00008400000a7ab9 */ /* 0x000fe20000000a00 */
[----:B------:R-:W-:Y:S01]  /*16e0*/  IADD3.X R36, R38, R15, R36, P3, P2 ;  /* 0x0000000f26247210 */ /* 0x000fe20001fe4424 */
[----:B------:R-:W-:Y:S01]  /*16f0*/  IMAD R34, R181, UR5, R34 ;  /* 0x00000005b5227c24 */ /* 0x000fe2000f8e0222 */
[----:B------:R-:W-:Y:S01]  /*1700*/  IADD3 R28, P3, P2, R35, R32, R28 ;  /* 0x00000020231c7210 */ /* 0x000fe20007a7e01c */
[----:B------:R-:W3:Y:S01]  /*1710*/  LDC.64 R38, c[0x0][0x478] ;  /* 0x00011e00ff267b82 */ /* 0x000ee20000000a00 */
[----:B------:R-:W-:Y:S01]  /*1720*/  IADD3 R37, R37, -UR14, RZ ;  /* 0x8000000e25257c10 */ /* 0x000fe2000fffe0ff */
[----:B------:R-:W-:Y:S01]  /*1730*/  ULDC.64 UR8, c[0x0][0x3e0] ;  /* 0x0000f80000087ab9 */ /* 0x000fe20000000a00 */
[----:B------:R-:W-:Y:S01]  /*1740*/  IADD3.X R24, R30, R36, R24, P3, P2 ;  /* 0x000000241e187210 */ /* 0x000fe20001fe4418 */
[----:B------:R-:W-:Y:S01]  /*1750*/  BSSY B1, `(.L_x_1048) ;  /* 0x00007a2000017945 */ /* 0x000fe20003800000 */
[----:B--2---:R-:W-:-:S02]  /*1760*/  IMAD R33, R27, R4, RZ ;  /* 0x000000041b217224 */ /* 0x004fc400078e02ff */
[----:B------:R-:W-:-:S04]  /*1770*/  IMAD.WIDE.U32 R40, R29, R4, R40 ;  /* 0x000000041d287225 */ /* 0x000fc800078e0028 */
[----:B------:R-:W-:Y:S01]  /*1780*/  IMAD R33, R29, R5, R33 ;  /* 0x000000051d217224 */ /* 0x000fe200078e0221 */
[----:B------:R-:W-:Y:S02]  /*1790*/  IADD3 R29, P4, R180, R29, RZ ;  /* 0x0000001db41d7210 */ /* 0x000fe40007f9e0ff */
[----:B-1----:R-:W-:Y:S01]  /*17a0*/  SHF.R.S32.HI R15, RZ, 0x1f, R20 ;  /* 0x0000001fff0f7819 */ /* 0x002fe20000011414 */
[----:B------:R-:W-:Y:S01]  /*17b0*/  IMAD.IADD R33, R41, 0x1, R33 ;  /* 0x0000000129217824 */ /* 0x000fe200078e0221 */
[----:B------:R-:W-:Y:S01]  /*17c0*/  MOV R32, R40 ;  /* 0x0000002800207202 */ /* 0x000fe20000000f00 */
[----:B------:R-:W-:Y:S01]  /*17d0*/  IMAD.X R35, R14, 0x1, R27, P4 ;  /* 0x000000010e237824 */ /* 0x000fe200020e061b */
[----:B------:R-:W-:Y:S01]  /*17e0*/  LEA.HI R27, R15, R20, RZ, 0x5 ;  /* 0x000000140f1b7211 */ /* 0x000fe200078f28ff */
[----:B------:R-:W-:-:S03]  /*17f0*/  IMAD.WIDE.U32 R40, R29, R8, R182 ;  /* 0x000000081d287225 */ /* 0x000fc600078e00b6 */
[----:B------:R-:W-:Y:S01]  /*1800*/  LOP3.LUT R208, R27, 0xffffffe0, RZ, 0xc0, !PT ;  /* 0xffffffe01bd07812 */ /* 0x000fe200078ec0ff */
[----:B------:R-:W-:Y:S01]  /*1810*/  IMAD R35, R35, R8, RZ ;  /* 0x0000000823237224 */ /* 0x000fe200078e02ff */
[----:B------:R-:W-:Y:S01]  /*1820*/  SHF.R.S32.HI R27, RZ, 0x5, R27 ;  /* 0x00000005ff1b7819 */ /* 0x000fe2000001141b */
[----:B------:R-:W-:Y:S01]  /*1830*/  IMAD.WIDE.U32 R32, R181, UR4, R32 ;  /* 0x00000004b5207c25 */ /* 0x000fe2000f8e0020 */
[----:B------:R-:W-:Y:S01]  /*1840*/  IADD3 R40, P4, R26, R40, RZ ;  /* 0x000000281a287210 */ /* 0x000fe20007f9e0ff */
[----:B------:R-:W-:Y:S02]  /*1850*/  ULDC.64 UR4, c[0x0][0x258] ;  /* 0x0000960000047ab9 */ /* 0x000fe40000000a00 */
[----:B------:R-:W-:Y:S02]  /*1860*/  IMAD.IADD R208, R20, 0x1, -R208 ;  /* 0x0000000114d07824 */ /* 0x000fe400078e0ad0 */
[----:B------:R-:W-:Y:S01]  /*1870*/  IMAD R35, R29, R9, R35 ;  /* 0x000000091d237224 */ /* 0x000fe200078e0223 */
[----:B------:R-:W-:Y:S01]  /*1880*/  SHF.R.S32.HI R29, RZ, 0x1f, R37 ;  /* 0x0000001fff1d7819 */ /* 0x000fe20000011425 */
[----:B------:R-:W-:-:S02]  /*1890*/  IMAD R27, R27, R209, R208 ;  /* 0x000000d11b1b7224 */ /* 0x000fc400078e02d0 */
[----:B------:R-:W-:Y:S01]  /*18a0*/  IMAD.IADD R33, R33, 0x1, R34 ;  /* 0x0000000121217824 */ /* 0x000fe200078e0222 */
[----:B------:R-:W-:Y:S01]  /*18b0*/  IADD3.X R41, R25, R41, R35, P4, !PT ;  /* 0x0000002919297210 */ /* 0x000fe200027fe423 */
[----:B------:R-:W-:Y:S01]  /*18c0*/  IMAD R25, R13, UR4, RZ ;  /* 0x000000040d197c24 */ /* 0x000fe2000f8e02ff */
[----:B------:R-:W-:Y:S01]  /*18d0*/  LEA.HI R29, R29, R37, RZ, 0x6 ;  /* 0x000000251d1d7211 */ /* 0x000fe200078f30ff */
[----:B------:R-:W-:Y:S01]  /*18e0*/  IMAD.WIDE.U32 R32, R180, R4, R32 ;  /* 0x00000004b4207225 */ /* 0x000fe200078e0020 */
[----:B------:R-:W-:Y:S02]  /*18f0*/  IADD3 R28, P2, R27, R28, RZ ;  /* 0x0000001c1b1c7210 */ /* 0x000fe40007f5e0ff */
[----:B------:R-:W-:Y:S01]  /*1900*/  SHF.R.S32.HI R29, RZ, 0x6, R29 ;  /* 0x00000006ff1d7819 */ /* 0x000fe2000001141d */
[----:B------:R-:W-:Y:S01]  /*1910*/  IMAD R30, R181, UR5, R25 ;  /* 0x00000005b51e7c24 */ /* 0x000fe2000f8e0219 */
[----:B------:R-:W-:Y:S01]  /*1920*/  LEA.HI.X.SX32 R24, R27, R24, 0x1, P2 ;  /* 0x000000181b187211 */ /* 0x000fe200010f0eff */
[----:B------:R-:W-:Y:S01]  /*1930*/  IMAD.WIDE.U32 R40, R181, UR4, R40 ;  /* 0x00000004b5287c25 */ /* 0x000fe2000f8e0028 */
[----:B------:R-:W1:Y:S01]  /*1940*/  LDC.64 R26, c[0x0][0x2b0] ;  /* 0x0000ac00ff1a7b82 */ /* 0x000e620000000a00 */
[----:B------:R-:W-:Y:S01]  /*1950*/  VIMNMX R204, RZ, R29, !PT ;  /* 0x0000001dffcc7248 */ /* 0x000fe20007fe0100 */
[----:B------:R-:W-:Y:S01]  /*1960*/  ULDC.64 UR4, c[0x0][0x400] ;  /* 0x0001000000047ab9 */ /* 0x000fe20000000a00 */
[----:B------:R-:W-:Y:S01]  /*1970*/  IMAD R25, R14, R4, RZ ;  /* 0x000000040e197224 */ /* 0x000fe200078e02ff */
[----:B------:R-:W-:Y:S01]  /*1980*/  IADD3 R29, R41, R30, RZ ;  /* 0x0000001e291d7210 */ /* 0x000fe20007ffe0ff */
[----:B---3--:R-:W-:Y:S01]  /*1990*/  IMAD.WIDE R38, R31, 0x4, R38 ;  /* 0x000000041f267825 */ /* 0x008fe200078e0226 */
[----:B------:R-:W-:-:S02]  /*19a0*/  LEA R232, P4, R40, UR10, 0x1 ;  /* 0x0000000a28e87c11 */ /* 0x000fc4000f8808ff */
[----:B------:R-:W-:Y:S01]  /*19b0*/  LEA R236, P2, R28, UR4, 0x2 ;  /* 0x000000041cec7c11 */ /* 0x000fe2000f8410ff */
[----:B------:R-:W-:Y:S01]  /*19c0*/  IMAD R25, R180, R5, R25 ;  /* 0x00000005b4197224 */ /* 0x000fe200078e0219 */
[----:B------:R-:W-:Y:S01]  /*19d0*/  LEA.HI.X R233, R40, UR11, R29, 0x1, P4 ;  /* 0x0000000b28e97c11 */ /* 0x000fe2000a0f0c1d */
[----:B------:R-:W-:Y:S01]  /*19e0*/  IMAD.MOV.U32 R207, RZ, RZ, R38 ;  /* 0x000000ffffcf7224 */ /* 0x000fe200078e0026 */
[----:B------:R-:W-:Y:S01]  /*19f0*/  ISETP.GT.AND P4, PT, R223, R204, PT ;  /* 0x000000ccdf00720c */ /* 0x000fe20003f84270 */
[----:B------:R-:W-:Y:S01]  /*1a00*/  IMAD.IADD R25, R33, 0x1, R25 ;  /* 0x0000000121197824 */ /* 0x000fe200078e0219 */
[----:B------:R-:W-:Y:S01]  /*1a10*/  LEA R230, P3, R32, UR8, 0x1 ;  /* 0x0000000820e67c11 */ /* 0x000fe2000f8608ff */
[----:B------:R-:W-:Y:S01]  /*1a20*/  VIADD R223, R223, 0xffffffff ;  /* 0xffffffffdfdf7836 */ /* 0x000fe20000000000 */
[----:B------:R-:W-:Y:S02]  /*1a30*/  LEA.HI.X R237, R28, UR5, R24, 0x2, P2 ;  /* 0x000000051ced7c11 */ /* 0x000fe400090f1418 */
[----:B------:R-:W-:-:S02]  /*1a40*/  LEA.HI.X R231, R32, UR9, R25, 0x1, P3 ;  /* 0x0000000920e77c11 */ /* 0x000fc400098f0c19 */
[----:B------:R-:W-:Y:S01]  /*1a50*/  MOV R206, R39 ;  /* 0x0000002700ce7202 */ /* 0x000fe20000000f00 */
[----:B-1----:R-:W-:-:S04]  /*1a60*/  IMAD.WIDE R234, R234, 0x4, R26 ;  /* 0x00000004eaea7825 */ /* 0x002fc800078e021a */
        /* <DEDUP_REMOVED lines=8> */
[C---:B--2---:R-:W-:Y:S02]  /*1af0*/  @P0 IMAD R10, R8.reuse, R7, RZ ;  /* 0x00000007080a0224 */ /* 0x044fe400078e02ff */
        /* <DEDUP_REMOVED lines=16> */
.L_x_1054:
        /* <DEDUP_REMOVED lines=11> */
[----:B------:R-:W-:-:S07]  /*1cb0*/  IADD3 R15, R17, R0, RZ ;  /* 0x00000000110f7210 */ /* 0x000fce0007ffe0ff */
.L_x_1055:
        /* <DEDUP_REMOVED lines=9> */
[----:B------:R-:W-:Y:S01]  /*1d50*/  VIADD R11, R180, 0x40 ;  /* 0x00000040b40b7836 */ /* 0x000fe20000000000 */
[----:B------:R-:W-:Y:S01]  /*1d60*/  IADD3.X R9, R10, R9, R0, P0, !PT ;  /* 0x000000090a097210 */ /* 0x000fe200007fe400 */
[C---:B------:R-:W-:Y:S01]  /*1d70*/  VIADD R0, R180.reuse, 0x20 ;  /* 0x00000020b4007836 */ /* 0x040fe20000000000 */
[----:B------:R-:W-:-:S02]  /*1d80*/  IADD3 R10, R180, 0x60, RZ ;  /* 0x00000060b40a7810 */ /* 0x000fc40007ffe0ff */
[-C--:B------:R-:W-:Y:S02]  /*1d90*/  ISETP.GE.OR P1, PT, R11, R224.reuse, P3 ;  /* 0x000000e00b00720c */ /* 0x080fe40001f26670 */
[-C--:B------:R-:W-:Y:S01]  /*1da0*/  ISETP.GE.OR P2, PT, R0, R224.reuse, P3 ;  /* 0x000000e00000720c */ /* 0x080fe20001f46670 */
[----:B------:R-:W-:Y:S01]  /*1db0*/  IMAD R0, R13, UR4, RZ ;  /* 0x000000040d007c24 */ /* 0x000fe2000f8e02ff */
[-C--:B------:R-:W-:Y:S01]  /*1dc0*/  ISETP.GE.OR P0, PT, R10, R224.reuse, P3 ;  /* 0x000000e00a00720c */ /* 0x080fe20001f06670 */
[----:B------:R-:W-:Y:S01]  /*1dd0*/  IMAD.WIDE.U32 R10, R181, UR4, R8 ;  /* 0x00000004b50a7c25 */ /* 0x000fe2000f8e0008 */
[----:B------:R-:W-:-:S03]  /*1de0*/  ISETP.GE.OR P3, PT, R180, R224, P3 ;  /* 0x000000e0b400720c */ /* 0x000fc60001f66670 */
[----:B------:R-:W-:-:S05]  /*1df0*/  IMAD R0, R181, UR5, R0 ;  /* 0x00000005b5007c24 */ /* 0x000fca000f8e0200 */
[----:B------:R-:W-:-:S05]  /*1e00*/  IADD3 R0, R11, R0, RZ ;  /* 0x000000000b007210 */ /* 0x000fca0007ffe0ff */
        /* <DEDUP_REMOVED lines=11> */
.L_x_1057:
[----:B------:R-:W-:Y:S05]  /*1ec0*/  BSYNC B0 ;  /* 0x0000000000007941 */ /* 0x000fea0003800000 */
.L_x_1056:
        /* <DEDUP_REMOVED lines=14> */
.L_x_1059:
[----:B------:R-:W-:Y:S05]  /*1fb0*/  BSYNC B0 ;  /* 0x0000000000007941 */ /* 0x000fea0003800000 */
.L_x_1058:
        /* <DEDUP_REMOVED lines=14> */
.L_x_1061:
[----:B------:R-:W-:Y:S05]  /*20a0*/  BSYNC B0 ;  /* 0x0000000000007941 */ /* 0x000fea0003800000 */
.L_x_1060:
        /* <DEDUP_REMOVED lines=13> */
.L_x_1063:
[----:B------:R-:W-:Y:S05]  /*2180*/  BSYNC B0 ;  /* 0x0000000000007941 */ /* 0x000fea0003800000 */
.L_x_1062:
        /* <DEDUP_REMOVED lines=22> */
.L_x_1065:
[----:B------:R-:W-:Y:S05]  /*22f0*/  BSYNC B0 ;  /* 0x0000000000007941 */ /* 0x000fea0003800000 */
.L_x_1064:
        /* <DEDUP_REMOVED lines=14> */
.L_x_1067:
[----:B------:R-:W-:Y:S05]  /*23e0*/  BSYNC B0 ;  /* 0x0000000000007941 */ /* 0x000fea0003800000 */
.L_x_1066:
        /* <DEDUP_REMOVED lines=14> */
.L_x_1069:
[----:B------:R-:W-:Y:S05]  /*24d0*/  BSYNC B0 ;  /* 0x0000000000007941 */ /* 0x000fea0003800000 */
.L_x_1068:
        /* <DEDUP_REMOVED lines=14> */
.L_x_1053:
[----:B------:R-:W-:Y:S01]  /*25c0*/  IMAD R25, R187, -0x80, R224 ;  /* 0xffffff80bb197824 */ /* 0x000fe200078e02e0 */
[----:B------:R-:W-:Y:S01]  /*25d0*/  @P1 BAR.SYNC.DEFER_BLOCKING 0x0 ;  /* 0x0000000000001b1d */ /* 0x000fe20000010000 */
[C---:B------:R-:W-:Y:S02]  /*25e0*/  VIADD R13, R180.reuse, 0x40 ;  /* 0x00000040b40d7836 */ /* 0x040fe40000000000 */
[C---:B------:R-:W-:Y:S01]  /*25f0*/  VIADD R0, R180.reuse, 0x60 ;  /* 0x00000060b4007836 */ /* 0x040fe20000000000 */
[-C--:B------:R-:W-:Y:S01]  /*2600*/  ISETP.GE.AND P3, PT, R180, R25.reuse, PT ;  /* 0x00000019b400720c */ /* 0x080fe20003f66270 */
[-C--:B------:R-:W-:Y:S01]  /*2610*/  IMAD R24, R12, R10.reuse, RZ ;  /* 0x0000000a0c187224 */ /* 0x080fe200078e02ff */
[-C--:B------:R-:W-:Y:S01]  /*2620*/  ISETP.GE.AND P5, PT, R13, R25.reuse, PT ;  /* 0x000000190d00720c */ /* 0x080fe20003fa6270 */
[----:B------:R-:W-:Y:S01]  /*2630*/  VIADD R13, R180, 0x20 ;  /* 0x00000020b40d7836 */ /* 0x000fe20000000000 */
[-C--:B------:R-:W-:Y:S01]  /*2640*/  ISETP.GE.AND P4, PT, R0, R25.reuse, PT ;  /* 0x000000190000720c */ /* 0x080fe20003f86270 */
[----:B------:R-:W-:Y:S01]  /*2650*/  IMAD R0, R223, -0x40, R226 ;  /* 0xffffffc0df007824 */ /* 0x000fe200078e02e2 */
[----:B------:R-:W-:Y:S01]  /*2660*/  ULDC.64 UR4, c[0x0][0x268] ;  /* 0x00009a0000047ab9 */ /* 0x000fe20000000a00 */
[----:B------:R-:W-:Y:S01]  /*2670*/  IMAD.WIDE.U32 R26, R203, R10, R182 ;  /* 0x0000000acb1a7225 */ /* 0x000fe200078e00b6 */
[C---:B------:R-:W-:Y:S01]  /*2680*/  ISETP.GE.AND P6, PT, R13.reuse, R25, PT ;  /* 0x000000190d00720c */ /* 0x040fe20003fc6270 */
[----:B------:R-:W-:Y:S01]  /*2690*/  BSSY B0, `(.L_x_1071) ;  /* 0x0000027000007945 */ /* 0x000fe20003800000 */
[----:B------:R-:W-:Y:S01]  /*26a0*/  ISETP.GE.AND P2, PT, R13, R0, PT ;  /* 0x000000000d00720c */ /* 0x000fe20003f46270 */
[C---:B------:R-:W-:Y:S01]  /*26b0*/  IMAD R24, R203.reuse, R11, R24 ;  /* 0x0000000bcb187224 */ /* 0x040fe200078e0218 */
[----:B------:R-:W-:Y:S01]  /*26c0*/  P2R R13, PR, RZ, 0x8 ;  /* 0x00000008ff0d7803 */ /* 0x000fe20000000000 */
[----:B------:R-:W-:Y:S01]  /*26d0*/  IMAD.WIDE.U32 R28, R203, R6, R182 ;  /* 0x00000006cb1c7225 */ /* 0x000fe200078e00b6 */
[----:B------:R-:W-:-:S02]  /*26e0*/  IADD3 R26, P0, R19, R26, RZ ;  /* 0x0000001a131a7210 */ /* 0x000fc40007f1e0ff */
[----:B------:R-:W-:Y:S01]  /*26f0*/  ISETP.NE.AND P1, PT, R13, RZ, PT ;  /* 0x000000ff0d00720c */ /* 0x000fe20003f25270 */
[----:B------:R-:W-:Y:S01]  /*2700*/  IMAD R25, R23, UR4, RZ ;  /* 0x0000000417197c24 */ /* 0x000fe2000f8e02ff */
[----:B------:R-:W-:Y:S01]  /*2710*/  IADD3.X R27, R18, R27, R24, P0, !PT ;  /* 0x0000001b121b7210 */ /* 0x000fe200007fe418 */
[----:B------:R-:W-:Y:S01]  /*2720*/  IMAD R18, R12, R6, RZ ;  /* 0x000000060c127224 */ /* 0x000fe200078e02ff */
[----:B------:R-:W-:Y:S02]  /*2730*/  LEA R12, R186, UR6, 0x1 ;  /* 0x00000006ba0c7c11 */ /* 0x000fe4000f8e08ff */
[----:B------:R-:W-:Y:S01]  /*2740*/  IADD3 R24, P0, R22, R28, RZ ;  /* 0x0000001c16187210 */ /* 0x000fe20007f1e0ff */
[----:B------:R-:W-:Y:S01]  /*2750*/  IMAD R18, R203, R7, R18 ;  /* 0x00000007cb127224 */ /* 0x000fe200078e0212 */
[----:B------:R-:W-:Y:S01]  /*2760*/  LEA.HI R19, R223, R223, RZ, 0x1 ;  /* 0x000000dfdf137211 */ /* 0x000fe200078f08ff */
[C---:B------:R-:W-:Y:S01]  /*2770*/  IMAD R22, R17.reuse, UR5, R25 ;  /* 0x0000000511167c24 */ /* 0x040fe2000f8e0219 */
[----:B------:R-:W-:Y:S01]  /*2780*/  ISETP.GE.AND P3, PT, R180, R0, PT ;  /* 0x00000000b400720c */ /* 0x000fe20003f66270 */
[----:B------:R-:W-:Y:S01]  /*2790*/  IMAD.WIDE.U32 R26, R17, UR4, R26 ;  /* 0x00000004111a7c25 */ /* 0x000fe2000f8e001a */
[----:B------:R-:W-:Y:S01]  /*27a0*/  IADD3.X R25, R21, R29, R18, P0, !PT ;  /* 0x0000001d15197210 */ /* 0x000fe200007fe412 */
[----:B------:R1:W-:Y:S01]  /*27b0*/  @P1 STS.128 [R12+0xa000], RZ ;  /* 0x00a000ff0c001388 */ /* 0x0003e20000000c00 */
[----:B------:R-:W-:Y:S01]  /*27c0*/  LOP3.LUT R19, R19, 0xfffffffe, RZ, 0xc0, !PT ;  /* 0xfffffffe13137812 */ /* 0x000fe200078ec0ff */
[----:B------:R-:W-:Y:S01]  /*27d0*/  IMAD.IADD R22, R27, 0x1, R22 ;  /* 0x000000011b167824 */ /* 0x000fe200078e0216 */
[----:B------:R-:W-:Y:S07]  /*27e0*/  @P1 BRA `(.L_x_1072) ;  /* 0x0000000000441947 */ /* 0x000fee0003800000 */
        /* <DEDUP_REMOVED lines=17> */
.L_x_1072:
[----:B------:R-:W-:Y:S05]  /*2900*/  BSYNC B0 ;  /* 0x0000000000007941 */ /* 0x000fea0003800000 */
.L_x_1071:
        /* <DEDUP_REMOVED lines=22> */
.L_x_1074:
[----:B------:R-:W-:Y:S05]  /*2a70*/  BSYNC B0 ;  /* 0x0000000000007941 */ /* 0x000fea0003800000 */
.L_x_1073:
        /* <DEDUP_REMOVED lines=22> */
.L_x_1076:
[----:B------:R-:W-:Y:S05]  /*2be0*/  BSYNC B0 ;  /* 0x0000000000007941 */ /* 0x000fea0003800000 */
.L_x_1075:
        /* <DEDUP_REMOVED lines=21> */
.L_x_1078:
[----:B------:R-:W-:Y:S05]  /*2d40*/  BSYNC B0 ;  /* 0x0000000000007941 */ /* 0x000fea0003800000 */
.L_x_1077:
        /* <DEDUP_REMOVED lines=13> */
.L_x_1080:
[----:B------:R-:W-:Y:S05]  /*2e20*/  BSYNC B0 ;  /* 0x0000000000007941 */ /* 0x000fea0003800000 */
.L_x_1079:
[----:B------:R1:W-:Y:S01]  /*2e30*/  @P2 STS.128 [R12+0x5000], RZ ;  /* 0x005000ff0c002388 */ /* 0x0003e20000000c00 */
[----:B------:R-:W-:Y:S01]  /*2e40*/  VIADD R222, R186, 0x1000 ;  /* 0x00001000bade7836 */ /* 0x000fe20000000000 */
        /* <DEDUP_REMOVED lines=9> */
[----:B-1----:R-:W-:-:S04]  /*2ee0*/  LEA R10, P0, R4, R230, 0x6 ;  /* 0x000000e6040a7211 */ /* 0x002fc800078030ff */
[----:B------:R-:W-:-:S05]  /*2ef0*/  LEA.HI.X R11, R4, R231, R5, 0x6, P0 ;  /* 0x000000e7040b7211 */ /* 0x000fca00000f3405 */
[----:B------:R-:W-:Y:S01]  /*2f00*/  @!PT LDS RZ, [RZ] ;  /* 0x00000000fffff984 */ /* 0x000fe20000000800 */
[----:B------:R-:W-:Y:S01]  /*2f10*/  @!PT LDS RZ, [RZ] ;  /* 0x00000000fffff984 */ /* 0x000fe20000000800 */
[----:B------:R-:W-:Y:S01]  /*2f20*/  @!PT LDS RZ, [RZ] ;  /* 0x00000000fffff984 */ /* 0x000fe20000000800 */
[----:B------:R1:W-:Y:S04]  /*2f30*/  LDGSTS.E.BYPASS.LTC128B.128 [R12+0x5000], desc[UR16][R10.64] ;  /* 0x050000000a0c7fae */ /* 0x0003e8000b901d50 */
.L_x_1082:
[----:B------:R-:W-:Y:S05]  /*2f40*/  BSYNC B0 ;  /* 0x0000000000007941 */ /* 0x000fea0003800000 */
.L_x_1081:
        /* <DEDUP_REMOVED lines=17> */
.L_x_1084:
[----:B------:R-:W-:Y:S05]  /*3060*/  BSYNC B0 ;  /* 0x0000000000007941 */ /* 0x000fea0003800000 */
.L_x_1083:
        /* <DEDUP_REMOVED lines=19> */
.L_x_1086:
[----:B------:R-:W-:Y:S05]  /*31a0*/  BSYNC B0 ;  /* 0x0000000000007941 */ /* 0x000fea0003800000 */
.L_x_1085:
[----:B------:R-:W-:Y:S01]  /*31b0*/  ISETP.NE.AND P0, PT, R13, RZ, PT ;  /* 0x000000ff0d00720c */ /* 0x000fe20003f05270 */
[----:B------:R-:W-:Y:S01]  /*31c0*/  ULDC.64 UR4, c[0x0][0x260] ;  /* 0x0000980000047ab9 */ /* 0x000fe20000000a00 */
[----:B------:R-:W-:Y:S01]  /*31d0*/  BSSY B0, `(.L_x_1087) ;  /* 0x0000019000007945 */ /* 0x000fe20003800000 */
[----:B------:R-:W-:Y:S01]  /*31e0*/  IMAD R23, R23, UR4, RZ ;  /* 0x0000000417177c24 */ /* 0x000fe2000f8e02ff */
[----:B-1----:R-:W-:Y:S01]  /*31f0*/  IADD3 R10, R185, 0x8, RZ ;  /* 0x00000008b90a7810 */ /* 0x002fe20007ffe0ff */
[----:B------:R-:W-:Y:S01]  /*3200*/  IMAD.WIDE.U32 R24, R17, UR4, R24 ;  /* 0x0000000411187c25 */ /* 0x000fe2000f8e0018 */
[----:B------:R-:W-:-:S03]  /*3210*/  IADD3 R4, R185, 0x28, RZ ;  /* 0x00000028b9047810 */ /* 0x000fc60007ffe0ff */
        /* <DEDUP_REMOVED lines=20> */
.L_x_1088:
[----:B------:R-:W-:Y:S05]  /*3360*/  BSYNC B0 ;  /* 0x0000000000007941 */ /* 0x000fea0003800000 */
.L_x_1087:
        /* <DEDUP_REMOVED lines=22> */
.L_x_1090:
[----:B------:R-:W-:Y:S05]  /*34d0*/  BSYNC B0 ;  /* 0x0000000000007941 */ /* 0x000fea0003800000 */
.L_x_1089:
        /* <DEDUP_REMOVED lines=22> */
.L_x_1092:
[----:B------:R-:W-:Y:S05]  /*3640*/  BSYNC B0 ;  /* 0x0000000000007941 */ /* 0x000fea0003800000 */
.L_x_1091:
        /* <DEDUP_REMOVED lines=21> */
.L_x_1094:
[----:B------:R-:W-:Y:S05]  /*37a0*/  BSYNC B0 ;  /* 0x0000000000007941 */ /* 0x000fea0003800000 */
.L_x_1093:
[----:B------:R-:W0:Y:S01]  /*37b0*/  LDGDEPBAR ;  /* 0x00000000000079af */ /* 0x000e220000000000 */
[C---:B------:R-:W-:Y:S01]  /*37c0*/  VIADD R5, R185.reuse, 0x20 ;  /* 0x00000020b9057836 */ /* 0x040fe20000000000 */
[-C--:B------:R-:W-:Y:S01]  /*37d0*/  ISETP.GE.AND P0, PT, R4, R0.reuse, PT ;  /* 0x000000000400720c */ /* 0x080fe20003f06270 */
[----:B------:R-:W-:Y:S01]  /*37e0*/  IMAD.MOV.U32 R219, RZ, RZ, 0x7f800000 ;  /* 0x7f800000ffdb7424 */ /* 0x000fe200078e00ff */
[-C--:B------:R-:W-:Y:S01]  /*37f0*/  ISETP.GE.AND P4, PT, R185, R0.reuse, PT ;  /* 0x00000000b900720c */ /* 0x080fe20003f86270 */
[----:B------:R-:W-:Y:S01]  /*3800*/  IMAD.MOV.U32 R220, RZ, RZ, 0x7f800000 ;  /* 0x7f800000ffdc7424 */ /* 0x000fe200078e00ff */
[-C--:B------:R-:W-:Y:S01]  /*3810*/  ISETP.GE.AND P3, PT, R10, R0.reuse, PT ;  /* 0x000000000a00720c */ /* 0x080fe20003f66270 */
[----:B------:R-:W-:Y:S01]  /*3820*/  IMAD.MOV.U32 R221, RZ, RZ, 0x7f800000 ;  /* 0x7f800000ffdd7424 */ /* 0x000fe200078e00ff */
[----:B------:R-:W-:Y:S01]  /*3830*/  ISETP.GE.AND P2, PT, R5, R0, PT ;  /* 0x000000000500720c */ /* 0x000fe20003f46270 */
[----:B------:R-:W-:Y:S01]  /*3840*/  IMAD.MOV.U32 R218, RZ, RZ, 0x7f800000 ;  /* 0x7f800000ffda7424 */ /* 0x000fe200078e00ff */
[----:B------:R-:W2:Y:S01]  /*3850*/  LDC.64 R176, c[0x0][0x3b8] ;  /* 0x0000ee00ffb07b82 */ /* 0x000ea20000000a00 */
[----:B-1----:R-:W-:Y:S01]  /*3860*/  IMAD.WIDE R6, R185, 0x4, R234 ;  /* 0x00000004b9067825 */ /* 0x002fe200078e02ea */
[----:B------:R-:W-:Y:S01]  /*3870*/  SHF.R.S32.HI R229, RZ, 0x1f, R208 ;  /* 0x0000001fffe57819 */ /* 0x000fe200000114d0 */
[----:B------:R-:W-:Y:S01]  /*3880*/  ULDC UR4, c[0x0][0x2d0] ;  /* 0x0000b40000047ab9 */ /* 0x000fe20000000800 */
[----:B------:R-:W-:Y:S01]  /*3890*/  ULDC UR5, c[0x0][0x398] ;  /* 0x0000e60000057ab9 */ /* 0x000fe20000000800 */
[----:B------:R-:W-:-:S04]  /*38a0*/  @!P0 IMAD.WIDE R4, R4, 0x4, R234 ;  /* 0x0000000404048825 */ /* 0x000fc800078e02ea */
[C---:B------:R-:W-:Y:S01]  /*38b0*/  IMAD.SHL.U32 R214, R209.reuse, 0x10, RZ ;  /* 0x00000010d1d67824 */ /* 0x040fe200078e00ff */
[----:B------:R-:W5:Y:S01]  /*38c0*/  @!P4 LDG.E R220, desc[UR16][R6.64] ;  /* 0x0000001006dcc981 */ /* 0x000f62000c1e1900 */
[----:B------:R-:W-:Y:S01]  /*38d0*/  IMAD.SHL.U32 R215, R209, 0x8, RZ ;  /* 0x00000008d1d77824 */ /* 0x000fe200078e00ff */
[----:B------:R-:W1:Y:S08]  /*38e0*/  LDC R217, c[0x0][0x394] ;  /* 0x0000e500ffd97b82 */ /* 0x000e700000000800 */
[----:B------:R-:W1:Y:S01]  /*38f0*/  LDC R202, c[0x0][0x394] ;  /* 0x0000e500ffca7b82 */ /* 0x000e620000000800 */
[----:B------:R-:W5:Y:S01]  /*3900*/  @!P3 LDG.E R221, desc[UR16][R6.64+0x20] ;  /* 0x0000201006ddb981 */ /* 0x000f62000c1e1900 */
[----:B------:R-:W-:-:S04]  /*3910*/  DEPBAR.LE SB0, 0x1 ;  /* 0x000080400000791a */ /* 0x000fc80000000000 */
[----:B------:R-:W5:Y:S01]  /*3920*/  @!P2 LDG.E R218, desc[UR16][R6.64+0x80] ;  /* 0x0000801006daa981 */ /* 0x000f62000c1e1900 */
[----:B------:R-:W-:Y:S02]  /*3930*/  IMAD.IADD R203, R203, 0x1, R226 ;  /* 0x00000001cbcb7824 */ /* 0x000fe400078e02e2 */
[----:B------:R-:W-:Y:S01]  /*3940*/  IMAD.MOV.U32 R166, RZ, RZ, 0x20 ;  /* 0x00000020ffa67424 */ /* 0x000fe200078e00ff */
[----:B------:R3:W5:Y:S01]  /*3950*/  @!P0 LDG.E R219, desc[UR16][R4.64] ;  /* 0x0000001004db8981 */ /* 0x000762000c1e1900 */
[----:B------:R-:W-:Y:S02]  /*3960*/  VIADD R168, R173, 0x1000 ;  /* 0x00001000ada87836 */ /* 0x000fe40000000000 */
[----:B------:R-:W-:Y:S01]  /*3970*/  VIADD R167, R172, 0x1000 ;  /* 0x00001000aca77836 */ /* 0x000fe20000000000 */
[----:B------:R-:W-:Y:S01]  /*3980*/  BAR.SYNC.DEFER_BLOCKING 0x0 ;  /* 0x0000000000007b1d */ /* 0x000fe20000010000 */
[----:B------:R-:W-:Y:S01]  /*3990*/  IMAD.MOV.U32 R174, RZ, RZ, 0x40 ;  /* 0x00000040ffae7424 */ /* 0x000fe200078e00ff */
[----:B------:R-:W-:Y:S01]  /*39a0*/  CS2R R94, SRZ ;  /* 0x00000000005e7805 */ /* 0x000fe2000001ff00 */
[C---:B------:R-:W-:Y:S01]  /*39b0*/  IMAD R213, R209.reuse, 0x18, RZ ;  /* 0x00000018d1d57824 */ /* 0x040fe200078e02ff */
[----:B------:R-:W-:Y:S01]  /*39c0*/  CS2R R92, SRZ ;  /* 0x00000000005c7805 */ /* 0x000fe2000001ff00 */
[C---:B------:R-:W-:Y:S01]  /*39d0*/  IMAD.SHL.U32 R212, R209.reuse, 0x20, RZ ;  /* 0x00000020d1d47824 */ /* 0x040fe200078e00ff */
[----:B------:R-:W-:Y:S01]  /*39e0*/  CS2R R98, SRZ ;  /* 0x0000000000627805 */ /* 0x000fe2000001ff00 */
[C---:B------:R-:W-:Y:S01]  /*39f0*/  IMAD R211, R209.reuse, 0x28, RZ ;  /* 0x00000028d1d37824 */ /* 0x040fe200078e02ff */
[----:B------:R-:W-:Y:S01]  /*3a00*/  CS2R R96, SRZ ;  /* 0x0000000000607805 */ /* 0x000fe2000001ff00 */
[----:B------:R-:W-:Y:S01]  /*3a10*/  IMAD R210, R209, 0x30, RZ ;  /* 0x00000030d1d27824 */ /* 0x000fe200078e02ff */
[----:B------:R-:W-:Y:S01]  /*3a20*/  CS2R R90, SRZ ;  /* 0x00000000005a7805 */ /* 0x000fe2000001ff00 */
[----:B------:R-:W-:Y:S01]  /*3a30*/  IMAD.MOV R205, RZ, RZ, -R205 ;  /* 0x000000ffffcd7224 */ /* 0x000fe200078e0acd */
        /* <DEDUP_REMOVED lines=11> */
[----:B------:R-:W-:Y:S01]  /*3af0*/  CS2R R62, SRZ ;  /* 0x00000000003e7805 */ /* 0x000fe2000001ff00 */
[----:B--2---:R-:W2:Y:S01]  /*3b00*/  LDG.E.64 R6, desc[UR16][R176.64+0x8] ;  /* 0x00000810b0067981 */ /* 0x004ea2000c1e1b00 */
[----:B------:R-:W-:-:S02]  /*3b10*/  LEA.HI R0, R15, R20, RZ, 0x4 ;  /* 0x000000140f007211 */ /* 0x000fc400078f20ff */
        /* <DEDUP_REMOVED lines=19> */
[----:B------:R-:W-:Y:S01]  /*3c50*/  CS2R R36, SRZ ;  /* 0x0000000000247805 */ /* 0x000fe2000001ff00 */
[----:B------:R-:W-:Y:S01]  /*3c60*/  IMAD.MOV.U32 R216, RZ, RZ, R222 ;  /* 0x000000ffffd87224 */ /* 0x000fe200078e00de */
[----:B------:R-:W-:Y:S01]  /*3c70*/  ULDC.U8 UR9, c[0x0][0x388] ;  /* 0x0000e20000097ab9 */ /* 0x000fe20000000000 */
[----:B------:R1:W1:Y:S01]  /*3c80*/  LDSM.16.M88.4 R152, [R3+0xa800] ;  /* 0x00a800000398783b */ /* 0x0002620000000200 */
[----:B------:R-:W-:-:S03]  /*3c90*/  ULDC UR8, c[0x0][0x2ec] ;  /* 0x0000bb0000087ab9 */ /* 0x000fc60000000800 */
[----:B------:R-:W4:Y:S01]  /*3ca0*/  LDG.E.64 R176, desc[UR16][R176.64] ;  /* 0x00000010b0b07981 */ /* 0x000f22000c1e1b00 */
[----:B------:R-:W-:Y:S01]  /*3cb0*/  LOP3.LUT R0, R0, 0xfffffff0, RZ, 0xc0, !PT ;  /* 0xfffffff000007812 */ /* 0x000fe200078ec0ff */
[----:B------:R-:W-:Y:S01]  /*3cc0*/  VIADD R201, R214, 0x20 ;  /* 0x00000020d6c97836 */ /* 0x000fe20000000000 */
[----:B------:R-:W-:Y:S01]  /*3cd0*/  IADD3 R203, -R224, 0x80, R203 ;  /* 0x00000080e0cb7810 */ /* 0x000fe20007ffe1cb */
[----:B------:R1:W1:Y:S01]  /*3ce0*/  LDSM.16.M88.4 R156, [R2+0xa000] ;  /* 0x00a00000029c783b */ /* 0x0002620000000200 */
[----:B---3--:R-:W-:Y:S01]  /*3cf0*/  IMAD R4, R184, R16, R181 ;  /* 0x00000010b8047224 */ /* 0x008fe200078e02b5 */
[----:B------:R-:W-:Y:S01]  /*3d00*/  SEL R168, R168, R173, !P1 ;  /* 0x000000ada8a87207 */ /* 0x000fe20004800000 */
[----:B------:R-:W-:Y:S01]  /*3d10*/  IMAD.IADD R0, R20, 0x1, -R0 ;  /* 0x0000000114007824 */ /* 0x000fe200078e0a00 */
[----:B------:R3:W1:Y:S01]  /*3d20*/  LDSM.16.M88.4 R160, [R2+0xa800] ;  /* 0x00a8000002a0783b */ /* 0x0006620000000200 */
[----:B------:R-:W-:Y:S01]  /*3d30*/  IMAD.IADD R200, R215, 0x1, R201 ;  /* 0x00000001d7c87824 */ /* 0x000fe200078e02c9 */
[----:B------:R-:W-:Y:S01]  /*3d40*/  SEL R167, R167, R172, !P1 ;  /* 0x000000aca7a77207 */ /* 0x000fe20004800000 */
[----:B------:R-:W-:Y:S01]  /*3d50*/  IMAD.SHL.U32 R4, R4, 0x20, RZ ;  /* 0x0000002004047824 */ /* 0x000fe200078e00ff */
[----:B------:R-:W-:Y:S01]  /*3d60*/  SHF.R.S32.HI R5, RZ, 0x1f, R0 ;  /* 0x0000001fff057819 */ /* 0x000fe20000011400 */
[----:B------:R-:W-:Y:S01]  /*3d70*/  IMAD.IADD R199, R215, 0x1, R200 ;  /* 0x00000001d7c77824 */ /* 0x000fe200078e02c8 */
[----:B------:R-:W-:Y:S01]  /*3d80*/  LEA R168, R168, UR6, 0x1 ;  /* 0x00000006a8a87c11 */ /* 0x000fe2000f8e08ff */
[----:B------:R-:W-:Y:S01]  /*3d90*/  IMAD R209, R209, 0x38, RZ ;  /* 0x00000038d1d17824 */ /* 0x000fe200078e02ff */
[----:B------:R-:W-:Y:S01]  /*3da0*/  LEA.HI R5, R5, R0, RZ, 0x3 ;  /* 0x0000000005057211 */ /* 0x000fe200078f18ff */
[----:B------:R-:W-:Y:S01]  /*3db0*/  IMAD.IADD R198, R215, 0x1, R199 ;  /* 0x00000001d7c67824 */ /* 0x000fe200078e02c7 */
[----:B------:R-:W-:Y:S01]  /*3dc0*/  LEA R167, R167, UR6, 0x1 ;  /* 0x00000006a7a77c11 */ /* 0x000fe2000f8e08ff */
[----:B------:R-:W-:Y:S01]  /*3dd0*/  VIADD R203, R203, -UR14 ;  /* 0x8000000ecbcb7c36 */ /* 0x000fe20008000000 */
[----:B------:R-:W-:Y:S01]  /*3de0*/  LOP3.LUT R5, R5, 0xfffffff8, RZ, 0xc0, !PT ;  /* 0xfffffff805057812 */ /* 0x000fe200078ec0ff */
[----:B------:R-:W-:-:S04]  /*3df0*/  IMAD.IADD R197, R215, 0x1, R198 ;  /* 0x00000001d7c57824 */ /* 0x000fc800078e02c6 */
[----:B------:R-:W-:Y:S02]  /*3e00*/  IMAD.IADD R0, R0, 0x1, -R5 ;  /* 0x0000000100007824 */ /* 0x000fe400078e0a05 */
[----:B------:R-:W-:-:S03]  /*3e10*/  IMAD.IADD R228, R215, 0x1, R197 ;  /* 0x00000001d7e47824 */ /* 0x000fc600078e02c5 */
[C---:B------:R-:W-:Y:S02]  /*3e20*/  LOP3.LUT P0, RZ, R0.reuse, 0x2, RZ, 0xc0, !PT ;  /* 0x0000000200ff7812 */ /* 0x040fe4000780c0ff */
[----:B------:R-:W-:Y:S02]  /*3e30*/  LOP3.LUT P2, RZ, R0, 0x4, RZ, 0xc0, !PT ;  /* 0x0000000400ff7812 */ /* 0x000fe4000784c0ff */
[----:B------:R-:W-:Y:S02]  /*3e40*/  SEL R166, R166, 0xffffffe0, !P0 ;  /* 0xffffffe0a6a67807 */ /* 0x000fe40004000000 */
[----:B------:R-:W-:-:S03]  /*3e50*/  SEL R174, R174, 0xffffffc0, !P2 ;  /* 0xffffffc0aeae7807 */ /* 0x000fc60005000000 */
[----:B------:R-:W-:Y:S01]  /*3e60*/  IMAD.IADD R0, R171, 0x1, R166 ;  /* 0x00000001ab007824 */ /* 0x000fe200078e02a6 */
[----:B--2---:R-:W-:Y:S02]  /*3e70*/  IADD3 R208, P4, P3, R4, R6, R208 ;  /* 0x0000000604d07210 */ /* 0x004fe40007b9e0d0 */
[----:B------:R-:W-:-:S04]  /*3e80*/  SHF.R.S32.HI R4, RZ, 0x1f, R4 ;  /* 0x0000001fff047819 */ /* 0x000fc80000011404 */
[----:B------:R-:W-:-:S04]  /*3e90*/  IADD3.X R229, R4, R7, R229, P4, P3 ;  /* 0x0000000704e57210 */ /* 0x000fc800027e64e5 */
[----:B-1-34-:R-:W-:-:S07]  /*3ea0*/  LOP3.LUT R229, R229, R176, RZ, 0x3c, !PT ;  /* 0x000000b0e5e57212 */ /* 0x01afce00078e3cff */
.L_x_1099:
[----:B------:R-:W0:Y:S01]  /*3eb0*/  LDGDEPBAR ;  /* 0x00000000000079af */ /* 0x000e220000000000 */
[----:B------:R-:W-:Y:S01]  /*3ec0*/  IMAD.MOV.U32 R4, RZ, RZ, R207 ;  /* 0x000000ffff047224 */ /* 0x000fe200078e00cf */
[C---:B------:R-:W-:Y:S01]  /*3ed0*/  IADD3 R175, R168.reuse, R166, RZ ;  /* 0x000000a6a8af7210 */ /* 0x040fe20007ffe0ff */
[----:B------:R-:W-:Y:S02]  /*3ee0*/  IMAD.MOV.U32 R5, RZ, RZ, R206 ;  /* 0x000000ffff057224 */ /* 0x000fe400078e00ce */
[----:B------:R-:W-:Y:S01]  /*3ef0*/  IMAD.IADD R124, R168, 0x1, R174 ;  /* 0x00000001a87c7824 */ /* 0x000fe200078e02ae */
[C---:B------:R-:W-:Y:S04]  /*3f00*/  LEA R4, P0, R185.reuse, R4, 0x2 ;  /* 0x00000004b9047211 */ /* 0x040fe800078010ff */
[----:B------:R-:W-:Y:S01]  /*3f10*/  LEA.HI.X.SX32 R5, R185, R5, 0x2, P0 ;  /* 0x00000005b9057211 */ /* 0x000fe200000f16ff */
        /* <DEDUP_REMOVED lines=11> */
[----:B------:R-:W4:Y:S04]  /*3fd0*/  LDSM.16.M88.4 R108, [R164+0x6000] ;  /* 0x00600000a46c783b */ /* 0x000f280000000200 */
[----:B------:R-:W4:Y:S04]  /*3fe0*/  LDSM.16.M88.4 R112, [R175+0x1000] ;  /* 0x00100000af70783b */ /* 0x000f280000000200 */
[----:B------:R-:W4:Y:S04]  /*3ff0*/  LDSM.16.M88.4 R116, [R164+0x6800] ;  /* 0x00680000a474783b */ /* 0x000f280000000200 */
[----:B------:R-:W-:Y:S04]  /*4000*/  LDSM.16.M88.4 R120, [R3+0x6000] ;  /* 0x006000000378783b */ /* 0x000fe80000000200 */
[----:B------:R-:W-:Y:S01]  /*4010*/  LDSM.16.M88.4 R128, [R3+0x6800] ;  /* 0x006800000380783b */ /* 0x000fe20000000200 */
[-C--:B-1----:R-:W-:Y:S06]  /*4020*/  HMMA.16816.F32 R4, R32, R16.reuse, RZ ;  /* 0x000000102004723c */ /* 0x082fec00000018ff */
[C---:B--2---:R-:W-:Y:S06]  /*4030*/  HMMA.16816.F32 R8, R28.reuse, R16, RZ ;  /* 0x000000101c08723c */ /* 0x044fec00000018ff */
        /* <DEDUP_REMOVED lines=12> */
[----:B------:R-:W-:Y:S05]  /*4100*/  LDSM.16.M88.4 R108, [R2+0x6000] ;  /* 0x00600000026c783b */ /* 0x000fea0000000200 */
[-C--:B------:R-:W-:Y:S06]  /*4110*/  HMMA.16816.F32 R20, R104, R116.reuse, R20 ;  /* 0x000000746814723c */ /* 0x080fec0000001814 */
[C---:B------:R-:W-:Y:S06]  /*4120*/  HMMA.16816.F32 R24, R112.reuse, R116, R24 ;  /* 0x000000747018723c */ /* 0x040fec0000001818 */
[-C--:B------:R-:W-:Y:S06]  /*4130*/  HMMA.16816.F32 R28, R112, R118.reuse, R28 ;  /* 0x00000076701c723c */ /* 0x080fec000000181c */
[----:B------:R-:W-:Y:S01]  /*4140*/  HMMA.16816.F32 R32, R104, R118, R32 ;  /* 0x000000766820723c */ /* 0x000fe20000001820 */
[----:B------:R-:W-:Y:S04]  /*4150*/  LDSM.16.M88.4 R116, [R2+0x6800] ;  /* 0x006800000274783b */ /* 0x000fe80000000200 */
[----:B------:R-:W-:Y:S01]  /*4160*/  IADD3 R112, R175, R174, RZ ;  /* 0x000000aeaf707210 */ /* 0x000fe20007ffe0ff */
[-C--:B-1----:R-:W-:Y:S04]  /*4170*/  HMMA.16816.F32 R4, R100, R120.reuse, R4 ;  /* 0x000000786404723c */ /* 0x082fe80000001804 */
[----:B------:R-:W1:Y:S02]  /*4180*/  LDSM.16.M88.4 R104, [R112] ;  /* 0x000000007068783b */ /* 0x000e640000000200 */
[C---:B--2---:R-:W-:Y:S02]  /*4190*/  HMMA.16816.F32 R8, R124.reuse, R120, R8 ;  /* 0x000000787c08723c */ /* 0x044fe40000001808 */
[----:B------:R-:W2:Y:S04]  /*41a0*/  LDSM.16.M88.4 R112, [R112+0x1000] ;  /* 0x001000007070783b */ /* 0x000ea80000000200 */
[-C--:B------:R-:W-:Y:S06]  /*41b0*/  HMMA.16816.F32 R12, R124, R122.reuse, R12 ;  /* 0x0000007a7c0c723c */ /* 0x080fec000000180c */
[C---:B------:R-:W-:Y:S06]  /*41c0*/  HMMA.16816.F32 R16, R100.reuse, R122, R16 ;  /* 0x0000007a6410723c */ /* 0x040fec0000001810 */
[-C--:B------:R-:W-:Y:S06]  /*41d0*/  HMMA.16816.F32 R20, R100, R128.reuse, R20 ;  /* 0x000000806414723c */ /* 0x080fec0000001814 */
[C---:B------:R-:W-:Y:S06]  /*41e0*/  HMMA.16816.F32 R24, R124.reuse, R128, R24 ;  /* 0x000000807c18723c */ /* 0x040fec0000001818 */
[-C--:B------:R-:W-:Y:S06]  /*41f0*/  HMMA.16816.F32 R28, R124, R130.reuse, R28 ;  /* 0x000000827c1c723c */ /* 0x080fec000000181c */
[----:B------:R-:W-:Y:S06]  /*4200*/  HMMA.16816.F32 R32, R100, R130, R32 ;  /* 0x000000826420723c */ /* 0x000fec0000001820 */
[-C--:B-1----:R-:W-:Y:S05]  /*4210*/  HMMA.16816.F32 R4, R104, R108.reuse, R4 ;  /* 0x0000006c6804723c */ /* 0x082fea0000001804 */
[----:B------:R-:W-:Y:S01]  /*4220*/  MOV R100, R202 ;  /* 0x000000ca00647202 */ /* 0x000fe20000000f00 */
[C---:B--2---:R-:W-:Y:S06]  /*4230*/  HMMA.16816.F32 R8, R112.reuse, R108, R8 ;  /* 0x0000006c7008723c */ /* 0x044fec0000001808 */
[-C--:B------:R-:W-:Y:S05]  /*4240*/  HMMA.16816.F32 R12, R112, R110.reuse, R12 ;  /* 0x0000006e700c723c */ /* 0x080fea000000180c */
[----:B------:R-:W-:Y:S01]  /*4250*/  IMAD.SHL.U32 R108, R223, 0x40, RZ ;  /* 0x00000040df6c7824 */ /* 0x000fe200078e00ff */
[C---:B------:R-:W-:Y:S04]  /*4260*/  HMMA.16816.F32 R16, R104.reuse, R110, R16 ;  /* 0x0000006e6810723c */ /* 0x040fe80000001810 */
[----:B------:R-:W-:Y:S02]  /*4270*/  ISETP.GE.AND P0, PT, R108, R203, PT ;  /* 0x000000cb6c00720c */ /* 0x000fe40003f06270 */
[-C--:B------:R-:W-:Y:S06]  /*4280*/  HMMA.16816.F32 R20, R104, R116.reuse, R20 ;  /* 0x000000746814723c */ /* 0x080fec0000001814 */
[C---:B------:R-:W-:Y:S06]  /*4290*/  HMMA.16816.F32 R24, R112.reuse, R116, R24 ;  /* 0x000000747018723c */ /* 0x040fec0000001818 */
[-C--:B------:R-:W-:Y:S05]  /*42a0*/  HMMA.16816.F32 R28, R112, R118.reuse, R28 ;  /* 0x00000076701c723c */ /* 0x080fea000000181c */
[----:B------:R-:W-:Y:S01]  /*42b0*/  IMAD.MOV.U32 R116, RZ, RZ, R236 ;  /* 0x000000ffff747224 */ /* 0x000fe200078e00ec */
[----:B------:R-:W-:Y:S05]  /*42c0*/  HMMA.16816.F32 R32, R104, R118, R32 ;  /* 0x000000766820723c */ /* 0x000fea0000001820 */
[----:B------:R-:W-:Y:S01]  /*42d0*/  MOV R117, R237 ;  /* 0x000000ed00757202 */ /* 0x000fe20000000f00 */
[----:B------:R-:W-:Y:S07]  /*42e0*/  @!UPT UIADD3 URZ, URZ, URZ, URZ ;  /* 0x0000003f3f3ff290 */ /* 0x000fee000fffe03f */
[----:B------:R-:W-:Y:S11]  /*42f0*/  @!P0 BRA `(.L_x_1095) ;  /* 0x0000000000248947 */ /* 0x000ff60003800000 */
[----:B------:R-:W-:Y:S01]  /*4300*/  IADD3 R102, R108, 0x40, RZ ;  /* 0x000000406c667810 */ /* 0x000fe20007ffe0ff */
[----:B------:R-:W-:Y:S04]  /*4310*/  IMAD.SHL.U32 R101, R187, 0x80, RZ ;  /* 0x00000080bb657824 */ /* 0x000fe800078e00ff */
[C---:B------:R-:W-:Y:S02]  /*4320*/  IMAD.IADD R100, R101.reuse, 0x1, R226 ;  /* 0x0000000165647824 */ /* 0x040fe400078e02e2 */
[----:B------:R-:W-:Y:S03]  /*4330*/  VIADD R101, R101, 0x80 ;  /* 0x0000008065657836 */ /* 0x000fe60000000000 */
[----:B------:R-:W-:Y:S02]  /*4340*/  IADD3 R100, R217, R100, -R224 ;  /* 0x00000064d9647210 */ /* 0x000fe40007ffe8e0 */
[----:B------:R-:W-:Y:S02]  /*4350*/  ISETP.LT.AND P0, PT, R101, R224, PT ;  /* 0x000000e06500720c */ /* 0x000fe40003f01270 */
[----:B------:R-:W-:Y:S02]  /*4360*/  ISETP.GE.AND P1, PT, R102, R100, PT ;  /* 0x000000646600720c */ /* 0x000fe40003f26270 */
[----:B------:R-:W-:Y:S11]  /*4370*/  MOV R100, R217 ;  /* 0x000000d900647202 */ /* 0x000ff60000000f00 */
[----:B------:R-:W-:Y:S05]  /*4380*/  @!P1 BRA P0, `(.L_x_1096) ;  /* 0x0000000400fc9947 */ /* 0x000fea0000000000 */
.L_x_1095:
[--C-:B------:R-:W-:Y:S01]  /*4390*/  IADD3 R114, R224, 0x1, -R226.reuse ;  /* 0x00000001e0727810 */ /* 0x100fe20007ffe8e2 */
[----:B------:R-:W1:Y:S01]  /*43a0*/  S2R R101, SR_TID.X ;  /* 0x0000000000657919 */ /* 0x000e620000002100 */
[----:B------:R-:W-:Y:S01]  /*43b0*/  IADD3 R115, -R100, R224, -R226 ;  /* 0x000000e064737210 */ /* 0x000fe20007ffe9e2 */
[----:B------:R-:W-:Y:S02]  /*43c0*/  IMAD.SHL.U32 R107, R179, 0x20, RZ ;  /* 0x00000020b36b7824 */ /* 0x000fe400078e00ff */
[----:B------:R-:W-:Y:S02]  /*43d0*/  IMAD.IADD R108, R185, 0x1, R108 ;  /* 0x00000001b96c7824 */ /* 0x000fe400078e026c */
[----:B------:R-:W-:Y:S02]  /*43e0*/  VIADD R114, R114, UR5 ;  /* 0x0000000572727c36 */ /* 0x000fe40008000000 */
[C---:B------:R-:W-:Y:S02]  /*43f0*/  VIADD R106, R108.reuse, 0x8 ;  /* 0x000000086c6a7836 */ /* 0x040fe40000000000 */
[----:B------:R-:W-:Y:S01]  /*4400*/  VIADD R104, R108, 0x20 ;  /* 0x000000206c687836 */ /* 0x000fe20000000000 */
[----:B------:R-:W-:Y:S01]  /*4410*/  IADD3 R105, R114, 0x8, R108 ;  /* 0x0000000872697810 */ /* 0x000fe20007ffe06c */
[----:B------:R-:W-:Y:S01]  /*4420*/  VIADD R102, R108, 0x28 ;  /* 0x000000286c667836 */ /* 0x000fe20000000000 */
[C---:B------:R-:W-:Y:S01]  /*4430*/  VIADDMNMX R106, R115.reuse, R106, RZ, !PT ;  /* 0x0000006a736a7246 */ /* 0x040fe200078001ff */
[----:B------:R-:W-:Y:S01]  /*4440*/  IMAD.MOV.U32 R217, RZ, RZ, R100 ;  /* 0x000000ffffd97224 */ /* 0x000fe200078e0064 */
[C---:B------:R-:W-:Y:S02]  /*4450*/  VIADDMNMX R104, R115.reuse, R104, RZ, !PT ;  /* 0x0000006873687246 */ /* 0x040fe400078001ff */
[C---:B------:R-:W-:Y:S02]  /*4460*/  VIADDMNMX R102, R115.reuse, R102, RZ, !PT ;  /* 0x0000006673667246 */ /* 0x040fe400078001ff */
[----:B------:R-:W-:Y:S02]  /*4470*/  VIADDMNMX R115, R115, R108, RZ, !PT ;  /* 0x0000006c73737246 */ /* 0x000fe400078001ff */
[C-C-:B------:R-:W-:Y:S02]  /*4480*/  IADD3 R103, R114.reuse, 0x20, R108.reuse ;  /* 0x0000002072677810 */ /* 0x140fe40007ffe06c */
[-C--:B------:R-:W-:Y:S02]  /*4490*/  VIMNMX R105, R105, R224.reuse, PT ;  /* 0x000000e069697248 */ /* 0x080fe40003fe0100 */
[----:B------:R-:W-:Y:S01]  /*44a0*/  VIMNMX R103, R103, R224, PT ;  /* 0x000000e067677248 */ /* 0x000fe20003fe0100 */
[----:B-1----:R-:W-:Y:S05]  /*44b0*/  IMAD.SHL.U32 R101, R101, 0x2, RZ ;  /* 0x0000000265657824 */ /* 0x002fea00078e00ff */
[----:B------:R-:W-:Y:S02]  /*44c0*/  LOP3.LUT R107, R107, 0x6, R101, 0xf8, !PT ;  /* 0x000000066b6b7812 */ /* 0x000fe400078ef865 */
[C---:B------:R-:W-:Y:S02]  /*44d0*/  IADD3 R101, R114.reuse, 0x28, R108 ;  /* 0x0000002872657810 */ /* 0x040fe40007ffe06c */
[----:B------:R-:W-:Y:S01]  /*44e0*/  VIADDMNMX R114, R114, R108, R224, PT ;  /* 0x0000006c72727246 */ /* 0x000fe200038001e0 */
[----:B------:R-:W-:Y:S01]  /*44f0*/  IMAD R107, R187, 0x80, R107 ;  /* 0x00000080bb6b7824 */ /* 0x000fe200078e026b */
[----:B------:R-:W-:Y:S03]  /*4500*/  VIMNMX R101, R101, R224, PT ;  /* 0x000000e065657248 */ /* 0x000fe60003fe0100 */
[C---:B------:R-:W-:Y:S01]  /*4510*/  VIADD R113, R107.reuse, 0x1 ;  /* 0x000000016b717836 */ /* 0x040fe20000000000 */
[C---:B------:R-:W-:Y:S01]  /*4520*/  ISETP.GE.AND P1, PT, R107.reuse, R115, PT ;  /* 0x000000736b00720c */ /* 0x040fe20003f26270 */
[C---:B------:R-:W-:Y:S01]  /*4530*/  VIADD R112, R107.reuse, 0x8 ;  /* 0x000000086b707836 */ /* 0x040fe20000000000 */
[C---:B------:R-:W-:Y:S01]  /*4540*/  ISETP.GE.AND P0, PT, R107.reuse, R106, PT ;  /* 0x0000006a6b00720c */ /* 0x040fe20003f06270 */
[C---:B------:R-:W-:Y:S01]  /*4550*/  VIADD R111, R107.reuse, 0x9 ;  /* 0x000000096b6f7836 */ /* 0x040fe20000000000 */
[C---:B------:R-:W-:Y:S01]  /*4560*/  ISETP.GE.OR P1, PT, R107.reuse, R114, !P1 ;  /* 0x000000726b00720c */ /* 0x040fe20004f26670 */
[C---:B------:R-:W-:Y:S01]  /*4570*/  VIADD R110, R107.reuse, 0x10 ;  /* 0x000000106b6e7836 */ /* 0x040fe20000000000 */
[C---:B------:R-:W-:Y:S01]  /*4580*/  ISETP.GE.OR P0, PT, R107.reuse, R105, !P0 ;  /* 0x000000696b00720c */ /* 0x040fe20004706670 */
[C---:B------:R-:W-:Y:S01]  /*4590*/  VIADD R109, R107.reuse, 0x11 ;  /* 0x000000116b6d7836 */ /* 0x040fe20000000000 */
[C---:B------:R-:W-:Y:S01]  /*45a0*/  ISETP.GE.AND P6, PT, R107.reuse, R104, PT ;  /* 0x000000686b00720c */ /* 0x040fe20003fc6270 */
[C---:B------:R-:W-:Y:S01]  /*45b0*/  VIADD R108, R107.reuse, 0x18 ;  /* 0x000000186b6c7836 */ /* 0x040fe20000000000 */
[----:B------:R-:W-:Y:S02]  /*45c0*/  ISETP.GE.AND P5, PT, R107, R102, PT ;  /* 0x000000666b00720c */ /* 0x000fe40003fa6270 */
[----:B------:R-:W-:Y:S02]  /*45d0*/  FSEL R4, R4, -INF , !P1 ;  /* 0xff80000004047808 */ /* 0x000fe40004800000 */
[----:B------:R-:W-:Y:S02]  /*45e0*/  FSEL R6, R6, -INF , !P0 ;  /* 0xff80000006067808 */ /* 0x000fe40004000000 */
[-C--:B------:R-:W-:Y:S02]  /*45f0*/  ISETP.GE.AND P4, PT, R113, R115.reuse, PT ;  /* 0x000000737100720c */ /* 0x080fe40003f86270 */
[-C--:B------:R-:W-:Y:S02]  /*4600*/  ISETP.GE.AND P3, PT, R112, R115.reuse, PT ;  /* 0x000000737000720c */ /* 0x080fe40003f66270 */
[-C--:B------:R-:W-:Y:S02]  /*4610*/  ISETP.GE.AND P1, PT, R111, R115.reuse, PT ;  /* 0x000000736f00720c */ /* 0x080fe40003f26270 */
[----:B------:R-:W-:Y:S02]  /*4620*/  ISETP.GE.AND P0, PT, R110, R115, PT ;  /* 0x000000736e00720c */ /* 0x000fe40003f06270 */
[C---:B------:R-:W-:Y:S02]  /*4630*/  ISETP.GE.OR P6, PT, R107.reuse, R103, !P6 ;  /* 0x000000676b00720c */ /* 0x040fe400077c6670 */
[C---:B------:R-:W-:Y:S01]  /*4640*/  ISETP.GE.OR P5, PT, R107.reuse, R101, !P5 ;  /* 0x000000656b00720c */ /* 0x040fe20006fa6670 */
[----:B------:R-:W-:Y:S01]  /*4650*/  VIADD R107, R107, 0x19 ;  /* 0x000000196b6b7836 */ /* 0x000fe20000000000 */
        /* <DEDUP_REMOVED lines=12> */
[----:B------:R-:W-:Y:S02]  /*4720*/  ISETP.GE.AND P4, PT, R107, R115, PT ;  /* 0x000000736b00720c */ /* 0x000fe40003f86270 */
[-C--:B------:R-:W-:Y:S02]  /*4730*/  ISETP.GE.AND P3, PT, R113, R106.reuse, PT ;  /* 0x0000006a7100720c */ /* 0x080fe40003f66270 */
[-C--:B------:R-:W-:Y:S02]  /*4740*/  ISETP.GE.AND P1, PT, R112, R106.reuse, PT ;  /* 0x0000006a7000720c */ /* 0x080fe40003f26270 */
[----:B------:R-:W-:Y:S02]  /*4750*/  ISETP.GE.AND P0, PT, R111, R106, PT ;  /* 0x0000006a6f00720c */ /* 0x000fe40003f06270 */
[-C--:B------:R-:W-:Y:S02]  /*4760*/  ISETP.GE.OR P6, PT, R109, R114.reuse, !P6 ;  /* 0x000000726d00720c */ /* 0x080fe400077c6670 */
[-C--:B------:R-:W-:Y:S02]  /*4770*/  ISETP.GE.OR P5, PT, R108, R114.reuse, !P5 ;  /* 0x000000726c00720c */ /* 0x080fe40006fa6670 */
[----:B------:R-:W-:Y:S02]  /*4780*/  ISETP.GE.OR P4, PT, R107, R114, !P4 ;  /* 0x000000726b00720c */ /* 0x000fe40006786670 */
        /* <DEDUP_REMOVED lines=13> */
[-C--:B------:R-:W-:Y:S02]  /*4860*/  ISETP.GE.AND P1, PT, R113, R104.reuse, PT ;  /* 0x000000687100720c */ /* 0x080fe40003f26270 */
[-C--:B------:R-:W-:Y:S02]  /*4870*/  ISETP.GE.AND P0, PT, R112, R104.reuse, PT ;  /* 0x000000687000720c */ /* 0x080fe40003f06270 */
        /* <DEDUP_REMOVED lines=18> */
[-C--:B------:R-:W-:Y:S02]  /*49a0*/  ISETP.GE.OR P6, PT, R111, R103.reuse, !P6 ;  /* 0x000000676f00720c */ /* 0x080fe400077c6670 */
[-C--:B------:R-:W-:Y:S02]  /*49b0*/  ISETP.GE.OR P5, PT, R110, R103.reuse, !P5 ;  /* 0x000000676e00720c */ /* 0x080fe40006fa6670 */
[-C--:B------:R-:W-:Y:S02]  /*49c0*/  ISETP.GE.OR P4, PT, R109, R103.reuse, !P4 ;  /* 0x000000676d00720c */ /* 0x080fe40006786670 */
[-C--:B------:R-:W-:Y:S02]  /*49d0*/  ISETP.GE.OR P3, PT, R108, R103.reuse, !P3 ;  /* 0x000000676c00720c */ /* 0x080fe40005f66670 */
[----:B------:R-:W-:Y:S02]  /*49e0*/  ISETP.GE.OR P1, PT, R107, R103, !P1 ;  /* 0x000000676b00720c */ /* 0x000fe40004f26670 */
        /* <DEDUP_REMOVED lines=25> */
.L_x_1096:
[C---:B------:R-:W-:Y:S01]  /*4b80*/  FSETP.NEU.FTZ.AND P0, PT, R220.reuse, -INF , PT ;  /* 0xff800000dc00780b */ /* 0x040fe20003f1d000 */
[----:B------:R-:W-:Y:S01]  /*4b90*/  FMUL.FTZ R100, R220, 1.4426950216293334961 ;  /* 0x3fb8aa3bdc647820 */ /* 0x000fe20000410000 */
[C---:B------:R-:W-:Y:S01]  /*4ba0*/  FSETP.NEU.FTZ.AND P1, PT, R218.reuse, -INF , PT ;  /* 0xff800000da00780b */ /* 0x040fe20003f3d000 */
[C---:B------:R-:W-:Y:S01]  /*4bb0*/  FMUL.FTZ R101, R221.reuse, 1.4426950216293334961 ;  /* 0x3fb8aa3bdd657820 */ /* 0x040fe20000410000 */
[----:B------:R-:W-:Y:S01]  /*4bc0*/  FMUL.FTZ R102, R218, 1.4426950216293334961 ;  /* 0x3fb8aa3bda667820 */ /* 0x000fe20000410000 */
[----:B------:R-:W-:Y:S01]  /*4bd0*/  IMAD.U32 R112, RZ, RZ, UR6 ;  /* 0x00000006ff707e24 */ /* 0x000fe2000f8e00ff */
[----:B------:R-:W-:Y:S01]  /*4be0*/  FSEL R100, R100, RZ, P0 ;  /* 0x000000ff64647208 */ /* 0x000fe20000000000 */
[----:B------:R-:W-:Y:S01]  /*4bf0*/  IMAD.MOV.U32 R174, RZ, RZ, 0x40 ;  /* 0x00000040ffae7424 */ /* 0x000fe200078e00ff */
[----:B------:R-:W-:Y:S03]  /*4c00*/  FSETP.NEU.FTZ.AND P0, PT, R221, -INF , PT ;  /* 0xff800000dd00780b */ /* 0x000fe60003f1d000 */
[--C-:B------:R-:W-:Y:S01]  /*4c10*/  FFMA.FTZ R33, R33, UR8, -R100.reuse ;  /* 0x0000000821217c23 */ /* 0x100fe20008010864 */
[----:B------:R-:W-:Y:S01]  /*4c20*/  FSEL R101, R101, RZ, P0 ;  /* 0x000000ff65657208 */ /* 0x000fe20000000000 */
[--C-:B------:R-:W-:Y:S01]  /*4c30*/  FFMA.FTZ R16, R16, UR8, -R100.reuse ;  /* 0x0000000810107c23 */ /* 0x100fe20008010864 */
[----:B------:R-:W-:Y:S01]  /*4c40*/  FSETP.NEU.FTZ.AND P0, PT, R219, -INF , PT ;  /* 0xff800000db00780b */ /* 0x000fe20003f1d000 */
[--C-:B------:R-:W-:Y:S01]  /*4c50*/  FFMA.FTZ R20, R20, UR8, -R100.reuse ;  /* 0x0000000814147c23 */ /* 0x100fe20008010864 */
[----:B------:R-:W-:Y:S01]  /*4c60*/  SEL R174, R174, 0xffffffc0, !P2 ;  /* 0xffffffc0aeae7807 */ /* 0x000fe20005000000 */
[--C-:B------:R-:W-:Y:S01]  /*4c70*/  FFMA.FTZ R111, R35, UR8, -R101.reuse ;  /* 0x00000008236f7c23 */ /* 0x100fe20008010865 */
[----:B------:R-:W-:Y:S01]  /*4c80*/  FSEL R35, R102, RZ, P1 ;  /* 0x000000ff66237208 */ /* 0x000fe20000800000 */
[--C-:B------:R-:W-:Y:S01]  /*4c90*/  FFMA.FTZ R23, R23, UR8, -R101.reuse ;  /* 0x0000000817177c23 */ /* 0x100fe20008010865 */
[----:B------:R1:W-:Y:S01]  /*4ca0*/  MUFU.EX2 R115, R16 ;  /* 0x0000001000737308 */ /* 0x0003e20000000800 */
[----:B------:R-:W-:Y:S01]  /*4cb0*/  FFMA.FTZ R7, R7, UR8, -R101 ;  /* 0x0000000807077c23 */ /* 0x000fe20008010865 */
[----:B------:R-:W-:Y:S04]  /*4cc0*/  IMAD.WIDE.U32 R102, R208, -0x2daee0ad, RZ ;  /* 0xd2511f53d0667825 */ /* 0x000fe800078e00ff */
[----:B------:R-:W-:Y:S01]  /*4cd0*/  FFMA.FTZ R28, R28, UR8, -R35 ;  /* 0x000000081c1c7c23 */ /* 0x000fe20008010823 */
[--C-:B------:R-:W-:Y:S01]  /*4ce0*/  FFMA.FTZ R4, R4, UR8, -R100.reuse ;  /* 0x0000000804047c23 */ /* 0x100fe20008010864 */
[----:B------:R-:W-:Y:S01]  /*4cf0*/  FFMA.FTZ R118, R19, UR8, -R101 ;  /* 0x0000000813767c23 */ /* 0x000fe20008010865 */
[--C-:B------:R-:W-:Y:S01]  /*4d00*/  FFMA.FTZ R12, R12, UR8, -R35.reuse ;  /* 0x000000080c0c7c23 */ /* 0x100fe20008010823 */
[----:B------:R2:W-:Y:S01]  /*4d10*/  MUFU.EX2 R113, R28 ;  /* 0x0000001c00717308 */ /* 0x0005e20000000800 */
[--C-:B------:R-:W-:Y:S01]  /*4d20*/  FFMA.FTZ R8, R8, UR8, -R35.reuse ;  /* 0x0000000808087c23 */ /* 0x100fe20008010823 */
[--C-:B------:R-:W-:Y:S01]  /*4d30*/  FFMA.FTZ R13, R13, UR8, -R35.reuse ;  /* 0x000000080d0d7c23 */ /* 0x100fe20008010823 */
[--C-:B------:R-:W-:Y:S01]  /*4d40*/  FFMA.FTZ R9, R9, UR8, -R35.reuse ;  /* 0x0000000809097c23 */ /* 0x100fe20008010823 */
[--C-:B------:R-:W-:Y:S01]  /*4d50*/  FFMA.FTZ R24, R24, UR8, -R35.reuse ;  /* 0x0000000818187c23 */ /* 0x100fe20008010823 */
[--C-:B------:R-:W-:Y:S01]  /*4d60*/  FFMA.FTZ R25, R25, UR8, -R35.reuse ;  /* 0x0000000819197c23 */ /* 0x100fe20008010823 */
[----:B------:R-:W-:Y:S01]  /*4d70*/  FFMA.FTZ R35, R29, UR8, -R35 ;  /* 0x000000081d237c23 */ /* 0x000fe20008010823 */
[--C-:B------:R-:W-:Y:S03]  /*4d80*/  FFMA.FTZ R34, R34, UR8, -R101.reuse ;  /* 0x0000000822227c23 */ /* 0x100fe60008010865 */
[----:B------:R3:W-:Y:S01]  /*4d90*/  MUFU.EX2 R120, R23 ;  /* 0x0000001700787308 */ /* 0x0007e20000000800 */
[----:B-1----:R-:W-:Y:S02]  /*4da0*/  VIADD R16, R177, 0xbb67ae85 ;  /* 0xbb67ae85b1107836 */ /* 0x002fe40000000000 */
[--C-:B------:R-:W-:Y:S01]  /*4db0*/  FFMA.FTZ R6, R6, UR8, -R101.reuse ;  /* 0x0000000806067c23 */ /* 0x100fe20008010865 */
[--C-:B------:R-:W-:Y:S01]  /*4dc0*/  FFMA.FTZ R17, R17, UR8, -R100.reuse ;  /* 0x0000000811117c23 */ /* 0x100fe20008010864 */
[--C-:B------:R-:W-:Y:S01]  /*4dd0*/  FFMA.FTZ R22, R22, UR8, -R101.reuse ;  /* 0x0000000816167c23 */ /* 0x100fe20008010865 */
[--C-:B------:R-:W-:Y:S01]  /*4de0*/  FFMA.FTZ R32, R32, UR8, -R100.reuse ;  /* 0x0000000820207c23 */ /* 0x100fe20008010864 */
[----:B------:R-:W-:Y:S01]  /*4df0*/  LOP3.LUT R16, R102, R16, RZ, 0x3c, !PT ;  /* 0x0000001066107212 */ /* 0x000fe200078e3cff */
[----:B------:R-:W-:Y:S02]  /*4e00*/  FFMA.FTZ R18, R18, UR8, -R101 ;  /* 0x0000000812127c23 */ /* 0x000fe40008010865 */
[----:B------:R1:W-:Y:S01]  /*4e10*/  MUFU.EX2 R119, R20 ;  /* 0x0000001400777308 */ /* 0x0003e20000000800 */
[----:B--2---:R-:W-:Y:S02]  /*4e20*/  IMAD R28, R187, 0x4, R179 ;  /* 0x00000004bb1c7824 */ /* 0x004fe400078e02b3 */
[--C-:B------:R-:W-:Y:S01]  /*4e30*/  FFMA.FTZ R21, R21, UR8, -R100.reuse ;  /* 0x0000000815157c23 */ /* 0x100fe20008010864 */
[----:B------:R-:W-:Y:S01]  /*4e40*/  FFMA.FTZ R5, R5, UR8, -R100 ;  /* 0x0000000805057c23 */ /* 0x000fe20008010864 */
[----:B------:R-:W-:Y:S01]  /*4e50*/  VIADD R102, R176, 0x9e3779b9 ;  /* 0x9e3779b9b0667836 */ /* 0x000fe20000000000 */
[----:B------:R-:W-:Y:S04]  /*4e60*/  LOP3.LUT R19, R103, R177, R28, 0x96, !PT ;  /* 0x000000b167137212 */ /* 0x000fe800078e961c */
[----:B------:R2:W-:Y:S01]  /*4e70*/  MUFU.EX2 R248, R7 ;  /* 0x0000000700f87308 */ /* 0x0005e20000000800 */
[----:B---3--:R-:W-:Y:S02]  /*4e80*/  IMAD R23, R223, 0x4, R178 ;  /* 0x00000004df177824 */ /* 0x008fe400078e02b2 */
[----:B------:R-:W-:Y:S04]  /*4e90*/  IMAD.WIDE.U32 R100, R19, -0x326172a9, RZ ;  /* 0xcd9e8d5713647825 */ /* 0x000fe800078e00ff */
[C---:B------:R-:W-:Y:S03]  /*4ea0*/  IMAD.WIDE.U32 R104, R23.reuse, -0x326172a9, RZ ;  /* 0xcd9e8d5717687825 */ /* 0x040fe600078e00ff */
[----:B------:R3:W-:Y:S01]  /*4eb0*/  MUFU.EX2 R249, R4 ;  /* 0x0000000400f97308 */ /* 0x0007e20000000800 */
[----:B-1----:R-:W-:Y:S01]  /*4ec0*/  VIADD R20, R23, 0x2 ;  /* 0x0000000217147836 */ /* 0x002fe20000000000 */
[--C-:B------:R-:W-:Y:S03]  /*4ed0*/  LOP3.LUT R104, R101, R104, R102.reuse, 0x96, !PT ;  /* 0x0000006865687212 */ /* 0x100fe600078e9666 */
[----:B------:R-:W-:Y:S01]  /*4ee0*/  IMAD.WIDE.U32 R28, R20, -0x326172a9, RZ ;  /* 0xcd9e8d57141c7825 */ /* 0x000fe200078e00ff */
[-C--:B------:R-:W-:Y:S04]  /*4ef0*/  LOP3.LUT R20, R105, R229.reuse, RZ, 0x3c, !PT ;  /* 0x000000e569147212 */ /* 0x080fe800078e3cff */
[----:B------:R-:W-:Y:S01]  /*4f00*/  MUFU.EX2 R131, R18 ;  /* 0x0000001200837308 */ /* 0x000fe20000000800 */
[----:B------:R-:W-:Y:S01]  /*4f10*/  IMAD.WIDE.U32 R104, R104, -0x2daee0ad, RZ ;  /* 0xd2511f5368687825 */ /* 0x000fe200078e00ff */
[----:B------:R-:W-:Y:S02]  /*4f20*/  LOP3.LUT R19, R29, R229, RZ, 0x3c, !PT ;  /* 0x000000e51d137212 */ /* 0x000fe400078e3cff */
[----:B------:R-:W-:Y:S01]  /*4f30*/  LOP3.LUT R102, R101, R28, R102, 0x96, !PT ;  /* 0x0000001c65667212 */ /* 0x000fe200078e9666 */
[----:B--2---:R-:W-:Y:S05]  /*4f40*/  VIADD R7, R176, 0x3c6ef372 ;  /* 0x3c6ef372b0077836 */ /* 0x004fea0000000000 */
[----:B------:R1:W-:Y:S01]  /*4f50*/  MUFU.EX2 R242, R12 ;  /* 0x0000000c00f27308 */ /* 0x0003e20000000800 */
[----:B------:R-:W-:Y:S01]  /*4f60*/  IMAD.WIDE.U32 R108, R20, -0x2daee0ad, RZ ;  /* 0xd2511f53146c7825 */ /* 0x000fe200078e00ff */
[----:B---3--:R-:W-:Y:S03]  /*4f70*/  LOP3.LUT R4, R100, R7, RZ, 0x3c, !PT ;  /* 0x0000000764047212 */ /* 0x008fe600078e3cff */
[----:B------:R-:W-:Y:S01]  /*4f80*/  IMAD.WIDE.U32 R106, R19, -0x2daee0ad, RZ ;  /* 0xd2511f53136a7825 */ /* 0x000fe200078e00ff */
[C---:B------:R-:W-:Y:S04]  /*4f90*/  LOP3.LUT R7, R16.reuse, R109, RZ, 0x3c, !PT ;  /* 0x0000006d10077212 */ /* 0x040fe800078e3cff */
[----:B------:R2:W-:Y:S01]  /*4fa0*/  MUFU.EX2 R110, R32 ;  /* 0x00000020006e7308 */ /* 0x0005e20000000800 */
[----:B------:R-:W-:Y:S01]  /*4fb0*/  VIADD R28, R177, 0x76cf5d0a ;  /* 0x76cf5d0ab11c7836 */ /* 0x000fe20000000000 */
[----:B------:R-:W-:Y:S01]  /*4fc0*/  LOP3.LUT R16, R16, R107, RZ, 0x3c, !PT ;  /* 0x0000006b10107212 */ /* 0x000fe200078e3cff */
[----:B------:R-:W-:Y:S03]  /*4fd0*/  IMAD.WIDE.U32 R102, R102, -0x2daee0ad, RZ ;  /* 0xd2511f5366667825 */ /* 0x000fe600078e00ff */
[--C-:B------:R-:W-:Y:S01]  /*4fe0*/  LOP3.LUT R108, R105, R108, R28.reuse, 0x96, !PT ;  /* 0x0000006c696c7212 */ /* 0x100fe200078e961c */
[----:B------:R-:W-:Y:S01]  /*4ff0*/  IMAD.WIDE.U32 R100, R16, -0x326172a9, RZ ;  /* 0xcd9e8d5710647825 */ /* 0x000fe200078e00ff */
[----:B------:R-:W-:Y:S02]  /*5000*/  LOP3.LUT R28, R103, R106, R28, 0x96, !PT ;  /* 0x0000006a671c7212 */ /* 0x000fe400078e961c */
[----:B------:R-:W-:Y:S01]  /*5010*/  MUFU.EX2 R121, R34 ;  /* 0x0000002200797308 */ /* 0x000fe20000000800 */
[----:B------:R-:W-:Y:S01]  /*5020*/  IMAD.WIDE.U32 R106, R7, -0x326172a9, RZ ;  /* 0xcd9e8d57076a7825 */ /* 0x000fe200078e00ff */
[----:B-1----:R-:W-:Y:S03]  /*5030*/  LOP3.LUT R12, R4, R101, RZ, 0x3c, !PT ;  /* 0x00000065040c7212 */ /* 0x002fe600078e3cff */
[----:B------:R-:W-:Y:S01]  /*5040*/  IMAD.WIDE.U32 R108, R108, -0x326172a9, RZ ;  /* 0xcd9e8d576c6c7825 */ /* 0x000fe200078e00ff */
[----:B------:R-:W-:Y:S04]  /*5050*/  LOP3.LUT R7, R4, R107, RZ, 0x3c, !PT ;  /* 0x0000006b04077212 */ /* 0x000fe800078e3cff */
[----:B------:R-:W1:Y:S01]  /*5060*/  MUFU.EX2 R111, R111 ;  /* 0x0000006f006f7308 */ /* 0x000e620000000800 */
[----:B--2---:R-:W-:Y:S01]  /*5070*/  FMUL.FTZ R32, R219, 1.4426950216293334961 ;  /* 0x3fb8aa3bdb207820 */ /* 0x004fe20000410000 */
[----:B------:R-:W-:Y:S02]  /*5080*/  VIADD R18, R176, 0xdaa66d2b ;  /* 0xdaa66d2bb0127836 */ /* 0x000fe40000000000 */
[----:B------:R-:W-:Y:S03]  /*5090*/  IMAD.WIDE.U32 R28, R28, -0x326172a9, RZ ;  /* 0xcd9e8d571c1c7825 */ /* 0x000fe600078e00ff */
[--C-:B------:R-:W-:Y:S03]  /*50a0*/  LOP3.LUT R106, R109, R106, R18.reuse, 0x96, !PT ;  /* 0x0000006a6d6a7212 */ /* 0x100fe600078e9612 */
[----:B------:R-:W-:Y:S01]  /*50b0*/  MUFU.EX2 R127, R35 ;  /* 0x00000023007f7308 */ /* 0x000fe20000000800 */
[----:B------:R-:W-:Y:S01]  /*50c0*/  LOP3.LUT R18, R29, R100, R18, 0x96, !PT ;  /* 0x000000641d127212 */ /* 0x000fe200078e9612 */
[----:B------:R-:W-:Y:S01]  /*50d0*/  IMAD.WIDE.U32 R124, R7, -0x2daee0ad, RZ ;  /* 0xd2511f53077c7825 */ /* 0x000fe200078e00ff */
[----:B------:R-:W-:Y:S03]  /*50e0*/  FSEL R32, R32, RZ, P0 ;  /* 0x000000ff20207208 */ /* 0x000fe60000000000 */
[----:B------:R-:W-:Y:S02]  /*50f0*/  VIADD R4, R177, 0x32370b8f ;  /* 0x32370b8fb1047836 */ /* 0x000fe40000000000 */
[----:B------:R-:W-:Y:S04]  /*5100*/  IMAD.WIDE.U32 R122, R12, -0x2daee0ad, RZ ;  /* 0xd2511f530c7a7825 */ /* 0x000fe800078e00ff */
[----:B------:R-:W-:Y:S01]  /*5110*/  FFMA.FTZ R15, R15, UR8, -R32 ;  /* 0x000000080f0f7c23 */ /* 0x000fe20008010820 */
[----:B------:R-:W-:Y:S01]  /*5120*/  MUFU.EX2 R247, R8 ;  /* 0x0000000800f77308 */ /* 0x000fe20000000800 */
[--C-:B------:R-:W-:Y:S01]  /*5130*/  LOP3.LUT R12, R125, R104, R4.reuse, 0x96, !PT ;  /* 0x000000687d0c7212 */ /* 0x100fe200078e9604 */
[----:B------:R-:W-:Y:S01]  /*5140*/  IMAD.WIDE.U32 R106, R106, -0x2daee0ad, RZ ;  /* 0xd2511f536a6a7825 */ /* 0x000fe200078e00ff */
[----:B------:R-:W-:Y:S03]  /*5150*/  LOP3.LUT R4, R123, R102, R4, 0x96, !PT ;  /* 0x000000667b047212 */ /* 0x000fe600078e9604 */
[--C-:B------:R-:W-:Y:S01]  /*5160*/  FFMA.FTZ R31, R31, UR8, -R32.reuse ;  /* 0x000000081f1f7c23 */ /* 0x100fe20008010820 */
[----:B------:R-:W-:Y:S02]  /*5170*/  VIADD R100, R177, 0xed9eba14 ;  /* 0xed9eba14b1647836 */ /* 0x000fe40000000000 */
[----:B------:R-:W-:Y:S01]  /*5180*/  FFMA.FTZ R11, R11, UR8, -R32 ;  /* 0x000000080b0b7c23 */ /* 0x000fe20008010820 */
[----:B------:R-:W-:Y:S01]  /*5190*/  IMAD.WIDE.U32 R18, R18, -0x2daee0ad, RZ ;  /* 0xd2511f5312127825 */ /* 0x000fe200078e00ff */
[----:B------:R-:W-:Y:S02]  /*51a0*/  MUFU.EX2 R123, R33 ;  /* 0x00000021007b7308 */ /* 0x000fe40000000800 */
[--C-:B------:R-:W-:Y:S01]  /*51b0*/  LOP3.LUT R102, R107, R124, R100.reuse, 0x96, !PT ;  /* 0x0000007c6b667212 */ /* 0x100fe200078e9664 */
[----:B------:R-:W-:Y:S01]  /*51c0*/  IMAD.WIDE.U32 R124, R12, -0x326172a9, RZ ;  /* 0xcd9e8d570c7c7825 */ /* 0x000fe200078e00ff */
[----:B------:R-:W-:Y:S03]  /*51d0*/  LOP3.LUT R100, R19, R122, R100, 0x96, !PT ;  /* 0x0000007a13647212 */ /* 0x000fe600078e9664 */
[--C-:B------:R-:W-:Y:S01]  /*51e0*/  FFMA.FTZ R14, R14, UR8, -R32.reuse ;  /* 0x000000080e0e7c23 */ /* 0x100fe20008010820 */
[----:B------:R-:W-:Y:S02]  /*51f0*/  VIADD R7, R176, 0x78dde6e4 ;  /* 0x78dde6e4b0077836 */ /* 0x000fe40000000000 */
[----:B------:R2:W-:Y:S01]  /*5200*/  MUFU.EX2 R122, R22 ;  /* 0x00000016007a7308 */ /* 0x0005e20000000800 */
[----:B------:R-:W-:Y:S04]  /*5210*/  IMAD.WIDE.U32 R102, R102, -0x326172a9, RZ ;  /* 0xcd9e8d5766667825 */ /* 0x000fe800078e00ff */
[--C-:B------:R-:W-:Y:S01]  /*5220*/  FFMA.FTZ R10, R10, UR8, -R32.reuse ;  /* 0x000000080a0a7c23 */ /* 0x100fe20008010820 */
[--C-:B------:R-:W-:Y:S01]  /*5230*/  FFMA.FTZ R27, R27, UR8, -R32.reuse ;  /* 0x000000081b1b7c23 */ /* 0x100fe20008010820 */
[----:B------:R-:W-:Y:S02]  /*5240*/  VIADD R104, R176, 0x1715609d ;  /* 0x1715609db0687836 */ /* 0x000fe40000000000 */
[----:B------:R-:W-:Y:S01]  /*5250*/  FFMA.FTZ R26, R26, UR8, -R32 ;  /* 0x000000081a1a7c23 */ /* 0x000fe20008010820 */
[----:B------:R-:W-:Y:S01]  /*5260*/  IMAD.WIDE.U32 R100, R100, -0x326172a9, RZ ;  /* 0xcd9e8d5764647825 */ /* 0x000fe200078e00ff */
[----:B------:R3:W-:Y:S02]  /*5270*/  MUFU.EX2 R236, R15 ;  /* 0x0000000f00ec7308 */ /* 0x0007e40000000800 */
[----:B------:R-:W-:Y:S01]  /*5280*/  LOP3.LUT R12, R103, R124, R104, 0x96, !PT ;  /* 0x0000007c670c7212 */ /* 0x000fe200078e9668 */
[----:B------:R-:W-:Y:S07]  /*5290*/  FFMA.FTZ R32, R30, UR8, -R32 ;  /* 0x000000081e207c23 */ /* 0x000fee0008010820 */
[----:B------:R4:W1:Y:S01]  /*52a0*/  MUFU.EX2 R114, R31 ;  /* 0x0000001f00727308 */ /* 0x0008620000000800 */
[----:B--2---:R-:W-:Y:S04]  /*52b0*/  IMAD.WIDE.U32 R22, R4, -0x326172a9, RZ ;  /* 0xcd9e8d5704167825 */ /* 0x004fe800078e00ff */
[----:B------:R-:W-:Y:S01]  /*52c0*/  VIADD R4, R177, 0x646e171e ;  /* 0x646e171eb1047836 */ /* 0x000fe20000000000 */
[----:B------:R-:W-:Y:S04]  /*52d0*/  LOP3.LUT R104, R101, R22, R104, 0x96, !PT ;  /* 0x0000001665687212 */ /* 0x000fe800078e9668 */
[----:B------:R-:W-:Y:S01]  /*52e0*/  MUFU.EX2 R175, R17 ;  /* 0x0000001100af7308 */ /* 0x000fe20000000800 */
[--C-:B---3--:R-:W-:Y:S01]  /*52f0*/  LOP3.LUT R15, R125, R108, R7.reuse, 0x96, !PT ;  /* 0x0000006c7d0f7212 */ /* 0x108fe200078e9607 */
[----:B------:R-:W-:Y:S01]  /*5300*/  IMAD.WIDE.U32 R108, R12, -0x2daee0ad, RZ ;  /* 0xd2511f530c6c7825 */ /* 0x000fe200078e00ff */
[----:B------:R-:W-:Y:S03]  /*5310*/  LOP3.LUT R7, R23, R28, R7, 0x96, !PT ;  /* 0x0000001c17077212 */ /* 0x000fe600078e9607 */
[----:B------:R-:W-:Y:S01]  /*5320*/  VIADD R28, R177, 0xa9066899 ;  /* 0xa9066899b11c7836 */ /* 0x000fe20000000000 */
[--C-:B------:R-:W-:Y:S01]  /*5330*/  SHF.R.U32.HI R20, RZ, 0x18, R108.reuse ;  /* 0x00000018ff147819 */ /* 0x100fe2000001166c */
[----:B------:R-:W-:Y:S01]  /*5340*/  IMAD.WIDE.U32 R22, R15, -0x2daee0ad, RZ ;  /* 0xd2511f530f167825 */ /* 0x000fe200078e00ff */
[----:B------:R-:W-:Y:S01]  /*5350*/  SHF.R.U32.HI R19, RZ, 0x10, R108 ;  /* 0x00000010ff137819 */ /* 0x000fe2000001166c */
[----:B------:R2:W-:Y:S01]  /*5360*/  MUFU.EX2 R243, R11 ;  /* 0x0000000b00f37308 */ /* 0x0005e20000000800 */
[----:B------:R-:W-:Y:S01]  /*5370*/  ISETP.LE.U32.AND P3, PT, R20, UR9, PT ;  /* 0x0000000914007c0c */ /* 0x000fe2000bf63070 */
[----:B------:R-:W-:Y:S01]  /*5380*/  IMAD.WIDE.U32 R124, R7, -0x2daee0ad, RZ ;  /* 0xd2511f53077c7825 */ /* 0x000fe200078e00ff */
[----:B------:R-:W-:Y:S02]  /*5390*/  LOP3.LUT R23, R23, R106, R28, 0x96, !PT ;  /* 0x0000006a17177212 */ /* 0x000fe400078e961c */
[----:B------:R-:W-:Y:S01]  /*53a0*/  LOP3.LUT R12, R109, R22, R4, 0x96, !PT ;  /* 0x000000166d0c7212 */ /* 0x000fe200078e9604 */
[----:B------:R-:W-:Y:S01]  /*53b0*/  IMAD.WIDE.U32 R104, R104, -0x2daee0ad, RZ ;  /* 0xd2511f5368687825 */ /* 0x000fe200078e00ff */
[----:B------:R-:W-:Y:S03]  /*53c0*/  LOP3.LUT R28, R125, R18, R28, 0x96, !PT ;  /* 0x000000127d1c7212 */ /* 0x000fe600078e961c */
[----:B------:R-:W-:Y:S01]  /*53d0*/  MUFU.EX2 R250, R6 ;  /* 0x0000000600fa7308 */ /* 0x000fe20000000800 */
[----:B------:R-:W-:Y:S01]  /*53e0*/  LOP3.LUT R22, R108, 0xff, RZ, 0xc0, !PT ;  /* 0x000000ff6c167812 */ /* 0x000fe200078ec0ff */
[----:B----4-:R-:W-:Y:S01]  /*53f0*/  IMAD.WIDE.U32 R30, R23, -0x326172a9, RZ ;  /* 0xcd9e8d57171e7825 */ /* 0x010fe200078e00ff */
[----:B------:R-:W-:Y:S02]  /*5400*/  LOP3.LUT R15, R104, 0xff, RZ, 0xc0, !PT ;  /* 0x000000ff680f7812 */ /* 0x000fe400078ec0ff */
[----:B------:R-:W-:Y:S01]  /*5410*/  SHF.R.U32.HI R18, RZ, 0x18, R104 ;  /* 0x00000018ff127819 */ /* 0x000fe20000011668 */
[----:B------:R-:W-:Y:S01]  /*5420*/  IMAD.WIDE.U32 R28, R28, -0x326172a9, RZ ;  /* 0xcd9e8d571c1c7825 */ /* 0x000fe200078e00ff */
[----:B------:R-:W-:Y:S03]  /*5430*/  ISETP.LE.U32.AND P1, PT, R15, UR9, PT ;  /* 0x000000090f007c0c */ /* 0x000fe6000bf23070 */
[----:B------:R-:W-:Y:S01]  /*5440*/  MUFU.EX2 R237, R14 ;  /* 0x0000000e00ed7308 */ /* 0x000fe20000000800 */
[----:B------:R-:W-:Y:S01]  /*5450*/  ISETP.LE.U32.AND P0, PT, R18, UR9, PT ;  /* 0x0000000912007c0c */ /* 0x000fe2000bf03070 */
[----:B------:R-:W-:Y:S01]  /*5460*/  VIADD R23, R176, 0xb54cda56 ;  /* 0xb54cda56b0177836 */ /* 0x000fe20000000000 */
[----:B------:R-:W-:Y:S02]  /*5470*/  SHF.R.U32.HI R20, RZ, 0x18, R30 ;  /* 0x00000018ff147819 */ /* 0x000fe4000001161e */
[----:B------:R-:W-:Y:S02]  /*5480*/  ISETP.LE.U32.AND P4, PT, R22, UR9, PT ;  /* 0x0000000916007c0c */ /* 0x000fe4000bf83070 */
[----:B------:R-:W-:Y:S03]  /*5490*/  LOP3.LUT R22, R30, 0xff, RZ, 0xc0, !PT ;  /* 0x000000ff1e167812 */ /* 0x000fe600078ec0ff */
[----:B------:R-:W3:Y:S01]  /*54a0*/  MUFU.EX2 R118, R118 ;  /* 0x0000007600767308 */ /* 0x000ee20000000800 */
[----:B------:R-:W-:Y:S02]  /*54b0*/  ISETP.LE.U32.AND P5, PT, R20, UR9, PT ;  /* 0x0000000914007c0c */ /* 0x000fe4000bfa3070 */
[----:B------:R-:W-:Y:S02]  /*54c0*/  LOP3.LUT R4, R105, R124, R4, 0x96, !PT ;  /* 0x0000007c69047212 */ /* 0x000fe400078e9604 */
[----:B--2---:R-:W-:Y:S02]  /*54d0*/  SHF.R.U32.HI R11, RZ, 0x18, R12 ;  /* 0x00000018ff0b7819 */ /* 0x004fe4000001160c */
[----:B------:R-:W-:Y:S03]  /*54e0*/  ISETP.LE.U32.AND P6, PT, R22, UR9, PT ;  /* 0x0000000916007c0c */ /* 0x000fe6000bfc3070 */
[----:B------:R2:W-:Y:S01]  /*54f0*/  MUFU.EX2 R251, R5 ;  /* 0x0000000500fb7308 */ /* 0x0005e20000000800 */
[----:B------:R-:W-:Y:S02]  /*5500*/  LOP3.LUT R19, R19, 0xff, RZ, 0xc0, !PT ;  /* 0x000000ff13137812 */ /* 0x000fe400078ec0ff */
[----:B------:R-:W-:Y:S02]  /*5510*/  LOP3.LUT R22, R4, 0xff, RZ, 0xc0, !PT ;  /* 0x000000ff04167812 */ /* 0x000fe400078ec0ff */
[--C-:B------:R-:W-:Y:S02]  /*5520*/  LOP3.LUT R15, R31, R102, R23.reuse, 0x96, !PT ;  /* 0x000000661f0f7212 */ /* 0x100fe400078e9617 */
[----:B------:R-:W-:Y:S03]  /*5530*/  SHF.R.U32.HI R18, RZ, 0x10, R30 ;  /* 0x00000010ff127819 */ /* 0x000fe6000001161e */
[----:B------:R-:W-:Y:S01]  /*5540*/  MUFU.EX2 R124, R32 ;  /* 0x00000020007c7308 */ /* 0x000fe20000000800 */
[----:B------:R-:W-:Y:S02]  /*5550*/  LOP3.LUT R20, R12, 0xff, RZ, 0xc0, !PT ;  /* 0x000000ff0c147812 */ /* 0x000fe400078ec0ff */
[----:B------:R-:W-:Y:S02]  /*5560*/  LOP3.LUT R18, R18, 0xff, RZ, 0xc0, !PT ;  /* 0x000000ff12127812 */ /* 0x000fe400078ec0ff */
[----:B------:R-:W-:Y:S01]  /*5570*/  LOP3.LUT R16, R108, 0xffff, RZ, 0xc0, !PT ;  /* 0x0000ffff6c107812 */ /* 0x000fe200078ec0ff */
[----:B------:R-:W-:Y:S01]  /*5580*/  IMAD.SHL.U32 R109, R173, 0x2, RZ ;  /* 0x00000002ad6d7824 */ /* 0x000fe200078e00ff */
[----:B------:R-:W-:Y:S03]  /*5590*/  LOP3.LUT R8, R29, R100, R23, 0x96, !PT ;  /* 0x000000641d087212 */ /* 0x000fe600078e9617 */
[----:B------:R-:W-:Y:S01]  /*55a0*/  MUFU.EX2 R244, R10 ;  /* 0x0000000a00f47308 */ /* 0x000fe20000000800 */
[----:B--2---:R-:W-:Y:S02]  /*55b0*/  SHF.R.U32.HI R5, RZ, 0x10, R12 ;  /* 0x00000010ff057819 */ /* 0x004fe4000001160c */
[----:B------:R-:W-:Y:S02]  /*55c0*/  SHF.R.U32.HI R16, RZ, 0x8, R16 ;  /* 0x00000008ff107819 */ /* 0x000fe40000011610 */
[----:B------:R-:W-:Y:S02]  /*55d0*/  LOP3.LUT R5, R5, 0xff, RZ, 0xc0, !PT ;  /* 0x000000ff05057812 */ /* 0x000fe400078ec0ff */
[----:B------:R-:W-:Y:S03]  /*55e0*/  LOP3.LUT R16, R16, 0xffff, RZ, 0xc0, !PT ;  /* 0x0000ffff10107812 */ /* 0x000fe600078ec0ff */
[----:B------:R2:W-:Y:S01]  /*55f0*/  MUFU.EX2 R130, R21 ;  /* 0x0000001500827308 */ /* 0x0005e20000000800 */
[----:B------:R-:W-:Y:S02]  /*5600*/  SHF.R.U32.HI R23, RZ, 0x18, R15 ;  /* 0x00000018ff177819 */ /* 0x000fe4000001160f */
[----:B------:R-:W-:Y:S02]  /*5610*/  LOP3.LUT R17, R30, 0xffff, RZ, 0xc0, !PT ;  /* 0x0000ffff1e117812 */ /* 0x000fe400078ec0ff */
[----:B------:R-:W-:Y:S02]  /*5620*/  LOP3.LUT R12, R12, 0xffff, RZ, 0xc0, !PT ;  /* 0x0000ffff0c0c7812 */ /* 0x000fe400078ec0ff */
[----:B------:R-:W-:Y:S03]  /*5630*/  SHF.R.U32.HI R17, RZ, 0x8, R17 ;  /* 0x00000008ff117819 */ /* 0x000fe60000011611 */
[----:B------:R-:W-:Y:S01]  /*5640*/  MUFU.EX2 R246, R9 ;  /* 0x0000000900f67308 */ /* 0x000fe20000000800 */
[----:B------:R-:W-:Y:S02]  /*5650*/  SHF.R.U32.HI R12, RZ, 0x8, R12 ;  /* 0x00000008ff0c7819 */ /* 0x000fe4000001160c */
[----:B------:R-:W-:Y:S02]  /*5660*/  LOP3.LUT R17, R17, 0xffff, RZ, 0xc0, !PT ;  /* 0x0000ffff11117812 */ /* 0x000fe400078ec0ff */
[----:B------:R-:W-:Y:S02]  /*5670*/  LOP3.LUT R12, R12, 0xffff, RZ, 0xc0, !PT ;  /* 0x0000ffff0c0c7812 */ /* 0x000fe400078ec0ff */
[----:B------:R-:W-:Y:S03]  /*5680*/  SHF.R.U32.HI R14, RZ, 0x10, R28 ;  /* 0x00000010ff0e7819 */ /* 0x000fe6000001161c */
[----:B------:R-:W-:Y:S01]  /*5690*/  MUFU.EX2 R245, R13 ;  /* 0x0000000d00f57308 */ /* 0x000fe20000000800 */
[----:B--2---:R-:W-:Y:S02]  /*56a0*/  SHF.R.U32.HI R21, RZ, 0x18, R4 ;  /* 0x00000018ff157819 */ /* 0x004fe40000011604 */
[----:B------:R-:W-:Y:S02]  /*56b0*/  LOP3.LUT R14, R14, 0xff, RZ, 0xc0, !PT ;  /* 0x000000ff0e0e7812 */ /* 0x000fe400078ec0ff */
[----:B------:R-:W-:Y:S02]  /*56c0*/  SHF.R.U32.HI R7, RZ, 0x10, R104 ;  /* 0x00000010ff077819 */ /* 0x000fe40000011668 */
[----:B------:R-:W-:Y:S03]  /*56d0*/  LOP3.LUT R6, R104, 0xffff, RZ, 0xc0, !PT ;  /* 0x0000ffff68067812 */ /* 0x000fe600078ec0ff */
[----:B------:R-:W2:Y:S01]  /*56e0*/  MUFU.EX2 R129, R24 ;  /* 0x0000001800817308 */ /* 0x000ea20000000800 */
[----:B------:R-:W-:Y:S02]  /*56f0*/  LOP3.LUT R7, R7, 0xff, RZ, 0xc0, !PT ;  /* 0x000000ff07077812 */ /* 0x000fe400078ec0ff */
[----:B------:R-:W-:Y:S04]  /*5700*/  SHF.R.U32.HI R6, RZ, 0x8, R6 ;  /* 0x00000008ff067819 */ /* 0x000fe80000011606 */
[----:B------:R-:W-:Y:S03]  /*5710*/  LOP3.LUT R6, R6, 0xffff, RZ, 0xc0, !PT ;  /* 0x0000ffff06067812 */ /* 0x000fe600078ec0ff */
[----:B------:R-:W-:Y:S10]  /*5720*/  MUFU.EX2 R125, R27 ;  /* 0x0000001b007d7308 */ /* 0x000ff40000000800 */
[----:B------:R-:W-:Y:S10]  /*5730*/  MUFU.EX2 R128, R25 ;  /* 0x0000001900807308 */ /* 0x000ff40000000800 */
[----:B------:R-:W4:Y:S01]  /*5740*/  MUFU.EX2 R126, R26 ;  /* 0x0000001a007e7308 */ /* 0x000f220000000800 */
[----:B-1----:R-:W-:Y:S01]  /*5750*/  @!P3 FADD.FTZ R111, -R111, -RZ ;  /* 0x800000ff6f6fb221 */ /* 0x002fe20000010100 */
[----:B------:R-:W-:Y:S01]  /*5760*/  ISETP.LE.U32.AND P3, PT, R11, UR9, PT ;  /* 0x000000090b007c0c */ /* 0x000fe2000bf63070 */
[----:B------:R-:W-:Y:S01]  /*5770*/  @!P1 FADD.FTZ R113, -R113, -RZ ;  /* 0x800000ff71719221 */ /* 0x000fe20000010100 */
[----:B------:R-:W-:Y:S01]  /*5780*/  ISETP.LE.U32.AND P1, PT, R19, UR9, PT ;  /* 0x0000000913007c0c */ /* 0x000fe2000bf23070 */
[----:B------:R-:W-:Y:S01]  /*5790*/  @!P0 FADD.FTZ R114, -R114, -RZ ;  /* 0x800000ff72728221 */ /* 0x000fe20000010100 */
[----:B------:R-:W-:Y:S01]  /*57a0*/  ISETP.LE.U32.AND P0, PT, R22, UR9, PT ;  /* 0x0000000916007c0c */ /* 0x000fe2000bf03070 */
[----:B---3--:R-:W-:Y:S01]  /*57b0*/  @!P5 FADD.FTZ R118, -R118, -RZ ;  /* 0x800000ff7676d221 */ /* 0x008fe20000010100 */
[----:B------:R-:W-:Y:S01]  /*57c0*/  LOP3.LUT R22, R15, 0xff, RZ, 0xc0, !PT ;  /* 0x000000ff0f167812 */ /* 0x000fe200078ec0ff */
[----:B------:R-:W-:Y:S01]  /*57d0*/  @!P4 FADD.FTZ R110, -R110, -RZ ;  /* 0x800000ff6e6ec221 */ /* 0x000fe20000010100 */
[----:B------:R-:W-:Y:S01]  /*57e0*/  ISETP.LE.U32.AND P4, PT, R20, UR9, PT ;  /* 0x0000000914007c0c */ /* 0x000fe2000bf83070 */
[----:B------:R-:W-:Y:S01]  /*57f0*/  @!P6 FADD.FTZ R115, -R115, -RZ ;  /* 0x800000ff7373e221 */ /* 0x000fe20000010100 */
[----:B------:R-:W-:Y:S02]  /*5800*/  ISETP.LE.U32.AND P5, PT, R22, UR9, PT ;  /* 0x0000000916007c0c */ /* 0x000fe4000bfa3070 */
[----:B------:R-:W-:Y:S01]  /*5810*/  LOP3.LUT R20, R28, 0xff, RZ, 0xc0, !PT ;  /* 0x000000ff1c147812 */ /* 0x000fe200078ec0ff */
[----:B------:R-:W-:Y:S01]  /*5820*/  @!P3 FADD.FTZ R120, -R120, -RZ ;  /* 0x800000ff7878b221 */ /* 0x000fe20000010100 */
[----:B------:R-:W-:Y:S01]  /*5830*/  ISETP.LE.U32.AND P3, PT, R18, UR9, PT ;  /* 0x0000000912007c0c */ /* 0x000fe2000bf63070 */
[----:B------:R-:W-:Y:S01]  /*5840*/  @!P1 FADD.FTZ R121, -R121, -RZ ;  /* 0x800000ff79799221 */ /* 0x000fe20000010100 */
[----:B------:R-:W-:Y:S01]  /*5850*/  ISETP.LE.U32.AND P1, PT, R20, UR9, PT ;  /* 0x0000000914007c0c */ /* 0x000fe2000bf23070 */
[----:B--2---:R-:W-:Y:S01]  /*5860*/  @!P0 FADD.FTZ R129, -R129, -RZ ;  /* 0x800000ff81818221 */ /* 0x004fe20000010100 */
[----:B------:R-:W-:Y:S02]  /*5870*/  ISETP.LE.U32.AND P6, PT, R23, UR9, PT ;  /* 0x0000000917007c0c */ /* 0x000fe4000bfc3070 */
[----:B------:R-:W-:Y:S01]  /*5880*/  SHF.R.U32.HI R19, RZ, 0x18, R28 ;  /* 0x00000018ff137819 */ /* 0x000fe2000001161c */
[----:B------:R-:W-:Y:S01]  /*5890*/  @!P4 FADD.FTZ R119, -R119, -RZ ;  /* 0x800000ff7777c221 */ /* 0x000fe20000010100 */
[----:B------:R-:W-:Y:S01]  /*58a0*/  LOP3.LUT R11, R28, 0xffff, RZ, 0xc0, !PT ;  /* 0x0000ffff1c0b7812 */ /* 0x000fe200078ec0ff */
[----:B------:R-:W-:Y:S01]  /*58b0*/  @!P5 FADD.FTZ R249, -R249, -RZ ;  /* 0x800000fff9f9d221 */ /* 0x000fe20000010100 */
[----:B------:R-:W-:Y:S02]  /*58c0*/  ISETP.LE.U32.AND P5, PT, R5, UR9, PT ;  /* 0x0000000905007c0c */ /* 0x000fe4000bfa3070 */
[----:B------:R-:W-:Y:S01]  /*58d0*/  SHF.R.U32.HI R5, RZ, 0x10, R15 ;  /* 0x00000010ff057819 */ /* 0x000fe2000001160f */
[----:B------:R-:W-:Y:S01]  /*58e0*/  @!P3 FADD.FTZ R131, -R131, -RZ ;  /* 0x800000ff8383b221 */ /* 0x000fe20000010100 */
[----:B------:R-:W-:Y:S01]  /*58f0*/  ISETP.LE.U32.AND P3, PT, R16, UR9, PT ;  /* 0x0000000910007c0c */ /* 0x000fe2000bf63070 */
[----:B------:R-:W-:Y:S01]  /*5900*/  @!P1 FADD.FTZ R242, -R242, -RZ ;  /* 0x800000fff2f29221 */ /* 0x000fe20000010100 */
[----:B------:R-:W-:Y:S01]  /*5910*/  LOP3.LUT R5, R5, 0xff, RZ, 0xc0, !PT ;  /* 0x000000ff05057812 */ /* 0x000fe200078ec0ff */
[----:B------:R-:W-:Y:S01]  /*5920*/  @!P6 FADD.FTZ R248, -R248, -RZ ;  /* 0x800000fff8f8e221 */ /* 0x000fe20000010100 */
[----:B------:R-:W-:Y:S02]  /*5930*/  ISETP.LE.U32.AND P6, PT, R19, UR9, PT ;  /* 0x0000000913007c0c */ /* 0x000fe4000bfc3070 */
[----:B------:R-:W-:Y:S02]  /*5940*/  ISETP.LE.U32.AND P1, PT, R5, UR9, PT ;  /* 0x0000000905007c0c */ /* 0x000fe4000bf23070 */
[----:B------:R-:W-:Y:S01]  /*5950*/  LOP3.LUT R5, R8, 0xff, RZ, 0xc0, !PT ;  /* 0x000000ff08057812 */ /* 0x000fe200078ec0ff */
[----:B------:R-:W-:Y:S01]  /*5960*/  @!P5 FADD.FTZ R122, -R122, -RZ ;  /* 0x800000ff7a7ad221 */ /* 0x000fe20000010100 */
[----:B------:R-:W-:Y:S02]  /*5970*/  LOP3.LUT R15, R15, 0xffff, RZ, 0xc0, !PT ;  /* 0x0000ffff0f0f7812 */ /* 0x000fe400078ec0ff */
[----:B------:R-:W-:Y:S01]  /*5980*/  ISETP.LE.U32.AND P5, PT, R5, UR9, PT ;  /* 0x0000000905007c0c */ /* 0x000fe2000bfa3070 */
[----:B------:R-:W-:Y:S01]  /*5990*/  @!P3 FADD.FTZ R123, -R123, -RZ ;  /* 0x800000ff7b7bb221 */ /* 0x000fe20000010100 */
[--C-:B------:R-:W-:Y:S02]  /*59a0*/  SHF.R.U32.HI R5, RZ, 0x18, R8.reuse ;  /* 0x00000018ff057819 */ /* 0x100fe40000011608 */
[----:B------:R-:W-:Y:S01]  /*59b0*/  SHF.R.U32.HI R15, RZ, 0x8, R15 ;  /* 0x00000008ff0f7819 */ /* 0x000fe2000001160f */
[----:B------:R-:W-:Y:S01]  /*59c0*/  @!P6 FADD.FTZ R236, -R236, -RZ ;  /* 0x800000ffecece221 */ /* 0x000fe20000010100 */
[----:B------:R-:W-:Y:S01]  /*59d0*/  ISETP.LE.U32.AND P3, PT, R5, UR9, PT ;  /* 0x0000000905007c0c */ /* 0x000fe2000bf63070 */
[----:B------:R-:W-:Y:S01]  /*59e0*/  @!P1 FADD.FTZ R250, -R250, -RZ ;  /* 0x800000fffafa9221 */ /* 0x000fe20000010100 */
[----:B------:R-:W-:Y:S02]  /*59f0*/  SHF.R.U32.HI R5, RZ, 0x10, R8 ;  /* 0x00000010ff057819 */ /* 0x000fe40000011608 */
[----:B------:R-:W-:Y:S02]  /*5a00*/  ISETP.LE.U32.AND P6, PT, R17, UR9, PT ;  /* 0x0000000911007c0c */ /* 0x000fe4000bfc3070 */
[----:B------:R-:W-:Y:S01]  /*5a10*/  LOP3.LUT R5, R5, 0xff, RZ, 0xc0, !PT ;  /* 0x000000ff05057812 */ /* 0x000fe200078ec0ff */
[----:B------:R-:W-:Y:S01]  /*5a20*/  @!P5 FADD.FTZ R247, -R247, -RZ ;  /* 0x800000fff7f7d221 */ /* 0x000fe20000010100 */
[----:B------:R-:W-:Y:S02]  /*5a30*/  LOP3.LUT R8, R8, 0xffff, RZ, 0xc0, !PT ;  /* 0x0000ffff08087812 */ /* 0x000fe400078ec0ff */
[----:B------:R-:W-:Y:S02]  /*5a40*/  LOP3.LUT R15, R15, 0xffff, RZ, 0xc0, !PT ;  /* 0x0000ffff0f0f7812 */ /* 0x000fe400078ec0ff */
[----:B------:R-:W-:Y:S01]  /*5a50*/  SHF.R.U32.HI R8, RZ, 0x8, R8 ;  /* 0x00000008ff087819 */ /* 0x000fe20000011608 */
[----:B------:R-:W-:Y:S01]  /*5a60*/  @!P3 FADD.FTZ R243, -R243, -RZ ;  /* 0x800000fff3f3b221 */ /* 0x000fe20000010100 */
[----:B------:R-:W-:Y:S02]  /*5a70*/  ISETP.LE.U32.AND P3, PT, R5, UR9, PT ;  /* 0x0000000905007c0c */ /* 0x000fe4000bf63070 */
[----:B------:R-:W-:Y:S01]  /*5a80*/  SHF.R.U32.HI R5, RZ, 0x10, R4 ;  /* 0x00000010ff057819 */ /* 0x000fe20000011604 */
[----:B------:R-:W-:Y:S01]  /*5a90*/  @!P6 FADD.FTZ R175, -R175, -RZ ;  /* 0x800000ffafafe221 */ /* 0x000fe20000010100 */
[----:B------:R-:W-:Y:S02]  /*5aa0*/  ISETP.LE.U32.AND P6, PT, R12, UR9, PT ;  /* 0x000000090c007c0c */ /* 0x000fe4000bfc3070 */
[----:B------:R-:W-:Y:S02]  /*5ab0*/  LOP3.LUT R5, R5, 0xff, RZ, 0xc0, !PT ;  /* 0x000000ff05057812 */ /* 0x000fe400078ec0ff */
[----:B------:R-:W-:Y:S02]  /*5ac0*/  ISETP.LE.U32.AND P5, PT, R15, UR9, PT ;  /* 0x000000090f007c0c */ /* 0x000fe4000bfa3070 */
[----:B------:R-:W-:Y:S02]  /*5ad0*/  ISETP.LE.U32.AND P1, PT, R14, UR9, PT ;  /* 0x000000090e007c0c */ /* 0x000fe4000bf23070 */
[----:B------:R-:W-:Y:S01]  /*5ae0*/  LOP3.LUT R8, R8, 0xffff, RZ, 0xc0, !PT ;  /* 0x0000ffff08087812 */ /* 0x000fe200078ec0ff */
[----:B------:R-:W-:Y:S01]  /*5af0*/  @!P3 FADD.FTZ R244, -R244, -RZ ;  /* 0x800000fff4f4b221 */ /* 0x000fe20000010100 */
[----:B------:R-:W-:Y:S02]  /*5b00*/  ISETP.LE.U32.AND P3, PT, R5, UR9, PT ;  /* 0x0000000905007c0c */ /* 0x000fe4000bf63070 */
[----:B------:R-:W-:Y:S01]  /*5b10*/  F2FP.RELU.F16.F32.PACK_AB R5, R248, R250 ;  /* 0x000000faf805723e */ /* 0x000fe200000008ff */
[----:B------:R-:W-:Y:S01]  /*5b20*/  @!P6 FADD.FTZ R130, -R130, -RZ ;  /* 0x800000ff8282e221 */ /* 0x000fe20000010100 */
[----:B------:R-:W-:Y:S02]  /*5b30*/  SHF.R.U32.HI R11, RZ, 0x8, R11 ;  /* 0x00000008ff0b7819 */ /* 0x000fe4000001160b */
[----:B------:R-:W-:Y:S01]  /*5b40*/  ISETP.LE.U32.AND P6, PT, R8, UR9, PT ;  /* 0x0000000908007c0c */ /* 0x000fe2000bfc3070 */
[----:B------:R1:W-:Y:S01]  /*5b50*/  STS [R189+0xe400], R5 ;  /* 0x00e40005bd007388 */ /* 0x0003e20000000800 */
[----:B------:R-:W-:Y:S01]  /*5b60*/  LOP3.LUT R4, R4, 0xffff, RZ, 0xc0, !PT ;  /* 0x0000ffff04047812 */ /* 0x000fe200078ec0ff */
[----:B------:R-:W-:Y:S01]  /*5b70*/  @!P5 FADD.FTZ R251, -R251, -RZ ;  /* 0x800000fffbfbd221 */ /* 0x000fe20000010100 */
[----:B------:R-:W-:Y:S01]  /*5b80*/  LOP3.LUT R11, R11, 0xffff, RZ, 0xc0, !PT ;  /* 0x0000ffff0b0b7812 */ /* 0x000fe200078ec0ff */
[----:B------:R-:W-:Y:S01]  /*5b90*/  @!P1 FADD.FTZ R237, -R237, -RZ ;  /* 0x800000ffeded9221 */ /* 0x000fe20000010100 */
[----:B------:R-:W-:Y:S01]  /*5ba0*/  SHF.R.U32.HI R4, RZ, 0x8, R4 ;  /* 0x00000008ff047819 */ /* 0x000fe20000011604 */
[----:B----4-:R-:W-:Y:S01]  /*5bb0*/  @!P3 FADD.FTZ R126, -R126, -RZ ;  /* 0x800000ff7e7eb221 */ /* 0x010fe20000010100 */
[----:B------:R-:W-:Y:S02]  /*5bc0*/  ISETP.LE.U32.AND P1, PT, R11, UR9, PT ;  /* 0x000000090b007c0c */ /* 0x000fe4000bf23070 */
[----:B------:R-:W-:Y:S02]  /*5bd0*/  LOP3.LUT R4, R4, 0xffff, RZ, 0xc0, !PT ;  /* 0x0000ffff04047812 */ /* 0x000fe400078ec0ff */
[----:B------:R-:W-:Y:S01]  /*5be0*/  F2FP.RELU.F16.F32.PACK_AB R8, R251, R249 ;  /* 0x000000f9fb08723e */ /* 0x000fe200000008ff */
[----:B------:R-:W-:Y:S01]  /*5bf0*/  @!P6 FADD.FTZ R246, -R246, -RZ ;  /* 0x800000fff6f6e221 */ /* 0x000fe20000010100 */
[----:B------:R-:W-:Y:S02]  /*5c00*/  ISETP.LE.U32.AND P6, PT, R4, UR9, PT ;  /* 0x0000000904007c0c */ /* 0x000fe4000bfc3070 */
[----:B------:R-:W-:Y:S01]  /*5c10*/  F2FP.RELU.F16.F32.PACK_AB R4, R118, R131 ;  /* 0x000000837604723e */ /* 0x000fe200000008ff */
[----:B------:R2:W-:Y:S01]  /*5c20*/  STS [R189+0xe000], R8 ;  /* 0x00e00008bd007388 */ /* 0x0005e20000000800 */
[----:B------:R-:W-:Y:S02]  /*5c30*/  ISETP.LE.U32.AND P5, PT, R7, UR9, PT ;  /* 0x0000000907007c0c */ /* 0x000fe4000bfa3070 */
[----:B------:R-:W-:Y:S01]  /*5c40*/  F2FP.RELU.F16.F32.PACK_AB R7, R246, R247 ;  /* 0x000000f7f607723e */ /* 0x000fe200000008ff */
[----:B------:R3:W-:Y:S01]  /*5c50*/  STS [R194+0xe400], R4 ;  /* 0x00e40004c2007388 */ /* 0x0007e20000000800 */
[----:B------:R-:W-:Y:S01]  /*5c60*/  @!P1 FADD.FTZ R245, -R245, -RZ ;  /* 0x800000fff5f59221 */ /* 0x000fe20000010100 */
[----:B------:R-:W-:Y:S02]  /*5c70*/  ISETP.LE.U32.AND P1, PT, R6, UR9, PT ;  /* 0x0000000906007c0c */ /* 0x000fe4000bf23070 */
[----:B------:R-:W-:Y:S02]  /*5c80*/  F2FP.RELU.F16.F32.PACK_AB R6, R243, R244 ;  /* 0x000000f4f306723e */ /* 0x000fe400000008ff */
[----:B-1----:R-:W-:Y:S01]  /*5c90*/  F2FP.RELU.F16.F32.PACK_AB R5, R175, R115 ;  /* 0x00000073af05723e */ /* 0x002fe200000008ff */
[----:B------:R-:W-:Y:S01]  /*5ca0*/  @!P6 FADD.FTZ R128, -R128, -RZ ;  /* 0x800000ff8080e221 */ /* 0x000fe20000010100 */
[----:B------:R-:W-:Y:S02]  /*5cb0*/  ISETP.LE.U32.AND P4, PT, R21, UR9, PT ;  /* 0x0000000915007c0c */ /* 0x000fe4000bf83070 */
[----:B------:R-:W-:Y:S01]  /*5cc0*/  @!P5 FADD.FTZ R124, -R124, -RZ ;  /* 0x800000ff7c7cd221 */ /* 0x000fe20000010100 */
[----:B------:R1:W-:Y:S01]  /*5cd0*/  STS [R194+0xe000], R5 ;  /* 0x00e00005c2007388 */ /* 0x0003e20000000800 */
[----:B------:R-:W-:Y:S02]  /*5ce0*/  FSETP.GE.FTZ.AND P0, PT, R248, RZ, PT ;  /* 0x000000fff800720b */ /* 0x000fe40003f16000 */
[----:B------:R-:W-:Y:S01]  /*5cf0*/  FSETP.GE.FTZ.AND P3, PT, R251, RZ, PT ;  /* 0x000000fffb00720b */ /* 0x000fe20003f76000 */
[----:B------:R4:W-:Y:S01]  /*5d00*/  STS [R189+0xf000], R7 ;  /* 0x00f00007bd007388 */ /* 0x0009e20000000800 */
[----:B------:R-:W-:Y:S01]  /*5d10*/  @!P1 FADD.FTZ R127, -R127, -RZ ;  /* 0x800000ff7f7f9221 */ /* 0x000fe20000010100 */
[----:B------:R-:W-:Y:S02]  /*5d20*/  FSETP.GE.FTZ.AND P1, PT, R250, RZ, PT ;  /* 0x000000fffa00720b */ /* 0x000fe40003f36000 */
[----:B------:R4:W-:Y:S01]  /*5d30*/  STS [R189+0xf400], R6 ;  /* 0x00f40006bd007388 */ /* 0x0009e20000000800 */
[----:B------:R-:W-:Y:S01]  /*5d40*/  FSETP.GE.FTZ.AND P5, PT, R123, RZ, PT ;  /* 0x000000ff7b00720b */ /* 0x000fe20003fb6000 */
[----:B------:R-:W-:Y:S01]  /*5d50*/  @!P4 FADD.FTZ R125, -R125, -RZ ;  /* 0x800000ff7d7dc221 */ /* 0x000fe20000010100 */
[----:B--2---:R-:W-:Y:S02]  /*5d60*/  F2FP.RELU.F16.F32.PACK_AB R8, R245, R242 ;  /* 0x000000f2f508723e */ /* 0x004fe400000008ff */
[----:B------:R-:W-:Y:S02]  /*5d70*/  FSETP.GE.FTZ.AND P4, PT, R249, RZ, PT ;  /* 0x000000fff900720b */ /* 0x000fe40003f96000 */
[----:B---3--:R-:W-:Y:S01]  /*5d80*/  F2FP.RELU.F16.F32.PACK_AB R4, R123, R110 ;  /* 0x0000006e7b04723e */ /* 0x008fe200000008ff */
[----:B------:R-:W-:Y:S01]  /*5d90*/  STS [R194+0xf000], R8 ;  /* 0x00f00008c2007388 */ /* 0x000fe20000000800 */
[----:B------:R-:W-:Y:S02]  /*5da0*/  ISETP.GT.AND P6, PT, R223, R204, PT ;  /* 0x000000ccdf00720c */ /* 0x000fe40003fc4270 */
[----:B-1----:R-:W-:Y:S02]  /*5db0*/  F2FP.RELU.F16.F32.PACK_AB R5, R120, R122 ;  /* 0x0000007a7805723e */ /* 0x002fe400000008ff */
[----:B----4-:R-:W-:Y:S02]  /*5dc0*/  F2FP.RELU.F16.F32.PACK_AB R7, R236, R237 ;  /* 0x000000edec07723e */ /* 0x010fe400000008ff */
[----:B------:R-:W-:Y:S03]  /*5dd0*/  F2FP.RELU.F16.F32.PACK_AB R6, R130, R119 ;  /* 0x000000778206723e */ /* 0x000fe600000008ff */
[----:B------:R1:W-:Y:S04]  /*5de0*/  STS [R194+0xf400], R7 ;  /* 0x00f40007c2007388 */ /* 0x0003e80000000800 */
[----:B------:R2:W-:Y:S04]  /*5df0*/  STS [R193+0xe000], R6 ;  /* 0x00e00006c1007388 */ /* 0x0005e80000000800 */
[----:B------:R3:W-:Y:S04]  /*5e00*/  STS [R193+0xe400], R5 ;  /* 0x00e40005c1007388 */ /* 0x0007e80000000800 */
[----:B------:R4:W-:Y:S01]  /*5e10*/  STS [R196+0xe000], R4 ;  /* 0x00e00004c4007388 */ /* 0x0009e20000000800 */
[----:B-1----:R-:W-:Y:S02]  /*5e20*/  F2FP.RELU.F16.F32.PACK_AB R7, R128, R129 ;  /* 0x000000818007723e */ /* 0x002fe400000008ff */
[----:B--2---:R-:W-:Y:S02]  /*5e30*/  F2FP.RELU.F16.F32.PACK_AB R6, R125, R126 ;  /* 0x0000007e7d06723e */ /* 0x004fe400000008ff */
[----:B---3--:R-:W-:Y:S02]  /*5e40*/  F2FP.RELU.F16.F32.PACK_AB R5, R127, R113 ;  /* 0x000000717f05723e */ /* 0x008fe400000008ff */
[----:B----4-:R-:W-:Y:S05]  /*5e50*/  F2FP.RELU.F16.F32.PACK_AB R4, R111, R121 ;  /* 0x000000796f04723e */ /* 0x010fea00000008ff */
[----:B------:R1:W-:Y:S04]  /*5e60*/  STS [R196+0xe400], R4 ;  /* 0x00e40004c4007388 */ /* 0x0003e80000000800 */
[----:B------:R-:W-:Y:S04]  /*5e70*/  STS [R193+0xf000], R7 ;  /* 0x00f00007c1007388 */ /* 0x000fe80000000800 */
[----:B------:R-:W-:Y:S04]  /*5e80*/  STS [R193+0xf400], R6 ;  /* 0x00f40006c1007388 */ /* 0x000fe80000000800 */
[----:B------:R-:W-:Y:S01]  /*5e90*/  STS [R196+0xf000], R5 ;  /* 0x00f00005c4007388 */ /* 0x000fe20000000800 */
[----:B-1----:R-:W-:Y:S05]  /*5ea0*/  F2FP.RELU.F16.F32.PACK_AB R4, R114, R124 ;  /* 0x0000007c7204723e */ /* 0x002fea00000008ff */
[----:B------:R-:W-:Y:S04]  /*5eb0*/  STS [R196+0xf400], R4 ;  /* 0x00f40004c4007388 */ /* 0x000fe80000000800 */
[----:B------:R-:W1:Y:S08]  /*5ec0*/  LDSM.16.M88.4 R32, [R109+UR6+0x4000] ;  /* 0x004000066d20783b */ /* 0x000e700008000200 */
[----:B------:R2:W3:Y:S02]  /*5ed0*/  LDSM.16.M88.4 R28, [R109+UR6+0x5000] ;  /* 0x005000066d1c783b */ /* 0x0004e40008000200 */
[----:B--2---:R-:W-:Y:S05]  /*5ee0*/  IADD3 R109, R109, 0x4000, R112 ;  /* 0x000040006d6d7810 */ /* 0x004fea0007ffe070 */
[C---:B------:R-:W-:Y:S01]  /*5ef0*/  IMAD.IADD R108, R109.reuse, 0x1, R166 ;  /* 0x000000016d6c7824 */ /* 0x040fe200078e02a6 */
[-C--:B-1----:R-:W-:Y:S04]  /*5f00*/  HMMA.16816.F32 R4, R32, R132.reuse, RZ ;  /* 0x000000842004723c */ /* 0x082fe800000018ff */
[----:B------:R-:W1:Y:S02]  /*5f10*/  LDSM.16.M88.4 R100, [R108] ;  /* 0x000000006c64783b */ /* 0x000e640000000200 */
[C---:B---3--:R-:W-:Y:S06]  /*5f20*/  HMMA.16816.F32 R8, R28.reuse, R132, RZ ;  /* 0x000000841c08723c */ /* 0x048fec00000018ff */
[----:B------:R2:W3:Y:S01]  /*5f30*/  LDSM.16.M88.4 R104, [R108+0x1000] ;  /* 0x001000006c68783b */ /* 0x0004e20000000200 */
[-C--:B------:R-:W-:Y:S06]  /*5f40*/  HMMA.16816.F32 R12, R28, R134.reuse, RZ ;  /* 0x000000861c0c723c */ /* 0x080fec00000018ff */
[C---:B------:R-:W-:Y:S06]  /*5f50*/  HMMA.16816.F32 R16, R32.reuse, R134, RZ ;  /* 0x000000862010723c */ /* 0x040fec00000018ff */
[-C--:B------:R-:W-:Y:S06]  /*5f60*/  HMMA.16816.F32 R20, R32, R136.reuse, RZ ;  /* 0x000000882014723c */ /* 0x080fec00000018ff */
[C---:B------:R-:W-:Y:S02]  /*5f70*/  HMMA.16816.F32 R24, R28.reuse, R136, RZ ;  /* 0x000000881c18723c */ /* 0x040fe400000018ff */
[----:B--2---:R-:W-:Y:S04]  /*5f80*/  IMAD.IADD R108, R174, 0x1, R108 ;  /* 0x00000001ae6c7824 */ /* 0x004fe800078e026c */
        /* <DEDUP_REMOVED lines=8> */
[-C--:B------:R-:W-:Y:S06]  /*6010*/  HMMA.16816.F32 R28, R104, R146.reuse, R28 ;  /* 0x00000092681c723c */ /* 0x080fec000000181c */
[----:B------:R-:W-:Y:S05]  /*6020*/  HMMA.16816.F32 R32, R100, R146, R32 ;  /* 0x000000926420723c */ /* 0x000fea0000001820 */
[----:B------:R-:W-:Y:S05]  /*6030*/  IMAD.IADD R104, R109, 0x1, R174 ;  /* 0x000000016d687824 */ /* 0x000fea00078e02ae */
[----:B------:R-:W1:Y:S08]  /*6040*/  LDSM.16.M88.4 R100, [R104] ;  /* 0x000000006864783b */ /* 0x000e700000000200 */
[----:B------:R-:W2:Y:S01]  /*6050*/  LDSM.16.M88.4 R104, [R104+0x1000] ;  /* 0x001000006868783b */ /* 0x000ea20000000200 */
[-C--:B-1----:R-:W-:Y:S06]  /*6060*/  HMMA.16816.F32 R4, R100, R148.reuse, R4 ;  /* 0x000000946404723c */ /* 0x082fec0000001804 */
[C---:B--2---:R-:W-:Y:S06]  /*6070*/  HMMA.16816.F32 R8, R104.reuse, R148, R8 ;  /* 0x000000946808723c */ /* 0x044fec0000001808 */
[-C--:B------:R-:W-:Y:S06]  /*6080*/  HMMA.16816.F32 R12, R104, R150.reuse, R12 ;  /* 0x00000096680c723c */ /* 0x080fec000000180c */
[C---:B------:R-:W-:Y:S06]  /*6090*/  HMMA.16816.F32 R16, R100.reuse, R150, R16 ;  /* 0x000000966410723c */ /* 0x040fec0000001810 */
[-C--:B------:R-:W-:Y:S06]  /*60a0*/  HMMA.16816.F32 R20, R100, R152.reuse, R20 ;  /* 0x000000986414723c */ /* 0x080fec0000001814 */
[C---:B------:R-:W-:Y:S06]  /*60b0*/  HMMA.16816.F32 R24, R104.reuse, R152, R24 ;  /* 0x000000986818723c */ /* 0x040fec0000001818 */
[-C--:B------:R-:W-:Y:S01]  /*60c0*/  HMMA.16816.F32 R28, R104, R154.reuse, R28 ;  /* 0x0000009a681c723c */ /* 0x080fe2000000181c */
[----:B------:R-:W1:Y:S05]  /*60d0*/  LDSM.16.M88.4 R104, [R108] ;  /* 0x000000006c68783b */ /* 0x000e6a0000000200 */
[----:B------:R-:W-:Y:S03]  /*60e0*/  HMMA.16816.F32 R32, R100, R154, R32 ;  /* 0x0000009a6420723c */ /* 0x000fe60000001820 */
[----:B------:R2:W3:Y:S02]  /*60f0*/  LDSM.16.M88.4 R100, [R108+0x1000] ;  /* 0x001000006c64783b */ /* 0x0004e40000000200 */
[----:B--2---:R-:W-:Y:S06]  /*6100*/  IMAD.SHL.U32 R108, R172, 0x2, RZ ;  /* 0x00000002ac6c7824 */ /* 0x004fec00078e00ff */
[----:B------:R-:W-:Y:S01]  /*6110*/  IADD3 R112, R108, 0x4000, R112 ;  /* 0x000040006c707810 */ /* 0x000fe20007ffe070 */
[-C--:B-1----:R-:W-:Y:S06]  /*6120*/  HMMA.16816.F32 R4, R104, R156.reuse, R4 ;  /* 0x0000009c6804723c */ /* 0x082fec0000001804 */
[C---:B---3--:R-:W-:Y:S06]  /*6130*/  HMMA.16816.F32 R8, R100.reuse, R156, R8 ;  /* 0x0000009c6408723c */ /* 0x048fec0000001808 */
[-C--:B------:R-:W-:Y:S06]  /*6140*/  HMMA.16816.F32 R12, R100, R158.reuse, R12 ;  /* 0x0000009e640c723c */ /* 0x080fec000000180c */
[C---:B------:R-:W-:Y:S06]  /*6150*/  HMMA.16816.F32 R16, R104.reuse, R158, R16 ;  /* 0x0000009e6810723c */ /* 0x040fec0000001810 */
[----:B-----5:R-:W-:Y:S01]  /*6160*/  FADD.FTZ R7, -R240, R7 ;  /* 0x00000007f0077221 */ /* 0x020fe20000010100 */
[-C--:B------:R-:W-:Y:S04]  /*6170*/  HMMA.16816.F32 R20, R104, R160.reuse, R20 ;  /* 0x000000a06814723c */ /* 0x080fe80000001814 */
[----:B------:R-:W-:Y:S02]  /*6180*/  FSEL R7, R7, R240, P0 ;  /* 0x000000f007077208 */ /* 0x000fe40000000000 */
[C---:B------:R-:W-:Y:S04]  /*6190*/  HMMA.16816.F32 R24, R100.reuse, R160, R24 ;  /* 0x000000a06418723c */ /* 0x040fe80000001818 */
[----:B------:R-:W-:Y:S01]  /*61a0*/  FSETP.GE.FTZ.AND P0, PT, R243, RZ, PT ;  /* 0x000000fff300720b */ /* 0x000fe20003f16000 */
[----:B------:R-:W-:Y:S01]  /*61b0*/  FADD.FTZ R5, -R241, R5 ;  /* 0x00000005f1057221 */ /* 0x000fe20000010100 */
[----:B------:R-:W-:Y:S01]  /*61c0*/  FADD.FTZ R11, -R238, R11 ;  /* 0x0000000bee0b7221 */ /* 0x000fe20000010100 */
[----:B------:R-:W-:Y:S01]  /*61d0*/  FADD.FTZ R6, -R240, R6 ;  /* 0x00000006f0067221 */ /* 0x000fe20000010100 */
[----:B------:R-:W-:Y:S01]  /*61e0*/  FADD.FTZ R9, -R239, R9 ;  /* 0x00000009ef097221 */ /* 0x000fe20000010100 */
[-C--:B------:R-:W-:Y:S03]  /*61f0*/  HMMA.16816.F32 R28, R100, R162.reuse, R28 ;  /* 0x000000a2641c723c */ /* 0x080fe6000000181c */
[----:B------:R-:W-:Y:S01]  /*6200*/  FSEL R5, R5, R241, P3 ;  /* 0x000000f105057208 */ /* 0x000fe20001800000 */
[C---:B------:R-:W-:Y:S01]  /*6210*/  FADD.FTZ R15, -R238.reuse, R15 ;  /* 0x0000000fee0f7221 */ /* 0x040fe20000010100 */
[----:B------:R-:W-:Y:S01]  /*6220*/  FSEL R11, R11, R238, P0 ;  /* 0x000000ee0b0b7208 */ /* 0x000fe20000000000 */
[----:B------:R-:W-:Y:S01]  /*6230*/  FADD.FTZ R10, -R238, R10 ;  /* 0x0000000aee0a7221 */ /* 0x000fe20000010100 */
[----:B------:R-:W-:Y:S01]  /*6240*/  FSEL R6, R6, R240, P1 ;  /* 0x000000f006067208 */ /* 0x000fe20000800000 */
[----:B------:R-:W-:Y:S01]  /*6250*/  FADD.FTZ R13, -R239, R13 ;  /* 0x0000000def0d7221 */ /* 0x000fe20000010100 */
[----:B------:R-:W-:Y:S01]  /*6260*/  FSETP.GE.FTZ.AND P3, PT, R246, RZ, PT ;  /* 0x000000fff600720b */ /* 0x000fe20003f76000 */
[----:B------:R-:W-:Y:S04]  /*6270*/  HMMA.16816.F32 R32, R104, R162, R32 ;  /* 0x000000a26820723c */ /* 0x000fe80000001820 */
[----:B------:R-:W-:Y:S01]  /*6280*/  FSETP.GE.FTZ.AND P0, PT, R236, RZ, PT ;  /* 0x000000ffec00720b */ /* 0x000fe20003f16000 */
[----:B------:R-:W-:Y:S01]  /*6290*/  FADD.FTZ R19, -R240, R19 ;  /* 0x00000013f0137221 */ /* 0x000fe20000010100 */
[----:B------:R-:W-:Y:S01]  /*62a0*/  FSETP.GE.FTZ.AND P1, PT, R244, RZ, PT ;  /* 0x000000fff400720b */ /* 0x000fe20003f36000 */
[----:B------:R-:W-:Y:S01]  /*62b0*/  FADD.FTZ R14, -R238, R14 ;  /* 0x0000000eee0e7221 */ /* 0x000fe20000010100 */
[-C--:B------:R-:W-:Y:S02]  /*62c0*/  FSEL R9, R9, R239.reuse, P3 ;  /* 0x000000ef09097208 */ /* 0x080fe40001800000 */
[----:B------:R-:W-:Y:S01]  /*62d0*/  FSETP.GE.FTZ.AND P3, PT, R245, RZ, PT ;  /* 0x000000fff500720b */ /* 0x000fe20003f76000 */
[----:B------:R-:W-:Y:S01]  /*62e0*/  FADD.FTZ R4, -R241, R4 ;  /* 0x00000004f1047221 */ /* 0x000fe20000010100 */
[-C--:B------:R-:W-:Y:S01]  /*62f0*/  FSEL R15, R15, R238.reuse, P0 ;  /* 0x000000ee0f0f7208 */ /* 0x080fe20000000000 */
[----:B------:R-:W-:Y:S01]  /*6300*/  FADD.FTZ R17, -R241, R17 ;  /* 0x00000011f1117221 */ /* 0x000fe20000010100 */
[----:B------:R-:W-:Y:S01]  /*6310*/  FSEL R10, R10, R238, P1 ;  /* 0x000000ee0a0a7208 */ /* 0x000fe20000800000 */
[----:B------:R-:W-:Y:S01]  /*6320*/  FADD.FTZ R23, -R240, R23 ;  /* 0x00000017f0177221 */ /* 0x000fe20000010100 */
[----:B------:R-:W-:Y:S01]  /*6330*/  FSETP.GE.FTZ.AND P0, PT, R118, RZ, PT ;  /* 0x000000ff7600720b */ /* 0x000fe20003f16000 */
[----:B------:R-:W-:Y:S01]  /*6340*/  FADD.FTZ R18, -R240, R18 ;  /* 0x00000012f0127221 */ /* 0x000fe20000010100 */
[----:B------:R-:W-:Y:S01]  /*6350*/  FSETP.GE.FTZ.AND P1, PT, R237, RZ, PT ;  /* 0x000000ffed00720b */ /* 0x000fe20003f36000 */
[----:B------:R-:W-:Y:S01]  /*6360*/  FADD.FTZ R8, -R239, R8 ;  /* 0x00000008ef087221 */ /* 0x000fe20000010100 */
[----:B------:R-:W-:Y:S01]  /*6370*/  FSEL R13, R13, R239, P3 ;  /* 0x000000ef0d0d7208 */ /* 0x000fe20001800000 */
[----:B------:R-:W-:Y:S01]  /*6380*/  FADD.FTZ R21, -R241, R21 ;  /* 0x00000015f1157221 */ /* 0x000fe20000010100 */
[----:B------:R-:W-:Y:S01]  /*6390*/  FSEL R19, R19, R240, P0 ;  /* 0x000000f013137208 */ /* 0x000fe20000000000 */
[----:B------:R-:W-:Y:S01]  /*63a0*/  FADD.FTZ R24, -R239, R24 ;  /* 0x00000018ef187221 */ /* 0x000fe20000010100 */
[----:B------:R-:W-:Y:S01]  /*63b0*/  FSEL R14, R14, R238, P1 ;  /* 0x000000ee0e0e7208 */ /* 0x000fe20000800000 */
[----:B------:R-:W-:Y:S01]  /*63c0*/  FADD.FTZ R22, -R240, R22 ;  /* 0x00000016f0167221 */ /* 0x000fe20000010100 */
[----:B------:R-:W-:Y:S01]  /*63d0*/  FSETP.GE.FTZ.AND P3, PT, R175, RZ, PT ;  /* 0x000000ffaf00720b */ /* 0x000fe20003f76000 */
[C---:B------:R-:W-:Y:S01]  /*63e0*/  FADD.FTZ R12, -R239.reuse, R12 ;  /* 0x0000000cef0c7221 */ /* 0x040fe20000010100 */
[----:B------:R-:W-:Y:S01]  /*63f0*/  FSETP.GE.FTZ.AND P0, PT, R120, RZ, PT ;  /* 0x000000ff7800720b */ /* 0x000fe20003f16000 */
[----:B------:R-:W-:Y:S01]  /*6400*/  FADD.FTZ R25, -R239, R25 ;  /* 0x00000019ef197221 */ /* 0x000fe20000010100 */
[----:B------:R-:W-:Y:S01]  /*6410*/  FSETP.GE.FTZ.AND P1, PT, R131, RZ, PT ;  /* 0x000000ff8300720b */ /* 0x000fe20003f36000 */
[----:B------:R-:W-:Y:S01]  /*6420*/  FADD.FTZ R27, -R238, R27 ;  /* 0x0000001bee1b7221 */ /* 0x000fe20000010100 */
[-C--:B------:R-:W-:Y:S01]  /*6430*/  FSEL R4, R4, R241.reuse, P4 ;  /* 0x000000f104047208 */ /* 0x080fe20002000000 */
[C---:B------:R-:W-:Y:S01]  /*6440*/  FADD.FTZ R26, -R238.reuse, R26 ;  /* 0x0000001aee1a7221 */ /* 0x040fe20000010100 */
[----:B------:R-:W-:Y:S01]  /*6450*/  FSETP.GE.FTZ.AND P4, PT, R247, RZ, PT ;  /* 0x000000fff700720b */ /* 0x000fe20003f96000 */
[----:B------:R-:W-:Y:S01]  /*6460*/  FADD.FTZ R16, -R241, R16 ;  /* 0x00000010f1107221 */ /* 0x000fe20000010100 */
[----:B------:R-:W-:Y:S01]  /*6470*/  FSEL R17, R17, R241, P3 ;  /* 0x000000f111117208 */ /* 0x000fe20001800000 */
        /* <DEDUP_REMOVED lines=9> */
[----:B------:R-:W-:Y:S01]  /*6510*/  FSETP.GE.FTZ.AND P1, PT, R122, RZ, PT ;  /* 0x000000ff7a00720b */ /* 0x000fe20003f36000 */
[----:B------:R-:W-:Y:S01]  /*6520*/  FMUL.FTZ R249, R249, R4 ;  /* 0x00000004f9f97220 */ /* 0x000fe20000410000 */
[----:B------:R-:W-:Y:S01]  /*6530*/  FSEL R8, R8, R239, P4 ;  /* 0x000000ef08087208 */ /* 0x000fe20002000000 */
[----:B------:R-:W-:Y:S01]  /*6540*/  FMUL.FTZ R5, R251, R5 ;  /* 0x00000005fb057220 */ /* 0x000fe20000410000 */
[----:B------:R-:W-:Y:S01]  /*6550*/  FSETP.GE.FTZ.AND P4, PT, R242, RZ, PT ;  /* 0x000000fff200720b */ /* 0x000fe20003f96000 */
[----:B------:R-:W-:Y:S01]  /*6560*/  FMUL.FTZ R6, R250, R6 ;  /* 0x00000006fa067220 */ /* 0x000fe20000410000 */
[----:B------:R-:W-:Y:S01]  /*6570*/  FSEL R21, R21, R241, P3 ;  /* 0x000000f115157208 */ /* 0x000fe20001800000 */
[----:B------:R-:W-:Y:S01]  /*6580*/  FMUL.FTZ R7, R248, R7 ;  /* 0x00000007f8077220 */ /* 0x000fe20000410000 */
        /* <DEDUP_REMOVED lines=16> */
[-C--:B------:R-:W-:Y:S01]  /*6690*/  FSEL R27, R27, R238.reuse, P0 ;  /* 0x000000ee1b1b7208 */ /* 0x080fe20000000000 */
        /* <DEDUP_REMOVED lines=18> */
[----:B------:R-:W-:Y:S01]  /*67c0*/  @P0 FADD.FTZ R238, -R238, R31 ;  /* 0x0000001feeee0221 */ /* 0x000fe20000010100 */
[----:B------:R-:W-:Y:S01]  /*67d0*/  FSETP.GE.FTZ.AND P4, PT, R113, RZ, PT ;  /* 0x000000ff7100720b */ /* 0x000fe20003f96000 */
[----:B------:R-:W-:Y:S01]  /*67e0*/  FMUL.FTZ R26, R126, R26 ;  /* 0x0000001a7e1a7220 */ /* 0x000fe20000410000 */
[----:B------:R-:W-:Y:S01]  /*67f0*/  FSETP.GE.FTZ.AND P0, PT, R121, RZ, PT ;  /* 0x000000ff7900720b */ /* 0x000fe20003f16000 */
[----:B------:R-:W-:Y:S01]  /*6800*/  FMUL.FTZ R20, R119, R20 ;  /* 0x0000001477147220 */ /* 0x000fe20000410000 */
[----:B------:R-:W-:Y:S01]  /*6810*/  FSEL R28, R28, R239, P4 ;  /* 0x000000ef1c1c7208 */ /* 0x000fe20002000000 */
[----:B------:R-:W-:Y:S01]  /*6820*/  @P3 FADD.FTZ R239, -R239, R29 ;  /* 0x0000001defef3221 */ /* 0x000fe20000010100 */
[----:B------:R-:W-:Y:S01]  /*6830*/  FSETP.GE.FTZ.AND P3, PT, R110, RZ, PT ;  /* 0x000000ff6e00720b */ /* 0x000fe20003f76000 */
[----:B------:R-:W-:Y:S01]  /*6840*/  FMUL.FTZ R27, R125, R27 ;  /* 0x0000001b7d1b7220 */ /* 0x000fe20000410000 */
[----:B------:R-:W-:Y:S01]  /*6850*/  FSEL R34, R34, R240, P0 ;  /* 0x000000f022227208 */ /* 0x000fe20000000000 */
[----:B------:R-:W-:Y:S01]  /*6860*/  FMUL.FTZ R28, R113, R28 ;  /* 0x0000001c711c7220 */ /* 0x000fe20000410000 */
[----:B------:R-:W-:Y:S01]  /*6870*/  FSEL R32, R32, R241, P3 ;  /* 0x000000f120207208 */ /* 0x000fe20001800000 */
[----:B------:R-:W-:Y:S01]  /*6880*/  FMUL.FTZ R30, R124, R30 ;  /* 0x0000001e7c1e7220 */ /* 0x000fe20000410000 */
[----:B------:R-:W-:Y:S01]  /*6890*/  F2FP.F16.F32.PACK_AB R5, R5, R249 ;  /* 0x000000f90505723e */ /* 0x000fe200000000ff */
[----:B------:R-:W-:Y:S01]  /*68a0*/  FMUL.FTZ R127, R127, R239 ;  /* 0x000000ef7f7f7220 */ /* 0x000fe20000410000 */
[----:B------:R-:W-:Y:S01]  /*68b0*/  F2FP.F16.F32.PACK_AB R6, R7, R6 ;  /* 0x000000060706723e */ /* 0x000fe200000000ff */
[----:B------:R-:W-:Y:S01]  /*68c0*/  FMUL.FTZ R114, R114, R238 ;  /* 0x000000ee72727220 */ /* 0x000fe20000410000 */
[----:B------:R-:W-:Y:S01]  /*68d0*/  F2FP.F16.F32.PACK_AB R9, R9, R247 ;  /* 0x000000f70909723e */ /* 0x000fe200000000ff */
[----:B------:R-:W-:Y:S01]  /*68e0*/  @P5 FADD.FTZ R241, -R241, R33 ;  /* 0x00000021f1f15221 */ /* 0x000fe20000010100 */
[----:B------:R-:W-:Y:S01]  /*68f0*/  F2FP.F16.F32.PACK_AB R10, R11, R10 ;  /* 0x0000000a0b0a723e */ /* 0x000fe200000000ff */
[----:B------:R-:W-:Y:S01]  /*6900*/  @P1 FADD.FTZ R240, -R240, R35 ;  /* 0x00000023f0f01221 */ /* 0x000fe20000010100 */
[----:B------:R-:W-:Y:S01]  /*6910*/  F2FP.F16.F32.PACK_AB R13, R13, R242 ;  /* 0x000000f20d0d723e */ /* 0x000fe200000000ff */
[----:B------:R-:W-:Y:S01]  /*6920*/  FMUL.FTZ R32, R110, R32 ;  /* 0x000000206e207220 */ /* 0x000fe20000410000 */
[----:B------:R-:W-:Y:S01]  /*6930*/  F2FP.F16.F32.PACK_AB R14, R15, R14 ;  /* 0x0000000e0f0e723e */ /* 0x000fe200000000ff */
[----:B------:R-:W-:Y:S01]  /*6940*/  FMUL.FTZ R34, R121, R34 ;  /* 0x0000002279227220 */ /* 0x000fe20000410000 */
[----:B------:R-:W-:Y:S01]  /*6950*/  F2FP.F16.F32.PACK_AB R16, R17, R16 ;  /* 0x000000101110723e */ /* 0x000fe200000000ff */
[----:B------:R-:W-:Y:S01]  /*6960*/  FMUL.FTZ R123, R123, R241 ;  /* 0x000000f17b7b7220 */ /* 0x000fe20000410000 */
[----:B------:R-:W-:Y:S01]  /*6970*/  F2FP.F16.F32.PACK_AB R18, R19, R18 ;  /* 0x000000121312723e */ /* 0x000fe200000000ff */
[----:B------:R-:W-:Y:S01]  /*6980*/  FMUL.FTZ R111, R111, R240 ;  /* 0x000000f06f6f7220 */ /* 0x000fe20000410000 */
[----:B------:R-:W-:Y:S02]  /*6990*/  F2FP.F16.F32.PACK_AB R20, R21, R20 ;  /* 0x000000141514723e */ /* 0x000fe400000000ff */
[----:B------:R-:W-:Y:S02]  /*69a0*/  F2FP.F16.F32.PACK_AB R22, R23, R22 ;  /* 0x000000161716723e */ /* 0x000fe400000000ff */
[----:B------:R-:W-:Y:S02]  /*69b0*/  F2FP.F16.F32.PACK_AB R24, R25, R24 ;  /* 0x000000181918723e */ /* 0x000fe400000000ff */
[----:B------:R-:W-:Y:S02]  /*69c0*/  F2FP.F16.F32.PACK_AB R26, R27, R26 ;  /* 0x0000001a1b1a723e */ /* 0x000fe400000000ff */
[----:B------:R-:W-:Y:S02]  /*69d0*/  F2FP.F16.F32.PACK_AB R28, R127, R28 ;  /* 0x0000001c7f1c723e */ /* 0x000fe400000000ff */
[----:B------:R-:W-:Y:S01]  /*69e0*/  F2FP.F16.F32.PACK_AB R30, R114, R30 ;  /* 0x0000001e721e723e */ /* 0x000fe200000000ff */
        /* <DEDUP_REMOVED lines=15> */
[C---:B-1----:R-:W-:Y:S05]  /*6ae0*/  IMAD.U32 R8, R7.reuse, -0x40, RZ ;  /* 0xffffffc007087824 */ /* 0x042fea00078e00ff */
        /* <DEDUP_REMOVED lines=17> */
.L_x_1097:
[----:B------:R-:W-:Y:S01]  /*6c00*/  STS [R189+0xa000], R5 ;  /* 0x00a00005bd007388 */ /* 0x000fe20000000800 */
[----:B------:R-:W-:Y:S01]  /*6c10*/  F2FP.F16.F32.PACK_AB R32, R123, R32 ;  /* 0x000000207b20723e */ /* 0x000fe200000000ff */
[C---:B---3--:R-:W-:Y:S01]  /*6c20*/  VIADD R100, R112.reuse, 0x40 ;  /* 0x0000004070647836 */ /* 0x048fe20000000000 */
[----:B------:R-:W-:Y:S01]  /*6c30*/  F2FP.F16.F32.PACK_AB R34, R111, R34 ;  /* 0x000000226f22723e */ /* 0x000fe200000000ff */
[----:B------:R-:W-:Y:S01]  /*6c40*/  STS [R189+0xa400], R6 ;  /* 0x00a40006bd007388 */ /* 0x000fe20000000800 */
[----:B------:R-:W-:Y:S01]  /*6c50*/  @P2 VIADD R100, R112, 0xffffffc0 ;  /* 0xffffffc070642836 */ /* 0x000fe20000000000 */
[----:B------:R-:W-:Y:S02]  /*6c60*/  LEA R118, R186, UR6, 0x1 ;  /* 0x00000006ba767c11 */ /* 0x000fe4000f8e08ff */
        /* <DEDUP_REMOVED lines=87> */
.L_x_1098:
[----:B------:R-:W-:Y:S01]  /*71e0*/  LDSM.16.M88.4 R16, [R171] ;  /* 0x00000000ab10783b */ /* 0x000fe20000000200 */
[--C-:B------:R-:W-:Y:S01]  /*71f0*/  IMAD.IADD R113, R169, 0x1, R174.reuse ;  /* 0x00000001a9717824 */ /* 0x100fe200078e02ae */
[----:B------:R-:W-:Y:S01]  /*7200*/  LEA R236, P0, R205, R116, 0x2 ;  /* 0x00000074cdec7211 */ /* 0x000fe200078010ff */
[----:B------:R-:W-:Y:S01]  /*7210*/  IMAD.IADD R115, R171, 0x1, R174 ;  /* 0x00000001ab737824 */ /* 0x000fe200078e02ae */
[----:B------:R-:W2:Y:S01]  /*7220*/  LDSM.16.MT88.4 R8, [R112+0x2000] ;  /* 0x002000007008783b */ /* 0x000ea20000004200 */
[C---:B------:R-:W-:Y:S01]  /*7230*/  IMAD.IADD R114, R174.reuse, 0x1, R0 ;  /* 0x00000001ae727824 */ /* 0x040fe200078e0200 */
[----:B------:R-:W-:Y:S02]  /*7240*/  LEA.HI.X.SX32 R237, R205, R117, 0x2, P0 ;  /* 0x00000075cded7211 */ /* 0x000fe400000f16ff */
        /* <DEDUP_REMOVED lines=52> */
[----:B------:R-:W-:Y:S04]  /*7590*/  LDSM.16.MT88.4 R28, [R170+0xa800] ;  /* 0x00a80000aa1c783b */ /* 0x000fe80000004200 */
[----:B------:R-:W-:Y:S01]  /*75a0*/  @P6 VIADD R20, R185, 0xffffffc0 ;  /* 0xffffffc0b9146836 */ /* 0x000fe20000000000 */
[C---:B--2---:R-:W-:Y:S05]  /*75b0*/  HMMA.16816.F32 R4, R32.reuse, R108, R4 ;  /* 0x0000006c2004723c */ /* 0x044fea0000001804 */
[----:B------:R-:W-:Y:S01]  /*75c0*/  @P6 IMAD.WIDE R20, R20, 0x4, R234 ;  /* 0x0000000414146825 */ /* 0x000fe200078e02ea */
[C---:B------:R-:W-:Y:S04]  /*75d0*/  HMMA.16816.F32 R8, R32.reuse, R110, R8 ;  /* 0x0000006e2008723c */ /* 0x040fe80000001808 */
[----:B------:R-:W5:Y:S01]  /*75e0*/  @P6 LDG.E R220, desc[UR16][R20.64] ;  /* 0x0000001014dc6981 */ /* 0x000f62000c1e1900 */
[CC--:B------:R-:W-:Y:S01]  /*75f0*/  LEA R22, P1, R215.reuse, R236.reuse, 0x2 ;  /* 0x000000ecd7167211 */ /* 0x0c0fe200078210ff */
[C---:B---3--:R-:W-:Y:S02]  /*7600*/  HMMA.16816.F32 R12, R32.reuse, R24, R12 ;  /* 0x00000018200c723c */ /* 0x048fe4000000180c */
[----:B------:R-:W5:Y:S03]  /*7610*/  @P6 LDG.E R221, desc[UR16][R20.64+0x20] ;  /* 0x0000201014dd6981 */ /* 0x000f66000c1e1900 */
[-C--:B------:R-:W-:Y:S01]  /*7620*/  LEA.HI.X.SX32 R23, R215, R237.reuse, 0x2, P1 ;  /* 0x000000edd7177211 */ /* 0x080fe200008f16ff */
[----:B------:R-:W-:Y:S01]  /*7630*/  HMMA.16816.F32 R16, R32, R26, R16 ;  /* 0x0000001a2010723c */ /* 0x000fe20000001810 */
[----:B------:R-:W5:Y:S04]  /*7640*/  @P6 LDG.E R218, desc[UR16][R20.64+0x80] ;  /* 0x0000801014da6981 */ /* 0x000f68000c1e1900 */
[----:B------:R1:W5:Y:S04]  /*7650*/  @P6 LDG.E R219, desc[UR16][R20.64+0xa0] ;  /* 0x0000a01014db6981 */ /* 0x000368000c1e1900 */
        /* <DEDUP_REMOVED lines=15> */
[-C--:B--2---:R-:W-:Y:S02]  /*7750*/  LEA.HI.X.SX32 R7, R210, R237.reuse, 0x2, P1 ;  /* 0x000000edd2077211 */ /* 0x084fe400008f16ff */
[CC--:B------:R-:W-:Y:S01]  /*7760*/  LEA R4, P0, R209.reuse, R236.reuse, 0x2 ;  /* 0x000000ecd1047211 */ /* 0x0c0fe200078010ff */
[----:B------:R1:W-:Y:S01]  /*7770*/  REDG.E.ADD.F32.FTZ.RN.STRONG.GPU desc[UR16][R20.64], R9 ;  /* 0x00000009140079a6 */ /* 0x0003e2000c10f390 */
[CC--:B---3--:R-:W-:Y:S02]  /*7780*/  LEA R24, P5, R200.reuse, R236.reuse, 0x2 ;  /* 0x000000ecc8187211 */ /* 0x0c8fe400078a10ff */
[-C--:B------:R-:W-:Y:S01]  /*7790*/  LEA.HI.X.SX32 R5, R209, R237.reuse, 0x2, P0 ;  /* 0x000000edd1057211 */ /* 0x080fe200000f16ff */
[----:B------:R2:W-:Y:S01]  /*77a0*/  REDG.E.ADD.F32.FTZ.RN.STRONG.GPU desc[UR16][R6.64], R10 ;  /* 0x0000000a060079a6 */ /* 0x0005e2000c10f390 */
[-C--:B------:R-:W-:Y:S02]  /*77b0*/  LEA.HI.X.SX32 R25, R200, R237.reuse, 0x2, P5 ;  /* 0x000000edc8197211 */ /* 0x080fe400028f16ff */
[-C--:B------:R-:W-:Y:S01]  /*77c0*/  LEA R8, P1, R197, R236.reuse, 0x2 ;  /* 0x000000ecc5087211 */ /* 0x080fe200078210ff */
[----:B------:R3:W-:Y:S04]  /*77d0*/  REDG.E.ADD.F32.FTZ.RN.STRONG.GPU desc[UR16][R4.64], R11 ;  /* 0x0000000b040079a6 */ /* 0x0007e8000c10f390 */
[----:B------:R-:W-:Y:S04]  /*77e0*/  REDG.E.ADD.F32.FTZ.RN.STRONG.GPU desc[UR16][R236.64+0x80], R12 ;  /* 0x0000800cec0079a6 */ /* 0x000fe8000c10f390 */
[----:B------:R-:W-:Y:S01]  /*77f0*/  REDG.E.ADD.F32.FTZ.RN.STRONG.GPU desc[UR16][R22.64+0x80], R13 ;  /* 0x0000800d160079a6 */ /* 0x000fe2000c10f390 */
[-C--:B-1----:R-:W-:Y:S02]  /*7800*/  LEA R20, P4, R199, R236.reuse, 0x2 ;  /* 0x000000ecc7147211 */ /* 0x082fe400078810ff */
[-C--:B------:R-:W-:Y:S02]  /*7810*/  LEA.HI.X.SX32 R9, R197, R237.reuse, 0x2, P1 ;  /* 0x000000edc5097211 */ /* 0x080fe400008f16ff */
[CC--:B--2---:R-:W-:Y:S02]  /*7820*/  LEA R6, P0, R201.reuse, R236.reuse, 0x2 ;  /* 0x000000ecc9067211 */ /* 0x0c4fe400078010ff */
[CC--:B------:R-:W-:Y:S02]  /*7830*/  LEA R10, P3, R198.reuse, R236.reuse, 0x2 ;  /* 0x000000ecc60a7211 */ /* 0x0c0fe400078610ff */
[-C--:B------:R-:W-:Y:S02]  /*7840*/  LEA.HI.X.SX32 R7, R201, R237.reuse, 0x2, P0 ;  /* 0x000000edc9077211 */ /* 0x080fe400000f16ff */
[-C--:B------:R-:W-:Y:S02]  /*7850*/  LEA.HI.X.SX32 R21, R199, R237.reuse, 0x2, P4 ;  /* 0x000000edc7157211 */ /* 0x080fe400020f16ff */
[-C--:B---3--:R-:W-:Y:S01]  /*7860*/  LEA.HI.X.SX32 R11, R198, R237.reuse, 0x2, P3 ;  /* 0x000000edc60b7211 */ /* 0x088fe200018f16ff */
[----:B------:R-:W-:Y:S01]  /*7870*/  REDG.E.ADD.F32.FTZ.RN.STRONG.GPU desc[UR16][R6.64], R14 ;  /* 0x0000000e060079a6 */ /* 0x000fe2000c10f390 */
[C---:B------:R-:W-:Y:S02]  /*7880*/  LEA R4, P0, R228.reuse, R236, 0x2 ;  /* 0x000000ece4047211 */ /* 0x040fe400078010ff */
[----:B------:R-:W-:Y:S01]  /*7890*/  ISETP.GT.AND P4, PT, R223, R204, PT ;  /* 0x000000ccdf00720c */ /* 0x000fe20003f84270 */
[----:B------:R-:W-:Y:S01]  /*78a0*/  REDG.E.ADD.F32.FTZ.RN.STRONG.GPU desc[UR16][R24.64], R15 ;  /* 0x0000000f180079a6 */ /* 0x000fe2000c10f390 */
[----:B------:R-:W-:Y:S02]  /*78b0*/  LEA.HI.X.SX32 R5, R228, R237, 0x2, P0 ;  /* 0x000000ede4057211 */ /* 0x000fe400000f16ff */
[----:B------:R-:W-:Y:S01]  /*78c0*/  @P6 IADD3 R207, P1, R207, -0x100, RZ ;  /* 0xffffff00cfcf6810 */ /* 0x000fe20007f3e0ff */
[----:B------:R-:W-:Y:S03]  /*78d0*/  REDG.E.ADD.F32.FTZ.RN.STRONG.GPU desc[UR16][R20.64], R16 ;  /* 0x00000010140079a6 */ /* 0x000fe6000c10f390 */
[----:B------:R-:W-:Y:S01]  /*78e0*/  @P6 IADD3.X R206, R206, -0x1, RZ, P1, !PT ;  /* 0xffffffffcece6810 */ /* 0x000fe20000ffe4ff */
[----:B------:R-:W-:Y:S04]  /*78f0*/  REDG.E.ADD.F32.FTZ.RN.STRONG.GPU desc[UR16][R10.64], R17 ;  /* 0x000000110a0079a6 */ /* 0x000fe8000c10f390 */
[----:B------:R-:W-:Y:S04]  /*7900*/  REDG.E.ADD.F32.FTZ.RN.STRONG.GPU desc[UR16][R8.64], R18 ;  /* 0x00000012080079a6 */ /* 0x000fe8000c10f390 */
        /* <DEDUP_REMOVED lines=37> */
[C---:B------:R-:W-:Y:S01]  /*7b60*/  LOP3.LUT R4, R223.reuse, 0x1, RZ, 0xc0, !PT ;  /* 0x00000001df047812 */ /* 0x040fe200078ec0ff */
[----:B------:R-:W-:Y:S04]  /*7b70*/  HMMA.16816.F32 R96, R8, R6, R96 ;  /* 0x000000060860723c */ /* 0x000fe80000001860 */
[----:B------:R-:W-:Y:S01]  /*7b80*/  ISETP.NE.U32.AND P0, PT, R4, 0x1, PT ;  /* 0x000000010400780c */ /* 0x000fe20003f05070 */
[----:B------:R-:W-:Y:S01]  /*7b90*/  VIADD R223, R223, 0xffffffff ;  /* 0xffffffffdfdf7836 */ /* 0x000fe20000000000 */
[-C--:B---3--:R-:W-:Y:S05]  /*7ba0*/  HMMA.16816.F32 R68, R12, R24.reuse, R68 ;  /* 0x000000180c44723c */ /* 0x088fea0000001844 */
[----:B------:R-:W-:Y:S01]  /*7bb0*/  @P6 IADD3 R5, P3, R234, -0x100, RZ ;  /* 0xffffff00ea056810 */ /* 0x000fe20007f7e0ff */
[C---:B----4-:R-:W-:Y:S05]  /*7bc0*/  HMMA.16816.F32 R72, R32.reuse, R24, R72 ;  /* 0x000000182048723c */ /* 0x050fea0000001848 */
[----:B------:R-:W-:Y:S01]  /*7bd0*/  VIADD R6, R167, 0xffffe000 ;  /* 0xffffe000a7067836 */ /* 0x000fe20000000000 */
        /* <DEDUP_REMOVED lines=16> */
[----:B------:R-:W-:-:S03]  /*7ce0*/  SHF.L.U32 R28, R187, 0x7, RZ ;  /* 0x00000007bb1c7819 */ /* 0x000fc600000006ff */
        /* <DEDUP_REMOVED lines=92> */
[----:B------:R-:W2:Y:S01]  /*82b0*/  @P0 LDC.64 R6, c[0x0][0x450] ;  /* 0x00011400ff060b82 */ /* 0x000ea20000000a00 */
[----:B------:R1:W-:Y:S01]  /*82c0*/  STS [R195], R96 ;  /* 0x00000060c3007388 */ /* 0x0003e20000000800 */
[----:B------:R-:W-:Y:S01]  /*82d0*/  FMUL.FTZ R60, R60, UR5 ;  /* 0x000000053c3c7c20 */ /* 0x000fe20008410000 */
[----:B------:R-:W-:Y:S01]  /*82e0*/  FMUL.FTZ R61, R61, UR5 ;  /* 0x000000053d3d7c20 */ /* 0x000fe20008410000 */
[----:B------:R-:W-:Y:S01]  /*82f0*/  FMUL.FTZ R62, R62, UR5 ;  /* 0x000000053e3e7c20 */ /* 0x000fe20008410000 */
[----:B------:R1:W-:Y:S01]  /*8300*/  STS [R195+0x400], R98 ;  /* 0x00040062c3007388 */ /* 0x0003e20000000800 */
[----:B------:R-:W-:Y:S01]  /*8310*/  FMUL.FTZ R63, R63, UR5 ;  /* 0x000000053f3f7c20 */ /* 0x000fe20008410000 */
[----:B------:R-:W-:Y:S01]  /*8320*/  F2FP.F16.F32.PACK_AB R40, R41, R40 ;  /* 0x000000282928723e */ /* 0x000fe200000000ff */
[----:B------:R-:W3:Y:S01]  /*8330*/  @P0 LDC.64 R4, c[0x0][0x458] ;  /* 0x00011600ff040b82 */ /* 0x000ee20000000a00 */
        /* <DEDUP_REMOVED lines=28> */
[----:B------:R-:W-:Y:S02]  /*8500*/  @P0 IADD3 R24, R11, R24, RZ ;  /* 0x000000180b180210 */ /* 0x000fe40007ffe0ff */
[----:B------:R-:W-:Y:S01]  /*8510*/  SHF.R.S32.HI R10, RZ, 0x1f, R184 ;  /* 0x0000001fff0a7819 */ /* 0x000fe200000114b8 */
[----:B------:R1:W-:Y:S01]  /*8520*/  STS [R192+0x6000], R44 ;  /* 0x0060002cc0007388 */ /* 0x0003e20000000800 */
[----:B------:R-:W-:Y:S02]  /*8530*/  @P0 IADD3 R0, R9, R0, RZ ;  /* 0x0000000009000210 */ /* 0x000fe40007ffe0ff */
[----:B------:R-:W-:Y:S01]  /*8540*/  @P0 MOV R31, R8 ;  /* 0x00000008001f0202 */ /* 0x000fe20000000f00 */
        /* <DEDUP_REMOVED lines=23> */
.L_x_1100:
        /* <DEDUP_REMOVED lines=13> */
.L_x_1101:
[----:B------:R-:W-:Y:S01]  /*8790*/  BAR.SYNC.DEFER_BLOCKING 0x0 ;  /* 0x0000000000007b1d */ /* 0x000fe20000010000 */
[--C-:B------:R-:W-:Y:S01]  /*87a0*/  SHF.R.S32.HI R37, RZ, 0x1f, R182.reuse ;  /* 0x0000001fff257819 */ /* 0x100fe200000114b6 */
[----:B-1----:R-:W-:Y:S01]  /*87b0*/  IMAD.MOV.U32 R36, RZ, RZ, R182 ;  /* 0x000000ffff247224 */ /* 0x002fe200078e00b6 */
[----:B------:R-:W-:Y:S01]  /*87c0*/  SHF.R.S32.HI R32, RZ, 0x1f, R28 ;  /* 0x0000001fff207819 */ /* 0x000fe2000001141c */
[----:B------:R-:W-:Y:S01]  /*87d0*/  IMAD R224, R187, -0x80, R224 ;  /* 0xffffff80bbe07824 */ /* 0x000fe200078e02e0 */
[----:B------:R-:W-:Y:S01]  /*87e0*/  SHF.R.S32.HI R29, RZ, 0x1f, R181 ;  /* 0x0000001fff1d7819 */ /* 0x000fe200000114b5 */
[-C--:B------:R-:W-:Y:S01]  /*87f0*/  IMAD.WIDE.U32 R34, R28, R6.reuse, R36 ;  /* 0x000000061c227225 */ /* 0x080fe200078e0024 */
[----:B------:R-:W-:Y:S01]  /*8800*/  ULDC UR4, c[0x0][0x2d0] ;  /* 0x0000b40000047ab9 */ /* 0x000fe20000000800 */
[----:B------:R-:W-:Y:S01]  /*8810*/  BSSY B0, `(.L_x_1102) ;  /* 0x0000023000007945 */ /* 0x000fe20003800000 */
[----:B------:R-:W-:Y:S01]  /*8820*/  ISETP.GE.AND P4, PT, R182, UR4, PT ;  /* 0x00000004b6007c0c */ /* 0x000fe2000bf86270 */
[----:B------:R-:W-:Y:S01]  /*8830*/  IMAD R26, R32, R6, RZ ;  /* 0x00000006201a7224 */ /* 0x000fe200078e02ff */
[----:B------:R-:W-:Y:S01]  /*8840*/  IADD3 R38, P0, R25, R34, RZ ;  /* 0x0000002219267210 */ /* 0x000fe20007f1e0ff */
[----:B------:R-:W-:Y:S01]  /*8850*/  ULDC.64 UR4, c[0x0][0x468] ;  /* 0x00011a0000047ab9 */ /* 0x000fe20000000a00 */
[----:B------:R-:W-:Y:S01]  /*8860*/  IADD3 R25, R180, 0x40, RZ ;  /* 0x00000040b4197810 */ /* 0x000fe20007ffe0ff */
[----:B------:R-:W-:Y:S01]  /*8870*/  IMAD R26, R28, R7, R26 ;  /* 0x000000071c1a7224 */ /* 0x000fe200078e021a */
[----:B------:R-:W-:Y:S01]  /*8880*/  SHF.R.S32.HI R30, RZ, 0x1f, R180 ;  /* 0x0000001fff1e7819 */ /* 0x000fe200000114b4 */
[----:B------:R-:W-:Y:S01]  /*8890*/  IMAD R33, R29, UR4, RZ ;  /* 0x000000041d217c24 */ /* 0x000fe2000f8e02ff */
[----:B------:R-:W-:-:S02]  /*88a0*/  ISETP.GE.OR P2, PT, R25, R224, P4 ;  /* 0x000000e01900720c */ /* 0x000fc40002746670 */
[----:B------:R-:W-:Y:S01]  /*88b0*/  IADD3.X R39, R24, R35, R26, P0, !PT ;  /* 0x0000002318277210 */ /* 0x000fe200007fe41a */
[C---:B------:R-:W-:Y:S02]  /*88c0*/  VIADD R26, R180.reuse, 0x20 ;  /* 0x00000020b41a7836 */ /* 0x040fe40000000000 */
[----:B------:R-:W-:Y:S01]  /*88d0*/  VIADD R24, R180, 0x60 ;  /* 0x00000060b4187836 */ /* 0x000fe20000000000 */
[----:B------:R1:W2:Y:S02]  /*88e0*/  LDS.128 R20, [R118+0x7000] ;  /* 0x0070000076147984 */ /* 0x0002a40000000c00 */
[-C--:B------:R-:W-:Y:S01]  /*88f0*/  ISETP.GE.OR P3, PT, R26, R224.reuse, P4 ;  /* 0x000000e01a00720c */ /* 0x080fe20002766670 */
[C---:B------:R-:W-:Y:S01]  /*8900*/  IMAD R33, R181.reuse, UR5, R33 ;  /* 0x00000005b5217c24 */ /* 0x040fe2000f8e0221 */
[-C--:B------:R-:W-:Y:S01]  /*8910*/  ISETP.GE.OR P1, PT, R24, R224.reuse, P4 ;  /* 0x000000e01800720c */ /* 0x080fe20002726670 */
[----:B------:R1:W3:Y:S01]  /*8920*/  LDS.128 R16, [R118+0xb000] ;  /* 0x00b0000076107984 */ /* 0x0002e20000000c00 */
[----:B------:R-:W-:Y:S01]  /*8930*/  ISETP.GE.OR P4, PT, R180, R224, P4 ;  /* 0x000000e0b400720c */ /* 0x000fe20002786670 */
[----:B------:R-:W-:-:S02]  /*8940*/  IMAD.WIDE.U32 R38, R181, UR4, R38 ;  /* 0x00000004b5267c25 */ /* 0x000fc4000f8e0026 */
[----:B------:R1:W4:Y:S03]  /*8950*/  LDS.128 R12, [R118+0xc000] ;  /* 0x00c00000760c7984 */ /* 0x0003260000000c00 */
[----:B------:R-:W-:Y:S01]  /*8960*/  IADD3 R33, R33, R39, RZ ;  /* 0x0000002721217210 */ /* 0x000fe20007ffe0ff */
[----:B------:R1:W1:Y:S06]  /*8970*/  LDS.128 R8, [R118+0xd000] ;  /* 0x00d0000076087984 */ /* 0x00026c0000000c00 */
        /* <DEDUP_REMOVED lines=12> */
.L_x_1103:
[----:B------:R-:W-:Y:S05]  /*8a40*/  BSYNC B0 ;  /* 0x0000000000007941 */ /* 0x000fea0003800000 */
.L_x_1102:
        /* <DEDUP_REMOVED lines=14> */
.L_x_1105:
[----:B------:R-:W-:Y:S05]  /*8b30*/  BSYNC B0 ;  /* 0x0000000000007941 */ /* 0x000fea0003800000 */
.L_x_1104:
        /* <DEDUP_REMOVED lines=15> */
.L_x_1107:
[----:B------:R-:W-:Y:S05]  /*8c30*/  BSYNC B0 ;  /* 0x0000000000007941 */ /* 0x000fea0003800000 */
.L_x_1106:
        /* <DEDUP_REMOVED lines=15> */
.L_x_1109:
[----:B------:R-:W-:Y:S05]  /*8d30*/  BSYNC B0 ;  /* 0x0000000000007941 */ /* 0x000fea0003800000 */
.L_x_1108:
[----:B-12---:R-:W1:Y:S01]  /*8d40*/  LDS.128 R116, [R118+0xa000] ;  /* 0x00a0000076747984 */ /* 0x006e620000000c00 */
[-C--:B------:R-:W-:Y:S01]  /*8d50*/  IMAD.WIDE.U32 R36, R28, R4.reuse, R36 ;  /* 0x000000041c247225 */ /* 0x080fe200078e0024 */
        /* <DEDUP_REMOVED lines=21> */
.L_x_1111:
[----:B------:R-:W-:Y:S05]  /*8eb0*/  BSYNC B0 ;  /* 0x0000000000007941 */ /* 0x000fea0003800000 */
.L_x_1110:
        /* <DEDUP_REMOVED lines=9> */
[----:B--2---:R-:W-:-:S03]  /*8f50*/  LEA R24, P0, R22, UR4, 0x1 ;  /* 0x0000000416187c11 */ /* 0x004fc6000f8008ff */
[----:B------:R-:W-:-:S05]  /*8f60*/  IMAD R0, R7, R5, R0 ;  /* 0x0000000507007224 */ /* 0x000fca00078e0200 */
[----:B------:R-:W-:-:S04]  /*8f70*/  IADD3 R0, R0, R23, RZ ;  /* 0x0000001700007210 */ /* 0x000fc80007ffe0ff */
[----:B------:R-:W-:-:S05]  /*8f80*/  LEA.HI.X R25, R22, UR5, R0, 0x1, P0 ;  /* 0x0000000516197c11 */ /* 0x000fca00080f0c00 */
[----:B---3--:R2:W-:Y:S02]  /*8f90*/  STG.E.128 desc[UR16][R24.64], R16 ;  /* 0x0000001018007986 */ /* 0x0085e4000c101d10 */
.L_x_1113:
[----:B------:R-:W-:Y:S05]  /*8fa0*/  BSYNC B0 ;  /* 0x0000000000007941 */ /* 0x000fea0003800000 */
.L_x_1112:
[----:B------:R-:W-:Y:S04]  /*8fb0*/  BSSY B0, `(.L_x_1114) ;  /* 0x000000e000007945 */ /* 0x000fe80003800000 */
[----:B------:R-:W-:Y:S05]  /*8fc0*/  @P2 BRA `(.L_x_1115) ;  /* 0x0000000000302947 */ /* 0x000fea0003800000 */
[----:B------:R-:W-:Y:S01]  /*8fd0*/  IADD3 R7, P0, R180, 0x40, RZ ;  /* 0x00000040b4077810 */ /* 0x000fe20007f1e0ff */
[----:B--23--:R-:W-:Y:S01]  /*8fe0*/  IMAD.MOV.U32 R16, RZ, RZ, R20 ;  /* 0x000000ffff107224 */ /* 0x00cfe200078e0014 */
        /* <DEDUP_REMOVED lines=10> */
.L_x_1115:
[----:B------:R-:W-:Y:S05]  /*9090*/  BSYNC B0 ;  /* 0x0000000000007941 */ /* 0x000fea0003800000 */
.L_x_1114:
[----:B------:R-:W-:Y:S05]  /*90a0*/  @P1 BRA `(.L_x_1070) ;  /* 0x0000000000301947 */ /* 0x000fea0003800000 */
[----:B------:R-:W-:Y:S01]  /*90b0*/  IADD3 R0, P0, R180, 0x60, RZ ;  /* 0x00000060b4007810 */ /* 0x000fe20007f1e0ff */
[----:B--2-4-:R-:W-:Y:S01]  /*90c0*/  IMAD.MOV.U32 R12, RZ, RZ, R20 ;  /* 0x000000ffff0c7224 */ /* 0x014fe200078e0014 */
        /* <DEDUP_REMOVED lines=10> */
.L_x_1070:
[----:B------:R-:W-:Y:S05]  /*9170*/  BSYNC B1 ;  /* 0x0000000000017941 */ /* 0x000fea0003800000 */
.L_x_1048:
[----:B------:R-:W3:Y:S02]  /*9180*/  LDC R0, c[0x0][0xc] ;  /* 0x00000300ff007b82 */ /* 0x000ee40000000800 */
[----:B---3--:R-:W-:-:S04]  /*9190*/  IADD3 R187, R0, R187, RZ ;  /* 0x000000bb00bb7210 */ /* 0x008fc80007ffe0ff */
[----:B------:R-:W-:-:S13]  /*91a0*/  ISETP.GE.AND P0, PT, R187, UR7, PT ;  /* 0x00000007bb007c0c */ /* 0x000fda000bf06270 */
[----:B------:R-:W-:Y:S05]  /*91b0*/  @P0 BRA `(.L_x_1116) ;  /* 0x0000000000040947 */ /* 0x000fea0003800000 */
[----:B------:R-:W-:Y:S05]  /*91c0*/  BRA `(.L_x_1117) ;  /* 0xffffff7400c87947 */ /* 0x000fea000383ffff */
.L_x_1116:
[----:B------:R-:W-:Y:S05]  /*91d0*/  EXIT ;  /* 0x000000000000794d */ /* 0x000fea0003800000 */
.L_x_1118:
        /* <DEDUP_REMOVED lines=10> */
.L_x_2474:


//--------------------- .text._ZN5flash44flash_bwd_dq_dk_dv_loop_seqk_parallel_kernelI23Flash_bwd_kernel_traitsILi64ELi64ELi128ELi8ELi2ELi4ELi4ELb1ELb0EN7cutlass6half_tE19Flash_kernel_traitsILi64ELi64ELi128ELi8ES3_EELb0ELb0ELb1ELb0ELb0ELb0ELb1EEEvNS_16Flash_bwd_paramsE --------------------------
	.section	.text._ZN5flash44flash_bwd_dq_dk_dv_loop_seqk_parallel_kernelI23Flash_bwd_kernel_traitsILi64ELi64ELi128ELi8ELi2ELi4ELi4ELb1ELb0EN7cutlass6half_tE19Flash_kernel_traitsILi64ELi64ELi128ELi8ES3_EELb0ELb0ELb1ELb0ELb0ELb0ELb1EEEvNS_16Flash_bwd_paramsE,"ax",@progbits
	.align	128
        .global         _ZN5flash44flash_bwd_dq_dk_dv_loop_seqk_parallel_kernelI23Flash_bwd_kernel_traitsILi64ELi64ELi128ELi8ELi2ELi4ELi4ELb1ELb0EN7cutlass6half_tE19Flash_kernel_traitsILi64ELi64ELi128ELi8ES3_EELb0ELb0ELb1ELb0ELb0ELb0ELb1EEEvNS_16Flash_bwd_paramsE
        .type           _ZN5flash44flash_bwd_dq_dk_dv_loop_seqk_parallel_kernelI23Flash_bwd_kernel_traitsILi64ELi64ELi128ELi8ELi2ELi4ELi4ELb1ELb0EN7cutlass6half_tE19Flash_kernel_traitsILi64ELi64ELi128ELi8ES3_EELb0ELb0ELb1ELb0ELb0ELb0ELb1EEEvNS_16Flash_bwd_paramsE,@function
        .size           _ZN5flash44flash_bwd_dq_dk_dv_loop_seqk_parallel_kernelI23Flash_bwd_kernel_traitsILi64ELi64ELi128ELi8ELi2ELi4ELi4ELb1ELb0EN7cutlass6half_tE19Flash_kernel_traitsILi64ELi64ELi128ELi8ES3_EELb0ELb0ELb1ELb0ELb0ELb0ELb1EEEvNS_16Flash_bwd_paramsE,(.L_x_2475 - _ZN5flash44flash_bwd_dq_dk_dv_loop_seqk_parallel_kernelI23Flash_bwd_kernel_traitsILi64ELi64ELi128ELi8ELi2ELi4ELi4ELb1ELb0EN7cutlass6half_tE19Flash_kernel_traitsILi64ELi64ELi128ELi8ES3_EELb0ELb0ELb1ELb0ELb0ELb0ELb1EEEvNS_16Flash_bwd_paramsE)
        .other          _ZN5flash44flash_bwd_dq_dk_dv_loop_seqk_parallel_kernelI23Flash_bwd_kernel_traitsILi64ELi64ELi128ELi8ELi2ELi4ELi4ELb1ELb0EN7cutlass6half_tE19Flash_kernel_traitsILi64ELi64ELi128ELi8ES3_EELb0ELb0ELb1ELb0ELb0ELb0ELb1EEEvNS_16Flash_bwd_paramsE,@"STO_CUDA_ENTRY STV_DEFAULT"
_ZN5flash44flash_bwd_dq_dk_dv_loop_seqk_parallel_kernelI23Flash_bwd_kernel_traitsILi64ELi64ELi128ELi8ELi2ELi4ELi4ELb1ELb0EN7cutlass6half_tE19Flash_kernel_traitsILi64ELi64ELi128ELi8ES3_EELb0ELb0ELb1ELb0ELb0ELb0ELb1EEEvNS_16Flash_bwd_paramsE:
.text._ZN5flash44flash_bwd_dq_dk_dv_loop_seqk_parallel_kernelI23Flash_bwd_kernel_traitsILi64ELi64ELi128ELi8ELi2ELi4ELi4ELb1ELb0EN7cutlass6half_tE19Flash_kernel_traitsILi64ELi64ELi128ELi8ES3_EELb0ELb0ELb1ELb0ELb0ELb0ELb1EEEvNS_16Flash_bwd_paramsE:
        /* <DEDUP_REMOVED lines=16> */
[----:B------:R-:W-:Y:S01]  /*0100*/  ULDC UR60, c[0x0][0x394] ;  /* 0x0000e500003c7ab9 */ /* 0x000fe20000000800 */
[----:B------:R-:W-:-:S03]  /*0110*/  UMOV UR61, 0xffffe000 ;  /* 0xffffe000003d7882 */ /* 0x000fc60000000000 */
[----:B------:R-:W3:Y:S08]  /*0120*/  S2UR UR57, SR_CTAID.Z ;  /* 0x00000000003979c3 */ /* 0x000ef00000002700 */
[----:B------:R-:W4:Y:S01]  /*0130*/  S2UR UR52, SR_CTAID.Y ;  /* 0x00000000003479c3 */ /* 0x000f220000002600 */
[----:B--2---:R-:W-:-:S04]  /*0140*/  ULEA UR4, UR4, UR5, 0x18 ;  /* 0x0000000504047291 */ /* 0x004fc8000f8ec03f */
[----:B------:R-:W-:Y:S01]  /*0150*/  UIADD3 UR7, UR4, 0x6000, URZ ;  /* 0x0000600004077890 */ /* 0x000fe2000fffe03f */
[----:B-1----:R-:W-:Y:S01]  /*0160*/  SHF.R.S32.HI R17, RZ, 0x1f, R11 ;  /* 0x0000001fff117819 */ /* 0x002fe2000001140b */
[----:B------:R-:W-:Y:S01]  /*0170*/  IMAD.SHL.U32 R244, R11, 0x2, RZ ;  /* 0x000000020bf47824 */ /* 0x000fe200078e00ff */
[----:B---3--:R-:W-:Y:S02]  /*0180*/  USHF.R.S32.HI UR5, URZ, 0x1f, UR57 ;  /* 0x0000001f3f057899 */ /* 0x008fe40008011439 */
[CC--:B------:R-:W-:Y:S02]  /*0190*/  LEA.HI R4, R17.reuse, R11.reuse, RZ, 0x5 ;  /* 0x0000000b11047211 */ /* 0x0c0fe400078f28ff */
[----:B------:R-:W-:Y:S02]  /*01a0*/  LEA.HI R9, R17, R11, RZ, 0x4 ;  /* 0x0000000b11097211 */ /* 0x000fe400078f20ff */
[--C-:B------:R-:W-:Y:S01]  /*01b0*/  SHF.R.S32.HI R5, RZ, 0x5, R4.reuse ;  /* 0x00000005ff057819 */ /* 0x100fe20000011404 */
[----:B----4-:R-:W-:Y:S01]  /*01c0*/  USHF.R.S32.HI UR6, URZ, 0x1f, UR52 ;  /* 0x0000001f3f067899 */ /* 0x010fe20008011434 */
[----:B------:R-:W-:-:S02]  /*01d0*/  SHF.R.S32.HI R0, RZ, 0x1f, R4 ;  /* 0x0000001fff007819 */ /* 0x000fc40000011404 */
[-C--:B------:R-:W-:Y:S02]  /*01e0*/  LEA.HI R2, R4, R5.reuse, RZ, 0x1 ;  /* 0x0000000504027211 */ /* 0x080fe400078f08ff */
[----:B------:R-:W-:Y:S02]  /*01f0*/  LEA.HI R0, R0, R5, RZ, 0x2 ;  /* 0x0000000500007211 */ /* 0x000fe400078f10ff */
[----:B------:R-:W-:Y:S02]  /*0200*/  SHF.R.S32.HI R7, RZ, 0x4, R9 ;  /* 0x00000004ff077819 */ /* 0x000fe40000011409 */
[----:B------:R-:W-:Y:S02]  /*0210*/  LEA.HI R19, R17, R11, RZ, 0x2 ;  /* 0x0000000b11137211 */ /* 0x000fe400078f10ff */
[----:B------:R-:W-:Y:S02]  /*0220*/  LOP3.LUT R2, R2, 0xfffffffe, RZ, 0xc0, !PT ;  /* 0xfffffffe02027812 */ /* 0x000fe400078ec0ff */
[----:B------:R-:W-:-:S02]  /*0230*/  LOP3.LUT R0, R0, 0xfffffffc, RZ, 0xc0, !PT ;  /* 0xfffffffc00007812 */ /* 0x000fc400078ec0ff */
[----:B------:R-:W-:Y:S01]  /*0240*/  LEA.HI R3, R9, R7, RZ, 0x1 ;  /* 0x0000000709037211 */ /* 0x000fe200078f08ff */
[C---:B------:R-:W-:Y:S01]  /*0250*/  IMAD.IADD R16, R5.reuse, 0x1, -R2 ;  /* 0x0000000105107824 */ /* 0x040fe200078e0a02 */
[--C-:B------:R-:W-:Y:S01]  /*0260*/  SHF.R.S32.HI R8, RZ, 0x2, R19.reuse ;  /* 0x00000002ff087819 */ /* 0x100fe20000011413 */
[----:B------:R-:W-:Y:S01]  /*0270*/  IMAD.IADD R174, R5, 0x1, -R0 ;  /* 0x0000000105ae7824 */ /* 0x000fe200078e0a00 */
[----:B------:R-:W-:Y:S02]  /*0280*/  SHF.R.S32.HI R6, RZ, 0x1f, R19 ;  /* 0x0000001fff067819 */ /* 0x000fe40000011413 */
[----:B------:R-:W-:Y:S02]  /*0290*/  LOP3.LUT R2, R3, 0xfffffffe, RZ, 0xc0, !PT ;  /* 0xfffffffe03027812 */ /* 0x000fe400078ec0ff */
[----:B------:R-:W-:Y:S02]  /*02a0*/  LEA.HI R0, R6, R8, RZ, 0x3 ;  /* 0x0000000806007211 */ /* 0x000fe400078f18ff */
[----:B------:R-:W-:Y:S01]  /*02b0*/  LOP3.LUT R3, R4, 0xffffffe0, RZ, 0xc0, !PT ;  /* 0xffffffe004037812 */ /* 0x000fe200078ec0ff */
[----:B------:R-:W-:Y:S01]  /*02c0*/  IMAD.IADD R12, R7, 0x1, -R2 ;  /* 0x00000001070c7824 */ /* 0x000fe200078e0a02 */
[----:B------:R-:W-:-:S02]  /*02d0*/  LEA.HI R14, R17, R11, RZ, 0x3 ;  /* 0x0000000b110e7211 */ /* 0x000fc400078f18ff */
[----:B------:R-:W-:Y:S01]  /*02e0*/  LOP3.LUT R0, R0, 0xfffffff8, RZ, 0xc0, !PT ;  /* 0xfffffff800007812 */ /* 0x000fe200078ec0ff */
[C---:B------:R-:W-:Y:S01]  /*02f0*/  IMAD.IADD R2, R11.reuse, 0x1, -R3 ;  /* 0x000000010b027824 */ /* 0x040fe200078e0a03 */
[----:B------:R-:W-:Y:S01]  /*0300*/  LOP3.LUT R4, R14, 0xfffffff8, RZ, 0xc0, !PT ;  /* 0xfffffff80e047812 */ /* 0x000fe200078ec0ff */
[----:B------:R-:W-:Y:S01]  /*0310*/  IMAD.SHL.U32 R10, R12, 0x200, RZ ;  /* 0x000002000c0a7824 */ /* 0x000fe200078e00ff */
[----:B------:R-:W-:Y:S01]  /*0320*/  SHF.R.S32.HI R3, RZ, 0x3, R14 ;  /* 0x00000003ff037819 */ /* 0x000fe2000001140e */
[----:B------:R-:W-:Y:S01]  /*0330*/  IMAD.IADD R8, R8, 0x1, -R0 ;  /* 0x0000000108087824 */ /* 0x000fe200078e0a00 */
[----:B------:R-:W-:Y:S01]  /*0340*/  SHF.R.S32.HI R5, RZ, 0x1f, R2 ;  /* 0x0000001fff057819 */ /* 0x000fe20000011402 */
[----:B------:R-:W-:Y:S01]  /*0350*/  IMAD.IADD R0, R11, 0x1, -R4 ;  /* 0x000000010b007824 */ /* 0x000fe200078e0a04 */
[----:B------:R-:W-:Y:S01]  /*0360*/  LOP3.LUT R4, R9, 0xfffffff0, RZ, 0xc0, !PT ;  /* 0xfffffff009047812 */ /* 0x000fe200078ec0ff */
[----:B------:R-:W-:Y:S01]  /*0370*/  IMAD.SHL.U32 R3, R3, 0x40, RZ ;  /* 0x0000004003037824 */ /* 0x000fe200078e00ff */
[----:B------:R-:W-:Y:S01]  /*0380*/  LEA.HI R18, R5, R2, RZ, 0x2 ;  /* 0x0000000205127211 */ /* 0x000fe200078f10ff */
[C---:B------:R-:W-:Y:S01]  /*0390*/  IMAD.SHL.U32 R193, R0.reuse, 0x8, RZ ;  /* 0x0000000800c17824 */ /* 0x040fe200078e00ff */
[----:B------:R-:W-:Y:S01]  /*03a0*/  LOP3.LUT P4, RZ, R0, 0x2, RZ, 0xc0, !PT ;  /* 0x0000000200ff7812 */ /* 0x000fe2000788c0ff */
[----:B------:R-:W-:Y:S01]  /*03b0*/  IMAD.IADD R2, R11, 0x1, -R4 ;  /* 0x000000010b027824 */ /* 0x000fe200078e0a04 */
[----:B------:R-:W-:-:S02]  /*03c0*/  LOP3.LUT R3, R3, 0x1c0, RZ, 0xc0, !PT ;  /* 0x000001c003037812 */ /* 0x000fc400078ec0ff */
[C---:B------:R-:W-:Y:S01]  /*03d0*/  LOP3.LUT P3, RZ, R0.reuse, 0x4, RZ, 0xc0, !PT ;  /* 0x0000000400ff7812 */ /* 0x040fe2000786c0ff */
[----:B------:R-:W-:Y:S01]  /*03e0*/  IMAD.SHL.U32 R0, R0, 0x40, RZ ;  /* 0x0000004000007824 */ /* 0x000fe200078e00ff */
[----:B------:R-:W-:Y:S02]  /*03f0*/  SHF.R.U32.HI R4, RZ, 0x3, R3 ;  /* 0x00000003ff047819 */ /* 0x000fe40000011603 */
[----:B------:R-:W-:Y:S02]  /*0400*/  LOP3.LUT R3, R3, 0x38, R193, 0xf8, !PT ;  /* 0x0000003803037812 */ /* 0x000fe400078ef8c1 */
[----:B------:R-:W-:Y:S02]  /*0410*/  SHF.R.S32.HI R5, RZ, 0x1f, R2 ;  /* 0x0000001fff057819 */ /* 0x000fe40000011402 */
[----:B------:R-:W-:Y:S01]  /*0420*/  LOP3.LUT R243, R3, R4, RZ, 0x3c, !PT ;  /* 0x0000000403f37212 */ /* 0x000fe200078e3cff */
[----:B------:R-:W-:Y:S01]  /*0430*/  IMAD.SHL.U32 R3, R174, 0x10, RZ ;  /* 0x00000010ae037824 */ /* 0x000fe200078e00ff */
[----:B------:R-:W-:-:S02]  /*0440*/  LEA.HI R13, R5, R2, RZ, 0x3 ;  /* 0x00000002050d7211 */ /* 0x000fc400078f18ff */
[----:B------:R-:W-:Y:S02]  /*0450*/  LEA.HI R4, R17, R11, RZ, 0x6 ;  /* 0x0000000b11047211 */ /* 0x000fe400078f30ff */
[----:B------:R-:W-:Y:S02]  /*0460*/  LOP3.LUT R0, R0, 0x1c0, RZ, 0xc0, !PT ;  /* 0x000001c000007812 */ /* 0x000fe400078ec0ff */
[----:B------:R-:W-:Y:S02]  /*0470*/  LOP3.LUT R6, R13, 0xfffffff8, RZ, 0xc0, !PT ;  /* 0xfffffff80d067812 */ /* 0x000fe400078ec0ff */
[----:B------:R-:W-:Y:S02]  /*0480*/  SHF.R.S32.HI R4, RZ, 0x6, R4 ;  /* 0x00000006ff047819 */ /* 0x000fe40000011404 */
[----:B------:R-:W-:Y:S01]  /*0490*/  LOP3.LUT R5, R0, 0x8, R14, 0xf8, !PT ;  /* 0x0000000800057812 */ /* 0x000fe200078ef80e */
[----:B------:R-:W-:Y:S01]  /*04a0*/  IMAD.IADD R15, R2, 0x1, -R6 ;  /* 0x00000001020f7824 */ /* 0x000fe200078e0a06 */
[----:B------:R-:W-:Y:S01]  /*04b0*/  SHF.R.U32.HI R9, RZ, 0x3, R0 ;  /* 0x00000003ff097819 */ /* 0x000fe20000011600 */
[----:B------:R-:W-:Y:S01]  /*04c0*/  IMAD R2, R4, 0x800, R10 ;  /* 0x0000080004027824 */ /* 0x000fe200078e020a */
[----:B------:R-:W-:Y:S01]  /*04d0*/  LOP3.LUT R7, R0, 0x30, R3, 0xf8, !PT ;  /* 0x0000003000077812 */ /* 0x000fe200078ef803 */
[C---:B------:R-:W-:Y:S01]  /*04e0*/  IMAD R243, R4.reuse, 0x200, R243 ;  /* 0x0000020004f37824 */ /* 0x040fe200078e02f3 */
[----:B------:R-:W-:Y:S01]  /*04f0*/  LOP3.LUT R0, R5, R9, RZ, 0x3c, !PT ;  /* 0x0000000905007212 */ /* 0x000fe200078e3cff */
[----:B------:R-:W-:Y:S01]  /*0500*/  IMAD.SHL.U32 R5, R4, 0x20, RZ ;  /* 0x0000002004057824 */ /* 0x000fe200078e00ff */
[----:B------:R-:W-:-:S02]  /*0510*/  LEA.HI R6, R17, R11, RZ, 0x7 ;  /* 0x0000000b11067211 */ /* 0x000fc400078f38ff */
[----:B------:R-:W-:Y:S01]  /*0520*/  LOP3.LUT R3, R8, 0x1, RZ, 0xc0, !PT ;  /* 0x0000000108037812 */ /* 0x000fe200078ec0ff */
[----:B------:R-:W-:Y:S01]  /*0530*/  IMAD.IADD R182, R2, 0x1, R0 ;  /* 0x0000000102b67824 */ /* 0x000fe200078e0200 */
[----:B------:R-:W-:Y:S01]  /*0540*/  LOP3.LUT R0, R19, 0x7ffffffc, RZ, 0xc0, !PT ;  /* 0x7ffffffc13007812 */ /* 0x000fe200078ec0ff */
[----:B------:R-:W-:Y:S01]  /*0550*/  IMAD.SHL.U32 R2, R8, 0x40, RZ ;  /* 0x0000004008027824 */ /* 0x000fe200078e00ff */
[----:B------:R-:W-:Y:S02]  /*0560*/  SHF.R.S32.HI R6, RZ, 0x7, R6 ;  /* 0x00000007ff067819 */ /* 0x000fe40000011406 */
[----:B------:R-:W-:Y:S01]  /*0570*/  ISETP.NE.U32.AND P0, PT, R3, 0x1, PT ;  /* 0x000000010300780c */ /* 0x000fe20003f05070 */
[----:B------:R-:W-:Y:S01]  /*0580*/  IMAD.IADD R0, R11, 0x1, -R0 ;  /* 0x000000010b007824 */ /* 0x000fe200078e0a00 */
[----:B------:R-:W-:Y:S01]  /*0590*/  LOP3.LUT R14, R7, 0x8, R14, 0xf8, !PT ;  /* 0x00000008070e7812 */ /* 0x000fe200078ef80e */
[----:B------:R-:W-:Y:S01]  /*05a0*/  IMAD.SHL.U32 R3, R6, 0x8, RZ ;  /* 0x0000000806037824 */ /* 0x000fe200078e00ff */
[----:B------:R-:W-:Y:S01]  /*05b0*/  R2P PR, R8, 0x6 ;  /* 0x0000000608007804 */ /* 0x000fe20000000000 */
[----:B------:R-:W-:Y:S01]  /*05c0*/  IMAD.SHL.U32 R4, R0, 0x2, RZ ;  /* 0x0000000200047824 */ /* 0x000fe200078e00ff */
[----:B------:R-:W-:Y:S01]  /*05d0*/  LOP3.LUT R0, R2, 0x1c0, RZ, 0xc0, !PT ;  /* 0x000001c002007812 */ /* 0x000fe200078ec0ff */
[----:B------:R-:W-:Y:S01]  /*05e0*/  IMAD.SHL.U32 R8, R12, 0x10, RZ ;  /* 0x000000100c087824 */ /* 0x000fe200078e00ff */
[----:B------:R-:W-:Y:S01]  /*05f0*/  LOP3.LUT R2, R3, 0x8, RZ, 0xc0, !PT ;  /* 0x0000000803027812 */ /* 0x000fe200078ec0ff */
[----:B------:R-:W-:Y:S01]  /*0600*/  IMAD R6, R6, 0x1000, R4 ;  /* 0x0000100006067824 */ /* 0x000fe200078e0204 */
[----:B------:R-:W-:-:S02]  /*0610*/  SHF.R.U32.HI R3, RZ, 0x3, R0 ;  /* 0x00000003ff037819 */ /* 0x000fc40000011600 */
[----:B------:R-:W-:Y:S02]  /*0620*/  LOP3.LUT R7, R0, 0x20, R5, 0xf8, !PT ;  /* 0x0000002000077812 */ /* 0x000fe400078ef805 */
[----:B------:R-:W-:Y:S02]  /*0630*/  LOP3.LUT R11, R2, 0x10, R8, 0xf8, !PT ;  /* 0x00000010020b7812 */ /* 0x000fe400078ef808 */
[----:B------:R-:W-:Y:S01]  /*0640*/  LOP3.LUT R8, R3, R0, R2, 0x1e, !PT ;  /* 0x0000000003087212 */ /* 0x000fe200078e1e02 */
[----:B------:R-:W-:Y:S01]  /*0650*/  IMAD R0, R174, 0x400, R4 ;  /* 0x00000400ae007824 */ /* 0x000fe200078e0204 */
[----:B------:R-:W-:Y:S01]  /*0660*/  LOP3.LUT R7, R7, R3, RZ, 0x3c, !PT ;  /* 0x0000000307077212 */ /* 0x000fe200078e3cff */
[----:B------:R-:W-:Y:S01]  /*0670*/  IMAD.SHL.U32 R3, R15, 0x40, RZ ;  /* 0x000000400f037824 */ /* 0x000fe200078e00ff */
[----:B------:R-:W-:Y:S01]  /*0680*/  SHF.R.S32.HI R4, RZ, 0x2, R18 ;  /* 0x00000002ff047819 */ /* 0x000fe20000011412 */
[----:B------:R-:W-:Y:S01]  /*0690*/  IMAD.IADD R8, R0, 0x1, R8 ;  /* 0x0000000100087824 */ /* 0x000fe200078e0208 */
[----:B------:R-:W-:Y:S01]  /*06a0*/  SEL R195, R195, 0x10, !P0 ;  /* 0x00000010c3c37807 */ /* 0x000fe20004000000 */
[----:B------:R-:W-:Y:S01]  /*06b0*/  IMAD R2, R16, 0x400, R6 ;  /* 0x0000040010027824 */ /* 0x000fe200078e0206 */
[----:B------:R-:W-:Y:S01]  /*06c0*/  LOP3.LUT R3, R3, 0x1c0, RZ, 0xc0, !PT ;  /* 0x000001c003037812 */ /* 0x000fe200078ec0ff */
[----:B------:R-:W-:Y:S01]  /*06d0*/  IMAD.SHL.U32 R0, R12, 0x8, RZ ;  /* 0x000000080c007824 */ /* 0x000fe200078e00ff */
[----:B------:R-:W-:Y:S01]  /*06e0*/  LEA R245, R8, UR7, 0x1 ;  /* 0x0000000708f57c11 */ /* 0x000fe2000f8e08ff */
[----:B------:R-:W-:Y:S01]  /*06f0*/  IMAD.SHL.U32 R6, R13, 0x40, RZ ;  /* 0x000000400d067824 */ /* 0x000fe200078e00ff */
[----:B------:R-:W-:Y:S01]  /*0700*/  LOP3.LUT R244, R5, 0x6, R244, 0xf8, !PT ;  /* 0x0000000605f47812 */ /* 0x000fe200078ef8f4 */
[----:B------:R-:W-:Y:S01]  /*0710*/  IMAD.IADD R197, R7, 0x1, R2 ;  /* 0x0000000107c57824 */ /* 0x000fe200078e0202 */
[--C-:B------:R-:W-:Y:S01]  /*0720*/  SHF.R.U32.HI R2, RZ, 0x3, R3.reuse ;  /* 0x00000003ff027819 */ /* 0x100fe20000011603 */
[----:B------:R-:W-:Y:S01]  /*0730*/  IMAD R238, R16, 0x10, R4 ;  /* 0x0000001010ee7824 */ /* 0x000fe200078e0204 */
[----:B------:R-:W-:Y:S01]  /*0740*/  LOP3.LUT R7, R3, 0x8, R0, 0xf8, !PT ;  /* 0x0000000803077812 */ /* 0x000fe200078ef800 */
[----:B------:R-:W-:Y:S01]  /*0750*/  VIADD R248, R245, 0x40 ;  /* 0x00000040f5f87836 */ /* 0x000fe20000000000 */
[----:B------:R-:W-:Y:S01]  /*0760*/  LOP3.LUT R0, R6, 0xfffffe00, RZ, 0xc0, !PT ;  /* 0xfffffe0006007812 */ /* 0x000fe200078ec0ff */
[----:B------:R-:W-:Y:S01]  /*0770*/  IMAD.U32 R6, RZ, RZ, UR5 ;  /* 0x00000005ff067e24 */ /* 0x000fe2000f8e00ff */
[----:B------:R-:W-:Y:S01]  /*0780*/  LOP3.LUT R3, R2, R11, R3, 0x1e, !PT ;  /* 0x0000000b02037212 */ /* 0x000fe200078e1e03 */
[----:B------:R-:W-:Y:S01]  /*0790*/  USHF.L.U32 UR5, UR52, 0x7, URZ ;  /* 0x0000000734057899 */ /* 0x000fe2000800063f */
[----:B------:R-:W-:Y:S01]  /*07a0*/  LOP3.LUT R2, R7, R2, RZ, 0x3c, !PT ;  /* 0x0000000207027212 */ /* 0x000fe200078e3cff */
[--C-:B------:R-:W-:Y:S01]  /*07b0*/  IMAD R4, R16, 0x400, R0.reuse ;  /* 0x0000040010047824 */ /* 0x100fe200078e0200 */
[----:B------:R-:W-:Y:S01]  /*07c0*/  LOP3.LUT R181, R3, R0, RZ, 0xfc, !PT ;  /* 0x0000000003b57212 */ /* 0x000fe200078efcff */
[----:B------:R-:W-:Y:S01]  /*07d0*/  IMAD R174, R174, 0x400, R0 ;  /* 0x00000400aeae7824 */ /* 0x000fe200078e0200 */
[----:B------:R-:W-:Y:S01]  /*07e0*/  LEA R197, R197, UR4, 0x1 ;  /* 0x00000004c5c57c11 */ /* 0x000fe2000f8e08ff */
[----:B------:R-:W-:Y:S01]  /*07f0*/  IMAD.IADD R180, R4, 0x1, R2 ;  /* 0x0000000104b47824 */ /* 0x000fe200078e0202 */
[----:B------:R-:W-:Y:S01]  /*0800*/  LOP3.LUT R5, R10, R14, R9, 0xf6, !PT ;  /* 0x0000000e0a057212 */ /* 0x000fe200078ef609 */
[----:B------:R-:W-:-:S02]  /*0810*/  IMAD.IADD R174, R2, 0x1, R174 ;  /* 0x0000000102ae7824 */ /* 0x000fc400078e02ae */
[----:B------:R-:W-:Y:S01]  /*0820*/  IMAD.U32 R0, RZ, RZ, UR5 ;  /* 0x00000005ff007e24 */ /* 0x000fe2000f8e00ff */
[----:B------:R-:W-:Y:S01]  /*0830*/  USHF.R.S32.HI UR5, URZ, 0x1f, UR57 ;  /* 0x0000001f3f057899 */ /* 0x000fe20008011439 */
[----:B------:R-:W-:Y:S01]  /*0840*/  IMAD.U32 R2, RZ, RZ, UR6 ;  /* 0x00000006ff027e24 */ /* 0x000fe2000f8e00ff */
[----:B------:R-:W-:Y:S01]  /*0850*/  UIADD3 UR6, UR4, 0xa000, URZ ;  /* 0x0000a00004067890 */ /* 0x000fe2000fffe03f */
[----:B------:R-:W-:Y:S01]  /*0860*/  IMAD.MOV.U32 R4, RZ, RZ, 0x20 ;  /* 0x00000020ff047424 */ /* 0x000fe200078e00ff */
[----:B------:R-:W-:Y:S01]  /*0870*/  LEA R3, R5, UR4, 0x1 ;  /* 0x0000000405037c11 */ /* 0x000fe2000f8e08ff */
[----:B------:R-:W-:Y:S02]  /*0880*/  IMAD.MOV.U32 R2, RZ, RZ, 0x40 ;  /* 0x00000040ff027424 */ /* 0x000fe400078e00ff */
[----:B------:R-:W-:Y:S01]  /*0890*/  IMAD.U32 R0, RZ, RZ, UR5 ;  /* 0x00000005ff007e24 */ /* 0x000fe2000f8e00ff */
[----:B------:R-:W-:Y:S01]  /*08a0*/  SEL R177, R4, 0xffffffe0, !P4 ;  /* 0xffffffe004b17807 */ /* 0x000fe20006000000 */
[C---:B------:R-:W-:Y:S01]  /*08b0*/  @P2 VIADD R248, R245.reuse, 0xffffffc0 ;  /* 0xffffffc0f5f82836 */ /* 0x040fe20000000000 */
[----:B------:R-:W-:Y:S01]  /*08c0*/  SEL R2, R2, 0xffffffc0, !P3 ;  /* 0xffffffc002027807 */ /* 0x000fe20005800000 */
[----:B------:R-:W-:Y:S01]  /*08d0*/  VIADD R251, R245, 0x420 ;  /* 0x00000420f5fb7836 */ /* 0x000fe20000000000 */
[----:B------:R-:W-:Y:S01]  /*08e0*/  LEA R0, R182, UR6, 0x1 ;  /* 0x00000006b6007c11 */ /* 0x000fe2000f8e08ff */
[----:B------:R-:W-:Y:S01]  /*08f0*/  IMAD.IADD R198, R197, 0x1, R195 ;  /* 0x00000001c5c67824 */ /* 0x000fe200078e02c3 */
[----:B------:R-:W-:Y:S01]  /*0900*/  SEL R4, R4, 0xffffffe0, !P1 ;  /* 0xffffffe004047807 */ /* 0x000fe20004800000 */
[----:B------:R-:W-:Y:S01]  /*0910*/  @P1 VIADD R251, R245, 0x3e0 ;  /* 0x000003e0f5fb1836 */ /* 0x000fe20000000000 */
[----:B------:R-:W-:Y:S01]  /*0920*/  LEA R174, R174, UR6, 0x1 ;  /* 0x00000006aeae7c11 */ /* 0x000fe2000f8e08ff */
[----:B------:R-:W-:Y:S01]  /*0930*/  IMAD.IADD R176, R0, 0x1, R2 ;  /* 0x0000000100b07824 */ /* 0x000fe200078e0202 */
[----:B------:R-:W-:Y:S01]  /*0940*/  UIADD3 UR5, UR4, 0x6000, URZ ;  /* 0x0000600004057890 */ /* 0x000fe2000fffe03f */
[----:B------:R-:W-:-:S02]  /*0950*/  IMAD.IADD R196, R197, 0x1, R4 ;  /* 0x00000001c5c47824 */ /* 0x000fc400078e0204 */
[----:B------:R-:W-:Y:S02]  /*0960*/  IMAD.IADD R178, R0, 0x1, R177 ;  /* 0x0000000100b27824 */ /* 0x000fe400078e02b1 */
[----:B------:R-:W-:Y:S02]  /*0970*/  IMAD.IADD R177, R177, 0x1, R176 ;  /* 0x00000001b1b17824 */ /* 0x000fe400078e02b0 */
[C---:B------:R-:W-:Y:S02]  /*0980*/  IMAD.IADD R250, R4.reuse, 0x1, R245 ;  /* 0x0000000104fa7824 */ /* 0x040fe400078e02f5 */
[----:B------:R-:W-:Y:S02]  /*0990*/  IMAD.IADD R195, R195, 0x1, R196 ;  /* 0x00000001c3c37824 */ /* 0x000fe400078e02c4 */
[----:B------:R-:W-:-:S07]  /*09a0*/  IMAD.IADD R249, R4, 0x1, R248 ;  /* 0x0000000104f97824 */ /* 0x000fce00078e02f8 */
.L_x_1189:
        /* <DEDUP_REMOVED lines=16> */
[----:B-1----:R-:W-:Y:S01]  /*0ab0*/  IMAD.U32 R4, RZ, RZ, UR8 ;  /* 0x00000008ff047e24 */ /* 0x002fe2000f8e00ff */
[----:B------:R-:W-:Y:S01]  /*0ac0*/  UISETP.NE.U32.AND UP1, UPT, UR12, URZ, UPT ;  /* 0x0000003f0c00728c */ /* 0x000fe2000bf25070 */
[----:B------:R-:W-:Y:S01]  /*0ad0*/  IMAD.U32 R6, RZ, RZ, UR10 ;  /* 0x0000000aff067e24 */ /* 0x000fe2000f8e00ff */
        /* <DEDUP_REMOVED lines=48> */
.L_x_1119:
        /* <DEDUP_REMOVED lines=11> */
[----:B------:R-:W-:Y:S01]  /*0e90*/  ULDC UR59, c[0x0][0x2d4] ;  /* 0x0000b500003b7ab9 */ /* 0x000fe20000000800 */
[----:B------:R-:W-:Y:S02]  /*0ea0*/  UIMAD UR12, UR58, UR8, URZ ;  /* 0x000000083a0c72a4 */ /* 0x000fe4000f8e023f */
[----:B------:R-:W2:Y:S01]  /*0eb0*/  S2UR UR16, SR_CTAID.X ;  /* 0x00000000001079c3 */ /* 0x000ea20000002500 */
[----:B------:R-:W-:Y:S02]  /*0ec0*/  UIMAD.WIDE.U32 UR20, UR52, UR8, URZ ;  /* 0x00000008341472a5 */ /* 0x000fe4000f8e003f */
[----:B------:R-:W-:-:S02]  /*0ed0*/  UIMAD UR24, UR52, UR9, UR12 ;  /* 0x00000009341872a4 */ /* 0x000fc4000f8e020c */
[----:B------:R-:W-:Y:S01]  /*0ee0*/  UIADD3 UR12, UR13, 0x3f, URZ ;  /* 0x0000003f0d0c7890 */ /* 0x000fe2000fffe03f */
[----:B------:R-:W-:Y:S01]  /*0ef0*/  @!UP2 ULDC.64 UR8, c[0x0][0x418] ;  /* 0x000106000008aab9 */ /* 0x000fe20000000a00 */
[----:B------:R-:W-:Y:S01]  /*0f00*/  ULDC UR28, c[0x0][0x394] ;  /* 0x0000e500001c7ab9 */ /* 0x000fe20000000800 */
[----:B------:R-:W-:Y:S01]  /*0f10*/  @!UP2 UIMAD.WIDE.U32 UR42, UR52, UR8, URZ ;  /* 0x00000008342aa2a5 */ /* 0x000fe2000f8e003f */
[----:B------:R-:W-:Y:S01]  /*0f20*/  ULDC UR30, c[0x0][0x2dc] ;  /* 0x0000b700001e7ab9 */ /* 0x000fe20000000800 */
[----:B------:R-:W-:Y:S01]  /*0f30*/  ULDC UR34, c[0x0][0x270] ;  /* 0x00009c0000227ab9 */ /* 0x000fe20000000800 */
[----:B------:R-:W-:Y:S01]  /*0f40*/  USHF.R.S32.HI UR17, URZ, 0x1f, UR59 ;  /* 0x0000001f3f117899 */ /* 0x000fe2000801143b */
[----:B------:R-:W-:Y:S01]  /*0f50*/  ULDC.64 UR32, c[0x0][0x240] ;  /* 0x0000900000207ab9 */ /* 0x000fe20000000a00 */
[----:B-1----:R-:W-:Y:S01]  /*0f60*/  IABS R6, R7 ;  /* 0x0000000700067213 */ /* 0x002fe20000000000 */
[----:B------:R-:W-:Y:S02]  /*0f70*/  UIMAD.WIDE.U32 UR18, UR6, UR32, URZ ;  /* 0x00000020061272a5 */ /* 0x000fe4000f8e003f */
[----:B------:R-:W-:Y:S01]  /*0f80*/  UISETP.NE.AND UP1, UPT, UR40, -0x1, UPT ;  /* 0xffffffff2800788c */ /* 0x000fe2000bf25270 */
[----:B------:R-:W1:Y:S01]  /*0f90*/  I2F.RP R4, R6 ;  /* 0x0000000600047306 */ /* 0x000e620000209400 */
[----:B------:R-:W-:Y:S01]  /*0fa0*/  USEL UR56, UR20, UR18, !UP2 ;  /* 0x0000001214387287 */ /* 0x000fe2000d000000 */
[----:B------:R-:W-:Y:S01]  /*0fb0*/  ULDC.U8 UR25, c[0x0][0x3d8] ;  /* 0x0000f60000197ab9 */ /* 0x000fe20000000000 */
[----:B--2---:R-:W-:-:S02]  /*0fc0*/  UIMAD.WIDE.U32 UR46, UR16, UR10, URZ ;  /* 0x0000000a102e72a5 */ /* 0x004fc4000f8e003f */
[----:B------:R-:W-:Y:S01]  /*0fd0*/  PLOP3.LUT P0, PT, PT, PT, UP1, 0x80, 0x0 ;  /* 0x000000000000781c */ /* 0x000fe20003f0f018 */
[----:B------:R-:W-:Y:S02]  /*0fe0*/  UIADD3 UR53, UR21, UR24, URZ ;  /* 0x0000001815357290 */ /* 0x000fe4000fffe03f */
[----:B------:R-:W-:Y:S02]  /*0ff0*/  UIMAD UR41, UR16, UR11, UR47 ;  /* 0x0000000b102972a4 */ /* 0x000fe4000f8e022f */
[----:B------:R-:W-:Y:S01]  /*1000*/  USHF.L.U32 UR16, UR52, 0x7, URZ ;  /* 0x0000000734107899 */ /* 0x000fe2000800063f */
[----:B------:R-:W-:Y:S01]  /*1010*/  @UP2 ULDC.64 UR10, c[0x0][0x420] ;  /* 0x00010800000a2ab9 */ /* 0x000fe20000000a00 */
[----:B------:R-:W-:Y:S01]  /*1020*/  UISETP.NE.AND UP3, UPT, UR25, URZ, UPT ;  /* 0x0000003f1900728c */ /* 0x000fe2000bf65270 */
[----:B-1----:R-:W1:Y:S01]  /*1030*/  MUFU.RCP R4, R4 ;  /* 0x0000000400047308 */ /* 0x002e620000001000 */
[----:B------:R-:W-:Y:S02]  /*1040*/  @UP2 UIMAD.WIDE.U32 UR44, UR6, UR10, URZ ;  /* 0x0000000a062c22a5 */ /* 0x000fe4000f8e003f */
[----:B------:R-:W-:-:S02]  /*1050*/  @!UP2 UIMAD UR10, UR58, UR8, URZ ;  /* 0x000000083a0aa2a4 */ /* 0x000fc4000f8e023f */
[----:B------:R-:W-:Y:S02]  /*1060*/  UIADD3 UR8, UR13, 0x80, UR23 ;  /* 0x000000800d087890 */ /* 0x000fe4000fffe017 */
[----:B------:R-:W-:Y:S02]  /*1070*/  USEL UR35, UR16, URZ, UP4 ;  /* 0x0000003f10237287 */ /* 0x000fe4000a000000 */
[----:B------:R-:W-:Y:S02]  /*1080*/  USHF.R.S32.HI UR16, URZ, 0x1f, UR12 ;  /* 0x0000001f3f107899 */ /* 0x000fe4000801140c */
[----:B------:R-:W-:Y:S02]  /*1090*/  @!UP2 UIMAD UR39, UR52, UR9, UR10 ;  /* 0x000000093427a2a4 */ /* 0x000fe4000f8e020a */
[----:B------:R-:W-:Y:S02]  /*10a0*/  UIADD3 UR28, UR8, UR28, -UR7 ;  /* 0x0000001c081c7290 */ /* 0x000fe4000fffe807 */
[----:B------:R-:W-:Y:S01]  /*10b0*/  UIMAD.WIDE UR8, UR30, UR34, URZ ;  /* 0x000000221e0872a5 */ /* 0x000fe2000f8e023f */
[----:B-1----:R-:W-:Y:S01]  /*10c0*/  VIADD R4, R4, 0xffffffe ;  /* 0x0ffffffe04047836 */ /* 0x002fe20000000000 */
[----:B------:R-:W-:-:S02]  /*10d0*/  ULEA.HI UR30, UR16, UR12, URZ, 0x6 ;  /* 0x0000000c101e7291 */ /* 0x000fc4000f8f303f */
[----:B------:R-:W-:Y:S01]  /*10e0*/  UIMAD UR12, UR17, UR52, URZ ;  /* 0x00000034110c72a4 */ /* 0x000fe2000f8e023f */
[----:B------:R-:W1:Y:S01]  /*10f0*/  F2I.FTZ.U32.TRUNC.NTZ R5, R4 ;  /* 0x0000000400057305 */ /* 0x000e62000021f000 */
[----:B------:R-:W-:Y:S02]  /*1100*/  @UP2 UIMAD UR54, UR6, UR11, UR45 ;  /* 0x0000000b063622a4 */ /* 0x000fe4000f8e022d */
[----:B------:R-:W-:Y:S02]  /*1110*/  UIMAD.WIDE.U32 UR10, UR52, UR59, URZ ;  /* 0x0000003b340a72a5 */ /* 0x000fe4000f8e003f */
[----:B------:R-:W-:Y:S02]  /*1120*/  UIMAD UR12, UR58, UR59, UR12 ;  /* 0x0000003b3a0c72a4 */ /* 0x000fe4000f8e020c */
[----:B------:R-:W-:Y:S02]  /*1130*/  UIMAD.WIDE.U32 UR16, UR8, UR10, URZ ;  /* 0x0000000a081072a5 */ /* 0x000fe4000f8e003f */
[----:B------:R-:W-:-:S02]  /*1140*/  UIMAD UR18, UR9, UR10, URZ ;  /* 0x0000000a091272a4 */ /* 0x000fc4000f8e023f */
[----:B------:R-:W-:Y:S02]  /*1150*/  UIADD3 UR10, UR11, UR12, URZ ;  /* 0x0000000c0b0a7290 */ /* 0x000fe4000fffe03f */
[----:B------:R-:W-:Y:S01]  /*1160*/  UIADD3 UR12, UR28, 0x3f, URZ ;  /* 0x0000003f1c0c7890 */ /* 0x000fe2000fffe03f */
[----:B-1----:R-:W-:Y:S01]  /*1170*/  IADD3 R0, RZ, -R5, RZ ;  /* 0x80000005ff007210 */ /* 0x002fe20007ffe0ff */
[----:B------:R-:W-:Y:S01]  /*1180*/  IMAD.MOV.U32 R4, RZ, RZ, RZ ;  /* 0x000000ffff047224 */ /* 0x000fe200078e00ff */
[----:B------:R-:W-:Y:S02]  /*1190*/  UIMAD UR10, UR8, UR10, UR18 ;  /* 0x0000000a080a72a4 */ /* 0x000fe4000f8e0212 */
[----:B------:R-:W-:Y:S01]  /*11a0*/  UIMAD.WIDE.U32 UR20, UR8, UR6, URZ ;  /* 0x00000006081472a5 */ /* 0x000fe2000f8e003f */
[----:B------:R-:W-:Y:S01]  /*11b0*/  IMAD R0, R0, R6, RZ ;  /* 0x0000000600007224 */ /* 0x000fe200078e02ff */
[----:B------:R-:W-:Y:S02]  /*11c0*/  USHF.R.S32.HI UR18, URZ, 0x1f, UR12 ;  /* 0x0000001f3f127899 */ /* 0x000fe4000801140c */
[----:B------:R-:W-:Y:S01]  /*11d0*/  USEL UR55, UR16, UR20, !UP2 ;  /* 0x0000001410377287 */ /* 0x000fe2000d000000 */
[----:B------:R-:W-:Y:S01]  /*11e0*/  IMAD.HI.U32 R0, R5, R0, R4 ;  /* 0x0000000005007227 */ /* 0x000fe200078e0004 */
[----:B------:R-:W-:-:S02]  /*11f0*/  ULEA.HI UR12, UR18, UR12, URZ, 0x6 ;  /* 0x0000000c120c7291 */ /* 0x000fc4000f8f303f */
[----:B------:R-:W-:Y:S02]  /*1200*/  UIMAD UR29, UR6, UR33, URZ ;  /* 0x00000021061d72a4 */ /* 0x000fe4000f8e023f */
[----:B------:R-:W-:Y:S01]  /*1210*/  UIMAD UR16, UR9, UR6, URZ ;  /* 0x00000006091072a4 */ /* 0x000fe2000f8e023f */
[----:B------:R-:W-:Y:S01]  /*1220*/  IMAD.HI.U32 R0, R0, R2, RZ ;  /* 0x0000000200007227 */ /* 0x000fe200078e00ff */
[----:B------:R-:W-:Y:S02]  /*1230*/  @UP1 UIADD3 UR26, UR36, UR40, URZ ;  /* 0x00000028241a1290 */ /* 0x000fe4000fffe03f */
[----:B------:R-:W-:Y:S02]  /*1240*/  UIADD3 UR51, UR17, UR10, URZ ;  /* 0x0000000a11337290 */ /* 0x000fe4000fffe03f */
[----:B------:R-:W-:Y:S01]  /*1250*/  IADD3 R4, -R0, RZ, RZ ;  /* 0x000000ff00047210 */ /* 0x000fe20007ffe1ff */
[----:B------:R-:W-:Y:S01]  /*1260*/  @UP1 ULDC.64 UR24, c[0x0][0x248] ;  /* 0x0000920000181ab9 */ /* 0x000fe20000000a00 */
[----:B------:R-:W-:-:S02]  /*1270*/  USHF.R.S32.HI UR18, URZ, 0x6, UR30 ;  /* 0x000000063f127899 */ /* 0x000fc4000801141e */
[----:B------:R-:W-:Y:S01]  /*1280*/  USHF.R.S32.HI UR12, URZ, 0x6, UR12 ;  /* 0x000000063f0c7899 */ /* 0x000fe2000801140c */
[C---:B------:R-:W-:Y:S01]  /*1290*/  IMAD R2, R6.reuse, R4, R2 ;  /* 0x0000000406027224 */ /* 0x040fe200078e0202 */
[----:B------:R-:W-:Y:S02]  /*12a0*/  @UP2 UIADD3 UR53, UR19, UR29, URZ ;  /* 0x0000001d13352290 */ /* 0x000fe4000fffe03f */
[----:B------:R-:W-:Y:S01]  /*12b0*/  @UP2 UIADD3 UR51, UR21, UR16, URZ ;  /* 0x0000001015332290 */ /* 0x000fe2000fffe03f */
[----:B------:R-:W-:Y:S01]  /*12c0*/  ULDC UR48, c[0x0][0x2c4] ;  /* 0x0000b10000307ab9 */ /* 0x000fe20000000800 */
[----:B------:R-:W-:Y:S01]  /*12d0*/  @UP1 UIMAD.WIDE.U32 UR16, UR26, UR24, URZ ;  /* 0x000000181a1012a5 */ /* 0x000fe2000f8e003f */
[----:B------:R-:W-:Y:S01]  /*12e0*/  ISETP.GT.U32.AND P2, PT, R6, R2, PT ;  /* 0x000000020600720c */ /* 0x000fe20003f44070 */
[----:B------:R-:W-:Y:S02]  /*12f0*/  @UP1 UIMAD UR19, UR26, UR25, URZ ;  /* 0x000000191a1312a4 */ /* 0x000fe4000f8e023f */
[----:B------:R-:W-:-:S02]  /*1300*/  @UP3 UIMAD UR20, UR52, UR48, URZ ;  /* 0x00000030341432a4 */ /* 0x000fc4000f8e023f */
[----:B------:R-:W-:Y:S02]  /*1310*/  UISETP.LT.AND UP0, UPT, UR18, UR12, UPT ;  /* 0x0000000c1200728c */ /* 0x000fe4000bf01270 */
[----:B------:R-:W-:Y:S02]  /*1320*/  @UP1 UIADD3 UR38, UR17, UR19, URZ ;  /* 0x0000001311261290 */ /* 0x000fe4000fffe03f */
[----:B------:R-:W-:Y:S02]  /*1330*/  @!UP3 UIMAD UR19, UR52, UR34, UR57 ;  /* 0x000000223413b2a4 */ /* 0x000fe4000f8e0239 */
[----:B------:R-:W-:Y:S02]  /*1340*/  @UP3 USEL UR17, UR20, UR6, !UP2 ;  /* 0x0000000614113287 */ /* 0x000fe4000d000000 */
[----:B------:R-:W-:Y:S01]  /*1350*/  USEL UR34, UR18, UR12, UP0 ;  /* 0x0000000c12227287 */ /* 0x000fe20008000000 */
[----:B------:R-:W-:Y:S01]  /*1360*/  @!P2 IMAD.IADD R2, R2, 0x1, -R6 ;  /* 0x000000010202a824 */ /* 0x000fe200078e0a06 */
[----:B------:R-:W-:Y:S01]  /*1370*/  @UP1 UIADD3 UR27, UR36, UR40, URZ ;  /* 0x00000028241b1290 */ /* 0x000fe2000fffe03f */
[----:B------:R-:W-:Y:S01]  /*1380*/  @UP1 UMOV UR37, UR16 ;  /* 0x0000001000251c82 */ /* 0x000fe20008000000 */
[----:B------:R-:W-:Y:S01]  /*1390*/  @UP3 ULDC UR16, c[0x0][0x2e4] ;  /* 0x0000b90000103ab9 */ /* 0x000fe20000000800 */
[----:B------:R-:W-:Y:S01]  /*13a0*/  USHF.L.U64.HI UR31, UR52, 0x7, UR58 ;  /* 0x00000007341f7899 */ /* 0x000fe2000801023a */
[----:B------:R-:W-:Y:S01]  /*13b0*/  ISETP.GE.U32.AND P3, PT, R2, R6, PT ;  /* 0x000000060200720c */ /* 0x000fe20003f66070 */
[----:B------:R-:W-:Y:S01]  /*13c0*/  @UP1 ULDC.64 UR10, c[0x0][0x250] ;  /* 0x00009400000a1ab9 */ /* 0x000fe20000000a00 */
[----:B------:R-:W-:Y:S01]  /*13d0*/  @UP3 UIMAD UR49, UR57, UR16, UR17 ;  /* 0x00000010393132a4 */ /* 0x000fe2000f8e0211 */
[----:B------:R-:W-:Y:S01]  /*13e0*/  LOP3.LUT R2, R7, UR57, RZ, 0x3c, !PT ;  /* 0x0000003907027c12 */ /* 0x000fe2000f8e3cff */
[----:B------:R-:W-:-:S02]  /*13f0*/  ULEA UR12, UR34, 0xffffffc0, 0x6 ;  /* 0xffffffc0220c7891 */ /* 0x000fc4000f8e303f */
[----:B------:R-:W-:Y:S02]  /*1400*/  @UP1 UIMAD.WIDE.U32 UR16, UR27, UR10, URZ ;  /* 0x0000000a1b1012a5 */ /* 0x000fe4000f8e003f */
[----:B------:R-:W-:Y:S02]  /*1410*/  @!UP3 UIMAD UR49, UR19, UR48, URZ ;  /* 0x000000301331b2a4 */ /* 0x000fe4000f8e023f */
[----:B------:R-:W-:Y:S02]  /*1420*/  USEL UR19, UR31, URZ, UP4 ;  /* 0x0000003f1f137287 */ /* 0x000fe4000a000000 */
[----:B------:R-:W-:Y:S02]  /*1430*/  @UP1 UIMAD UR18, UR27, UR11, URZ ;  /* 0x0000000b1b1212a4 */ /* 0x000fe4000f8e023f */
[----:B------:R-:W-:Y:S02]  /*1440*/  USHF.R.S32.HI UR31, URZ, 0x1f, UR12 ;  /* 0x0000001f3f1f7899 */ /* 0x000fe4000801140c */
[----:B------:R-:W-:-:S02]  /*1450*/  UIADD3 UR20, UP0, UR12, UR35, URZ ;  /* 0x000000230c147290 */ /* 0x000fc4000ff1e03f */
        /* <DEDUP_REMOVED lines=17> */
.L_x_1121:
        /* <DEDUP_REMOVED lines=13> */
.L_x_1122:
        /* <DEDUP_REMOVED lines=8> */
[----:B------:R-:W-:Y:S01]  /*16c0*/  ULDC UR16, c[0x0][0x2dc] ;  /* 0x0000b70000107ab9 */ /* 0x000fe20000000800 */
[----:B------:R-:W-:-:S02]  /*16d0*/  UIMAD.WIDE.U32 UR8, UR8, UR20, URZ ;  /* 0x00000014080872a5 */ /* 0x000fc4000f8e003f */
[----:B------:R-:W-:Y:S01]  /*16e0*/  @!P1 IMAD.MOV R11, RZ, RZ, -R11 ;  /* 0x000000ffff0b9224 */ /* 0x000fe200078e0a0b */
[----:B------:R-:W-:Y:S01]  /*16f0*/  PLOP3.LUT P1, PT, PT, PT, UP3, 0x80, 0x0 ;  /* 0x000000000000781c */ /* 0x000fe20003f2f038 */
[----:B------:R-:W-:Y:S01]  /*1700*/  UIMAD UR16, UR57, UR16, URZ ;  /* 0x00000010391072a4 */ /* 0x000fe2000f8e023f */
[----:B------:R-:W-:Y:S01]  /*1710*/  @!P2 LOP3.LUT R11, RZ, R7, RZ, 0x33, !PT ;  /* 0x00000007ff0ba212 */ /* 0x000fe200078e33ff */
[----:B------:R-:W-:Y:S02]  /*1720*/  UISETP.NE.AND UP0, UPT, UR18, URZ, UPT ;  /* 0x0000003f1200728c */ /* 0x000fe4000bf05270 */
[----:B------:R-:W-:Y:S01]  /*1730*/  UIADD3 UR19, UR9, UR17, URZ ;  /* 0x0000001109137290 */ /* 0x000fe2000fffe03f */
[----:B------:R-:W-:Y:S01]  /*1740*/  SHF.R.S32.HI R17, RZ, 0x1f, R11 ;  /* 0x0000001fff117819 */ /* 0x000fe2000001140b */
[----:B------:R-:W-:Y:S01]  /*1750*/  USHF.R.S32.HI UR29, URZ, 0x1f, UR23 ;  /* 0x0000001f3f1d7899 */ /* 0x000fe20008011417 */
        /* <DEDUP_REMOVED lines=13> */
.L_x_1123:
[----:B------:R-:W-:Y:S02]  /*1830*/  ULDC UR6, c[0x0][0x270] ;  /* 0x00009c0000067ab9 */ /* 0x000fe40000000800 */
[----:B------:R-:W-:-:S04]  /*1840*/  UIMAD UR6, UR52, UR6, UR57 ;  /* 0x00000006340672a4 */ /* 0x000fc8000f8e0239 */
[----:B------:R-:W-:-:S12]  /*1850*/  UIMAD UR6, UR6, UR59, URZ ;  /* 0x0000003b060672a4 */ /* 0x000fd8000f8e023f */
.L_x_1124:
[----:B------:R-:W1:Y:S01]  /*1860*/  S2R R21, SR_TID.X ;  /* 0x0000000000157919 */ /* 0x000e620000002100 */
[----:B------:R-:W-:Y:S01]  /*1870*/  ULDC UR18, c[0x0][0x2dc] ;  /* 0x0000b70000127ab9 */ /* 0x000fe20000000800 */
[----:B------:R-:W-:Y:S01]  /*1880*/  ULDC UR20, c[0x0][0x270] ;  /* 0x00009c0000147ab9 */ /* 0x000fe20000000800 */
[----:B------:R-:W2:Y:S01]  /*1890*/  LDC.64 R12, c[0x0][0x420] ;  /* 0x00010800ff0c7b82 */ /* 0x000ea20000000a00 */
[----:B------:R-:W-:Y:S01]  /*18a0*/  UIMAD UR30, UR18, UR20, URZ ;  /* 0x00000014121e72a4 */ /* 0x000fe2000f8e023f */
[--C-:B------:R-:W-:Y:S01]  /*18b0*/  SHF.R.S32.HI R247, RZ, 0x1f, R193.reuse ;  /* 0x0000001ffff77819 */ /* 0x100fe200000114c1 */
[----:B------:R-:W-:Y:S01]  /*18c0*/  UIADD3 UR41, UR12, UR6, URZ ;  /* 0x000000060c297290 */ /* 0x000fe2000fffe03f */
[----:B------:R-:W-:Y:S01]  /*18d0*/  IMAD.MOV.U32 R246, RZ, RZ, R193 ;  /* 0x000000fffff67224 */ /* 0x000fe200078e00c1 */
[----:B------:R-:W-:Y:S01]  /*18e0*/  USHF.L.U32 UR28, UR30, 0x6, URZ ;  /* 0x000000061e1c7899 */ /* 0x000fe2000800063f */
[----:B------:R-:W-:Y:S01]  /*18f0*/  BSSY B1, `(.L_x_1120) ;  /* 0x00007ab000017945 */ /* 0x000fe20003800000 */
[----:B------:R-:W-:-:S02]  /*1900*/  UIADD3 UR6, -UR7, UR13, UR23 ;  /* 0x0000000d07067290 */ /* 0x000fc4000fffe117 */
[----:B------:R-:W-:Y:S02]  /*1910*/  USHF.R.S32.HI UR18, URZ, 0x1f, UR28 ;  /* 0x0000001f3f127899 */ /* 0x000fe4000801141c */
[----:B------:R-:W-:Y:S01]  /*1920*/  UIADD3 UR16, UP3, UP2, UR8, UR28, UR16 ;  /* 0x0000001c08107290 */ /* 0x000fe2000fa7e010 */
[----:B------:R-:W-:Y:S01]  /*1930*/  ULDC UR42, c[0x0][0x398] ;  /* 0x0000e600002a7ab9 */ /* 0x000fe20000000800 */
[----:B------:R-:W-:Y:S02]  /*1940*/  USHF.R.S32.HI UR43, URZ, 0x1f, UR57 ;  /* 0x0000001f3f2b7899 */ /* 0x000fe40008011439 */
[----:B------:R-:W-:Y:S02]  /*1950*/  UIADD3.X UR18, UR19, UR18, UR26, UP3, UP2 ;  /* 0x0000001213127290 */ /* 0x000fe40009fe441a */
[----:B------:R-:W-:Y:S02]  /*1960*/  UIADD3 UR16, UP3, UP2, UR35, UR16, UR55 ;  /* 0x0000001023107290 */ /* 0x000fe4000fa7e037 */
[----:B------:R-:W-:Y:S01]  /*1970*/  UIADD3 UR6, UR6, -UR42, URZ ;  /* 0x8000002a06067290 */ /* 0x000fe2000fffe03f */
[----:B------:R-:W-:Y:S01]  /*1980*/  ULDC.64 UR26, c[0x0][0x400] ;  /* 0x00010000001a7ab9 */ /* 0x000fe20000000a00 */
[----:B------:R-:W-:-:S02]  /*1990*/  ULDC.64 UR8, c[0x0][0x428] ;  /* 0x00010a0000087ab9 */ /* 0x000fc40000000a00 */
[----:B------:R-:W-:Y:S01]  /*19a0*/  USHF.R.S32.HI UR35, URZ, 0x1f, UR6 ;  /* 0x0000001f3f237899 */ /* 0x000fe20008011406 */
[----:B--2---:R-:W-:Y:S01]  /*19b0*/  IMAD R9, R12, UR31, RZ ;  /* 0x0000001f0c097c24 */ /* 0x004fe2000f8e02ff */
[----:B------:R-:W-:Y:S01]  /*19c0*/  ULDC.64 UR20, c[0x0][0x258] ;  /* 0x0000960000147ab9 */ /* 0x000fe20000000a00 */
[----:B------:R-:W-:Y:S01]  /*19d0*/  UIMAD UR19, UR43, UR8, URZ ;  /* 0x000000082b1372a4 */ /* 0x000fe2000f8e023f */
[----:B-1----:R-:W-:Y:S01]  /*19e0*/  SHF.R.S32.HI R20, RZ, 0x1f, R21 ;  /* 0x0000001fff147819 */ /* 0x002fe20000011415 */
[----:B------:R-:W-:Y:S01]  /*19f0*/  ULEA.HI UR35, UR35, UR6, URZ, 0x6 ;  /* 0x0000000623237291 */ /* 0x000fe2000f8f303f */
[----:B------:R-:W-:Y:S01]  /*1a00*/  IMAD R9, R13, UR12, R9 ;  /* 0x0000000c0d097c24 */ /* 0x000fe2000f8e0209 */
[----:B------:R-:W-:Y:S01]  /*1a10*/  UIMAD UR9, UR57, UR9, UR19 ;  /* 0x00000009390972a4 */ /* 0x000fe2000f8e0213 */
[CC--:B------:R-:W-:Y:S01]  /*1a20*/  LEA.HI R4, R20.reuse, R21.reuse, RZ, 0x5 ;  /* 0x0000001514047211 */ /* 0x0c0fe200078f28ff */
[----:B------:R-:W-:Y:S01]  /*1a30*/  USHF.R.S32.HI UR35, URZ, 0x6, UR35 ;  /* 0x000000063f237899 */ /* 0x000fe20008011423 */
[----:B------:R-:W-:Y:S01]  /*1a40*/  LEA.HI R2, R20, R21, RZ, 0x3 ;  /* 0x0000001514027211 */ /* 0x000fe200078f18ff */
[----:B------:R-:W-:Y:S01]  /*1a50*/  ULDC.64 UR44, c[0x0][0x2b0] ;  /* 0x0000ac00002c7ab9 */ /* 0x000fe20000000a00 */
[----:B------:R-:W-:-:S02]  /*1a60*/  LOP3.LUT R0, R4, 0xffffffe0, RZ, 0xc0, !PT ;  /* 0xffffffe004007812 */ /* 0x000fc400078ec0ff */
[----:B------:R-:W-:-:S03]  /*1a70*/  SHF.R.S32.HI R4, RZ, 0x5, R4 ;  /* 0x00000005ff047819 */ /* 0x000fc60000011404 */
[----:B------:R-:W-:-:S04]  /*1a80*/  IMAD.IADD R0, R21, 0x1, -R0 ;  /* 0x0000000115007824 */ /* 0x000fc800078e0a00 */
[----:B------:R-:W-:Y:S01]  /*1a90*/  IMAD R8, R4, UR30, R0 ;  /* 0x0000001e04087c24 */ /* 0x000fe2000f8e0200 */
[----:B------:R-:W-:Y:S02]  /*1aa0*/  SHF.R.S32.HI R0, RZ, 0x3, R2 ;  /* 0x00000003ff007819 */ /* 0x000fe40000011402 */
[----:B------:R-:W-:Y:S01]  /*1ab0*/  IADD3 R4, P1, R193, UR17, RZ ;  /* 0x00000011c1047c10 */ /* 0x000fe2000ff3e0ff */
[----:B------:R-:W-:Y:S01]  /*1ac0*/  UIADD3.X UR17, UR39, UR18, UR51, UP3, UP2 ;  /* 0x0000001227117290 */ /* 0x000fe20009fe4433 */
[----:B------:R-:W-:Y:S01]  /*1ad0*/  SHF.R.S32.HI R19, RZ, 0x1f, R0 ;  /* 0x0000001fff137819 */ /* 0x000fe20000011400 */
[----:B------:R-:W-:Y:S01]  /*1ae0*/  UISETP.LT.AND UP2, UPT, URZ, UR35, UPT ;  /* 0x000000233f00728c */ /* 0x000fe2000bf41270 */
[----:B------:R-:W-:Y:S01]  /*1af0*/  IADD3 R2, P2, R0, UR12, RZ ;  /* 0x0000000c00027c10 */ /* 0x000fe2000ff5e0ff */
[----:B------:R-:W-:Y:S01]  /*1b00*/  ULDC.64 UR18, c[0x0][0x3e0] ;  /* 0x0000f80000127ab9 */ /* 0x000fe20000000a00 */
[----:B------:R-:W-:Y:S01]  /*1b10*/  IADD3.X R5, R247, UR54, RZ, P1, !PT ;  /* 0x00000036f7057c10 */ /* 0x000fe20008ffe4ff */
[----:B------:R-:W-:Y:S01]  /*1b20*/  USEL UR35, URZ, UR35, !UP2 ;  /* 0x000000233f237287 */ /* 0x000fe2000d000000 */
[----:B------:R-:W-:Y:S01]  /*1b30*/  IADD3.X R6, R19, UR31, RZ, P2, !PT ;  /* 0x0000001f13067c10 */ /* 0x000fe200097fe4ff */
[----:B------:R-:W-:-:S02]  /*1b40*/  IMAD.WIDE.U32 R4, R12, UR12, R4 ;  /* 0x0000000c0c047c25 */ /* 0x000fc4000f8e0004 */
[----:B------:R-:W-:Y:S02]  /*1b50*/  UISETP.GT.AND UP2, UPT, UR34, UR35, UPT ;  /* 0x000000232200728c */ /* 0x000fe4000bf44270 */
[----:B------:R-:W-:Y:S02]  /*1b60*/  IMAD R6, R6, UR32, RZ ;  /* 0x0000002006067c24 */ /* 0x000fe4000f8e02ff */
[----:B------:R-:W-:Y:S02]  /*1b70*/  IMAD.IADD R5, R5, 0x1, R9 ;  /* 0x0000000105057824 */ /* 0x000fe400078e0209 */
[C---:B------:R-:W-:Y:S02]  /*1b80*/  IMAD R10, R2.reuse, UR33, R6 ;  /* 0x00000021020a7c24 */ /* 0x040fe4000f8e0206 */
[----:B------:R-:W-:Y:S01]  /*1b90*/  IMAD.WIDE.U32 R6, R2, UR32, R246 ;  /* 0x0000002002067c25 */ /* 0x000fe2000f8e00f6 */
[----:B------:R-:W-:Y:S01]  /*1ba0*/  IADD3 R2, P1, R8, UR16, RZ ;  /* 0x0000001008027c10 */ /* 0x000fe2000ff3e0ff */
[----:B------:R-:W-:-:S03]  /*1bb0*/  UIMAD UR16, UR43, UR20, URZ ;  /* 0x000000142b1072a4 */ /* 0x000fc6000f8e023f */
[----:B------:R-:W-:Y:S01]  /*1bc0*/  LEA.HI.X.SX32 R8, R8, UR17, 0x1, P1 ;  /* 0x0000001108087c11 */ /* 0x000fe200088f0eff */
[----:B------:R-:W-:Y:S01]  /*1bd0*/  UIMAD UR21, UR57, UR21, UR16 ;  /* 0x00000015391572a4 */ /* 0x000fe2000f8e0210 */
[----:B------:R-:W-:Y:S01]  /*1be0*/  LEA R190, P1, R2, UR26, 0x2 ;  /* 0x0000001a02be7c11 */ /* 0x000fe2000f8210ff */
[----:B------:R-:W-:Y:S01]  /*1bf0*/  UIADD3 UR16, UR12, UR49, URZ ;  /* 0x000000310c107290 */ /* 0x000fe2000fffe03f */
[----:B------:R-:W-:Y:S02]  /*1c00*/  IADD3 R6, P2, R6, UR56, RZ ;  /* 0x0000003806067c10 */ /* 0x000fe4000ff5e0ff */
[----:B------:R-:W-:Y:S01]  /*1c10*/  LEA.HI.X R189, R2, UR27, R8, 0x2, P1 ;  /* 0x0000001b02bd7c11 */ /* 0x000fe200088f1408 */
[----:B------:R-:W-:Y:S01]  /*1c20*/  IMAD.U32 R2, RZ, RZ, UR8 ;  /* 0x00000008ff027e24 */ /* 0x000fe2000f8e00ff */
[----:B------:R-:W-:Y:S01]  /*1c30*/  IADD3.X R7, R7, UR53, R10, P2, !PT ;  /* 0x0000003507077c10 */ /* 0x000fe200097fe40a */
[----:B------:R-:W-:Y:S01]  /*1c40*/  IMAD.U32 R8, RZ, RZ, UR20 ;  /* 0x00000014ff087e24 */ /* 0x000fe2000f8e00ff */
[----:B------:R-:W-:Y:S01]  /*1c50*/  ULDC.64 UR26, c[0x0][0x478] ;  /* 0x00011e00001a7ab9 */ /* 0x000fe20000000a00 */
[----:B------:R-:W-:Y:S01]  /*1c60*/  IMAD.WIDE.U32 R4, R2, UR57, R4 ;  /* 0x0000003902047c25 */ /* 0x000fe2000f8e0004 */
[----:B------:R-:W-:-:S03]  /*1c70*/  UIMAD.WIDE UR16, UR16, 0x4, UR44 ;  /* 0x00000004101078a5 */ /* 0x000fc6000f8e022c */
[----:B------:R-:W-:-:S04]  /*1c80*/  IMAD.WIDE.U32 R6, R8, UR57, R6 ;  /* 0x0000003908067c25 */ /* 0x000fc8000f8e0006 */
[----:B------:R-:W-:Y:S01]  /*1c90*/  VIADD R5, R5, UR9 ;  /* 0x0000000905057c36 */ /* 0x000fe20008000000 */
[----:B------:R-:W-:Y:S01]  /*1ca0*/  ULDC.64 UR8, c[0x0][0x210] ;  /* 0x0000840000087ab9 */ /* 0x000fe20000000a00 */
[----:B------:R-:W-:Y:S01]  /*1cb0*/  VIADD R7, R7, UR21 ;  /* 0x0000001507077c36 */ /* 0x000fe20008000000 */
[----:B------:R-:W-:Y:S01]  /*1cc0*/  LEA R202, P1, R6, UR8, 0x1 ;  /* 0x0000000806ca7c11 */ /* 0x000fe2000f8208ff */
[-C--:B------:R-:W-:Y:S01]  /*1cd0*/  IMAD R2, R19, R12.reuse, RZ ;  /* 0x0000000c13027224 */ /* 0x080fe200078e02ff */
[----:B------:R-:W-:Y:S01]  /*1ce0*/  UIMAD.WIDE UR20, UR41, 0x4, UR26 ;  /* 0x00000004291478a5 */ /* 0x000fe2000f8e021a */
[----:B------:R-:W-:Y:S01]  /*1cf0*/  IMAD.WIDE.U32 R4, R0, R12, R4 ;  /* 0x0000000c00047225 */ /* 0x000fe200078e0004 */
[----:B------:R-:W-:Y:S01]  /*1d00*/  LEA.HI.X R203, R6, UR9, R7, 0x1, P1 ;  /* 0x0000000906cb7c11 */ /* 0x000fe200088f0c07 */
[----:B------:R-:W-:Y:S01]  /*1d10*/  UIADD3 UR8, UR34, -0x1, URZ ;  /* 0xffffffff22087890 */ /* 0x000fe2000fffe03f */
[----:B------:R-:W-:Y:S01]  /*1d20*/  PLOP3.LUT P1, PT, PT, PT, UP2, 0x80, 0x0 ;  /* 0x000000000000781c */ /* 0x000fe20003f2f028 */
[----:B------:R-:W-:Y:S01]  /*1d30*/  IMAD R2, R0, R13, R2 ;  /* 0x0000000d00027224 */ /* 0x000fe200078e0202 */
[----:B------:R-:W-:Y:S01]  /*1d40*/  LEA R200, P2, R4, UR18, 0x1 ;  /* 0x0000001204c87c11 */ /* 0x000fe2000f8408ff */
[----:B------:R-:W-:-:S02]  /*1d50*/  UMOV UR18, UR16 ;  /* 0x0000001000127c82 */ /* 0x000fc40008000000 */
[----:B------:R-:W-:-:S05]  /*1d60*/  IMAD.IADD R2, R5, 0x1, R2 ;  /* 0x0000000105027824 */ /* 0x000fca00078e0202 */
        /* <DEDUP_REMOVED lines=22> */
.L_x_1126:
[----:B------:R-:W-:Y:S02]  /*1ed0*/  @UP1 UIADD3 UR11, UR36, UR40, URZ ;  /* 0x00000028240b1290 */ /* 0x000fe4000fffe03f */
[----:B------:R-:W-:-:S03]  /*1ee0*/  UIMAD UR10, UR22, -0x80, UR7 ;  /* 0xffffff80160a78a4 */ /* 0x000fc6000f8e0207 */
[----:B------:R-:W-:Y:S02]  /*1ef0*/  @UP1 ULDC.64 UR6, c[0x0][0x458] ;  /* 0x0001160000061ab9 */ /* 0x000fe40000000a00 */
        /* <DEDUP_REMOVED lines=17> */
.L_x_1127:
        /* <DEDUP_REMOVED lines=35> */
.L_x_1129:
[----:B------:R-:W-:Y:S05]  /*2240*/  BSYNC B0 ;  /* 0x0000000000007941 */ /* 0x000fea0003800000 */
.L_x_1128:
        /* <DEDUP_REMOVED lines=14> */
.L_x_1131:
[----:B------:R-:W-:Y:S05]  /*2330*/  BSYNC B0 ;  /* 0x0000000000007941 */ /* 0x000fea0003800000 */
.L_x_1130:
        /* <DEDUP_REMOVED lines=14> */
.L_x_1133:
[----:B------:R-:W-:Y:S05]  /*2420*/  BSYNC B0 ;  /* 0x0000000000007941 */ /* 0x000fea0003800000 */
.L_x_1132:
        /* <DEDUP_REMOVED lines=14> */
.L_x_1135:
[----:B------:R-:W-:Y:S05]  /*2510*/  BSYNC B0 ;  /* 0x0000000000007941 */ /* 0x000fea0003800000 */
.L_x_1134:
        /* <DEDUP_REMOVED lines=26> */
.L_x_1137:
[----:B------:R-:W-:Y:S05]  /*26c0*/  BSYNC B0 ;  /* 0x0000000000007941 */ /* 0x000fea0003800000 */
.L_x_1136:
        /* <DEDUP_REMOVED lines=14> */
.L_x_1139:
[----:B------:R-:W-:Y:S05]  /*27b0*/  BSYNC B0 ;  /* 0x0000000000007941 */ /* 0x000fea0003800000 */
.L_x_1138:
        /* <DEDUP_REMOVED lines=14> */
.L_x_1141:
[----:B------:R-:W-:Y:S05]  /*28a0*/  BSYNC B0 ;  /* 0x0000000000007941 */ /* 0x000fea0003800000 */
.L_x_1140:
        /* <DEDUP_REMOVED lines=14> */
.L_x_1125:
[----:B------:R-:W-:Y:S01]  /*2990*/  PLOP3.LUT P4, PT, PT, PT, UP0, 0x80, 0x0 ;  /* 0x000000000000781c */ /* 0x000fe20003f8f008 */
[----:B------:R-:W-:Y:S01]  /*29a0*/  UIMAD UR6, UR29, UR10, URZ ;  /* 0x0000000a1d0672a4 */ /* 0x000fe2000f8e023f */
[----:B------:R-:W-:Y:S01]  /*29b0*/  IMAD.U32 R4, RZ, RZ, UR10 ;  /* 0x0000000aff047e24 */ /* 0x000fe2000f8e00ff */
[----:B------:R-:W-:Y:S01]  /*29c0*/  UIMAD UR9, UR22, -0x80, UR7 ;  /* 0xffffff80160978a4 */ /* 0x000fe2000f8e0207 */
[----:B------:R-:W-:Y:S01]  /*29d0*/  VIADD R6, R0, 0x60 ;  /* 0x0000006000067836 */ /* 0x000fe20000000000 */
[----:B------:R-:W-:Y:S01]  /*29e0*/  UIMAD UR6, UR23, UR11, UR6 ;  /* 0x0000000b170672a4 */ /* 0x000fe2000f8e0206 */
[----:B------:R-:W-:Y:S01]  /*29f0*/  IMAD.WIDE.U32 R4, R4, UR23, R246 ;  /* 0x0000001704047c25 */ /* 0x000fe2000f8e00f6 */
[----:B------:R-:W-:Y:S01]  /*2a00*/  ULDC.64 UR26, c[0x0][0x268] ;  /* 0x00009a00001a7ab9 */ /* 0x000fe20000000a00 */
[----:B------:R-:W-:-:S05]  /*2a10*/  ULEA.HI UR12, UR8, UR8, URZ, 0x1 ;  /* 0x00000008080c7291 */ /* 0x000fca000f8f083f */
[----:B------:R-:W-:Y:S01]  /*2a20*/  @P4 BAR.SYNC.DEFER_BLOCKING 0x0 ;  /* 0x0000000000004b1d */ /* 0x000fe20000010000 */
[----:B------:R-:W-:Y:S01]  /*2a30*/  IMAD.U32 R2, RZ, RZ, UR6 ;  /* 0x00000006ff027e24 */ /* 0x000fe2000f8e00ff */
[----:B------:R-:W-:Y:S01]  /*2a40*/  IADD3 R4, P0, R4, UR48, RZ ;  /* 0x0000003004047c10 */ /* 0x000fe2000ff1e0ff */
[----:B------:R-:W-:Y:S01]  /*2a50*/  ULOP3.LUT UR12, UR12, 0xfffffffe, URZ, 0xc0, !UPT ;  /* 0xfffffffe0c0c7892 */ /* 0x000fe2000f8ec03f */
[----:B------:R-:W-:Y:S01]  /*2a60*/  ISETP.GE.AND P1, PT, R6, UR9, PT ;  /* 0x0000000906007c0c */ /* 0x000fe2000bf26270 */
[----:B------:R-:W-:Y:S01]  /*2a70*/  UIMAD UR6, UR8, -0x40, UR13 ;  /* 0xffffffc0080678a4 */ /* 0x000fe2000f8e020d */
[----:B------:R-:W-:Y:S01]  /*2a80*/  IADD3.X R5, R5, UR50, R2, P0, !PT ;  /* 0x0000003205057c10 */ /* 0x000fe200087fe402 */
[----:B------:R-:W-:Y:S01]  /*2a90*/  IMAD R2, R17, UR26, RZ ;  /* 0x0000001a11027c24 */ /* 0x000fe2000f8e02ff */
[C---:B------:R-:W-:Y:S01]  /*2aa0*/  ISETP.GE.AND P0, PT, R0.reuse, UR9, PT ;  /* 0x0000000900007c0c */ /* 0x040fe2000bf06270 */
[----:B------:R-:W-:Y:S01]  /*2ab0*/  UIADD3 UR12, UR8, -UR12, URZ ;  /* 0x8000000c080c7290 */ /* 0x000fe2000fffe03f */
[----:B------:R-:W-:Y:S01]  /*2ac0*/  VIADD R6, R0, 0x20 ;  /* 0x0000002000067836 */ /* 0x000fe20000000000 */
[----:B------:R-:W-:Y:S01]  /*2ad0*/  BSSY B0, `(.L_x_1143) ;  /* 0x0000021000007945 */ /* 0x000fe20003800000 */
[----:B------:R-:W-:Y:S01]  /*2ae0*/  IMAD R10, R11, UR27, R2 ;  /* 0x0000001b0b0a7c24 */ /* 0x000fe2000f8e0202 */
[C---:B------:R-:W-:Y:S01]  /*2af0*/  LEA R2, R243.reuse, UR4, 0x1 ;  /* 0x00000004f3027c11 */ /* 0x040fe2000f8e08ff */
[----:B------:R-:W-:Y:S01]  /*2b00*/  UISETP.NE.AND UP0, UPT, UR12, 0x1, UPT ;  /* 0x000000010c00788c */ /* 0x000fe2000bf05270 */
[----:B------:R-:W-:Y:S01]  /*2b10*/  ISETP.GE.AND P3, PT, R6, UR9, PT ;  /* 0x0000000906007c0c */ /* 0x000fe2000bf66270 */
[----:B------:R-:W-:Y:S01]  /*2b20*/  VIADD R7, R0, 0x40 ;  /* 0x0000004000077836 */ /* 0x000fe20000000000 */
[----:B------:R-:W-:Y:S01]  /*2b30*/  ISETP.GE.AND P5, PT, R6, UR6, PT ;  /* 0x0000000606007c0c */ /* 0x000fe2000bfa6270 */
[----:B------:R-:W-:Y:S01]  /*2b40*/  VIADD R6, R243, 0x1000 ;  /* 0x00001000f3067836 */ /* 0x000fe20000000000 */
[----:B------:R-:W-:Y:S01]  /*2b50*/  ISETP.GE.AND P6, PT, R0, UR6, PT ;  /* 0x0000000600007c0c */ /* 0x000fe2000bfc6270 */
[----:B------:R-:W-:Y:S01]  /*2b60*/  IMAD.WIDE.U32 R4, R11, UR26, R4 ;  /* 0x0000001a0b047c25 */ /* 0x000fe2000f8e0004 */
[----:B------:R-:W-:-:S02]  /*2b70*/  PLOP3.LUT P4, PT, PT, PT, UP0, 0x40, 0x0 ;  /* 0x000000000000781c */ /* 0x000fc40003f8e808 */
[----:B------:R-:W-:Y:S01]  /*2b80*/  ISETP.GE.AND P2, PT, R7, UR9, PT ;  /* 0x0000000907007c0c */ /* 0x000fe2000bf46270 */
[----:B------:R1:W-:Y:S01]  /*2b90*/  @P0 STS.128 [R2+0xa000], RZ ;  /* 0x00a000ff02000388 */ /* 0x0003e20000000c00 */
[----:B------:R-:W-:Y:S01]  /*2ba0*/  SEL R187, R6, R243, P4 ;  /* 0x000000f306bb7207 */ /* 0x000fe20002000000 */
[----:B------:R-:W-:Y:S01]  /*2bb0*/  IMAD.IADD R10, R5, 0x1, R10 ;  /* 0x00000001050a7824 */ /* 0x000fe200078e020a */
[----:B------:R-:W-:Y:S09]  /*2bc0*/  @P0 BRA `(.L_x_1144) ;  /* 0x0000000000440947 */ /* 0x000ff20003800000 */
        /* <DEDUP_REMOVED lines=17> */
.L_x_1144:
[----:B------:R-:W-:Y:S05]  /*2ce0*/  BSYNC B0 ;  /* 0x0000000000007941 */ /* 0x000fea0003800000 */
.L_x_1143:
        /* <DEDUP_REMOVED lines=22> */
.L_x_1146:
[----:B------:R-:W-:Y:S05]  /*2e50*/  BSYNC B0 ;  /* 0x0000000000007941 */ /* 0x000fea0003800000 */
.L_x_1145:
        /* <DEDUP_REMOVED lines=22> */
.L_x_1148:
[----:B------:R-:W-:Y:S05]  /*2fc0*/  BSYNC B0 ;  /* 0x0000000000007941 */ /* 0x000fea0003800000 */
.L_x_1147:
        /* <DEDUP_REMOVED lines=22> */
.L_x_1150:
[----:B------:R-:W-:Y:S05]  /*3130*/  BSYNC B0 ;  /* 0x0000000000007941 */ /* 0x000fea0003800000 */
.L_x_1149:
        /* <DEDUP_REMOVED lines=14> */
.L_x_1152:
[----:B------:R-:W-:Y:S05]  /*3220*/  BSYNC B0 ;  /* 0x0000000000007941 */ /* 0x000fea0003800000 */
.L_x_1151:
        /* <DEDUP_REMOVED lines=13> */
.L_x_1154:
[----:B------:R-:W-:Y:S05]  /*3300*/  BSYNC B0 ;  /* 0x0000000000007941 */ /* 0x000fea0003800000 */
.L_x_1153:
        /* <DEDUP_REMOVED lines=19> */
.L_x_1156:
[----:B------:R-:W-:Y:S05]  /*3440*/  BSYNC B0 ;  /* 0x0000000000007941 */ /* 0x000fea0003800000 */
.L_x_1155:
        /* <DEDUP_REMOVED lines=21> */
.L_x_1158:
[----:B------:R-:W-:Y:S05]  /*35a0*/  BSYNC B0 ;  /* 0x0000000000007941 */ /* 0x000fea0003800000 */
.L_x_1157:
        /* <DEDUP_REMOVED lines=8> */
[----:B------:R-:W-:Y:S01]  /*3630*/  VIADD R13, R238, 0x8 ;  /* 0x00000008ee0d7836 */ /* 0x000fe20000000000 */
[----:B------:R-:W-:Y:S01]  /*3640*/  @!P4 LEA.HI.X R15, R4, UR17, R5, 0x2, P6 ;  /* 0x00000011040fcc11 */ /* 0x000fe2000b0f1405 */
[----:B------:R-:W-:Y:S01]  /*3650*/  IMAD.U32 R6, RZ, RZ, UR9 ;  /* 0x00000009ff067e24 */ /* 0x000fe2000f8e00ff */
[----:B------:R-:W-:Y:S01]  /*3660*/  SHF.R.S32.HI R18, RZ, 0x1f, R238 ;  /* 0x0000001fff127819 */ /* 0x000fe200000114ee */
[----:B------:R-:W-:Y:S01]  /*3670*/  IMAD R4, R17, UR10, RZ ;  /* 0x0000000a11047c24 */ /* 0x000fe2000f8e02ff */
[----:B------:R-:W-:Y:S01]  /*3680*/  P2R R16, PR, RZ, 0x2 ;  /* 0x00000002ff107803 */ /* 0x000fe20000000000 */
[C---:B------:R-:W-:Y:S01]  /*3690*/  VIADD R10, R238.reuse, 0x20 ;  /* 0x00000020ee0a7836 */ /* 0x040fe20000000000 */
[----:B------:R-:W-:Y:S01]  /*36a0*/  IADD3.X R9, R7, UR38, R6, P5, !PT ;  /* 0x0000002607097c10 */ /* 0x000fe2000affe406 */
[C---:B------:R-:W-:Y:S01]  /*36b0*/  IMAD.SHL.U32 R6, R238.reuse, 0x4, RZ ;  /* 0x00000004ee067824 */ /* 0x040fe200078e00ff */
[C---:B------:R-:W-:Y:S01]  /*36c0*/  SHF.L.U64.HI R7, R238.reuse, 0x2, R18 ;  /* 0x00000002ee077819 */ /* 0x040fe20000010212 */
[C---:B------:R-:W-:Y:S01]  /*36d0*/  IMAD R12, R11.reuse, UR11, R4 ;  /* 0x0000000b0b0c7c24 */ /* 0x040fe2000f8e0204 */
[----:B------:R-:W-:Y:S01]  /*36e0*/  ISETP.GE.AND P1, PT, R238, UR6, PT ;  /* 0x00000006ee007c0c */ /* 0x000fe2000bf26270 */
[----:B------:R-:W-:Y:S01]  /*36f0*/  IMAD.WIDE.U32 R4, R11, UR10, R8 ;  /* 0x0000000a0b047c25 */ /* 0x000fe2000f8e0008 */
[----:B------:R-:W-:Y:S01]  /*3700*/  IADD3 R6, P5, R6, UR18, RZ ;  /* 0x0000001206067c10 */ /* 0x000fe2000ffbe0ff */
[----:B------:R-:W-:Y:S01]  /*3710*/  BSSY B0, `(.L_x_1159) ;  /* 0x0000019000007945 */ /* 0x000fe20003800000 */
[----:B------:R-:W-:Y:S01]  /*3720*/  ISETP.GE.AND P6, PT, R13, UR6, PT ;  /* 0x000000060d007c0c */ /* 0x000fe2000bfc6270 */
[----:B------:R-:W-:Y:S01]  /*3730*/  IMAD.IADD R12, R5, 0x1, R12 ;  /* 0x00000001050c7824 */ /* 0x000fe200078e020c */
[----:B------:R-:W-:-:S02]  /*3740*/  IADD3.X R7, R7, UR17, RZ, P5, !PT ;  /* 0x0000001107077c10 */ /* 0x000fc4000affe4ff */
[----:B------:R-:W-:Y:S02]  /*3750*/  P2R R13, PR, RZ, 0x2 ;  /* 0x00000002ff0d7803 */ /* 0x000fe40000000000 */
        /* <DEDUP_REMOVED lines=20> */
.L_x_1160:
[----:B------:R-:W-:Y:S05]  /*38a0*/  BSYNC B0 ;  /* 0x0000000000007941 */ /* 0x000fea0003800000 */
.L_x_1159:
        /* <DEDUP_REMOVED lines=22> */
.L_x_1162:
[----:B------:R-:W-:Y:S05]  /*3a10*/  BSYNC B0 ;  /* 0x0000000000007941 */ /* 0x000fea0003800000 */
.L_x_1161:
        /* <DEDUP_REMOVED lines=22> */
.L_x_1164:
[----:B------:R-:W-:Y:S05]  /*3b80*/  BSYNC B0 ;  /* 0x0000000000007941 */ /* 0x000fea0003800000 */
.L_x_1163:
        /* <DEDUP_REMOVED lines=22> */
.L_x_1166:
[----:B------:R-:W-:Y:S05]  /*3cf0*/  BSYNC B0 ;  /* 0x0000000000007941 */ /* 0x000fea0003800000 */
.L_x_1165:
[----:B------:R-:W0:Y:S01]  /*3d00*/  LDGDEPBAR ;  /* 0x00000000000079af */ /* 0x000e220000000000 */
[----:B------:R-:W-:Y:S01]  /*3d10*/  ISETP.NE.AND P0, PT, R13, RZ, PT ;  /* 0x000000ff0d00720c */ /* 0x000fe20003f05270 */
[----:B------:R-:W-:Y:S02]  /*3d20*/  IMAD.MOV.U32 R234, RZ, RZ, 0x7f800000 ;  /* 0x7f800000ffea7424 */ /* 0x000fe400078e00ff */
[----:B------:R-:W-:Y:S02]  /*3d30*/  IMAD.MOV.U32 R235, RZ, RZ, 0x7f800000 ;  /* 0x7f800000ffeb7424 */ /* 0x000fe400078e00ff */
[----:B------:R-:W-:Y:S02]  /*3d40*/  IMAD.MOV.U32 R236, RZ, RZ, 0x7f800000 ;  /* 0x7f800000ffec7424 */ /* 0x000fe400078e00ff */
[----:B------:R-:W-:Y:S01]  /*3d50*/  IMAD.MOV.U32 R233, RZ, RZ, 0x7f800000 ;  /* 0x7f800000ffe97424 */ /* 0x000fe200078e00ff */
[----:B------:R1:W5:Y:S01]  /*3d60*/  @!P4 LDG.E R234, desc[UR14][R14.64] ;  /* 0x0000000e0eeac981 */ /* 0x000362000c1e1900 */
[----:B------:R-:W-:Y:S01]  /*3d70*/  LEA.HI R0, R20, R21, RZ, 0x4 ;  /* 0x0000001514007211 */ /* 0x000fe200078f20ff */
[----:B------:R-:W-:Y:S01]  /*3d80*/  ULDC UR38, c[0x0][0x2d0] ;  /* 0x0000b40000267ab9 */ /* 0x000fe20000000800 */
[----:B------:R-:W-:Y:S01]  /*3d90*/  LEA R144, R182, UR4, 0x1 ;  /* 0x00000004b6907c11 */ /* 0x000fe2000f8e08ff */
[----:B------:R1:W5:Y:S01]  /*3da0*/  @!P6 LDG.E R236, desc[UR14][R6.64+0x20] ;  /* 0x0000200e06ece981 */ /* 0x000362000c1e1900 */
[----:B------:R-:W-:Y:S01]  /*3db0*/  IMAD R237, RZ, RZ, -UR28 ;  /* 0x8000001cffed7e24 */ /* 0x000fe2000f8e02ff */
[----:B------:R-:W-:-:S02]  /*3dc0*/  USHF.L.U32 UR21, UR30, 0x3, URZ ;  /* 0x000000031e157899 */ /* 0x000fc4000800063f */
        /* <DEDUP_REMOVED lines=11> */
[----:B------:R-:W-:Y:S01]  /*3e80*/  UIADD3 UR23, UR23, UR13, URZ ;  /* 0x0000000d17177290 */ /* 0x000fe2000fffe03f */
[----:B------:R-:W-:Y:S01]  /*3e90*/  IMAD.MOV.U32 R128, RZ, RZ, 0x40 ;  /* 0x00000040ff807424 */ /* 0x000fe200078e00ff */
[----:B------:R-:W-:Y:S01]  /*3ea0*/  CS2R R94, SRZ ;  /* 0x00000000005e7805 */ /* 0x000fe2000001ff00 */
[----:B------:R-:W-:Y:S01]  /*3eb0*/  IMAD.SHL.U32 R242, R238, 0x4, RZ ;  /* 0x00000004eef27824 */ /* 0x000fe200078e00ff */
[----:B-1234-:R-:W-:Y:S02]  /*3ec0*/  SHF.R.S32.HI R2, RZ, 0x1f, R0 ;  /* 0x0000001fff027819 */ /* 0x01efe40000011400 */
        /* <DEDUP_REMOVED lines=38> */
[----:B------:R-:W-:Y:S01]  /*4130*/  SHF.L.U64.HI R241, R238, 0x2, R18 ;  /* 0x00000002eef17819 */ /* 0x000fe20000010212 */
[----:B------:R-:W-:Y:S01]  /*4140*/  ULDC UR6, c[0x0][0x394] ;  /* 0x0000e50000067ab9 */ /* 0x000fe20000000800 */
[----:B------:R1:W1:Y:S01]  /*4150*/  LDSM.16.M88.4 R168, [R177+0x800] ;  /* 0x00080000b1a8783b */ /* 0x0002620000000200 */
[----:B------:R-:W-:Y:S01]  /*4160*/  LEA.HI R2, R2, R0, RZ, 0x3 ;  /* 0x0000000002027211 */ /* 0x000fe200078f18ff */
[----:B------:R-:W-:Y:S01]  /*4170*/  USHF.L.U32 UR28, UR30, 0x4, URZ ;  /* 0x000000041e1c7899 */ /* 0x000fe2000800063f */
[----:B------:R-:W-:Y:S01]  /*4180*/  IMAD.MOV.U32 R220, RZ, RZ, R187 ;  /* 0x000000ffffdc7224 */ /* 0x000fe200078e00bb */
[----:B------:R-:W-:Y:S01]  /*4190*/  UIMAD UR34, UR30, 0x18, URZ ;  /* 0x000000181e2278a4 */ /* 0x000fe2000f8e023f */
[----:B------:R-:W-:Y:S01]  /*41a0*/  LOP3.LUT R2, R2, 0xfffffff8, RZ, 0xc0, !PT ;  /* 0xfffffff802027812 */ /* 0x000fe200078ec0ff */
[----:B------:R-:W-:-:S02]  /*41b0*/  UIADD3 UR27, UR28, 0x20, URZ ;  /* 0x000000201c1b7890 */ /* 0x000fc4000fffe03f */
[----:B------:R-:W-:Y:S02]  /*41c0*/  USHF.L.U32 UR33, UR30, 0x5, URZ ;  /* 0x000000051e217899 */ /* 0x000fe4000800063f */
[----:B------:R-:W-:Y:S01]  /*41d0*/  IMAD.IADD R0, R0, 0x1, -R2 ;  /* 0x0000000100007824 */ /* 0x000fe200078e0a02 */
[----:B------:R-:W-:Y:S02]  /*41e0*/  UIADD3 UR26, UR21, UR27, URZ ;  /* 0x0000001b151a7290 */ /* 0x000fe4000fffe03f */
[----:B------:R-:W-:Y:S02]  /*41f0*/  UIMAD UR32, UR30, 0x28, URZ ;  /* 0x000000281e2078a4 */ /* 0x000fe4000f8e023f */
[C---:B------:R-:W-:Y:S01]  /*4200*/  LOP3.LUT P0, RZ, R0.reuse, 0x2, RZ, 0xc0, !PT ;  /* 0x0000000200ff7812 */ /* 0x040fe2000780c0ff */
[----:B------:R-:W-:Y:S01]  /*4210*/  UIADD3 UR25, UR21, UR26, URZ ;  /* 0x0000001a15197290 */ /* 0x000fe2000fffe03f */
[----:B------:R-:W-:Y:S01]  /*4220*/  LOP3.LUT P1, RZ, R0, 0x4, RZ, 0xc0, !PT ;  /* 0x0000000400ff7812 */ /* 0x000fe2000782c0ff */
[----:B------:R-:W-:Y:S01]  /*4230*/  VIADD R0, R238, 0xffffffc0 ;  /* 0xffffffc0ee007836 */ /* 0x000fe20000000000 */
[----:B------:R-:W-:Y:S01]  /*4240*/  SEL R179, R179, 0xffffffe0, !P0 ;  /* 0xffffffe0b3b37807 */ /* 0x000fe20004000000 */
[----:B------:R-:W-:Y:S01]  /*4250*/  UIADD3 UR24, UR21, UR25, URZ ;  /* 0x0000001915187290 */ /* 0x000fe2000fffe03f */
[----:B------:R-:W-:Y:S01]  /*4260*/  SEL R173, R173, R180, P3 ;  /* 0x000000b4adad7207 */ /* 0x000fe20001800000 */
[----:B------:R-:W-:Y:S01]  /*4270*/  UIMAD UR31, UR30, 0x30, URZ ;  /* 0x000000301e1f78a4 */ /* 0x000fe2000f8e023f */
[----:B------:R-:W-:Y:S01]  /*4280*/  SHF.R.S32.HI R2, RZ, 0x1f, R0 ;  /* 0x0000001fff027819 */ /* 0x000fe20000011400 */
[----:B------:R-:W-:Y:S01]  /*4290*/  ULDC UR39, c[0x0][0x398] ;  /* 0x0000e60000277ab9 */ /* 0x000fe20000000800 */
[----:B------:R-:W-:Y:S01]  /*42a0*/  SEL R172, R172, R181, P2 ;  /* 0x000000b5acac7207 */ /* 0x000fe20001000000 */
[----:B------:R-:W-:Y:S01]  /*42b0*/  UIADD3 UR37, -UR7, 0x80, UR23 ;  /* 0x0000008007257890 */ /* 0x000fe2000fffe117 */
[C---:B------:R-:W-:Y:S01]  /*42c0*/  SHF.L.U64.HI R240, R0.reuse, 0x2, R2 ;  /* 0x0000000200f07819 */ /* 0x040fe20000010202 */
[----:B------:R-:W-:Y:S01]  /*42d0*/  UIADD3 UR23, UR21, UR24, URZ ;  /* 0x0000001815177290 */ /* 0x000fe2000fffe03f */
[----:B------:R-:W-:Y:S01]  /*42e0*/  IMAD.SHL.U32 R239, R0, 0x4, RZ ;  /* 0x0000000400ef7824 */ /* 0x000fe200078e00ff */
[----:B------:R-:W-:Y:S01]  /*42f0*/  LEA R173, R173, UR4, 0x1 ;  /* 0x00000004adad7c11 */ /* 0x000fe2000f8e08ff */
[----:B------:R-:W-:Y:S01]  /*4300*/  IMAD.IADD R175, R174, 0x1, R179 ;  /* 0x00000001aeaf7824 */ /* 0x000fe200078e02b3 */
[----:B------:R-:W-:Y:S01]  /*4310*/  LEA R172, R172, UR4, 0x1 ;  /* 0x00000004acac7c11 */ /* 0x000fe2000f8e08ff */
[----:B------:R-:W-:Y:S01]  /*4320*/  ULDC UR12, c[0x0][0x2ec] ;  /* 0x0000bb00000c7ab9 */ /* 0x000fe20000000800 */
[----:B------:R-:W-:Y:S01]  /*4330*/  SEL R128, R128, 0xffffffc0, !P1 ;  /* 0xffffffc080807807 */ /* 0x000fe20004800000 */
[----:B------:R-:W-:Y:S01]  /*4340*/  UMOV UR16, UR6 ;  /* 0x0000000600107c82 */ /* 0x000fe20008000000 */
[----:B------:R-:W-:-:S02]  /*4350*/  UIMAD UR30, UR30, 0x38, URZ ;  /* 0x000000381e1e78a4 */ /* 0x000fc4000f8e023f */
[----:B------:R-:W-:Y:S02]  /*4360*/  UIADD3 UR37, UR37, -UR42, URZ ;  /* 0x8000002a25257290 */ /* 0x000fe4000fffe03f */
[----:B------:R-:W-:Y:S01]  /*4370*/  UIADD3 UR29, UR21, UR23, URZ ;  /* 0x00000017151d7290 */ /* 0x000fe2000fffe03f */
[----:B-1234-:R-:W-:-:S11]  /*4380*/  ULDC UR6, c[0x0][0x39c] ;  /* 0x0000e70000067ab9 */ /* 0x01efd60000000800 */
.L_x_1171:
[----:B------:R-:W0:Y:S01]  /*4390*/  LDGDEPBAR ;  /* 0x00000000000079af */ /* 0x000e220000000000 */
[----:B------:R-:W-:Y:S01]  /*43a0*/  LEA R100, R182, UR4, 0x1 ;  /* 0x00000004b6647c11 */ /* 0x000fe2000f8e08ff */
[----:B------:R-:W-:Y:S01]  /*43b0*/  USHF.L.U32 UR9, UR8, 0x6, URZ ;  /* 0x0000000608097899 */ /* 0x000fe2000800063f */
[----:B------:R-:W-:Y:S01]  /*43c0*/  IADD3 R4, P0, R242, UR20, RZ ;  /* 0x00000014f2047c10 */ /* 0x000fe2000ff1e0ff */
[----:B------:R-:W-:Y:S01]  /*43d0*/  UMOV UR11, UR60 ;  /* 0x0000003c000b7c82 */ /* 0x000fe20008000000 */
[----:B------:R-:W-:Y:S01]  /*43e0*/  IADD3 R0, R173, R179, RZ ;  /* 0x000000b3ad007210 */ /* 0x000fe20007ffe0ff */
[----:B------:R-:W-:Y:S01]  /*43f0*/  UISETP.GE.AND UP0, UPT, UR9, UR37, UPT ;  /* 0x000000250900728c */ /* 0x000fe2000bf06270 */
[----:B------:R-:W-:Y:S02]  /*4400*/  IADD3.X R5, R241, UR19, RZ, P0, !PT ;  /* 0x00000013f1057c10 */ /* 0x000fe400087fe4ff */
[----:B------:R-:W-:Y:S02]  /*4410*/  IADD3 R2, R173, R128, RZ ;  /* 0x00000080ad027210 */ /* 0x000fe40007ffe0ff */
[----:B------:R-:W-:Y:S02]  /*4420*/  MOV R210, R190 ;  /* 0x000000be00d27202 */ /* 0x000fe40000000f00 */
[----:B------:R-:W-:Y:S02]  /*4430*/  PLOP3.LUT P0, PT, PT, PT, UP0, 0x80, 0x0 ;  /* 0x000000000000781c */ /* 0x000fe40003f0f008 */
[----:B------:R-:W-:Y:S01]  /*4440*/  MOV R211, R189 ;  /* 0x000000bd00d37202 */ /* 0x000fe20000000f00 */
[----:B------:R-:W-:Y:S04]  /*4450*/  DEPBAR.LE SB0, 0x0 ;  /* 0x000080000000791a */ /* 0x000fe80000000000 */
[----:B------:R-:W-:Y:S06]  /*4460*/  BAR.SYNC.DEFER_BLOCKING 0x0 ;  /* 0x0000000000007b1d */ /* 0x000fec0000010000 */
[----:B------:R-:W-:Y:S08]  /*4470*/  LDSM.16.M88.4 R32, [R173] ;  /* 0x00000000ad20783b */ /* 0x000ff00000000200 */
[----:B------:R-:W1:Y:S08]  /*4480*/  LDSM.16.M88.4 R16, [R100+0x6000] ;  /* 0x006000006410783b */ /* 0x000e700000000200 */
[----:B------:R-:W2:Y:S08]  /*4490*/  LDSM.16.M88.4 R28, [R173+0x1000] ;  /* 0x00100000ad1c783b */ /* 0x000eb00000000200 */
[----:B-----5:R-:W5:Y:S04]  /*44a0*/  LDG.E R185, desc[UR14][R4.64] ;  /* 0x0000000e04b97981 */ /* 0x020f68000c1e1900 */
[----:B------:R-:W5:Y:S04]  /*44b0*/  LDG.E R186, desc[UR14][R4.64+0x20] ;  /* 0x0000200e04ba7981 */ /* 0x000f68000c1e1900 */
[----:B------:R-:W5:Y:S04]  /*44c0*/  LDG.E R184, desc[UR14][R4.64+0x80] ;  /* 0x0000800e04b87981 */ /* 0x000f68000c1e1900 */
[----:B------:R1:W5:Y:S04]  /*44d0*/  LDG.E R183, desc[UR14][R4.64+0xa0] ;  /* 0x0000a00e04b77981 */ /* 0x000368000c1e1900 */
[----:B------:R-:W3:Y:S08]  /*44e0*/  LDSM.16.M88.4 R100, [R100+0x6800] ;  /* 0x006800006464783b */ /* 0x000ef00000000200 */
[----:B------:R-:W-:Y:S08]  /*44f0*/  LDSM.16.M88.4 R104, [R0] ;  /* 0x000000000068783b */ /* 0x000ff00000000200 */
[----:B------:R-:W4:Y:S01]  /*4500*/  LDSM.16.M88.4 R108, [R178+-0x4000] ;  /* 0xffc00000b26c783b */ /* 0x000f220000000200 */
[-C--:B-1----:R-:W-:Y:S07]  /*4510*/  HMMA.16816.F32 R4, R32, R16.reuse, RZ ;  /* 0x000000102004723c */ /* 0x082fee00000018ff */
[----:B------:R1:W4:Y:S01]  /*4520*/  LDSM.16.M88.4 R112, [R0+0x1000] ;  /* 0x001000000070783b */ /* 0x0003220000000200 */
[C---:B--2---:R-:W-:Y:S07]  /*4530*/  HMMA.16816.F32 R8, R28.reuse, R16, RZ ;  /* 0x000000101c08723c */ /* 0x044fee00000018ff */
[----:B------:R-:W2:Y:S01]  /*4540*/  LDSM.16.M88.4 R116, [R178+-0x3800] ;  /* 0xffc80000b274783b */ /* 0x000ea20000000200 */
[-C--:B------:R-:W-:Y:S06]  /*4550*/  HMMA.16816.F32 R12, R28, R18.reuse, RZ ;  /* 0x000000121c0c723c */ /* 0x080fec00000018ff */
[C---:B------:R-:W-:Y:S01]  /*4560*/  HMMA.16816.F32 R16, R32.reuse, R18, RZ ;  /* 0x000000122010723c */ /* 0x040fe200000018ff */
[----:B------:R-:W-:Y:S05]  /*4570*/  LDSM.16.M88.4 R120, [R2] ;  /* 0x000000000278783b */ /* 0x000fea0000000200 */
[-C--:B---3--:R-:W-:Y:S01]  /*4580*/  HMMA.16816.F32 R20, R32, R100.reuse, RZ ;  /* 0x000000642014723c */ /* 0x088fe200000018ff */
[----:B-1----:R-:W-:Y:S02]  /*4590*/  IADD3 R0, R0, R128, RZ ;  /* 0x0000008000007210 */ /* 0x002fe40007ffe0ff */
[----:B------:R-:W1:Y:S03]  /*45a0*/  LDSM.16.M88.4 R124, [R176+-0x4000] ;  /* 0xffc00000b07c783b */ /* 0x000e660000000200 */
[C---:B------:R-:W-:Y:S05]  /*45b0*/  HMMA.16816.F32 R24, R28.reuse, R100, RZ ;  /* 0x000000641c18723c */ /* 0x040fea00000018ff */
[----:B------:R-:W-:Y:S01]  /*45c0*/  LDSM.16.M88.4 R128, [R176+-0x3800] ;  /* 0xffc80000b080783b */ /* 0x000fe20000000200 */
[-C--:B------:R-:W-:Y:S06]  /*45d0*/  HMMA.16816.F32 R28, R28, R102.reuse, RZ ;  /* 0x000000661c1c723c */ /* 0x080fec00000018ff */
[----:B------:R-:W-:Y:S01]  /*45e0*/  HMMA.16816.F32 R32, R32, R102, RZ ;  /* 0x000000662020723c */ /* 0x000fe200000018ff */
[----:B------:R-:W3:Y:S05]  /*45f0*/  LDSM.16.M88.4 R100, [R2+0x1000] ;  /* 0x001000000264783b */ /* 0x000eea0000000200 */
[-C--:B----4-:R-:W-:Y:S03]  /*4600*/  HMMA.16816.F32 R4, R104, R108.reuse, R4 ;  /* 0x0000006c6804723c */ /* 0x090fe60000001804 */
[----:B------:R-:W-:Y:S03]  /*4610*/  LDSM.16.M88.4 R132, [R0] ;  /* 0x000000000084783b */ /* 0x000fe60000000200 */
[C---:B------:R-:W-:Y:S05]  /*4620*/  HMMA.16816.F32 R8, R112.reuse, R108, R8 ;  /* 0x0000006c7008723c */ /* 0x040fea0000001808 */
[----:B------:R-:W4:Y:S01]  /*4630*/  LDSM.16.M88.4 R136, [R177+-0x4000] ;  /* 0xffc00000b188783b */ /* 0x000f220000000200 */
[-C--:B------:R-:W-:Y:S06]  /*4640*/  HMMA.16816.F32 R12, R112, R110.reuse, R12 ;  /* 0x0000006e700c723c */ /* 0x080fec000000180c */
[C---:B------:R-:W-:Y:S06]  /*4650*/  HMMA.16816.F32 R16, R104.reuse, R110, R16 ;  /* 0x0000006e6810723c */ /* 0x040fec0000001810 */
[-C--:B--2---:R-:W-:Y:S06]  /*4660*/  HMMA.16816.F32 R20, R104, R116.reuse, R20 ;  /* 0x000000746814723c */ /* 0x084fec0000001814 */
[C---:B------:R-:W-:Y:S06]  /*4670*/  HMMA.16816.F32 R24, R112.reuse, R116, R24 ;  /* 0x000000747018723c */ /* 0x040fec0000001818 */
[-C--:B------:R-:W-:Y:S06]  /*4680*/  HMMA.16816.F32 R28, R112, R118.reuse, R28 ;  /* 0x00000076701c723c */ /* 0x080fec000000181c */
[----:B------:R-:W-:Y:S01]  /*4690*/  HMMA.16816.F32 R32, R104, R118, R32 ;  /* 0x000000766820723c */ /* 0x000fe20000001820 */
[----:B------:R-:W2:Y:S05]  /*46a0*/  LDSM.16.M88.4 R104, [R0+0x1000] ;  /* 0x001000000068783b */ /* 0x000eaa0000000200 */
[-C--:B-1----:R-:W-:Y:S06]  /*46b0*/  HMMA.16816.F32 R4, R120, R124.reuse, R4 ;  /* 0x0000007c7804723c */ /* 0x082fec0000001804 */
[C---:B---3--:R-:W-:Y:S06]  /*46c0*/  HMMA.16816.F32 R8, R100.reuse, R124, R8 ;  /* 0x0000007c6408723c */ /* 0x048fec0000001808 */
        /* <DEDUP_REMOVED lines=26> */
[----:B------:R3:W4:Y:S01]  /*4870*/  MUFU.TANH R109, R6 ;  /* 0x00000006006d7308 */ /* 0x0007220000002400 */
[----:B------:R-:W-:Y:S01]  /*4880*/  FMUL.FTZ R18, R18, UR6 ;  /* 0x0000000612127c20 */ /* 0x000fe20008410000 */
[----:B------:R-:W-:Y:S08]  /*4890*/  FMUL.FTZ R19, R19, UR6 ;  /* 0x0000000613137c20 */ /* 0x000ff00008410000 */
[----:B------:R-:W1:Y:S10]  /*48a0*/  MUFU.TANH R108, R108 ;  /* 0x0000006c006c7308 */ /* 0x000e740000002400 */
[----:B------:R1:W1:Y:S01]  /*48b0*/  MUFU.TANH R115, R8 ;  /* 0x0000000800737308 */ /* 0x0002620000002400 */
[----:B---3--:R-:W3:Y:S09]  /*48c0*/  LDSM.16.M88.4 R4, [R177+-0x3800] ;  /* 0xffc80000b104783b */ /* 0x008ef20000000200 */
[----:B------:R1:W1:Y:S10]  /*48d0*/  MUFU.TANH R114, R9 ;  /* 0x0000000900727308 */ /* 0x0002740000002400 */
[----:B------:R1:W1:Y:S10]  /*48e0*/  MUFU.TANH R113, R10 ;  /* 0x0000000a00717308 */ /* 0x0002740000002400 */
[----:B------:R1:W1:Y:S10]  /*48f0*/  MUFU.TANH R112, R11 ;  /* 0x0000000b00707308 */ /* 0x0002740000002400 */
[----:B------:R1:W1:Y:S10]  /*4900*/  MUFU.TANH R119, R12 ;  /* 0x0000000c00777308 */ /* 0x0002740000002400 */
[----:B------:R1:W1:Y:S01]  /*4910*/  MUFU.TANH R118, R13 ;  /* 0x0000000d00767308 */ /* 0x0002620000002400 */
[-C--:B---3--:R-:W-:Y:S06]  /*4920*/  HMMA.16816.F32 R20, R132, R4.reuse, R20 ;  /* 0x000000048414723c */ /* 0x088fec0000001814 */
[C---:B------:R-:W-:Y:S03]  /*4930*/  HMMA.16816.F32 R24, R104.reuse, R4, R24 ;  /* 0x000000046818723c */ /* 0x040fe60000001818 */
[----:B------:R3:W1:Y:S03]  /*4940*/  MUFU.TANH R117, R14 ;  /* 0x0000000e00757308 */ /* 0x0006660000002400 */
[-C--:B------:R-:W-:Y:S07]  /*4950*/  HMMA.16816.F32 R28, R104, R6.reuse, R28 ;  /* 0x00000006681c723c */ /* 0x080fee000000181c */
[----:B------:R3:W1:Y:S01]  /*4960*/  MUFU.TANH R116, R15 ;  /* 0x0000000f00747308 */ /* 0x0006620000002400 */
[----:B------:R-:W-:Y:S09]  /*4970*/  HMMA.16816.F32 R32, R132, R6, R32 ;  /* 0x000000068420723c */ /* 0x000ff20000001820 */
[----:B------:R3:W1:Y:S02]  /*4980*/  MUFU.TANH R123, R16 ;  /* 0x00000010007b7308 */ /* 0x0006640000002400 */
[----:B------:R-:W-:Y:S01]  /*4990*/  FMUL.FTZ R20, R20, UR6 ;  /* 0x0000000614147c20 */ /* 0x000fe20008410000 */
[----:B------:R-:W-:Y:S01]  /*49a0*/  FMUL.FTZ R21, R21, UR6 ;  /* 0x0000000615157c20 */ /* 0x000fe20008410000 */
[----:B------:R-:W-:Y:S01]  /*49b0*/  FMUL.FTZ R22, R22, UR6 ;  /* 0x0000000616167c20 */ /* 0x000fe20008410000 */
[----:B------:R-:W-:Y:S01]  /*49c0*/  FMUL.FTZ R23, R23, UR6 ;  /* 0x0000000617177c20 */ /* 0x000fe20008410000 */
[----:B------:R-:W-:Y:S04]  /*49d0*/  FMUL.FTZ R24, R24, UR6 ;  /* 0x0000000618187c20 */ /* 0x000fe80008410000 */
[----:B------:R3:W1:Y:S01]  /*49e0*/  MUFU.TANH R122, R17 ;  /* 0x00000011007a7308 */ /* 0x0006620000002400 */
[----:B------:R-:W-:Y:S01]  /*49f0*/  FMUL.FTZ R25, R25, UR6 ;  /* 0x0000000619197c20 */ /* 0x000fe20008410000 */
        /* <DEDUP_REMOVED lines=10> */
[----:B------:R-:W-:Y:S05]  /*4aa0*/  FMUL.FTZ R35, R35, UR6 ;  /* 0x0000000623237c20 */ /* 0x000fea0008410000 */
[----:B------:R3:W1:Y:S10]  /*4ab0*/  MUFU.TANH R120, R19 ;  /* 0x0000001300787308 */ /* 0x0006740000002400 */
        /* <DEDUP_REMOVED lines=15> */
[----:B------:R3:W1:Y:S01]  /*4bb0*/  MUFU.TANH R134, R35 ;  /* 0x0000002300867308 */ /* 0x0006620000002400 */
[----:B--2-4-:R-:W-:Y:S05]  /*4bc0*/  @!P0 BRA `(.L_x_1167) ;  /* 0x0000000000b08947 */ /* 0x014fea0003800000 */
[----:B-1----:R-:W-:Y:S01]  /*4bd0*/  MOV R11, R130 ;  /* 0x00000082000b7202 */ /* 0x002fe20000000f00 */
[----:B------:R-:W-:Y:S01]  /*4be0*/  USHF.L.U32 UR10, UR22, 0x7, URZ ;  /* 0x00000007160a7899 */ /* 0x000fe2000800063f */
[----:B---3--:R-:W-:Y:S01]  /*4bf0*/  MOV R18, R132 ;  /* 0x0000008400127202 */ /* 0x008fe20000000f00 */
[----:B------:R-:W-:Y:S01]  /*4c00*/  IMAD.MOV.U32 R10, RZ, RZ, R131 ;  /* 0x000000ffff0a7224 */ /* 0x000fe200078e0083 */
[----:B------:R-:W-:Y:S01]  /*4c10*/  MOV R28, R134 ;  /* 0x00000086001c7202 */ /* 0x000fe20000000f00 */
        /* <DEDUP_REMOVED lines=21> */
[----:B------:R-:W-:Y:S01]  /*4d70*/  UIADD3 UR11, UR10, 0x80, URZ ;  /* 0x000000800a0b7890 */ /* 0x000fe2000fffe03f */
[----:B------:R-:W-:Y:S01]  /*4d80*/  MOV R24, R114 ;  /* 0x0000007200187202 */ /* 0x000fe20000000f00 */
[----:B------:R-:W-:Y:S01]  /*4d90*/  IMAD.MOV.U32 R13, RZ, RZ, R113 ;  /* 0x000000ffff0d7224 */ /* 0x000fe200078e0071 */
[----:B------:R-:W-:Y:S01]  /*4da0*/  UIADD3 UR10, UR10, UR13, URZ ;  /* 0x0000000d0a0a7290 */ /* 0x000fe2000fffe03f */
[----:B------:R-:W-:Y:S01]  /*4db0*/  MOV R30, R108 ;  /* 0x0000006c001e7202 */ /* 0x000fe20000000f00 */
[----:B------:R-:W-:Y:S01]  /*4dc0*/  IMAD.MOV.U32 R21, RZ, RZ, R115 ;  /* 0x000000ffff157224 */ /* 0x000fe200078e0073 */
[----:B------:R-:W-:Y:S01]  /*4dd0*/  MOV R34, R110 ;  /* 0x0000006e00227202 */ /* 0x000fe20000000f00 */
[----:B------:R-:W-:Y:S01]  /*4de0*/  UIADD3 UR10, UR16, UR10, -UR7 ;  /* 0x0000000a100a7290 */ /* 0x000fe2000fffe807 */
[----:B------:R-:W-:Y:S01]  /*4df0*/  IMAD.U32 R0, RZ, RZ, UR11 ;  /* 0x0000000bff007e24 */ /* 0x000fe2000f8e00ff */
[----:B------:R-:W-:Y:S01]  /*4e00*/  UIADD3 UR11, UR9, 0x40, URZ ;  /* 0x00000040090b7890 */ /* 0x000fe2000fffe03f */
[----:B------:R-:W-:Y:S02]  /*4e10*/  IMAD.MOV.U32 R29, RZ, RZ, R109 ;  /* 0x000000ffff1d7224 */ /* 0x000fe400078e006d */
[----:B------:R-:W-:Y:S01]  /*4e20*/  IMAD.MOV.U32 R33, RZ, RZ, R111 ;  /* 0x000000ffff217224 */ /* 0x000fe200078e006f */
[----:B------:R-:W-:Y:S01]  /*4e30*/  ISETP.LT.AND P0, PT, R0, UR7, PT ;  /* 0x0000000700007c0c */ /* 0x000fe2000bf01270 */
[----:B------:R-:W-:Y:S03]  /*4e40*/  UISETP.GE.AND UP0, UPT, UR11, UR10, UPT ;  /* 0x0000000a0b00728c */ /* 0x000fe6000bf06270 */
[----:B------:R-:W-:Y:S03]  /*4e50*/  UMOV UR11, UR16 ;  /* 0x00000010000b7c82 */ /* 0x000fe60008000000 */
[----:B------:R-:W-:Y:S11]  /*4e60*/  PLOP3.LUT P2, PT, PT, PT, UP0, 0x80, 0x0 ;  /* 0x000000000000781c */ /* 0x000ff60003f4f008 */
[----:B------:R-:W-:Y:S02]  /*4e70*/  @!UPT UIADD3 URZ, URZ, URZ, URZ ;  /* 0x0000003f3f3ff290 */ /* 0x000fe4000fffe03f */
[----:B------:R-:W-:Y:S05]  /*4e80*/  @!P2 BRA P0, `(.L_x_1168) ;  /* 0x000000080000a947 */ /* 0x000fea0000000000 */
.L_x_1167:
        /* <DEDUP_REMOVED lines=8> */
[C---:B-1----:R-:W-:Y:S01]  /*4f10*/  VIADD R13, R0.reuse, 0x1 ;  /* 0x00000001000d7836 */ /* 0x042fe20000000000 */
[----:B------:R-:W-:Y:S01]  /*4f20*/  UMOV UR16, UR11 ;  /* 0x0000000b00107c82 */ /* 0x000fe20008000000 */
        /* <DEDUP_REMOVED lines=13> */
[----:B---3--:R-:W-:Y:S01]  /*5000*/  FSEL R33, R111, -INF , !P2 ;  /* 0xff8000006f217808 */ /* 0x008fe20005000000 */
[----:B------:R-:W-:Y:S01]  /*5010*/  IMAD.U32 R15, RZ, RZ, UR9 ;  /* 0x00000009ff0f7e24 */ /* 0x000fe2000f8e00ff */
[----:B------:R-:W-:Y:S01]  /*5020*/  FSEL R34, R110, -INF , !P0 ;  /* 0xff8000006e227808 */ /* 0x000fe20004000000 */
[----:B------:R-:W-:Y:S01]  /*5030*/  IMAD.U32 R14, RZ, RZ, UR9 ;  /* 0x00000009ff0e7e24 */ /* 0x000fe2000f8e00ff */
        /* <DEDUP_REMOVED lines=49> */
[----:B------:R-:W-:Y:S02]  /*5350*/  VIMNMX R5, R15, UR7, PT ;  /* 0x000000070f057c48 */ /* 0x000fe4000bfe0100 */
[----:B------:R-:W-:Y:S02]  /*5360*/  ISETP.GE.AND P0, PT, R11, R6, PT ;  /* 0x000000060b00720c */ /* 0x000fe40003f06270 */
[-C--:B------:R-:W-:Y:S02]  /*5370*/  ISETP.GE.OR P6, PT, R8, R2.reuse, !P6 ;  /* 0x000000020800720c */ /* 0x080fe400077c6670 */
[----:B------:R-:W-:Y:S02]  /*5380*/  ISETP.GE.OR P5, PT, R7, R2, !P5 ;  /* 0x000000020700720c */ /* 0x000fe40006fa6670 */
        /* <DEDUP_REMOVED lines=16> */
[----:B------:R-:W-:Y:S02]  /*5490*/  ISETP.GE.AND P0, PT, R13, R4, PT ;  /* 0x000000040d00720c */ /* 0x000fe40003f06270 */
[----:B------:R-:W-:Y:S02]  /*54a0*/  VIMNMX R2, R14, UR7, PT ;  /* 0x000000070e027c48 */ /* 0x000fe4000bfe0100 */
        /* <DEDUP_REMOVED lines=30> */
.L_x_1168:
        /* <DEDUP_REMOVED lines=8> */
[----:B------:R-:W-:Y:S01]  /*5710*/  MOV R128, 0x40 ;  /* 0x0000004000807802 */ /* 0x000fe20000000f00 */
[--C-:B------:R-:W-:Y:S01]  /*5720*/  FFMA.FTZ R0, R33, UR12, -R5.reuse ;  /* 0x0000000c21007c23 */ /* 0x100fe20008010805 */
[----:B------:R-:W-:Y:S02]  /*5730*/  FSEL R4, R4, RZ, P0 ;  /* 0x000000ff04047208 */ /* 0x000fe40000000000 */
[----:B------:R-:W-:Y:S01]  /*5740*/  SEL R128, R128, 0xffffffc0, !P1 ;  /* 0xffffffc080807807 */ /* 0x000fe20004800000 */
[----:B------:R1:W-:Y:S01]  /*5750*/  MUFU.EX2 R190, R0 ;  /* 0x0000000000be7308 */ /* 0x0003e20000000800 */
[----:B------:R-:W-:Y:S02]  /*5760*/  FSETP.NEU.FTZ.AND P0, PT, R233, -INF , PT ;  /* 0xff800000e900780b */ /* 0x000fe40003f1d000 */
[----:B------:R-:W-:Y:S02]  /*5770*/  PLOP3.LUT P2, PT, PT, PT, UP3, 0x80, 0x0 ;  /* 0x000000000000781c */ /* 0x000fe40003f4f038 */
[----:B------:R-:W-:Y:S02]  /*5780*/  FSEL R2, R2, RZ, P0 ;  /* 0x000000ff02027208 */ /* 0x000fe40000000000 */
[----:B------:R-:W-:Y:S01]  /*5790*/  FSETP.NEU.FTZ.AND P0, PT, R234, -INF , PT ;  /* 0xff800000ea00780b */ /* 0x000fe20003f1d000 */
[--C-:B-1----:R-:W-:Y:S04]  /*57a0*/  FFMA.FTZ R0, R34, UR12, -R5.reuse ;  /* 0x0000000c22007c23 */ /* 0x102fe80008010805 */
[----:B------:R1:W2:Y:S02]  /*57b0*/  MUFU.EX2 R189, R0 ;  /* 0x0000000000bd7308 */ /* 0x0002a40000000800 */
[--C-:B-1----:R-:W-:Y:S08]  /*57c0*/  FFMA.FTZ R0, R29, UR12, -R4.reuse ;  /* 0x0000000c1d007c23 */ /* 0x102ff00008010804 */
[----:B------:R1:W-:Y:S02]  /*57d0*/  MUFU.EX2 R205, R0 ;  /* 0x0000000000cd7308 */ /* 0x0003e40000000800 */
        /* <DEDUP_REMOVED lines=8> */
[----:B-1----:R-:W-:Y:S08]  /*5860*/  FFMA.FTZ R0, R20, UR12, -R4 ;  /* 0x0000000c14007c23 */ /* 0x002ff00008010804 */
[----:B------:R1:W3:Y:S02]  /*5870*/  MUFU.EX2 R212, R0 ;  /* 0x0000000000d47308 */ /* 0x0002e40000000800 */
[--C-:B-1----:R-:W-:Y:S08]  /*5880*/  FFMA.FTZ R0, R21, UR12, -R2.reuse ;  /* 0x0000000c15007c23 */ /* 0x102ff00008010802 */
[----:B------:R1:W-:Y:S02]  /*5890*/  MUFU.EX2 R194, R0 ;  /* 0x0000000000c27308 */ /* 0x0003e40000000800 */
[----:B-1----:R-:W-:Y:S01]  /*58a0*/  FSEL R0, R12, RZ, P0 ;  /* 0x000000ff0c007208 */ /* 0x002fe20000000000 */
[----:B------:R-:W-:Y:S04]  /*58b0*/  FFMA.FTZ R12, R24, UR12, -R2 ;  /* 0x0000000c180c7c23 */ /* 0x000fe80008010802 */
[--C-:B------:R-:W-:Y:S03]  /*58c0*/  FFMA.FTZ R6, R6, UR12, -R0.reuse ;  /* 0x0000000c06067c23 */ /* 0x100fe60008010800 */
[----:B------:R1:W4:Y:S10]  /*58d0*/  MUFU.EX2 R192, R12 ;  /* 0x0000000c00c07308 */ /* 0x0003340000000800 */
[----:B------:R2:W-:Y:S01]  /*58e0*/  MUFU.EX2 R207, R6 ;  /* 0x0000000600cf7308 */ /* 0x0005e20000000800 */
[--C-:B-1----:R-:W-:Y:S09]  /*58f0*/  FFMA.FTZ R12, R13, UR12, -R0.reuse ;  /* 0x0000000c0d0c7c23 */ /* 0x102ff20008010800 */
[----:B------:R1:W-:Y:S01]  /*5900*/  MUFU.EX2 R191, R12 ;  /* 0x0000000c00bf7308 */ /* 0x0003e20000000800 */
[--C-:B--2---:R-:W-:Y:S09]  /*5910*/  FFMA.FTZ R6, R7, UR12, -R0.reuse ;  /* 0x0000000c07067c23 */ /* 0x104ff20008010800 */
[----:B------:R2:W-:Y:S01]  /*5920*/  MUFU.EX2 R206, R6 ;  /* 0x0000000600ce7308 */ /* 0x0005e20000000800 */
[----:B-1----:R-:W-:Y:S09]  /*5930*/  FFMA.FTZ R12, R14, UR12, -R0 ;  /* 0x0000000c0e0c7c23 */ /* 0x002ff20008010800 */
[----:B------:R1:W-:Y:S01]  /*5940*/  MUFU.EX2 R199, R12 ;  /* 0x0000000c00c77308 */ /* 0x0003e20000000800 */
[--C-:B--2---:R-:W-:Y:S09]  /*5950*/  FFMA.FTZ R6, R35, UR12, -R5.reuse ;  /* 0x0000000c23067c23 */ /* 0x104ff20008010805 */
[----:B------:R2:W-:Y:S01]  /*5960*/  MUFU.EX2 R219, R6 ;  /* 0x0000000600db7308 */ /* 0x0005e20000000800 */
[--C-:B-1----:R-:W-:Y:S09]  /*5970*/  FFMA.FTZ R12, R22, UR12, -R2.reuse ;  /* 0x0000000c160c7c23 */ /* 0x102ff20008010802 */
[----:B------:R1:W-:Y:S01]  /*5980*/  MUFU.EX2 R209, R12 ;  /* 0x0000000c00d17308 */ /* 0x0003e20000000800 */
[--C-:B--2---:R-:W-:Y:S09]  /*5990*/  FFMA.FTZ R6, R100, UR12, -R5.reuse ;  /* 0x0000000c64067c23 */ /* 0x104ff20008010805 */
[----:B------:R2:W-:Y:S01]  /*59a0*/  MUFU.EX2 R218, R6 ;  /* 0x0000000600da7308 */ /* 0x0005e20000000800 */
[----:B-1----:R-:W-:Y:S09]  /*59b0*/  FFMA.FTZ R12, R23, UR12, -R2 ;  /* 0x0000000c170c7c23 */ /* 0x002ff20008010802 */
[----:B------:R-:W-:Y:S01]  /*59c0*/  MUFU.EX2 R208, R12 ;  /* 0x0000000c00d07308 */ /* 0x000fe20000000800 */
[--C-:B--2---:R-:W-:Y:S09]  /*59d0*/  FFMA.FTZ R6, R25, UR12, -R4.reuse ;  /* 0x0000000c19067c23 */ /* 0x104ff20008010804 */
[----:B------:R1:W-:Y:S02]  /*59e0*/  MUFU.EX2 R217, R6 ;  /* 0x0000000600d97308 */ /* 0x0003e40000000800 */
[----:B-1----:R-:W-:Y:S08]  /*59f0*/  FFMA.FTZ R6, R26, UR12, -R4 ;  /* 0x0000000c1a067c23 */ /* 0x002ff00008010804 */
[----:B------:R1:W-:Y:S02]  /*5a00*/  MUFU.EX2 R216, R6 ;  /* 0x0000000600d87308 */ /* 0x0003e40000000800 */
[--C-:B-1----:R-:W-:Y:S01]  /*5a10*/  FFMA.FTZ R6, R101, UR12, -R5.reuse ;  /* 0x0000000c65067c23 */ /* 0x102fe20008010805 */
[----:B------:R-:W-:Y:S07]  /*5a20*/  FFMA.FTZ R5, R102, UR12, -R5 ;  /* 0x0000000c66057c23 */ /* 0x000fee0008010805 */
[----:B------:R1:W-:Y:S10]  /*5a30*/  MUFU.EX2 R232, R6 ;  /* 0x0000000600e87308 */ /* 0x0003f40000000800 */
[----:B------:R2:W-:Y:S01]  /*5a40*/  MUFU.EX2 R231, R5 ;  /* 0x0000000500e77308 */ /* 0x0005e20000000800 */
[----:B-1----:R-:W-:Y:S09]  /*5a50*/  FFMA.FTZ R6, R15, UR12, -R2 ;  /* 0x0000000c0f067c23 */ /* 0x002ff20008010802 */
[----:B------:R1:W-:Y:S01]  /*5a60*/  MUFU.EX2 R224, R6 ;  /* 0x0000000600e07308 */ /* 0x0003e20000000800 */
[--C-:B--2---:R-:W-:Y:S01]  /*5a70*/  FFMA.FTZ R5, R27, UR12, -R4.reuse ;  /* 0x0000000c1b057c23 */ /* 0x104fe20008010804 */
[----:B------:R-:W-:Y:S08]  /*5a80*/  FFMA.FTZ R4, R28, UR12, -R4 ;  /* 0x0000000c1c047c23 */ /* 0x000ff00008010804 */
[----:B------:R-:W-:Y:S10]  /*5a90*/  MUFU.EX2 R230, R5 ;  /* 0x0000000500e67308 */ /* 0x000ff40000000800 */
[----:B------:R2:W4:Y:S01]  /*5aa0*/  MUFU.EX2 R229, R4 ;  /* 0x0000000400e57308 */ /* 0x0005220000000800 */
[----:B-1----:R-:W-:Y:S09]  /*5ab0*/  FFMA.FTZ R6, R10, UR12, -R0 ;  /* 0x0000000c0a067c23 */ /* 0x002ff20008010800 */
[----:B------:R-:W-:Y:S01]  /*5ac0*/  MUFU.EX2 R226, R6 ;  /* 0x0000000600e27308 */ /* 0x000fe20000000800 */
[----:B--2---:R-:W-:Y:S09]  /*5ad0*/  FFMA.FTZ R4, R16, UR12, -R2 ;  /* 0x0000000c10047c23 */ /* 0x004ff20008010802 */
[----:B------:R1:W2:Y:S02]  /*5ae0*/  MUFU.EX2 R223, R4 ;  /* 0x0000000400df7308 */ /* 0x0002a40000000800 */
[--C-:B-1----:R-:W-:Y:S01]  /*5af0*/  FFMA.FTZ R4, R8, UR12, -R0.reuse ;  /* 0x0000000c08047c23 */ /* 0x102fe20008010800 */
[----:B------:R-:W-:Y:S02]  /*5b00*/  F2FP.F16.F32.PACK_AB R5, R189, R190 ;  /* 0x000000bebd05723e */ /* 0x000fe400000000ff */
[----:B---3--:R-:W-:Y:S05]  /*5b10*/  F2FP.F16.F32.PACK_AB R6, R212, R213 ;  /* 0x000000d5d406723e */ /* 0x008fea00000000ff */
[----:B------:R1:W-:Y:S01]  /*5b20*/  MUFU.EX2 R222, R4 ;  /* 0x0000000400de7308 */ /* 0x0003e20000000800 */
[----:B------:R4:W-:Y:S01]  /*5b30*/  STS [R197+0xe000], R5 ;  /* 0x00e00005c5007388 */ /* 0x0009e20000000800 */
[--C-:B-1----:R-:W-:Y:S01]  /*5b40*/  FFMA.FTZ R4, R9, UR12, -R0.reuse ;  /* 0x0000000c09047c23 */ /* 0x102fe20008010800 */
[----:B------:R-:W-:Y:S07]  /*5b50*/  FFMA.FTZ R0, R11, UR12, -R0 ;  /* 0x0000000c0b007c23 */ /* 0x000fee0008010800 */
[----:B------:R1:W3:Y:S01]  /*5b60*/  MUFU.EX2 R221, R4 ;  /* 0x0000000400dd7308 */ /* 0x0002e20000000800 */
[----:B----4-:R-:W-:Y:S09]  /*5b70*/  F2FP.F16.F32.PACK_AB R5, R192, R194 ;  /* 0x000000c2c005723e */ /* 0x010ff200000000ff */
[----:B------:R4:W-:Y:S01]  /*5b80*/  MUFU.EX2 R225, R0 ;  /* 0x0000000000e17308 */ /* 0x0009e20000000800 */
[--C-:B-1----:R-:W-:Y:S01]  /*5b90*/  FFMA.FTZ R4, R17, UR12, -R2.reuse ;  /* 0x0000000c11047c23 */ /* 0x102fe20008010802 */
[----:B------:R-:W-:Y:S08]  /*5ba0*/  FFMA.FTZ R2, R18, UR12, -R2 ;  /* 0x0000000c12027c23 */ /* 0x000ff00008010802 */
[----:B------:R1:W-:Y:S01]  /*5bb0*/  MUFU.EX2 R228, R4 ;  /* 0x0000000400e47308 */ /* 0x0003e20000000800 */
[----:B----4-:R-:W-:Y:S09]  /*5bc0*/  F2FP.F16.F32.PACK_AB R0, R229, R230 ;  /* 0x000000e6e500723e */ /* 0x010ff200000000ff */
[----:B------:R4:W3:Y:S01]  /*5bd0*/  MUFU.EX2 R227, R2 ;  /* 0x0000000200e37308 */ /* 0x0008e20000000800 */
[----:B-1----:R-:W-:Y:S05]  /*5be0*/  F2FP.F16.F32.PACK_AB R4, R204, R205 ;  /* 0x000000cdcc04723e */ /* 0x002fea00000000ff */
[----:B------:R1:W-:Y:S01]  /*5bf0*/  STS [R197+0xe400], R4 ;  /* 0x00e40004c5007388 */ /* 0x0003e20000000800 */
[----:B----4-:R-:W-:Y:S03]  /*5c00*/  F2FP.F16.F32.PACK_AB R2, R214, R215 ;  /* 0x000000d7d602723e */ /* 0x010fe600000000ff */
[----:B------:R4:W-:Y:S04]  /*5c10*/  STS [R198+0xe400], R6 ;  /* 0x00e40006c6007388 */ /* 0x0009e80000000800 */
[----:B------:R2:W-:Y:S04]  /*5c20*/  STS [R198+0xe000], R2 ;  /* 0x00e00002c6007388 */ /* 0x0005e80000000800 */
[----:B------:R3:W-:Y:S01]  /*5c30*/  STS [R197+0xf000], R5 ;  /* 0x00f00005c5007388 */ /* 0x0007e20000000800 */
[----:B-1----:R-:W-:Y:S02]  /*5c40*/  F2FP.F16.F32.PACK_AB R4, R199, R191 ;  /* 0x000000bfc704723e */ /* 0x002fe400000000ff */
[----:B----4-:R-:W-:Y:S03]  /*5c50*/  F2FP.F16.F32.PACK_AB R6, R206, R207 ;  /* 0x000000cfce06723e */ /* 0x010fe600000000ff */
[----:B------:R1:W-:Y:S01]  /*5c60*/  STS [R197+0xf400], R4 ;  /* 0x00f40004c5007388 */ /* 0x0003e20000000800 */
[----:B--2---:R-:W-:Y:S03]  /*5c70*/  F2FP.F16.F32.PACK_AB R2, R208, R209 ;  /* 0x000000d1d002723e */ /* 0x004fe600000000ff */
[----:B------:R2:W-:Y:S01]  /*5c80*/  STS [R198+0xf400], R6 ;  /* 0x00f40006c6007388 */ /* 0x0005e20000000800 */
[----:B---3--:R-:W-:Y:S03]  /*5c90*/  F2FP.F16.F32.PACK_AB R5, R218, R219 ;  /* 0x000000dbda05723e */ /* 0x008fe600000000ff */
        /* <DEDUP_REMOVED lines=12> */
[----:B--2---:R-:W-:Y:S03]  /*5d60*/  LEA R0, R180, UR4, 0x1 ;  /* 0x00000004b4007c11 */ /* 0x004fe6000f8e08ff */
[----:B------:R-:W-:Y:S01]  /*5d70*/  STS [R195+0xf000], R4 ;  /* 0x00f00004c3007388 */ /* 0x000fe20000000800 */
[----:B---3--:R-:W-:Y:S05]  /*5d80*/  F2FP.F16.F32.PACK_AB R2, R225, R226 ;  /* 0x000000e2e102723e */ /* 0x008fea00000000ff */
        /* <DEDUP_REMOVED lines=25> */
[----:B--2---:R-:W-:Y:S01]  /*5f20*/  IADD3 R0, R128, R2, RZ ;  /* 0x0000000280007210 */ /* 0x004fe20007ffe0ff */
[----:B------:R-:W-:Y:S05]  /*5f30*/  FFMA.FTZ R2, -R109, R109, 1 ;  /* 0x3f8000006d027423 */ /* 0x000fea000001016d */
[----:B------:R-:W-:Y:S01]  /*5f40*/  FMUL.FTZ R2, R2, UR6 ;  /* 0x0000000602027c20 */ /* 0x000fe20008410000 */
        /* <DEDUP_REMOVED lines=10> */
[----:B--2---:R-:W-:Y:S06]  /*5ff0*/  FFMA.FTZ R0, -R108, R108, 1 ;  /* 0x3f8000006c007423 */ /* 0x004fec000001016c */
[----:B------:R-:W-:Y:S01]  /*6000*/  FMUL.FTZ R0, R0, UR6 ;  /* 0x0000000600007c20 */ /* 0x000fe20008410000 */
[-C--:B-1----:R-:W-:Y:S06]  /*6010*/  HMMA.16816.F32 R4, R100, R164.reuse, R4 ;  /* 0x000000a46404723c */ /* 0x082fec0000001804 */
[C---:B---3--:R-:W-:Y:S06]  /*6020*/  HMMA.16816.F32 R8, R104.reuse, R164, R8 ;  /* 0x000000a46808723c */ /* 0x048fec0000001808 */
[-C--:B------:R-:W-:Y:S06]  /*6030*/  HMMA.16816.F32 R12, R104, R166.reuse, R12 ;  /* 0x000000a6680c723c */ /* 0x080fec000000180c */
[C---:B------:R-:W-:Y:S06]  /*6040*/  HMMA.16816.F32 R16, R100.reuse, R166, R16 ;  /* 0x000000a66410723c */ /* 0x040fec0000001810 */
[C---:B-----5:R-:W-:Y:S01]  /*6050*/  FADD.FTZ R4, -R185.reuse, R4 ;  /* 0x00000004b9047221 */ /* 0x060fe20000010100 */
[----:B------:R-:W-:Y:S01]  /*6060*/  FADD.FTZ R5, -R185, R5 ;  /* 0x00000005b9057221 */ /* 0x000fe20000010100 */
[C---:B------:R-:W-:Y:S03]  /*6070*/  FADD.FTZ R6, -R186.reuse, R6 ;  /* 0x00000006ba067221 */ /* 0x040fe60000010100 */
[----:B------:R-:W-:Y:S01]  /*6080*/  FADD.FTZ R7, -R186, R7 ;  /* 0x00000007ba077221 */ /* 0x000fe20000010100 */
[-C--:B------:R-:W-:Y:S03]  /*6090*/  HMMA.16816.F32 R20, R100, R168.reuse, R20 ;  /* 0x000000a86414723c */ /* 0x080fe60000001814 */
[----:B------:R-:W-:Y:S01]  /*60a0*/  FADD.FTZ R9, -R184, R9 ;  /* 0x00000009b8097221 */ /* 0x000fe20000010100 */
[----:B------:R-:W-:Y:S01]  /*60b0*/  FMUL.FTZ R190, R190, R4 ;  /* 0x00000004bebe7220 */ /* 0x000fe20000410000 */
[----:B------:R-:W-:Y:S01]  /*60c0*/  FMUL.FTZ R189, R189, R5 ;  /* 0x00000005bdbd7220 */ /* 0x000fe20000410000 */
[----:B------:R-:W-:Y:S01]  /*60d0*/  FMUL.FTZ R6, R205, R6 ;  /* 0x00000006cd067220 */ /* 0x000fe20000410000 */
[----:B------:R-:W-:Y:S01]  /*60e0*/  FFMA.FTZ R5, -R111, R111, 1 ;  /* 0x3f8000006f057423 */ /* 0x000fe2000001016f */
[----:B------:R-:W-:Y:S01]  /*60f0*/  FFMA.FTZ R4, -R110, R110, 1 ;  /* 0x3f8000006e047423 */ /* 0x000fe2000001016e */
[C---:B------:R-:W-:Y:S04]  /*6100*/  HMMA.16816.F32 R24, R104.reuse, R168, R24 ;  /* 0x000000a86818723c */ /* 0x040fe80000001818 */
[----:B------:R-:W-:Y:S01]  /*6110*/  FMUL.FTZ R192, R192, R9 ;  /* 0x00000009c0c07220 */ /* 0x000fe20000410000 */
[----:B------:R-:W-:Y:S01]  /*6120*/  FADD.FTZ R8, -R184, R8 ;  /* 0x00000008b8087221 */ /* 0x000fe20000010100 */
[----:B------:R-:W-:Y:S01]  /*6130*/  FMUL.FTZ R9, R6, R2 ;  /* 0x0000000206097220 */ /* 0x000fe20000410000 */
[----:B------:R-:W-:Y:S01]  /*6140*/  FADD.FTZ R10, -R183, R10 ;  /* 0x0000000ab70a7221 */ /* 0x000fe20000010100 */
[----:B------:R-:W-:Y:S01]  /*6150*/  FMUL.FTZ R5, R5, UR6 ;  /* 0x0000000605057c20 */ /* 0x000fe20008410000 */
[-C--:B------:R-:W-:Y:S03]  /*6160*/  HMMA.16816.F32 R28, R104, R170.reuse, R28 ;  /* 0x000000aa681c723c */ /* 0x080fe6000000181c */
[----:B------:R-:W-:Y:S01]  /*6170*/  FMUL.FTZ R4, R4, UR6 ;  /* 0x0000000604047c20 */ /* 0x000fe20008410000 */
[----:B------:R-:W-:Y:S01]  /*6180*/  FFMA.FTZ R2, -R113, R113, 1 ;  /* 0x3f80000071027423 */ /* 0x000fe20000010171 */
[----:B------:R-:W-:Y:S01]  /*6190*/  FMUL.FTZ R194, R194, R8 ;  /* 0x00000008c2c27220 */ /* 0x000fe20000410000 */
[----:B------:R-:W-:Y:S01]  /*61a0*/  FADD.FTZ R12, -R184, R12 ;  /* 0x0000000cb80c7221 */ /* 0x000fe20000010100 */
[----:B------:R-:W-:Y:S01]  /*61b0*/  FMUL.FTZ R191, R191, R10 ;  /* 0x0000000abfbf7220 */ /* 0x000fe20000410000 */
[----:B------:R-:W-:Y:S01]  /*61c0*/  FMUL.FTZ R8, R190, R5 ;  /* 0x00000005be087220 */ /* 0x000fe20000410000 */
[----:B------:R-:W-:Y:S04]  /*61d0*/  HMMA.16816.F32 R32, R100, R170, R32 ;  /* 0x000000aa6420723c */ /* 0x000fe80000001820 */
[----:B------:R-:W-:Y:S01]  /*61e0*/  FMUL.FTZ R109, R189, R4 ;  /* 0x00000004bd6d7220 */ /* 0x000fe20000410000 */
[----:B------:R-:W-:Y:S01]  /*61f0*/  FMUL.FTZ R2, R2, UR6 ;  /* 0x0000000602027c20 */ /* 0x000fe20008410000 */
[----:B------:R-:W-:Y:S01]  /*6200*/  FFMA.FTZ R5, -R115, R115, 1 ;  /* 0x3f80000073057423 */ /* 0x000fe20000010173 */
[----:B------:R-:W-:Y:S01]  /*6210*/  FFMA.FTZ R4, -R114, R114, 1 ;  /* 0x3f80000072047423 */ /* 0x000fe20000010172 */
[----:B------:R-:W-:Y:S03]  /*6220*/  FMUL.FTZ R7, R204, R7 ;  /* 0x00000007cc077220 */ /* 0x000fe60000410000 */
[----:B------:R-:W-:Y:S01]  /*6230*/  F2FP.F16.F32.PACK_AB R109, R109, R8 ;  /* 0x000000086d6d723e */ /* 0x000fe200000000ff */
[----:B------:R-:W-:Y:S01]  /*6240*/  FMUL.FTZ R110, R209, R12 ;  /* 0x0000000cd16e7220 */ /* 0x000fe20000410000 */
[----:B------:R-:W-:Y:S01]  /*6250*/  FMUL.FTZ R12, R191, R2 ;  /* 0x00000002bf0c7220 */ /* 0x000fe20000410000 */
[----:B------:R-:W-:Y:S01]  /*6260*/  FADD.FTZ R14, -R183, R14 ;  /* 0x0000000eb70e7221 */ /* 0x000fe20000010100 */
[----:B------:R-:W-:Y:S01]  /*6270*/  FMUL.FTZ R5, R5, UR6 ;  /* 0x0000000605057c20 */ /* 0x000fe20008410000 */
[----:B------:R-:W-:Y:S01]  /*6280*/  FMUL.FTZ R4, R4, UR6 ;  /* 0x0000000604047c20 */ /* 0x000fe20008410000 */
[----:B------:R-:W-:Y:S01]  /*6290*/  FFMA.FTZ R2, -R117, R117, 1 ;  /* 0x3f80000075027423 */ /* 0x000fe20000010175 */
[----:B------:R-:W-:Y:S01]  /*62a0*/  FMUL.FTZ R108, R7, R0 ;  /* 0x00000000076c7220 */ /* 0x000fe20000410000 */
[----:B------:R-:W-:Y:S01]  /*62b0*/  FADD.FTZ R11, -R183, R11 ;  /* 0x0000000bb70b7221 */ /* 0x000fe20000010100 */
[----:B------:R-:W-:Y:S01]  /*62c0*/  FFMA.FTZ R0, -R112, R112, 1 ;  /* 0x3f80000070007423 */ /* 0x000fe20000010170 */
[----:B------:R-:W-:Y:S01]  /*62d0*/  FMUL.FTZ R10, R207, R14 ;  /* 0x0000000ecf0a7220 */ /* 0x000fe20000410000 */
[----:B------:R-:W-:Y:S01]  /*62e0*/  FMUL.FTZ R7, R194, R5 ;  /* 0x00000005c2077220 */ /* 0x000fe20000410000 */
[----:B------:R-:W-:Y:S01]  /*62f0*/  FMUL.FTZ R6, R192, R4 ;  /* 0x00000004c0067220 */ /* 0x000fe20000410000 */
[----:B------:R-:W-:Y:S01]  /*6300*/  FMUL.FTZ R2, R2, UR6 ;  /* 0x0000000602027c20 */ /* 0x000fe20008410000 */
[----:B------:R-:W-:Y:S01]  /*6310*/  FADD.FTZ R13, -R184, R13 ;  /* 0x0000000db80d7221 */ /* 0x000fe20000010100 */
[----:B------:R-:W-:Y:S01]  /*6320*/  FFMA.FTZ R5, -R119, R119, 1 ;  /* 0x3f80000077057423 */ /* 0x000fe20000010177 */
[----:B------:R-:W-:Y:S01]  /*6330*/  FFMA.FTZ R4, -R118, R118, 1 ;  /* 0x3f80000076047423 */ /* 0x000fe20000010176 */
[----:B------:R-:W-:Y:S01]  /*6340*/  FMUL.FTZ R11, R199, R11 ;  /* 0x0000000bc70b7220 */ /* 0x000fe20000410000 */
[----:B------:R-:W-:Y:S01]  /*6350*/  FMUL.FTZ R0, R0, UR6 ;  /* 0x0000000600007c20 */ /* 0x000fe20008410000 */
[----:B------:R-:W-:Y:S01]  /*6360*/  FADD.FTZ R15, -R183, R15 ;  /* 0x0000000fb70f7221 */ /* 0x000fe20000010100 */
        /* <DEDUP_REMOVED lines=28> */
[----:B------:R-:W-:Y:S01]  /*6530*/  F2FP.F16.F32.PACK_AB R17, R6, R7 ;  /* 0x000000070611723e */ /* 0x000fe200000000ff */
[----:B------:R-:W-:Y:S01]  /*6540*/  FFMA.FTZ R0, -R120, R120, 1 ;  /* 0x3f80000078007423 */ /* 0x000fe20000010178 */
[----:B------:R-:W-:Y:S01]  /*6550*/  FMUL.FTZ R11, R217, R22 ;  /* 0x00000016d90b7220 */ /* 0x000fe20000410000 */
[----:B------:R-:W-:Y:S01]  /*6560*/  FMUL.FTZ R6, R112, R5 ;  /* 0x0000000570067220 */ /* 0x000fe20000410000 */
[----:B------:R-:W-:Y:S01]  /*6570*/  FMUL.FTZ R13, R111, R4 ;  /* 0x000000046f0d7220 */ /* 0x000fe20000410000 */
[----:B------:R-:W-:Y:S01]  /*6580*/  FMUL.FTZ R2, R2, UR6 ;  /* 0x0000000602027c20 */ /* 0x000fe20008410000 */
[C---:B------:R-:W-:Y:S01]  /*6590*/  FADD.FTZ R20, -R185.reuse, R20 ;  /* 0x00000014b9147221 */ /* 0x040fe20000010100 */
[----:B------:R-:W-:Y:S01]  /*65a0*/  FADD.FTZ R21, -R185, R21 ;  /* 0x00000015b9157221 */ /* 0x000fe20000010100 */
[----:B------:R-:W-:Y:S01]  /*65b0*/  FFMA.FTZ R5, -R129, R129, 1 ;  /* 0x3f80000081057423 */ /* 0x000fe20000010181 */
[----:B------:R-:W-:Y:S01]  /*65c0*/  FFMA.FTZ R4, -R127, R127, 1 ;  /* 0x3f8000007f047423 */ /* 0x000fe2000001017f */
[----:B------:R-:W-:Y:S01]  /*65d0*/  F2FP.F16.F32.PACK_AB R108, R108, R9 ;  /* 0x000000096c6c723e */ /* 0x000fe200000000ff */
[----:B------:R-:W-:Y:S01]  /*65e0*/  FMUL.FTZ R9, R212, R19 ;  /* 0x00000013d4097220 */ /* 0x000fe20000410000 */
[----:B------:R-:W-:Y:S01]  /*65f0*/  FMUL.FTZ R0, R0, UR6 ;  /* 0x0000000600007c20 */ /* 0x000fe20008410000 */
[----:B------:R-:W-:Y:S01]  /*6600*/  FMUL.FTZ R11, R11, R2 ;  /* 0x000000020b0b7220 */ /* 0x000fe20000410000 */
        /* <DEDUP_REMOVED lines=14> */
[----:B------:R-:W-:Y:S01]  /*66f0*/  FADD.FTZ R25, -R184, R25 ;  /* 0x00000019b8197221 */ /* 0x000fe20000010100 */
[----:B------:R-:W-:Y:S01]  /*6700*/  FADD.FTZ R26, -R183, R26 ;  /* 0x0000001ab71a7221 */ /* 0x000fe20000010100 */
[----:B------:R-:W-:Y:S01]  /*6710*/  FFMA.FTZ R5, -R137, R137, 1 ;  /* 0x3f80000089057423 */ /* 0x000fe20000010189 */
[----:B------:R-:W-:Y:S01]  /*6720*/  FFMA.FTZ R4, -R136, R136, 1 ;  /* 0x3f80000088047423 */ /* 0x000fe20000010188 */
[----:B------:R-:W-:Y:S01]  /*6730*/  FMUL.FTZ R23, R216, R23 ;  /* 0x00000017d8177220 */ /* 0x000fe20000410000 */
[----:B------:R-:W-:Y:S01]  /*6740*/  FMUL.FTZ R0, R0, UR6 ;  /* 0x0000000600007c20 */ /* 0x000fe20008410000 */
[----:B------:R-:W-:Y:S01]  /*6750*/  F2FP.F16.F32.PACK_AB R13, R13, R6 ;  /* 0x000000060d0d723e */ /* 0x000fe200000000ff */
[----:B------:R-:W-:Y:S01]  /*6760*/  FADD.FTZ R24, -R184, R24 ;  /* 0x00000018b8187221 */ /* 0x000fe20000010100 */
[----:B------:R-:W-:Y:S01]  /*6770*/  FFMA.FTZ R6, -R138, R138, 1 ;  /* 0x3f8000008a067423 */ /* 0x000fe2000001018a */
[----:B------:R-:W-:Y:S01]  /*6780*/  FMUL.FTZ R21, R21, R2 ;  /* 0x0000000215157220 */ /* 0x000fe20000410000 */
[----:B------:R-:W-:Y:S01]  /*6790*/  FADD.FTZ R31, -R183, R31 ;  /* 0x0000001fb71f7221 */ /* 0x000fe20000010100 */
[----:B------:R-:W-:Y:S01]  /*67a0*/  FMUL.FTZ R25, R223, R25 ;  /* 0x00000019df197220 */ /* 0x000fe20000410000 */
[----:B------:R-:W-:Y:S01]  /*67b0*/  FMUL.FTZ R22, R222, R26 ;  /* 0x0000001ade167220 */ /* 0x000fe20000410000 */
[----:B------:R-:W-:Y:S01]  /*67c0*/  FMUL.FTZ R5, R5, UR6 ;  /* 0x0000000605057c20 */ /* 0x000fe20008410000 */
[----:B------:R-:W-:Y:S01]  /*67d0*/  FMUL.FTZ R4, R4, UR6 ;  /* 0x0000000604047c20 */ /* 0x000fe20008410000 */
[----:B------:R-:W-:Y:S01]  /*67e0*/  FFMA.FTZ R2, -R130, R130, 1 ;  /* 0x3f80000082027423 */ /* 0x000fe20000010182 */
[----:B------:R-:W-:Y:S01]  /*67f0*/  F2FP.F16.F32.PACK_AB R14, R14, R10 ;  /* 0x0000000a0e0e723e */ /* 0x000fe200000000ff */
[----:B------:R-:W-:Y:S01]  /*6800*/  FMUL.FTZ R10, R23, R0 ;  /* 0x00000000170a7220 */ /* 0x000fe20000410000 */
[----:B------:R-:W-:Y:S01]  /*6810*/  FMUL.FTZ R24, R224, R24 ;  /* 0x00000018e0187220 */ /* 0x000fe20000410000 */
[----:B------:R-:W-:Y:S01]  /*6820*/  F2FP.F16.F32.PACK_AB R0, R9, R12 ;  /* 0x0000000c0900723e */ /* 0x000fe200000000ff */
[----:B------:R-:W-:Y:S01]  /*6830*/  FMUL.FTZ R6, R6, UR6 ;  /* 0x0000000606067c20 */ /* 0x000fe20008410000 */
[----:B------:R-:W-:Y:S01]  /*6840*/  F2FP.F16.F32.PACK_AB R7, R7, R8 ;  /* 0x000000080707723e */ /* 0x000fe200000000ff */
[----:B------:R-:W-:Y:S01]  /*6850*/  FADD.FTZ R28, -R184, R28 ;  /* 0x0000001cb81c7221 */ /* 0x000fe20000010100 */
[----:B------:R-:W-:Y:S01]  /*6860*/  FMUL.FTZ R19, R225, R31 ;  /* 0x0000001fe1137220 */ /* 0x000fe20000410000 */
[----:B------:R-:W-:Y:S01]  /*6870*/  FMUL.FTZ R12, R25, R5 ;  /* 0x00000005190c7220 */ /* 0x000fe20000410000 */
[----:B------:R-:W-:Y:S01]  /*6880*/  FMUL.FTZ R22, R22, R4 ;  /* 0x0000000416167220 */ /* 0x000fe20000410000 */
[----:B------:R-:W-:Y:S01]  /*6890*/  FFMA.FTZ R8, -R133, R133, 1 ;  /* 0x3f80000085087423 */ /* 0x000fe20000010185 */
[----:B------:R-:W-:Y:S01]  /*68a0*/  FMUL.FTZ R2, R2, UR6 ;  /* 0x0000000602027c20 */ /* 0x000fe20008410000 */
[----:B------:R-:W-:Y:S01]  /*68b0*/  FADD.FTZ R29, -R184, R29 ;  /* 0x0000001db81d7221 */ /* 0x000fe20000010100 */
[----:B------:R-:W-:Y:S01]  /*68c0*/  FADD.FTZ R30, -R183, R30 ;  /* 0x0000001eb71e7221 */ /* 0x000fe20000010100 */
[----:B------:R-:W-:Y:S01]  /*68d0*/  FFMA.FTZ R5, -R132, R132, 1 ;  /* 0x3f80000084057423 */ /* 0x000fe20000010184 */
[----:B------:R-:W-:Y:S01]  /*68e0*/  FFMA.FTZ R4, -R131, R131, 1 ;  /* 0x3f80000083047423 */ /* 0x000fe20000010183 */
[----:B------:R-:W-:Y:S01]  /*68f0*/  FMUL.FTZ R9, R24, R6 ;  /* 0x0000000618097220 */ /* 0x000fe20000410000 */
[----:B------:R-:W-:Y:S01]  /*6900*/  FMUL.FTZ R18, R228, R28 ;  /* 0x0000001ce4127220 */ /* 0x000fe20000410000 */
[----:B------:R-:W-:Y:S01]  /*6910*/  FMUL.FTZ R8, R8, UR6 ;  /* 0x0000000608087c20 */ /* 0x000fe20008410000 */
[----:B------:R-:W-:Y:S01]  /*6920*/  FMUL.FTZ R19, R19, R2 ;  /* 0x0000000213137220 */ /* 0x000fe20000410000 */
[----:B------:R-:W-:Y:S01]  /*6930*/  FMUL.FTZ R29, R227, R29 ;  /* 0x0000001de31d7220 */ /* 0x000fe20000410000 */
[----:B------:R-:W-:Y:S01]  /*6940*/  FMUL.FTZ R20, R226, R30 ;  /* 0x0000001ee2147220 */ /* 0x000fe20000410000 */
[----:B------:R-:W-:Y:S01]  /*6950*/  FMUL.FTZ R5, R5, UR6 ;  /* 0x0000000605057c20 */ /* 0x000fe20008410000 */
[----:B------:R-:W-:Y:S01]  /*6960*/  FMUL.FTZ R4, R4, UR6 ;  /* 0x0000000604047c20 */ /* 0x000fe20008410000 */
[----:B------:R-:W-:Y:S01]  /*6970*/  FFMA.FTZ R2, -R188, R188, 1 ;  /* 0x3f800000bc027423 */ /* 0x000fe200000101bc */
[----:B------:R-:W-:Y:S01]  /*6980*/  FMUL.FTZ R18, R18, R8 ;  /* 0x0000000812127220 */ /* 0x000fe20000410000 */
[----:B------:R-:W-:Y:S01]  /*6990*/  F2FP.F16.F32.PACK_AB R12, R12, R9 ;  /* 0x000000090c0c723e */ /* 0x000fe200000000ff */
[----:B------:R-:W-:Y:S01]  /*69a0*/  FMUL.FTZ R8, R29, R5 ;  /* 0x000000051d087220 */ /* 0x000fe20000410000 */
[----:B------:R-:W-:Y:S01]  /*69b0*/  FMUL.FTZ R20, R20, R4 ;  /* 0x0000000414147220 */ /* 0x000fe20000410000 */
[----:B------:R-:W-:Y:S01]  /*69c0*/  FMUL.FTZ R9, R2, UR6 ;  /* 0x0000000602097c20 */ /* 0x000fe20008410000 */
[C---:B------:R-:W-:Y:S01]  /*69d0*/  FADD.FTZ R32, -R185.reuse, R32 ;  /* 0x00000020b9207221 */ /* 0x040fe20000010100 */
[----:B------:R-:W-:Y:S01]  /*69e0*/  FADD.FTZ R33, -R185, R33 ;  /* 0x00000021b9217221 */ /* 0x000fe20000010100 */
[C---:B------:R-:W-:Y:S01]  /*69f0*/  FADD.FTZ R34, -R186.reuse, R34 ;  /* 0x00000022ba227221 */ /* 0x040fe20000010100 */
[----:B------:R-:W-:Y:S01]  /*6a00*/  FADD.FTZ R35, -R186, R35 ;  /* 0x00000023ba237221 */ /* 0x000fe20000010100 */
[----:B------:R-:W-:Y:S01]  /*6a10*/  FFMA.FTZ R5, -R139, R139, 1 ;  /* 0x3f8000008b057423 */ /* 0x000fe2000001018b */
        /* <DEDUP_REMOVED lines=9> */
[----:B------:R-:W-:Y:S01]  /*6ab0*/  FMUL.FTZ R10, R2, UR6 ;  /* 0x00000006020a7c20 */ /* 0x000fe20008410000 */
[----:B------:R-:W-:Y:S01]  /*6ac0*/  FMUL.FTZ R5, R32, R9 ;  /* 0x0000000920057220 */ /* 0x000fe20000410000 */
[----:B------:R-:W-:Y:S01]  /*6ad0*/  F2FP.F16.F32.PACK_AB R9, R8, R18 ;  /* 0x000000120809723e */ /* 0x000fe200000000ff */
[----:B------:R-:W-:Y:S01]  /*6ae0*/  FMUL.FTZ R2, R33, R11 ;  /* 0x0000000b21027220 */ /* 0x000fe20000410000 */
[----:B------:R-:W-:Y:S01]  /*6af0*/  F2FP.F16.F32.PACK_AB R11, R21, R22 ;  /* 0x00000016150b723e */ /* 0x000fe200000000ff */
[----:B------:R-:W-:Y:S01]  /*6b00*/  FMUL.FTZ R4, R34, R4 ;  /* 0x0000000422047220 */ /* 0x000fe20000410000 */
[----:B------:R-:W-:Y:S01]  /*6b10*/  F2FP.F16.F32.PACK_AB R8, R19, R20 ;  /* 0x000000141308723e */ /* 0x000fe200000000ff */
[----:B------:R-:W-:Y:S01]  /*6b20*/  FMUL.FTZ R10, R35, R10 ;  /* 0x0000000a230a7220 */ /* 0x000fe20000410000 */
[----:B------:R-:W-:Y:S04]  /*6b30*/  F2FP.F16.F32.PACK_AB R2, R2, R5 ;  /* 0x000000050202723e */ /* 0x000fe800000000ff */
[----:B------:R-:W-:Y:S01]  /*6b40*/  F2FP.F16.F32.PACK_AB R10, R10, R4 ;  /* 0x000000040a0a723e */ /* 0x000fe200000000ff */
[----:B------:R-:W-:Y:S06]  /*6b50*/  @!P2 BRA `(.L_x_1169) ;  /* 0x000000000084a947 */ /* 0x000fec0003800000 */
        /* <DEDUP_REMOVED lines=33> */
.L_x_1169:
[----:B------:R-:W-:Y:S01]  /*6d70*/  STS [R197+0xa000], R109 ;  /* 0x00a0006dc5007388 */ /* 0x000fe20000000800 */
[----:B------:R-:W-:Y:S01]  /*6d80*/  IMAD.SHL.U32 R100, R181, 0x2, RZ ;  /* 0x00000002b5647824 */ /* 0x000fe200078e00ff */
[----:B------:R-:W-:Y:S02]  /*6d90*/  LEA R114, R243, UR4, 0x1 ;  /* 0x00000004f3727c11 */ /* 0x000fe4000f8e08ff */
[----:B------:R-:W-:Y:S04]  /*6da0*/  STS [R197+0xa400], R108 ;  /* 0x00a4006cc5007388 */ /* 0x000fe80000000800 */
[----:B------:R-:W-:Y:S04]  /*6db0*/  STS [R198+0xa000], R13 ;  /* 0x00a0000dc6007388 */ /* 0x000fe80000000800 */
[----:B------:R1:W-:Y:S04]  /*6dc0*/  STS [R198+0xa400], R0 ;  /* 0x00a40000c6007388 */ /* 0x0003e80000000800 */
[----:B------:R-:W-:Y:S04]  /*6dd0*/  STS [R197+0xb000], R17 ;  /* 0x00b00011c5007388 */ /* 0x000fe80000000800 */
[----:B------:R-:W-:Y:S04]  /*6de0*/  STS [R197+0xb400], R16 ;  /* 0x00b40010c5007388 */ /* 0x000fe80000000800 */
[----:B------:R-:W-:Y:S04]  /*6df0*/  STS [R198+0xb000], R15 ;  /* 0x00b0000fc6007388 */ /* 0x000fe80000000800 */
[----:B------:R-:W-:Y:S04]  /*6e00*/  STS [R198+0xb400], R14 ;  /* 0x00b4000ec6007388 */ /* 0x000fe80000000800 */
[----:B------:R-:W-:Y:S04]  /*6e10*/  STS [R196+0xa000], R7 ;  /* 0x00a00007c4007388 */ /* 0x000fe80000000800 */
[----:B------:R-:W-:Y:S01]  /*6e20*/  STS [R196+0xa400], R6 ;  /* 0x00a40006c4007388 */ /* 0x000fe20000000800 */
[----:B-1----:R-:W-:Y:S03]  /*6e30*/  IMAD.U32 R0, RZ, RZ, UR4 ;  /* 0x00000004ff007e24 */ /* 0x002fe6000f8e00ff */
[----:B------:R1:W-:Y:S02]  /*6e40*/  STS [R195+0xa000], R2 ;  /* 0x00a00002c3007388 */ /* 0x0003e40000000800 */
[----:B------:R-:W-:Y:S02]  /*6e50*/  IADD3 R0, R100, 0x4000, R0 ;  /* 0x0000400064007810 */ /* 0x000fe40007ffe000 */
[----:B------:R-:W-:Y:S04]  /*6e60*/  STS [R195+0xa400], R10 ;  /* 0x00a4000ac3007388 */ /* 0x000fe80000000800 */
[----:B------:R-:W-:Y:S04]  /*6e70*/  STS [R196+0xb000], R12 ;  /* 0x00b0000cc4007388 */ /* 0x000fe80000000800 */
[----:B------:R-:W-:Y:S04]  /*6e80*/  STS [R196+0xb400], R11 ;  /* 0x00b4000bc4007388 */ /* 0x000fe80000000800 */
[----:B------:R-:W-:Y:S04]  /*6e90*/  STS [R195+0xb000], R9 ;  /* 0x00b00009c3007388 */ /* 0x000fe80000000800 */
[----:B------:R-:W-:Y:S01]  /*6ea0*/  STS [R195+0xb400], R8 ;  /* 0x00b40008c3007388 */ /* 0x000fe20000000800 */
[----:B------:R-:W-:Y:S01]  /*6eb0*/  BAR.SYNC.DEFER_BLOCKING 0x0 ;  /* 0x0000000000007b1d */ /* 0x000fe20000010000 */
[C---:B-1----:R-:W-:Y:S01]  /*6ec0*/  IADD3 R2, R0.reuse, 0x40, RZ ;  /* 0x0000004000027810 */ /* 0x042fe20007ffe0ff */
[----:B------:R-:W-:Y:S04]  /*6ed0*/  @P1 VIADD R2, R0, 0xffffffc0 ;  /* 0xffffffc000021836 */ /* 0x000fe80000000000 */
        /* <DEDUP_REMOVED lines=74> */
.L_x_1170:
[----:B------:R-:W-:Y:S01]  /*7380*/  LDSM.16.M88.4 R16, [R174] ;  /* 0x00000000ae10783b */ /* 0x000fe20000000200 */
[----:B------:R-:W-:Y:S01]  /*7390*/  VIADD R2, R100, UR5 ;  /* 0x0000000564027c36 */ /* 0x000fe20008000000 */
[C---:B------:R-:W-:Y:S01]  /*73a0*/  LEA R190, P0, R237.reuse, R210, 0x2 ;  /* 0x000000d2edbe7211 */ /* 0x040fe200078010ff */
[--C-:B------:R-:W-:Y:S01]  /*73b0*/  IMAD.IADD R112, R174, 0x1, R128.reuse ;  /* 0x00000001ae707824 */ /* 0x100fe200078e0280 */
[----:B------:R-:W2:Y:S01]  /*73c0*/  LDSM.16.MT88.4 R8, [R0+0x2000] ;  /* 0x002000000008783b */ /* 0x000ea20000004200 */
[----:B------:R-:W-:Y:S01]  /*73d0*/  IMAD.IADD R2, R2, 0x1, R128 ;  /* 0x0000000102027824 */ /* 0x000fe200078e0280 */
[----:B------:R-:W-:Y:S01]  /*73e0*/  LEA.HI.X.SX32 R189, R237, R211, 0x2, P0 ;  /* 0x000000d3edbd7211 */ /* 0x000fe200000f16ff */
[----:B------:R-:W-:Y:S01]  /*73f0*/  IMAD.IADD R113, R128, 0x1, R175 ;  /* 0x0000000180717824 */ /* 0x000fe200078e02af */
[----:B------:R-:W-:Y:S01]  /*7400*/  LDSM.16.M88.4 R24, [R175] ;  /* 0x00000000af18783b */ /* 0x000fe20000000200 */
[----:B------:R-:W-:Y:S02]  /*7410*/  ULOP3.LUT UR9, UR8, 0x1, URZ, 0xc0, !UPT ;  /* 0x0000000108097892 */ /* 0x000fe4000f8ec03f */
[----:B------:R-:W-:Y:S01]  /*7420*/  UISETP.GT.AND UP2, UPT, UR8, UR35, UPT ;  /* 0x000000230800728c */ /* 0x000fe2000bf44270 */
        /* <DEDUP_REMOVED lines=313> */
.L_x_1172:
        /* <DEDUP_REMOVED lines=23> */
.L_x_1173:
        /* <DEDUP_REMOVED lines=48> */
.L_x_1175:
[----:B------:R-:W-:Y:S05]  /*8c30*/  BSYNC B0 ;  /* 0x0000000000007941 */ /* 0x000fea0003800000 */
.L_x_1174:
        /* <DEDUP_REMOVED lines=14> */
.L_x_1177:
[----:B------:R-:W-:Y:S05]  /*8d20*/  BSYNC B0 ;  /* 0x0000000000007941 */ /* 0x000fea0003800000 */
.L_x_1176:
        /* <DEDUP_REMOVED lines=15> */
.L_x_1179:
[----:B------:R-:W-:Y:S05]  /*8e20*/  BSYNC B0 ;  /* 0x0000000000007941 */ /* 0x000fea0003800000 */
.L_x_1178:
        /* <DEDUP_REMOVED lines=15> */
.L_x_1181:
[----:B------:R-:W-:Y:S05]  /*8f20*/  BSYNC B0 ;  /* 0x0000000000007941 */ /* 0x000fea0003800000 */
.L_x_1180:
        /* <DEDUP_REMOVED lines=27> */
.L_x_1183:
[----:B------:R-:W-:Y:S05]  /*90e0*/  BSYNC B0 ;  /* 0x0000000000007941 */ /* 0x000fea0003800000 */
.L_x_1182:
        /* <DEDUP_REMOVED lines=14> */
.L_x_1185:
[----:B------:R-:W-:Y:S05]  /*91d0*/  BSYNC B0 ;  /* 0x0000000000007941 */ /* 0x000fea0003800000 */
.L_x_1184:
        /* <DEDUP_REMOVED lines=14> */
.L_x_1187:
[----:B------:R-:W-:Y:S05]  /*92c0*/  BSYNC B0 ;  /* 0x0000000000007941 */ /* 0x000fea0003800000 */
.L_x_1186:
        /* <DEDUP_REMOVED lines=12> */
[----:B------:R1:W-:Y:S02]  /*9390*/  STG.E.128 desc[UR14][R4.64], R32 ;  /* 0x0000002004007986 */ /* 0x0003e4000c101d0e */
.L_x_1142:
[----:B------:R-:W-:Y:S05]  /*93a0*/  BSYNC B1 ;  /* 0x0000000000017941 */ /* 0x000fea0003800000 */
.L_x_1120:
[----:B------:R-:W-:Y:S01]  /*93b0*/  R2UR UR7, R252 ;  /* 0x00000000fc0772ca */ /* 0x000fe200000e0000 */
[----:B------:R-:W-:Y:S02]  /*93c0*/  ULDC UR6, c[0x0][0xc] ;  /* 0x0000030000067ab9 */ /* 0x000fe40000000800 */
[----:B------:R-:W-:-:S10]  /*93d0*/  UIADD3 UR22, UR6, UR22, URZ ;  /* 0x0000001606167290 */ /* 0x000fd4000fffe03f */
[----:B------:R-:W-:-:S06]  /*93e0*/  UISETP.GE.AND UP0, UPT, UR22, UR7, UPT ;  /* 0x000000071600728c */ /* 0x000fcc000bf06270 */
[----:B------:R-:W-:-:S13]  /*93f0*/  PLOP3.LUT P0, PT, PT, PT, UP0, 0x80, 0x0 ;  /* 0x000000000000781c */ /* 0x000fda0003f0f008 */
[----:B------:R-:W-:Y:S05]  /*9400*/  @P0 BRA `(.L_x_1188) ;  /* 0x0000000000040947 */ /* 0x000fea0003800000 */
[----:B------:R-:W-:Y:S05]  /*9410*/  BRA `(.L_x_1189) ;  /* 0xffffff7400647947 */ /* 0x000fea000383ffff */
.L_x_1188:
[----:B------:R-:W-:Y:S05]  /*9420*/  EXIT ;  /* 0x000000000000794d */ /* 0x000fea0003800000 */
.L_x_1190:
        /* <DEDUP_REMOVED lines=13> */
.L_x_2475:


//--------------------- .text._ZN5flash44flash_bwd_dq_dk_dv_loop_seqk_parallel_kernelI23Flash_bwd_kernel_traitsILi64ELi64ELi128ELi8ELi2ELi4ELi4ELb1ELb0EN7cutlass6half_tE19Flash_kernel_traitsILi64ELi64ELi128ELi8ES3_EELb1ELb0ELb0ELb0ELb1ELb1ELb0EEEvNS_16Flash_bwd_paramsE --------------------------
	.section	.text._ZN5flash44flash_bwd_dq_dk_dv_loop_seqk_parallel_kernelI23Flash_bwd_kernel_traitsILi64ELi64ELi128ELi8ELi2ELi4ELi4ELb1ELb0EN7cutlass6half_tE19Flash_kernel_traitsILi64ELi64ELi128ELi8ES3_EELb1ELb0ELb0ELb0ELb1ELb1ELb0EEEvNS_16Flash_bwd_paramsE,"ax",@progbits
	.align	128
        .global         _ZN5flash44flash_bwd_dq_dk_dv_loop_seqk_parallel_kernelI23Flash_bwd_kernel_traitsILi64ELi64ELi128ELi8ELi2ELi4ELi4ELb1ELb0EN7cutlass6half_tE19Flash_kernel_traitsILi64ELi64ELi128ELi8ES3_EELb1ELb0ELb0ELb0ELb1ELb1ELb0EEEvNS_16Flash_bwd_paramsE
        .type           _ZN5flash44flash_bwd_dq_dk_dv_loop_seqk_parallel_kernelI23Flash_bwd_kernel_traitsILi64ELi64ELi128ELi8ELi2ELi4ELi4ELb1ELb0EN7cutlass6half_tE19Flash_kernel_traitsILi64ELi64ELi128ELi8ES3_EELb1ELb0ELb0ELb0ELb1ELb1ELb0EEEvNS_16Flash_bwd_paramsE,@function
        .size           _ZN5flash44flash_bwd_dq_dk_dv_loop_seqk_parallel_kernelI23Flash_bwd_kernel_traitsILi64ELi64ELi128ELi8ELi2ELi4ELi4ELb1ELb0EN7cutlass6half_tE19Flash_kernel_traitsILi64ELi64ELi128ELi8ES3_EELb1ELb0ELb0ELb0ELb1ELb1ELb0EEEvNS_16Flash_bwd_paramsE,(.L_x_2476 - _ZN5flash44flash_bwd_dq_dk_dv_loop_seqk_parallel_kernelI23Flash_bwd_kernel_traitsILi64ELi64ELi128ELi8ELi2ELi4ELi4ELb1ELb0EN7cutlass6half_tE19Flash_kernel_traitsILi64ELi64ELi128ELi8ES3_EELb1ELb0ELb0ELb0ELb1ELb1ELb0EEEvNS_16Flash_bwd_paramsE)
        .other          _ZN5flash44flash_bwd_dq_dk_dv_loop_seqk_parallel_kernelI23Flash_bwd_kernel_traitsILi64ELi64ELi128ELi8ELi2ELi4ELi4ELb1ELb0EN7cutlass6half_tE19Flash_kernel_traitsILi64ELi64ELi128ELi8ES3_EELb1ELb0ELb0ELb0ELb1ELb1ELb0EEEvNS_16Flash_bwd_paramsE,@"STO_CUDA_ENTRY STV_DEFAULT"
_ZN5flash44flash_bwd_dq_dk_dv_loop_seqk_parallel_kernelI23Flash_bwd_kernel_traitsILi64ELi64ELi128ELi8ELi2ELi4ELi4ELb1ELb0EN7cutlass6half_tE19Flash_kernel_traitsILi64ELi64ELi128ELi8ES3_EELb1ELb0ELb0ELb0ELb1ELb1ELb0EEEvNS_16Flash_bwd_paramsE:
.text._ZN5flash44flash_bwd_dq_dk_dv_loop_seqk_parallel_kernelI23Flash_bwd_kernel_traitsILi64ELi64ELi128ELi8ELi2ELi4ELi4ELb1ELb0EN7cutlass6half_tE19Flash_kernel_traitsILi64ELi64ELi128ELi8ES3_EELb1ELb0ELb0ELb0ELb1ELb1ELb0EEEvNS_16Flash_bwd_paramsE:
        /* <DEDUP_REMOVED lines=29> */
[CC--:B------:R-:W-:Y:S01]  /*01d0*/  LEA.HI R184, R3.reuse, R12.reuse, RZ, 0x5 ;  /* 0x0000000c03b87211 */ /* 0x0c0fe200078f28ff */
[----:B------:R-:W-:Y:S01]  /*01e0*/  UIMAD.WIDE UR40, UR18, 0x80, URZ ;  /* 0x00000080122878a5 */ /* 0x000fe2000f8e023f */
[----:B------:R-:W-:Y:S01]  /*01f0*/  LEA.HI R13, R3, R12, RZ, 0x3 ;  /* 0x0000000c030d7211 */ /* 0x000fe200078f18ff */
[----:B----4-:R-:W-:Y:S01]  /*0200*/  USHF.R.S32.HI UR26, URZ, 0x1f, UR20 ;  /* 0x0000001f3f1a7899 */ /* 0x010fe20008011414 */
[----:B------:R-:W-:-:S02]  /*0210*/  LOP3.LUT R7, R5, 0x7ffffffc, RZ, 0xc0, !PT ;  /* 0x7ffffffc05077812 */ /* 0x000fc400078ec0ff */
[--C-:B------:R-:W-:Y:S02]  /*0220*/  SHF.R.S32.HI R2, RZ, 0x2, R5.reuse ;  /* 0x00000002ff027819 */ /* 0x100fe40000011405 */
[----:B------:R-:W-:Y:S01]  /*0230*/  SHF.R.S32.HI R5, RZ, 0x1f, R5 ;  /* 0x0000001fff057819 */ /* 0x000fe20000011405 */
[----:B------:R-:W-:Y:S01]  /*0240*/  IMAD.IADD R7, R12, 0x1, -R7 ;  /* 0x000000010c077824 */ /* 0x000fe200078e0a07 */
[--C-:B------:R-:W-:Y:S01]  /*0250*/  SHF.R.S32.HI R15, RZ, 0x5, R184.reuse ;  /* 0x00000005ff0f7819 */ /* 0x100fe200000114b8 */
[----:B-----5:R-:W-:Y:S01]  /*0260*/  USHF.R.S32.HI UR25, URZ, 0x1f, UR17 ;  /* 0x0000001f3f197899 */ /* 0x020fe20008011411 */
[----:B------:R-:W-:Y:S01]  /*0270*/  SHF.R.S32.HI R4, RZ, 0x1f, R184 ;  /* 0x0000001fff047819 */ /* 0x000fe200000114b8 */
[----:B------:R-:W-:Y:S01]  /*0280*/  IMAD.SHL.U32 R7, R7, 0x2, RZ ;  /* 0x0000000207077824 */ /* 0x000fe200078e00ff */
[----:B------:R-:W-:Y:S02]  /*0290*/  LOP3.LUT R11, R13, 0xfffffff8, RZ, 0xc0, !PT ;  /* 0xfffffff80d0b7812 */ /* 0x000fe400078ec0ff */
[----:B------:R-:W-:-:S02]  /*02a0*/  LOP3.LUT R9, R184, 0xffffffe0, RZ, 0xc0, !PT ;  /* 0xffffffe0b8097812 */ /* 0x000fc400078ec0ff */
[----:B------:R-:W-:Y:S01]  /*02b0*/  LEA.HI R5, R5, R2, RZ, 0x3 ;  /* 0x0000000205057211 */ /* 0x000fe200078f18ff */
[C---:B------:R-:W-:Y:S01]  /*02c0*/  IMAD.IADD R6, R12.reuse, 0x1, -R11 ;  /* 0x000000010c067824 */ /* 0x040fe200078e0a0b */
[-C--:B------:R-:W-:Y:S01]  /*02d0*/  LEA.HI R0, R3, R12.reuse, RZ, 0x4 ;  /* 0x0000000c03007211 */ /* 0x080fe200078f20ff */
[----:B------:R-:W-:Y:S01]  /*02e0*/  IMAD.IADD R9, R12, 0x1, -R9 ;  /* 0x000000010c097824 */ /* 0x000fe200078e0a09 */
[----:B------:R-:W-:Y:S01]  /*02f0*/  LEA.HI R4, R4, R15, RZ, 0x2 ;  /* 0x0000000f04047211 */ /* 0x000fe200078f10ff */
[----:B------:R-:W-:Y:S01]  /*0300*/  IMAD.SHL.U32 R188, R6, 0x8, RZ ;  /* 0x0000000806bc7824 */ /* 0x000fe200078e00ff */
[----:B------:R-:W-:Y:S01]  /*0310*/  LOP3.LUT R5, R5, 0xfffffff8, RZ, 0xc0, !PT ;  /* 0xfffffff805057812 */ /* 0x000fe200078ec0ff */
[----:B-1----:R-:W-:Y:S01]  /*0320*/  USHF.R.S32.HI UR24, URZ, 0x1f, UR16 ;  /* 0x0000001f3f187899 */ /* 0x002fe20008011410 */
[----:B------:R-:W-:Y:S02]  /*0330*/  SHF.R.S32.HI R11, RZ, 0x4, R0 ;  /* 0x00000004ff0b7819 */ /* 0x000fe40000011400 */
[----:B------:R-:W-:Y:S01]  /*0340*/  LOP3.LUT R4, R4, 0xfffffffc, RZ, 0xc0, !PT ;  /* 0xfffffffc04047812 */ /* 0x000fe200078ec0ff */
[----:B------:R-:W-:Y:S01]  /*0350*/  IMAD.IADD R5, R2, 0x1, -R5 ;  /* 0x0000000102057824 */ /* 0x000fe200078e0a05 */
[----:B------:R-:W-:-:S02]  /*0360*/  LEA.HI R185, R3, R12, RZ, 0x6 ;  /* 0x0000000c03b97211 */ /* 0x000fc400078f30ff */
[----:B------:R-:W-:Y:S01]  /*0370*/  LEA.HI R8, R3, R12, RZ, 0x7 ;  /* 0x0000000c03087211 */ /* 0x000fe200078f38ff */
[----:B------:R-:W-:Y:S01]  /*0380*/  IMAD.IADD R4, R15, 0x1, -R4 ;  /* 0x000000010f047824 */ /* 0x000fe200078e0a04 */
[C---:B------:R-:W-:Y:S02]  /*0390*/  LOP3.LUT R3, R0.reuse, 0xfffffff0, RZ, 0xc0, !PT ;  /* 0xfffffff000037812 */ /* 0x040fe400078ec0ff */
[----:B------:R-:W-:Y:S02]  /*03a0*/  LEA.HI R0, R0, R11, RZ, 0x1 ;  /* 0x0000000b00007211 */ /* 0x000fe400078f08ff */
[----:B------:R-:W-:Y:S01]  /*03b0*/  LOP3.LUT P4, RZ, R6, 0x2, RZ, 0xc0, !PT ;  /* 0x0000000206ff7812 */ /* 0x000fe2000788c0ff */
[----:B------:R-:W-:Y:S01]  /*03c0*/  IMAD.IADD R12, R12, 0x1, -R3 ;  /* 0x000000010c0c7824 */ /* 0x000fe200078e0a03 */
[----:B------:R-:W-:Y:S02]  /*03d0*/  SHF.R.S32.HI R2, RZ, 0x1f, R9 ;  /* 0x0000001fff027819 */ /* 0x000fe40000011409 */
[C---:B------:R-:W-:Y:S01]  /*03e0*/  LOP3.LUT P3, RZ, R6.reuse, 0x4, RZ, 0xc0, !PT ;  /* 0x0000000406ff7812 */ /* 0x040fe2000786c0ff */
[----:B------:R-:W-:Y:S01]  /*03f0*/  IMAD.SHL.U32 R6, R6, 0x40, RZ ;  /* 0x0000004006067824 */ /* 0x000fe200078e00ff */
[----:B------:R-:W-:-:S02]  /*0400*/  SHF.R.S32.HI R186, RZ, 0x3, R13 ;  /* 0x00000003ffba7819 */ /* 0x000fc4000001140d */
[----:B------:R-:W-:Y:S02]  /*0410*/  LOP3.LUT R0, R0, 0xfffffffe, RZ, 0xc0, !PT ;  /* 0xfffffffe00007812 */ /* 0x000fe400078ec0ff */
[----:B------:R-:W-:Y:S01]  /*0420*/  LEA.HI R2, R2, R9, RZ, 0x2 ;  /* 0x0000000902027211 */ /* 0x000fe200078f10ff */
[----:B------:R-:W-:Y:S01]  /*0430*/  IMAD.SHL.U32 R9, R4, 0x10, RZ ;  /* 0x0000001004097824 */ /* 0x000fe200078e00ff */
[----:B------:R-:W-:Y:S01]  /*0440*/  LOP3.LUT R6, R6, 0x1c0, RZ, 0xc0, !PT ;  /* 0x000001c006067812 */ /* 0x000fe200078ec0ff */
[----:B------:R-:W-:Y:S01]  /*0450*/  IMAD.SHL.U32 R3, R186, 0x40, RZ ;  /* 0x00000040ba037824 */ /* 0x000fe200078e00ff */
[----:B------:R-:W-:Y:S01]  /*0460*/  SHF.R.S32.HI R185, RZ, 0x6, R185 ;  /* 0x00000006ffb97819 */ /* 0x000fe200000114b9 */
[----:B------:R-:W-:Y:S01]  /*0470*/  IMAD.IADD R0, R11, 0x1, -R0 ;  /* 0x000000010b007824 */ /* 0x000fe200078e0a00 */
[C---:B------:R-:W-:Y:S02]  /*0480*/  LOP3.LUT R176, R6.reuse, 0x30, R9, 0xf8, !PT ;  /* 0x0000003006b07812 */ /* 0x040fe400078ef809 */
[----:B------:R-:W-:Y:S01]  /*0490*/  LOP3.LUT R10, R6, 0x8, R13, 0xf8, !PT ;  /* 0x00000008060a7812 */ /* 0x000fe200078ef80d */
[C---:B------:R-:W-:Y:S01]  /*04a0*/  IMAD.SHL.U32 R178, R0.reuse, 0x10, RZ ;  /* 0x0000001000b27824 */ /* 0x040fe200078e00ff */
[----:B------:R-:W-:Y:S01]  /*04b0*/  SHF.R.U32.HI R9, RZ, 0x3, R6 ;  /* 0x00000003ff097819 */ /* 0x000fe20000011606 */
[C---:B------:R-:W-:Y:S01]  /*04c0*/  IMAD.SHL.U32 R6, R0.reuse, 0x200, RZ ;  /* 0x0000020000067824 */ /* 0x040fe200078e00ff */
[----:B------:R-:W-:Y:S01]  /*04d0*/  LOP3.LUT R3, R3, 0x1c0, RZ, 0xc0, !PT ;  /* 0x000001c003037812 */ /* 0x000fe200078ec0ff */
[----:B------:R-:W-:Y:S01]  /*04e0*/  IMAD.SHL.U32 R0, R0, 0x8, RZ ;  /* 0x0000000800007824 */ /* 0x000fe200078e00ff */
[----:B------:R-:W-:Y:S01]  /*04f0*/  LOP3.LUT R171, R10, R9, RZ, 0x3c, !PT ;  /* 0x000000090aab7212 */ /* 0x000fe200078e3cff */
[----:B------:R-:W-:Y:S01]  /*0500*/  IMAD R10, R185, 0x800, R6 ;  /* 0x00000800b90a7824 */ /* 0x000fe200078e0206 */
[----:B------:R-:W-:-:S02]  /*0510*/  LOP3.LUT R11, R5, 0x1, RZ, 0xc0, !PT ;  /* 0x00000001050b7812 */ /* 0x000fc400078ec0ff */
[----:B------:R-:W-:Y:S01]  /*0520*/  SHF.R.U32.HI R190, RZ, 0x3, R3 ;  /* 0x00000003ffbe7819 */ /* 0x000fe20000011603 */
[----:B------:R-:W-:Y:S01]  /*0530*/  IMAD.IADD R171, R10, 0x1, R171 ;  /* 0x000000010aab7824 */ /* 0x000fe200078e02ab */
[----:B------:R-:W-:Y:S01]  /*0540*/  LOP3.LUT R3, R3, 0x38, R188, 0xf8, !PT ;  /* 0x0000003803037812 */ /* 0x000fe200078ef8bc */
[----:B------:R-:W-:Y:S01]  /*0550*/  IMAD.SHL.U32 R10, R5, 0x40, RZ ;  /* 0x00000040050a7824 */ /* 0x000fe200078e00ff */
[----:B------:R-:W-:Y:S02]  /*0560*/  ISETP.NE.U32.AND P0, PT, R11, 0x1, PT ;  /* 0x000000010b00780c */ /* 0x000fe40003f05070 */
[----:B------:R-:W-:Y:S02]  /*0570*/  LEA.HI R184, R184, R15, RZ, 0x1 ;  /* 0x0000000fb8b87211 */ /* 0x000fe400078f08ff */
[----:B------:R-:W-:Y:S02]  /*0580*/  LOP3.LUT R190, R3, R190, RZ, 0x3c, !PT ;  /* 0x000000be03be7212 */ /* 0x000fe400078e3cff */
[----:B------:R-:W-:-:S02]  /*0590*/  SHF.R.S32.HI R3, RZ, 0x1f, R12 ;  /* 0x0000001fff037819 */ /* 0x000fc4000001140c */
[----:B------:R-:W-:Y:S01]  /*05a0*/  SHF.R.S32.HI R8, RZ, 0x7, R8 ;  /* 0x00000007ff087819 */ /* 0x000fe20000011408 */
[----:B------:R-:W-:Y:S01]  /*05b0*/  IMAD R190, R185, 0x200, R190 ;  /* 0x00000200b9be7824 */ /* 0x000fe200078e02be */
[----:B------:R-:W-:Y:S01]  /*05c0*/  R2P PR, R5, 0x6 ;  /* 0x0000000605007804 */ /* 0x000fe20000000000 */
[----:B------:R-:W-:Y:S01]  /*05d0*/  IMAD.SHL.U32 R5, R185, 0x20, RZ ;  /* 0x00000020b9057824 */ /* 0x000fe200078e00ff */
[----:B------:R-:W-:Y:S01]  /*05e0*/  LOP3.LUT R184, R184, 0xfffffffe, RZ, 0xc0, !PT ;  /* 0xfffffffeb8b87812 */ /* 0x000fe200078ec0ff */
[----:B------:R-:W-:Y:S01]  /*05f0*/  IMAD.SHL.U32 R191, R8, 0x8, RZ ;  /* 0x0000000808bf7824 */ /* 0x000fe200078e00ff */
[----:B------:R-:W-:Y:S01]  /*0600*/  LOP3.LUT R10, R10, 0x1c0, RZ, 0xc0, !PT ;  /* 0x000001c00a0a7812 */ /* 0x000fe200078ec0ff */
[----:B------:R-:W-:Y:S01]  /*0610*/  IMAD R11, R8, 0x1000, R7 ;  /* 0x00001000080b7824 */ /* 0x000fe200078e0207 */
[----:B------:R-:W-:Y:S01]  /*0620*/  LEA.HI R3, R3, R12, RZ, 0x3 ;  /* 0x0000000c03037211 */ /* 0x000fe200078f18ff */
[----:B------:R-:W-:Y:S01]  /*0630*/  IMAD.IADD R184, R15, 0x1, -R184 ;  /* 0x000000010fb87824 */ /* 0x000fe200078e0ab8 */
[----:B------:R-:W-:-:S02]  /*0640*/  LOP3.LUT R5, R10, 0x20, R5, 0xf8, !PT ;  /* 0x000000200a057812 */ /* 0x000fc400078ef805 */
[----:B------:R-:W-:Y:S01]  /*0650*/  SHF.R.U32.HI R8, RZ, 0x3, R10 ;  /* 0x00000003ff087819 */ /* 0x000fe2000001160a */
[----:B------:R-:W-:Y:S01]  /*0660*/  IMAD R192, R184, 0x400, R11 ;  /* 0x00000400b8c07824 */ /* 0x000fe200078e020b */
[C---:B------:R-:W-:Y:S01]  /*0670*/  LOP3.LUT R183, R3.reuse, 0xfffffff8, RZ, 0xc0, !PT ;  /* 0xfffffff803b77812 */ /* 0x040fe200078ec0ff */
[----:B------:R-:W-:Y:S01]  /*0680*/  IMAD.SHL.U32 R3, R3, 0x40, RZ ;  /* 0x0000004003037824 */ /* 0x000fe200078e00ff */
[----:B------:R-:W-:Y:S02]  /*0690*/  LOP3.LUT R5, R5, R8, RZ, 0x3c, !PT ;  /* 0x0000000805057212 */ /* 0x000fe400078e3cff */
[----:B------:R-:W-:Y:S01]  /*06a0*/  LOP3.LUT R191, R191, 0x8, RZ, 0xc0, !PT ;  /* 0x00000008bfbf7812 */ /* 0x000fe200078ec0ff */
[----:B------:R-:W-:Y:S01]  /*06b0*/  IMAD.IADD R183, R12, 0x1, -R183 ;  /* 0x000000010cb77824 */ /* 0x000fe200078e0ab7 */
[----:B------:R-:W-:Y:S01]  /*06c0*/  LOP3.LUT R176, R176, 0x8, R13, 0xf8, !PT ;  /* 0x00000008b0b07812 */ /* 0x000fe200078ef80d */
[----:B------:R-:W-:Y:S01]  /*06d0*/  IMAD.IADD R192, R5, 0x1, R192 ;  /* 0x0000000105c07824 */ /* 0x000fe200078e02c0 */
[----:B------:R-:W-:Y:S01]  /*06e0*/  LOP3.LUT R178, R191, 0x10, R178, 0xf8, !PT ;  /* 0x00000010bfb27812 */ /* 0x000fe200078ef8b2 */
[----:B------:R-:W-:Y:S01]  /*06f0*/  IMAD.SHL.U32 R5, R183, 0x40, RZ ;  /* 0x00000040b7057824 */ /* 0x000fe200078e00ff */
[----:B------:R-:W-:-:S02]  /*0700*/  LOP3.LUT R3, R3, 0xfffffe00, RZ, 0xc0, !PT ;  /* 0xfffffe0003037812 */ /* 0x000fc400078ec0ff */
[----:B------:R-:W-:Y:S02]  /*0710*/  LOP3.LUT R191, R8, R10, R191, 0x1e, !PT ;  /* 0x0000000a08bf7212 */ /* 0x000fe400078e1ebf */
[----:B------:R-:W-:Y:S02]  /*0720*/  LOP3.LUT R5, R5, 0x1c0, RZ, 0xc0, !PT ;  /* 0x000001c005057812 */ /* 0x000fe400078ec0ff */
[----:B------:R-:W-:Y:S01]  /*0730*/  LOP3.LUT R176, R6, R176, R9, 0xf6, !PT ;  /* 0x000000b006b07212 */ /* 0x000fe200078ef609 */
[C---:B------:R-:W-:Y:S01]  /*0740*/  IMAD R6, R4.reuse, 0x400, R7 ;  /* 0x0000040004067824 */ /* 0x040fe200078e0207 */
[----:B------:R-:W-:Y:S01]  /*0750*/  SHF.R.U32.HI R177, RZ, 0x3, R5 ;  /* 0x00000003ffb17819 */ /* 0x000fe20000011605 */
[----:B------:R-:W-:Y:S01]  /*0760*/  IMAD R4, R4, 0x400, R3 ;  /* 0x0000040004047824 */ /* 0x000fe200078e0203 */
[----:B------:R-:W-:Y:S01]  /*0770*/  LOP3.LUT R0, R5, 0x8, R0, 0xf8, !PT ;  /* 0x0000000805007812 */ /* 0x000fe200078ef800 */
[----:B------:R-:W-:Y:S01]  /*0780*/  IMAD.IADD R191, R6, 0x1, R191 ;  /* 0x0000000106bf7824 */ /* 0x000fe200078e02bf */
[----:B------:R-:W-:-:S02]  /*0790*/  LOP3.LUT R178, R177, R178, R5, 0x1e, !PT ;  /* 0x000000b2b1b27212 */ /* 0x000fc400078e1e05 */
[----:B------:R-:W-:Y:S01]  /*07a0*/  LOP3.LUT R177, R0, R177, RZ, 0x3c, !PT ;  /* 0x000000b100b17212 */ /* 0x000fe200078e3cff */
[----:B------:R-:W-:Y:S01]  /*07b0*/  IMAD R0, R184, 0x400, R3 ;  /* 0x00000400b8007824 */ /* 0x000fe200078e0203 */
[----:B------:R-:W-:Y:S02]  /*07c0*/  SEL R168, R200, 0xffffffe0, !P4 ;  /* 0xffffffe0c8a87807 */ /* 0x000fe40006000000 */
[----:B------:R-:W-:Y:S01]  /*07d0*/  LEA R191, R191, UR6, 0x1 ;  /* 0x00000006bfbf7c11 */ /* 0x000fe2000f8e08ff */
[----:B------:R-:W-:Y:S01]  /*07e0*/  IMAD.IADD R179, R0, 0x1, R177 ;  /* 0x0000000100b37824 */ /* 0x000fe200078e02b1 */
[----:B------:R-:W-:Y:S01]  /*07f0*/  LEA R171, R171, UR5, 0x1 ;  /* 0x00000005abab7c11 */ /* 0x000fe2000f8e08ff */
[----:B------:R-:W-:Y:S01]  /*0800*/  IMAD.MOV.U32 R0, RZ, RZ, 0x40 ;  /* 0x00000040ff007424 */ /* 0x000fe200078e00ff */
[----:B------:R-:W-:Y:S01]  /*0810*/  SEL R200, R200, 0xffffffe0, !P1 ;  /* 0xffffffe0c8c87807 */ /* 0x000fe20004800000 */
[----:B------:R-:W-:Y:S01]  /*0820*/  IMAD.IADD R177, R177, 0x1, R4 ;  /* 0x00000001b1b17824 */ /* 0x000fe200078e0204 */
[----:B------:R-:W-:Y:S01]  /*0830*/  LEA R192, R192, UR5, 0x1 ;  /* 0x00000005c0c07c11 */ /* 0x000fe2000f8e08ff */
[C---:B------:R-:W-:Y:S01]  /*0840*/  VIADD R193, R191.reuse, 0x40 ;  /* 0x00000040bfc17836 */ /* 0x040fe20000000000 */
[----:B------:R-:W-:Y:S01]  /*0850*/  SEL R0, R0, 0xffffffc0, !P3 ;  /* 0xffffffc000007807 */ /* 0x000fe20005800000 */
[----:B------:R-:W-:Y:S01]  /*0860*/  @P2 VIADD R193, R191, 0xffffffc0 ;  /* 0xffffffc0bfc12836 */ /* 0x000fe20000000000 */
[----:B------:R-:W-:Y:S01]  /*0870*/  SEL R207, R207, 0x10, !P0 ;  /* 0x00000010cfcf7807 */ /* 0x000fe20004000000 */
[----:B------:R-:W-:Y:S01]  /*0880*/  IMAD.IADD R196, R192, 0x1, R200 ;  /* 0x00000001c0c47824 */ /* 0x000fe200078e02c8 */
[----:B------:R-:W-:Y:S01]  /*0890*/  SHF.R.S32.HI R187, RZ, 0x2, R2 ;  /* 0x00000002ffbb7819 */ /* 0x000fe20000011402 */
[--C-:B------:R-:W-:Y:S01]  /*08a0*/  IMAD.IADD R169, R0, 0x1, R171.reuse ;  /* 0x0000000100a97824 */ /* 0x100fe200078e02ab */
[----:B------:R-:W-:Y:S01]  /*08b0*/  LOP3.LUT R178, R178, R3, RZ, 0xfc, !PT ;  /* 0x00000003b2b27212 */ /* 0x000fe200078efcff */
[----:B------:R-:W-:Y:S01]  /*08c0*/  IMAD.IADD R170, R168, 0x1, R171 ;  /* 0x00000001a8aa7824 */ /* 0x000fe200078e02ab */
[----:B------:R-:W-:Y:S01]  /*08d0*/  LEA R176, R176, UR5, 0x1 ;  /* 0x00000005b0b07c11 */ /* 0x000fe2000f8e08ff */
[----:B------:R-:W-:Y:S01]  /*08e0*/  VIADD R194, R191, 0x420 ;  /* 0x00000420bfc27836 */ /* 0x000fe20000000000 */
[----:B------:R-:W-:Y:S01]  /*08f0*/  LEA R177, R177, UR4, 0x1 ;  /* 0x00000004b1b17c11 */ /* 0x000fe2000f8e08ff */
[----:B------:R-:W-:-:S02]  /*0900*/  IMAD.IADD R197, R192, 0x1, R207 ;  /* 0x00000001c0c57824 */ /* 0x000fc400078e02cf */
[----:B------:R-:W-:Y:S02]  /*0910*/  IMAD.IADD R195, R200, 0x1, R191 ;  /* 0x00000001c8c37824 */ /* 0x000fe400078e02bf */
[----:B------:R-:W-:Y:S02]  /*0920*/  IMAD R187, R184, 0x10, R187 ;  /* 0x00000010b8bb7824 */ /* 0x000fe400078e02bb */
[----:B------:R-:W-:Y:S02]  /*0930*/  IMAD.IADD R168, R168, 0x1, R169 ;  /* 0x00000001a8a87824 */ /* 0x000fe400078e02a9 */
[----:B------:R-:W-:Y:S02]  /*0940*/  @P1 VIADD R194, R191, 0x3e0 ;  /* 0x000003e0bfc21836 */ /* 0x000fe40000000000 */
[----:B------:R-:W-:Y:S02]  /*0950*/  IMAD.IADD R207, R207, 0x1, R196 ;  /* 0x00000001cfcf7824 */ /* 0x000fe400078e02c4 */
[----:B------:R-:W-:-:S07]  /*0960*/  IMAD.IADD R200, R200, 0x1, R193 ;  /* 0x00000001c8c87824 */ /* 0x000fce00078e02c1 */
.L_x_1199:
        /* <DEDUP_REMOVED lines=70> */
[-C--:B------:R-:W-:Y:S01]  /*0dd0*/  @!P1 IADD3 R6, R6, -R5.reuse, RZ ;  /* 0x8000000506069210 */ /* 0x080fe20007ffe0ff */
[----:B------:R-:W-:Y:S01]  /*0de0*/  @!P1 VIADD R11, R11, 0x1 ;  /* 0x000000010b0b9836 */ /* 0x000fe20000000000 */
[----:B------:R-:W-:Y:S02]  /*0df0*/  ISETP.NE.AND P1, PT, RZ, UR7, PT ;  /* 0x00000007ff007c0c */ /* 0x000fe4000bf25270 */
[----:B------:R-:W-:Y:S02]  /*0e00*/  ISETP.GE.U32.AND P3, PT, R6, R5, PT ;  /* 0x000000050600720c */ /* 0x000fe40003f66070 */
[----:B------:R-:W-:Y:S01]  /*0e10*/  LOP3.LUT R5, R0, UR20, RZ, 0x3c, !PT ;  /* 0x0000001400057c12 */ /* 0x000fe2000f8e3cff */
[----:B-1----:R-:W-:-:S03]  /*0e20*/  IMAD.WIDE.U32 R8, R4, R2, RZ ;  /* 0x0000000204087225 */ /* 0x002fc600078e00ff */
[----:B------:R-:W-:Y:S01]  /*0e30*/  ISETP.GE.AND P0, PT, R5, RZ, PT ;  /* 0x000000ff0500720c */ /* 0x000fe20003f06270 */
[----:B------:R-:W-:Y:S01]  /*0e40*/  IMAD R3, R4, R3, R9 ;  /* 0x0000000304037224 */ /* 0x000fe200078e0209 */
[----:B------:R-:W-:-:S05]  /*0e50*/  SEL R8, R8, RZ, P1 ;  /* 0x000000ff08087207 */ /* 0x000fca0000800000 */
[----:B------:R-:W-:-:S06]  /*0e60*/  @P3 VIADD R11, R11, 0x1 ;  /* 0x000000010b0b3836 */ /* 0x000fcc0000000000 */
        /* <DEDUP_REMOVED lines=14> */
.L_x_1192:
[----:B------:R-:W-:Y:S01]  /*0f50*/  UIMAD UR37, UR18, UR31, UR20 ;  /* 0x0000001f122572a4 */ /* 0x000fe2000f8e0214 */
[----:B------:R-:W-:-:S03]  /*0f60*/  ULDC UR29, c[0x0][0x2d4] ;  /* 0x0000b500001d7ab9 */ /* 0x000fc60000000800 */
[----:B------:R-:W-:-:S12]  /*0f70*/  UIMAD UR37, UR37, UR29, URZ ;  /* 0x0000001d252572a4 */ /* 0x000fd8000f8e023f */
.L_x_1193:
[----:B------:R-:W1:Y:S01]  /*0f80*/  LDC.64 R4, c[0x0][0x238] ;  /* 0x00008e00ff047b82 */ /* 0x000e620000000a00 */
[----:B------:R-:W-:Y:S01]  /*0f90*/  SHF.R.S32.HI R9, RZ, 0x1f, R186 ;  /* 0x0000001fff097819 */ /* 0x000fe200000114ba */
[----:B------:R-:W-:Y:S01]  /*0fa0*/  ULDC.64 UR10, c[0x0][0x250] ;  /* 0x00009400000a7ab9 */ /* 0x000fe20000000a00 */
[----:B------:R-:W-:Y:S01]  /*0fb0*/  SHF.R.S32.HI R189, RZ, 0x1f, R188 ;  /* 0x0000001fffbd7819 */ /* 0x000fe200000114bc */
[----:B------:R-:W-:Y:S01]  /*0fc0*/  IMAD.WIDE.U32 R12, R186, UR10, RZ ;  /* 0x0000000aba0c7c25 */ /* 0x000fe2000f8e00ff */
[----:B------:R-:W-:Y:S01]  /*0fd0*/  UIADD3 UR28, UP0, UR28, UR8, URZ ;  /* 0x000000081c1c7290 */ /* 0x000fe2000ff1e03f */
[----:B------:R-:W-:Y:S01]  /*0fe0*/  LEA R206, R190, UR5, 0x1 ;  /* 0x00000005bece7c11 */ /* 0x000fe2000f8e08ff */
[----:B------:R-:W-:Y:S01]  /*0ff0*/  ULDC.64 UR6, c[0x0][0x248] ;  /* 0x0000920000067ab9 */ /* 0x000fe20000000a00 */
[----:B------:R-:W2:Y:S01]  /*1000*/  LDC.64 R2, c[0x0][0x418] ;  /* 0x00010600ff027b82 */ /* 0x000ea20000000a00 */
[----:B------:R-:W-:Y:S01]  /*1010*/  IMAD R7, R9, UR10, RZ ;  /* 0x0000000a09077c24 */ /* 0x000fe2000f8e02ff */
[----:B------:R-:W-:Y:S01]  /*1020*/  ULDC.64 UR8, c[0x0][0x268] ;  /* 0x00009a0000087ab9 */ /* 0x000fe20000000a00 */
[----:B------:R-:W-:Y:S01]  /*1030*/  UIADD3.X UR4, UR45, UR4, URZ, UP0, !UPT ;  /* 0x000000042d047290 */ /* 0x000fe200087fe43f */
[----:B------:R-:W-:Y:S01]  /*1040*/  IMAD.WIDE.U32 R20, R186, UR6, RZ ;  /* 0x00000006ba147c25 */ /* 0x000fe2000f8e00ff */
[----:B------:R-:W-:-:S02]  /*1050*/  USHF.L.U32 UR46, UR10, 0x6, URZ ;  /* 0x000000060a2e7899 */ /* 0x000fc4000800063f */
[----:B------:R-:W-:Y:S01]  /*1060*/  UIMAD UR45, UR4, UR10, URZ ;  /* 0x0000000a042d72a4 */ /* 0x000fe2000f8e023f */
[----:B------:R-:W-:Y:S01]  /*1070*/  IMAD R6, R186, UR11, R7 ;  /* 0x0000000bba067c24 */ /* 0x000fe2000f8e0207 */
[----:B------:R-:W-:Y:S01]  /*1080*/  ULEA.HI.SX32 UR44, UR44, 0xffffffff, 0x1a ;  /* 0xffffffff2c2c7891 */ /* 0x000fe2000f8fd23f */
[----:B------:R-:W-:Y:S01]  /*1090*/  VIADD R205, R190, 0x1000 ;  /* 0x00001000becd7836 */ /* 0x000fe20000000000 */
[----:B------:R-:W-:Y:S01]  /*10a0*/  UIMAD UR45, UR28, UR11, UR45 ;  /* 0x0000000b1c2d72a4 */ /* 0x000fe2000f8e022d */
[----:B------:R-:W-:Y:S01]  /*10b0*/  IMAD.IADD R13, R13, 0x1, R6 ;  /* 0x000000010d0d7824 */ /* 0x000fe200078e0206 */
[----:B------:R-:W-:Y:S01]  /*10c0*/  UIADD3 UR38, UR42, UR38, URZ ;  /* 0x000000262a267290 */ /* 0x000fe2000fffe03f */
[----:B------:R-:W3:Y:S01]  /*10d0*/  LDC.64 R6, c[0x0][0x230] ;  /* 0x00008c00ff067b82 */ /* 0x000ee20000000a00 */
[C---:B-1----:R-:W-:Y:S02]  /*10e0*/  IMAD R14, R4.reuse, UR27, RZ ;  /* 0x0000001b040e7c24 */ /* 0x042fe4000f8e02ff */
[----:B------:R-:W-:-:S04]  /*10f0*/  IMAD.WIDE.U32 R18, R4, UR18, R188 ;  /* 0x0000001204127c25 */ /* 0x000fc8000f8e00bc */
[----:B------:R-:W-:Y:S02]  /*1100*/  IMAD R5, R5, UR18, R14 ;  /* 0x0000001205057c24 */ /* 0x000fe4000f8e020e */
[----:B--2---:R-:W-:Y:S02]  /*1110*/  IMAD R16, R2, UR27, RZ ;  /* 0x0000001b02107c24 */ /* 0x004fe4000f8e02ff */
[----:B------:R-:W-:Y:S02]  /*1120*/  IMAD.U32 R14, RZ, RZ, UR10 ;  /* 0x0000000aff0e7e24 */ /* 0x000fe4000f8e00ff */
[----:B------:R-:W-:Y:S02]  /*1130*/  IMAD.IADD R19, R19, 0x1, R5 ;  /* 0x0000000113137824 */ /* 0x000fe400078e0205 */
[----:B------:R-:W-:Y:S02]  /*1140*/  IMAD R4, R10, UR8, RZ ;  /* 0x000000080a047c24 */ /* 0x000fe4000f8e02ff */
[----:B------:R-:W-:-:S02]  /*1150*/  IMAD R16, R3, UR18, R16 ;  /* 0x0000001203107c24 */ /* 0x000fc4000f8e0210 */
[----:B------:R-:W-:-:S04]  /*1160*/  IMAD.WIDE.U32 R14, R14, UR28, R12 ;  /* 0x0000001c0e0e7c25 */ /* 0x000fc8000f8e000c */
[C---:B------:R-:W-:Y:S02]  /*1170*/  IMAD R3, R11.reuse, UR9, R4 ;  /* 0x000000090b037c24 */ /* 0x040fe4000f8e0204 */
[----:B------:R-:W-:Y:S01]  /*1180*/  IMAD.WIDE.U32 R18, R11, UR8, R18 ;  /* 0x000000080b127c25 */ /* 0x000fe2000f8e0012 */
[----:B------:R-:W-:-:S03]  /*1190*/  ULDC.64 UR8, c[0x0][0x220] ;  /* 0x0000880000087ab9 */ /* 0x000fc60000000a00 */
[----:B------:R-:W-:-:S04]  /*11a0*/  IMAD.WIDE.U32 R4, R2, UR18, R188 ;  /* 0x0000001202047c25 */ /* 0x000fc8000f8e00bc */
[----:B------:R-:W-:Y:S01]  /*11b0*/  IMAD.IADD R2, R19, 0x1, R3 ;  /* 0x0000000113027824 */ /* 0x000fe200078e0203 */
[----:B------:R-:W-:Y:S01]  /*11c0*/  IADD3 R3, P0, R18, R14, RZ ;  /* 0x0000000e12037210 */ /* 0x000fe20007f1e0ff */
[----:B------:R-:W-:Y:S02]  /*11d0*/  IMAD R13, R9, UR6, RZ ;  /* 0x00000006090d7c24 */ /* 0x000fe4000f8e02ff */
[----:B------:R-:W-:Y:S01]  /*11e0*/  IMAD.IADD R17, R5, 0x1, R16 ;  /* 0x0000000105117824 */ /* 0x000fe200078e0210 */
[----:B------:R-:W-:Y:S01]  /*11f0*/  IADD3.X R2, R2, UR45, R15, P0, !PT ;  /* 0x0000002d02027c10 */ /* 0x000fe200087fe40f */
[----:B------:R-:W-:Y:S01]  /*1200*/  IMAD R12, R186, UR7, R13 ;  /* 0x00000007ba0c7c24 */ /* 0x000fe2000f8e020d */
[----:B------:R-:W-:Y:S01]  /*1210*/  @P1 BAR.SYNC.DEFER_BLOCKING 0x0 ;  /* 0x0000000000001b1d */ /* 0x000fe20000010000 */
[----:B------:R-:W-:Y:S01]  /*1220*/  LEA R18, P0, R3, UR8, 0x1 ;  /* 0x0000000803127c11 */ /* 0x000fe2000f8008ff */
[----:B------:R-:W-:Y:S01]  /*1230*/  IMAD.MOV.U32 R16, RZ, RZ, R4 ;  /* 0x000000ffff107224 */ /* 0x000fe200078e0004 */
[----:B------:R-:W-:Y:S01]  /*1240*/  USHF.L.U64.HI UR45, UR10, 0x6, UR11 ;  /* 0x000000060a2d7899 */ /* 0x000fe2000801020b */
[----:B------:R-:W-:Y:S01]  /*1250*/  IMAD.IADD R21, R21, 0x1, R12 ;  /* 0x0000000115157824 */ /* 0x000fe200078e020c */
[----:B------:R-:W-:-:S03]  /*1260*/  LEA.HI.X R19, R3, UR9, R2, 0x1, P0 ;  /* 0x0000000903137c11 */ /* 0x000fc600080f0c02 */
[----:B------:R-:W1:Y:S01]  /*1270*/  LDC.64 R4, c[0x0][0x240] ;  /* 0x00009000ff047b82 */ /* 0x000e620000000a00 */
[C---:B---3--:R-:W-:Y:S01]  /*1280*/  IMAD R12, R6.reuse, UR27, RZ ;  /* 0x0000001b060c7c24 */ /* 0x048fe2000f8e02ff */
[----:B------:R-:W-:Y:S01]  /*1290*/  ULDC.64 UR8, c[0x0][0x260] ;  /* 0x0000980000087ab9 */ /* 0x000fe20000000a00 */
[----:B------:R-:W-:Y:S01]  /*12a0*/  IMAD.WIDE.U32 R26, R6, UR18, R188 ;  /* 0x00000012061a7c25 */ /* 0x000fe2000f8e00bc */
[----:B------:R-:W-:Y:S01]  /*12b0*/  IADD3 R13, P1, R186, UR42, RZ ;  /* 0x0000002aba0d7c10 */ /* 0x000fe2000ff3e0ff */
[----:B------:R-:W-:Y:S02]  /*12c0*/  ULDC.64 UR10, c[0x0][0x258] ;  /* 0x00009600000a7ab9 */ /* 0x000fe40000000a00 */
[----:B------:R-:W-:Y:S01]  /*12d0*/  IMAD R12, R7, UR18, R12 ;  /* 0x00000012070c7c24 */ /* 0x000fe2000f8e020c */
[----:B------:R-:W2:Y:S01]  /*12e0*/  LDC.64 R2, c[0x0][0x420] ;  /* 0x00010800ff027b82 */ /* 0x000ea20000000a00 */
[----:B------:R-:W-:Y:S02]  /*12f0*/  IMAD.U32 R14, RZ, RZ, UR6 ;  /* 0x00000006ff0e7e24 */ /* 0x000fe4000f8e00ff */
[----:B------:R-:W-:-:S02]  /*1300*/  IMAD.IADD R27, R27, 0x1, R12 ;  /* 0x000000011b1b7824 */ /* 0x000fc400078e020c */
[----:B------:R-:W-:Y:S01]  /*1310*/  IMAD.WIDE.U32 R14, R14, UR28, R20 ;  /* 0x0000001c0e0e7c25 */ /* 0x000fe2000f8e0014 */
[----:B------:R-:W-:Y:S02]  /*1320*/  IADD3 R20, P0, R18, UR46, RZ ;  /* 0x0000002e12147c10 */ /* 0x000fe4000ff1e0ff */
[----:B------:R-:W3:Y:S01]  /*1330*/  LDC.64 R6, c[0x0][0x228] ;  /* 0x00008a00ff067b82 */ /* 0x000ee20000000a00 */
[----:B------:R-:W-:Y:S01]  /*1340*/  IMAD R10, R10, UR8, RZ ;  /* 0x000000080a0a7c24 */ /* 0x000fe2000f8e02ff */
[----:B------:R-:W-:Y:S01]  /*1350*/  @!PT LDS RZ, [RZ] ;  /* 0x00000000fffff984 */ /* 0x000fe20000000800 */
[----:B------:R-:W-:Y:S01]  /*1360*/  @!PT LDS RZ, [RZ] ;  /* 0x00000000fffff984 */ /* 0x000fe20000000800 */
[----:B------:R-:W-:Y:S01]  /*1370*/  @!PT LDS RZ, [RZ] ;  /* 0x00000000fffff984 */ /* 0x000fe20000000800 */
[----:B------:R4:W-:Y:S01]  /*1380*/  LDGSTS.E.BYPASS.LTC128B.128 [R206+0xa000], desc[UR22][R18.64] ;  /* 0x0a00000012ce7fae */ /* 0x0009e2000b901d56 */
[----:B------:R-:W-:Y:S01]  /*1390*/  IADD3.X R21, R19, UR45, RZ, P0, !PT ;  /* 0x0000002d13157c10 */ /* 0x000fe200087fe4ff */
[----:B------:R-:W-:Y:S01]  /*13a0*/  IMAD.WIDE.U32 R26, R11, UR8, R26 ;  /* 0x000000080b1a7c25 */ /* 0x000fe2000f8e001a */
[----:B------:R-:W-:Y:S01]  /*13b0*/  UIMAD UR8, UR4, UR6, URZ ;  /* 0x00000006040872a4 */ /* 0x000fe2000f8e023f */
[----:B------:R-:W-:Y:S02]  /*13c0*/  IADD3 R22, P0, R20, UR46, RZ ;  /* 0x0000002e14167c10 */ /* 0x000fe4000ff1e0ff */
[----:B-1----:R-:W-:Y:S01]  /*13d0*/  IMAD.WIDE.U32 R24, R13, R4, R188 ;  /* 0x000000040d187225 */ /* 0x002fe200078e00bc */
[----:B------:R-:W-:Y:S01]  /*13e0*/  UIMAD UR8, UR28, UR7, UR8 ;  /* 0x000000071c0872a4 */ /* 0x000fe2000f8e0208 */
[----:B------:R-:W-:Y:S01]  /*13f0*/  IADD3.X R23, R21, UR45, RZ, P0, !PT ;  /* 0x0000002d15177c10 */ /* 0x000fe200087fe4ff */
[----:B------:R-:W-:Y:S04]  /*1400*/  LDGSTS.E.BYPASS.LTC128B.128 [R206+0xb000], desc[UR22][R20.64] ;  /* 0x0b00000014ce7fae */ /* 0x000fe8000b901d56 */
[----:B------:R-:W-:Y:S01]  /*1410*/  LDGSTS.E.BYPASS.LTC128B.128 [R206+0xc000], desc[UR22][R22.64] ;  /* 0x0c00000016ce7fae */ /* 0x000fe2000b901d56 */
[----:B--2---:R-:W-:Y:S01]  /*1420*/  IMAD.WIDE.U32 R16, R13, R2, R16 ;  /* 0x000000020d107225 */ /* 0x004fe200078e0010 */
[----:B----4-:R-:W-:-:S03]  /*1430*/  IADD3.X R19, R9, UR43, RZ, P1, !PT ;  /* 0x0000002b09137c10 */ /* 0x010fc60008ffe4ff */
[----:B------:R-:W-:Y:S02]  /*1440*/  IMAD R9, R11, UR9, R10 ;  /* 0x000000090b097c24 */ /* 0x000fe4000f8e020a */
[----:B------:R-:W-:Y:S02]  /*1450*/  IMAD R10, R19, R4, RZ ;  /* 0x00000004130a7224 */ /* 0x000fe400078e02ff */
[----:B------:R-:W-:Y:S01]  /*1460*/  IMAD.IADD R11, R27, 0x1, R9 ;  /* 0x000000011b0b7824 */ /* 0x000fe200078e0209 */
[----:B------:R-:W-:Y:S01]  /*1470*/  IADD3 R9, P0, R26, R14, RZ ;  /* 0x0000000e1a097210 */ /* 0x000fe20007f1e0ff */
[----:B------:R-:W-:Y:S02]  /*1480*/  IMAD R12, R19, R2, RZ ;  /* 0x00000002130c7224 */ /* 0x000fe400078e02ff */
[----:B------:R-:W-:Y:S01]  /*1490*/  IMAD R10, R13, R5, R10 ;  /* 0x000000050d0a7224 */ /* 0x000fe200078e020a */
[----:B------:R-:W-:Y:S01]  /*14a0*/  IADD3.X R14, R11, UR8, R15, P0, !PT ;  /* 0x000000080b0e7c10 */ /* 0x000fe200087fe40f */
[----:B------:R-:W-:Y:S01]  /*14b0*/  IMAD R12, R13, R3, R12 ;  /* 0x000000030d0c7224 */ /* 0x000fe200078e020c */
[----:B------:R-:W-:Y:S01]  /*14c0*/  ULDC.64 UR8, c[0x0][0x428] ;  /* 0x00010a0000087ab9 */ /* 0x000fe20000000a00 */
[----:B------:R-:W-:Y:S01]  /*14d0*/  IMAD.IADD R25, R25, 0x1, R10 ;  /* 0x0000000119197824 */ /* 0x000fe200078e020a */
[----:B------:R-:W-:Y:S01]  /*14e0*/  UIMAD UR47, UR26, UR8, URZ ;  /* 0x000000081a2f72a4 */ /* 0x000fe2000f8e023f */
[----:B---3--:R-:W-:-:S02]  /*14f0*/  IMAD R10, R6, UR27, RZ ;  /* 0x0000001b060a7c24 */ /* 0x008fc4000f8e02ff */
[----:B------:R-:W-:Y:S01]  /*1500*/  IMAD.IADD R17, R17, 0x1, R12 ;  /* 0x0000000111117824 */ /* 0x000fe200078e020c */
[----:B------:R-:W-:Y:S01]  /*1510*/  UIMAD UR47, UR20, UR9, UR47 ;  /* 0x00000009142f72a4 */ /* 0x000fe2000f8e022f */
[----:B------:R-:W-:Y:S02]  /*1520*/  IMAD.U32 R11, RZ, RZ, UR8 ;  /* 0x00000008ff0b7e24 */ /* 0x000fe4000f8e00ff */
[----:B------:R-:W-:Y:S01]  /*1530*/  IMAD R7, R7, UR18, R10 ;  /* 0x0000001207077c24 */ /* 0x000fe2000f8e020a */
[----:B------:R-:W-:Y:S01]  /*1540*/  ULDC.64 UR8, c[0x0][0x3e0] ;  /* 0x0000f80000087ab9 */ /* 0x000fe20000000a00 */
[----:B------:R-:W-:-:S04]  /*1550*/  IMAD.WIDE.U32 R24, R6, UR18, R24 ;  /* 0x0000001206187c25 */ /* 0x000fc8000f8e0018 */
[----:B------:R-:W-:-:S04]  /*1560*/  IMAD.WIDE.U32 R16, R11, UR20, R16 ;  /* 0x000000140b107c25 */ /* 0x000fc8000f8e0010 */
[----:B------:R-:W-:Y:S01]  /*1570*/  IMAD.IADD R25, R25, 0x1, R7 ;  /* 0x0000000119197824 */ /* 0x000fe200078e0207 */
[----:B------:R-:W-:Y:S01]  /*1580*/  LEA R212, P0, R16, UR8, 0x1 ;  /* 0x0000000810d47c11 */ /* 0x000fe2000f8008ff */
[----:B------:R-:W-:Y:S01]  /*1590*/  VIADD R7, R17, UR47 ;  /* 0x0000002f11077c36 */ /* 0x000fe20008000000 */
[----:B------:R-:W-:Y:S01]  /*15a0*/  UIMAD UR47, UR26, UR10, URZ ;  /* 0x0000000a1a2f72a4 */ /* 0x000fe2000f8e023f */
[----:B------:R-:W-:-:S03]  /*15b0*/  IMAD.U32 R6, RZ, RZ, UR10 ;  /* 0x0000000aff067e24 */ /* 0x000fc6000f8e00ff */
[----:B------:R-:W-:Y:S01]  /*15c0*/  UIMAD UR47, UR20, UR11, UR47 ;  /* 0x0000000b142f72a4 */ /* 0x000fe2000f8e022f */
[----:B------:R-:W-:Y:S01]  /*15d0*/  LEA.HI.X R213, R16, UR9, R7, 0x1, P0 ;  /* 0x0000000910d57c11 */ /* 0x000fe200080f0c07 */
[----:B------:R-:W-:Y:S01]  /*15e0*/  IMAD.WIDE.U32 R10, R6, UR20, R24 ;  /* 0x00000014060a7c25 */ /* 0x000fe2000f8e0018 */
[----:B------:R-:W-:Y:S01]  /*15f0*/  IADD3 R16, P0, R22, UR46, RZ ;  /* 0x0000002e16107c10 */ /* 0x000fe2000ff1e0ff */
[----:B------:R-:W-:Y:S01]  /*1600*/  ULDC.64 UR10, c[0x0][0x210] ;  /* 0x00008400000a7ab9 */ /* 0x000fe20000000a00 */
[----:B------:R-:W-:Y:S01]  /*1610*/  ULDC.64 UR8, c[0x0][0x218] ;  /* 0x0000860000087ab9 */ /* 0x000fe20000000a00 */
[----:B------:R-:W-:Y:S01]  /*1620*/  VIADD R6, R11, UR47 ;  /* 0x0000002f0b067c36 */ /* 0x000fe20008000000 */
[----:B------:R-:W-:Y:S01]  /*1630*/  IADD3.X R17, R23, UR45, RZ, P0, !PT ;  /* 0x0000002d17117c10 */ /* 0x000fe200087fe4ff */
[----:B------:R-:W-:Y:S01]  /*1640*/  ULEA.HI UR45, UR44, UR44, URZ, 0x1 ;  /* 0x0000002c2c2d7291 */ /* 0x000fe2000f8f083f */
[C---:B------:R-:W-:Y:S02]  /*1650*/  LEA R214, P1, R10.reuse, UR10, 0x1 ;  /* 0x0000000a0ad67c11 */ /* 0x040fe4000f8208ff */
[C---:B------:R-:W-:Y:S01]  /*1660*/  LEA R12, P0, R9.reuse, UR8, 0x1 ;  /* 0x00000008090c7c11 */ /* 0x040fe2000f8008ff */
[----:B------:R-:W-:Y:S01]  /*1670*/  USHF.L.U32 UR8, UR6, 0x6, URZ ;  /* 0x0000000606087899 */ /* 0x000fe2000800063f */
[----:B------:R-:W-:Y:S01]  /*1680*/  LEA.HI.X R215, R10, UR11, R6, 0x1, P1 ;  /* 0x0000000b0ad77c11 */ /* 0x000fe200088f0c06 */
[----:B------:R-:W-:Y:S01]  /*1690*/  USHF.L.U64.HI UR6, UR6, 0x6, UR7 ;  /* 0x0000000606067899 */ /* 0x000fe20008010207 */
[----:B------:R-:W-:Y:S01]  /*16a0*/  LEA.HI.X R13, R9, UR9, R14, 0x1, P0 ;  /* 0x00000009090d7c11 */ /* 0x000fe200080f0c0e */
[----:B------:R-:W-:Y:S01]  /*16b0*/  ULOP3.LUT UR9, UR45, 0xfffffffe, URZ, 0xc0, !UPT ;  /* 0xfffffffe2d097892 */ /* 0x000fe2000f8ec03f */
[----:B------:R-:W-:Y:S01]  /*16c0*/  LEA R14, P1, R2, R212, 0x6 ;  /* 0x000000d4020e7211 */ /* 0x000fe200078230ff */
[----:B------:R-:W-:Y:S01]  /*16d0*/  ULDC.64 UR10, c[0x0][0x2b0] ;  /* 0x0000ac00000a7ab9 */ /* 0x000fe20000000a00 */
[----:B------:R-:W-:Y:S01]  /*16e0*/  LEA R6, P0, R4, R214, 0x6 ;  /* 0x000000d604067211 */ /* 0x000fe200078030ff */
[----:B------:R-:W-:Y:S01]  /*16f0*/  UIADD3 UR9, UR44, -UR9, URZ ;  /* 0x800000092c097290 */ /* 0x000fe2000fffe03f */
[----:B------:R-:W-:Y:S01]  /*1700*/  LEA.HI.X R15, R2, R213, R3, 0x6, P1 ;  /* 0x000000d5020f7211 */ /* 0x000fe200008f3403 */
[----:B------:R-:W-:Y:S01]  /*1710*/  UIMAD.WIDE UR10, UR38, 0x4, UR10 ;  /* 0x00000004260a78a5 */ /* 0x000fe2000f8e020a */
[----:B------:R-:W1:Y:S01]  /*1720*/  S2R R3, SR_TID.X ;  /* 0x0000000000037919 */ /* 0x000e620000002100 */
[----:B------:R-:W-:Y:S01]  /*1730*/  UISETP.NE.AND UP0, UPT, UR9, 0x1, UPT ;  /* 0x000000010900788c */ /* 0x000fe2000bf05270 */
[----:B------:R-:W-:Y:S01]  /*1740*/  LEA.HI.X R7, R4, R215, R5, 0x6, P0 ;  /* 0x000000d704077211 */ /* 0x000fe200000f3405 */
[----:B------:R-:W-:Y:S01]  /*1750*/  IMAD.MOV.U32 R2, RZ, RZ, 0x4 ;  /* 0x00000004ff027424 */ /* 0x000fe200078e00ff */
[----:B------:R-:W-:Y:S01]  /*1760*/  IADD3 R4, P0, R12, UR8, RZ ;  /* 0x000000080c047c10 */ /* 0x000fe2000ff1e0ff */
[----:B------:R2:W-:Y:S02]  /*1770*/  LDGSTS.E.BYPASS.LTC128B.128 [R206+0xd000], desc[UR22][R16.64] ;  /* 0x0d00000010ce7fae */ /* 0x0005e4000b901d56 */
[----:B------:R-:W-:-:S02]  /*1780*/  PLOP3.LUT P2, PT, PT, PT, UP0, 0x80, 0x0 ;  /* 0x000000000000781c */ /* 0x000fc40003f4f008 */
[----:B------:R-:W0:Y:S01]  /*1790*/  LDGDEPBAR ;  /* 0x00000000000079af */ /* 0x000e220000000000 */
[----:B------:R-:W-:Y:S02]  /*17a0*/  IADD3.X R5, R13, UR6, RZ, P0, !PT ;  /* 0x000000060d057c10 */ /* 0x000fe400087fe4ff */
[----:B------:R-:W-:Y:S01]  /*17b0*/  SEL R205, R205, R190, !P2 ;  /* 0x000000becdcd7207 */ /* 0x000fe20005000000 */
[----:B------:R-:W-:Y:S01]  /*17c0*/  LDGSTS.E.BYPASS.LTC128B.128 [R206+0x4000], desc[UR22][R212.64] ;  /* 0x04000000d4ce7fae */ /* 0x000fe2000b901d56 */
[----:B------:R-:W-:Y:S02]  /*17d0*/  IADD3 R10, P0, R4, UR8, RZ ;  /* 0x00000008040a7c10 */ /* 0x000fe4000ff1e0ff */
[----:B------:R-:W-:Y:S01]  /*17e0*/  LEA R205, R205, UR5, 0x1 ;  /* 0x00000005cdcd7c11 */ /* 0x000fe2000f8e08ff */
[----:B------:R3:W-:Y:S01]  /*17f0*/  LDGSTS.E.BYPASS.LTC128B.128 [R206+0x5000], desc[UR22][R14.64] ;  /* 0x050000000ece7fae */ /* 0x0007e2000b901d56 */
[----:B------:R-:W-:-:S03]  /*1800*/  IADD3.X R11, R5, UR6, RZ, P0, !PT ;  /* 0x00000006050b7c10 */ /* 0x000fc600087fe4ff */
[----:B------:R-:W-:Y:S04]  /*1810*/  LDGSTS.E.BYPASS.LTC128B.128 [R205], desc[UR22][R214.64] ;  /* 0x00000000d6cd7fae */ /* 0x000fe8000b901d56 */
[----:B------:R-:W-:Y:S04]  /*1820*/  LDGSTS.E.BYPASS.LTC128B.128 [R205+0x1000], desc[UR22][R6.64] ;  /* 0x0100000006cd7fae */ /* 0x000fe8000b901d56 */
[----:B------:R-:W-:Y:S01]  /*1830*/  LDGSTS.E.BYPASS.LTC128B.128 [R206+0x6000], desc[UR22][R12.64] ;  /* 0x060000000cce7fae */ /* 0x000fe2000b901d56 */
[----:B--2---:R-:W-:-:S03]  /*1840*/  IADD3 R16, P0, R10, UR8, RZ ;  /* 0x000000080a107c10 */ /* 0x004fc6000ff1e0ff */
[----:B------:R2:W-:Y:S01]  /*1850*/  LDGSTS.E.BYPASS.LTC128B.128 [R206+0x7000], desc[UR22][R4.64] ;  /* 0x0700000004ce7fae */ /* 0x0005e2000b901d56 */
[----:B------:R-:W-:-:S03]  /*1860*/  IADD3.X R17, R11, UR6, RZ, P0, !PT ;  /* 0x000000060b117c10 */ /* 0x000fc600087fe4ff */
[----:B------:R4:W-:Y:S01]  /*1870*/  LDGSTS.E.BYPASS.LTC128B.128 [R206+0x8000], desc[UR22][R10.64] ;  /* 0x080000000ace7fae */ /* 0x0009e2000b901d56 */
[----:B---3--:R-:W-:Y:S01]  /*1880*/  IMAD.WIDE R14, R187, R2, UR10 ;  /* 0x0000000abb0e7e25 */ /* 0x008fe2000f8e0202 */
[----:B-1----:R-:W-:Y:S02]  /*1890*/  SHF.R.S32.HI R2, RZ, 0x1f, R3 ;  /* 0x0000001fff027819 */ /* 0x002fe40000011403 */
[----:B------:R4:W-:Y:S02]  /*18a0*/  LDGSTS.E.BYPASS.LTC128B.128 [R206+0x9000], desc[UR22][R16.64] ;  /* 0x0900000010ce7fae */ /* 0x0009e4000b901d56 */
[----:B------:R-:W-:Y:S02]  /*18b0*/  LEA.HI R2, R2, R3, RZ, 0x5 ;  /* 0x0000000302027211 */ /* 0x000fe400078f28ff */
[----:B------:R-:W0:Y:S02]  /*18c0*/  LDGDEPBAR ;  /* 0x00000000000079af */ /* 0x000e240000000000 */
[----:B------:R-:W-:Y:S01]  /*18d0*/  LOP3.LUT R218, R2, 0xffffffe0, RZ, 0xc0, !PT ;  /* 0xffffffe002da7812 */ /* 0x000fe200078ec0ff */
[----:B------:R-:W-:Y:S01]  /*18e0*/  UIMAD UR8, UR31, UR30, URZ ;  /* 0x0000001e1f0872a4 */ /* 0x000fe2000f8e023f */
[----:B------:R4:W5:Y:S03]  /*18f0*/  LDG.E R204, desc[UR22][R14.64] ;  /* 0x000000160ecc7981 */ /* 0x000966000c1e1900 */
[----:B------:R-:W-:Y:S01]  /*1900*/  IMAD.IADD R218, R3, 0x1, -R218 ;  /* 0x0000000103da7824 */ /* 0x000fe200078e0ada */
[----:B------:R-:W-:Y:S01]  /*1910*/  SHF.R.S32.HI R3, RZ, 0x5, R2 ;  /* 0x00000005ff037819 */ /* 0x000fe20000011402 */
[----:B------:R-:W-:Y:S01]  /*1920*/  USHF.R.S32.HI UR6, URZ, 0x1f, UR30 ;  /* 0x0000001f3f067899 */ /* 0x000fe2000801141e */
[----:B------:R4:W5:Y:S01]  /*1930*/  LDG.E R203, desc[UR22][R14.64+0x20] ;  /* 0x000020160ecb7981 */ /* 0x000962000c1e1900 */
[----:B------:R-:W-:-:S02]  /*1940*/  USHF.L.U32 UR7, UR8, 0x6, URZ ;  /* 0x0000000608077899 */ /* 0x000fc4000800063f */
[----:B--2---:R-:W-:Y:S01]  /*1950*/  IMAD R4, R3, UR8, R218 ;  /* 0x0000000803047c24 */ /* 0x004fe2000f8e02da */
[----:B------:R-:W-:Y:S01]  /*1960*/  UIMAD UR6, UR6, UR31, URZ ;  /* 0x0000001f060672a4 */ /* 0x000fe2000f8e023f */
[----:B------:R-:W-:Y:S01]  /*1970*/  IMAD.U32 R3, RZ, RZ, UR39 ;  /* 0x00000027ff037e24 */ /* 0x000fe2000f8e00ff */
[----:B------:R-:W-:Y:S01]  /*1980*/  USHF.R.S32.HI UR9, URZ, 0x1f, UR7 ;  /* 0x0000001f3f097899 */ /* 0x000fe20008011407 */
[----:B------:R-:W-:Y:S01]  /*1990*/  IMAD.U32 R2, RZ, RZ, UR35 ;  /* 0x00000023ff027e24 */ /* 0x000fe2000f8e00ff */
[----:B------:R-:W-:Y:S01]  /*19a0*/  UIMAD.WIDE UR46, UR18, UR29, UR42 ;  /* 0x0000001d122e72a5 */ /* 0x000fe2000f8e022a */
[----:B------:R-:W-:Y:S01]  /*19b0*/  SHF.R.S32.HI R5, RZ, 0x1f, R4 ;  /* 0x0000001fff057819 */ /* 0x000fe20000011404 */
[----:B------:R-:W-:Y:S01]  /*19c0*/  UIMAD.WIDE.U32 UR38, UR30, UR31, URZ ;  /* 0x0000001f1e2672a5 */ /* 0x000fe2000f8e003f */
[----:B------:R-:W-:Y:S01]  /*19d0*/  IADD3 R3, P1, P0, R4, UR7, R3 ;  /* 0x0000000704037c10 */ /* 0x000fe2000f83e003 */
[----:B------:R-:W-:Y:S01]  /*19e0*/  UIMAD UR6, UR36, UR30, UR6 ;  /* 0x0000001e240672a4 */ /* 0x000fe2000f8e0206 */
[----:B------:R4:W5:Y:S01]  /*19f0*/  LDG.E R202, desc[UR22][R14.64+0x80] ;  /* 0x000080160eca7981 */ /* 0x000962000c1e1900 */
[----:B------:R-:W-:Y:S01]  /*1a00*/  UIADD3 UR34, UP0, UR46, UR34, URZ ;  /* 0x000000222e227290 */ /* 0x000fe2000ff1e03f */
[----:B------:R-:W-:Y:S01]  /*1a10*/  IADD3.X R5, R5, UR9, R2, P1, P0 ;  /* 0x0000000905057c10 */ /* 0x000fe20008fe0402 */
[----:B------:R-:W-:Y:S01]  /*1a20*/  UIADD3 UR6, UR39, UR6, URZ ;  /* 0x0000000627067290 */ /* 0x000fe2000fffe03f */
[----:B------:R-:W-:Y:S01]  /*1a30*/  IADD3 R8, P0, R3, R8, RZ ;  /* 0x0000000803087210 */ /* 0x000fe20007f1e0ff */
[----:B------:R-:W-:Y:S01]  /*1a40*/  UIADD3.X UR33, UR47, UR33, URZ, UP0, !UPT ;  /* 0x000000212f217290 */ /* 0x000fe200087fe43f */
[----:B------:R4:W5:Y:S01]  /*1a50*/  LDG.E R201, desc[UR22][R14.64+0xa0] ;  /* 0x0000a0160ec97981 */ /* 0x000962000c1e1900 */
[----:B------:R-:W-:Y:S01]  /*1a60*/  UIMAD UR6, UR6, UR34, URZ ;  /* 0x00000022060672a4 */ /* 0x000fe2000f8e023f */
[----:B------:R-:W-:Y:S01]  /*1a70*/  IMAD.U32 R2, RZ, RZ, UR38 ;  /* 0x00000026ff027e24 */ /* 0x000fe2000f8e00ff */
[----:B------:R-:W-:-:S04]  /*1a80*/  DEPBAR.LE SB0, 0x1 ;  /* 0x000080400000791a */ /* 0x000fc80000000000 */
[----:B------:R-:W-:Y:S01]  /*1a90*/  IMAD.X R9, R5, 0x1, R0, P0 ;  /* 0x0000000105097824 */ /* 0x000fe200000e0600 */
[----:B------:R-:W-:Y:S01]  /*1aa0*/  UIMAD UR33, UR33, UR38, UR6 ;  /* 0x00000026212172a4 */ /* 0x000fe2000f8e0206 */
[----:B------:R-:W-:Y:S01]  /*1ab0*/  BAR.SYNC.DEFER_BLOCKING 0x0 ;  /* 0x0000000000007b1d */ /* 0x000fe20000010000 */
[----:B------:R-:W-:Y:S01]  /*1ac0*/  UISETP.GE.AND UP0, UPT, UR32, 0x1, UPT ;  /* 0x000000012000788c */ /* 0x000fe2000bf06270 */
[----:B------:R-:W-:Y:S01]  /*1ad0*/  IMAD.WIDE.U32 R8, R2, UR34, R8 ;  /* 0x0000002202087c25 */ /* 0x000fe2000f8e0008 */
[----:B------:R-:W-:Y:S02]  /*1ae0*/  CS2R R94, SRZ ;  /* 0x00000000005e7805 */ /* 0x000fe4000001ff00 */
[----:B------:R-:W-:Y:S02]  /*1af0*/  CS2R R92, SRZ ;  /* 0x00000000005c7805 */ /* 0x000fe4000001ff00 */
[----:B------:R-:W-:Y:S01]  /*1b00*/  CS2R R98, SRZ ;  /* 0x0000000000627805 */ /* 0x000fe2000001ff00 */
[----:B------:R-:W-:Y:S01]  /*1b10*/  ULDC.64 UR6, c[0x0][0x400] ;  /* 0x0001000000067ab9 */ /* 0x000fe20000000a00 */
[----:B------:R-:W-:Y:S01]  /*1b20*/  VIADD R0, R9, UR33 ;  /* 0x0000002109007c36 */ /* 0x000fe20008000000 */
[----:B------:R-:W-:Y:S01]  /*1b30*/  LEA R210, P0, R8, UR6, 0x2 ;  /* 0x0000000608d27c11 */ /* 0x000fe2000f8010ff */
[----:B------:R-:W-:Y:S01]  /*1b40*/  UIADD3 UR33, UR42, UR37, URZ ;  /* 0x000000252a217290 */ /* 0x000fe2000fffe03f */
[----:B------:R-:W-:Y:S01]  /*1b50*/  IMAD.U32 R3, RZ, RZ, UR39 ;  /* 0x00000027ff037e24 */ /* 0x000fe2000f8e00ff */
[----:B------:R-:W-:-:S02]  /*1b60*/  CS2R R96, SRZ ;  /* 0x0000000000607805 */ /* 0x000fc4000001ff00 */
[----:B------:R-:W-:Y:S01]  /*1b70*/  LEA.HI.X R211, R8, UR7, R0, 0x2, P0 ;  /* 0x0000000708d37c11 */ /* 0x000fe200080f1400 */
[----:B------:R-:W-:Y:S01]  /*1b80*/  ULDC.64 UR6, c[0x0][0x478] ;  /* 0x00011e0000067ab9 */ /* 0x000fe20000000a00 */
[----:B------:R-:W-:Y:S01]  /*1b90*/  PLOP3.LUT P0, PT, PT, PT, UP0, 0x80, 0x0 ;  /* 0x000000000000781c */ /* 0x000fe20003f0f008 */
[----:B------:R-:W-:Y:S01]  /*1ba0*/  UIMAD.WIDE UR32, UR33, 0x4, UR6 ;  /* 0x00000004212078a5 */ /* 0x000fe2000f8e0206 */
        /* <DEDUP_REMOVED lines=8> */
[----:B------:R4:W1:Y:S01]  /*1c30*/  LDSM.16.M88.4 R136, [R171+0xa000] ;  /* 0x00a00000ab88783b */ /* 0x0008620000000200 */
[----:B------:R-:W-:Y:S02]  /*1c40*/  CS2R R74, SRZ ;  /* 0x00000000004a7805 */ /* 0x000fe4000001ff00 */
[----:B------:R-:W-:-:S02]  /*1c50*/  CS2R R72, SRZ ;  /* 0x0000000000487805 */ /* 0x000fc4000001ff00 */
[----:B------:R-:W-:Y:S01]  /*1c60*/  CS2R R70, SRZ ;  /* 0x0000000000467805 */ /* 0x000fe2000001ff00 */
[----:B------:R4:W2:Y:S01]  /*1c70*/  LDSM.16.M88.4 R140, [R171+0xa800] ;  /* 0x00a80000ab8c783b */ /* 0x0008a20000000200 */
[----:B------:R-:W-:Y:S02]  /*1c80*/  CS2R R68, SRZ ;  /* 0x0000000000447805 */ /* 0x000fe4000001ff00 */
[----:B------:R-:W-:Y:S02]  /*1c90*/  CS2R R62, SRZ ;  /* 0x00000000003e7805 */ /* 0x000fe4000001ff00 */
[----:B------:R-:W-:Y:S01]  /*1ca0*/  CS2R R60, SRZ ;  /* 0x00000000003c7805 */ /* 0x000fe2000001ff00 */
[----:B------:R4:W3:Y:S01]  /*1cb0*/  LDSM.16.M88.4 R144, [R170+0xa000] ;  /* 0x00a00000aa90783b */ /* 0x0008e20000000200 */
[----:B------:R-:W-:Y:S02]  /*1cc0*/  CS2R R66, SRZ ;  /* 0x0000000000427805 */ /* 0x000fe4000001ff00 */
[----:B------:R-:W-:-:S02]  /*1cd0*/  CS2R R64, SRZ ;  /* 0x0000000000407805 */ /* 0x000fc4000001ff00 */
[----:B------:R-:W-:Y:S01]  /*1ce0*/  CS2R R58, SRZ ;  /* 0x00000000003a7805 */ /* 0x000fe2000001ff00 */
[----:B------:R4:W1:Y:S01]  /*1cf0*/  LDSM.16.M88.4 R148, [R170+0xa800] ;  /* 0x00a80000aa94783b */ /* 0x0008620000000200 */
[----:B------:R-:W-:Y:S02]  /*1d00*/  CS2R R56, SRZ ;  /* 0x0000000000387805 */ /* 0x000fe4000001ff00 */
[----:B------:R-:W-:Y:S02]  /*1d10*/  CS2R R54, SRZ ;  /* 0x0000000000367805 */ /* 0x000fe4000001ff00 */
[----:B------:R-:W-:Y:S01]  /*1d20*/  CS2R R52, SRZ ;  /* 0x0000000000347805 */ /* 0x000fe2000001ff00 */
[----:B------:R4:W1:Y:S01]  /*1d30*/  LDSM.16.M88.4 R152, [R169+0xa000] ;  /* 0x00a00000a998783b */ /* 0x0008620000000200 */
        /* <DEDUP_REMOVED lines=9> */
[----:B------:R-:W-:Y:S01]  /*1dd0*/  CS2R R36, SRZ ;  /* 0x0000000000247805 */ /* 0x000fe2000001ff00 */
[----:B------:R4:W1:Y:S01]  /*1de0*/  LDSM.16.M88.4 R164, [R168+0xa800] ;  /* 0x00a80000a8a4783b */ /* 0x0008620000000200 */
[----:B------:R-:W-:Y:S05]  /*1df0*/  @!P0 BRA `(.L_x_1194) ;  /* 0x0000003800188947 */ /* 0x000fea0003800000 */
[----:B------:R-:W2:Y:S01]  /*1e00*/  LDC.64 R6, c[0x0][0x3b8] ;  /* 0x0000ee00ff067b82 */ /* 0x000ea20000000a00 */
[----:B------:R-:W-:-:S07]  /*1e10*/  UIMAD UR6, UR18, UR31, UR20 ;  /* 0x0000001f120672a4 */ /* 0x000fce000f8e0214 */
[----:B------:R-:W1:Y:S01]  /*1e20*/  LDC R199, c[0x0][0x2dc] ;  /* 0x0000b700ffc77b82 */ /* 0x000e620000000800 */
[----:B--2---:R-:W2:Y:S04]  /*1e30*/  LDG.E.64 R4, desc[UR22][R6.64+0x8] ;  /* 0x0000081606047981 */ /* 0x004ea8000c1e1b00 */
[----:B------:R-:W3:Y:S01]  /*1e40*/  LDG.E.64 R2, desc[UR22][R6.64] ;  /* 0x0000001606027981 */ /* 0x000ee2000c1e1b00 */
[----:B------:R-:W-:Y:S01]  /*1e50*/  USHF.L.U32 UR6, UR6, 0x5, URZ ;  /* 0x0000000506067899 */ /* 0x000fe2000800063f */
[----:B------:R-:W-:-:S03]  /*1e60*/  SHF.R.S32.HI R208, RZ, 0x1f, R218 ;  /* 0x0000001fffd07819 */ /* 0x000fc600000114da */
[----:B------:R-:W-:Y:S01]  /*1e70*/  USHF.R.S32.HI UR9, URZ, 0x1f, UR6 ;  /* 0x0000001f3f097899 */ /* 0x000fe20008011406 */
[----:B------:R-:W-:Y:S01]  /*1e80*/  VIADD R175, R178, 0x1000 ;  /* 0x00001000b2af7836 */ /* 0x000fe20000000000 */
[----:B------:R-:W-:Y:S01]  /*1e90*/  UMOV UR7, UR33 ;  /* 0x0000002100077c82 */ /* 0x000fe20008000000 */
[----:B------:R-:W-:Y:S01]  /*1ea0*/  USHF.L.U32 UR33, UR8, 0x3, URZ ;  /* 0x0000000308217899 */ /* 0x000fe2000800063f */
[----:B------:R-:W-:Y:S02]  /*1eb0*/  VIADD R174, R179, 0x1000 ;  /* 0x00001000b3ae7836 */ /* 0x000fe40000000000 */
[----:B------:R-:W-:Y:S01]  /*1ec0*/  IMAD.U32 R0, RZ, RZ, UR21 ;  /* 0x00000015ff007e24 */ /* 0x000fe2000f8e00ff */
[----:B------:R-:W-:Y:S01]  /*1ed0*/  SEL R175, R175, R178, !P2 ;  /* 0x000000b2afaf7207 */ /* 0x000fe20005000000 */
[----:B------:R-:W-:Y:S01]  /*1ee0*/  IMAD.MOV.U32 R173, RZ, RZ, 0x20 ;  /* 0x00000020ffad7424 */ /* 0x000fe200078e00ff */
[----:B------:R-:W-:Y:S01]  /*1ef0*/  SEL R174, R174, R179, !P2 ;  /* 0x000000b3aeae7207 */ /* 0x000fe20005000000 */
[----:B------:R-:W-:-:S02]  /*1f00*/  IMAD.MOV.U32 R172, RZ, RZ, 0x40 ;  /* 0x00000040ffac7424 */ /* 0x000fc400078e00ff */
[----:B------:R-:W-:Y:S02]  /*1f10*/  IMAD.MOV.U32 R198, RZ, RZ, 0x4 ;  /* 0x00000004ffc67424 */ /* 0x000fe400078e00ff */
[----:B------:R-:W-:Y:S01]  /*1f20*/  IMAD.MOV.U32 R95, RZ, RZ, RZ ;  /* 0x000000ffff5f7224 */ /* 0x000fe200078e00ff */
[----:B------:R-:W-:Y:S02]  /*1f30*/  UIMAD UR31, UR8, 0x18, URZ ;  /* 0x00000018081f78a4 */ /* 0x000fe4000f8e023f */
[----:B------:R-:W-:Y:S02]  /*1f40*/  USHF.L.U32 UR30, UR8, 0x5, URZ ;  /* 0x00000005081e7899 */ /* 0x000fe4000800063f */
[----:B------:R-:W-:Y:S02]  /*1f50*/  UIMAD UR29, UR8, 0x28, URZ ;  /* 0x00000028081d78a4 */ /* 0x000fe4000f8e023f */
[----:B------:R-:W-:Y:S01]  /*1f60*/  UIMAD UR50, UR8, 0x38, URZ ;  /* 0x00000038083278a4 */ /* 0x000fe2000f8e023f */
[----:B--2---:R-:W-:Y:S01]  /*1f70*/  IADD3 R218, P1, P0, R4, UR6, R218 ;  /* 0x0000000604da7c10 */ /* 0x004fe2000f83e0da */
[----:B------:R-:W-:Y:S01]  /*1f80*/  UMOV UR6, UR32 ;  /* 0x0000002000067c82 */ /* 0x000fe20008000000 */
[----:B------:R-:W-:Y:S01]  /*1f90*/  USHF.L.U32 UR32, UR8, 0x4, URZ ;  /* 0x0000000408207899 */ /* 0x000fe2000800063f */
[----:B---3--:R-:W-:-:S02]  /*1fa0*/  R2UR UR34, R3 ;  /* 0x00000000032272ca */ /* 0x008fc400000e0000 */
[----:B------:R-:W-:Y:S01]  /*1fb0*/  R2UR UR35, R2 ;  /* 0x00000000022372ca */ /* 0x000fe200000e0000 */
[----:B------:R-:W-:Y:S01]  /*1fc0*/  UIADD3 UR49, UR32, 0x20, URZ ;  /* 0x0000002020317890 */ /* 0x000fe2000fffe03f */
[----:B------:R-:W-:Y:S01]  /*1fd0*/  IADD3.X R208, R5, UR9, R208, P1, P0 ;  /* 0x0000000905d07c10 */ /* 0x000fe20008fe04d0 */
[----:B------:R-:W-:Y:S01]  /*1fe0*/  IMAD R5, R0, 0x4, R185 ;  /* 0x0000000400057824 */ /* 0x000fe200078e02b9 */
[C---:B------:R-:W-:Y:S01]  /*1ff0*/  LOP3.LUT P1, RZ, R183.reuse, 0x4, RZ, 0xc0, !PT ;  /* 0x00000004b7ff7812 */ /* 0x040fe2000782c0ff */
[----:B------:R-:W-:Y:S01]  /*2000*/  UIADD3 UR48, UR33, UR49, URZ ;  /* 0x0000003121307290 */ /* 0x000fe2000fffe03f */
[----:B------:R-:W-:Y:S01]  /*2010*/  LOP3.LUT P0, RZ, R183, 0x2, RZ, 0xc0, !PT ;  /* 0x00000002b7ff7812 */ /* 0x000fe2000780c0ff */
[----:B------:R-:W-:Y:S02]  /*2020*/  UIMAD UR9, UR8, 0x30, URZ ;  /* 0x00000030080978a4 */ /* 0x000fe4000f8e023f */
[----:B------:R-:W-:Y:S01]  /*2030*/  UIADD3 UR47, UR33, UR48, URZ ;  /* 0x00000030212f7290 */ /* 0x000fe2000fffe03f */
[----:B------:R-:W-:Y:S01]  /*2040*/  ULDC UR8, c[0x0][0x270] ;  /* 0x00009c0000087ab9 */ /* 0x000fe20000000800 */
[----:B------:R-:W-:Y:S01]  /*2050*/  IMAD.WIDE.U32 R218, R218, -0x2daee0ad, RZ ;  /* 0xd2511f53dada7825 */ /* 0x000fe200078e00ff */
[----:B------:R-:W-:Y:S01]  /*2060*/  SEL R173, R173, 0xffffffe0, !P0 ;  /* 0xffffffe0adad7807 */ /* 0x000fe20004000000 */
[----:B------:R-:W-:Y:S01]  /*2070*/  UIADD3 UR46, UR33, UR47, URZ ;  /* 0x0000002f212e7290 */ /* 0x000fe2000fffe03f */
[----:B------:R-:W-:Y:S01]  /*2080*/  LOP3.LUT R5, R5, UR34, RZ, 0x3c, !PT ;  /* 0x0000002205057c12 */ /* 0x000fe2000f8e3cff */
[----:B------:R-:W-:Y:S01]  /*2090*/  ULDC.U8 UR37, c[0x0][0x388] ;  /* 0x0000e20000257ab9 */ /* 0x000fe20000000000 */
[----:B------:R-:W-:Y:S01]  /*20a0*/  SEL R172, R172, 0xffffffc0, !P1 ;  /* 0xffffffc0acac7807 */ /* 0x000fe20004800000 */
[----:B------:R-:W-:Y:S01]  /*20b0*/  IMAD.IADD R3, R177, 0x1, R173 ;  /* 0x00000001b1037824 */ /* 0x000fe200078e02ad */
[----:B------:R-:W-:Y:S01]  /*20c0*/  LOP3.LUT R216, R219, R5, RZ, 0x3c, !PT ;  /* 0x00000005dbd87212 */ /* 0x000fe200078e3cff */
[----:B------:R-:W-:Y:S01]  /*20d0*/  UIADD3 UR45, UR33, UR46, URZ ;  /* 0x0000002e212d7290 */ /* 0x000fe2000fffe03f */
[----:B------:R-:W-:Y:S01]  /*20e0*/  LEA R175, R175, UR5, 0x1 ;  /* 0x00000005afaf7c11 */ /* 0x000fe2000f8e08ff */
[----:B------:R-:W-:Y:S01]  /*20f0*/  IMAD.IADD R2, R177, 0x1, R172 ;  /* 0x00000001b1027824 */ /* 0x000fe200078e02ac */
[----:B------:R-:W-:Y:S01]  /*2100*/  LEA R174, R174, UR5, 0x1 ;  /* 0x00000005aeae7c11 */ /* 0x000fe2000f8e08ff */
[----:B------:R-:W-:Y:S01]  /*2110*/  IMAD.IADD R0, R172, 0x1, R3 ;  /* 0x00000001ac007824 */ /* 0x000fe200078e0203 */
[----:B------:R-:W-:Y:S01]  /*2120*/  LOP3.LUT R208, R208, UR35, RZ, 0x3c, !PT ;  /* 0x00000023d0d07c12 */ /* 0x000fe2000f8e3cff */
[----:B------:R-:W-:Y:S01]  /*2130*/  IMAD.WIDE.U32 R216, R216, -0x326172a9, RZ ;  /* 0xcd9e8d57d8d87825 */ /* 0x000fe200078e00ff */
[----:B------:R-:W-:Y:S01]  /*2140*/  UIADD3 UR43, UR33, UR45, URZ ;  /* 0x0000002d212b7290 */ /* 0x000fe2000fffe03f */
[----:B-1----:R-:W-:-:S11]  /*2150*/  ULDC UR36, c[0x0][0x2ec] ;  /* 0x0000bb0000247ab9 */ /* 0x002fd60000000800 */
.L_x_1197:
[----:B------:R-:W0:Y:S01]  /*2160*/  LDGDEPBAR ;  /* 0x00000000000079af */ /* 0x000e220000000000 */
[C---:B------:R-:W-:Y:S01]  /*2170*/  IMAD.IADD R181, R174.reuse, 0x1, R173 ;  /* 0x00000001aeb57824 */ /* 0x040fe200078e02ad */
[----:B------:R-:W-:Y:S01]  /*2180*/  UIADD3 UR38, UR35, -0x61c88647, URZ ;  /* 0x9e3779b923267890 */ /* 0x000fe2000fffe03f */
[----:B------:R-:W-:Y:S01]  /*2190*/  IMAD.IADD R182, R174, 0x1, R172 ;  /* 0x00000001aeb67824 */ /* 0x000fe200078e02ac */
[----:B------:R-:W-:Y:S01]  /*21a0*/  UIADD3 UR39, UR34, -0x4498517b, URZ ;  /* 0xbb67ae8522277890 */ /* 0x000fe2000fffe03f */
[----:B------:R-:W-:Y:S01]  /*21b0*/  IMAD.IADD R180, R172, 0x1, R181 ;  /* 0x00000001acb47824 */ /* 0x000fe200078e02b5 */
[----:B------:R-:W-:Y:S01]  /*21c0*/  UIADD3 UR42, UR34, 0x76cf5d0a, URZ ;  /* 0x76cf5d0a222a7890 */ /* 0x000fe2000fffe03f */
[----:B------:R-:W-:Y:S02]  /*21d0*/  IMAD.U32 R209, RZ, RZ, UR44 ;  /* 0x0000002cffd17e24 */ /* 0x000fe4000f8e00ff */
[----:B-----5:R-:W-:Y:S01]  /*21e0*/  FMUL.FTZ R248, R204, 1.4426950216293334961 ;  /* 0x3fb8aa3bccf87820 */ /* 0x020fe20000410000 */
[----:B------:R-:W-:Y:S01]  /*21f0*/  IMAD.U32 R220, RZ, RZ, UR6 ;  /* 0x00000006ffdc7e24 */ /* 0x000fe2000f8e00ff */
[----:B------:R-:W-:Y:S01]  /*2200*/  LOP3.LUT R224, R218, UR39, RZ, 0x3c, !PT ;  /* 0x00000027dae07c12 */ /* 0x000fe2000f8e3cff */
[----:B------:R-:W-:Y:S01]  /*2210*/  IMAD R209, R209, 0x4, R184 ;  /* 0x00000004d1d17824 */ /* 0x000fe200078e02b8 */
[----:B------:R-:W-:Y:S01]  /*2220*/  UIADD3 UR39, UR35, -0x255992d5, URZ ;  /* 0xdaa66d2b23277890 */ /* 0x000fe2000fffe03f */
[----:B------:R-:W-:Y:S01]  /*2230*/  IMAD.U32 R221, RZ, RZ, UR7 ;  /* 0x00000007ffdd7e24 */ /* 0x000fe2000f8e00ff */
[----:B------:R-:W-:Y:S01]  /*2240*/  LEA R232, P0, R187, R220, 0x2 ;  /* 0x000000dcbbe87211 */ /* 0x000fe200078010ff */
[----:B------:R-:W-:Y:S04]  /*2250*/  IMAD.WIDE.U32 R228, R209, -0x326172a9, RZ ;  /* 0xcd9e8d57d1e47825 */ /* 0x000fe800078e00ff */
[----:B------:R-:W-:Y:S01]  /*2260*/  FMUL.FTZ R250, R203, 1.4426950216293334961 ;  /* 0x3fb8aa3bcbfa7820 */ /* 0x000fe20000410000 */
[----:B------:R-:W-:Y:S01]  /*2270*/  UISETP.GE.AND UP2, UPT, UR44, 0x1, UPT ;  /* 0x000000012c00788c */ /* 0x000fe2000bf46270 */
[----:B------:R-:W-:Y:S01]  /*2280*/  LEA.HI.X.SX32 R233, R187, R221, 0x2, P0 ;  /* 0x000000ddbbe97211 */ /* 0x000fe200000f16ff */
[----:B------:R-:W-:Y:S01]  /*2290*/  VIADD R209, R209, 0x2 ;  /* 0x00000002d1d17836 */ /* 0x000fe20000000000 */
[-C--:B------:R-:W-:Y:S01]  /*22a0*/  LOP3.LUT R220, R229, R208.reuse, RZ, 0x3c, !PT ;  /* 0x000000d0e5dc7212 */ /* 0x080fe200078e3cff */
[----:B------:R-:W-:Y:S01]  /*22b0*/  FMUL.FTZ R252, R202, 1.4426950216293334961 ;  /* 0x3fb8aa3bcafc7820 */ /* 0x000fe20000410000 */
[----:B------:R-:W-:Y:S01]  /*22c0*/  LOP3.LUT R228, R217, UR38, R228, 0x96, !PT ;  /* 0x00000026d9e47c12 */ /* 0x000fe2000f8e96e4 */
[----:B------:R-:W-:Y:S01]  /*22d0*/  IMAD.WIDE.U32 R230, R209, -0x326172a9, RZ ;  /* 0xcd9e8d57d1e67825 */ /* 0x000fe200078e00ff */
[----:B------:R-:W-:Y:S04]  /*22e0*/  DEPBAR.LE SB0, 0x0 ;  /* 0x000080000000791a */ /* 0x000fe80000000000 */
[----:B------:R-:W-:Y:S01]  /*22f0*/  BAR.SYNC.DEFER_BLOCKING 0x0 ;  /* 0x0000000000007b1d */ /* 0x000fe20000010000 */
[----:B------:R-:W-:Y:S01]  /*2300*/  IMAD.WIDE.U32 R220, R220, -0x2daee0ad, RZ ;  /* 0xd2511f53dcdc7825 */ /* 0x000fe200078e00ff */
[----:B------:R-:W-:Y:S02]  /*2310*/  FSETP.NEU.FTZ.AND P0, PT, R204, -INF , PT ;  /* 0xff800000cc00780b */ /* 0x000fe40003f1d000 */
[----:B------:R-:W-:Y:S01]  /*2320*/  LOP3.LUT R226, R231, R208, RZ, 0x3c, !PT ;  /* 0x000000d0e7e27212 */ /* 0x000fe200078e3cff */
[----:B------:R-:W-:Y:S01]  /*2330*/  IMAD.WIDE.U32 R228, R228, -0x2daee0ad, RZ ;  /* 0xd2511f53e4e47825 */ /* 0x000fe200078e00ff */
[----:B------:R-:W-:Y:S02]  /*2340*/  LOP3.LUT R225, R224, R221, RZ, 0x3c, !PT ;  /* 0x000000dde0e17212 */ /* 0x000fe400078e3cff */
[----:B------:R-:W-:Y:S01]  /*2350*/  FSEL R248, R248, RZ, P0 ;  /* 0x000000fff8f87208 */ /* 0x000fe20000000000 */
[----:B------:R-:W-:Y:S01]  /*2360*/  IMAD.WIDE.U32 R226, R226, -0x2daee0ad, RZ ;  /* 0xd2511f53e2e27825 */ /* 0x000fe200078e00ff */
[----:B------:R-:W-:Y:S02]  /*2370*/  LOP3.LUT R240, R229, UR42, R220, 0x96, !PT ;  /* 0x0000002ae5f07c12 */ /* 0x000fe4000f8e96dc */
[----:B------:R-:W-:Y:S01]  /*2380*/  LOP3.LUT R230, R217, UR38, R230, 0x96, !PT ;  /* 0x00000026d9e67c12 */ /* 0x000fe2000f8e96e6 */
[----:B------:R-:W-:Y:S01]  /*2390*/  UIADD3 UR38, UR35, 0x3c6ef372, URZ ;  /* 0x3c6ef37223267890 */ /* 0x000fe2000fffe03f */
[----:B------:R-:W-:Y:S01]  /*23a0*/  LOP3.LUT R227, R224, R227, RZ, 0x3c, !PT ;  /* 0x000000e3e0e37212 */ /* 0x000fe200078e3cff */
[----:B------:R-:W-:Y:S01]  /*23b0*/  IMAD.WIDE.U32 R242, R225, -0x326172a9, RZ ;  /* 0xcd9e8d57e1f27825 */ /* 0x000fe200078e00ff */
[----:B------:R-:W-:Y:S03]  /*23c0*/  FSETP.NEU.FTZ.AND P0, PT, R203, -INF , PT ;  /* 0xff800000cb00780b */ /* 0x000fe60003f1d000 */
[----:B------:R-:W-:Y:S01]  /*23d0*/  IMAD.WIDE.U32 R230, R230, -0x2daee0ad, RZ ;  /* 0xd2511f53e6e67825 */ /* 0x000fe200078e00ff */
[----:B------:R-:W-:Y:S01]  /*23e0*/  LOP3.LUT R236, R216, UR38, RZ, 0x3c, !PT ;  /* 0x00000026d8ec7c12 */ /* 0x000fe2000f8e3cff */
[----:B------:R-:W-:Y:S01]  /*23f0*/  UIADD3 UR38, UR34, 0x32370b8f, URZ ;  /* 0x32370b8f22267890 */ /* 0x000fe2000fffe03f */
[----:B------:R-:W-:Y:S01]  /*2400*/  FSEL R250, R250, RZ, P0 ;  /* 0x000000fffafa7208 */ /* 0x000fe20000000000 */
[----:B------:R-:W-:Y:S01]  /*2410*/  IMAD.WIDE.U32 R238, R227, -0x326172a9, RZ ;  /* 0xcd9e8d57e3ee7825 */ /* 0x000fe200078e00ff */
[----:B------:R-:W-:Y:S01]  /*2420*/  LDSM.16.M88.4 R100, [R174] ;  /* 0x00000000ae64783b */ /* 0x000fe20000000200 */
[----:B------:R-:W-:Y:S02]  /*2430*/  FSETP.NEU.FTZ.AND P0, PT, R202, -INF , PT ;  /* 0xff800000ca00780b */ /* 0x000fe40003f1d000 */
[----:B------:R-:W-:Y:S03]  /*2440*/  IMAD.WIDE.U32 R240, R240, -0x326172a9, RZ ;  /* 0xcd9e8d57f0f07825 */ /* 0x000fe600078e00ff */
[----:B------:R-:W-:Y:S02]  /*2450*/  FSEL R252, R252, RZ, P0 ;  /* 0x000000fffcfc7208 */ /* 0x000fe40000000000 */
[----:B------:R-:W1:Y:S01]  /*2460*/  LDSM.16.M88.4 R104, [R171+0x6000] ;  /* 0x00600000ab68783b */ /* 0x000e620000000200 */
[----:B------:R-:W-:Y:S02]  /*2470*/  FSETP.NEU.FTZ.AND P0, PT, R201, -INF , PT ;  /* 0xff800000c900780b */ /* 0x000fe40003f1d000 */
[----:B------:R-:W-:Y:S05]  /*2480*/  LOP3.LUT R242, R241, UR39, R242, 0x96, !PT ;  /* 0x00000027f1f27c12 */ /* 0x000fea000f8e96f2 */
[----:B------:R-:W4:Y:S08]  /*2490*/  LDSM.16.M88.4 R108, [R174+0x1000] ;  /* 0x00100000ae6c783b */ /* 0x000f300000000200 */
[----:B------:R-:W2:Y:S08]  /*24a0*/  LDSM.16.M88.4 R112, [R171+0x6800] ;  /* 0x00680000ab70783b */ /* 0x000eb00000000200 */
[----:B------:R-:W3:Y:S04]  /*24b0*/  LDG.E R222, desc[UR22][R232.64] ;  /* 0x00000016e8de7981 */ /* 0x000ee8000c1e1900 */
[----:B------:R-:W-:Y:S08]  /*24c0*/  LDSM.16.M88.4 R116, [R181] ;  /* 0x00000000b574783b */ /* 0x000ff00000000200 */
[----:B------:R-:W3:Y:S01]  /*24d0*/  LDG.E R221, desc[UR22][R232.64+0x20] ;  /* 0x00002016e8dd7981 */ /* 0x000ee2000c1e1900 */
[-C--:B-1----:R-:W-:Y:S03]  /*24e0*/  HMMA.16816.F32 R4, R100, R104.reuse, RZ ;  /* 0x000000686404723c */ /* 0x082fe600000018ff */
[----:B------:R-:W1:Y:S03]  /*24f0*/  LDSM.16.M88.4 R120, [R170+0x6000] ;  /* 0x00600000aa78783b */ /* 0x000e660000000200 */
[C---:B----4-:R-:W-:Y:S05]  /*2500*/  HMMA.16816.F32 R8, R108.reuse, R104, RZ ;  /* 0x000000686c08723c */ /* 0x050fea00000018ff */
[----:B------:R-:W4:Y:S01]  /*2510*/  LDSM.16.M88.4 R124, [R181+0x1000] ;  /* 0x00100000b57c783b */ /* 0x000f220000000200 */
[-C--:B------:R-:W-:Y:S07]  /*2520*/  HMMA.16816.F32 R12, R108, R106.reuse, RZ ;  /* 0x0000006a6c0c723c */ /* 0x080fee00000018ff */
[----:B------:R-:W4:Y:S01]  /*2530*/  LDSM.16.M88.4 R128, [R170+0x6800] ;  /* 0x00680000aa80783b */ /* 0x000f220000000200 */
[C---:B------:R-:W-:Y:S07]  /*2540*/  HMMA.16816.F32 R16, R100.reuse, R106, RZ ;  /* 0x0000006a6410723c */ /* 0x040fee00000018ff */
[----:B------:R-:W-:Y:S01]  /*2550*/  LDSM.16.M88.4 R104, [R182] ;  /* 0x00000000b668783b */ /* 0x000fe20000000200 */
[-C--:B--2---:R-:W-:Y:S06]  /*2560*/  HMMA.16816.F32 R20, R100, R112.reuse, RZ ;  /* 0x000000706414723c */ /* 0x084fec00000018ff */
[C---:B------:R-:W-:Y:S01]  /*2570*/  HMMA.16816.F32 R24, R108.reuse, R112, RZ ;  /* 0x000000706c18723c */ /* 0x040fe200000018ff */
[----:B------:R-:W2:Y:S05]  /*2580*/  LDSM.16.M88.4 R132, [R169+0x6000] ;  /* 0x00600000a984783b */ /* 0x000eaa0000000200 */
[-C--:B------:R-:W-:Y:S03]  /*2590*/  HMMA.16816.F32 R28, R108, R114.reuse, RZ ;  /* 0x000000726c1c723c */ /* 0x080fe600000018ff */
[----:B------:R-:W2:Y:S03]  /*25a0*/  LDSM.16.M88.4 R108, [R182+0x1000] ;  /* 0x00100000b66c783b */ /* 0x000ea60000000200 */
[----:B------:R-:W-:Y:S05]  /*25b0*/  HMMA.16816.F32 R32, R100, R114, RZ ;  /* 0x000000726420723c */ /* 0x000fea00000018ff */
[----:B------:R-:W2:Y:S01]  /*25c0*/  LDSM.16.M88.4 R100, [R169+0x6800] ;  /* 0x00680000a964783b */ /* 0x000ea20000000200 */
[-C--:B-1----:R-:W-:Y:S06]  /*25d0*/  HMMA.16816.F32 R4, R116, R120.reuse, R4 ;  /* 0x000000787404723c */ /* 0x082fec0000001804 */
[C---:B----4-:R-:W-:Y:S01]  /*25e0*/  HMMA.16816.F32 R8, R124.reuse, R120, R8 ;  /* 0x000000787c08723c */ /* 0x050fe20000001808 */
[----:B------:R-:W-:Y:S05]  /*25f0*/  LDSM.16.M88.4 R112, [R180] ;  /* 0x00000000b470783b */ /* 0x000fea0000000200 */
[-C--:B------:R-:W-:Y:S03]  /*2600*/  HMMA.16816.F32 R12, R124, R122.reuse, R12 ;  /* 0x0000007a7c0c723c */ /* 0x080fe6000000180c */
[----:B------:R-:W5:Y:S03]  /*2610*/  LDG.E R220, desc[UR22][R232.64+0x80] ;  /* 0x00008016e8dc7981 */ /* 0x000f66000c1e1900 */
[C---:B------:R-:W-:Y:S01]  /*2620*/  HMMA.16816.F32 R16, R116.reuse, R122, R16 ;  /* 0x0000007a7410723c */ /* 0x040fe20000001810 */
[----:B------:R-:W1:Y:S05]  /*2630*/  LDSM.16.M88.4 R120, [R168+0x6000] ;  /* 0x00600000a878783b */ /* 0x000e6a0000000200 */
[-C--:B------:R-:W-:Y:S03]  /*2640*/  HMMA.16816.F32 R20, R116, R128.reuse, R20 ;  /* 0x000000807414723c */ /* 0x080fe60000001814 */
[----:B------:R4:W5:Y:S03]  /*2650*/  LDG.E R209, desc[UR22][R232.64+0xa0] ;  /* 0x0000a016e8d17981 */ /* 0x000966000c1e1900 */
[C---:B------:R-:W-:Y:S06]  /*2660*/  HMMA.16816.F32 R24, R124.reuse, R128, R24 ;  /* 0x000000807c18723c */ /* 0x040fec0000001818 */
[-C--:B------:R-:W-:Y:S06]  /*2670*/  HMMA.16816.F32 R28, R124, R130.reuse, R28 ;  /* 0x000000827c1c723c */ /* 0x080fec000000181c */
[----:B------:R-:W-:Y:S01]  /*2680*/  HMMA.16816.F32 R32, R116, R130, R32 ;  /* 0x000000827420723c */ /* 0x000fe20000001820 */
[----:B------:R-:W1:Y:S05]  /*2690*/  LDSM.16.M88.4 R116, [R180+0x1000] ;  /* 0x00100000b474783b */ /* 0x000e6a0000000200 */
[-C--:B--2---:R-:W-:Y:S05]  /*26a0*/  HMMA.16816.F32 R4, R104, R132.reuse, R4 ;  /* 0x000000846804723c */ /* 0x084fea0000001804 */
[----:B----4-:R-:W-:Y:S01]  /*26b0*/  LOP3.LUT R232, R231, UR42, R226, 0x96, !PT ;  /* 0x0000002ae7e87c12 */ /* 0x010fe2000f8e96e2 */
[C---:B------:R-:W-:Y:S01]  /*26c0*/  HMMA.16816.F32 R8, R108.reuse, R132, R8 ;  /* 0x000000846c08723c */ /* 0x040fe20000001808 */
[----:B------:R-:W-:Y:S04]  /*26d0*/  UIADD3 UR42, UR34, -0x126145ec, URZ ;  /* 0xed9eba14222a7890 */ /* 0x000fe8000fffe03f */
[C---:B------:R-:W-:Y:S01]  /*26e0*/  LOP3.LUT R226, R236.reuse, R243, RZ, 0x3c, !PT ;  /* 0x000000f3ece27212 */ /* 0x040fe200078e3cff */
[-C--:B------:R-:W-:Y:S05]  /*26f0*/  HMMA.16816.F32 R12, R108, R134.reuse, R12 ;  /* 0x000000866c0c723c */ /* 0x080fea000000180c */
[----:B------:R-:W-:Y:S01]  /*2700*/  LOP3.LUT R236, R236, R239, RZ, 0x3c, !PT ;  /* 0x000000efecec7212 */ /* 0x000fe200078e3cff */
[C---:B------:R-:W-:Y:S05]  /*2710*/  HMMA.16816.F32 R16, R104.reuse, R134, R16 ;  /* 0x000000866810723c */ /* 0x040fea0000001810 */
[----:B------:R-:W-:Y:S01]  /*2720*/  IMAD.WIDE.U32 R234, R226, -0x2daee0ad, RZ ;  /* 0xd2511f53e2ea7825 */ /* 0x000fe200078e00ff */
[-C--:B------:R-:W-:Y:S05]  /*2730*/  HMMA.16816.F32 R20, R104, R100.reuse, R20 ;  /* 0x000000646814723c */ /* 0x080fea0000001814 */
[----:B------:R-:W-:Y:S01]  /*2740*/  IMAD.WIDE.U32 R232, R232, -0x326172a9, RZ ;  /* 0xcd9e8d57e8e87825 */ /* 0x000fe200078e00ff */
[C---:B------:R-:W-:Y:S05]  /*2750*/  HMMA.16816.F32 R24, R108.reuse, R100, R24 ;  /* 0x000000646c18723c */ /* 0x040fea0000001818 */
[----:B------:R-:W-:Y:S01]  /*2760*/  LOP3.LUT R238, R233, UR39, R238, 0x96, !PT ;  /* 0x00000027e9ee7c12 */ /* 0x000fe2000f8e96ee */
[-C--:B------:R-:W-:Y:S01]  /*2770*/  HMMA.16816.F32 R28, R108, R102.reuse, R28 ;  /* 0x000000666c1c723c */ /* 0x080fe2000000181c */
[----:B------:R-:W-:Y:S04]  /*2780*/  UIADD3 UR39, UR35, 0x78dde6e4, URZ ;  /* 0x78dde6e423277890 */ /* 0x000fe8000fffe03f */
[----:B------:R-:W-:Y:S01]  /*2790*/  IMAD.WIDE.U32 R242, R242, -0x2daee0ad, RZ ;  /* 0xd2511f53f2f27825 */ /* 0x000fe200078e00ff */
[----:B------:R-:W-:Y:S01]  /*27a0*/  HMMA.16816.F32 R32, R104, R102, R32 ;  /* 0x000000666820723c */ /* 0x000fe20000001820 */
[----:B------:R-:W2:Y:S04]  /*27b0*/  LDSM.16.M88.4 R100, [R168+0x6800] ;  /* 0x00680000a864783b */ /* 0x000ea80000000200 */
[----:B------:R-:W-:Y:S01]  /*27c0*/  LOP3.LUT R234, R243, UR42, R234, 0x96, !PT ;  /* 0x0000002af3ea7c12 */ /* 0x000fe2000f8e96ea */
[-C--:B-1----:R-:W-:Y:S05]  /*27d0*/  HMMA.16816.F32 R4, R112, R120.reuse, R4 ;  /* 0x000000787004723c */ /* 0x082fea0000001804 */
[----:B------:R-:W-:Y:S01]  /*27e0*/  IMAD.WIDE.U32 R236, R236, -0x2daee0ad, RZ ;  /* 0xd2511f53ecec7825 */ /* 0x000fe200078e00ff */
[C---:B------:R-:W-:Y:S05]  /*27f0*/  HMMA.16816.F32 R8, R116.reuse, R120, R8 ;  /* 0x000000787408723c */ /* 0x040fea0000001808 */
[----:B------:R-:W-:Y:S01]  /*2800*/  LOP3.LUT R230, R237, UR38, R230, 0x96, !PT ;  /* 0x00000026ede67c12 */ /* 0x000fe2000f8e96e6 */
[----:B------:R-:W-:Y:S01]  /*2810*/  IMAD.WIDE.U32 R238, R238, -0x2daee0ad, RZ ;  /* 0xd2511f53eeee7825 */ /* 0x000fe200078e00ff */
[----:B------:R-:W-:Y:S01]  /*2820*/  LEA R120, R179, UR5, 0x1 ;  /* 0x00000005b3787c11 */ /* 0x000fe2000f8e08ff */
[-C--:B------:R-:W-:Y:S03]  /*2830*/  HMMA.16816.F32 R12, R116, R122.reuse, R12 ;  /* 0x0000007a740c723c */ /* 0x080fe6000000180c */
[----:B------:R-:W-:Y:S01]  /*2840*/  LOP3.LUT R236, R239, UR42, R236, 0x96, !PT ;  /* 0x0000002aefec7c12 */ /* 0x000fe2000f8e96ec */
[----:B------:R-:W-:Y:S01]  /*2850*/  IMAD.WIDE.U32 R244, R230, -0x326172a9, RZ ;  /* 0xcd9e8d57e6f47825 */ /* 0x000fe200078e00ff */
[----:B------:R-:W-:Y:S01]  /*2860*/  UIADD3 UR42, UR34, 0x646e171e, URZ ;  /* 0x646e171e222a7890 */ /* 0x000fe2000fffe03f */
[C---:B------:R-:W-:Y:S05]  /*2870*/  HMMA.16816.F32 R16, R112.reuse, R122, R16 ;  /* 0x0000007a7010723c */ /* 0x040fea0000001810 */
[----:B------:R-:W-:Y:S01]  /*2880*/  LOP3.LUT R232, R245, UR39, R232, 0x96, !PT ;  /* 0x00000027f5e87c12 */ /* 0x000fe2000f8e96e8 */
[----:B------:R-:W-:Y:S01]  /*2890*/  FFMA.FTZ R229, R5, UR36, -R248 ;  /* 0x0000002405e57c23 */ /* 0x000fe200080108f8 */
[----:B------:R-:W-:Y:S01]  /*28a0*/  FFMA.FTZ R231, R7, UR36, -R250 ;  /* 0x0000002407e77c23 */ /* 0x000fe200080108fa */
[----:B------:R-:W-:Y:S02]  /*28b0*/  FFMA.FTZ R223, R4, UR36, -R248 ;  /* 0x0000002404df7c23 */ /* 0x000fe400080108f8 */
[----:B------:R1:W-:Y:S01]  /*28c0*/  MUFU.EX2 R224, R229 ;  /* 0x000000e500e07308 */ /* 0x0003e20000000800 */
[----:B------:R-:W-:Y:S02]  /*28d0*/  IMAD.IADD R121, R120, 0x1, R173 ;  /* 0x0000000178797824 */ /* 0x000fe400078e02ad */
[----:B------:R-:W-:Y:S01]  /*28e0*/  FFMA.FTZ R227, R8, UR36, -R252 ;  /* 0x0000002408e37c23 */ /* 0x000fe200080108fc */
[----:B------:R-:W-:Y:S02]  /*28f0*/  IMAD.IADD R122, R120, 0x1, R172 ;  /* 0x00000001787a7824 */ /* 0x000fe400078e02ac */
[--C-:B------:R-:W-:Y:S01]  /*2900*/  FFMA.FTZ R225, R6, UR36, -R250.reuse ;  /* 0x0000002406e17c23 */ /* 0x100fe200080108fa */
[-C--:B--2---:R-:W-:Y:S03]  /*2910*/  HMMA.16816.F32 R20, R112, R100.reuse, R20 ;  /* 0x000000647014723c */ /* 0x084fe60000001814 */
[----:B------:R-:W-:Y:S01]  /*2920*/  IMAD.WIDE.U32 R236, R236, -0x326172a9, RZ ;  /* 0xcd9e8d57ecec7825 */ /* 0x000fe200078e00ff */
[----:B------:R-:W-:Y:S02]  /*2930*/  MUFU.EX2 R226, R231 ;  /* 0x000000e700e27308 */ /* 0x000fe40000000800 */
[C---:B------:R-:W-:Y:S05]  /*2940*/  HMMA.16816.F32 R24, R116.reuse, R100, R24 ;  /* 0x000000647418723c */ /* 0x040fea0000001818 */
[----:B------:R-:W-:Y:S01]  /*2950*/  FFMA.FTZ R18, R18, UR36, -R250 ;  /* 0x0000002412127c23 */ /* 0x000fe200080108fa */
[----:B-1----:R-:W-:Y:S01]  /*2960*/  LOP3.LUT R229, R235, UR38, R228, 0x96, !PT ;  /* 0x00000026ebe57c12 */ /* 0x002fe2000f8e96e4 */
[----:B------:R-:W-:Y:S01]  /*2970*/  FMUL.FTZ R228, R201, 1.4426950216293334961 ;  /* 0x3fb8aa3bc9e47820 */ /* 0x000fe20000410000 */
[-C--:B------:R-:W-:Y:S01]  /*2980*/  HMMA.16816.F32 R28, R116, R102.reuse, R28 ;  /* 0x00000066741c723c */ /* 0x080fe2000000181c */
[----:B------:R-:W1:Y:S01]  /*2990*/  MUFU.EX2 R223, R223 ;  /* 0x000000df00df7308 */ /* 0x000e620000000800 */
[----:B------:R-:W-:Y:S01]  /*29a0*/  UIADD3 UR38, UR35, 0x1715609d, URZ ;  /* 0x1715609d23267890 */ /* 0x000fe2000fffe03f */
[----:B------:R-:W-:Y:S01]  /*29b0*/  IMAD.WIDE.U32 R246, R229, -0x326172a9, RZ ;  /* 0xcd9e8d57e5f67825 */ /* 0x000fe200078e00ff */
[----:B------:R-:W-:Y:S02]  /*29c0*/  FSEL R131, R228, RZ, P0 ;  /* 0x000000ffe4837208 */ /* 0x000fe40000000000 */
[----:B------:R-:W-:Y:S05]  /*29d0*/  HMMA.16816.F32 R32, R112, R102, R32 ;  /* 0x000000667020723c */ /* 0x000fea0000001820 */
[----:B------:R-:W2:Y:S01]  /*29e0*/  MUFU.EX2 R225, R225 ;  /* 0x000000e100e17308 */ /* 0x000ea20000000800 */
[----:B------:R-:W-:Y:S05]  /*29f0*/  LOP3.LUT R230, R247, UR39, R240, 0x96, !PT ;  /* 0x00000027f7e67c12 */ /* 0x000fea000f8e96f0 */
[----:B------:R-:W-:Y:S04]  /*2a00*/  IMAD.WIDE.U32 R234, R234, -0x326172a9, RZ ;  /* 0xcd9e8d57eaea7825 */ /* 0x000fe800078e00ff */
[--C-:B------:R-:W-:Y:S01]  /*2a10*/  FFMA.FTZ R239, R11, UR36, -R131.reuse ;  /* 0x000000240bef7c23 */ /* 0x100fe20008010883 */
[----:B------:R-:W-:Y:S01]  /*2a20*/  UIADD3 UR39, UR34, -0x56f99767, URZ ;  /* 0xa906689922277890 */ /* 0x000fe2000fffe03f */
[----:B------:R-:W-:Y:S01]  /*2a30*/  LOP3.LUT R240, R235, UR38, R246, 0x96, !PT ;  /* 0x00000026ebf07c12 */ /* 0x000fe2000f8e96f6 */
[----:B------:R-:W-:Y:S01]  /*2a40*/  IMAD.WIDE.U32 R246, R230, -0x2daee0ad, RZ ;  /* 0xd2511f53e6f67825 */ /* 0x000fe200078e00ff */
[----:B------:R-:W-:Y:S01]  /*2a50*/  LOP3.LUT R235, R237, UR38, R244, 0x96, !PT ;  /* 0x00000026edeb7c12 */ /* 0x000fe2000f8e96f4 */
[----:B------:R4:W-:Y:S02]  /*2a60*/  MUFU.EX2 R230, R239 ;  /* 0x000000ef00e67308 */ /* 0x0009e40000000800 */
[----:B------:R-:W-:Y:S01]  /*2a70*/  FFMA.FTZ R19, R19, UR36, -R250 ;  /* 0x0000002413137c23 */ /* 0x000fe200080108fa */
[----:B------:R-:W-:Y:S01]  /*2a80*/  IMAD.WIDE.U32 R240, R240, -0x2daee0ad, RZ ;  /* 0xd2511f53f0f07825 */ /* 0x000fe200078e00ff */
[----:B------:R-:W-:Y:S01]  /*2a90*/  LOP3.LUT R233, R247, UR39, R242, 0x96, !PT ;  /* 0x00000027f7e97c12 */ /* 0x000fe2000f8e96f2 */
[----:B------:R-:W-:Y:S02]  /*2aa0*/  UIADD3 UR38, UR35, -0x4ab325aa, URZ ;  /* 0xb54cda5623267890 */ /* 0x000fe4000fffe03f */
[----:B------:R-:W-:Y:S01]  /*2ab0*/  FFMA.FTZ R21, R21, UR36, -R248 ;  /* 0x0000002415157c23 */ /* 0x000fe200080108f8 */
[----:B------:R-:W-:Y:S01]  /*2ac0*/  FFMA.FTZ R23, R23, UR36, -R250 ;  /* 0x0000002417177c23 */ /* 0x000fe200080108fa */
[----:B------:R-:W-:Y:S01]  /*2ad0*/  LOP3.LUT R246, R241, UR42, R246, 0x96, !PT ;  /* 0x0000002af1f67c12 */ /* 0x000fe2000f8e96f6 */
[----:B------:R-:W-:Y:S01]  /*2ae0*/  FFMA.FTZ R25, R25, UR36, -R252 ;  /* 0x0000002419197c23 */ /* 0x000fe200080108fc */
[--C-:B------:R-:W-:Y:S01]  /*2af0*/  SHF.R.U32.HI R237, RZ, 0x18, R240.reuse ;  /* 0x00000018ffed7819 */ /* 0x100fe200000116f0 */
[--C-:B------:R-:W-:Y:S01]  /*2b00*/  FFMA.FTZ R30, R30, UR36, -R131.reuse ;  /* 0x000000241e1e7c23 */ /* 0x100fe20008010883 */
[----:B------:R-:W-:Y:S01]  /*2b10*/  LOP3.LUT R180, R240, 0xffff, RZ, 0xc0, !PT ;  /* 0x0000fffff0b47812 */ /* 0x000fe200078ec0ff */
[--C-:B------:R-:W-:Y:S01]  /*2b20*/  FFMA.FTZ R26, R26, UR36, -R131.reuse ;  /* 0x000000241a1a7c23 */ /* 0x100fe20008010883 */
[----:B------:R-:W-:Y:S01]  /*2b30*/  SHF.R.U32.HI R249, RZ, 0x10, R240 ;  /* 0x00000010fff97819 */ /* 0x000fe200000116f0 */
[--C-:B------:R-:W-:Y:S01]  /*2b40*/  FFMA.FTZ R27, R27, UR36, -R131.reuse ;  /* 0x000000241b1b7c23 */ /* 0x100fe20008010883 */
[----:B------:R-:W-:Y:S01]  /*2b50*/  ISETP.LE.U32.AND P3, PT, R237, UR37, PT ;  /* 0x00000025ed007c0c */ /* 0x000fe2000bf63070 */
[----:B------:R-:W-:Y:S01]  /*2b60*/  IMAD.WIDE.U32 R244, R232, -0x2daee0ad, RZ ;  /* 0xd2511f53e8f47825 */ /* 0x000fe200078e00ff */
[----:B----4-:R-:W-:Y:S01]  /*2b70*/  LOP3.LUT R239, R240, 0xff, RZ, 0xc0, !PT ;  /* 0x000000fff0ef7812 */ /* 0x010fe200078ec0ff */
[----:B------:R-:W4:Y:S01]  /*2b80*/  MUFU.EX2 R227, R227 ;  /* 0x000000e300e37308 */ /* 0x000f220000000800 */
[----:B------:R-:W-:Y:S01]  /*2b90*/  LOP3.LUT R249, R249, 0xff, RZ, 0xc0, !PT ;  /* 0x000000fff9f97812 */ /* 0x000fe200078ec0ff */
[----:B------:R-:W-:Y:S01]  /*2ba0*/  IMAD.WIDE.U32 R240, R233, -0x326172a9, RZ ;  /* 0xcd9e8d57e9f07825 */ /* 0x000fe200078e00ff */
[----:B------:R-:W-:Y:S02]  /*2bb0*/  ISETP.LE.U32.AND P5, PT, R239, UR37, PT ;  /* 0x00000025ef007c0c */ /* 0x000fe4000bfa3070 */
[----:B------:R-:W-:Y:S01]  /*2bc0*/  SHF.R.U32.HI R180, RZ, 0x8, R180 ;  /* 0x00000008ffb47819 */ /* 0x000fe200000116b4 */
[--C-:B------:R-:W-:Y:S01]  /*2bd0*/  FFMA.FTZ R239, R15, UR36, -R131.reuse ;  /* 0x000000240fef7c23 */ /* 0x100fe20008010883 */
[----:B------:R-:W-:Y:S01]  /*2be0*/  LOP3.LUT R237, R241, UR38, R234, 0x96, !PT ;  /* 0x00000026f1ed7c12 */ /* 0x000fe2000f8e96ea */
[----:B------:R-:W-:Y:S01]  /*2bf0*/  IMAD.WIDE.U32 R242, R235, -0x2daee0ad, RZ ;  /* 0xd2511f53ebf27825 */ /* 0x000fe200078e00ff */
[----:B------:R-:W-:Y:S01]  /*2c00*/  LOP3.LUT R235, R245, UR39, R238, 0x96, !PT ;  /* 0x00000027f5eb7c12 */ /* 0x000fe2000f8e96ee */
[----:B------:R1:W-:Y:S01]  /*2c10*/  MUFU.EX2 R234, R239 ;  /* 0x000000ef00ea7308 */ /* 0x0003e20000000800 */
[----:B------:R-:W-:Y:S01]  /*2c20*/  SHF.R.U32.HI R245, RZ, 0x18, R240 ;  /* 0x00000018fff57819 */ /* 0x000fe200000116f0 */
[--C-:B------:R-:W-:Y:S01]  /*2c30*/  FFMA.FTZ R238, R14, UR36, -R131.reuse ;  /* 0x000000240eee7c23 */ /* 0x100fe20008010883 */
[----:B------:R-:W-:Y:S01]  /*2c40*/  LOP3.LUT R135, R242, 0xff, RZ, 0xc0, !PT ;  /* 0x000000fff2877812 */ /* 0x000fe200078ec0ff */
[--C-:B------:R-:W-:Y:S01]  /*2c50*/  FFMA.FTZ R229, R10, UR36, -R131.reuse ;  /* 0x000000240ae57c23 */ /* 0x100fe20008010883 */
[--C-:B------:R-:W-:Y:S01]  /*2c60*/  SHF.R.U32.HI R134, RZ, 0x18, R242.reuse ;  /* 0x00000018ff867819 */ /* 0x100fe200000116f2 */
[----:B------:R-:W-:Y:S01]  /*2c70*/  IMAD.WIDE.U32 R10, R235, -0x326172a9, RZ ;  /* 0xcd9e8d57eb0a7825 */ /* 0x000fe200078e00ff */
[----:B------:R-:W-:Y:S03]  /*2c80*/  SHF.R.U32.HI R133, RZ, 0x10, R242 ;  /* 0x00000010ff857819 */ /* 0x000fe600000116f2 */
[----:B------:R2:W-:Y:S01]  /*2c90*/  MUFU.EX2 R233, R238 ;  /* 0x000000ee00e97308 */ /* 0x0005e20000000800 */
[----:B------:R-:W-:Y:S01]  /*2ca0*/  LOP3.LUT R130, R242, 0xffff, RZ, 0xc0, !PT ;  /* 0x0000fffff2827812 */ /* 0x000fe200078ec0ff */
[----:B------:R-:W-:Y:S01]  /*2cb0*/  FFMA.FTZ R232, R13, UR36, -R252 ;  /* 0x000000240de87c23 */ /* 0x000fe200080108fc */
[----:B------:R-:W-:Y:S01]  /*2cc0*/  LOP3.LUT R242, R240, 0xffff, RZ, 0xc0, !PT ;  /* 0x0000fffff0f27812 */ /* 0x000fe200078ec0ff */
[----:B------:R-:W-:Y:S01]  /*2cd0*/  FFMA.FTZ R235, R16, UR36, -R248 ;  /* 0x0000002410eb7c23 */ /* 0x000fe200080108f8 */
[----:B------:R-:W-:Y:S01]  /*2ce0*/  LOP3.LUT R241, R11, UR38, R236, 0x96, !PT ;  /* 0x000000260bf17c12 */ /* 0x000fe2000f8e96ec */
[----:B------:R-:W-:Y:S01]  /*2cf0*/  FFMA.FTZ R131, R31, UR36, -R131 ;  /* 0x000000241f837c23 */ /* 0x000fe20008010883 */
[----:B------:R-:W-:Y:S01]  /*2d00*/  LOP3.LUT R236, R237, 0xffff, RZ, 0xc0, !PT ;  /* 0x0000ffffedec7812 */ /* 0x000fe200078ec0ff */
[----:B------:R-:W-:Y:S01]  /*2d10*/  FFMA.FTZ R231, R9, UR36, -R252 ;  /* 0x0000002409e77c23 */ /* 0x000fe200080108fc */
[----:B------:R-:W-:Y:S01]  /*2d20*/  LOP3.LUT R251, R243, UR42, R244, 0x96, !PT ;  /* 0x0000002af3fb7c12 */ /* 0x000fe2000f8e96f4 */
[----:B-1----:R-:W-:Y:S01]  /*2d30*/  FFMA.FTZ R239, R17, UR36, -R248 ;  /* 0x0000002411ef7c23 */ /* 0x002fe200080108f8 */
[----:B------:R-:W-:Y:S01]  /*2d40*/  SHF.R.U32.HI R7, RZ, 0x8, R236 ;  /* 0x00000008ff077819 */ /* 0x000fe200000116ec */
[----:B------:R-:W-:Y:S01]  /*2d50*/  FFMA.FTZ R9, R20, UR36, -R248 ;  /* 0x0000002414097c23 */ /* 0x000fe200080108f8 */
[----:B------:R-:W-:Y:S01]  /*2d60*/  LOP3.LUT R243, R240, 0xff, RZ, 0xc0, !PT ;  /* 0x000000fff0f37812 */ /* 0x000fe200078ec0ff */
[----:B------:R1:W-:Y:S01]  /*2d70*/  MUFU.EX2 R236, R239 ;  /* 0x000000ef00ec7308 */ /* 0x0003e20000000800 */
[----:B------:R-:W-:Y:S01]  /*2d80*/  SHF.R.U32.HI R244, RZ, 0x10, R240 ;  /* 0x00000010fff47819 */ /* 0x000fe200000116f0 */
[----:B------:R-:W-:Y:S01]  /*2d90*/  FFMA.FTZ R34, R34, UR36, -R250 ;  /* 0x0000002422227c23 */ /* 0x000fe200080108fa */
[----:B--2---:R-:W-:Y:S02]  /*2da0*/  LOP3.LUT R238, R237, 0xff, RZ, 0xc0, !PT ;  /* 0x000000ffedee7812 */ /* 0x004fe400078ec0ff */
[----:B------:R-:W-:Y:S02]  /*2db0*/  LOP3.LUT R6, R10, 0xff, RZ, 0xc0, !PT ;  /* 0x000000ff0a067812 */ /* 0x000fe400078ec0ff */
[----:B------:R-:W-:Y:S03]  /*2dc0*/  ISETP.LE.U32.AND P6, PT, R238, UR37, PT ;  /* 0x00000025ee007c0c */ /* 0x000fe6000bfc3070 */
[----:B------:R2:W3:Y:S01]  /*2dd0*/  MUFU.EX2 R228, R231 ;  /* 0x000000e700e47308 */ /* 0x0004e20000000800 */
[----:B------:R-:W-:Y:S02]  /*2de0*/  LOP3.LUT R238, R7, 0xffff, RZ, 0xc0, !PT ;  /* 0x0000ffff07ee7812 */ /* 0x000fe400078ec0ff */
[--C-:B------:R-:W-:Y:S02]  /*2df0*/  SHF.R.U32.HI R7, RZ, 0x18, R237.reuse ;  /* 0x00000018ff077819 */ /* 0x100fe400000116ed */
[----:B------:R-:W-:Y:S02]  /*2e00*/  ISETP.LE.U32.AND P2, PT, R238, UR37, PT ;  /* 0x00000025ee007c0c */ /* 0x000fe4000bf43070 */
[----:B------:R-:W-:Y:S03]  /*2e10*/  ISETP.LE.U32.AND P4, PT, R7, UR37, PT ;  /* 0x0000002507007c0c */ /* 0x000fe6000bf83070 */
[----:B------:R-:W3:Y:S01]  /*2e20*/  MUFU.EX2 R229, R229 ;  /* 0x000000e500e57308 */ /* 0x000ee20000000800 */
[----:B-1----:R-:W-:Y:S02]  /*2e30*/  SHF.R.U32.HI R239, RZ, 0x10, R237 ;  /* 0x00000010ffef7819 */ /* 0x002fe400000116ed */
[----:B------:R-:W-:Y:S01]  /*2e40*/  LOP3.LUT R7, R241, 0xff, RZ, 0xc0, !PT ;  /* 0x000000fff1077812 */ /* 0x000fe200078ec0ff */
[----:B------:R-:W-:Y:S01]  /*2e50*/  @!P6 FADD.FTZ R223, -R223, -RZ ;  /* 0x800000ffdfdfe221 */ /* 0x000fe20000010100 */
[----:B------:R-:W-:Y:S02]  /*2e60*/  LOP3.LUT R238, R239, 0xff, RZ, 0xc0, !PT ;  /* 0x000000ffefee7812 */ /* 0x000fe400078ec0ff */
[----:B------:R-:W-:Y:S03]  /*2e70*/  LOP3.LUT R239, R241, 0xffff, RZ, 0xc0, !PT ;  /* 0x0000fffff1ef7812 */ /* 0x000fe600078ec0ff */
[----:B------:R-:W-:Y:S01]  /*2e80*/  MUFU.EX2 R237, R18 ;  /* 0x0000001200ed7308 */ /* 0x000fe20000000800 */
[----:B------:R-:W-:Y:S01]  /*2e90*/  ISETP.LE.U32.AND P0, PT, R238, UR37, PT ;  /* 0x00000025ee007c0c */ /* 0x000fe2000bf03070 */
[----:B--2---:R-:W-:Y:S01]  /*2ea0*/  FFMA.FTZ R231, R12, UR36, -R252 ;  /* 0x000000240ce77c23 */ /* 0x004fe200080108fc */
[----:B------:R-:W-:Y:S01]  /*2eb0*/  ISETP.LE.U32.AND P6, PT, R7, UR37, PT ;  /* 0x0000002507007c0c */ /* 0x000fe2000bfc3070 */
[----:B------:R-:W-:Y:S01]  /*2ec0*/  @!P2 FADD.FTZ R224, -R224, -RZ ;  /* 0x800000ffe0e0a221 */ /* 0x000fe20000010100 */
[----:B------:R-:W-:Y:S01]  /*2ed0*/  SHF.R.U32.HI R239, RZ, 0x8, R239 ;  /* 0x00000008ffef7819 */ /* 0x000fe200000116ef */
[----:B------:R-:W-:Y:S01]  /*2ee0*/  @!P4 FADD.FTZ R226, -R226, -RZ ;  /* 0x800000ffe2e2c221 */ /* 0x000fe20000010100 */
[--C-:B------:R-:W-:Y:S03]  /*2ef0*/  SHF.R.U32.HI R7, RZ, 0x10, R241.reuse ;  /* 0x00000010ff077819 */ /* 0x100fe600000116f1 */
[----:B------:R-:W1:Y:S01]  /*2f00*/  MUFU.EX2 R231, R231 ;  /* 0x000000e700e77308 */ /* 0x000e620000000800 */
[----:B------:R-:W-:Y:S02]  /*2f10*/  LOP3.LUT R239, R239, 0xffff, RZ, 0xc0, !PT ;  /* 0x0000ffffefef7812 */ /* 0x000fe400078ec0ff */
[----:B------:R-:W-:Y:S02]  /*2f20*/  SHF.R.U32.HI R241, RZ, 0x18, R241 ;  /* 0x00000018fff17819 */ /* 0x000fe400000116f1 */
[----:B------:R-:W-:Y:S01]  /*2f30*/  ISETP.LE.U32.AND P2, PT, R239, UR37, PT ;  /* 0x00000025ef007c0c */ /* 0x000fe2000bf43070 */
[----:B------:R-:W-:Y:S01]  /*2f40*/  @!P0 FADD.FTZ R225, -R225, -RZ ;  /* 0x800000ffe1e18221 */ /* 0x000fe20000010100 */
[----:B------:R-:W-:Y:S01]  /*2f50*/  LOP3.LUT R7, R7, 0xff, RZ, 0xc0, !PT ;  /* 0x000000ff07077812 */ /* 0x000fe200078ec0ff */
[----:B----4-:R-:W-:Y:S01]  /*2f60*/  @!P6 FADD.FTZ R227, -R227, -RZ ;  /* 0x800000ffe3e3e221 */ /* 0x010fe20000010100 */
[----:B------:R-:W-:Y:S01]  /*2f70*/  LOP3.LUT R240, R10, 0xffff, RZ, 0xc0, !PT ;  /* 0x0000ffff0af07812 */ /* 0x000fe200078ec0ff */
[----:B------:R-:W2:Y:S01]  /*2f80*/  MUFU.EX2 R232, R232 ;  /* 0x000000e800e87308 */ /* 0x000ea20000000800 */
[----:B------:R-:W-:Y:S01]  /*2f90*/  ISETP.LE.U32.AND P4, PT, R241, UR37, PT ;  /* 0x00000025f1007c0c */ /* 0x000fe2000bf83070 */
[--C-:B------:R-:W-:Y:S01]  /*2fa0*/  FFMA.FTZ R241, R22, UR36, -R250.reuse ;  /* 0x0000002416f17c23 */ /* 0x100fe200080108fa */
[----:B------:R-:W-:Y:S01]  /*2fb0*/  ISETP.LE.U32.AND P0, PT, R7, UR37, PT ;  /* 0x0000002507007c0c */ /* 0x000fe2000bf03070 */
[----:B------:R-:W-:Y:S01]  /*2fc0*/  FFMA.FTZ R250, R35, UR36, -R250 ;  /* 0x0000002423fa7c23 */ /* 0x000fe200080108fa */
[----:B------:R-:W-:Y:S02]  /*2fd0*/  ISETP.LE.U32.AND P6, PT, R6, UR37, PT ;  /* 0x0000002506007c0c */ /* 0x000fe4000bfc3070 */
[----:B------:R-:W-:Y:S01]  /*2fe0*/  SHF.R.U32.HI R7, RZ, 0x8, R240 ;  /* 0x00000008ff077819 */ /* 0x000fe200000116f0 */
[----:B---3--:R-:W-:Y:S01]  /*2ff0*/  @!P2 FADD.FTZ R228, -R228, -RZ ;  /* 0x800000ffe4e4a221 */ /* 0x008fe20000010100 */
[--C-:B------:R-:W-:Y:S01]  /*3000*/  SHF.R.U32.HI R5, RZ, 0x10, R10.reuse ;  /* 0x00000010ff057819 */ /* 0x100fe2000001160a */
[----:B------:R-:W3:Y:S01]  /*3010*/  MUFU.EX2 R235, R235 ;  /* 0x000000eb00eb7308 */ /* 0x000ee20000000800 */
[----:B------:R-:W-:Y:S02]  /*3020*/  LOP3.LUT R7, R7, 0xffff, RZ, 0xc0, !PT ;  /* 0x0000ffff07077812 */ /* 0x000fe400078ec0ff */
[----:B------:R-:W-:Y:S01]  /*3030*/  LOP3.LUT R5, R5, 0xff, RZ, 0xc0, !PT ;  /* 0x000000ff05057812 */ /* 0x000fe200078ec0ff */
[----:B------:R-:W-:Y:S01]  /*3040*/  @!P4 FADD.FTZ R230, -R230, -RZ ;  /* 0x800000ffe6e6c221 */ /* 0x000fe20000010100 */
[----:B------:R-:W-:Y:S01]  /*3050*/  SHF.R.U32.HI R247, RZ, 0x18, R10 ;  /* 0x00000018fff77819 */ /* 0x000fe2000001160a */
[----:B------:R-:W-:Y:S01]  /*3060*/  @!P0 FADD.FTZ R229, -R229, -RZ ;  /* 0x800000ffe5e58221 */ /* 0x000fe20000010100 */
[----:B------:R-:W-:Y:S01]  /*3070*/  ISETP.LE.U32.AND P2, PT, R7, UR37, PT ;  /* 0x0000002507007c0c */ /* 0x000fe2000bf43070 */
[----:B-1----:R-:W-:Y:S01]  /*3080*/  @!P6 FADD.FTZ R231, -R231, -RZ ;  /* 0x800000ffe7e7e221 */ /* 0x002fe20000010100 */
[----:B------:R-:W-:Y:S01]  /*3090*/  ISETP.LE.U32.AND P4, PT, R5, UR37, PT ;  /* 0x0000002505007c0c */ /* 0x000fe2000bf83070 */
[----:B------:R-:W-:Y:S01]  /*30a0*/  FFMA.FTZ R5, R24, UR36, -R252 ;  /* 0x0000002418057c23 */ /* 0x000fe200080108fc */
[----:B------:R-:W-:Y:S01]  /*30b0*/  ISETP.LE.U32.AND P0, PT, R247, UR37, PT ;  /* 0x00000025f7007c0c */ /* 0x000fe2000bf03070 */
[----:B------:R-:W1:Y:S01]  /*30c0*/  MUFU.EX2 R238, R19 ;  /* 0x0000001300ee7308 */ /* 0x000e620000000800 */
[----:B------:R-:W-:Y:S01]  /*30d0*/  ISETP.LE.U32.AND P6, PT, R243, UR37, PT ;  /* 0x00000025f3007c0c */ /* 0x000fe2000bfc3070 */
[----:B------:R-:W-:Y:S01]  /*30e0*/  FFMA.FTZ R7, R32, UR36, -R248 ;  /* 0x0000002420077c23 */ /* 0x000fe200080108f8 */
[----:B------:R-:W-:Y:S01]  /*30f0*/  SHF.R.U32.HI R247, RZ, 0x8, R242 ;  /* 0x00000008fff77819 */ /* 0x000fe200000116f2 */
[----:B------:R-:W-:Y:S01]  /*3100*/  FFMA.FTZ R248, R33, UR36, -R248 ;  /* 0x0000002421f87c23 */ /* 0x000fe200080108f8 */
[----:B------:R-:W-:Y:S02]  /*3110*/  LOP3.LUT R6, R244, 0xff, RZ, 0xc0, !PT ;  /* 0x000000fff4067812 */ /* 0x000fe400078ec0ff */
[----:B------:R-:W-:Y:S03]  /*3120*/  LOP3.LUT R247, R247, 0xffff, RZ, 0xc0, !PT ;  /* 0x0000fffff7f77812 */ /* 0x000fe600078ec0ff */
[----:B------:R4:W-:Y:S01]  /*3130*/  MUFU.EX2 R243, R5 ;  /* 0x0000000500f37308 */ /* 0x0009e20000000800 */
[----:B--2---:R-:W-:Y:S01]  /*3140*/  @!P2 FADD.FTZ R232, -R232, -RZ ;  /* 0x800000ffe8e8a221 */ /* 0x004fe20000010100 */
[----:B------:R-:W-:Y:S01]  /*3150*/  @!P4 FADD.FTZ R233, -R233, -RZ ;  /* 0x800000ffe9e9c221 */ /* 0x000fe20000010100 */
[----:B------:R-:W-:Y:S01]  /*3160*/  ISETP.LE.U32.AND P2, PT, R247, UR37, PT ;  /* 0x00000025f7007c0c */ /* 0x000fe2000bf43070 */
[----:B------:R-:W-:Y:S01]  /*3170*/  @!P0 FADD.FTZ R234, -R234, -RZ ;  /* 0x800000ffeaea8221 */ /* 0x000fe20000010100 */
[----:B------:R-:W-:Y:S01]  /*3180*/  LOP3.LUT R247, R246, 0xff, RZ, 0xc0, !PT ;  /* 0x000000fff6f77812 */ /* 0x000fe200078ec0ff */
[----:B---3--:R-:W-:Y:S01]  /*3190*/  @!P6 FADD.FTZ R235, -R235, -RZ ;  /* 0x800000ffebebe221 */ /* 0x008fe20000010100 */
[----:B------:R-:W-:Y:S03]  /*31a0*/  ISETP.LE.U32.AND P0, PT, R6, UR37, PT ;  /* 0x0000002506007c0c */ /* 0x000fe6000bf03070 */
[----:B------:R-:W-:Y:S01]  /*31b0*/  MUFU.EX2 R241, R241 ;  /* 0x000000f100f17308 */ /* 0x000fe20000000800 */
[----:B------:R-:W-:Y:S02]  /*31c0*/  ISETP.LE.U32.AND P4, PT, R247, UR37, PT ;  /* 0x00000025f7007c0c */ /* 0x000fe4000bf83070 */
[----:B------:R-:W-:Y:S02]  /*31d0*/  LOP3.LUT R247, R246, 0xffff, RZ, 0xc0, !PT ;  /* 0x0000fffff6f77812 */ /* 0x000fe400078ec0ff */
[----:B------:R-:W-:Y:S02]  /*31e0*/  ISETP.LE.U32.AND P6, PT, R245, UR37, PT ;  /* 0x00000025f5007c0c */ /* 0x000fe4000bfc3070 */
[----:B------:R-:W-:Y:S01]  /*31f0*/  SHF.R.U32.HI R247, RZ, 0x8, R247 ;  /* 0x00000008fff77819 */ /* 0x000fe200000116f7 */
[----:B------:R-:W-:Y:S01]  /*3200*/  @!P2 FADD.FTZ R236, -R236, -RZ ;  /* 0x800000ffececa221 */ /* 0x000fe20000010100 */
[--C-:B----4-:R-:W-:Y:S01]  /*3210*/  SHF.R.U32.HI R5, RZ, 0x18, R246.reuse ;  /* 0x00000018ff057819 */ /* 0x110fe200000116f6 */
[----:B------:R-:W2:Y:S01]  /*3220*/  MUFU.EX2 R240, R21 ;  /* 0x0000001500f07308 */ /* 0x000ea20000000800 */
[----:B------:R-:W-:Y:S01]  /*3230*/  LOP3.LUT R247, R247, 0xffff, RZ, 0xc0, !PT ;  /* 0x0000fffff7f77812 */ /* 0x000fe200078ec0ff */
[----:B------:R-:W-:Y:S01]  /*3240*/  @!P0 FADD.FTZ R237, -R237, -RZ ;  /* 0x800000ffeded8221 */ /* 0x000fe20000010100 */
[----:B------:R-:W-:Y:S02]  /*3250*/  ISETP.LE.U32.AND P2, PT, R5, UR37, PT ;  /* 0x0000002505007c0c */ /* 0x000fe4000bf43070 */
[----:B------:R-:W-:Y:S02]  /*3260*/  SHF.R.U32.HI R5, RZ, 0x10, R246 ;  /* 0x00000010ff057819 */ /* 0x000fe400000116f6 */
[----:B------:R-:W-:Y:S01]  /*3270*/  ISETP.LE.U32.AND P0, PT, R247, UR37, PT ;  /* 0x00000025f7007c0c */ /* 0x000fe2000bf03070 */
[----:B-1----:R-:W-:Y:S01]  /*3280*/  @!P6 FADD.FTZ R238, -R238, -RZ ;  /* 0x800000ffeeeee221 */ /* 0x002fe20000010100 */
[----:B------:R-:W-:Y:S01]  /*3290*/  LOP3.LUT R247, R5, 0xff, RZ, 0xc0, !PT ;  /* 0x000000ff05f77812 */ /* 0x000fe200078ec0ff */
[----:B------:R-:W1:Y:S01]  /*32a0*/  MUFU.EX2 R239, R9 ;  /* 0x0000000900ef7308 */ /* 0x000e620000000800 */
[----:B------:R-:W-:Y:S02]  /*32b0*/  LOP3.LUT R5, R251, 0xffff, RZ, 0xc0, !PT ;  /* 0x0000fffffb057812 */ /* 0x000fe400078ec0ff */
[----:B------:R-:W-:Y:S02]  /*32c0*/  ISETP.LE.U32.AND P6, PT, R247, UR37, PT ;  /* 0x00000025f7007c0c */ /* 0x000fe4000bfc3070 */
[----:B------:R-:W-:Y:S02]  /*32d0*/  SHF.R.U32.HI R5, RZ, 0x8, R5 ;  /* 0x00000008ff057819 */ /* 0x000fe40000011605 */
[----:B------:R-:W-:Y:S03]  /*32e0*/  LOP3.LUT R6, R251, 0xff, RZ, 0xc0, !PT ;  /* 0x000000fffb067812 */ /* 0x000fe600078ec0ff */
[----:B------:R-:W3:Y:S01]  /*32f0*/  MUFU.EX2 R247, R7 ;  /* 0x0000000700f77308 */ /* 0x000ee20000000800 */
[----:B------:R-:W-:Y:S01]  /*3300*/  LOP3.LUT R33, R5, 0xffff, RZ, 0xc0, !PT ;  /* 0x0000ffff05217812 */ /* 0x000fe200078ec0ff */
[----:B--2---:R-:W-:Y:S01]  /*3310*/  @!P0 FADD.FTZ R240, -R240, -RZ ;  /* 0x800000fff0f08221 */ /* 0x004fe20000010100 */
[----:B------:R-:W-:Y:S02]  /*3320*/  LOP3.LUT R180, R180, 0xffff, RZ, 0xc0, !PT ;  /* 0x0000ffffb4b47812 */ /* 0x000fe400078ec0ff */
[----:B------:R-:W-:Y:S02]  /*3330*/  ISETP.LE.U32.AND P0, PT, R33, UR37, PT ;  /* 0x0000002521007c0c */ /* 0x000fe4000bf03070 */
[--C-:B------:R-:W-:Y:S01]  /*3340*/  SHF.R.U32.HI R33, RZ, 0x18, R251.reuse ;  /* 0x00000018ff217819 */ /* 0x100fe200000116fb */
[----:B------:R-:W-:Y:S01]  /*3350*/  @!P6 FADD.FTZ R241, -R241, -RZ ;  /* 0x800000fff1f1e221 */ /* 0x000fe20000010100 */
[----:B------:R-:W-:Y:S01]  /*3360*/  ISETP.LE.U32.AND P6, PT, R249, UR37, PT ;  /* 0x00000025f9007c0c */ /* 0x000fe2000bfc3070 */
[----:B------:R-:W2:Y:S01]  /*3370*/  MUFU.EX2 R242, R23 ;  /* 0x0000001700f27308 */ /* 0x000ea20000000800 */
[----:B------:R-:W-:Y:S01]  /*3380*/  SHF.R.U32.HI R251, RZ, 0x10, R251 ;  /* 0x00000010fffb7819 */ /* 0x000fe200000116fb */
[----:B-1----:R-:W-:Y:S01]  /*3390*/  @!P4 FADD.FTZ R239, -R239, -RZ ;  /* 0x800000ffefefc221 */ /* 0x002fe20000010100 */
[----:B------:R-:W-:Y:S02]  /*33a0*/  ISETP.LE.U32.AND P4, PT, R6, UR37, PT ;  /* 0x0000002506007c0c */ /* 0x000fe4000bf83070 */
[----:B------:R-:W-:Y:S01]  /*33b0*/  SHF.R.U32.HI R130, RZ, 0x8, R130 ;  /* 0x00000008ff827819 */ /* 0x000fe20000011682 */
[----:B---3--:R-:W-:Y:S04]  /*33c0*/  @!P5 FADD.FTZ R247, -R247, -RZ ;  /* 0x800000fff7f7d221 */ /* 0x008fe80000010100 */
[----:B------:R1:W3:Y:S01]  /*33d0*/  MUFU.EX2 R249, R34 ;  /* 0x0000002200f97308 */ /* 0x0002e20000000800 */
[----:B------:R-:W-:Y:S01]  /*33e0*/  ISETP.LE.U32.AND P5, PT, R33, UR37, PT ;  /* 0x0000002521007c0c */ /* 0x000fe2000bfa3070 */
[--C-:B------:R-:W-:Y:S01]  /*33f0*/  FFMA.FTZ R33, R28, UR36, -R252.reuse ;  /* 0x000000241c217c23 */ /* 0x100fe200080108fc */
[----:B------:R-:W-:Y:S01]  /*3400*/  FFMA.FTZ R252, R29, UR36, -R252 ;  /* 0x000000241dfc7c23 */ /* 0x000fe200080108fc */
[----:B------:R-:W-:Y:S02]  /*3410*/  LOP3.LUT R29, R130, 0xffff, RZ, 0xc0, !PT ;  /* 0x0000ffff821d7812 */ /* 0x000fe400078ec0ff */
[----:B------:R-:W-:Y:S04]  /*3420*/  LOP3.LUT R133, R133, 0xff, RZ, 0xc0, !PT ;  /* 0x000000ff85857812 */ /* 0x000fe800078ec0ff */
[----:B------:R-:W4:Y:S01]  /*3430*/  MUFU.EX2 R248, R248 ;  /* 0x000000f800f87308 */ /* 0x000f220000000800 */
[----:B--2---:R-:W-:Y:S01]  /*3440*/  @!P2 FADD.FTZ R242, -R242, -RZ ;  /* 0x800000fff2f2a221 */ /* 0x004fe20000010100 */
[----:B------:R-:W-:Y:S01]  /*3450*/  ISETP.LE.U32.AND P2, PT, R180, UR37, PT ;  /* 0x00000025b4007c0c */ /* 0x000fe2000bf43070 */
[----:B------:R-:W-:Y:S01]  /*3460*/  @!P4 FADD.FTZ R243, -R243, -RZ ;  /* 0x800000fff3f3c221 */ /* 0x000fe20000010100 */
[----:B------:R-:W-:Y:S02]  /*3470*/  ISETP.LE.U32.AND P4, PT, R135, UR37, PT ;  /* 0x0000002587007c0c */ /* 0x000fe4000bf83070 */
[----:B------:R-:W-:Y:S04]  /*3480*/  F2FP.RELU.F16.F32.PACK_AB R135, R226, R225 ;  /* 0x000000e1e287723e */ /* 0x000fe800000008ff */
[----:B------:R-:W2:Y:S01]  /*3490*/  MUFU.EX2 R244, R25 ;  /* 0x0000001900f47308 */ /* 0x000ea20000000800 */
[----:B-1----:R-:W-:Y:S01]  /*34a0*/  LOP3.LUT R34, R251, 0xff, RZ, 0xc0, !PT ;  /* 0x000000fffb227812 */ /* 0x002fe200078ec0ff */
[----:B---3--:R-:W-:Y:S01]  /*34b0*/  @!P6 FADD.FTZ R249, -R249, -RZ ;  /* 0x800000fff9f9e221 */ /* 0x008fe20000010100 */
[----:B------:R-:W-:Y:S01]  /*34c0*/  F2FP.RELU.F16.F32.PACK_AB R180, R238, R237 ;  /* 0x000000edeeb4723e */ /* 0x000fe200000008ff */
[----:B------:R-:W-:Y:S01]  /*34d0*/  STS [R192+0xe400], R135 ;  /* 0x00e40087c0007388 */ /* 0x000fe20000000800 */
[----:B------:R-:W-:Y:S02]  /*34e0*/  ISETP.LE.U32.AND P6, PT, R34, UR37, PT ;  /* 0x0000002522007c0c */ /* 0x000fe4000bfc3070 */
[----:B------:R-:W-:Y:S03]  /*34f0*/  F2FP.RELU.F16.F32.PACK_AB R34, R224, R223 ;  /* 0x000000dfe022723e */ /* 0x000fe600000008ff */
[----:B------:R1:W3:Y:S01]  /*3500*/  MUFU.EX2 R251, R33 ;  /* 0x0000002100fb7308 */ /* 0x0002e20000000800 */
[----:B----4-:R-:W-:Y:S01]  /*3510*/  @!P2 FADD.FTZ R248, -R248, -RZ ;  /* 0x800000fff8f8a221 */ /* 0x010fe20000010100 */
[----:B------:R-:W-:Y:S01]  /*3520*/  ISETP.LE.U32.AND P2, PT, R133, UR37, PT ;  /* 0x0000002585007c0c */ /* 0x000fe2000bf43070 */
[----:B------:R4:W-:Y:S01]  /*3530*/  STS [R192+0xe000], R34 ;  /* 0x00e00022c0007388 */ /* 0x0009e20000000800 */
[----:B------:R-:W-:Y:S02]  /*3540*/  F2FP.RELU.F16.F32.PACK_AB R35, R230, R229 ;  /* 0x000000e5e623723e */ /* 0x000fe400000008ff */
[----:B------:R-:W-:Y:S04]  /*3550*/  F2FP.RELU.F16.F32.PACK_AB R133, R228, R227 ;  /* 0x000000e3e485723e */ /* 0x000fe800000008ff */
[----:B------:R-:W4:Y:S01]  /*3560*/  MUFU.EX2 R250, R250 ;  /* 0x000000fa00fa7308 */ /* 0x000f220000000800 */
[----:B------:R4:W-:Y:S01]  /*3570*/  STS [R197+0xe400], R180 ;  /* 0x00e400b4c5007388 */ /* 0x0009e20000000800 */
[----:B--2---:R-:W-:Y:S01]  /*3580*/  @!P0 FADD.FTZ R244, -R244, -RZ ;  /* 0x800000fff4f48221 */ /* 0x004fe20000010100 */
[----:B------:R-:W-:Y:S02]  /*3590*/  ISETP.LE.U32.AND P0, PT, R134, UR37, PT ;  /* 0x0000002586007c0c */ /* 0x000fe4000bf03070 */
[----:B------:R-:W-:Y:S02]  /*35a0*/  F2FP.RELU.F16.F32.PACK_AB R134, R232, R231 ;  /* 0x000000e7e886723e */ /* 0x000fe400000008ff */
[----:B------:R-:W-:Y:S03]  /*35b0*/  F2FP.RELU.F16.F32.PACK_AB R31, R240, R239 ;  /* 0x000000eff01f723e */ /* 0x000fe600000008ff */
[----:B------:R2:W2:Y:S01]  /*35c0*/  MUFU.EX2 R130, R30 ;  /* 0x0000001e00827308 */ /* 0x0004a20000000800 */
[C---:B-1----:R-:W-:Y:S01]  /*35d0*/  F2FP.RELU.F16.F32.PACK_AB R33, R236.reuse, R235 ;  /* 0x000000ebec21723e */ /* 0x042fe200000008ff */
[----:B---3--:R-:W-:Y:S01]  /*35e0*/  @!P4 FADD.FTZ R251, -R251, -RZ ;  /* 0x800000fffbfbc221 */ /* 0x008fe20000010100 */
[----:B------:R-:W-:Y:S03]  /*35f0*/  FSETP.GE.FTZ.AND P4, PT, R236, RZ, PT ;  /* 0x000000ffec00720b */ /* 0x000fe60003f96000 */
[----:B------:R-:W-:Y:S04]  /*3600*/  STS [R197+0xe000], R33 ;  /* 0x00e00021c5007388 */ /* 0x000fe80000000800 */
[----:B------:R-:W1:Y:S01]  /*3610*/  MUFU.EX2 R245, R26 ;  /* 0x0000001a00f57308 */ /* 0x000e620000000800 */
[----:B----4-:R-:W-:Y:S01]  /*3620*/  @!P3 FADD.FTZ R250, -R250, -RZ ;  /* 0x800000fffafab221 */ /* 0x010fe20000010100 */
[----:B------:R-:W-:Y:S01]  /*3630*/  STS [R192+0xf000], R133 ;  /* 0x00f00085c0007388 */ /* 0x000fe20000000800 */
[----:B------:R-:W-:Y:S02]  /*3640*/  ISETP.LE.U32.AND P3, PT, R29, UR37, PT ;  /* 0x000000251d007c0c */ /* 0x000fe4000bf63070 */
[----:B------:R-:W-:Y:S01]  /*3650*/  F2FP.RELU.F16.F32.PACK_AB R34, R234, R233 ;  /* 0x000000e9ea22723e */ /* 0x000fe200000008ff */
[----:B------:R-:W-:Y:S01]  /*3660*/  STS [R192+0xf400], R35 ;  /* 0x00f40023c0007388 */ /* 0x000fe20000000800 */
[----:B------:R-:W-:Y:S03]  /*3670*/  F2FP.RELU.F16.F32.PACK_AB R29, R242, R241 ;  /* 0x000000f1f21d723e */ /* 0x000fe600000008ff */
[----:B------:R-:W3:Y:S01]  /*3680*/  MUFU.EX2 R246, R27 ;  /* 0x0000001b00f67308 */ /* 0x000ee20000000800 */
[----:B--2---:R-:W-:Y:S01]  /*3690*/  F2FP.RELU.F16.F32.PACK_AB R30, R248, R247 ;  /* 0x000000f7f81e723e */ /* 0x004fe200000008ff */
[----:B------:R-:W-:Y:S01]  /*36a0*/  STS [R197+0xf000], R134 ;  /* 0x00f00086c5007388 */ /* 0x000fe20000000800 */
[----:B------:R-:W-:Y:S01]  /*36b0*/  F2FP.RELU.F16.F32.PACK_AB R180, R250, R249 ;  /* 0x000000f9fab4723e */ /* 0x000fe200000008ff */
[----:B------:R-:W-:Y:S01]  /*36c0*/  @!P2 FADD.FTZ R130, -R130, -RZ ;  /* 0x800000ff8282a221 */ /* 0x000fe20000010100 */
[----:B------:R-:W-:Y:S01]  /*36d0*/  FSETP.GE.FTZ.AND P2, PT, R240, RZ, PT ;  /* 0x000000fff000720b */ /* 0x000fe20003f56000 */
[----:B------:R2:W-:Y:S04]  /*36e0*/  STS [R197+0xf400], R34 ;  /* 0x00f40022c5007388 */ /* 0x0005e80000000800 */
[----:B------:R-:W4:Y:S01]  /*36f0*/  MUFU.EX2 R252, R252 ;  /* 0x000000fc00fc7308 */ /* 0x000f220000000800 */
[----:B-1----:R-:W-:Y:S01]  /*3700*/  @!P6 FADD.FTZ R245, -R245, -RZ ;  /* 0x800000fff5f5e221 */ /* 0x002fe20000010100 */
[----:B------:R1:W-:Y:S01]  /*3710*/  STS [R196+0xe000], R31 ;  /* 0x00e0001fc4007388 */ /* 0x0003e20000000800 */
[----:B------:R-:W-:Y:S03]  /*3720*/  FSETP.GE.FTZ.AND P6, PT, R224, RZ, PT ;  /* 0x000000ffe000720b */ /* 0x000fe60003fd6000 */
[----:B------:R1:W-:Y:S04]  /*3730*/  STS [R196+0xe400], R29 ;  /* 0x00e4001dc4007388 */ /* 0x0003e80000000800 */
[----:B------:R-:W1:Y:S01]  /*3740*/  MUFU.EX2 R131, R131 ;  /* 0x0000008300837308 */ /* 0x000e620000000800 */
[----:B---3--:R-:W-:Y:S01]  /*3750*/  @!P5 FADD.FTZ R246, -R246, -RZ ;  /* 0x800000fff6f6d221 */ /* 0x008fe20000010100 */
[----:B------:R3:W-:Y:S01]  /*3760*/  STS [R207+0xe000], R30 ;  /* 0x00e0001ecf007388 */ /* 0x0007e20000000800 */
[----:B------:R-:W-:Y:S03]  /*3770*/  FSETP.GE.FTZ.AND P5, PT, R235, RZ, PT ;  /* 0x000000ffeb00720b */ /* 0x000fe60003fb6000 */
[----:B------:R-:W-:Y:S01]  /*3780*/  STS [R207+0xe400], R180 ;  /* 0x00e400b4cf007388 */ /* 0x000fe20000000800 */
[----:B----4-:R-:W-:Y:S01]  /*3790*/  @!P3 FADD.FTZ R252, -R252, -RZ ;  /* 0x800000fffcfcb221 */ /* 0x010fe20000010100 */
[----:B------:R-:W-:Y:S04]  /*37a0*/  FSETP.GE.FTZ.AND P3, PT, R239, RZ, PT ;  /* 0x000000ffef00720b */ /* 0x000fe80003f76000 */
[----:B--2---:R-:W-:Y:S01]  /*37b0*/  F2FP.RELU.F16.F32.PACK_AB R34, R252, R251 ;  /* 0x000000fbfc22723e */ /* 0x004fe200000008ff */
[----:B-1----:R-:W-:Y:S01]  /*37c0*/  @!P0 FADD.FTZ R131, -R131, -RZ ;  /* 0x800000ff83838221 */ /* 0x002fe20000010100 */
[----:B------:R-:W-:Y:S02]  /*37d0*/  FSETP.GE.FTZ.AND P0, PT, R223, RZ, PT ;  /* 0x000000ffdf00720b */ /* 0x000fe40003f16000 */
[----:B------:R-:W-:Y:S02]  /*37e0*/  F2FP.RELU.F16.F32.PACK_AB R31, R244, R243 ;  /* 0x000000f3f41f723e */ /* 0x000fe400000008ff */
[----:B------:R-:W-:Y:S03]  /*37f0*/  F2FP.RELU.F16.F32.PACK_AB R29, R246, R245 ;  /* 0x000000f5f61d723e */ /* 0x000fe600000008ff */
[----:B------:R-:W-:Y:S01]  /*3800*/  STS [R196+0xf000], R31 ;  /* 0x00f0001fc4007388 */ /* 0x000fe20000000800 */
[----:B---3--:R-:W-:Y:S03]  /*3810*/  F2FP.RELU.F16.F32.PACK_AB R30, R131, R130 ;  /* 0x00000082831e723e */ /* 0x008fe600000008ff */
[----:B------:R-:W-:Y:S04]  /*3820*/  STS [R196+0xf400], R29 ;  /* 0x00f4001dc4007388 */ /* 0x000fe80000000800 */
[----:B------:R-:W-:Y:S04]  /*3830*/  STS [R207+0xf000], R34 ;  /* 0x00f00022cf007388 */ /* 0x000fe80000000800 */
[----:B------:R-:W-:Y:S04]  /*3840*/  STS [R207+0xf400], R30 ;  /* 0x00f4001ecf007388 */ /* 0x000fe80000000800 */
[----:B------:R-:W1:Y:S08]  /*3850*/  LDSM.16.M88.4 R100, [R120+0x4000] ;  /* 0x004000007864783b */ /* 0x000e700000000200 */
[----:B------:R2:W3:Y:S08]  /*3860*/  LDSM.16.M88.4 R104, [R120+0x5000] ;  /* 0x005000007868783b */ /* 0x0004f00000000200 */
[----:B------:R-:W4:Y:S08]  /*3870*/  LDSM.16.M88.4 R108, [R121+0x4000] ;  /* 0x00400000796c783b */ /* 0x000f300000000200 */
[----:B------:R-:W4:Y:S01]  /*3880*/  LDSM.16.M88.4 R112, [R121+0x5000] ;  /* 0x005000007970783b */ /* 0x000f220000000200 */
[----:B--2---:R-:W-:Y:S07]  /*3890*/  IMAD.IADD R120, R172, 0x1, R121 ;  /* 0x00000001ac787824 */ /* 0x004fee00078e0279 */
[----:B------:R-:W2:Y:S01]  /*38a0*/  LDSM.16.M88.4 R116, [R122+0x4000] ;  /* 0x004000007a74783b */ /* 0x000ea20000000200 */
[-C--:B-1----:R-:W-:Y:S06]  /*38b0*/  HMMA.16816.F32 R4, R100, R136.reuse, RZ ;  /* 0x000000886404723c */ /* 0x082fec00000018ff */
[C---:B---3--:R-:W-:Y:S06]  /*38c0*/  HMMA.16816.F32 R8, R104.reuse, R136, RZ ;  /* 0x000000886808723c */ /* 0x048fec00000018ff */
[-C--:B------:R-:W-:Y:S06]  /*38d0*/  HMMA.16816.F32 R12, R104, R138.reuse, RZ ;  /* 0x0000008a680c723c */ /* 0x080fec00000018ff */
[C---:B------:R-:W-:Y:S06]  /*38e0*/  HMMA.16816.F32 R16, R100.reuse, R138, RZ ;  /* 0x0000008a6410723c */ /* 0x040fec00000018ff */
[-C--:B------:R-:W-:Y:S06]  /*38f0*/  HMMA.16816.F32 R20, R100, R140.reuse, RZ ;  /* 0x0000008c6414723c */ /* 0x080fec00000018ff */
[C---:B------:R-:W-:Y:S06]  /*3900*/  HMMA.16816.F32 R24, R104.reuse, R140, RZ ;  /* 0x0000008c6818723c */ /* 0x040fec00000018ff */
[-C--:B------:R-:W-:Y:S01]  /*3910*/  HMMA.16816.F32 R28, R104, R142.reuse, RZ ;  /* 0x0000008e681c723c */ /* 0x080fe200000018ff */
[----:B------:R-:W-:Y:S05]  /*3920*/  LDSM.16.M88.4 R104, [R120+0x4000] ;  /* 0x004000007868783b */ /* 0x000fea0000000200 */
        /* <DEDUP_REMOVED lines=10> */
[----:B------:R-:W3:Y:S05]  /*39d0*/  LDSM.16.M88.4 R108, [R120+0x5000] ;  /* 0x00500000786c783b */ /* 0x000eea0000000200 */
[-C--:B--2---:R-:W-:Y:S06]  /*39e0*/  HMMA.16816.F32 R4, R116, R152.reuse, R4 ;  /* 0x000000987404723c */ /* 0x084fec0000001804 */
        /* <DEDUP_REMOVED lines=19> */
[----:B------:R-:W-:Y:S01]  /*3b20*/  FSEL R133, R133, R222, P6 ;  /* 0x000000de85857208 */ /* 0x000fe20003000000 */
[C---:B------:R-:W-:Y:S01]  /*3b30*/  FADD.FTZ R21, -R222.reuse, R21 ;  /* 0x00000015de157221 */ /* 0x040fe20000010100 */
[----:B------:R-:W-:Y:S01]  /*3b40*/  FMUL.FTZ R223, R223, R134 ;  /* 0x00000086dfdf7220 */ /* 0x000fe20000410000 */
[----:B------:R-:W-:Y:S03]  /*3b50*/  FADD.FTZ R135, -R222, R16 ;  /* 0x00000010de877221 */ /* 0x000fe60000010100 */
[-C--:B------:R-:W-:Y:S01]  /*3b60*/  FSEL R21, R21, R222.reuse, P2 ;  /* 0x000000de15157208 */ /* 0x080fe20001000000 */
[----:B------:R-:W-:Y:S01]  /*3b70*/  FMUL.FTZ R224, R224, R133 ;  /* 0x00000085e0e07220 */ /* 0x000fe20000410000 */
[----:B------:R-:W-:Y:S01]  /*3b80*/  FSETP.GE.FTZ.AND P2, PT, R247, RZ, PT ;  /* 0x000000fff700720b */ /* 0x000fe20003f56000 */
[C---:B------:R-:W-:Y:S01]  /*3b90*/  FADD.FTZ R134, -R222.reuse, R17 ;  /* 0x00000011de867221 */ /* 0x040fe20000010100 */
[-C--:B------:R-:W-:Y:S01]  /*3ba0*/  FSEL R135, R135, R222.reuse, P5 ;  /* 0x000000de87877208 */ /* 0x080fe20002800000 */
[----:B------:R-:W-:Y:S01]  /*3bb0*/  FADD.FTZ R180, -R222, R20 ;  /* 0x00000014deb47221 */ /* 0x000fe20000010100 */
[----:B------:R-:W-:Y:S01]  /*3bc0*/  F2FP.F16.F32.PACK_AB R223, R224, R223 ;  /* 0x000000dfe0df723e */ /* 0x000fe200000000ff */
[----:B------:R-:W-:Y:S01]  /*3bd0*/  FMUL.FTZ R240, R240, R21 ;  /* 0x00000015f0f07220 */ /* 0x000fe20000410000 */
[-C--:B------:R-:W-:Y:S01]  /*3be0*/  FSEL R134, R134, R222.reuse, P4 ;  /* 0x000000de86867208 */ /* 0x080fe20002000000 */
[----:B------:R-:W-:Y:S01]  /*3bf0*/  FMUL.FTZ R235, R235, R135 ;  /* 0x00000087ebeb7220 */ /* 0x000fe20000410000 */
[----:B------:R-:W-:Y:S02]  /*3c00*/  FSEL R180, R180, R222, P3 ;  /* 0x000000deb4b47208 */ /* 0x000fe40001800000 */
[----:B------:R-:W-:Y:S01]  /*3c10*/  FSETP.GE.FTZ.AND P3, PT, R225, RZ, PT ;  /* 0x000000ffe100720b */ /* 0x000fe20003f76000 */
[----:B------:R-:W-:Y:S01]  /*3c20*/  FADD.FTZ R133, -R222, R32 ;  /* 0x00000020de857221 */ /* 0x000fe20000010100 */
[----:B------:R-:W-:Y:S01]  /*3c30*/  FMUL.FTZ R236, R236, R134 ;  /* 0x00000086ecec7220 */ /* 0x000fe20000410000 */
[----:B------:R-:W-:Y:S03]  /*3c40*/  FMUL.FTZ R239, R239, R180 ;  /* 0x000000b4efef7220 */ /* 0x000fe60000410000 */
[----:B------:R-:W-:Y:S01]  /*3c50*/  FSEL R224, R133, R222, P2 ;  /* 0x000000de85e07208 */ /* 0x000fe20001000000 */
[----:B------:R-:W-:Y:S01]  /*3c60*/  @P0 FADD.FTZ R222, -R222, R33 ;  /* 0x00000021dede0221 */ /* 0x000fe20000010100 */
[----:B------:R-:W-:Y:S02]  /*3c70*/  PLOP3.LUT P0, PT, PT, PT, UP2, 0x80, 0x0 ;  /* 0x000000000000781c */ /* 0x000fe40003f0f028 */
[----:B------:R-:W-:Y:S01]  /*3c80*/  F2FP.F16.F32.PACK_AB R236, R236, R235 ;  /* 0x000000ebecec723e */ /* 0x000fe200000000ff */
[C---:B------:R-:W-:Y:S01]  /*3c90*/  FADD.FTZ R235, -R221.reuse, R7 ;  /* 0x00000007ddeb7221 */ /* 0x040fe20000010100 */
[----:B------:R-:W-:Y:S01]  /*3ca0*/  F2FP.F16.F32.PACK_AB R239, R240, R239 ;  /* 0x000000eff0ef723e */ /* 0x000fe200000000ff */
[----:B------:R-:W-:Y:S01]  /*3cb0*/  FADD.FTZ R240, -R221, R6 ;  /* 0x00000006ddf07221 */ /* 0x000fe20000010100 */
[----:B------:R-:W-:Y:S01]  /*3cc0*/  FSETP.GE.FTZ.AND P2, PT, R226, RZ, PT ;  /* 0x000000ffe200720b */ /* 0x000fe20003f56000 */
[----:B------:R-:W-:Y:S01]  /*3cd0*/  FMUL.FTZ R224, R247, R224 ;  /* 0x000000e0f7e07220 */ /* 0x000fe20000410000 */
[----:B------:R-:W-:Y:S02]  /*3ce0*/  FMUL.FTZ R247, R248, R222 ;  /* 0x000000def8f77220 */ /* 0x000fe40000410000 */
[-C--:B------:R-:W-:Y:S02]  /*3cf0*/  FSEL R240, R240, R221.reuse, P3 ;  /* 0x000000ddf0f07208 */ /* 0x080fe40001800000 */
[----:B------:R-:W-:Y:S01]  /*3d00*/  FSEL R235, R235, R221, P2 ;  /* 0x000000ddebeb7208 */ /* 0x000fe20001000000 */
        /* <DEDUP_REMOVED lines=19> */
.L_x_1195:
[----:B------:R-:W-:Y:S01]  /*3e40*/  FADD.FTZ R18, -R221, R18 ;  /* 0x00000012dd127221 */ /* 0x000fe20000010100 */
[----:B------:R-:W-:Y:S01]  /*3e50*/  FSETP.GE.FTZ.AND P2, PT, R237, RZ, PT ;  /* 0x000000ffed00720b */ /* 0x000fe20003f56000 */
[C---:B------:R-:W-:Y:S01]  /*3e60*/  FADD.FTZ R6, -R221.reuse, R23 ;  /* 0x00000017dd067221 */ /* 0x040fe20000010100 */
[----:B------:R-:W-:Y:S01]  /*3e70*/  FADD.FTZ R22, -R221, R22 ;  /* 0x00000016dd167221 */ /* 0x000fe20000010100 */
[----:B------:R-:W-:Y:S01]  /*3e80*/  FSETP.GE.FTZ.AND P4, PT, R241, RZ, PT ;  /* 0x000000fff100720b */ /* 0x000fe20003f96000 */
[C---:B-1----:R-:W-:Y:S01]  /*3e90*/  FADD.FTZ R4, -R221.reuse, R19 ;  /* 0x00000013dd047221 */ /* 0x042fe20000010100 */
[----:B------:R-:W-:Y:S01]  /*3ea0*/  FSETP.GE.FTZ.AND P3, PT, R242, RZ, PT ;  /* 0x000000fff200720b */ /* 0x000fe20003f76000 */
[----:B------:R-:W-:Y:S01]  /*3eb0*/  FADD.FTZ R34, -R221, R34 ;  /* 0x00000022dd227221 */ /* 0x000fe20000010100 */
[-C--:B------:R-:W-:Y:S01]  /*3ec0*/  FSEL R18, R18, R221.reuse, P2 ;  /* 0x000000dd12127208 */ /* 0x080fe20001000000 */
[----:B-----5:R-:W-:Y:S01]  /*3ed0*/  FADD.FTZ R9, -R220, R9 ;  /* 0x00000009dc097221 */ /* 0x020fe20000010100 */
[----:B------:R-:W-:Y:S01]  /*3ee0*/  FSETP.GE.FTZ.AND P2, PT, R250, RZ, PT ;  /* 0x000000fffa00720b */ /* 0x000fe20003f56000 */
[----:B------:R-:W-:Y:S01]  /*3ef0*/  FADD.FTZ R25, -R220, R25 ;  /* 0x00000019dc197221 */ /* 0x000fe20000010100 */
[----:B------:R-:W-:Y:S01]  /*3f00*/  FSETP.GE.FTZ.AND P5, PT, R238, RZ, PT ;  /* 0x000000ffee00720b */ /* 0x000fe20003fb6000 */
[----:B------:R-:W-:Y:S01]  /*3f10*/  FMUL.FTZ R18, R237, R18 ;  /* 0x00000012ed127220 */ /* 0x000fe20000410000 */
[-C--:B------:R-:W-:Y:S01]  /*3f20*/  FSEL R22, R22, R221.reuse, P4 ;  /* 0x000000dd16167208 */ /* 0x080fe20002000000 */
[----:B------:R-:W-:Y:S01]  /*3f30*/  FADD.FTZ R10, -R209, R10 ;  /* 0x0000000ad10a7221 */ /* 0x000fe20000010100 */
        /* <DEDUP_REMOVED lines=8> */
[----:B------:R-:W-:Y:S01]  /*3fc0*/  FSEL R34, R34, R221, P3 ;  /* 0x000000dd22227208 */ /* 0x000fe20001800000 */
[----:B------:R-:W-:Y:S01]  /*3fd0*/  @P2 FADD.FTZ R221, -R221, R35 ;  /* 0x00000023dddd2221 */ /* 0x000fe20000010100 */
[----:B------:R-:W-:Y:S01]  /*3fe0*/  F2FP.F16.F32.PACK_AB R17, R7, R22 ;  /* 0x000000160711723e */ /* 0x000fe200000000ff */
[C---:B------:R-:W-:Y:S01]  /*3ff0*/  FADD.FTZ R7, -R220.reuse, R12 ;  /* 0x0000000cdc077221 */ /* 0x040fe20000010100 */
[----:B------:R-:W-:Y:S01]  /*4000*/  F2FP.F16.F32.PACK_AB R18, R5, R18 ;  /* 0x000000120512723e */ /* 0x000fe200000000ff */
[----:B------:R-:W-:Y:S01]  /*4010*/  FADD.FTZ R5, -R220, R8 ;  /* 0x00000008dc057221 */ /* 0x000fe20000010100 */
[----:B------:R-:W-:Y:S01]  /*4020*/  FSETP.GE.FTZ.AND P2, PT, R231, RZ, PT ;  /* 0x000000ffe700720b */ /* 0x000fe20003f56000 */
[----:B------:R-:W-:Y:S01]  /*4030*/  FMUL.FTZ R235, R226, R235 ;  /* 0x000000ebe2eb7220 */ /* 0x000fe20000410000 */
[----:B------:R-:W-:Y:S01]  /*4040*/  FSETP.GE.FTZ.AND P3, PT, R228, RZ, PT ;  /* 0x000000ffe400720b */ /* 0x000fe20003f76000 */
[----:B------:R-:W-:Y:S01]  /*4050*/  FADD.FTZ R14, -R209, R14 ;  /* 0x0000000ed10e7221 */ /* 0x000fe20000010100 */
[-C--:B------:R-:W-:Y:S01]  /*4060*/  FSEL R6, R7, R220.reuse, P2 ;  /* 0x000000dc07067208 */ /* 0x080fe20001000000 */
[----:B------:R-:W-:Y:S01]  /*4070*/  FADD.FTZ R7, -R220, R24 ;  /* 0x00000018dc077221 */ /* 0x000fe20000010100 */
[----:B------:R-:W-:Y:S01]  /*4080*/  FSETP.GE.FTZ.AND P2, PT, R252, RZ, PT ;  /* 0x000000fffc00720b */ /* 0x000fe20003f56000 */
[----:B------:R-:W-:Y:S01]  /*4090*/  STS [R192+0xa000], R223 ;  /* 0x00a000dfc0007388 */ /* 0x000fe20000000800 */
[-C--:B------:R-:W-:Y:S01]  /*40a0*/  FSEL R4, R5, R220.reuse, P4 ;  /* 0x000000dc05047208 */ /* 0x080fe20002000000 */
[C---:B------:R-:W-:Y:S01]  /*40b0*/  FADD.FTZ R5, -R220.reuse, R13 ;  /* 0x0000000ddc057221 */ /* 0x040fe20000010100 */
[----:B------:R-:W-:Y:S01]  /*40c0*/  FSEL R9, R9, R220, P3 ;  /* 0x000000dc09097208 */ /* 0x000fe20001800000 */
[----:B------:R-:W-:Y:S01]  /*40d0*/  FADD.FTZ R13, -R220, R28 ;  /* 0x0000001cdc0d7221 */ /* 0x000fe20000010100 */
[----:B------:R-:W-:Y:S01]  /*40e0*/  FSETP.GE.FTZ.AND P3, PT, R232, RZ, PT ;  /* 0x000000ffe800720b */ /* 0x000fe20003f76000 */
[----:B------:R-:W-:Y:S01]  /*40f0*/  FMUL.FTZ R4, R227, R4 ;  /* 0x00000004e3047220 */ /* 0x000fe20000410000 */
[----:B------:R-:W-:Y:S01]  /*4100*/  FSETP.GE.FTZ.AND P4, PT, R244, RZ, PT ;  /* 0x000000fff400720b */ /* 0x000fe20003f96000 */
[----:B------:R-:W-:Y:S01]  /*4110*/  FMUL.FTZ R9, R228, R9 ;  /* 0x00000009e4097220 */ /* 0x000fe20000410000 */
[----:B------:R-:W-:Y:S01]  /*4120*/  FSEL R5, R5, R220, P3 ;  /* 0x000000dc05057208 */ /* 0x000fe20001800000 */
[----:B------:R-:W-:Y:S01]  /*4130*/  FMUL.FTZ R6, R231, R6 ;  /* 0x00000006e7067220 */ /* 0x000fe20000410000 */
[----:B------:R-:W-:Y:S01]  /*4140*/  FSETP.GE.FTZ.AND P3, PT, R251, RZ, PT ;  /* 0x000000fffb00720b */ /* 0x000fe20003f76000 */
[----:B------:R-:W-:Y:S01]  /*4150*/  FADD.FTZ R26, -R209, R26 ;  /* 0x0000001ad11a7221 */ /* 0x000fe20000010100 */
[----:B------:R-:W-:Y:S01]  /*4160*/  FSETP.GE.FTZ.AND P5, PT, R243, RZ, PT ;  /* 0x000000fff300720b */ /* 0x000fe20003fb6000 */
[----:B------:R-:W-:Y:S01]  /*4170*/  FMUL.FTZ R5, R232, R5 ;  /* 0x00000005e8057220 */ /* 0x000fe20000410000 */
[----:B------:R-:W-:Y:S01]  /*4180*/  F2FP.F16.F32.PACK_AB R9, R9, R4 ;  /* 0x000000040909723e */ /* 0x000fe200000000ff */
[----:B------:R-:W-:Y:S01]  /*4190*/  FADD.FTZ R4, -R209, R11 ;  /* 0x0000000bd1047221 */ /* 0x000fe20000010100 */
[-C--:B------:R-:W-:Y:S01]  /*41a0*/  FSEL R12, R13, R220.reuse, P3 ;  /* 0x000000dc0d0c7208 */ /* 0x080fe20001800000 */
[----:B------:R-:W-:Y:S01]  /*41b0*/  FADD.FTZ R30, -R209, R30 ;  /* 0x0000001ed11e7221 */ /* 0x000fe20000010100 */
[----:B------:R-:W-:Y:S01]  /*41c0*/  FSEL R8, R7, R220, P5 ;  /* 0x000000dc07087208 */ /* 0x000fe20002800000 */
[----:B------:R-:W-:Y:S01]  /*41d0*/  FMUL.FTZ R34, R249, R34 ;  /* 0x00000022f9227220 */ /* 0x000fe20000410000 */
[----:B------:R-:W-:Y:S01]  /*41e0*/  FSEL R25, R25, R220, P4 ;  /* 0x000000dc19197208 */ /* 0x000fe20002000000 */
[----:B------:R-:W-:Y:S01]  /*41f0*/  @P2 FADD.FTZ R220, -R220, R29 ;  /* 0x0000001ddcdc2221 */ /* 0x000fe20000010100 */
[----:B------:R-:W-:Y:S01]  /*4200*/  FSETP.GE.FTZ.AND P2, PT, R230, RZ, PT ;  /* 0x000000ffe600720b */ /* 0x000fe20003f56000 */
[----:B------:R-:W-:Y:S01]  /*4210*/  FMUL.FTZ R12, R251, R12 ;  /* 0x0000000cfb0c7220 */ /* 0x000fe20000410000 */
[----:B------:R-:W-:Y:S01]  /*4220*/  FSETP.GE.FTZ.AND P3, PT, R229, RZ, PT ;  /* 0x000000ffe500720b */ /* 0x000fe20003f76000 */
[----:B------:R-:W-:Y:S01]  /*4230*/  FMUL.FTZ R7, R252, R220 ;  /* 0x000000dcfc077220 */ /* 0x000fe20000410000 */
[----:B------:R-:W-:Y:S01]  /*4240*/  F2FP.F16.F32.PACK_AB R6, R5, R6 ;  /* 0x000000060506723e */ /* 0x000fe200000000ff */
[----:B------:R-:W-:Y:S01]  /*4250*/  FMUL.FTZ R8, R243, R8 ;  /* 0x00000008f3087220 */ /* 0x000fe20000410000 */
        /* <DEDUP_REMOVED lines=10> */
[----:B------:R-:W-:Y:S02]  /*4300*/  F2FP.F16.F32.PACK_AB R102, R7, R12 ;  /* 0x0000000c0766723e */ /* 0x000fe400000000ff */
[-C--:B------:R-:W-:Y:S01]  /*4310*/  FSEL R14, R14, R209.reuse, P3 ;  /* 0x000000d10e0e7208 */ /* 0x080fe20001800000 */
[----:B------:R-:W-:Y:S01]  /*4320*/  STS [R192+0xa400], R235 ;  /* 0x00a400ebc0007388 */ /* 0x000fe20000000800 */
[----:B------:R-:W-:Y:S02]  /*4330*/  FSEL R7, R4, R209, P6 ;  /* 0x000000d104077208 */ /* 0x000fe40003000000 */
        /* <DEDUP_REMOVED lines=13> */
[----:B------:R-:W-:Y:S01]  /*4410*/  FSETP.GE.FTZ.AND P3, PT, R130, RZ, PT ;  /* 0x000000ff8200720b */ /* 0x000fe20003f76000 */
[----:B------:R-:W-:Y:S01]  /*4420*/  STS [R192+0xb400], R5 ;  /* 0x00b40005c0007388 */ /* 0x000fe20000000800 */
[----:B------:R-:W-:Y:S01]  /*4430*/  FSEL R26, R26, R209, P5 ;  /* 0x000000d11a1a7208 */ /* 0x000fe20002800000 */
[----:B------:R-:W-:Y:S01]  /*4440*/  FMUL.FTZ R11, R246, R11 ;  /* 0x0000000bf60b7220 */ /* 0x000fe20000410000 */
[----:B------:R-:W-:Y:S01]  /*4450*/  FSEL R13, R30, R209, P3 ;  /* 0x000000d11e0d7208 */ /* 0x000fe20001800000 */
[----:B------:R-:W-:Y:S01]  /*4460*/  STS [R197+0xb000], R6 ;  /* 0x00b00006c5007388 */ /* 0x000fe20000000800 */
[----:B------:R-:W-:Y:S01]  /*4470*/  @P2 FADD.FTZ R209, -R209, R31 ;  /* 0x0000001fd1d12221 */ /* 0x000fe20000010100 */
[----:B------:R-:W-:Y:S01]  /*4480*/  FMUL.FTZ R26, R245, R26 ;  /* 0x0000001af51a7220 */ /* 0x000fe20000410000 */
[----:B------:R-:W-:Y:S01]  /*4490*/  F2FP.F16.F32.PACK_AB R34, R221, R34 ;  /* 0x00000022dd22723e */ /* 0x000fe200000000ff */
        /* <DEDUP_REMOVED lines=9> */
[----:B------:R-:W-:Y:S01]  /*4530*/  STS [R207+0xa000], R224 ;  /* 0x00a000e0cf007388 */ /* 0x000fe20000000800 */
[----:B------:R-:W-:Y:S03]  /*4540*/  IMAD.IADD R100, R117, 0x1, R172 ;  /* 0x0000000175647824 */ /* 0x000fe600078e02ac */
[----:B------:R-:W-:Y:S04]  /*4550*/  STS [R207+0xa400], R34 ;  /* 0x00a40022cf007388 */ /* 0x000fe80000000800 */
[----:B------:R-:W-:Y:S04]  /*4560*/  STS [R196+0xb000], R25 ;  /* 0x00b00019c4007388 */ /* 0x000fe80000000800 */
[----:B------:R-:W-:Y:S04]  /*4570*/  STS [R196+0xb400], R29 ;  /* 0x00b4001dc4007388 */ /* 0x000fe80000000800 */
        /* <DEDUP_REMOVED lines=47> */
[----:B------:R-:W-:Y:S01]  /*4870*/  IMAD.U32 R5, R5, -0x40, RZ ;  /* 0xffffffc005057824 */ /* 0x000fe200078e00ff */
        /* <DEDUP_REMOVED lines=24> */
.L_x_1196:
[----:B------:R-:W-:Y:S01]  /*4a00*/  LDSM.16.M88.4 R20, [R177] ;  /* 0x00000000b114783b */ /* 0x000fe20000000200 */
[----:B------:R-:W-:Y:S01]  /*4a10*/  VIADD R5, R117, 0x6000 ;  /* 0x0000600075057836 */ /* 0x000fe20000000000 */
[----:B------:R-:W-:Y:S02]  /*4a20*/  ULOP3.LUT UR38, UR44, 0x1, URZ, 0xc0, !UPT ;  /* 0x000000012c267892 */ /* 0x000fe4000f8ec03f */
[----:B-1----:R-:W1:Y:S01]  /*4a30*/  LDSM.16.MT88.4 R8, [R117+0x6000] ;  /* 0x006000007508783b */ /* 0x002e620000004200 */
[----:B------:R-:W-:Y:S01]  /*4a40*/  IMAD.IADD R116, R5, 0x1, R172 ;  /* 0x0000000105747824 */ /* 0x000fe200078e02ac */
[----:B------:R-:W-:Y:S02]  /*4a50*/  UISETP.NE.U32.AND UP0, UPT, UR38, 0x1, UPT ;  /* 0x000000012600788c */ /* 0x000fe4000bf05070 */
[----:B------:R-:W-:Y:S01]  /*4a60*/  LDSM.16.M88.4 R24, [R3] ;  /* 0x000000000318783b */ /* 0x000fe20000000200 */
[----:B------:R-:W-:Y:S02]  /*4a70*/  @UP2 UIADD3 UR39, UP1, UR10, -0x100, URZ ;  /* 0xffffff000a272890 */ /* 0x000fe4000ff3e03f */
[----:B------:R-:W-:Y:S01]  /*4a80*/  UIADD3 UR42, UR44, -0x1, URZ ;  /* 0xffffffff2c2a7890 */ /* 0x000fe2000fffe03f */
[----:B------:R-:W2:Y:S01]  /*4a90*/  LDSM.16.MT88.4 R16, [R116] ;  /* 0x000000007410783b */ /* 0x000ea20000004200 */
[----:B------:R-:W-:Y:S03]  /*4aa0*/  @UP2 UIADD3.X UR38, UR11, -0x1, URZ, UP1, !UPT ;  /* 0xffffffff0b262890 */ /* 0x000fe60008ffe43f */
        /* <DEDUP_REMOVED lines=44> */
[C---:B------:R-:W-:Y:S05]  /*4d70*/  HMMA.16816.F32 R4, R108.reuse, R112, R4 ;  /* 0x000000706c04723c */ /* 0x040fea0000001804 */
[----:B------:R-:W-:Y:S01]  /*4d80*/  @P0 VIADD R101, R187, 0xffffffc0 ;  /* 0xffffffc0bb650836 */ /* 0x000fe20000000000 */
[C---:B------:R-:W-:Y:S06]  /*4d90*/  HMMA.16816.F32 R8, R108.reuse, R114, R8 ;  /* 0x000000726c08723c */ /* 0x040fec0000001808 */
[C---:B-1----:R-:W-:Y:S06]  /*4da0*/  HMMA.16816.F32 R12, R108.reuse, R20, R12 ;  /* 0x000000146c0c723c */ /* 0x042fec000000180c */
[----:B------:R-:W-:Y:S06]  /*4db0*/  HMMA.16816.F32 R16, R108, R22, R16 ;  /* 0x000000166c10723c */ /* 0x000fec0000001810 */
[C---:B---3--:R-:W-:Y:S05]  /*4dc0*/  HMMA.16816.F32 R4, R28.reuse, R32, R4 ;  /* 0x000000201c04723c */ /* 0x048fea0000001804 */
[----:B------:R-:W-:Y:S01]  /*4dd0*/  VIADD R108, R175, 0x40 ;  /* 0x00000040af6c7836 */ /* 0x000fe20000000000 */
[C---:B------:R-:W-:Y:S05]  /*4de0*/  HMMA.16816.F32 R8, R28.reuse, R34, R8 ;  /* 0x000000221c08723c */ /* 0x040fea0000001808 */
[----:B------:R-:W-:Y:S01]  /*4df0*/  @P0 IMAD.WIDE R32, R101, R198, UR10 ;  /* 0x0000000a65200e25 */ /* 0x000fe2000f8e02c6 */
[C---:B--2---:R-:W-:Y:S01]  /*4e00*/  HMMA.16816.F32 R12, R28.reuse, R24, R12 ;  /* 0x000000181c0c723c */ /* 0x044fe2000000180c */
[----:B------:R-:W-:Y:S01]  /*4e10*/  @UP2 UMOV UR10, UR39 ;  /* 0x00000027000a2c82 */ /* 0x000fe20008000000 */
[----:B------:R-:W-:Y:S01]  /*4e20*/  MOV R101, UR33 ;  /* 0x0000002100657c02 */ /* 0x000fe20008000f00 */
[----:B------:R-:W-:Y:S01]  /*4e30*/  @UP2 UMOV UR11, UR38 ;  /* 0x00000026000b2c82 */ /* 0x000fe20008000000 */
[----:B------:R-:W5:Y:S01]  /*4e40*/  @P0 LDG.E R204, desc[UR22][R32.64] ;  /* 0x0000001620cc0981 */ /* 0x000f62000c1e1900 */
[----:B------:R-:W-:Y:S01]  /*4e50*/  IMAD.U32 R35, RZ, RZ, UR32 ;  /* 0x00000020ff237e24 */ /* 0x000fe2000f8e00ff */
[----:B------:R-:W-:Y:S01]  /*4e60*/  HMMA.16816.F32 R16, R28, R26, R16 ;  /* 0x0000001a1c10723c */ /* 0x000fe20000001810 */
[----:B------:R-:W-:Y:S01]  /*4e70*/  IMAD.U32 R25, RZ, RZ, UR33 ;  /* 0x00000021ff197e24 */ /* 0x000fe2000f8e00ff */
[----:B------:R-:W5:Y:S03]  /*4e80*/  @P0 LDG.E R203, desc[UR22][R32.64+0x20] ;  /* 0x0000201620cb0981 */ /* 0x000f66000c1e1900 */
[-C--:B------:R-:W-:Y:S01]  /*4e90*/  LEA R102, P3, R35, R210.reuse, 0x2 ;  /* 0x000000d223667211 */ /* 0x080fe200078610ff */
[----:B------:R-:W5:Y:S01]  /*4ea0*/  @P0 LDG.E R202, desc[UR22][R32.64+0x80] ;  /* 0x0000801620ca0981 */ /* 0x000f62000c1e1900 */
[----:B------:R-:W-:Y:S01]  /*4eb0*/  IMAD.U32 R29, RZ, RZ, UR31 ;  /* 0x0000001fff1d7e24 */ /* 0x000fe2000f8e00ff */
[----:B------:R-:W-:Y:S02]  /*4ec0*/  @P1 IADD3 R108, R175, -0x40, RZ ;  /* 0xffffffc0af6c1810 */ /* 0x000fe40007ffe0ff */
[----:B------:R1:W5:Y:S01]  /*4ed0*/  @P0 LDG.E R201, desc[UR22][R32.64+0xa0] ;  /* 0x0000a01620c90981 */ /* 0x000362000c1e1900 */
[-C--:B------:R-:W-:Y:S01]  /*4ee0*/  LEA R34, P0, R25, R210.reuse, 0x2 ;  /* 0x000000d219227211 */ /* 0x080fe200078010ff */
[----:B------:R-:W-:Y:S01]  /*4ef0*/  IMAD.U32 R31, RZ, RZ, UR32 ;  /* 0x00000020ff1f7e24 */ /* 0x000fe2000f8e00ff */
[-C--:B------:R-:W-:Y:S01]  /*4f00*/  LEA R104, P2, R29, R210.reuse, 0x2 ;  /* 0x000000d21d687211 */ /* 0x080fe200078410ff */
[----:B------:R-:W-:Y:S01]  /*4f10*/  REDG.E.ADD.F32.FTZ.RN.STRONG.GPU desc[UR22][R210.64], R4 ;  /* 0x00000004d20079a6 */ /* 0x000fe2000c10f396 */
[-C--:B------:R-:W-:Y:S01]  /*4f20*/  LEA.HI.X.SX32 R35, R101, R211.reuse, 0x2, P0 ;  /* 0x000000d365237211 */ /* 0x080fe200000f16ff */
[----:B------:R-:W-:Y:S01]  /*4f30*/  IMAD.U32 R25, RZ, RZ, UR31 ;  /* 0x0000001fff197e24 */ /* 0x000fe2000f8e00ff */
[-C--:B------:R-:W-:Y:S01]  /*4f40*/  LEA.HI.X.SX32 R103, R31, R211.reuse, 0x2, P3 ;  /* 0x000000d31f677211 */ /* 0x080fe200018f16ff */
[----:B------:R-:W-:Y:S01]  /*4f50*/  IMAD.U32 R27, RZ, RZ, UR30 ;  /* 0x0000001eff1b7e24 */ /* 0x000fe2000f8e00ff */
[----:B------:R-:W-:Y:S01]  /*4f60*/  LDSM.16.MT88.4 R20, [R108] ;  /* 0x000000006c14783b */ /* 0x000fe20000004200 */
[----:B------:R-:W-:Y:S01]  /*4f70*/  IMAD.U32 R29, RZ, RZ, UR30 ;  /* 0x0000001eff1d7e24 */ /* 0x000fe2000f8e00ff */
[-C--:B------:R-:W-:Y:S01]  /*4f80*/  LEA.HI.X.SX32 R105, R25, R211.reuse, 0x2, P2 ;  /* 0x000000d319697211 */ /* 0x080fe200010f16ff */
[----:B------:R-:W-:Y:S01]  /*4f90*/  IMAD.U32 R25, RZ, RZ, UR29 ;  /* 0x0000001dff197e24 */ /* 0x000fe2000f8e00ff */
[----:B------:R2:W-:Y:S01]  /*4fa0*/  REDG.E.ADD.F32.FTZ.RN.STRONG.GPU desc[UR22][R34.64], R5 ;  /* 0x00000005220079a6 */ /* 0x0005e2000c10f396 */
[-C--:B------:R-:W-:Y:S01]  /*4fb0*/  LEA R106, P0, R27, R210.reuse, 0x2 ;  /* 0x000000d21b6a7211 */ /* 0x080fe200078010ff */
[----:B------:R-:W-:Y:S02]  /*4fc0*/  IMAD.U32 R101, RZ, RZ, UR29 ;  /* 0x0000001dff657e24 */ /* 0x000fe4000f8e00ff */
[----:B------:R3:W-:Y:S01]  /*4fd0*/  REDG.E.ADD.F32.FTZ.RN.STRONG.GPU desc[UR22][R102.64], R6 ;  /* 0x00000006660079a6 */ /* 0x0007e2000c10f396 */
[-C--:B------:R-:W-:Y:S01]  /*4fe0*/  LEA.HI.X.SX32 R107, R29, R211.reuse, 0x2, P0 ;  /* 0x000000d31d6b7211 */ /* 0x080fe200000f16ff */
[----:B------:R-:W-:Y:S01]  /*4ff0*/  IMAD.U32 R29, RZ, RZ, UR50 ;  /* 0x00000032ff1d7e24 */ /* 0x000fe2000f8e00ff */
[-C--:B------:R-:W-:Y:S01]  /*5000*/  LEA R24, P3, R25, R210.reuse, 0x2 ;  /* 0x000000d219187211 */ /* 0x080fe200078610ff */
[----:B------:R4:W-:Y:S01]  /*5010*/  REDG.E.ADD.F32.FTZ.RN.STRONG.GPU desc[UR22][R104.64], R7 ;  /* 0x00000007680079a6 */ /* 0x0009e2000c10f396 */
[----:B------:R-:W-:Y:S02]  /*5020*/  IMAD.U32 R31, RZ, RZ, UR9 ;  /* 0x00000009ff1f7e24 */ /* 0x000fe4000f8e00ff */
[-C--:B------:R-:W-:Y:S01]  /*5030*/  LEA.HI.X.SX32 R25, R101, R211.reuse, 0x2, P3 ;  /* 0x000000d365197211 */ /* 0x080fe200018f16ff */
[----:B------:R-:W-:Y:S01]  /*5040*/  REDG.E.ADD.F32.FTZ.RN.STRONG.GPU desc[UR22][R106.64], R8 ;  /* 0x000000086a0079a6 */ /* 0x000fe2000c10f396 */
[----:B-1----:R-:W-:Y:S01]  /*5050*/  MOV R33, UR9 ;  /* 0x0000000900217c02 */ /* 0x002fe20008000f00 */
[----:B------:R-:W-:Y:S01]  /*5060*/  IMAD.U32 R27, RZ, RZ, UR49 ;  /* 0x00000031ff1b7e24 */ /* 0x000fe2000f8e00ff */
[-C--:B------:R-:W-:Y:S01]  /*5070*/  LEA R100, P0, R29, R210.reuse, 0x2 ;  /* 0x000000d21d647211 */ /* 0x080fe200078010ff */
[----:B------:R1:W-:Y:S01]  /*5080*/  REDG.E.ADD.F32.FTZ.RN.STRONG.GPU desc[UR22][R24.64], R9 ;  /* 0x00000009180079a6 */ /* 0x0003e2000c10f396 */
[-C--:B------:R-:W-:Y:S01]  /*5090*/  LEA R28, P2, R33, R210.reuse, 0x2 ;  /* 0x000000d2211c7211 */ /* 0x080fe200078410ff */
[----:B------:R-:W-:Y:S03]  /*50a0*/  IMAD.U32 R33, RZ, RZ, UR48 ;  /* 0x00000030ff217e24 */ /* 0x000fe6000f8e00ff */
[-C--:B------:R-:W-:Y:S01]  /*50b0*/  LEA.HI.X.SX32 R29, R31, R211.reuse, 0x2, P2 ;  /* 0x000000d31f1d7211 */ /* 0x080fe200010f16ff */
[----:B------:R-:W-:Y:S04]  /*50c0*/  IMAD.U32 R31, RZ, RZ, UR47 ;  /* 0x0000002fff1f7e24 */ /* 0x000fe8000f8e00ff */
[----:B------:R1:W-:Y:S01]  /*50d0*/  REDG.E.ADD.F32.FTZ.RN.STRONG.GPU desc[UR22][R28.64], R10 ;  /* 0x0000000a1c0079a6 */ /* 0x0003e2000c10f396 */
[----:B--2---:R-:W-:Y:S01]  /*50e0*/  IMAD.U32 R5, RZ, RZ, UR50 ;  /* 0x00000032ff057e24 */ /* 0x004fe2000f8e00ff */
[-C--:B---3--:R-:W-:Y:S01]  /*50f0*/  LEA R102, P2, R27, R210.reuse, 0x2 ;  /* 0x000000d21b667211 */ /* 0x088fe200078410ff */
[----:B------:R-:W-:Y:S03]  /*5100*/  IMAD.U32 R27, RZ, RZ, UR46 ;  /* 0x0000002eff1b7e24 */ /* 0x000fe6000f8e00ff */
[-C--:B------:R-:W-:Y:S01]  /*5110*/  LEA.HI.X.SX32 R101, R5, R211.reuse, 0x2, P0 ;  /* 0x000000d305657211 */ /* 0x080fe200000f16ff */
[----:B------:R-:W-:Y:S01]  /*5120*/  IMAD.U32 R5, RZ, RZ, UR48 ;  /* 0x00000030ff057e24 */ /* 0x000fe2000f8e00ff */
[----:B----4-:R-:W-:Y:S02]  /*5130*/  MOV R7, UR49 ;  /* 0x0000003100077c02 */ /* 0x010fe40008000f00 */
[-C--:B------:R-:W-:Y:S01]  /*5140*/  LEA R32, P3, R27, R210.reuse, 0x2 ;  /* 0x000000d21b207211 */ /* 0x080fe200078610ff */
[----:B------:R2:W-:Y:S01]  /*5150*/  REDG.E.ADD.F32.FTZ.RN.STRONG.GPU desc[UR22][R100.64], R11 ;  /* 0x0000000b640079a6 */ /* 0x0005e2000c10f396 */
[-C--:B------:R-:W-:Y:S02]  /*5160*/  LEA.HI.X.SX32 R103, R7, R211.reuse, 0x2, P2 ;  /* 0x000000d307677211 */ /* 0x080fe400010f16ff */
[-C--:B------:R-:W-:Y:S01]  /*5170*/  LEA R30, P0, R5, R210.reuse, 0x2 ;  /* 0x000000d2051e7211 */ /* 0x080fe200078010ff */
[----:B------:R-:W-:Y:S01]  /*5180*/  REDG.E.ADD.F32.FTZ.RN.STRONG.GPU desc[UR22][R210.64+0x80], R12 ;  /* 0x0000800cd20079a6 */ /* 0x000fe2000c10f396 */
[----:B-1----:R-:W-:Y:S01]  /*5190*/  IMAD.U32 R25, RZ, RZ, UR45 ;  /* 0x0000002dff197e24 */ /* 0x002fe2000f8e00ff */
[----:B------:R-:W-:Y:S01]  /*51a0*/  MOV R7, UR43 ;  /* 0x0000002b00077c02 */ /* 0x000fe20008000f00 */
[----:B------:R-:W-:Y:S01]  /*51b0*/  IMAD.U32 R9, RZ, RZ, UR45 ;  /* 0x0000002dff097e24 */ /* 0x000fe2000f8e00ff */
[----:B------:R-:W-:Y:S01]  /*51c0*/  REDG.E.ADD.F32.FTZ.RN.STRONG.GPU desc[UR22][R34.64+0x80], R13 ;  /* 0x0000800d220079a6 */ /* 0x000fe2000c10f396 */
[----:B------:R-:W-:Y:S03]  /*51d0*/  IMAD.U32 R5, RZ, RZ, UR43 ;  /* 0x0000002bff057e24 */ /* 0x000fe6000f8e00ff */
[----:B------:R-:W-:Y:S01]  /*51e0*/  REDG.E.ADD.F32.FTZ.RN.STRONG.GPU desc[UR22][R102.64], R14 ;  /* 0x0000000e660079a6 */ /* 0x000fe2000c10f396 */
[-C--:B------:R-:W-:Y:S01]  /*51f0*/  LEA R28, P4, R31, R210.reuse, 0x2 ;  /* 0x000000d21f1c7211 */ /* 0x080fe200078810ff */
[----:B------:R-:W-:Y:S01]  /*5200*/  IMAD.U32 R29, RZ, RZ, UR47 ;  /* 0x0000002fff1d7e24 */ /* 0x000fe2000f8e00ff */
[-C--:B------:R-:W-:Y:S02]  /*5210*/  LEA.HI.X.SX32 R31, R33, R211.reuse, 0x2, P0 ;  /* 0x000000d3211f7211 */ /* 0x080fe400000f16ff */
[-C--:B------:R-:W-:Y:S02]  /*5220*/  LEA R104, P0, R7, R210.reuse, 0x2 ;  /* 0x000000d207687211 */ /* 0x080fe400078010ff */
[-C--:B------:R-:W-:Y:S01]  /*5230*/  LEA.HI.X.SX32 R29, R29, R211.reuse, 0x2, P4 ;  /* 0x000000d31d1d7211 */ /* 0x080fe200020f16ff */
[----:B------:R-:W-:Y:S01]  /*5240*/  REDG.E.ADD.F32.FTZ.RN.STRONG.GPU desc[UR22][R30.64], R15 ;  /* 0x0000000f1e0079a6 */ /* 0x000fe2000c10f396 */
[-C--:B------:R-:W-:Y:S02]  /*5250*/  LEA.HI.X.SX32 R105, R5, R211.reuse, 0x2, P0 ;  /* 0x000000d305697211 */ /* 0x080fe400000f16ff */
[----:B------:R-:W-:Y:S01]  /*5260*/  PLOP3.LUT P0, PT, PT, PT, UP0, 0x80, 0x0 ;  /* 0x000000000000781c */ /* 0x000fe20003f0f008 */
[----:B------:R-:W-:Y:S01]  /*5270*/  REDG.E.ADD.F32.FTZ.RN.STRONG.GPU desc[UR22][R28.64], R16 ;  /* 0x000000101c0079a6 */ /* 0x000fe2000c10f396 */
[----:B--2---:R-:W-:Y:S01]  /*5280*/  IMAD.U32 R11, RZ, RZ, UR46 ;  /* 0x0000002eff0b7e24 */ /* 0x004fe2000f8e00ff */
[----:B------:R-:W-:Y:S01]  /*5290*/  LEA R100, P2, R25, R210, 0x2 ;  /* 0x000000d219647211 */ /* 0x000fe200078410ff */
[----:B------:R-:W-:Y:S01]  /*52a0*/  @UP2 UIADD3 UR6, UP0, UR6, -0x100, URZ ;  /* 0xffffff0006062890 */ /* 0x000fe2000ff1e03f */
[----:B------:R-:W-:Y:S02]  /*52b0*/  LDSM.16.MT88.4 R4, [R176+0xa000] ;  /* 0x00a00000b004783b */ /* 0x000fe40000004200 */
[-C--:B------:R-:W-:Y:S01]  /*52c0*/  LEA.HI.X.SX32 R33, R11, R211.reuse, 0x2, P3 ;  /* 0x000000d30b217211 */ /* 0x080fe200018f16ff */
[----:B------:R-:W-:Y:S01]  /*52d0*/  @UP2 UIADD3.X UR7, UR7, -0x1, URZ, UP0, !UPT ;  /* 0xffffffff07072890 */ /* 0x000fe200087fe43f */
[----:B------:R-:W-:Y:S01]  /*52e0*/  LEA.HI.X.SX32 R101, R9, R211, 0x2, P2 ;  /* 0x000000d309657211 */ /* 0x000fe200010f16ff */
[----:B------:R-:W-:Y:S01]  /*52f0*/  LDSM.16.MT88.4 R12, [R176+0xc000] ;  /* 0x00c00000b00c783b */ /* 0x000fe20000004200 */
[----:B------:R-:W-:Y:S01]  /*5300*/  ISETP.LT.AND P2, PT, RZ, UR44, PT ;  /* 0x0000002cff007c0c */ /* 0x000fe2000bf41270 */
[----:B------:R-:W-:Y:S02]  /*5310*/  UMOV UR44, UR42 ;  /* 0x0000002a002c7c82 */ /* 0x000fe40008000000 */
[----:B------:R-:W-:Y:S04]  /*5320*/  REDG.E.ADD.F32.FTZ.RN.STRONG.GPU desc[UR22][R32.64], R17 ;  /* 0x00000011200079a6 */ /* 0x000fe8000c10f396 */
[----:B------:R-:W-:Y:S04]  /*5330*/  REDG.E.ADD.F32.FTZ.RN.STRONG.GPU desc[UR22][R100.64], R18 ;  /* 0x00000012640079a6 */ /* 0x000fe8000c10f396 */
[----:B------:R-:W-:Y:S04]  /*5340*/  REDG.E.ADD.F32.FTZ.RN.STRONG.GPU desc[UR22][R104.64], R19 ;  /* 0x00000013680079a6 */ /* 0x000fe8000c10f396 */
[----:B------:R-:W1:Y:S04]  /*5350*/  LDSM.16.MT88.4 R8, [R175] ;  /* 0x00000000af08783b */ /* 0x000e680000004200 */
[----:B------:R-:W-:Y:S04]  /*5360*/  LDSM.16.MT88.4 R24, [R176+0xa800] ;  /* 0x00a80000b018783b */ /* 0x000fe80000004200 */
[----:B------:R-:W2:Y:S04]  /*5370*/  LDSM.16.MT88.4 R28, [R175+0x800] ;  /* 0x00080000af1c783b */ /* 0x000ea80000004200 */
[----:B------:R-:W3:Y:S04]  /*5380*/  LDSM.16.MT88.4 R32, [R176+0xc800] ;  /* 0x00c80000b020783b */ /* 0x000ee80000004200 */
[----:B------:R-:W4:Y:S04]  /*5390*/  LDSM.16.MT88.4 R100, [R108+0x800] ;  /* 0x000800006c64783b */ /* 0x000f280000004200 */
[----:B------:R-:W-:Y:S04]  /*53a0*/  LDSM.16.MT88.4 R16, [R175+0x1000] ;  /* 0x00100000af10783b */ /* 0x000fe80000004200 */
        /* <DEDUP_REMOVED lines=11> */
[----:B------:R-:W-:Y:S04]  /*5460*/  LDSM.16.MT88.4 R4, [R176+0xb800] ;  /* 0x00b80000b004783b */ /* 0x000fe80000004200 */
[----:B------:R-:W1:Y:S01]  /*5470*/  LDSM.16.MT88.4 R20, [R175+0x1800] ;  /* 0x00180000af14783b */ /* 0x000e620000004200 */
        /* <DEDUP_REMOVED lines=22> */
[-C--:B---3--:R-:W-:Y:S06]  /*55e0*/  HMMA.16816.F32 R84, R4, R32.reuse, R84 ;  /* 0x000000200454723c */ /* 0x088fec0000001854 */
[C---:B------:R-:W-:Y:S06]  /*55f0*/  HMMA.16816.F32 R88, R28.reuse, R32, R88 ;  /* 0x000000201c58723c */ /* 0x040fec0000001858 */
[-C--:B------:R-:W-:Y:S06]  /*5600*/  HMMA.16816.F32 R92, R28, R34.reuse, R92 ;  /* 0x000000221c5c723c */ /* 0x080fec000000185c */
[----:B------:R-:W-:Y:S07]  /*5610*/  HMMA.16816.F32 R96, R4, R34, R96 ;  /* 0x000000220460723c */ /* 0x000fee0000001860 */
[C---:B------:R-:W-:Y:S04]  /*5620*/  VIADD R4, R175.reuse, 0xffffe000 ;  /* 0xffffe000af047836 */ /* 0x040fe80000000000 */
[----:B------:R-:W-:Y:S04]  /*5630*/  @P0 VIADD R4, R175, 0x2000 ;  /* 0x00002000af040836 */ /* 0x000fe80000000000 */
[----:B------:R-:W-:Y:S01]  /*5640*/  IMAD.MOV.U32 R175, RZ, RZ, R4 ;  /* 0x000000ffffaf7224 */ /* 0x000fe200078e0004 */
[----:B------:R-:W-:Y:S08]  /*5650*/  @P2 BRA `(.L_x_1197) ;  /* 0xffffffc800c02947 */ /* 0x000ff0000383ffff */
.L_x_1194:
[----:B------:R-:W-:Y:S01]  /*5660*/  BAR.SYNC.DEFER_BLOCKING 0x0 ;  /* 0x0000000000007b1d */ /* 0x000fe20000010000 */
[----:B------:R-:W-:-:S05]  /*5670*/  SHF.R.S32.HI R0, RZ, 0x1f, R186 ;  /* 0x0000001fff007819 */ /* 0x000fca00000114ba */
        /* <DEDUP_REMOVED lines=70> */
[----:B------:R-:W-:Y:S01]  /*5ae0*/  ULDC.64 UR8, c[0x0][0x450] ;  /* 0x0001140000087ab9 */ /* 0x000fe20000000a00 */
[----:B------:R-:W-:Y:S01]  /*5af0*/  F2FP.F16.F32.PACK_AB R80, R81, R80 ;  /* 0x000000505150723e */ /* 0x000fe200000000ff */
[----:B------:R-:W-:Y:S01]  /*5b00*/  IMAD R8, R186, UR7, R3 ;  /* 0x00000007ba087c24 */ /* 0x000fe2000f8e0203 */
[----:B------:R-:W-:Y:S01]  /*5b10*/  F2FP.F16.F32.PACK_AB R83, R83, R82 ;  /* 0x000000525353723e */ /* 0x000fe200000000ff */
[----:B------:R-:W2:Y:S01]  /*5b20*/  LDC.64 R2, c[0x0][0x438] ;  /* 0x00010e00ff027b82 */ /* 0x000ea20000000a00 */
[----:B------:R-:W-:Y:S01]  /*5b30*/  F2FP.F16.F32.PACK_AB R72, R73, R72 ;  /* 0x000000484948723e */ /* 0x000fe200000000ff */
[----:B------:R-:W-:Y:S01]  /*5b40*/  IMAD R7, R0, UR8, RZ ;  /* 0x0000000800077c24 */ /* 0x000fe2000f8e02ff */
[----:B------:R-:W-:Y:S01]  /*5b50*/  F2FP.F16.F32.PACK_AB R74, R75, R74 ;  /* 0x0000004a4b4a723e */ /* 0x000fe200000000ff */
[----:B------:R-:W-:Y:S01]  /*5b60*/  STS [R191], R68 ;  /* 0x00000044bf007388 */ /* 0x000fe20000000800 */
[----:B------:R-:W-:Y:S01]  /*5b70*/  F2FP.F16.F32.PACK_AB R76, R77, R76 ;  /* 0x0000004c4d4c723e */ /* 0x000fe200000000ff */
[C---:B----4-:R-:W-:Y:S01]  /*5b80*/  IMAD.WIDE.U32 R10, R186.reuse, UR8, RZ ;  /* 0x00000008ba0a7c25 */ /* 0x050fe2000f8e00ff */
[----:B------:R-:W-:Y:S01]  /*5b90*/  F2FP.F16.F32.PACK_AB R78, R79, R78 ;  /* 0x0000004e4f4e723e */ /* 0x000fe200000000ff */
[----:B------:R-:W-:Y:S01]  /*5ba0*/  STS [R191+0x400], R70 ;  /* 0x00040046bf007388 */ /* 0x000fe20000000800 */
[----:B------:R-:W-:Y:S01]  /*5bb0*/  F2FP.F16.F32.PACK_AB R84, R85, R84 ;  /* 0x000000545554723e */ /* 0x000fe200000000ff */
[C---:B------:R-:W-:Y:S01]  /*5bc0*/  IMAD R0, R186.reuse, UR9, R7 ;  /* 0x00000009ba007c24 */ /* 0x040fe2000f8e0207 */
[----:B------:R-:W-:Y:S01]  /*5bd0*/  F2FP.F16.F32.PACK_AB R86, R87, R86 ;  /* 0x000000565756723e */ /* 0x000fe200000000ff */
[----:B------:R-:W-:Y:S01]  /*5be0*/  STS [R195], R80 ;  /* 0x00000050c3007388 */ /* 0x000fe20000000800 */
[----:B------:R-:W-:Y:S01]  /*5bf0*/  F2FP.F16.F32.PACK_AB R97, R97, R96 ;  /* 0x000000606161723e */ /* 0x000fe200000000ff */
[----:B------:R-:W-:Y:S01]  /*5c00*/  IMAD.WIDE.U32 R4, R186, UR6, RZ ;  /* 0x00000006ba047c25 */ /* 0x000fe2000f8e00ff */
[----:B------:R-:W-:Y:S01]  /*5c10*/  F2FP.F16.F32.PACK_AB R99, R99, R98 ;  /* 0x000000626363723e */ /* 0x000fe200000000ff */
[----:B------:R-:W-:Y:S01]  /*5c20*/  STS [R194], R83 ;  /* 0x00000053c2007388 */ /* 0x000fe20000000800 */
[----:B------:R-:W-:Y:S01]  /*5c30*/  F2FP.F16.F32.PACK_AB R88, R89, R88 ;  /* 0x000000585958723e */ /* 0x000fe200000000ff */
[----:B------:R-:W4:Y:S01]  /*5c40*/  LDC.64 R6, c[0x0][0x468] ;  /* 0x00011a00ff067b82 */ /* 0x000f220000000a00 */
        /* <DEDUP_REMOVED lines=10> */
[----:B------:R-:W-:Y:S01]  /*5cf0*/  F2FP.F16.F32.PACK_AB R48, R49, R48 ;  /* 0x000000303130723e */ /* 0x000fe200000000ff */
[----:B------:R-:W-:Y:S01]  /*5d00*/  UIMAD UR4, UR4, UR6, URZ ;  /* 0x00000006040472a4 */ /* 0x000fe2000f8e023f */
[----:B------:R-:W-:Y:S01]  /*5d10*/  F2FP.F16.F32.PACK_AB R51, R51, R50 ;  /* 0x000000323333723e */ /* 0x000fe200000000ff */
[----:B------:R-:W-:Y:S01]  /*5d20*/  STS [R195+0x2400], R78 ;  /* 0x0024004ec3007388 */ /* 0x000fe20000000800 */
[----:B------:R-:W-:-:S02]  /*5d30*/  F2FP.F16.F32.PACK_AB R40, R41, R40 ;  /* 0x000000282928723e */ /* 0x000fc400000000ff */
[----:B------:R-:W-:Y:S01]  /*5d40*/  F2FP.F16.F32.PACK_AB R42, R43, R42 ;  /* 0x0000002a2b2a723e */ /* 0x000fe200000000ff */
[----:B------:R-:W-:Y:S01]  /*5d50*/  STS [R193], R84 ;  /* 0x00000054c1007388 */ /* 0x000fe20000000800 */
[----:B------:R-:W-:Y:S02]  /*5d60*/  F2FP.F16.F32.PACK_AB R44, R45, R44 ;  /* 0x0000002c2d2c723e */ /* 0x000fe400000000ff */
[----:B------:R-:W-:Y:S01]  /*5d70*/  F2FP.F16.F32.PACK_AB R46, R47, R46 ;  /* 0x0000002e2f2e723e */ /* 0x000fe200000000ff */
[----:B------:R-:W-:Y:S01]  /*5d80*/  STS [R193+0x400], R86 ;  /* 0x00040056c1007388 */ /* 0x000fe20000000800 */
[----:B------:R-:W-:Y:S01]  /*5d90*/  IADD3 R11, R11, R0, RZ ;  /* 0x000000000b0b7210 */ /* 0x000fe20007ffe0ff */
[----:B--2---:R-:W-:Y:S01]  /*5da0*/  IMAD R0, R2, UR24, RZ ;  /* 0x0000001802007c24 */ /* 0x004fe2000f8e02ff */
[----:B------:R-:W-:Y:S01]  /*5db0*/  MOV R20, UR8 ;  /* 0x0000000800147c02 */ /* 0x000fe20008000f00 */
[----:B------:R-:W-:Y:S01]  /*5dc0*/  STS [R200], R97 ;  /* 0x00000061c8007388 */ /* 0x000fe20000000800 */
[----:B------:R-:W-:Y:S01]  /*5dd0*/  F2FP.F16.F32.PACK_AB R52, R53, R52 ;  /* 0x000000343534723e */ /* 0x000fe200000000ff */
[----:B------:R-:W-:Y:S01]  /*5de0*/  IMAD R0, R3, UR16, R0 ;  /* 0x0000001003007c24 */ /* 0x000fe2000f8e0200 */
[----:B------:R-:W-:Y:S01]  /*5df0*/  F2FP.F16.F32.PACK_AB R54, R55, R54 ;  /* 0x000000363736723e */ /* 0x000fe200000000ff */
[----:B------:R-:W-:Y:S01]  /*5e00*/  STS [R200+0x400], R99 ;  /* 0x00040063c8007388 */ /* 0x000fe20000000800 */
[----:B------:R-:W-:Y:S01]  /*5e10*/  F2FP.F16.F32.PACK_AB R65, R65, R64 ;  /* 0x000000404141723e */ /* 0x000fe200000000ff */
[----:B------:R-:W-:Y:S01]  /*5e20*/  IMAD.WIDE.U32 R20, R20, UR28, R10 ;  /* 0x0000001c14147c25 */ /* 0x000fe2000f8e000a */
[----:B------:R-:W-:Y:S01]  /*5e30*/  F2FP.F16.F32.PACK_AB R67, R67, R66 ;  /* 0x000000424343723e */ /* 0x000fe200000000ff */
[----:B------:R-:W-:Y:S01]  /*5e40*/  STS [R193+0x2000], R88 ;  /* 0x00200058c1007388 */ /* 0x000fe20000000800 */
[----:B------:R-:W-:-:S02]  /*5e50*/  IADD3 R9, R5, R8, RZ ;  /* 0x0000000805097210 */ /* 0x000fc40007ffe0ff */
[----:B------:R-:W-:Y:S01]  /*5e60*/  F2FP.F16.F32.PACK_AB R56, R57, R56 ;  /* 0x000000383938723e */ /* 0x000fe200000000ff */
[----:B------:R-:W-:Y:S01]  /*5e70*/  STS [R193+0x2400], R90 ;  /* 0x0024005ac1007388 */ /* 0x000fe20000000800 */
[----:B------:R-:W-:Y:S02]  /*5e80*/  F2FP.F16.F32.PACK_AB R58, R59, R58 ;  /* 0x0000003a3b3a723e */ /* 0x000fe400000000ff */
[----:B------:R-:W-:Y:S01]  /*5e90*/  MOV R8, R4 ;  /* 0x0000000400087202 */ /* 0x000fe20000000f00 */
[----:B------:R-:W-:Y:S01]  /*5ea0*/  STS [R200+0x2000], R93 ;  /* 0x0020005dc8007388 */ /* 0x000fe20000000800 */
[----:B------:R-:W-:Y:S01]  /*5eb0*/  F2FP.F16.F32.PACK_AB R61, R61, R60 ;  /* 0x0000003c3d3d723e */ /* 0x000fe200000000ff */
[----:B------:R-:W2:Y:S01]  /*5ec0*/  LDC.64 R4, c[0x0][0x440] ;  /* 0x00011000ff047b82 */ /* 0x000ea20000000a00 */
[----:B------:R-:W-:Y:S01]  /*5ed0*/  F2FP.F16.F32.PACK_AB R63, R63, R62 ;  /* 0x0000003e3f3f723e */ /* 0x000fe200000000ff */
[----:B------:R-:W-:Y:S01]  /*5ee0*/  STS [R200+0x2400], R95 ;  /* 0x0024005fc8007388 */ /* 0x000fe20000000800 */
[----:B------:R-:W-:-:S02]  /*5ef0*/  SHF.R.S32.HI R11, RZ, 0x1f, R188 ;  /* 0x0000001fff0b7819 */ /* 0x000fc400000114bc */
[----:B------:R-:W-:Y:S01]  /*5f00*/  MOV R10, R188 ;  /* 0x000000bc000a7202 */ /* 0x000fe20000000f00 */
[----:B------:R-:W-:Y:S01]  /*5f10*/  STS [R191+0x4000], R36 ;  /* 0x00400024bf007388 */ /* 0x000fe20000000800 */
[----:B------:R-:W-:-:S03]  /*5f20*/  MOV R39, UR6 ;  /* 0x0000000600277c02 */ /* 0x000fc60008000f00 */
[----:B------:R3:W-:Y:S01]  /*5f30*/  STS [R191+0x4400], R38 ;  /* 0x00440026bf007388 */ /* 0x0007e20000000800 */
[----:B------:R-:W-:Y:S02]  /*5f40*/  IMAD.WIDE.U32 R12, R2, UR16, R10 ;  /* 0x00000010020c7c25 */ /* 0x000fe4000f8e000a */
[----:B------:R-:W1:Y:S01]  /*5f50*/  LDC.64 R2, c[0x0][0x470] ;  /* 0x00011c00ff027b82 */ /* 0x000e620000000a00 */
[----:B------:R-:W-:Y:S02]  /*5f60*/  STS [R195+0x4000], R48 ;  /* 0x00400030c3007388 */ /* 0x000fe40000000800 */
[----:B------:R-:W-:Y:S01]  /*5f70*/  IADD3 R13, R13, R0, RZ ;  /* 0x000000000d0d7210 */ /* 0x000fe20007ffe0ff */
[C---:B----4-:R-:W-:Y:S01]  /*5f80*/  IMAD R0, R6.reuse, UR25, RZ ;  /* 0x0000001906007c24 */ /* 0x050fe2000f8e02ff */
[----:B------:R-:W-:Y:S03]  /*5f90*/  STS [R194+0x4000], R51 ;  /* 0x00400033c2007388 */ /* 0x000fe60000000800 */
[----:B------:R-:W-:Y:S01]  /*5fa0*/  IMAD R7, R7, UR17, R0 ;  /* 0x0000001107077c24 */ /* 0x000fe2000f8e0200 */
[----:B------:R4:W-:Y:S01]  /*5fb0*/  STS [R191+0x6000], R40 ;  /* 0x00600028bf007388 */ /* 0x0009e20000000800 */
[----:B------:R-:W-:-:S03]  /*5fc0*/  IMAD.WIDE.U32 R22, R6, UR17, R12 ;  /* 0x0000001106167c25 */ /* 0x000fc6000f8e000c */
[----:B------:R-:W-:Y:S01]  /*5fd0*/  STS [R191+0x6400], R42 ;  /* 0x0064002abf007388 */ /* 0x000fe20000000800 */
[C---:B--2---:R-:W-:Y:S01]  /*5fe0*/  IMAD R0, R4.reuse, UR24, RZ ;  /* 0x0000001804007c24 */ /* 0x044fe2000f8e02ff */
[----:B------:R-:W-:Y:S01]  /*5ff0*/  IADD3 R37, R23, R7, RZ ;  /* 0x0000000717257210 */ /* 0x000fe20007ffe0ff */
[----:B------:R-:W-:Y:S01]  /*6000*/  IMAD.WIDE.U32 R28, R4, UR16, R10 ;  /* 0x00000010041c7c25 */ /* 0x000fe2000f8e000a */
[----:B------:R2:W-:Y:S03]  /*6010*/  STS [R195+0x6000], R44 ;  /* 0x0060002cc3007388 */ /* 0x0005e60000000800 */
[----:B------:R-:W-:Y:S01]  /*6020*/  IMAD R5, R5, UR16, R0 ;  /* 0x0000001005057c24 */ /* 0x000fe2000f8e0200 */
[----:B------:R2:W-:Y:S01]  /*6030*/  STS [R195+0x6400], R46 ;  /* 0x0064002ec3007388 */ /* 0x0005e20000000800 */
[----:B------:R-:W-:Y:S01]  /*6040*/  IADD3 R0, P0, R22, R20, RZ ;  /* 0x0000001416007210 */ /* 0x000fe20007f1e0ff */
[----:B---3--:R-:W-:Y:S01]  /*6050*/  IMAD.WIDE.U32 R38, R39, UR28, R8 ;  /* 0x0000001c27267c25 */ /* 0x008fe2000f8e0008 */
[----:B------:R-:W-:Y:S01]  /*6060*/  UIMAD UR28, UR28, UR7, UR4 ;  /* 0x000000071c1c72a4 */ /* 0x000fe2000f8e0204 */
[----:B------:R-:W-:Y:S01]  /*6070*/  STS [R193+0x4000], R52 ;  /* 0x00400034c1007388 */ /* 0x000fe20000000800 */
[----:B------:R-:W-:Y:S01]  /*6080*/  IADD3 R29, R29, R5, RZ ;  /* 0x000000051d1d7210 */ /* 0x000fe20007ffe0ff */
[----:B-1----:R-:W-:Y:S01]  /*6090*/  IMAD R20, R2, UR25, RZ ;  /* 0x0000001902147c24 */ /* 0x002fe2000f8e02ff */
[----:B------:R-:W-:Y:S01]  /*60a0*/  IADD3.X R37, R37, UR10, R21, P0, !PT ;  /* 0x0000000a25257c10 */ /* 0x000fe200087fe415 */
[----:B------:R-:W-:Y:S01]  /*60b0*/  STS [R193+0x4400], R54 ;  /* 0x00440036c1007388 */ /* 0x000fe20000000800 */
[----:B------:R-:W-:Y:S01]  /*60c0*/  ULDC.64 UR10, c[0x0][0x3f0] ;  /* 0x0000fc00000a7ab9 */ /* 0x000fe20000000a00 */
[----:B------:R-:W-:Y:S01]  /*60d0*/  IMAD R3, R3, UR17, R20 ;  /* 0x0000001103037c24 */ /* 0x000fe2000f8e0214 */
[----:B------:R-:W-:Y:S01]  /*60e0*/  LEA R36, P1, R0, UR10, 0x1 ;  /* 0x0000000a00247c11 */ /* 0x000fe2000f8208ff */
[----:B------:R-:W-:Y:S01]  /*60f0*/  STS [R200+0x4000], R65 ;  /* 0x00400041c8007388 */ /* 0x000fe20000000800 */
[----:B----4-:R-:W-:Y:S01]  /*6100*/  IMAD.WIDE.U32 R40, R2, UR17, R28 ;  /* 0x0000001102287c25 */ /* 0x010fe2000f8e001c */
[----:B------:R-:W-:Y:S01]  /*6110*/  USHF.L.U32 UR4, UR8, 0x6, URZ ;  /* 0x0000000608047899 */ /* 0x000fe2000800063f */
[----:B------:R-:W-:Y:S01]  /*6120*/  LEA.HI.X R37, R0, UR11, R37, 0x1, P1 ;  /* 0x0000000b00257c11 */ /* 0x000fe200088f0c25 */
[----:B------:R-:W-:Y:S01]  /*6130*/  STS [R200+0x4400], R67 ;  /* 0x00440043c8007388 */ /* 0x000fe20000000800 */
[----:B------:R-:W-:Y:S01]  /*6140*/  USHF.L.U64.HI UR10, UR8, 0x6, UR9 ;  /* 0x00000006080a7899 */ /* 0x000fe20008010209 */
[----:B------:R-:W-:Y:S01]  /*6150*/  IADD3 R3, R41, R3, RZ ;  /* 0x0000000329037210 */ /* 0x000fe20007ffe0ff */
[----:B------:R-:W-:Y:S01]  /*6160*/  USHF.L.U32 UR11, UR6, 0x6, URZ ;  /* 0x00000006060b7899 */ /* 0x000fe2000800063f */
[----:B------:R-:W-:Y:S01]  /*6170*/  STS [R193+0x6000], R56 ;  /* 0x00600038c1007388 */ /* 0x000fe20000000800 */
[----:B------:R-:W-:Y:S01]  /*6180*/  IADD3 R2, P0, R40, R38, RZ ;  /* 0x0000002628027210 */ /* 0x000fe20007f1e0ff */
[----:B------:R-:W-:Y:S01]  /*6190*/  ULDC.64 UR8, c[0x0][0x3f8] ;  /* 0x0000fe0000087ab9 */ /* 0x000fe20000000a00 */
[----:B------:R-:W-:Y:S01]  /*61a0*/  IADD3 R40, P1, R36, UR4, RZ ;  /* 0x0000000424287c10 */ /* 0x000fe2000ff3e0ff */
[----:B------:R-:W-:Y:S01]  /*61b0*/  STS [R193+0x6400], R58 ;  /* 0x0064003ac1007388 */ /* 0x000fe20000000800 */
[----:B------:R-:W-:Y:S01]  /*61c0*/  IADD3.X R3, R3, UR28, R39, P0, !PT ;  /* 0x0000001c03037c10 */ /* 0x000fe200087fe427 */
[----:B------:R-:W-:Y:S01]  /*61d0*/  USHF.L.U64.HI UR6, UR6, 0x6, UR7 ;  /* 0x0000000606067899 */ /* 0x000fe20008010207 */
[----:B------:R-:W-:Y:S01]  /*61e0*/  LEA R38, P0, R2, UR8, 0x1 ;  /* 0x0000000802267c11 */ /* 0x000fe2000f8008ff */
[----:B------:R-:W-:Y:S01]  /*61f0*/  STS [R200+0x6000], R61 ;  /* 0x0060003dc8007388 */ /* 0x000fe20000000800 */
[----:B------:R-:W-:-:S02]  /*6200*/  IADD3.X R41, R37, UR10, RZ, P1, !PT ;  /* 0x0000000a25297c10 */ /* 0x000fc40008ffe4ff */
[----:B------:R-:W-:Y:S01]  /*6210*/  LEA.HI.X R39, R2, UR9, R3, 0x1, P0 ;  /* 0x0000000902277c11 */ /* 0x000fe200080f0c03 */
[----:B------:R-:W-:Y:S01]  /*6220*/  STS [R200+0x6400], R63 ;  /* 0x0064003fc8007388 */ /* 0x000fe20000000800 */
[----:B------:R-:W-:Y:S01]  /*6230*/  BAR.SYNC.DEFER_BLOCKING 0x0 ;  /* 0x0000000000007b1d */ /* 0x000fe20000010000 */
[----:B------:R-:W-:Y:S02]  /*6240*/  IADD3 R2, P0, R38, UR11, RZ ;  /* 0x0000000b26027c10 */ /* 0x000fe4000ff1e0ff */
[----:B--2---:R-:W-:Y:S02]  /*6250*/  IADD3 R44, P1, R40, UR4, RZ ;  /* 0x00000004282c7c10 */ /* 0x004fe4000ff3e0ff */
[----:B------:R-:W-:Y:S02]  /*6260*/  IADD3.X R3, R39, UR6, RZ, P0, !PT ;  /* 0x0000000627037c10 */ /* 0x000fe400087fe4ff */
[----:B------:R-:W-:Y:S02]  /*6270*/  IADD3.X R45, R41, UR10, RZ, P1, !PT ;  /* 0x0000000a292d7c10 */ /* 0x000fe40008ffe4ff */
[----:B------:R-:W-:-:S02]  /*6280*/  IADD3 R46, P0, R2, UR11, RZ ;  /* 0x0000000b022e7c10 */ /* 0x000fc4000ff1e0ff */
[----:B------:R-:W-:Y:S02]  /*6290*/  IADD3 R42, P1, R44, UR4, RZ ;  /* 0x000000042c2a7c10 */ /* 0x000fe4000ff3e0ff */
[----:B------:R-:W-:Y:S02]  /*62a0*/  IADD3.X R47, R3, UR6, RZ, P0, !PT ;  /* 0x00000006032f7c10 */ /* 0x000fe400087fe4ff */
        /* <DEDUP_REMOVED lines=19> */
.L_x_1191:
        /* <DEDUP_REMOVED lines=11> */
.L_x_1198:
[----:B------:R-:W-:Y:S05]  /*6490*/  EXIT ;  /* 0x000000000000794d */ /* 0x000fea0003800000 */
.L_x_1200:
        /* <DEDUP_REMOVED lines=14> */
.L_x_2476:


//--------------------- .text._ZN5flash44flash_bwd_dq_dk_dv_loop_seqk_parallel_kernelI23Flash_bwd_kernel_traitsILi64ELi64ELi128ELi8ELi2ELi4ELi4ELb1ELb0EN7cutlass6half_tE19Flash_kernel_traitsILi64ELi64ELi128ELi8ES3_EELb0ELb0ELb0ELb0ELb1ELb1ELb1EEEvNS_16Flash_bwd_paramsE --------------------------
	.section	.text._ZN5flash44flash_bwd_dq_dk_dv_loop_seqk_parallel_kernelI23Flash_bwd_kernel_traitsILi64ELi64ELi128ELi8ELi2ELi4ELi4ELb1ELb0EN7cutlass6half_tE19Flash_kernel_traitsILi64ELi64ELi128ELi8ES3_EELb0ELb0ELb0ELb0ELb1ELb1ELb1EEEvNS_16Flash_bwd_paramsE,"ax",@progbits
	.align	128
        .global         _ZN5flash44flash_bwd_dq_dk_dv_loop_seqk_parallel_kernelI23Flash_bwd_kernel_traitsILi64ELi64ELi128ELi8ELi2ELi4ELi4ELb1ELb0EN7cutlass6half_tE19Flash_kernel_traitsILi64ELi64ELi128ELi8ES3_EELb0ELb0ELb0ELb0ELb1ELb1ELb1EEEvNS_16Flash_bwd_paramsE
        .type           _ZN5flash44flash_bwd_dq_dk_dv_loop_seqk_parallel_kernelI23Flash_bwd_kernel_traitsILi64ELi64ELi128ELi8ELi2ELi4ELi4ELb1ELb0EN7cutlass6half_tE19Flash_kernel_traitsILi64ELi64ELi128ELi8ES3_EELb0ELb0ELb0ELb0ELb1ELb1ELb1EEEvNS_16Flash_bwd_paramsE,@function
        .size           _ZN5flash44flash_bwd_dq_dk_dv_loop_seqk_parallel_kernelI23Flash_bwd_kernel_traitsILi64ELi64ELi128ELi8ELi2ELi4ELi4ELb1ELb0EN7cutlass6half_tE19Flash_kernel_traitsILi64ELi64ELi128ELi8ES3_EELb0ELb0ELb0ELb0ELb1ELb1ELb1EEEvNS_16Flash_bwd_paramsE,(.L_x_2477 - _ZN5flash44flash_bwd_dq_dk_dv_loop_seqk_parallel_kernelI23Flash_bwd_kernel_traitsILi64ELi64ELi128ELi8ELi2ELi4ELi4ELb1ELb0EN7cutlass6half_tE19Flash_kernel_traitsILi64ELi64ELi128ELi8ES3_EELb0ELb0ELb0ELb0ELb1ELb1ELb1EEEvNS_16Flash_bwd_paramsE)
        .other          _ZN5flash44flash_bwd_dq_dk_dv_loop_seqk_parallel_kernelI23Flash_bwd_kernel_traitsILi64ELi64ELi128ELi8ELi2ELi4ELi4ELb1ELb0EN7cutlass6half_tE19Flash_kernel_traitsILi64ELi64ELi128ELi8ES3_EELb0ELb0ELb0ELb0ELb1ELb1ELb1EEEvNS_16Flash_bwd_paramsE,@"STO_CUDA_ENTRY STV_DEFAULT"
_ZN5flash44flash_bwd_dq_dk_dv_loop_seqk_parallel_kernelI23Flash_bwd_kernel_traitsILi64ELi64ELi128ELi8ELi2ELi4ELi4ELb1ELb0EN7cutlass6half_tE19Flash_kernel_traitsILi64ELi64ELi128ELi8ES3_EELb0ELb0ELb0ELb0ELb1ELb1ELb1EEEvNS_16Flash_bwd_paramsE:
.text._ZN5flash44flash_bwd_dq_dk_dv_loop_seqk_parallel_kernelI23Flash_bwd_kernel_traitsILi64ELi64ELi128ELi8ELi2ELi4ELi4ELb1ELb0EN7cutlass6half_tE19Flash_kernel_traitsILi64ELi64ELi128ELi8ES3_EELb0ELb0ELb0ELb0ELb1ELb1ELb1EEEvNS_16Flash_bwd_paramsE:
        /* <DEDUP_REMOVED lines=31> */
[CC--:B------:R-:W-:Y:S01]  /*01f0*/  LEA.HI R2, R12.reuse, R4.reuse, RZ, 0x2 ;  /* 0x000000040c027211 */ /* 0x0c0fe200078f10ff */
[----:B----4-:R-:W-:Y:S01]  /*0200*/  USHF.R.S32.HI UR28, URZ, 0x1f, UR22 ;  /* 0x0000001f3f1c7899 */ /* 0x010fe20008011416 */
[----:B------:R-:W-:-:S02]  /*0210*/  LEA.HI R0, R12, R4, RZ, 0x4 ;  /* 0x000000040c007211 */ /* 0x000fc400078f20ff */
[--C-:B------:R-:W-:Y:S02]  /*0220*/  SHF.R.S32.HI R7, RZ, 0x2, R2.reuse ;  /* 0x00000002ff077819 */ /* 0x100fe40000011402 */
[----:B------:R-:W-:Y:S02]  /*0230*/  SHF.R.S32.HI R10, RZ, 0x1f, R2 ;  /* 0x0000001fff0a7819 */ /* 0x000fe40000011402 */
[----:B------:R-:W-:Y:S01]  /*0240*/  LOP3.LUT R6, R11, 0xfffffff8, RZ, 0xc0, !PT ;  /* 0xfffffff80b067812 */ /* 0x000fe200078ec0ff */
[----:B-----5:R-:W-:Y:S01]  /*0250*/  USHF.R.S32.HI UR27, URZ, 0x1f, UR19 ;  /* 0x0000001f3f1b7899 */ /* 0x020fe20008011413 */
[----:B------:R-:W-:Y:S02]  /*0260*/  LOP3.LUT R186, R181, 0xffffffe0, RZ, 0xc0, !PT ;  /* 0xffffffe0b5ba7812 */ /* 0x000fe400078ec0ff */
[----:B------:R-:W-:Y:S01]  /*0270*/  LOP3.LUT R5, R0, 0xfffffff0, RZ, 0xc0, !PT ;  /* 0xfffffff000057812 */ /* 0x000fe200078ec0ff */
[----:B------:R-:W-:Y:S01]  /*0280*/  IMAD.IADD R6, R4, 0x1, -R6 ;  /* 0x0000000104067824 */ /* 0x000fe200078e0a06 */
[----:B------:R-:W-:Y:S01]  /*0290*/  LOP3.LUT R2, R2, 0x7ffffffc, RZ, 0xc0, !PT ;  /* 0x7ffffffc02027812 */ /* 0x000fe200078ec0ff */
[----:B------:R-:W-:Y:S01]  /*02a0*/  IMAD.IADD R186, R4, 0x1, -R186 ;  /* 0x0000000104ba7824 */ /* 0x000fe200078e0aba */
[-C--:B------:R-:W-:Y:S01]  /*02b0*/  LEA.HI R9, R12, R4.reuse, RZ, 0x6 ;  /* 0x000000040c097211 */ /* 0x080fe200078f30ff */
[----:B------:R-:W-:Y:S01]  /*02c0*/  IMAD.IADD R5, R4, 0x1, -R5 ;  /* 0x0000000104057824 */ /* 0x000fe200078e0a05 */
[----:B------:R-:W-:Y:S01]  /*02d0*/  LEA.HI R12, R12, R4, RZ, 0x7 ;  /* 0x000000040c0c7211 */ /* 0x000fe200078f38ff */
[----:B------:R-:W-:Y:S01]  /*02e0*/  IMAD.IADD R4, R4, 0x1, -R2 ;  /* 0x0000000104047824 */ /* 0x000fe200078e0a02 */
[----:B------:R-:W-:Y:S01]  /*02f0*/  LEA.HI R10, R10, R7, RZ, 0x3 ;  /* 0x000000070a0a7211 */ /* 0x000fe200078f18ff */
[----:B-1----:R-:W-:Y:S01]  /*0300*/  USHF.R.S32.HI UR26, URZ, 0x1f, UR18 ;  /* 0x0000001f3f1a7899 */ /* 0x002fe20008011412 */
[----:B------:R-:W-:Y:S01]  /*0310*/  SHF.R.S32.HI R3, RZ, 0x3, R11 ;  /* 0x00000003ff037819 */ /* 0x000fe2000001140b */
[----:B------:R-:W-:Y:S01]  /*0320*/  IMAD.SHL.U32 R4, R4, 0x2, RZ ;  /* 0x0000000204047824 */ /* 0x000fe200078e00ff */
[----:B------:R-:W-:-:S02]  /*0330*/  SHF.R.S32.HI R187, RZ, 0x5, R181 ;  /* 0x00000005ffbb7819 */ /* 0x000fc400000114b5 */
[----:B------:R-:W-:Y:S01]  /*0340*/  SHF.R.S32.HI R2, RZ, 0x1f, R181 ;  /* 0x0000001fff027819 */ /* 0x000fe200000114b5 */
[----:B------:R-:W-:Y:S01]  /*0350*/  IMAD.SHL.U32 R3, R3, 0x40, RZ ;  /* 0x0000004003037824 */ /* 0x000fe200078e00ff */
[----:B------:R-:W-:Y:S02]  /*0360*/  SHF.R.S32.HI R8, RZ, 0x4, R0 ;  /* 0x00000004ff087819 */ /* 0x000fe40000011400 */
[----:B------:R-:W-:Y:S02]  /*0370*/  LOP3.LUT R10, R10, 0xfffffff8, RZ, 0xc0, !PT ;  /* 0xfffffff80a0a7812 */ /* 0x000fe400078ec0ff */
[----:B------:R-:W-:Y:S02]  /*0380*/  LEA.HI R2, R2, R187, RZ, 0x2 ;  /* 0x000000bb02027211 */ /* 0x000fe400078f10ff */
[----:B------:R-:W-:Y:S01]  /*0390*/  LEA.HI R0, R0, R8, RZ, 0x1 ;  /* 0x0000000800007211 */ /* 0x000fe200078f08ff */
[----:B------:R-:W-:Y:S01]  /*03a0*/  IMAD.IADD R10, R7, 0x1, -R10 ;  /* 0x00000001070a7824 */ /* 0x000fe200078e0a0a */
[----:B------:R-:W-:Y:S01]  /*03b0*/  LOP3.LUT R2, R2, 0xfffffffc, RZ, 0xc0, !PT ;  /* 0xfffffffc02027812 */ /* 0x000fe200078ec0ff */
[----:B------:R-:W-:Y:S01]  /*03c0*/  IMAD.SHL.U32 R7, R6, 0x8, RZ ;  /* 0x0000000806077824 */ /* 0x000fe200078e00ff */
[----:B------:R-:W-:-:S02]  /*03d0*/  LOP3.LUT R0, R0, 0xfffffffe, RZ, 0xc0, !PT ;  /* 0xfffffffe00007812 */ /* 0x000fc400078ec0ff */
[----:B------:R-:W-:Y:S01]  /*03e0*/  LOP3.LUT R3, R3, 0x1c0, RZ, 0xc0, !PT ;  /* 0x000001c003037812 */ /* 0x000fe200078ec0ff */
[----:B------:R-:W-:Y:S01]  /*03f0*/  IMAD.IADD R2, R187, 0x1, -R2 ;  /* 0x00000001bb027824 */ /* 0x000fe200078e0a02 */
[----:B------:R-:W-:Y:S01]  /*0400*/  LOP3.LUT P4, RZ, R6, 0x2, RZ, 0xc0, !PT ;  /* 0x0000000206ff7812 */ /* 0x000fe2000788c0ff */
[----:B------:R-:W-:Y:S01]  /*0410*/  IMAD.IADD R0, R8, 0x1, -R0 ;  /* 0x0000000108007824 */ /* 0x000fe200078e0a00 */
[C---:B------:R-:W-:Y:S01]  /*0420*/  LOP3.LUT P3, RZ, R6.reuse, 0x4, RZ, 0xc0, !PT ;  /* 0x0000000406ff7812 */ /* 0x040fe2000786c0ff */
[----:B------:R-:W-:Y:S01]  /*0430*/  IMAD.SHL.U32 R6, R6, 0x40, RZ ;  /* 0x0000004006067824 */ /* 0x000fe200078e00ff */
[----:B------:R-:W-:Y:S01]  /*0440*/  LOP3.LUT R7, R3, 0x38, R7, 0xf8, !PT ;  /* 0x0000003803077812 */ /* 0x000fe200078ef807 */
[----:B------:R-:W-:Y:S01]  /*0450*/  IMAD.SHL.U32 R178, R2, 0x10, RZ ;  /* 0x0000001002b27824 */ /* 0x000fe200078e00ff */
[----:B------:R-:W-:Y:S01]  /*0460*/  SHF.R.U32.HI R188, RZ, 0x3, R3 ;  /* 0x00000003ffbc7819 */ /* 0x000fe20000011603 */
[----:B------:R-:W-:Y:S01]  /*0470*/  IMAD.SHL.U32 R180, R0, 0x10, RZ ;  /* 0x0000001000b47824 */ /* 0x000fe200078e00ff */
[----:B------:R-:W-:-:S02]  /*0480*/  SHF.R.S32.HI R3, RZ, 0x1f, R5 ;  /* 0x0000001fff037819 */ /* 0x000fc40000011405 */
[----:B------:R-:W-:Y:S02]  /*0490*/  LOP3.LUT R8, R10, 0x1, RZ, 0xc0, !PT ;  /* 0x000000010a087812 */ /* 0x000fe400078ec0ff */
[----:B------:R-:W-:Y:S02]  /*04a0*/  LOP3.LUT R6, R6, 0x1c0, RZ, 0xc0, !PT ;  /* 0x000001c006067812 */ /* 0x000fe400078ec0ff */
[----:B------:R-:W-:Y:S02]  /*04b0*/  LEA.HI R3, R3, R5, RZ, 0x3 ;  /* 0x0000000503037211 */ /* 0x000fe400078f18ff */
[----:B------:R-:W-:Y:S02]  /*04c0*/  ISETP.NE.U32.AND P0, PT, R8, 0x1, PT ;  /* 0x000000010800780c */ /* 0x000fe40003f05070 */
[----:B------:R-:W-:Y:S02]  /*04d0*/  LOP3.LUT R173, R6, 0x8, R11, 0xf8, !PT ;  /* 0x0000000806ad7812 */ /* 0x000fe400078ef80b */
[----:B------:R-:W-:-:S02]  /*04e0*/  LOP3.LUT R182, R3, 0xfffffff8, RZ, 0xc0, !PT ;  /* 0xfffffff803b67812 */ /* 0x000fc400078ec0ff */
[----:B------:R-:W-:Y:S02]  /*04f0*/  LOP3.LUT R178, R6, 0x30, R178, 0xf8, !PT ;  /* 0x0000003006b27812 */ /* 0x000fe400078ef8b2 */
[----:B------:R-:W-:Y:S01]  /*0500*/  SHF.R.S32.HI R8, RZ, 0x7, R12 ;  /* 0x00000007ff087819 */ /* 0x000fe2000001140c */
[----:B------:R-:W-:Y:S01]  /*0510*/  IMAD.IADD R182, R5, 0x1, -R182 ;  /* 0x0000000105b67824 */ /* 0x000fe200078e0ab6 */
[----:B------:R-:W-:Y:S02]  /*0520*/  LEA.HI R181, R181, R187, RZ, 0x1 ;  /* 0x000000bbb5b57211 */ /* 0x000fe400078f08ff */
[----:B------:R-:W-:Y:S01]  /*0530*/  SHF.R.S32.HI R185, RZ, 0x1f, R186 ;  /* 0x0000001fffb97819 */ /* 0x000fe200000114ba */
[----:B------:R-:W-:Y:S01]  /*0540*/  IMAD.SHL.U32 R189, R8, 0x8, RZ ;  /* 0x0000000808bd7824 */ /* 0x000fe200078e00ff */
[----:B------:R-:W-:Y:S01]  /*0550*/  LOP3.LUT R188, R7, R188, RZ, 0x3c, !PT ;  /* 0x000000bc07bc7212 */ /* 0x000fe200078e3cff */
[----:B------:R-:W-:Y:S01]  /*0560*/  IMAD.SHL.U32 R7, R0, 0x200, RZ ;  /* 0x0000020000077824 */ /* 0x000fe200078e00ff */
[----:B------:R-:W-:Y:S01]  /*0570*/  SHF.R.S32.HI R9, RZ, 0x6, R9 ;  /* 0x00000006ff097819 */ /* 0x000fe20000011409 */
[----:B------:R-:W-:Y:S01]  /*0580*/  IMAD R190, R8, 0x1000, R4 ;  /* 0x0000100008be7824 */ /* 0x000fe200078e0204 */
[----:B------:R-:W-:Y:S01]  /*0590*/  SHF.R.U32.HI R6, RZ, 0x3, R6 ;  /* 0x00000003ff067819 */ /* 0x000fe20000011606 */
[----:B------:R-:W-:Y:S01]  /*05a0*/  IMAD R4, R2, 0x400, R4 ;  /* 0x0000040002047824 */ /* 0x000fe200078e0204 */
[C---:B------:R-:W-:Y:S01]  /*05b0*/  R2P PR, R10.reuse, 0x6 ;  /* 0x000000060a007804 */ /* 0x040fe20000000000 */
[----:B------:R-:W-:Y:S01]  /*05c0*/  IMAD.SHL.U32 R10, R10, 0x40, RZ ;  /* 0x000000400a0a7824 */ /* 0x000fe200078e00ff */
[----:B------:R-:W-:Y:S01]  /*05d0*/  LOP3.LUT R181, R181, 0xfffffffe, RZ, 0xc0, !PT ;  /* 0xfffffffeb5b57812 */ /* 0x000fe200078ec0ff */
[----:B------:R-:W-:Y:S01]  /*05e0*/  IMAD R5, R9, 0x800, R7 ;  /* 0x0000080009057824 */ /* 0x000fe200078e0207 */
[----:B------:R-:W-:Y:S01]  /*05f0*/  LEA.HI R185, R185, R186, RZ, 0x2 ;  /* 0x000000bab9b97211 */ /* 0x000fe200078f10ff */
[----:B------:R-:W-:Y:S01]  /*0600*/  IMAD R188, R9, 0x200, R188 ;  /* 0x0000020009bc7824 */ /* 0x000fe200078e02bc */
[----:B------:R-:W-:Y:S01]  /*0610*/  LOP3.LUT R173, R173, R6, RZ, 0x3c, !PT ;  /* 0x00000006adad7212 */ /* 0x000fe200078e3cff */
[----:B------:R-:W-:Y:S01]  /*0620*/  IMAD.SHL.U32 R9, R9, 0x20, RZ ;  /* 0x0000002009097824 */ /* 0x000fe200078e00ff */
[----:B------:R-:W-:Y:S01]  /*0630*/  LOP3.LUT R10, R10, 0x1c0, RZ, 0xc0, !PT ;  /* 0x000001c00a0a7812 */ /* 0x000fe200078ec0ff */
[----:B------:R-:W-:Y:S01]  /*0640*/  IMAD.IADD R181, R187, 0x1, -R181 ;  /* 0x00000001bbb57824 */ /* 0x000fe200078e0ab5 */
[----:B------:R-:W-:Y:S01]  /*0650*/  SHF.R.S32.HI R185, RZ, 0x2, R185 ;  /* 0x00000002ffb97819 */ /* 0x000fe200000114b9 */
[----:B------:R-:W-:Y:S01]  /*0660*/  IMAD.IADD R173, R5, 0x1, R173 ;  /* 0x0000000105ad7824 */ /* 0x000fe200078e02ad */
[----:B------:R-:W-:Y:S01]  /*0670*/  LOP3.LUT R189, R189, 0x8, RZ, 0xc0, !PT ;  /* 0x00000008bdbd7812 */ /* 0x000fe200078ec0ff */
[C---:B------:R-:W-:Y:S01]  /*0680*/  IMAD R190, R181.reuse, 0x400, R190 ;  /* 0x00000400b5be7824 */ /* 0x040fe200078e02be */
[----:B------:R-:W-:Y:S01]  /*0690*/  SHF.R.U32.HI R5, RZ, 0x3, R10 ;  /* 0x00000003ff057819 */ /* 0x000fe2000001160a */
[----:B------:R-:W-:Y:S01]  /*06a0*/  IMAD R185, R181, 0x10, R185 ;  /* 0x00000010b5b97824 */ /* 0x000fe200078e02b9 */
[----:B------:R-:W-:-:S02]  /*06b0*/  LOP3.LUT R9, R10, 0x20, R9, 0xf8, !PT ;  /* 0x000000200a097812 */ /* 0x000fc400078ef809 */
[----:B------:R-:W-:Y:S01]  /*06c0*/  LOP3.LUT R180, R189, 0x10, R180, 0xf8, !PT ;  /* 0x00000010bdb47812 */ /* 0x000fe200078ef8b4 */
[----:B------:R-:W-:Y:S01]  /*06d0*/  VIADD R184, R185, 0xffffffc0 ;  /* 0xffffffc0b9b87836 */ /* 0x000fe20000000000 */
[----:B------:R-:W-:Y:S02]  /*06e0*/  LOP3.LUT R189, R5, R10, R189, 0x1e, !PT ;  /* 0x0000000a05bd7212 */ /* 0x000fe400078e1ebd */
[----:B------:R-:W-:Y:S02]  /*06f0*/  LOP3.LUT R5, R9, R5, RZ, 0x3c, !PT ;  /* 0x0000000509057212 */ /* 0x000fe400078e3cff */
[----:B------:R-:W-:Y:S01]  /*0700*/  LEA R173, R173, UR5, 0x1 ;  /* 0x00000005adad7c11 */ /* 0x000fe2000f8e08ff */
[----:B------:R-:W-:Y:S01]  /*0710*/  IMAD.IADD R189, R4, 0x1, R189 ;  /* 0x0000000104bd7824 */ /* 0x000fe200078e02bd */
[----:B------:R-:W-:Y:S01]  /*0720*/  LOP3.LUT R178, R178, 0x8, R11, 0xf8, !PT ;  /* 0x00000008b2b27812 */ /* 0x000fe200078ef80b */
[----:B------:R-:W-:Y:S01]  /*0730*/  IMAD.IADD R190, R5, 0x1, R190 ;  /* 0x0000000105be7824 */ /* 0x000fe200078e02be */
[----:B------:R-:W-:Y:S01]  /*0740*/  SHF.R.S32.HI R5, RZ, 0x1f, R184 ;  /* 0x0000001fff057819 */ /* 0x000fe200000114b8 */
[----:B------:R-:W-:Y:S01]  /*0750*/  IMAD.SHL.U32 R4, R182, 0x40, RZ ;  /* 0x00000040b6047824 */ /* 0x000fe200078e00ff */
[----:B------:R-:W-:-:S02]  /*0760*/  LEA R189, R189, UR6, 0x1 ;  /* 0x00000006bdbd7c11 */ /* 0x000fc4000f8e08ff */
[----:B------:R-:W-:Y:S01]  /*0770*/  SHF.L.U64.HI R184, R184, 0x2, R5 ;  /* 0x00000002b8b87819 */ /* 0x000fe20000010205 */
[----:B------:R-:W-:Y:S01]  /*0780*/  IMAD.SHL.U32 R5, R0, 0x8, RZ ;  /* 0x0000000800057824 */ /* 0x000fe200078e00ff */
[----:B------:R-:W-:Y:S01]  /*0790*/  LOP3.LUT R4, R4, 0x1c0, RZ, 0xc0, !PT ;  /* 0x000001c004047812 */ /* 0x000fe200078ec0ff */
[----:B------:R-:W-:Y:S01]  /*07a0*/  IMAD.SHL.U32 R0, R3, 0x40, RZ ;  /* 0x0000004003007824 */ /* 0x000fe200078e00ff */
[----:B------:R-:W-:Y:S01]  /*07b0*/  LEA R190, R190, UR5, 0x1 ;  /* 0x00000005bebe7c11 */ /* 0x000fe2000f8e08ff */
[C---:B------:R-:W-:Y:S01]  /*07c0*/  VIADD R191, R189.reuse, 0x40 ;  /* 0x00000040bdbf7836 */ /* 0x040fe20000000000 */
[--C-:B------:R-:W-:Y:S01]  /*07d0*/  SHF.R.U32.HI R179, RZ, 0x3, R4.reuse ;  /* 0x00000003ffb37819 */ /* 0x100fe20000011604 */
[C---:B------:R-:W-:Y:S01]  /*07e0*/  @P2 VIADD R191, R189.reuse, 0xffffffc0 ;  /* 0xffffffc0bdbf2836 */ /* 0x040fe20000000000 */
[----:B------:R-:W-:Y:S01]  /*07f0*/  LOP3.LUT R3, R4, 0x8, R5, 0xf8, !PT ;  /* 0x0000000804037812 */ /* 0x000fe200078ef805 */
[C---:B------:R-:W-:Y:S01]  /*0800*/  VIADD R192, R189.reuse, 0x420 ;  /* 0x00000420bdc07836 */ /* 0x040fe20000000000 */
[----:B------:R-:W-:Y:S01]  /*0810*/  LOP3.LUT R0, R0, 0xfffffe00, RZ, 0xc0, !PT ;  /* 0xfffffe0000007812 */ /* 0x000fe200078ec0ff */
[----:B------:R-:W-:Y:S01]  /*0820*/  @P1 VIADD R192, R189, 0x3e0 ;  /* 0x000003e0bdc01836 */ /* 0x000fe20000000000 */
[----:B------:R-:W-:-:S02]  /*0830*/  LOP3.LUT R180, R179, R180, R4, 0x1e, !PT ;  /* 0x000000b4b3b47212 */ /* 0x000fc400078e1e04 */
[----:B------:R-:W-:Y:S01]  /*0840*/  LOP3.LUT R179, R3, R179, RZ, 0x3c, !PT ;  /* 0x000000b303b37212 */ /* 0x000fe200078e3cff */
[--C-:B------:R-:W-:Y:S01]  /*0850*/  IMAD R181, R181, 0x400, R0.reuse ;  /* 0x00000400b5b57824 */ /* 0x100fe200078e0200 */
[----:B------:R-:W-:Y:S01]  /*0860*/  SEL R205, R205, 0x10, !P0 ;  /* 0x00000010cdcd7807 */ /* 0x000fe20004000000 */
[----:B------:R-:W-:Y:S01]  /*0870*/  IMAD R2, R2, 0x400, R0 ;  /* 0x0000040002027824 */ /* 0x000fe200078e0200 */
[----:B------:R-:W-:Y:S01]  /*0880*/  LOP3.LUT R178, R7, R178, R6, 0xf6, !PT ;  /* 0x000000b207b27212 */ /* 0x000fe200078ef606 */
[----:B------:R-:W-:Y:S01]  /*0890*/  IMAD.MOV.U32 R3, RZ, RZ, 0x40 ;  /* 0x00000040ff037424 */ /* 0x000fe200078e00ff */
[----:B------:R-:W-:Y:S01]  /*08a0*/  LOP3.LUT R180, R180, R0, RZ, 0xfc, !PT ;  /* 0x00000000b4b47212 */ /* 0x000fe200078efcff */
[----:B------:R-:W-:Y:S01]  /*08b0*/  IMAD.IADD R181, R181, 0x1, R179 ;  /* 0x00000001b5b57824 */ /* 0x000fe200078e02b3 */
[----:B------:R-:W-:Y:S01]  /*08c0*/  LEA R178, R178, UR5, 0x1 ;  /* 0x00000005b2b27c11 */ /* 0x000fe2000f8e08ff */
[----:B------:R-:W-:Y:S01]  /*08d0*/  IMAD.IADD R179, R179, 0x1, R2 ;  /* 0x00000001b3b37824 */ /* 0x000fe200078e0202 */
[----:B------:R-:W-:Y:S01]  /*08e0*/  SEL R2, R199, 0xffffffe0, !P4 ;  /* 0xffffffe0c7027807 */ /* 0x000fe20006000000 */
[----:B------:R-:W-:Y:S01]  /*08f0*/  IMAD.IADD R195, R190, 0x1, R205 ;  /* 0x00000001bec37824 */ /* 0x000fe200078e02cd */
[----:B------:R-:W-:-:S02]  /*0900*/  SEL R3, R3, 0xffffffc0, !P3 ;  /* 0xffffffc003037807 */ /* 0x000fc40005800000 */
[----:B------:R-:W-:Y:S01]  /*0910*/  SEL R199, R199, 0xffffffe0, !P1 ;  /* 0xffffffe0c7c77807 */ /* 0x000fe20004800000 */
[--C-:B------:R-:W-:Y:S01]  /*0920*/  IMAD.IADD R172, R2, 0x1, R173.reuse ;  /* 0x0000000102ac7824 */ /* 0x100fe200078e02ad */
[----:B------:R-:W-:Y:S01]  /*0930*/  LEA R179, R179, UR4, 0x1 ;  /* 0x00000004b3b37c11 */ /* 0x000fe2000f8e08ff */
[----:B------:R-:W-:Y:S02]  /*0940*/  IMAD.IADD R3, R3, 0x1, R173 ;  /* 0x0000000103037824 */ /* 0x000fe400078e02ad */
[----:B------:R-:W-:Y:S02]  /*0950*/  IMAD.IADD R194, R190, 0x1, R199 ;  /* 0x00000001bec27824 */ /* 0x000fe400078e02c7 */
[----:B------:R-:W-:Y:S02]  /*0960*/  IMAD.IADD R193, R199, 0x1, R189 ;  /* 0x00000001c7c17824 */ /* 0x000fe400078e02bd */
[----:B------:R-:W-:Y:S02]  /*0970*/  IMAD.IADD R2, R2, 0x1, R3 ;  /* 0x0000000102027824 */ /* 0x000fe400078e0203 */
[----:B------:R-:W-:-:S02]  /*0980*/  IMAD.IADD R205, R205, 0x1, R194 ;  /* 0x00000001cdcd7824 */ /* 0x000fc400078e02c2 */
[----:B------:R-:W-:-:S07]  /*0990*/  IMAD.IADD R199, R199, 0x1, R191 ;  /* 0x00000001c7c77824 */ /* 0x000fce00078e02bf */
.L_x_1209:
        /* <DEDUP_REMOVED lines=8> */
[----:B-1----:R-:W-:-:S07]  /*0a20*/  @P0 IMAD.WIDE R8, R6, 0x4, R8 ;  /* 0x0000000406080825 */ /* 0x002fce00078e0208 */
[----:B------:R-:W1:Y:S01]  /*0a30*/  @!P1 LDC.64 R6, c[0x0][0x318] ;  /* 0x0000c600ff069b82 */ /* 0x000e620000000a00 */
[----:B------:R-:W3:Y:S01]  /*0a40*/  @P0 LDG.E R8, desc[UR24][R8.64] ;  /* 0x0000001808080981 */ /* 0x000ee2000c1e1900 */
[----:B--2---:R-:W-:-:S05]  /*0a50*/  @P1 IMAD.WIDE R4, R0, 0x4, R4 ;  /* 0x0000000400041825 */ /* 0x004fca00078e0204 */
[----:B------:R-:W2:Y:S01]  /*0a60*/  @P1 LDG.E R0, desc[UR24][R4.64] ;  /* 0x0000001804001981 */ /* 0x000ea2000c1e1900 */
[----:B------:R-:W-:Y:S01]  /*0a70*/  UMOV UR10, URZ ;  /* 0x0000003f000a7c82 */ /* 0x000fe20008000000 */
[----:B------:R-:W-:Y:S01]  /*0a80*/  USHF.L.U32 UR4, UR23, 0x7, URZ ;  /* 0x0000000717047899 */ /* 0x000fe2000800063f */
[----:B------:R-:W4:Y:S01]  /*0a90*/  @!P1 LDC.64 R4, c[0x0][0x2c8] ;  /* 0x0000b200ff049b82 */ /* 0x000f220000000a00 */
[----:B---3--:R-:W-:Y:S02]  /*0aa0*/  @P0 R2UR UR10, R8 ;  /* 0x00000000080a02ca */ /* 0x008fe400000e0000 */
[----:B-1----:R-:W-:-:S04]  /*0ab0*/  @!P1 ISETP.NE.U32.AND P0, PT, R6, RZ, PT ;  /* 0x000000ff0600920c */ /* 0x002fc80003f05070 */
[----:B------:R-:W-:-:S04]  /*0ac0*/  @!P1 ISETP.NE.AND.EX P0, PT, R7, RZ, PT, P0 ;  /* 0x000000ff0700920c */ /* 0x000fc80003f05300 */
[----:B----4-:R-:W-:-:S03]  /*0ad0*/  @!P1 SEL R5, R5, RZ, P0 ;  /* 0x000000ff05059207 */ /* 0x010fc60000000000 */
        /* <DEDUP_REMOVED lines=44> */
[----:B------:R-:W-:-:S06]  /*0da0*/  IMAD.HI.U32 R5, R9, R5, R8 ;  /* 0x0000000509057227 */ /* 0x000fcc00078e0008 */
[----:B------:R-:W-:-:S04]  /*0db0*/  IMAD.HI.U32 R16, R5, R4, RZ ;  /* 0x0000000405107227 */ /* 0x000fc800078e00ff */
[----:B------:R-:W-:-:S04]  /*0dc0*/  IMAD.MOV R8, RZ, RZ, -R16 ;  /* 0x000000ffff087224 */ /* 0x000fc800078e0a10 */
[C---:B------:R-:W-:Y:S02]  /*0dd0*/  IMAD R8, R7.reuse, R8, R4 ;  /* 0x0000000807087224 */ /* 0x040fe400078e0204 */
[----:B------:R-:W3:Y:S03]  /*0de0*/  LDC.64 R4, c[0x0][0x488] ;  /* 0x00012200ff047b82 */ /* 0x000ee60000000a00 */
[----:B------:R-:W-:-:S13]  /*0df0*/  ISETP.GT.U32.AND P2, PT, R7, R8, PT ;  /* 0x000000080700720c */ /* 0x000fda0003f44070 */
[----:B------:R-:W-:Y:S01]  /*0e00*/  @!P2 IADD3 R8, R8, -R7, RZ ;  /* 0x800000070808a210 */ /* 0x000fe20007ffe0ff */
[----:B------:R-:W-:-:S03]  /*0e10*/  @!P2 VIADD R16, R16, 0x1 ;  /* 0x000000011010a836 */ /* 0x000fc60000000000 */
[----:B------:R-:W-:Y:S02]  /*0e20*/  ISETP.GE.U32.AND P3, PT, R8, R7, PT ;  /* 0x000000070800720c */ /* 0x000fe40003f66070 */
[----:B------:R-:W-:Y:S01]  /*0e30*/  LOP3.LUT R7, R0, UR22, RZ, 0x3c, !PT ;  /* 0x0000001600077c12 */ /* 0x000fe2000f8e3cff */
[----:B---3--:R-:W-:-:S03]  /*0e40*/  IMAD.WIDE.U32 R14, R6, R4, RZ ;  /* 0x00000004060e7225 */ /* 0x008fc600078e00ff */
        /* <DEDUP_REMOVED lines=19> */
.L_x_1202:
[----:B------:R-:W-:Y:S01]  /*0f80*/  UIMAD UR38, UR20, UR32, UR22 ;  /* 0x00000020142672a4 */ /* 0x000fe2000f8e0216 */
[----:B------:R-:W-:-:S03]  /*0f90*/  ULDC UR30, c[0x0][0x2d4] ;  /* 0x0000b500001e7ab9 */ /* 0x000fc60000000800 */
[----:B------:R-:W-:-:S12]  /*0fa0*/  UIMAD UR38, UR38, UR30, URZ ;  /* 0x0000001e262672a4 */ /* 0x000fd8000f8e023f */
.L_x_1203:
[----:B------:R-:W1:Y:S01]  /*0fb0*/  S2R R4, SR_TID.X ;  /* 0x0000000000047919 */ /* 0x000e620000002100 */
[----:B------:R-:W2:Y:S01]  /*0fc0*/  LDC.64 R8, c[0x0][0x240] ;  /* 0x00009000ff087b82 */ /* 0x000ea20000000a00 */
[----:B------:R-:W-:Y:S01]  /*0fd0*/  ULDC.64 UR8, c[0x0][0x250] ;  /* 0x0000940000087ab9 */ /* 0x000fe20000000a00 */
[----:B------:R-:W-:Y:S01]  /*0fe0*/  ULDC.64 UR6, c[0x0][0x248] ;  /* 0x0000920000067ab9 */ /* 0x000fe20000000a00 */
[----:B------:R-:W-:Y:S01]  /*0ff0*/  UIADD3 UR4, UP0, UR4, UR10, URZ ;  /* 0x0000000a04047290 */ /* 0x000fe2000ff1e03f */
[----:B------:R-:W-:Y:S01]  /*1000*/  SHF.R.S32.HI R197, RZ, 0x1f, R185 ;  /* 0x0000001fffc57819 */ /* 0x000fe200000114b9 */
[----:B------:R-:W-:Y:S01]  /*1010*/  ULDC.64 UR12, c[0x0][0x428] ;  /* 0x00010a00000c7ab9 */ /* 0x000fe20000000a00 */
[----:B------:R-:W-:Y:S01]  /*1020*/  ULDC.64 UR10, c[0x0][0x258] ;  /* 0x00009600000a7ab9 */ /* 0x000fe20000000a00 */
[----:B------:R-:W-:Y:S01]  /*1030*/  UIMAD UR48, UR28, UR12, URZ ;  /* 0x0000000c1c3072a4 */ /* 0x000fe2000f8e023f */
[----:B------:R-:W3:Y:S01]  /*1040*/  LDC.64 R10, c[0x0][0x418] ;  /* 0x00010600ff0a7b82 */ /* 0x000ee20000000a00 */
[----:B------:R-:W-:Y:S01]  /*1050*/  UIMAD UR47, UR28, UR10, URZ ;  /* 0x0000000a1c2f72a4 */ /* 0x000fe2000f8e023f */
[----:B------:R-:W-:Y:S01]  /*1060*/  IMAD.U32 R25, RZ, RZ, UR10 ;  /* 0x0000000aff197e24 */ /* 0x000fe2000f8e00ff */
[----:B------:R-:W-:-:S02]  /*1070*/  UIADD3.X UR44, UR49, UR44, URZ, UP0, !UPT ;  /* 0x0000002c312c7290 */ /* 0x000fc400087fe43f */
[----:B------:R-:W-:Y:S02]  /*1080*/  UIMAD UR47, UR22, UR11, UR47 ;  /* 0x0000000b162f72a4 */ /* 0x000fe4000f8e022f */
[----:B------:R-:W-:Y:S01]  /*1090*/  UIMAD UR48, UR22, UR13, UR48 ;  /* 0x0000000d163072a4 */ /* 0x000fe2000f8e0230 */
[----:B------:R-:W4:Y:S01]  /*10a0*/  LDC.64 R12, c[0x0][0x228] ;  /* 0x00008a00ff0c7b82 */ /* 0x000f220000000a00 */
[----:B------:R-:W-:Y:S01]  /*10b0*/  ULDC.64 UR10, c[0x0][0x268] ;  /* 0x00009a00000a7ab9 */ /* 0x000fe20000000a00 */
[----:B------:R-:W-:Y:S02]  /*10c0*/  UIMAD UR49, UR44, UR8, URZ ;  /* 0x000000082c3172a4 */ /* 0x000fe4000f8e023f */
[----:B------:R-:W-:Y:S02]  /*10d0*/  ULEA.HI.SX32 UR46, UR46, 0xffffffff, 0x1a ;  /* 0xffffffff2e2e7891 */ /* 0x000fe4000f8fd23f */
[----:B------:R-:W-:Y:S02]  /*10e0*/  UIMAD UR49, UR4, UR9, UR49 ;  /* 0x00000009043172a4 */ /* 0x000fe4000f8e0231 */
[----:B------:R-:W2:Y:S01]  /*10f0*/  LDC.64 R6, c[0x0][0x420] ;  /* 0x00010800ff067b82 */ /* 0x000ea20000000a00 */
[----:B------:R-:W-:Y:S01]  /*1100*/  UIADD3 UR45, UR42, UR45, URZ ;  /* 0x0000002d2a2d7290 */ /* 0x000fe2000fffe03f */
[----:B-1----:R-:W-:Y:S01]  /*1110*/  SHF.R.S32.HI R28, RZ, 0x1f, R4 ;  /* 0x0000001fff1c7819 */ /* 0x002fe20000011404 */
[----:B---3--:R-:W-:-:S03]  /*1120*/  IMAD R17, R10, UR29, RZ ;  /* 0x0000001d0a117c24 */ /* 0x008fc6000f8e02ff */
[----:B------:R-:W-:Y:S01]  /*1130*/  LEA.HI R28, R28, R4, RZ, 0x3 ;  /* 0x000000041c1c7211 */ /* 0x000fe200078f18ff */
[----:B------:R-:W-:-:S03]  /*1140*/  IMAD R11, R11, UR20, R17 ;  /* 0x000000140b0b7c24 */ /* 0x000fc6000f8e0211 */
[----:B------:R-:W-:Y:S01]  /*1150*/  LOP3.LUT R20, R28, 0xfffffff8, RZ, 0xc0, !PT ;  /* 0xfffffff81c147812 */ /* 0x000fe200078ec0ff */
[----:B----4-:R-:W-:Y:S01]  /*1160*/  IMAD R17, R12, UR29, RZ ;  /* 0x0000001d0c117c24 */ /* 0x010fe2000f8e02ff */
[----:B------:R-:W-:-:S03]  /*1170*/  SHF.R.S32.HI R28, RZ, 0x3, R28 ;  /* 0x00000003ff1c7819 */ /* 0x000fc6000001141c */
[----:B------:R-:W-:Y:S01]  /*1180*/  IMAD.IADD R20, R4, 0x1, -R20 ;  /* 0x0000000104147824 */ /* 0x000fe200078e0a14 */
[----:B------:R-:W-:Y:S01]  /*1190*/  SHF.R.S32.HI R23, RZ, 0x1f, R28 ;  /* 0x0000001fff177819 */ /* 0x000fe2000001141c */
[----:B------:R-:W1:Y:S01]  /*11a0*/  LDC.64 R4, c[0x0][0x238] ;  /* 0x00008e00ff047b82 */ /* 0x000e620000000a00 */
[----:B------:R-:W-:Y:S01]  /*11b0*/  IADD3 R24, P0, R28, UR42, RZ ;  /* 0x0000002a1c187c10 */ /* 0x000fe2000ff1e0ff */
[----:B------:R-:W-:Y:S02]  /*11c0*/  IMAD.SHL.U32 R20, R20, 0x8, RZ ;  /* 0x0000000814147824 */ /* 0x000fe400078e00ff */
[C---:B------:R-:W-:Y:S02]  /*11d0*/  IMAD R26, R23.reuse, UR8, RZ ;  /* 0x00000008171a7c24 */ /* 0x040fe4000f8e02ff */
[C---:B------:R-:W-:Y:S01]  /*11e0*/  IMAD R18, R23.reuse, UR6, RZ ;  /* 0x0000000617127c24 */ /* 0x040fe2000f8e02ff */
[----:B------:R-:W-:Y:S01]  /*11f0*/  IADD3.X R23, R23, UR43, RZ, P0, !PT ;  /* 0x0000002b17177c10 */ /* 0x000fe200087fe4ff */
[----:B------:R-:W-:Y:S01]  /*1200*/  IMAD.WIDE.U32 R30, R28, UR8, RZ ;  /* 0x000000081c1e7c25 */ /* 0x000fe2000f8e00ff */
[----:B------:R-:W-:-:S03]  /*1210*/  SHF.R.S32.HI R21, RZ, 0x1f, R20 ;  /* 0x0000001fff157819 */ /* 0x000fc60000011414 */
[----:B--2---:R-:W-:Y:S02]  /*1220*/  IMAD R22, R23, R8, RZ ;  /* 0x0000000817167224 */ /* 0x004fe400078e02ff */
[C---:B------:R-:W-:Y:S02]  /*1230*/  IMAD R26, R28.reuse, UR9, R26 ;  /* 0x000000091c1a7c24 */ /* 0x040fe4000f8e021a */
[C---:B------:R-:W-:Y:S02]  /*1240*/  IMAD R18, R28.reuse, UR7, R18 ;  /* 0x000000071c127c24 */ /* 0x040fe4000f8e0212 */
[----:B------:R-:W-:-:S04]  /*1250*/  IMAD.WIDE.U32 R28, R28, UR6, RZ ;  /* 0x000000061c1c7c25 */ /* 0x000fc8000f8e00ff */
[C---:B------:R-:W-:Y:S02]  /*1260*/  IMAD R22, R24.reuse, R9, R22 ;  /* 0x0000000918167224 */ /* 0x040fe400078e0216 */
[----:B------:R-:W-:-:S04]  /*1270*/  IMAD.WIDE.U32 R32, R24, R8, R20 ;  /* 0x0000000818207225 */ /* 0x000fc800078e0014 */
[----:B------:R-:W-:Y:S02]  /*1280*/  IMAD.IADD R27, R31, 0x1, R26 ;  /* 0x000000011f1b7824 */ /* 0x000fe400078e021a */
[----:B------:R-:W-:Y:S02]  /*1290*/  IMAD.IADD R19, R29, 0x1, R18 ;  /* 0x000000011d137824 */ /* 0x000fe400078e0212 */
[----:B------:R-:W-:Y:S02]  /*12a0*/  IMAD.MOV.U32 R26, RZ, RZ, R30 ;  /* 0x000000ffff1a7224 */ /* 0x000fe400078e001e */
[----:B------:R-:W-:Y:S02]  /*12b0*/  IMAD.MOV.U32 R18, RZ, RZ, R28 ;  /* 0x000000ffff127224 */ /* 0x000fe400078e001c */
[----:B------:R-:W-:Y:S02]  /*12c0*/  IMAD.IADD R31, R33, 0x1, R22 ;  /* 0x00000001211f7824 */ /* 0x000fe400078e0216 */
[----:B------:R-:W-:-:S02]  /*12d0*/  IMAD.MOV.U32 R30, RZ, RZ, R32 ;  /* 0x000000ffff1e7224 */ /* 0x000fc400078e0020 */
[----:B------:R-:W-:-:S04]  /*12e0*/  IMAD.WIDE.U32 R28, R10, UR20, R20 ;  /* 0x000000140a1c7c25 */ /* 0x000fc8000f8e0014 */
[----:B------:R-:W-:Y:S02]  /*12f0*/  IMAD R13, R13, UR20, R17 ;  /* 0x000000140d0d7c24 */ /* 0x000fe4000f8e0211 */
[----:B------:R-:W-:-:S04]  /*1300*/  IMAD.WIDE.U32 R30, R12, UR20, R30 ;  /* 0x000000140c1e7c25 */ /* 0x000fc8000f8e001e */
[----:B------:R-:W-:Y:S02]  /*1310*/  IMAD.IADD R29, R29, 0x1, R11 ;  /* 0x000000011d1d7824 */ /* 0x000fe400078e020b */
[-C--:B------:R-:W-:Y:S02]  /*1320*/  IMAD R23, R23, R6.reuse, RZ ;  /* 0x0000000617177224 */ /* 0x080fe400078e02ff */
[----:B------:R-:W-:Y:S02]  /*1330*/  IMAD.IADD R31, R31, 0x1, R13 ;  /* 0x000000011f1f7824 */ /* 0x000fe400078e020d */
[----:B-1----:R-:W-:Y:S02]  /*1340*/  IMAD R12, R4, UR29, RZ ;  /* 0x0000001d040c7c24 */ /* 0x002fe4000f8e02ff */
[C---:B------:R-:W-:Y:S02]  /*1350*/  IMAD R13, R24.reuse, R7, R23 ;  /* 0x00000007180d7224 */ /* 0x040fe400078e0217 */
[----:B------:R-:W-:-:S04]  /*1360*/  IMAD.WIDE.U32 R28, R24, R6, R28 ;  /* 0x00000006181c7225 */ /* 0x000fc800078e001c */
[----:B------:R-:W-:Y:S02]  /*1370*/  IMAD R5, R5, UR20, R12 ;  /* 0x0000001405057c24 */ /* 0x000fe4000f8e020c */
[----:B------:R-:W-:Y:S02]  /*1380*/  IMAD.IADD R29, R29, 0x1, R13 ;  /* 0x000000011d1d7824 */ /* 0x000fe400078e020d */
[----:B------:R-:W-:-:S04]  /*1390*/  IMAD.WIDE.U32 R12, R4, UR20, R20 ;  /* 0x00000014040c7c25 */ /* 0x000fc8000f8e0014 */
[----:B------:R-:W-:Y:S02]  /*13a0*/  IMAD.U32 R10, RZ, RZ, UR8 ;  /* 0x00000008ff0a7e24 */ /* 0x000fe4000f8e00ff */
[----:B------:R-:W-:Y:S02]  /*13b0*/  IMAD.IADD R13, R13, 0x1, R5 ;  /* 0x000000010d0d7824 */ /* 0x000fe400078e0205 */
[----:B------:R-:W1:Y:S01]  /*13c0*/  LDC.64 R4, c[0x0][0x230] ;  /* 0x00008c00ff047b82 */ /* 0x000e620000000a00 */
[----:B------:R-:W-:-:S04]  /*13d0*/  IMAD.WIDE.U32 R10, R10, UR4, R26 ;  /* 0x000000040a0a7c25 */ /* 0x000fc8000f8e001a */
[----:B------:R-:W-:Y:S01]  /*13e0*/  IMAD.U32 R26, RZ, RZ, UR12 ;  /* 0x0000000cff1a7e24 */ /* 0x000fe2000f8e00ff */
[----:B------:R-:W-:Y:S01]  /*13f0*/  ULDC.64 UR12, c[0x0][0x210] ;  /* 0x00008400000c7ab9 */ /* 0x000fe20000000a00 */
[----:B------:R-:W-:Y:S02]  /*1400*/  IMAD R22, R15, UR10, RZ ;  /* 0x0000000a0f167c24 */ /* 0x000fe4000f8e02ff */
[----:B------:R-:W-:-:S04]  /*1410*/  IMAD.WIDE.U32 R24, R25, UR22, R30 ;  /* 0x0000001619187c25 */ /* 0x000fc8000f8e001e */
[----:B------:R-:W-:Y:S01]  /*1420*/  IMAD.WIDE.U32 R26, R26, UR22, R28 ;  /* 0x000000161a1a7c25 */ /* 0x000fe2000f8e001c */
[----:B------:R-:W-:Y:S01]  /*1430*/  LEA R212, P2, R24, UR12, 0x1 ;  /* 0x0000000c18d47c11 */ /* 0x000fe2000f8408ff */
[----:B------:R-:W-:Y:S02]  /*1440*/  USHF.L.U32 UR12, UR8, 0x6, URZ ;  /* 0x00000006080c7899 */ /* 0x000fe4000800063f */
[C---:B------:R-:W-:Y:S02]  /*1450*/  IMAD R22, R16.reuse, UR11, R22 ;  /* 0x0000000b10167c24 */ /* 0x040fe4000f8e0216 */
[----:B------:R-:W-:Y:S01]  /*1460*/  IMAD.WIDE.U32 R28, R16, UR10, R12 ;  /* 0x0000000a101c7c25 */ /* 0x000fe2000f8e000c */
[----:B------:R-:W-:Y:S02]  /*1470*/  ULDC.64 UR10, c[0x0][0x3e0] ;  /* 0x0000f800000a7ab9 */ /* 0x000fe40000000a00 */
[----:B------:R-:W-:Y:S01]  /*1480*/  LEA R210, P1, R26, UR10, 0x1 ;  /* 0x0000000a1ad27c11 */ /* 0x000fe2000f8208ff */
[----:B------:R-:W-:Y:S01]  /*1490*/  VIADD R13, R25, UR47 ;  /* 0x0000002f190d7c36 */ /* 0x000fe20008000000 */
[----:B------:R-:W-:Y:S01]  /*14a0*/  IADD3 R10, P0, R28, R10, RZ ;  /* 0x0000000a1c0a7210 */ /* 0x000fe20007f1e0ff */
[----:B------:R-:W-:Y:S01]  /*14b0*/  VIADD R17, R27, UR48 ;  /* 0x000000301b117c36 */ /* 0x000fe20008000000 */
[----:B------:R-:W-:Y:S01]  /*14c0*/  USHF.L.U64.HI UR47, UR6, 0x6, UR7 ;  /* 0x00000006062f7899 */ /* 0x000fe20008010207 */
[----:B------:R-:W-:Y:S01]  /*14d0*/  IMAD.IADD R22, R29, 0x1, R22 ;  /* 0x000000011d167824 */ /* 0x000fe200078e0216 */
[----:B------:R-:W-:Y:S01]  /*14e0*/  LEA.HI.X R213, R24, UR13, R13, 0x1, P2 ;  /* 0x0000000d18d57c11 */ /* 0x000fe200090f0c0d */
[----:B------:R-:W-:Y:S01]  /*14f0*/  IMAD.U32 R12, RZ, RZ, UR6 ;  /* 0x00000006ff0c7e24 */ /* 0x000fe2000f8e00ff */
[----:B------:R-:W-:Y:S01]  /*1500*/  LEA.HI.X R211, R26, UR11, R17, 0x1, P1 ;  /* 0x0000000b1ad37c11 */ /* 0x000fe200088f0c11 */
[----:B------:R-:W-:Y:S01]  /*1510*/  ULDC.64 UR10, c[0x0][0x220] ;  /* 0x00008800000a7ab9 */ /* 0x000fe20000000a00 */
[----:B------:R-:W-:Y:S01]  /*1520*/  IADD3.X R22, R22, UR49, R11, P0, !PT ;  /* 0x0000003116167c10 */ /* 0x000fe200087fe40b */
[----:B------:R-:W-:Y:S01]  /*1530*/  IMAD.WIDE.U32 R12, R12, UR4, R18 ;  /* 0x000000040c0c7c25 */ /* 0x000fe2000f8e0012 */
[----:B------:R-:W-:Y:S01]  /*1540*/  LEA R18, P0, R8, R212, 0x6 ;  /* 0x000000d408127211 */ /* 0x000fe200078030ff */
[----:B------:R-:W-:Y:S01]  /*1550*/  USHF.L.U64.HI UR13, UR8, 0x6, UR9 ;  /* 0x00000006080d7899 */ /* 0x000fe20008010209 */
[----:B------:R-:W-:Y:S01]  /*1560*/  LEA R24, P1, R6, R210, 0x6 ;  /* 0x000000d206187211 */ /* 0x000fe200078230ff */
[----:B-1----:R-:W-:Y:S01]  /*1570*/  IMAD.WIDE.U32 R20, R4, UR20, R20 ;  /* 0x0000001404147c25 */ /* 0x002fe2000f8e0014 */
[----:B------:R-:W-:Y:S01]  /*1580*/  LEA R26, P2, R10, UR10, 0x1 ;  /* 0x0000000a0a1a7c11 */ /* 0x000fe2000f8408ff */
[----:B------:R-:W-:Y:S01]  /*1590*/  ULDC.64 UR8, c[0x0][0x218] ;  /* 0x0000860000087ab9 */ /* 0x000fe20000000a00 */
[----:B------:R-:W-:Y:S01]  /*15a0*/  LEA.HI.X R19, R8, R213, R9, 0x6, P0 ;  /* 0x000000d508137211 */ /* 0x000fe200000f3409 */
[----:B------:R-:W-:Y:S01]  /*15b0*/  ULDC.64 UR48, c[0x0][0x2b0] ;  /* 0x0000ac0000307ab9 */ /* 0x000fe20000000a00 */
[----:B------:R-:W-:Y:S01]  /*15c0*/  LEA.HI.X R25, R6, R211, R7, 0x6, P1 ;  /* 0x000000d306197211 */ /* 0x000fe200008f3407 */
[----:B------:R-:W-:Y:S01]  /*15d0*/  IMAD R7, R4, UR29, RZ ;  /* 0x0000001d04077c24 */ /* 0x000fe2000f8e02ff */
[----:B------:R-:W-:Y:S01]  /*15e0*/  LEA.HI.X R27, R10, UR11, R22, 0x1, P2 ;  /* 0x0000000b0a1b7c11 */ /* 0x000fe200090f0c16 */
[----:B------:R-:W-:Y:S01]  /*15f0*/  ULDC.64 UR10, c[0x0][0x260] ;  /* 0x00009800000a7ab9 */ /* 0x000fe20000000a00 */
[----:B------:R-:W-:Y:S01]  /*1600*/  IADD3 R8, P0, R26, UR12, RZ ;  /* 0x0000000c1a087c10 */ /* 0x000fe2000ff1e0ff */
[----:B------:R-:W-:Y:S01]  /*1610*/  IMAD R5, R5, UR20, R7 ;  /* 0x0000001405057c24 */ /* 0x000fe2000f8e0207 */
[----:B------:R-:W-:Y:S01]  /*1620*/  LEA R6, R188, UR5, 0x1 ;  /* 0x00000005bc067c11 */ /* 0x000fe2000f8e08ff */
[----:B------:R-:W-:Y:S01]  /*1630*/  @P3 BAR.SYNC.DEFER_BLOCKING 0x0 ;  /* 0x0000000000003b1d */ /* 0x000fe20000010000 */
[----:B------:R-:W-:Y:S01]  /*1640*/  IADD3.X R9, R27, UR13, RZ, P0, !PT ;  /* 0x0000000d1b097c10 */ /* 0x000fe200087fe4ff */
[----:B------:R-:W-:Y:S01]  /*1650*/  IMAD R15, R15, UR10, RZ ;  /* 0x0000000a0f0f7c24 */ /* 0x000fe2000f8e02ff */
[----:B------:R-:W-:Y:S01]  /*1660*/  UIMAD.WIDE UR48, UR45, 0x4, UR48 ;  /* 0x000000042d3078a5 */ /* 0x000fe2000f8e0230 */
[----:B------:R-:W-:-:S02]  /*1670*/  IMAD.IADD R5, R21, 0x1, R5 ;  /* 0x0000000115057824 */ /* 0x000fc400078e0205 */
[----:B------:R-:W-:Y:S02]  /*1680*/  IMAD.MOV.U32 R4, RZ, RZ, R20 ;  /* 0x000000ffff047224 */ /* 0x000fe400078e0014 */
[C---:B------:R-:W-:Y:S01]  /*1690*/  IMAD R15, R16.reuse, UR11, R15 ;  /* 0x0000000b100f7c24 */ /* 0x040fe2000f8e020f */
[----:B------:R-:W-:Y:S01]  /*16a0*/  ULEA.HI UR11, UR46, UR46, URZ, 0x1 ;  /* 0x0000002e2e0b7291 */ /* 0x000fe2000f8f083f */
[----:B------:R-:W-:Y:S01]  /*16b0*/  IMAD.WIDE.U32 R4, R16, UR10, R4 ;  /* 0x0000000a10047c25 */ /* 0x000fe2000f8e0004 */
[----:B------:R-:W-:Y:S02]  /*16c0*/  UIMAD UR10, UR44, UR6, URZ ;  /* 0x000000062c0a72a4 */ /* 0x000fe4000f8e023f */
[----:B------:R-:W-:Y:S01]  /*16d0*/  ULOP3.LUT UR11, UR11, 0xfffffffe, URZ, 0xc0, !UPT ;  /* 0xfffffffe0b0b7892 */ /* 0x000fe2000f8ec03f */
[----:B------:R-:W-:Y:S01]  /*16e0*/  IMAD.IADD R15, R5, 0x1, R15 ;  /* 0x00000001050f7824 */ /* 0x000fe200078e020f */
[----:B------:R-:W-:Y:S01]  /*16f0*/  UIMAD UR10, UR4, UR7, UR10 ;  /* 0x00000007040a72a4 */ /* 0x000fe2000f8e020a */
[----:B------:R-:W-:Y:S01]  /*1700*/  VIADD R5, R188, 0x1000 ;  /* 0x00001000bc057836 */ /* 0x000fe20000000000 */
[----:B------:R-:W-:-:S02]  /*1710*/  UIADD3 UR11, UR46, -UR11, URZ ;  /* 0x8000000b2e0b7290 */ /* 0x000fc4000fffe03f */
[----:B------:R-:W-:Y:S02]  /*1720*/  USHF.L.U32 UR6, UR6, 0x6, URZ ;  /* 0x0000000606067899 */ /* 0x000fe4000800063f */
[----:B------:R-:W-:Y:S01]  /*1730*/  UISETP.NE.AND UP0, UPT, UR11, 0x1, UPT ;  /* 0x000000010b00788c */ /* 0x000fe2000bf05270 */
[----:B------:R-:W-:Y:S01]  /*1740*/  @!PT LDS RZ, [RZ] ;  /* 0x00000000fffff984 */ /* 0x000fe20000000800 */
[----:B------:R-:W-:Y:S01]  /*1750*/  @!PT LDS RZ, [RZ] ;  /* 0x00000000fffff984 */ /* 0x000fe20000000800 */
[----:B------:R-:W-:Y:S01]  /*1760*/  @!PT LDS RZ, [RZ] ;  /* 0x00000000fffff984 */ /* 0x000fe20000000800 */
[----:B------:R-:W-:Y:S05]  /*1770*/  LDGSTS.E.BYPASS.LTC128B.128 [R6+0xa000], desc[UR24][R26.64] ;  /* 0x0a0000001a067fae */ /* 0x000fea000b901d58 */
[----:B------:R-:W-:Y:S01]  /*1780*/  PLOP3.LUT P2, PT, PT, PT, UP0, 0x80, 0x0 ;  /* 0x000000000000781c */ /* 0x000fe20003f4f008 */
[----:B------:R1:W-:Y:S03]  /*1790*/  LDGSTS.E.BYPASS.LTC128B.128 [R6+0xb000], desc[UR24][R8.64] ;  /* 0x0b00000008067fae */ /* 0x0003e6000b901d58 */
[----:B------:R-:W-:-:S04]  /*17a0*/  SEL R5, R5, R188, !P2 ;  /* 0x000000bc05057207 */ /* 0x000fc80005000000 */
[----:B------:R-:W-:Y:S02]  /*17b0*/  LEA R204, R5, UR5, 0x1 ;  /* 0x0000000505cc7c11 */ /* 0x000fe4000f8e08ff */
[----:B-1----:R-:W-:-:S04]  /*17c0*/  IADD3 R8, P0, R8, UR12, RZ ;  /* 0x0000000c08087c10 */ /* 0x002fc8000ff1e0ff */
[----:B------:R-:W-:Y:S02]  /*17d0*/  IADD3.X R9, R9, UR13, RZ, P0, !PT ;  /* 0x0000000d09097c10 */ /* 0x000fe400087fe4ff */
[----:B------:R-:W-:-:S03]  /*17e0*/  IADD3 R10, P0, R8, UR12, RZ ;  /* 0x0000000c080a7c10 */ /* 0x000fc6000ff1e0ff */
[----:B------:R1:W-:Y:S01]  /*17f0*/  LDGSTS.E.BYPASS.LTC128B.128 [R6+0xc000], desc[UR24][R8.64] ;  /* 0x0c00000008067fae */ /* 0x0003e2000b901d58 */
[----:B------:R-:W-:Y:S02]  /*1800*/  IADD3.X R11, R9, UR13, RZ, P0, !PT ;  /* 0x0000000d090b7c10 */ /* 0x000fe400087fe4ff */
[----:B------:R-:W-:-:S03]  /*1810*/  IADD3 R4, P0, R4, R12, RZ ;  /* 0x0000000c04047210 */ /* 0x000fc60007f1e0ff */
[----:B------:R2:W-:Y:S01]  /*1820*/  LDGSTS.E.BYPASS.LTC128B.128 [R6+0xd000], desc[UR24][R10.64] ;  /* 0x0d0000000a067fae */ /* 0x0005e2000b901d58 */
[----:B------:R-:W-:-:S03]  /*1830*/  IADD3.X R15, R15, UR10, R13, P0, !PT ;  /* 0x0000000a0f0f7c10 */ /* 0x000fc600087fe40d */
[----:B------:R-:W0:Y:S04]  /*1840*/  LDGDEPBAR ;  /* 0x00000000000079af */ /* 0x000e280000000000 */
[----:B------:R-:W-:Y:S04]  /*1850*/  LDGSTS.E.BYPASS.LTC128B.128 [R6+0x4000], desc[UR24][R210.64] ;  /* 0x04000000d2067fae */ /* 0x000fe8000b901d58 */
[----:B------:R-:W-:Y:S04]  /*1860*/  LDGSTS.E.BYPASS.LTC128B.128 [R6+0x5000], desc[UR24][R24.64] ;  /* 0x0500000018067fae */ /* 0x000fe8000b901d58 */
[----:B------:R-:W-:Y:S04]  /*1870*/  LDGSTS.E.BYPASS.LTC128B.128 [R204], desc[UR24][R212.64] ;  /* 0x00000000d4cc7fae */ /* 0x000fe8000b901d58 */
[----:B------:R-:W-:Y:S01]  /*1880*/  LDGSTS.E.BYPASS.LTC128B.128 [R204+0x1000], desc[UR24][R18.64] ;  /* 0x0100000012cc7fae */ /* 0x000fe2000b901d58 */
[----:B-1----:R-:W-:Y:S01]  /*1890*/  IMAD.SHL.U32 R8, R185, 0x4, RZ ;  /* 0x00000004b9087824 */ /* 0x002fe200078e00ff */
[----:B--2---:R-:W-:Y:S01]  /*18a0*/  LEA R10, P0, R4, UR8, 0x1 ;  /* 0x00000008040a7c11 */ /* 0x004fe2000f8008ff */
[----:B------:R-:W-:-:S03]  /*18b0*/  UMOV UR8, UR48 ;  /* 0x0000003000087c82 */ /* 0x000fc60008000000 */
[----:B------:R-:W-:Y:S02]  /*18c0*/  IADD3 R8, P1, R8, UR8, RZ ;  /* 0x0000000808087c10 */ /* 0x000fe4000ff3e0ff */
[----:B------:R-:W-:Y:S01]  /*18d0*/  LEA.HI.X R11, R4, UR9, R15, 0x1, P0 ;  /* 0x00000009040b7c11 */ /* 0x000fe200080f0c0f */
[----:B------:R-:W-:Y:S01]  /*18e0*/  UMOV UR9, UR49 ;  /* 0x0000003100097c82 */ /* 0x000fe20008000000 */
[----:B------:R-:W-:Y:S02]  /*18f0*/  IADD3 R12, P0, R10, UR6, RZ ;  /* 0x000000060a0c7c10 */ /* 0x000fe4000ff1e0ff */
[----:B------:R-:W-:Y:S01]  /*1900*/  SHF.L.U64.HI R4, R185, 0x2, R197 ;  /* 0x00000002b9047819 */ /* 0x000fe200000102c5 */
[----:B------:R-:W-:Y:S01]  /*1910*/  LDGSTS.E.BYPASS.LTC128B.128 [R6+0x6000], desc[UR24][R10.64] ;  /* 0x060000000a067fae */ /* 0x000fe2000b901d58 */
[----:B------:R-:W-:Y:S02]  /*1920*/  IADD3.X R13, R11, UR47, RZ, P0, !PT ;  /* 0x0000002f0b0d7c10 */ /* 0x000fe400087fe4ff */
[----:B------:R-:W-:-:S02]  /*1930*/  IADD3 R16, P0, R12, UR6, RZ ;  /* 0x000000060c107c10 */ /* 0x000fc4000ff1e0ff */
[----:B------:R-:W-:Y:S01]  /*1940*/  IADD3.X R9, R4, UR9, RZ, P1, !PT ;  /* 0x0000000904097c10 */ /* 0x000fe20008ffe4ff */
[----:B------:R-:W-:Y:S01]  /*1950*/  LDGSTS.E.BYPASS.LTC128B.128 [R6+0x7000], desc[UR24][R12.64] ;  /* 0x070000000c067fae */ /* 0x000fe2000b901d58 */
[----:B------:R-:W-:Y:S02]  /*1960*/  IADD3.X R17, R13, UR47, RZ, P0, !PT ;  /* 0x0000002f0d117c10 */ /* 0x000fe400087fe4ff */
[----:B------:R-:W-:Y:S01]  /*1970*/  IADD3 R4, P0, R16, UR6, RZ ;  /* 0x0000000610047c10 */ /* 0x000fe2000ff1e0ff */
[----:B------:R-:W-:Y:S01]  /*1980*/  UIMAD UR10, UR32, UR31, URZ ;  /* 0x0000001f200a72a4 */ /* 0x000fe2000f8e023f */
[----:B------:R-:W5:Y:S02]  /*1990*/  LDG.E R203, desc[UR24][R8.64] ;  /* 0x0000001808cb7981 */ /* 0x000f64000c1e1900 */
[----:B------:R-:W-:Y:S02]  /*19a0*/  IADD3.X R5, R17, UR47, RZ, P0, !PT ;  /* 0x0000002f11057c10 */ /* 0x000fe400087fe4ff */
[----:B------:R-:W-:Y:S04]  /*19b0*/  LDGSTS.E.BYPASS.LTC128B.128 [R6+0x8000], desc[UR24][R16.64] ;  /* 0x0800000010067fae */ /* 0x000fe8000b901d58 */
[----:B------:R1:W-:Y:S04]  /*19c0*/  LDGSTS.E.BYPASS.LTC128B.128 [R6+0x9000], desc[UR24][R4.64] ;  /* 0x0900000004067fae */ /* 0x0003e8000b901d58 */
[----:B------:R-:W0:Y:S01]  /*19d0*/  LDGDEPBAR ;  /* 0x00000000000079af */ /* 0x000e220000000000 */
[----:B------:R-:W-:-:S02]  /*19e0*/  USHF.L.U32 UR6, UR10, 0x6, URZ ;  /* 0x000000060a067899 */ /* 0x000fc4000800063f */
[----:B------:R-:W-:Y:S01]  /*19f0*/  USHF.R.S32.HI UR7, URZ, 0x1f, UR31 ;  /* 0x0000001f3f077899 */ /* 0x000fe2000801141f */
[----:B------:R2:W5:Y:S01]  /*1a00*/  LDG.E R202, desc[UR24][R8.64+0x20] ;  /* 0x0000201808ca7981 */ /* 0x000562000c1e1900 */
[----:B------:R-:W-:Y:S02]  /*1a10*/  USHF.R.S32.HI UR11, URZ, 0x1f, UR6 ;  /* 0x0000001f3f0b7899 */ /* 0x000fe40008011406 */
[----:B------:R-:W-:Y:S01]  /*1a20*/  UIMAD UR7, UR7, UR32, URZ ;  /* 0x00000020070772a4 */ /* 0x000fe2000f8e023f */
[----:B------:R2:W5:Y:S01]  /*1a30*/  LDG.E R201, desc[UR24][R8.64+0x80] ;  /* 0x0000801808c97981 */ /* 0x000562000c1e1900 */
[----:B------:R-:W-:Y:S02]  /*1a40*/  UIMAD.WIDE UR12, UR20, UR30, UR42 ;  /* 0x0000001e140c72a5 */ /* 0x000fe4000f8e022a */
[----:B------:R-:W-:Y:S01]  /*1a50*/  UIMAD.WIDE.U32 UR48, UR31, UR32, URZ ;  /* 0x000000201f3072a5 */ /* 0x000fe2000f8e003f */
[----:B------:R2:W5:Y:S01]  /*1a60*/  LDG.E R200, desc[UR24][R8.64+0xa0] ;  /* 0x0000a01808c87981 */ /* 0x000562000c1e1900 */
[----:B------:R-:W-:Y:S01]  /*1a70*/  UIMAD UR7, UR37, UR31, UR7 ;  /* 0x0000001f250772a4 */ /* 0x000fe2000f8e0207 */
[----:B-1----:R-:W-:-:S02]  /*1a80*/  IMAD R6, R187, UR10, R186 ;  /* 0x0000000abb067c24 */ /* 0x002fc4000f8e02ba */
[----:B------:R-:W-:Y:S01]  /*1a90*/  IMAD.U32 R5, RZ, RZ, UR39 ;  /* 0x00000027ff057e24 */ /* 0x000fe2000f8e00ff */
[----:B------:R-:W-:-:S04]  /*1aa0*/  DEPBAR.LE SB0, 0x1 ;  /* 0x000080400000791a */ /* 0x000fc80000000000 */
[----:B------:R-:W-:Y:S01]  /*1ab0*/  IMAD.U32 R4, RZ, RZ, UR36 ;  /* 0x00000024ff047e24 */ /* 0x000fe2000f8e00ff */
[----:B------:R-:W-:Y:S01]  /*1ac0*/  IADD3 R5, P1, P0, R6, UR6, R5 ;  /* 0x0000000606057c10 */ /* 0x000fe2000f83e005 */
[----:B------:R-:W-:Y:S01]  /*1ad0*/  UIADD3 UR35, UP0, UR12, UR35, URZ ;  /* 0x000000230c237290 */ /* 0x000fe2000ff1e03f */
[----:B------:R-:W-:Y:S01]  /*1ae0*/  SHF.R.S32.HI R6, RZ, 0x1f, R6 ;  /* 0x0000001fff067819 */ /* 0x000fe20000011406 */
[----:B------:R-:W-:Y:S01]  /*1af0*/  UIADD3 UR7, UR49, UR7, URZ ;  /* 0x0000000731077290 */ /* 0x000fe2000fffe03f */
[----:B------:R-:W-:Y:S02]  /*1b00*/  BAR.SYNC.DEFER_BLOCKING 0x0 ;  /* 0x0000000000007b1d */ /* 0x000fe40000010000 */
[----:B------:R-:W-:Y:S02]  /*1b10*/  IADD3.X R4, R6, UR11, R4, P1, P0 ;  /* 0x0000000b06047c10 */ /* 0x000fe40008fe0404 */
[----:B------:R-:W-:Y:S01]  /*1b20*/  IADD3 R14, P0, R5, R14, RZ ;  /* 0x0000000e050e7210 */ /* 0x000fe20007f1e0ff */
[----:B------:R-:W-:-:S02]  /*1b30*/  UIADD3.X UR34, UR13, UR34, URZ, UP0, !UPT ;  /* 0x000000220d227290 */ /* 0x000fc400087fe43f */
[----:B------:R-:W-:Y:S02]  /*1b40*/  UIMAD UR7, UR7, UR35, URZ ;  /* 0x00000023070772a4 */ /* 0x000fe4000f8e023f */
[----:B------:R-:W-:Y:S02]  /*1b50*/  IMAD.X R15, R4, 0x1, R0, P0 ;  /* 0x00000001040f7824 */ /* 0x000fe400000e0600 */
[----:B------:R-:W-:Y:S01]  /*1b60*/  IMAD.U32 R4, RZ, RZ, UR48 ;  /* 0x00000030ff047e24 */ /* 0x000fe2000f8e00ff */
[----:B------:R-:W-:-:S03]  /*1b70*/  UIMAD UR34, UR34, UR48, UR7 ;  /* 0x00000030222272a4 */ /* 0x000fc6000f8e0207 */
[----:B------:R-:W-:Y:S01]  /*1b80*/  IMAD.WIDE.U32 R14, R4, UR35, R14 ;  /* 0x00000023040e7c25 */ /* 0x000fe2000f8e000e */
[----:B------:R-:W-:Y:S01]  /*1b90*/  ULDC.64 UR6, c[0x0][0x400] ;  /* 0x0001000000067ab9 */ /* 0x000fe20000000a00 */
[----:B------:R-:W-:Y:S02]  /*1ba0*/  UISETP.GE.AND UP0, UPT, UR33, 0x1, UPT ;  /* 0x000000012100788c */ /* 0x000fe4000bf06270 */
[----:B------:R-:W-:Y:S01]  /*1bb0*/  VIADD R0, R15, UR34 ;  /* 0x000000220f007c36 */ /* 0x000fe20008000000 */
[----:B------:R-:W-:-:S04]  /*1bc0*/  LEA R206, P0, R14, UR6, 0x2 ;  /* 0x000000060ece7c11 */ /* 0x000fc8000f8010ff */
[----:B------:R-:W-:Y:S01]  /*1bd0*/  LEA.HI.X R207, R14, UR7, R0, 0x2, P0 ;  /* 0x000000070ecf7c11 */ /* 0x000fe200080f1400 */
[----:B------:R-:W-:Y:S01]  /*1be0*/  UIADD3 UR38, UR42, UR38, URZ ;  /* 0x000000262a267290 */ /* 0x000fe2000fffe03f */
[----:B------:R-:W-:Y:S01]  /*1bf0*/  PLOP3.LUT P0, PT, PT, PT, UP0, 0x80, 0x0 ;  /* 0x000000000000781c */ /* 0x000fe20003f0f008 */
[----:B------:R-:W-:Y:S01]  /*1c00*/  ULDC.64 UR6, c[0x0][0x478] ;  /* 0x00011e0000067ab9 */ /* 0x000fe20000000a00 */
[----:B------:R-:W-:Y:S01]  /*1c10*/  IMAD.U32 R5, RZ, RZ, UR49 ;  /* 0x00000031ff057e24 */ /* 0x000fe2000f8e00ff */
[----:B------:R2:W1:Y:S01]  /*1c20*/  LDSM.16.M88.4 R140, [R173+0xa000] ;  /* 0x00a00000ad8c783b */ /* 0x0004620000000200 */
[----:B------:R-:W-:-:S03]  /*1c30*/  UIMAD.WIDE UR6, UR38, 0x4, UR6 ;  /* 0x00000004260678a5 */ /* 0x000fc6000f8e0206 */
[----:B------:R2:W3:Y:S01]  /*1c40*/  LDSM.16.M88.4 R144, [R173+0xa800] ;  /* 0x00a80000ad90783b */ /* 0x0004e20000000200 */
[----:B------:R-:W-:-:S03]  /*1c50*/  CS2R R94, SRZ ;  /* 0x00000000005e7805 */ /* 0x000fc6000001ff00 */
[----:B------:R2:W4:Y:S01]  /*1c60*/  LDSM.16.M88.4 R148, [R172+0xa000] ;  /* 0x00a00000ac94783b */ /* 0x0005220000000200 */
[----:B------:R-:W-:-:S03]  /*1c70*/  CS2R R92, SRZ ;  /* 0x00000000005c7805 */ /* 0x000fc6000001ff00 */
[----:B------:R2:W1:Y:S01]  /*1c80*/  LDSM.16.M88.4 R152, [R172+0xa800] ;  /* 0x00a80000ac98783b */ /* 0x0004620000000200 */
        /* <DEDUP_REMOVED lines=34> */
[----:B-1234-:R-:W-:Y:S06]  /*1eb0*/  @!P0 BRA `(.L_x_1204) ;  /* 0x00000030007c8947 */ /* 0x01efec0003800000 */
[----:B------:R-:W1:Y:S01]  /*1ec0*/  LDC R198, c[0x0][0x2dc] ;  /* 0x0000b700ffc67b82 */ /* 0x000e620000000800 */
[----:B------:R-:W-:Y:S01]  /*1ed0*/  USHF.L.U32 UR31, UR10, 0x4, URZ ;  /* 0x000000040a1f7899 */ /* 0x000fe2000800063f */
[----:B------:R-:W-:Y:S01]  /*1ee0*/  VIADD R177, R180, 0x1000 ;  /* 0x00001000b4b17836 */ /* 0x000fe20000000000 */
[----:B------:R-:W-:Y:S01]  /*1ef0*/  USHF.L.U32 UR32, UR10, 0x3, URZ ;  /* 0x000000030a207899 */ /* 0x000fe2000800063f */
[----:B------:R-:W-:Y:S01]  /*1f00*/  VIADD R176, R181, 0x1000 ;  /* 0x00001000b5b07836 */ /* 0x000fe20000000000 */
[----:B------:R-:W-:Y:S01]  /*1f10*/  UIADD3 UR37, UR31, 0x20, URZ ;  /* 0x000000201f257890 */ /* 0x000fe2000fffe03f */
[C---:B------:R-:W-:Y:S01]  /*1f20*/  SHF.L.U64.HI R197, R185.reuse, 0x2, R197 ;  /* 0x00000002b9c57819 */ /* 0x040fe200000102c5 */
[----:B------:R-:W-:Y:S01]  /*1f30*/  IMAD.MOV.U32 R175, RZ, RZ, 0x20 ;  /* 0x00000020ffaf7424 */ /* 0x000fe200078e00ff */
[C---:B------:R-:W-:Y:S01]  /*1f40*/  LOP3.LUT P1, RZ, R182.reuse, 0x4, RZ, 0xc0, !PT ;  /* 0x00000004b6ff7812 */ /* 0x040fe2000782c0ff */
[----:B------:R-:W-:Y:S01]  /*1f50*/  UIADD3 UR36, UR32, UR37, URZ ;  /* 0x0000002520247290 */ /* 0x000fe2000fffe03f */
[----:B------:R-:W-:Y:S01]  /*1f60*/  LOP3.LUT P0, RZ, R182, 0x2, RZ, 0xc0, !PT ;  /* 0x00000002b6ff7812 */ /* 0x000fe2000780c0ff */
[C---:B------:R-:W-:Y:S01]  /*1f70*/  VIADD R208, R185.reuse, 0xffffffc0 ;  /* 0xffffffc0b9d07836 */ /* 0x040fe20000000000 */
[----:B------:R-:W-:Y:S01]  /*1f80*/  MOV R174, 0x40 ;  /* 0x0000004000ae7802 */ /* 0x000fe20000000f00 */
[----:B------:R-:W-:Y:S01]  /*1f90*/  UIADD3 UR35, UR32, UR36, URZ ;  /* 0x0000002420237290 */ /* 0x000fe2000fffe03f */
[----:B------:R-:W-:Y:S01]  /*1fa0*/  IMAD.SHL.U32 R196, R185, 0x4, RZ ;  /* 0x00000004b9c47824 */ /* 0x000fe200078e00ff */
[----:B------:R-:W-:Y:S01]  /*1fb0*/  MOV R95, RZ ;  /* 0x000000ff005f7202 */ /* 0x000fe20000000f00 */
[----:B------:R-:W-:Y:S01]  /*1fc0*/  UIMAD UR30, UR10, 0x18, URZ ;  /* 0x000000180a1e78a4 */ /* 0x000fe2000f8e023f */
[----:B------:R-:W-:Y:S01]  /*1fd0*/  SEL R177, R177, R180, !P2 ;  /* 0x000000b4b1b17207 */ /* 0x000fe20005000000 */
[----:B------:R-:W-:Y:S01]  /*1fe0*/  UIADD3 UR34, UR32, UR35, URZ ;  /* 0x0000002320227290 */ /* 0x000fe2000fffe03f */
[----:B------:R-:W-:Y:S01]  /*1ff0*/  SEL R176, R176, R181, !P2 ;  /* 0x000000b5b0b07207 */ /* 0x000fe20005000000 */
[----:B------:R-:W-:-:S02]  /*2000*/  USHF.L.U32 UR13, UR10, 0x5, URZ ;  /* 0x000000050a0d7899 */ /* 0x000fc4000800063f */
[----:B------:R-:W-:Y:S02]  /*2010*/  UIMAD UR12, UR10, 0x28, URZ ;  /* 0x000000280a0c78a4 */ /* 0x000fe4000f8e023f */
[----:B------:R-:W-:Y:S02]  /*2020*/  UIMAD UR11, UR10, 0x30, URZ ;  /* 0x000000300a0b78a4 */ /* 0x000fe4000f8e023f */
[----:B------:R-:W-:Y:S01]  /*2030*/  UIMAD UR45, UR10, 0x38, URZ ;  /* 0x000000380a2d78a4 */ /* 0x000fe2000f8e023f */
[----:B------:R-:W-:Y:S01]  /*2040*/  ULDC UR39, c[0x0][0x270] ;  /* 0x00009c0000277ab9 */ /* 0x000fe20000000800 */
[----:B------:R-:W-:Y:S01]  /*2050*/  UIADD3 UR33, UR32, UR34, URZ ;  /* 0x0000002220217290 */ /* 0x000fe2000fffe03f */
[----:B------:R-:W-:Y:S01]  /*2060*/  SEL R175, R175, 0xffffffe0, !P0 ;  /* 0xffffffe0afaf7807 */ /* 0x000fe20004000000 */
[----:B------:R-:W-:Y:S01]  /*2070*/  IMAD.SHL.U32 R208, R208, 0x4, RZ ;  /* 0x00000004d0d07824 */ /* 0x000fe200078e00ff */
[----:B------:R-:W-:Y:S01]  /*2080*/  SEL R174, R174, 0xffffffc0, !P1 ;  /* 0xffffffc0aeae7807 */ /* 0x000fe20004800000 */
[----:B------:R-:W-:Y:S01]  /*2090*/  UIADD3 UR10, UR32, UR33, URZ ;  /* 0x00000021200a7290 */ /* 0x000fe2000fffe03f */
[----:B------:R-:W-:Y:S01]  /*20a0*/  LEA R177, R177, UR5, 0x1 ;  /* 0x00000005b1b17c11 */ /* 0x000fe2000f8e08ff */
[----:B------:R-:W-:Y:S01]  /*20b0*/  IMAD.IADD R0, R179, 0x1, R175 ;  /* 0x00000001b3007824 */ /* 0x000fe200078e02af */
[----:B------:R-:W-:Y:S01]  /*20c0*/  LEA R176, R176, UR5, 0x1 ;  /* 0x00000005b0b07c11 */ /* 0x000fe2000f8e08ff */
[----:B------:R-:W-:Y:S01]  /*20d0*/  ULDC UR43, c[0x0][0x39c] ;  /* 0x0000e700002b7ab9 */ /* 0x000fe20000000800 */
[----:B------:R-:W-:-:S07]  /*20e0*/  ULDC UR42, c[0x0][0x2ec] ;  /* 0x0000bb00002a7ab9 */ /* 0x000fce0000000800 */
.L_x_1207:
[----:B------:R-:W0:Y:S01]  /*20f0*/  LDGDEPBAR ;  /* 0x00000000000079af */ /* 0x000e220000000000 */
[C---:B------:R-:W-:Y:S01]  /*2100*/  IADD3 R183, R176.reuse, R175, RZ ;  /* 0x000000afb0b77210 */ /* 0x040fe20007ffe0ff */
[----:B------:R-:W-:Y:S01]  /*2110*/  UISETP.GE.AND UP2, UPT, UR46, 0x1, UPT ;  /* 0x000000012e00788c */ /* 0x000fe2000bf46270 */
[----:B------:R-:W-:Y:S02]  /*2120*/  IADD3 R128, R176, R174, RZ ;  /* 0x000000aeb0807210 */ /* 0x000fe40007ffe0ff */
[----:B-----5:R-:W-:Y:S03]  /*2130*/  FSETP.NEU.FTZ.AND P0, PT, R203, -INF , PT ;  /* 0xff800000cb00780b */ /* 0x020fe60003f1d000 */
[----:B------:R-:W-:Y:S01]  /*2140*/  PLOP3.LUT P2, PT, PT, PT, UP2, 0x80, 0x0 ;  /* 0x000000000000781c */ /* 0x000fe20003f4f028 */
[----:B------:R-:W-:Y:S04]  /*2150*/  DEPBAR.LE SB0, 0x0 ;  /* 0x000080000000791a */ /* 0x000fe80000000000 */
[----:B------:R-:W-:Y:S06]  /*2160*/  BAR.SYNC.DEFER_BLOCKING 0x0 ;  /* 0x0000000000007b1d */ /* 0x000fec0000010000 */
[----:B------:R-:W-:Y:S08]  /*2170*/  LDSM.16.M88.4 R32, [R176] ;  /* 0x00000000b020783b */ /* 0x000ff00000000200 */
[----:B------:R-:W2:Y:S08]  /*2180*/  LDSM.16.M88.4 R16, [R173+0x6000] ;  /* 0x00600000ad10783b */ /* 0x000eb00000000200 */
[----:B------:R-:W3:Y:S08]  /*2190*/  LDSM.16.M88.4 R28, [R176+0x1000] ;  /* 0x00100000b01c783b */ /* 0x000ef00000000200 */
[----:B------:R-:W4:Y:S08]  /*21a0*/  LDSM.16.M88.4 R100, [R173+0x6800] ;  /* 0x00680000ad64783b */ /* 0x000f300000000200 */
[----:B------:R-:W-:Y:S08]  /*21b0*/  LDSM.16.M88.4 R104, [R183] ;  /* 0x00000000b768783b */ /* 0x000ff00000000200 */
[----:B------:R-:W1:Y:S01]  /*21c0*/  LDSM.16.M88.4 R108, [R172+0x6000] ;  /* 0x00600000ac6c783b */ /* 0x000e620000000200 */
[-C--:B--2---:R-:W-:Y:S07]  /*21d0*/  HMMA.16816.F32 R4, R32, R16.reuse, RZ ;  /* 0x000000102004723c */ /* 0x084fee00000018ff */
[----:B------:R2:W1:Y:S01]  /*21e0*/  LDSM.16.M88.4 R112, [R183+0x1000] ;  /* 0x00100000b770783b */ /* 0x0004620000000200 */
[C---:B---3--:R-:W-:Y:S07]  /*21f0*/  HMMA.16816.F32 R8, R28.reuse, R16, RZ ;  /* 0x000000101c08723c */ /* 0x048fee00000018ff */
[----:B------:R-:W3:Y:S01]  /*2200*/  LDSM.16.M88.4 R116, [R172+0x6800] ;  /* 0x00680000ac74783b */ /* 0x000ee20000000200 */
[-C--:B------:R-:W-:Y:S07]  /*2210*/  HMMA.16816.F32 R12, R28, R18.reuse, RZ ;  /* 0x000000121c0c723c */ /* 0x080fee00000018ff */
[----:B------:R-:W-:Y:S01]  /*2220*/  LDSM.16.M88.4 R120, [R128] ;  /* 0x000000008078783b */ /* 0x000fe20000000200 */
[C---:B------:R-:W-:Y:S07]  /*2230*/  HMMA.16816.F32 R16, R32.reuse, R18, RZ ;  /* 0x000000122010723c */ /* 0x040fee00000018ff */
[----:B------:R-:W3:Y:S01]  /*2240*/  LDSM.16.M88.4 R124, [R3+0x6000] ;  /* 0x00600000037c783b */ /* 0x000ee20000000200 */
[-C--:B----4-:R-:W-:Y:S03]  /*2250*/  HMMA.16816.F32 R20, R32, R100.reuse, RZ ;  /* 0x000000642014723c */ /* 0x090fe600000018ff */
[----:B--2---:R-:W-:Y:S03]  /*2260*/  IADD3 R183, R174, R183, RZ ;  /* 0x000000b7aeb77210 */ /* 0x004fe60007ffe0ff */
[C---:B------:R-:W-:Y:S02]  /*2270*/  HMMA.16816.F32 R24, R28.reuse, R100, RZ ;  /* 0x000000641c18723c */ /* 0x040fe400000018ff */
[----:B------:R-:W-:Y:S04]  /*2280*/  LDSM.16.M88.4 R132, [R183] ;  /* 0x00000000b784783b */ /* 0x000fe80000000200 */
[-C--:B------:R-:W-:Y:S04]  /*2290*/  HMMA.16816.F32 R28, R28, R102.reuse, RZ ;  /* 0x000000661c1c723c */ /* 0x080fe800000018ff */
[----:B------:R-:W-:Y:S02]  /*22a0*/  LDSM.16.M88.4 R136, [R2+0x6000] ;  /* 0x006000000288783b */ /* 0x000fe40000000200 */
[----:B------:R-:W-:Y:S06]  /*22b0*/  HMMA.16816.F32 R32, R32, R102, RZ ;  /* 0x000000662020723c */ /* 0x000fec00000018ff */
[----:B------:R-:W2:Y:S01]  /*22c0*/  LDSM.16.M88.4 R100, [R128+0x1000] ;  /* 0x001000008064783b */ /* 0x000ea20000000200 */
[-C--:B-1----:R-:W-:Y:S06]  /*22d0*/  HMMA.16816.F32 R4, R104, R108.reuse, R4 ;  /* 0x0000006c6804723c */ /* 0x082fec0000001804 */
[C---:B------:R-:W-:Y:S01]  /*22e0*/  HMMA.16816.F32 R8, R112.reuse, R108, R8 ;  /* 0x0000006c7008723c */ /* 0x040fe20000001808 */
[----:B------:R-:W1:Y:S05]  /*22f0*/  LDSM.16.M88.4 R128, [R3+0x6800] ;  /* 0x006800000380783b */ /* 0x000e6a0000000200 */
[-C--:B------:R-:W-:Y:S05]  /*2300*/  HMMA.16816.F32 R12, R112, R110.reuse, R12 ;  /* 0x0000006e700c723c */ /* 0x080fea000000180c */
[C---:B------:R-:W-:Y:S01]  /*2310*/  LEA R108, R181.reuse, UR5, 0x1 ;  /* 0x00000005b56c7c11 */ /* 0x040fe2000f8e08ff */
[C---:B------:R-:W-:Y:S05]  /*2320*/  HMMA.16816.F32 R16, R104.reuse, R110, R16 ;  /* 0x0000006e6810723c */ /* 0x040fea0000001810 */
[----:B------:R-:W-:Y:S01]  /*2330*/  LEA R109, R181, UR5, 0x1 ;  /* 0x00000005b56d7c11 */ /* 0x000fe2000f8e08ff */
[-C--:B---3--:R-:W-:Y:S06]  /*2340*/  HMMA.16816.F32 R20, R104, R116.reuse, R20 ;  /* 0x000000746814723c */ /* 0x088fec0000001814 */
[C---:B------:R-:W-:Y:S06]  /*2350*/  HMMA.16816.F32 R24, R112.reuse, R116, R24 ;  /* 0x000000747018723c */ /* 0x040fec0000001818 */
[-C--:B------:R-:W-:Y:S06]  /*2360*/  HMMA.16816.F32 R28, R112, R118.reuse, R28 ;  /* 0x00000076701c723c */ /* 0x080fec000000181c */
[----:B------:R-:W-:Y:S01]  /*2370*/  HMMA.16816.F32 R32, R104, R118, R32 ;  /* 0x000000766820723c */ /* 0x000fe20000001820 */
[----:B------:R-:W3:Y:S05]  /*2380*/  LDSM.16.M88.4 R104, [R183+0x1000] ;  /* 0x00100000b768783b */ /* 0x000eea0000000200 */
[-C--:B------:R-:W-:Y:S06]  /*2390*/  HMMA.16816.F32 R4, R120, R124.reuse, R4 ;  /* 0x0000007c7804723c */ /* 0x080fec0000001804 */
[C---:B--2---:R-:W-:Y:S06]  /*23a0*/  HMMA.16816.F32 R8, R100.reuse, R124, R8 ;  /* 0x0000007c6408723c */ /* 0x044fec0000001808 */
[-C--:B------:R-:W-:Y:S06]  /*23b0*/  HMMA.16816.F32 R12, R100, R126.reuse, R12 ;  /* 0x0000007e640c723c */ /* 0x080fec000000180c */
[C---:B------:R-:W-:Y:S06]  /*23c0*/  HMMA.16816.F32 R16, R120.reuse, R126, R16 ;  /* 0x0000007e7810723c */ /* 0x040fec0000001810 */
[-C--:B-1----:R-:W-:Y:S06]  /*23d0*/  HMMA.16816.F32 R20, R120, R128.reuse, R20 ;  /* 0x000000807814723c */ /* 0x082fec0000001814 */
[C---:B------:R-:W-:Y:S06]  /*23e0*/  HMMA.16816.F32 R24, R100.reuse, R128, R24 ;  /* 0x000000806418723c */ /* 0x040fec0000001818 */
[-C--:B------:R-:W-:Y:S06]  /*23f0*/  HMMA.16816.F32 R28, R100, R130.reuse, R28 ;  /* 0x00000082641c723c */ /* 0x080fec000000181c */
[----:B------:R-:W-:Y:S06]  /*2400*/  HMMA.16816.F32 R32, R120, R130, R32 ;  /* 0x000000827820723c */ /* 0x000fec0000001820 */
[-C--:B------:R-:W-:Y:S06]  /*2410*/  HMMA.16816.F32 R4, R132, R136.reuse, R4 ;  /* 0x000000888404723c */ /* 0x080fec0000001804 */
[C---:B---3--:R-:W-:Y:S06]  /*2420*/  HMMA.16816.F32 R8, R104.reuse, R136, R8 ;  /* 0x000000886808723c */ /* 0x048fec0000001808 */
        /* <DEDUP_REMOVED lines=18> */
[----:B------:R-:W3:Y:S01]  /*2550*/  MUFU.TANH R112, R5 ;  /* 0x0000000500707308 */ /* 0x000ee20000002400 */
[----:B------:R-:W-:Y:S01]  /*2560*/  FMUL.FTZ R16, R16, UR43 ;  /* 0x0000002b10107c20 */ /* 0x000fe20008410000 */
[----:B------:R-:W-:Y:S08]  /*2570*/  FMUL.FTZ R17, R17, UR43 ;  /* 0x0000002b11117c20 */ /* 0x000ff00008410000 */
[----:B------:R4:W-:Y:S01]  /*2580*/  MUFU.TANH R117, R11 ;  /* 0x0000000b00757308 */ /* 0x0009e20000002400 */
[----:B--2---:R-:W-:Y:S09]  /*2590*/  FMUL.FTZ R10, R200, 1.4426950216293334961 ;  /* 0x3fb8aa3bc80a7820 */ /* 0x004ff20000410000 */
[----:B------:R-:W2:Y:S10]  /*25a0*/  MUFU.TANH R110, R6 ;  /* 0x00000006006e7308 */ /* 0x000eb40000002400 */
[----:B------:R1:W2:Y:S01]  /*25b0*/  MUFU.TANH R113, R7 ;  /* 0x0000000700717308 */ /* 0x0002a20000002400 */
[----:B----4-:R-:W-:Y:S09]  /*25c0*/  FMUL.FTZ R11, R201, 1.4426950216293334961 ;  /* 0x3fb8aa3bc90b7820 */ /* 0x010ff20000410000 */
[----:B------:R4:W-:Y:S10]  /*25d0*/  MUFU.TANH R114, R8 ;  /* 0x0000000800727308 */ /* 0x0009f40000002400 */
[----:B------:R3:W-:Y:S01]  /*25e0*/  MUFU.TANH R115, R9 ;  /* 0x0000000900737308 */ /* 0x0007e20000002400 */
[----:B-1----:R-:W1:Y:S09]  /*25f0*/  LDSM.16.M88.4 R4, [R2+0x6800] ;  /* 0x006800000204783b */ /* 0x002e720000000200 */
[----:B------:R-:W2:Y:S01]  /*2600*/  MUFU.TANH R126, R18 ;  /* 0x00000012007e7308 */ /* 0x000ea20000002400 */
[----:B----4-:R-:W-:Y:S05]  /*2610*/  FMUL.FTZ R8, R203, 1.4426950216293334961 ;  /* 0x3fb8aa3bcb087820 */ /* 0x010fea0000410000 */
[----:B------:R-:W-:Y:S04]  /*2620*/  FSEL R8, R8, RZ, P0 ;  /* 0x000000ff08087208 */ /* 0x000fe80000000000 */
[----:B------:R-:W4:Y:S01]  /*2630*/  MUFU.TANH R129, R19 ;  /* 0x0000001300817308 */ /* 0x000f220000002400 */
[C---:B---3--:R-:W-:Y:S01]  /*2640*/  FMUL.FTZ R9, R202.reuse, 1.4426950216293334961 ;  /* 0x3fb8aa3bca097820 */ /* 0x048fe20000410000 */
[----:B------:R-:W-:Y:S01]  /*2650*/  FSETP.NEU.FTZ.AND P0, PT, R202, -INF , PT ;  /* 0xff800000ca00780b */ /* 0x000fe20003f1d000 */
[C-C-:B------:R-:W-:Y:S01]  /*2660*/  FFMA.FTZ R128, R111.reuse, UR42, -R8.reuse ;  /* 0x0000002a6f807c23 */ /* 0x140fe20008010808 */
[C-C-:B------:R-:W-:Y:S01]  /*2670*/  FFMA.FTZ R127, R112.reuse, UR42, -R8.reuse ;  /* 0x0000002a707f7c23 */ /* 0x140fe20008010808 */
[----:B------:R-:W-:Y:S01]  /*2680*/  FFMA.FTZ R111, -R111, R111, 1 ;  /* 0x3f8000006f6f7423 */ /* 0x000fe2000001016f */
[----:B------:R-:W-:Y:S01]  /*2690*/  FSEL R9, R9, RZ, P0 ;  /* 0x000000ff09097208 */ /* 0x000fe20000000000 */
[----:B------:R-:W-:Y:S03]  /*26a0*/  FFMA.FTZ R112, -R112, R112, 1 ;  /* 0x3f80000070707423 */ /* 0x000fe60000010170 */
[----:B------:R-:W3:Y:S01]  /*26b0*/  MUFU.TANH R124, R16 ;  /* 0x00000010007c7308 */ /* 0x000ee20000002400 */
[----:B------:R-:W-:Y:S01]  /*26c0*/  FSETP.NEU.FTZ.AND P0, PT, R201, -INF , PT ;  /* 0xff800000c900780b */ /* 0x000fe20003f1d000 */
[----:B------:R-:W-:Y:S01]  /*26d0*/  FMUL.FTZ R111, R111, UR43 ;  /* 0x0000002b6f6f7c20 */ /* 0x000fe20008410000 */
[--C-:B--2---:R-:W-:Y:S01]  /*26e0*/  FFMA.FTZ R123, R110, UR42, -R9.reuse ;  /* 0x0000002a6e7b7c23 */ /* 0x104fe20008010809 */
[--C-:B------:R-:W-:Y:S01]  /*26f0*/  FFMA.FTZ R122, R113, UR42, -R9.reuse ;  /* 0x0000002a717a7c23 */ /* 0x100fe20008010809 */
[--C-:B------:R-:W-:Y:S01]  /*2700*/  FFMA.FTZ R222, R126, UR42, -R9.reuse ;  /* 0x0000002a7ede7c23 */ /* 0x100fe20008010809 */
[----:B------:R-:W-:Y:S01]  /*2710*/  FSEL R11, R11, RZ, P0 ;  /* 0x000000ff0b0b7208 */ /* 0x000fe20000000000 */
[----:B------:R-:W-:Y:S03]  /*2720*/  FFMA.FTZ R110, -R110, R110, 1 ;  /* 0x3f8000006e6e7423 */ /* 0x000fe6000001016e */
[----:B------:R-:W-:Y:S01]  /*2730*/  MUFU.EX2 R128, R128 ;  /* 0x0000008000807308 */ /* 0x000fe20000000800 */
[----:B------:R-:W-:Y:S01]  /*2740*/  FSETP.NEU.FTZ.AND P0, PT, R200, -INF , PT ;  /* 0xff800000c800780b */ /* 0x000fe20003f1d000 */
[----:B----4-:R-:W-:Y:S01]  /*2750*/  FFMA.FTZ R221, R129, UR42, -R9 ;  /* 0x0000002a81dd7c23 */ /* 0x010fe20008010809 */
[--C-:B------:R-:W-:Y:S01]  /*2760*/  FFMA.FTZ R137, R114, UR42, -R11.reuse ;  /* 0x0000002a72897c23 */ /* 0x100fe2000801080b */
[--C-:B------:R-:W-:Y:S01]  /*2770*/  FFMA.FTZ R136, R115, UR42, -R11.reuse ;  /* 0x0000002a73887c23 */ /* 0x100fe2000801080b */
[----:B------:R-:W-:Y:S01]  /*2780*/  FSEL R10, R10, RZ, P0 ;  /* 0x000000ff0a0a7208 */ /* 0x000fe20000000000 */
[----:B------:R-:W-:Y:S01]  /*2790*/  FFMA.FTZ R113, -R113, R113, 1 ;  /* 0x3f80000071717423 */ /* 0x000fe20000010171 */
[----:B------:R-:W-:Y:S03]  /*27a0*/  IADD3 R250, P0, R196, UR6, RZ ;  /* 0x00000006c4fa7c10 */ /* 0x000fe6000ff1e0ff */
[----:B------:R-:W2:Y:S01]  /*27b0*/  MUFU.EX2 R127, R127 ;  /* 0x0000007f007f7308 */ /* 0x000ea20000000800 */
[-C--:B-1----:R-:W-:Y:S03]  /*27c0*/  HMMA.16816.F32 R20, R132, R4.reuse, R20 ;  /* 0x000000048414723c */ /* 0x082fe60000001814 */
[----:B------:R-:W-:Y:S01]  /*27d0*/  IADD3.X R251, R197, UR7, RZ, P0, !PT ;  /* 0x00000007c5fb7c10 */ /* 0x000fe200087fe4ff */
[----:B---3--:R-:W-:Y:S01]  /*27e0*/  FFMA.FTZ R224, R124, UR42, -R8 ;  /* 0x0000002a7ce07c23 */ /* 0x008fe20008010808 */
[--C-:B------:R-:W-:Y:S01]  /*27f0*/  FFMA.FTZ R131, R116, UR42, -R10.reuse ;  /* 0x0000002a74837c23 */ /* 0x100fe2000801080a */
[C---:B------:R-:W-:Y:S03]  /*2800*/  HMMA.16816.F32 R24, R104.reuse, R4, R24 ;  /* 0x000000046818723c */ /* 0x040fe60000001818 */
[----:B------:R-:W1:Y:S01]  /*2810*/  MUFU.TANH R125, R17 ;  /* 0x00000011007d7308 */ /* 0x000e620000002400 */
[----:B------:R-:W3:Y:S01]  /*2820*/  LDG.E R247, desc[UR24][R250.64] ;  /* 0x00000018faf77981 */ /* 0x000ee2000c1e1900 */
[----:B------:R-:W-:Y:S03]  /*2830*/  FFMA.FTZ R130, R117, UR42, -R10 ;  /* 0x0000002a75827c23 */ /* 0x000fe6000801080a */
[----:B------:R-:W4:Y:S01]  /*2840*/  LDG.E R246, desc[UR24][R250.64+0x20] ;  /* 0x00002018faf67981 */ /* 0x000f22000c1e1900 */
[-C--:B------:R-:W-:Y:S04]  /*2850*/  HMMA.16816.F32 R28, R104, R6.reuse, R28 ;  /* 0x00000006681c723c */ /* 0x080fe8000000181c */
[----:B------:R-:W-:Y:S01]  /*2860*/  MUFU.EX2 R123, R123 ;  /* 0x0000007b007b7308 */ /* 0x000fe20000000800 */
[----:B------:R3:W5:Y:S01]  /*2870*/  LDG.E R249, desc[UR24][R250.64+0x80] ;  /* 0x00008018faf97981 */ /* 0x000762000c1e1900 */
[----:B--2---:R-:W-:Y:S01]  /*2880*/  F2FP.F16.F32.PACK_AB R4, R127, R128 ;  /* 0x000000807f04723e */ /* 0x004fe200000000ff */
[----:B------:R-:W-:Y:S01]  /*2890*/  FFMA.FTZ R124, -R124, R124, 1 ;  /* 0x3f8000007c7c7423 */ /* 0x000fe2000001017c */
[----:B------:R-:W-:Y:S01]  /*28a0*/  HMMA.16816.F32 R32, R132, R6, R32 ;  /* 0x000000068420723c */ /* 0x000fe20000001820 */
[----:B------:R2:W5:Y:S05]  /*28b0*/  LDG.E R248, desc[UR24][R250.64+0xa0] ;  /* 0x0000a018faf87981 */ /* 0x00056a000c1e1900 */
[----:B------:R-:W2:Y:S01]  /*28c0*/  MUFU.EX2 R122, R122 ;  /* 0x0000007a007a7308 */ /* 0x000ea20000000800 */
[----:B------:R2:W-:Y:S01]  /*28d0*/  STS [R190+0xe000], R4 ;  /* 0x00e00004be007388 */ /* 0x0005e20000000800 */
[----:B-1----:R-:W-:Y:S03]  /*28e0*/  FFMA.FTZ R223, R125, UR42, -R8 ;  /* 0x0000002a7ddf7c23 */ /* 0x002fe60008010808 */
[----:B------:R-:W-:Y:S01]  /*28f0*/  IADD3 R104, R109, R175, RZ ;  /* 0x000000af6d687210 */ /* 0x000fe20007ffe0ff */
[----:B------:R-:W-:Y:S01]  /*2900*/  FMUL.FTZ R20, R20, UR43 ;  /* 0x0000002b14147c20 */ /* 0x000fe20008410000 */
[----:B------:R-:W-:Y:S03]  /*2910*/  FMUL.FTZ R21, R21, UR43 ;  /* 0x0000002b15157c20 */ /* 0x000fe60008410000 */
[----:B------:R-:W-:Y:S01]  /*2920*/  MUFU.EX2 R222, R222 ;  /* 0x000000de00de7308 */ /* 0x000fe20000000800 */
[----:B------:R-:W-:Y:S01]  /*2930*/  FMUL.FTZ R22, R22, UR43 ;  /* 0x0000002b16167c20 */ /* 0x000fe20008410000 */
[----:B------:R-:W-:Y:S01]  /*2940*/  FMUL.FTZ R23, R23, UR43 ;  /* 0x0000002b17177c20 */ /* 0x000fe20008410000 */
[----:B------:R-:W-:Y:S01]  /*2950*/  FMUL.FTZ R24, R24, UR43 ;  /* 0x0000002b18187c20 */ /* 0x000fe20008410000 */
[----:B------:R-:W-:Y:S01]  /*2960*/  FMUL.FTZ R25, R25, UR43 ;  /* 0x0000002b19197c20 */ /* 0x000fe20008410000 */
[----:B------:R-:W-:Y:S01]  /*2970*/  FMUL.FTZ R26, R26, UR43 ;  /* 0x0000002b1a1a7c20 */ /* 0x000fe20008410000 */
[----:B------:R-:W-:Y:S01]  /*2980*/  FMUL.FTZ R28, R28, UR43 ;  /* 0x0000002b1c1c7c20 */ /* 0x000fe20008410000 */
[----:B------:R-:W-:Y:S03]  /*2990*/  FMUL.FTZ R30, R30, UR43 ;  /* 0x0000002b1e1e7c20 */ /* 0x000fe60008410000 */
[----:B------:R-:W1:Y:S01]  /*29a0*/  MUFU.EX2 R221, R221 ;  /* 0x000000dd00dd7308 */ /* 0x000e620000000800 */
[----:B--2---:R-:W-:Y:S01]  /*29b0*/  F2FP.F16.F32.PACK_AB R6, R122, R123 ;  /* 0x0000007b7a06723e */ /* 0x004fe200000000ff */
[----:B------:R-:W-:Y:S01]  /*29c0*/  FMUL.FTZ R29, R29, UR43 ;  /* 0x0000002b1d1d7c20 */ /* 0x000fe20008410000 */
[----:B------:R-:W-:Y:S01]  /*29d0*/  FMUL.FTZ R31, R31, UR43 ;  /* 0x0000002b1f1f7c20 */ /* 0x000fe20008410000 */
[----:B------:R-:W-:Y:S01]  /*29e0*/  FMUL.FTZ R32, R32, UR43 ;  /* 0x0000002b20207c20 */ /* 0x000fe20008410000 */
[----:B------:R-:W-:Y:S01]  /*29f0*/  FMUL.FTZ R33, R33, UR43 ;  /* 0x0000002b21217c20 */ /* 0x000fe20008410000 */
[----:B------:R-:W-:Y:S01]  /*2a00*/  STS [R190+0xe400], R6 ;  /* 0x00e40006be007388 */ /* 0x000fe20000000800 */
[----:B------:R-:W-:Y:S03]  /*2a10*/  FMUL.FTZ R34, R34, UR43 ;  /* 0x0000002b22227c20 */ /* 0x000fe60008410000 */
[----:B------:R-:W-:Y:S01]  /*2a20*/  MUFU.EX2 R224, R224 ;  /* 0x000000e000e07308 */ /* 0x000fe20000000800 */
[----:B------:R-:W-:Y:S01]  /*2a30*/  FMUL.FTZ R35, R35, UR43 ;  /* 0x0000002b23237c20 */ /* 0x000fe20008410000 */
[----:B------:R-:W-:Y:S01]  /*2a40*/  FMUL.FTZ R27, R27, UR43 ;  /* 0x0000002b1b1b7c20 */ /* 0x000fe20008410000 */
[----:B------:R-:W-:Y:S01]  /*2a50*/  FFMA.FTZ R125, -R125, R125, 1 ;  /* 0x3f8000007d7d7423 */ /* 0x000fe2000001017d */
[----:B------:R-:W-:Y:S01]  /*2a60*/  FMUL.FTZ R112, R112, UR43 ;  /* 0x0000002b70707c20 */ /* 0x000fe20008410000 */
[----:B------:R-:W-:Y:S01]  /*2a70*/  FMUL.FTZ R124, R124, UR43 ;  /* 0x0000002b7c7c7c20 */ /* 0x000fe20008410000 */
[----:B------:R-:W-:Y:S01]  /*2a80*/  FMUL.FTZ R110, R110, UR43 ;  /* 0x0000002b6e6e7c20 */ /* 0x000fe20008410000 */
[----:B------:R-:W-:Y:S03]  /*2a90*/  FMUL.FTZ R125, R125, UR43 ;  /* 0x0000002b7d7d7c20 */ /* 0x000fe60008410000 */
[----:B------:R-:W2:Y:S01]  /*2aa0*/  MUFU.EX2 R223, R223 ;  /* 0x000000df00df7308 */ /* 0x000ea20000000800 */
[----:B-1----:R-:W-:Y:S01]  /*2ab0*/  F2FP.F16.F32.PACK_AB R4, R221, R222 ;  /* 0x000000dedd04723e */ /* 0x002fe200000000ff */
[----:B------:R-:W-:Y:S01]  /*2ac0*/  FMUL.FTZ R113, R113, UR43 ;  /* 0x0000002b71717c20 */ /* 0x000fe20008410000 */
[----:B------:R-:W-:Y:S01]  /*2ad0*/  FFMA.FTZ R126, -R126, R126, 1 ;  /* 0x3f8000007e7e7423 */ /* 0x000fe2000001017e */
[----:B------:R-:W-:Y:S02]  /*2ae0*/  FFMA.FTZ R129, -R129, R129, 1 ;  /* 0x3f80000081817423 */ /* 0x000fe40000010181 */
[----:B------:R1:W-:Y:S01]  /*2af0*/  STS [R195+0xe400], R4 ;  /* 0x00e40004c3007388 */ /* 0x0003e20000000800 */
[----:B------:R-:W-:Y:S03]  /*2b00*/  FMUL.FTZ R126, R126, UR43 ;  /* 0x0000002b7e7e7c20 */ /* 0x000fe60008410000 */
[----:B------:R-:W1:Y:S01]  /*2b10*/  MUFU.TANH R118, R12 ;  /* 0x0000000c00767308 */ /* 0x000e620000002400 */
[----:B------:R-:W-:Y:S09]  /*2b20*/  FMUL.FTZ R129, R129, UR43 ;  /* 0x0000002b81817c20 */ /* 0x000ff20008410000 */
[----:B------:R-:W1:Y:S01]  /*2b30*/  MUFU.TANH R119, R13 ;  /* 0x0000000d00777308 */ /* 0x000e620000002400 */
[----:B--2---:R-:W-:Y:S05]  /*2b40*/  F2FP.F16.F32.PACK_AB R5, R223, R224 ;  /* 0x000000e0df05723e */ /* 0x004fea00000000ff */
[----:B------:R2:W-:Y:S04]  /*2b50*/  STS [R195+0xe000], R5 ;  /* 0x00e00005c3007388 */ /* 0x0005e80000000800 */
[----:B------:R-:W-:Y:S01]  /*2b60*/  MUFU.EX2 R137, R137 ;  /* 0x0000008900897308 */ /* 0x000fe20000000800 */
[--C-:B-1----:R-:W-:Y:S09]  /*2b70*/  FFMA.FTZ R216, R118, UR42, -R11.reuse ;  /* 0x0000002a76d87c23 */ /* 0x102ff2000801080b */
[----:B------:R-:W1:Y:S01]  /*2b80*/  MUFU.EX2 R136, R136 ;  /* 0x0000008800887308 */ /* 0x000e620000000800 */
[----:B------:R-:W-:Y:S09]  /*2b90*/  FFMA.FTZ R215, R119, UR42, -R11 ;  /* 0x0000002a77d77c23 */ /* 0x000ff2000801080b */
[----:B------:R-:W-:Y:S10]  /*2ba0*/  MUFU.EX2 R131, R131 ;  /* 0x0000008300837308 */ /* 0x000ff40000000800 */
[----:B------:R-:W2:Y:S01]  /*2bb0*/  MUFU.EX2 R130, R130 ;  /* 0x0000008200827308 */ /* 0x000ea20000000800 */
[----:B-1----:R-:W-:Y:S05]  /*2bc0*/  F2FP.F16.F32.PACK_AB R4, R136, R137 ;  /* 0x000000898804723e */ /* 0x002fea00000000ff */
[----:B------:R-:W-:Y:S04]  /*2bd0*/  STS [R190+0xf000], R4 ;  /* 0x00f00004be007388 */ /* 0x000fe80000000800 */
[----:B------:R-:W1:Y:S10]  /*2be0*/  MUFU.TANH R120, R14 ;  /* 0x0000000e00787308 */ /* 0x000e740000002400 */
[----:B------:R-:W1:Y:S01]  /*2bf0*/  MUFU.TANH R121, R15 ;  /* 0x0000000f00797308 */ /* 0x000e620000002400 */
[----:B--2---:R-:W-:Y:S05]  /*2c00*/  F2FP.F16.F32.PACK_AB R6, R130, R131 ;  /* 0x000000838206723e */ /* 0x004fea00000000ff */
[----:B------:R2:W-:Y:S04]  /*2c10*/  STS [R190+0xf400], R6 ;  /* 0x00f40006be007388 */ /* 0x0005e80000000800 */
[----:B------:R-:W2:Y:S01]  /*2c20*/  MUFU.TANH R138, R20 ;  /* 0x00000014008a7308 */ /* 0x000ea20000002400 */
[--C-:B-1----:R-:W-:Y:S09]  /*2c30*/  FFMA.FTZ R214, R120, UR42, -R10.reuse ;  /* 0x0000002a78d67c23 */ /* 0x102ff2000801080a */
[----:B------:R-:W1:Y:S01]  /*2c40*/  MUFU.TANH R139, R21 ;  /* 0x00000015008b7308 */ /* 0x000e620000002400 */
[----:B------:R-:W-:Y:S09]  /*2c50*/  FFMA.FTZ R209, R121, UR42, -R10 ;  /* 0x0000002a79d17c23 */ /* 0x000ff2000801080a */
[----:B------:R-:W-:Y:S01]  /*2c60*/  MUFU.EX2 R216, R216 ;  /* 0x000000d800d87308 */ /* 0x000fe20000000800 */
[C-C-:B--2---:R-:W-:Y:S01]  /*2c70*/  FFMA.FTZ R135, R138.reuse, UR42, -R8.reuse ;  /* 0x0000002a8a877c23 */ /* 0x144fe20008010808 */
[----:B------:R-:W-:Y:S04]  /*2c80*/  FFMA.FTZ R138, -R138, R138, 1 ;  /* 0x3f8000008a8a7423 */ /* 0x000fe8000001018a */
[----:B------:R-:W-:Y:S04]  /*2c90*/  FMUL.FTZ R138, R138, UR43 ;  /* 0x0000002b8a8a7c20 */ /* 0x000fe80008410000 */
[----:B------:R-:W2:Y:S01]  /*2ca0*/  MUFU.EX2 R215, R215 ;  /* 0x000000d700d77308 */ /* 0x000ea20000000800 */
[C-C-:B-1----:R-:W-:Y:S01]  /*2cb0*/  FFMA.FTZ R134, R139.reuse, UR42, -R8.reuse ;  /* 0x0000002a8b867c23 */ /* 0x142fe20008010808 */
[----:B------:R-:W-:Y:S04]  /*2cc0*/  FFMA.FTZ R139, -R139, R139, 1 ;  /* 0x3f8000008b8b7423 */ /* 0x000fe8000001018b */
[----:B------:R-:W-:Y:S04]  /*2cd0*/  FMUL.FTZ R139, R139, UR43 ;  /* 0x0000002b8b8b7c20 */ /* 0x000fe80008410000 */
[----:B------:R-:W1:Y:S10]  /*2ce0*/  MUFU.TANH R230, R32 ;  /* 0x0000002000e67308 */ /* 0x000e740000002400 */
[----:B------:R-:W1:Y:S01]  /*2cf0*/  MUFU.TANH R231, R33 ;  /* 0x0000002100e77308 */ /* 0x000e620000002400 */
[----:B--2---:R-:W-:Y:S05]  /*2d00*/  F2FP.F16.F32.PACK_AB R5, R215, R216 ;  /* 0x000000d8d705723e */ /* 0x004fea00000000ff */
[----:B------:R2:W-:Y:S04]  /*2d10*/  STS [R195+0xf000], R5 ;  /* 0x00f00005c3007388 */ /* 0x0005e80000000800 */
[----:B------:R-:W2:Y:S01]  /*2d20*/  MUFU.TANH R183, R22 ;  /* 0x0000001600b77308 */ /* 0x000ea20000002400 */
[C-C-:B-1----:R-:W-:Y:S01]  /*2d30*/  FFMA.FTZ R244, R230.reuse, UR42, -R8.reuse ;  /* 0x0000002ae6f47c23 */ /* 0x142fe20008010808 */
[----:B------:R-:W-:Y:S04]  /*2d40*/  FFMA.FTZ R230, -R230, R230, 1 ;  /* 0x3f800000e6e67423 */ /* 0x000fe800000101e6 */
[----:B------:R-:W-:Y:S04]  /*2d50*/  FMUL.FTZ R230, R230, UR43 ;  /* 0x0000002be6e67c20 */ /* 0x000fe80008410000 */
[----:B------:R-:W1:Y:S01]  /*2d60*/  MUFU.TANH R217, R23 ;  /* 0x0000001700d97308 */ /* 0x000e620000002400 */
[C---:B------:R-:W-:Y:S01]  /*2d70*/  FFMA.FTZ R8, R231.reuse, UR42, -R8 ;  /* 0x0000002ae7087c23 */ /* 0x040fe20008010808 */
[----:B------:R-:W-:Y:S04]  /*2d80*/  FFMA.FTZ R231, -R231, R231, 1 ;  /* 0x3f800000e7e77423 */ /* 0x000fe800000101e7 */
[----:B------:R-:W-:Y:S04]  /*2d90*/  FMUL.FTZ R231, R231, UR43 ;  /* 0x0000002be7e77c20 */ /* 0x000fe80008410000 */
[----:B------:R-:W1:Y:S01]  /*2da0*/  MUFU.TANH R232, R34 ;  /* 0x0000002200e87308 */ /* 0x000e620000002400 */
[C-C-:B--2---:R-:W-:Y:S01]  /*2db0*/  FFMA.FTZ R133, R183.reuse, UR42, -R9.reuse ;  /* 0x0000002ab7857c23 */ /* 0x144fe20008010809 */
[----:B------:R-:W-:Y:S04]  /*2dc0*/  FFMA.FTZ R183, -R183, R183, 1 ;  /* 0x3f800000b7b77423 */ /* 0x000fe800000101b7 */
[----:B------:R-:W-:Y:S04]  /*2dd0*/  FMUL.FTZ R183, R183, UR43 ;  /* 0x0000002bb7b77c20 */ /* 0x000fe80008410000 */
[----:B------:R-:W2:Y:S01]  /*2de0*/  MUFU.TANH R245, R35 ;  /* 0x0000002300f57308 */ /* 0x000ea20000002400 */
[C-C-:B-1----:R-:W-:Y:S01]  /*2df0*/  FFMA.FTZ R132, R217.reuse, UR42, -R9.reuse ;  /* 0x0000002ad9847c23 */ /* 0x142fe20008010809 */
[----:B------:R-:W-:Y:S04]  /*2e00*/  FFMA.FTZ R217, -R217, R217, 1 ;  /* 0x3f800000d9d97423 */ /* 0x000fe800000101d9 */
[----:B------:R-:W-:Y:S04]  /*2e10*/  FMUL.FTZ R217, R217, UR43 ;  /* 0x0000002bd9d97c20 */ /* 0x000fe80008410000 */
[----:B------:R-:W-:Y:S01]  /*2e20*/  MUFU.EX2 R214, R214 ;  /* 0x000000d600d67308 */ /* 0x000fe20000000800 */
[C-C-:B------:R-:W-:Y:S01]  /*2e30*/  FFMA.FTZ R242, R232.reuse, UR42, -R9.reuse ;  /* 0x0000002ae8f27c23 */ /* 0x140fe20008010809 */
[----:B------:R-:W-:Y:S04]  /*2e40*/  FFMA.FTZ R232, -R232, R232, 1 ;  /* 0x3f800000e8e87423 */ /* 0x000fe800000101e8 */
[----:B------:R-:W-:Y:S04]  /*2e50*/  FMUL.FTZ R232, R232, UR43 ;  /* 0x0000002be8e87c20 */ /* 0x000fe80008410000 */
[----:B------:R-:W1:Y:S01]  /*2e60*/  MUFU.EX2 R209, R209 ;  /* 0x000000d100d17308 */ /* 0x000e620000000800 */
[C---:B--2---:R-:W-:Y:S01]  /*2e70*/  FFMA.FTZ R9, R245.reuse, UR42, -R9 ;  /* 0x0000002af5097c23 */ /* 0x044fe20008010809 */
[----:B------:R-:W-:Y:S04]  /*2e80*/  FFMA.FTZ R245, -R245, R245, 1 ;  /* 0x3f800000f5f57423 */ /* 0x000fe800000101f5 */
[----:B------:R-:W-:Y:S04]  /*2e90*/  FMUL.FTZ R245, R245, UR43 ;  /* 0x0000002bf5f57c20 */ /* 0x000fe80008410000 */
[----:B------:R1:W-:Y:S10]  /*2ea0*/  MUFU.EX2 R243, R8 ;  /* 0x0000000800f37308 */ /* 0x0003f40000000800 */
[----:B------:R-:W-:Y:S10]  /*2eb0*/  MUFU.EX2 R135, R135 ;  /* 0x0000008700877308 */ /* 0x000ff40000000800 */
[----:B------:R-:W2:Y:S01]  /*2ec0*/  MUFU.EX2 R134, R134 ;  /* 0x0000008600867308 */ /* 0x000ea20000000800 */
[----:B-1----:R-:W-:Y:S05]  /*2ed0*/  F2FP.F16.F32.PACK_AB R8, R209, R214 ;  /* 0x000000d6d108723e */ /* 0x002fea00000000ff */
[----:B------:R-:W-:Y:S04]  /*2ee0*/  STS [R195+0xf400], R8 ;  /* 0x00f40008c3007388 */ /* 0x000fe80000000800 */
[----:B------:R-:W-:Y:S10]  /*2ef0*/  MUFU.EX2 R133, R133 ;  /* 0x0000008500857308 */ /* 0x000ff40000000800 */
[----:B------:R-:W1:Y:S01]  /*2f00*/  MUFU.EX2 R132, R132 ;  /* 0x0000008400847308 */ /* 0x000e620000000800 */
[----:B--2---:R-:W-:Y:S05]  /*2f10*/  F2FP.F16.F32.PACK_AB R7, R134, R135 ;  /* 0x000000878607723e */ /* 0x004fea00000000ff */
[----:B------:R2:W-:Y:S04]  /*2f20*/  STS [R194+0xe000], R7 ;  /* 0x00e00007c2007388 */ /* 0x0005e80000000800 */
[----:B------:R-:W3:Y:S10]  /*2f30*/  MUFU.EX2 R244, R244 ;  /* 0x000000f400f47308 */ /* 0x000ef40000000800 */
[----:B------:R-:W-:Y:S01]  /*2f40*/  MUFU.EX2 R242, R242 ;  /* 0x000000f200f27308 */ /* 0x000fe20000000800 */
[----:B-1----:R-:W-:Y:S05]  /*2f50*/  F2FP.F16.F32.PACK_AB R6, R132, R133 ;  /* 0x000000858406723e */ /* 0x002fea00000000ff */
[----:B------:R1:W-:Y:S04]  /*2f60*/  STS [R194+0xe400], R6 ;  /* 0x00e40006c2007388 */ /* 0x0003e80000000800 */
[----:B------:R-:W4:Y:S01]  /*2f70*/  MUFU.EX2 R241, R9 ;  /* 0x0000000900f17308 */ /* 0x000f220000000800 */
[----:B---3--:R-:W-:Y:S05]  /*2f80*/  F2FP.F16.F32.PACK_AB R5, R243, R244 ;  /* 0x000000f4f305723e */ /* 0x008fea00000000ff */
[----:B------:R3:W-:Y:S04]  /*2f90*/  STS [R205+0xe000], R5 ;  /* 0x00e00005cd007388 */ /* 0x0007e80000000800 */
[----:B------:R-:W2:Y:S10]  /*2fa0*/  MUFU.TANH R218, R24 ;  /* 0x0000001800da7308 */ /* 0x000eb40000002400 */
[----:B------:R-:W1:Y:S01]  /*2fb0*/  MUFU.TANH R219, R25 ;  /* 0x0000001900db7308 */ /* 0x000e620000002400 */
[----:B----4-:R-:W-:Y:S05]  /*2fc0*/  F2FP.F16.F32.PACK_AB R4, R241, R242 ;  /* 0x000000f2f104723e */ /* 0x010fea00000000ff */
[----:B------:R4:W-:Y:S04]  /*2fd0*/  STS [R205+0xe400], R4 ;  /* 0x00e40004cd007388 */ /* 0x0009e80000000800 */
[----:B------:R-:W3:Y:S01]  /*2fe0*/  MUFU.TANH R220, R26 ;  /* 0x0000001a00dc7308 */ /* 0x000ee20000002400 */
[--C-:B--2---:R-:W-:Y:S09]  /*2ff0*/  FFMA.FTZ R240, R218, UR42, -R11.reuse ;  /* 0x0000002adaf07c23 */ /* 0x104ff2000801080b */
[----:B------:R-:W2:Y:S01]  /*3000*/  MUFU.TANH R225, R27 ;  /* 0x0000001b00e17308 */ /* 0x000ea20000002400 */
[--C-:B-1----:R-:W-:Y:S09]  /*3010*/  FFMA.FTZ R239, R219, UR42, -R11.reuse ;  /* 0x0000002adbef7c23 */ /* 0x102ff2000801080b */
[----:B------:R-:W1:Y:S01]  /*3020*/  MUFU.TANH R226, R28 ;  /* 0x0000001c00e27308 */ /* 0x000e620000002400 */
[--C-:B---3--:R-:W-:Y:S09]  /*3030*/  FFMA.FTZ R236, R220, UR42, -R10.reuse ;  /* 0x0000002adcec7c23 */ /* 0x108ff2000801080a */
[----:B------:R-:W3:Y:S01]  /*3040*/  MUFU.TANH R228, R30 ;  /* 0x0000001e00e47308 */ /* 0x000ee20000002400 */
[--C-:B--2---:R-:W-:Y:S09]  /*3050*/  FFMA.FTZ R235, R225, UR42, -R10.reuse ;  /* 0x0000002ae1eb7c23 */ /* 0x104ff2000801080a */
[----:B------:R-:W2:Y:S01]  /*3060*/  MUFU.TANH R227, R29 ;  /* 0x0000001d00e37308 */ /* 0x000ea20000002400 */
[--C-:B-1----:R-:W-:Y:S09]  /*3070*/  FFMA.FTZ R238, R226, UR42, -R11.reuse ;  /* 0x0000002ae2ee7c23 */ /* 0x102ff2000801080b */
[----:B------:R-:W1:Y:S01]  /*3080*/  MUFU.TANH R229, R31 ;  /* 0x0000001f00e57308 */ /* 0x000e620000002400 */
[--C-:B---3--:R-:W-:Y:S09]  /*3090*/  FFMA.FTZ R234, R228, UR42, -R10.reuse ;  /* 0x0000002ae4ea7c23 */ /* 0x108ff2000801080a */
[----:B------:R-:W-:Y:S01]  /*30a0*/  MUFU.EX2 R240, R240 ;  /* 0x000000f000f07308 */ /* 0x000fe20000000800 */
[----:B--2---:R-:W-:Y:S09]  /*30b0*/  FFMA.FTZ R11, R227, UR42, -R11 ;  /* 0x0000002ae30b7c23 */ /* 0x004ff2000801080b */
[----:B------:R-:W2:Y:S01]  /*30c0*/  MUFU.EX2 R239, R239 ;  /* 0x000000ef00ef7308 */ /* 0x000ea20000000800 */
[----:B-1----:R-:W-:Y:S09]  /*30d0*/  FFMA.FTZ R10, R229, UR42, -R10 ;  /* 0x0000002ae50a7c23 */ /* 0x002ff2000801080a */
        /* <DEDUP_REMOVED lines=8> */
[----:B------:R-:W-:Y:S10]  /*3160*/  MUFU.EX2 R234, R234 ;  /* 0x000000ea00ea7308 */ /* 0x000ff40000000800 */
[----:B------:R-:W4:Y:S01]  /*3170*/  MUFU.EX2 R233, R10 ;  /* 0x0000000a00e97308 */ /* 0x000f220000000800 */
[----:B--2---:R-:W-:Y:S05]  /*3180*/  F2FP.F16.F32.PACK_AB R5, R237, R238 ;  /* 0x000000eeed05723e */ /* 0x004fea00000000ff */
[----:B------:R-:W-:Y:S01]  /*3190*/  STS [R205+0xf000], R5 ;  /* 0x00f00005cd007388 */ /* 0x000fe20000000800 */
[----:B----4-:R-:W-:Y:S05]  /*31a0*/  F2FP.F16.F32.PACK_AB R4, R233, R234 ;  /* 0x000000eae904723e */ /* 0x010fea00000000ff */
[----:B------:R-:W-:Y:S04]  /*31b0*/  STS [R205+0xf400], R4 ;  /* 0x00f40004cd007388 */ /* 0x000fe80000000800 */
[----:B------:R-:W1:Y:S08]  /*31c0*/  LDSM.16.M88.4 R32, [R108+0x4000] ;  /* 0x004000006c20783b */ /* 0x000e700000000200 */
[----:B------:R2:W3:Y:S08]  /*31d0*/  LDSM.16.M88.4 R28, [R108+0x5000] ;  /* 0x005000006c1c783b */ /* 0x0004f00000000200 */
[----:B------:R-:W4:Y:S08]  /*31e0*/  LDSM.16.M88.4 R100, [R104+0x4000] ;  /* 0x004000006864783b */ /* 0x000f300000000200 */
[----:B------:R-:W4:Y:S01]  /*31f0*/  LDSM.16.M88.4 R104, [R104+0x5000] ;  /* 0x005000006868783b */ /* 0x000f220000000200 */
[----:B--2---:R-:W-:Y:S04]  /*3200*/  IADD3 R108, R108, R175, RZ ;  /* 0x000000af6c6c7210 */ /* 0x004fe80007ffe0ff */
[----:B------:R-:W-:Y:S01]  /*3210*/  IADD3 R108, R174, R108, RZ ;  /* 0x0000006cae6c7210 */ /* 0x000fe20007ffe0ff */
[-C--:B-1----:R-:W-:Y:S06]  /*3220*/  HMMA.16816.F32 R4, R32, R140.reuse, RZ ;  /* 0x0000008c2004723c */ /* 0x082fec00000018ff */
[C---:B---3--:R-:W-:Y:S06]  /*3230*/  HMMA.16816.F32 R8, R28.reuse, R140, RZ ;  /* 0x0000008c1c08723c */ /* 0x048fec00000018ff */
[-C--:B------:R-:W-:Y:S06]  /*3240*/  HMMA.16816.F32 R12, R28, R142.reuse, RZ ;  /* 0x0000008e1c0c723c */ /* 0x080fec00000018ff */
        /* <DEDUP_REMOVED lines=23> */
[----:B------:R-:W1:Y:S05]  /*33c0*/  LDSM.16.M88.4 R104, [R108+0x4000] ;  /* 0x004000006c68783b */ /* 0x000e6a0000000200 */
[----:B------:R-:W-:Y:S03]  /*33d0*/  HMMA.16816.F32 R32, R100, R162, R32 ;  /* 0x000000a26420723c */ /* 0x000fe60000001820 */
[----:B------:R-:W2:Y:S03]  /*33e0*/  LDSM.16.M88.4 R100, [R108+0x5000] ;  /* 0x005000006c64783b */ /* 0x000ea60000000200 */
[-C--:B-1----:R-:W-:Y:S06]  /*33f0*/  HMMA.16816.F32 R4, R104, R164.reuse, R4 ;  /* 0x000000a46804723c */ /* 0x082fec0000001804 */
[C---:B--2---:R-:W-:Y:S06]  /*3400*/  HMMA.16816.F32 R8, R100.reuse, R164, R8 ;  /* 0x000000a46408723c */ /* 0x044fec0000001808 */
[-C--:B------:R-:W-:Y:S06]  /*3410*/  HMMA.16816.F32 R12, R100, R166.reuse, R12 ;  /* 0x000000a6640c723c */ /* 0x080fec000000180c */
[C---:B------:R-:W-:Y:S06]  /*3420*/  HMMA.16816.F32 R16, R104.reuse, R166, R16 ;  /* 0x000000a66810723c */ /* 0x040fec0000001810 */
[C---:B------:R-:W-:Y:S01]  /*3430*/  FADD.FTZ R4, -R247.reuse, R4 ;  /* 0x00000004f7047221 */ /* 0x040fe20000010100 */
[-C--:B------:R-:W-:Y:S04]  /*3440*/  HMMA.16816.F32 R20, R104, R168.reuse, R20 ;  /* 0x000000a86814723c */ /* 0x080fe80000001814 */
[C---:B------:R-:W-:Y:S02]  /*3450*/  FADD.FTZ R5, -R247.reuse, R5 ;  /* 0x00000005f7057221 */ /* 0x040fe40000010100 */
[C---:B------:R-:W-:Y:S05]  /*3460*/  HMMA.16816.F32 R24, R100.reuse, R168, R24 ;  /* 0x000000a86418723c */ /* 0x040fea0000001818 */
[C---:B------:R-:W-:Y:S01]  /*3470*/  FADD.FTZ R6, -R246.reuse, R6 ;  /* 0x00000006f6067221 */ /* 0x040fe20000010100 */
[-C--:B------:R-:W-:Y:S05]  /*3480*/  HMMA.16816.F32 R28, R100, R170.reuse, R28 ;  /* 0x000000aa641c723c */ /* 0x080fea000000181c */
[----:B------:R-:W-:Y:S01]  /*3490*/  FADD.FTZ R7, -R246, R7 ;  /* 0x00000007f6077221 */ /* 0x000fe20000010100 */
[----:B------:R-:W-:Y:S05]  /*34a0*/  HMMA.16816.F32 R32, R104, R170, R32 ;  /* 0x000000aa6820723c */ /* 0x000fea0000001820 */
[C---:B------:R-:W-:Y:S01]  /*34b0*/  FADD.FTZ R16, -R247.reuse, R16 ;  /* 0x00000010f7107221 */ /* 0x040fe20000010100 */
[C---:B------:R-:W-:Y:S01]  /*34c0*/  FADD.FTZ R17, -R247.reuse, R17 ;  /* 0x00000011f7117221 */ /* 0x040fe20000010100 */
[C---:B------:R-:W-:Y:S01]  /*34d0*/  FADD.FTZ R20, -R247.reuse, R20 ;  /* 0x00000014f7147221 */ /* 0x040fe20000010100 */
[----:B------:R-:W-:Y:S03]  /*34e0*/  FADD.FTZ R21, -R247, R21 ;  /* 0x00000015f7157221 */ /* 0x000fe60000010100 */
        /* <DEDUP_REMOVED lines=12> */
[----:B------:R-:W-:Y:S01]  /*35b0*/  FMUL.FTZ R111, R111, R128 ;  /* 0x000000806f6f7220 */ /* 0x000fe20000410000 */
[C---:B------:R-:W-:Y:S01]  /*35c0*/  FADD.FTZ R32, -R247.reuse, R32 ;  /* 0x00000020f7207221 */ /* 0x040fe20000010100 */
[----:B------:R-:W-:Y:S01]  /*35d0*/  FADD.FTZ R33, -R247, R33 ;  /* 0x00000021f7217221 */ /* 0x000fe20000010100 */
[C---:B------:R-:W-:Y:S01]  /*35e0*/  FADD.FTZ R34, -R246.reuse, R34 ;  /* 0x00000022f6227221 */ /* 0x040fe20000010100 */
[----:B------:R-:W-:Y:S01]  /*35f0*/  FADD.FTZ R35, -R246, R35 ;  /* 0x00000023f6237221 */ /* 0x000fe20000010100 */
[----:B------:R-:W-:Y:S01]  /*3600*/  FMUL.FTZ R32, R244, R32 ;  /* 0x00000020f4207220 */ /* 0x000fe20000410000 */
        /* <DEDUP_REMOVED lines=46> */
.L_x_1205:
[----:B-----5:R-:W-:Y:S01]  /*38f0*/  FADD.FTZ R9, -R249, R9 ;  /* 0x00000009f9097221 */ /* 0x020fe20000010100 */
[----:B------:R-:W-:Y:S01]  /*3900*/  FFMA.FTZ R115, -R115, R115, 1 ;  /* 0x3f80000073737423 */ /* 0x000fe20000010173 */
[----:B------:R-:W-:Y:S01]  /*3910*/  FADD.FTZ R11, -R248, R11 ;  /* 0x0000000bf80b7221 */ /* 0x000fe20000010100 */
[----:B------:R-:W-:Y:S01]  /*3920*/  FFMA.FTZ R116, -R116, R116, 1 ;  /* 0x3f80000074747423 */ /* 0x000fe20000010174 */
[----:B------:R-:W-:Y:S01]  /*3930*/  FFMA.FTZ R117, -R117, R117, 1 ;  /* 0x3f80000075757423 */ /* 0x000fe20000010175 */
[----:B------:R-:W-:Y:S01]  /*3940*/  FADD.FTZ R8, -R249, R8 ;  /* 0x00000008f9087221 */ /* 0x000fe20000010100 */
[----:B------:R-:W-:Y:S01]  /*3950*/  FFMA.FTZ R114, -R114, R114, 1 ;  /* 0x3f80000072727423 */ /* 0x000fe20000010172 */
[----:B------:R-:W-:Y:S01]  /*3960*/  FADD.FTZ R10, -R248, R10 ;  /* 0x0000000af80a7221 */ /* 0x000fe20000010100 */
[----:B------:R-:W-:Y:S01]  /*3970*/  FMUL.FTZ R9, R136, R9 ;  /* 0x0000000988097220 */ /* 0x000fe20000410000 */
[----:B------:R-:W-:Y:S01]  /*3980*/  FMUL.FTZ R115, R115, UR43 ;  /* 0x0000002b73737c20 */ /* 0x000fe20008410000 */
[----:B------:R-:W-:Y:S01]  /*3990*/  FMUL.FTZ R11, R130, R11 ;  /* 0x0000000b820b7220 */ /* 0x000fe20000410000 */
[----:B------:R-:W-:Y:S01]  /*39a0*/  FMUL.FTZ R116, R116, UR43 ;  /* 0x0000002b74747c20 */ /* 0x000fe20008410000 */
[----:B------:R-:W-:Y:S01]  /*39b0*/  FMUL.FTZ R117, R117, UR43 ;  /* 0x0000002b75757c20 */ /* 0x000fe20008410000 */
[----:B------:R-:W-:Y:S01]  /*39c0*/  FADD.FTZ R13, -R249, R13 ;  /* 0x0000000df90d7221 */ /* 0x000fe20000010100 */
[----:B------:R-:W-:Y:S01]  /*39d0*/  FMUL.FTZ R8, R137, R8 ;  /* 0x0000000889087220 */ /* 0x000fe20000410000 */
[----:B------:R-:W-:Y:S01]  /*39e0*/  FFMA.FTZ R119, -R119, R119, 1 ;  /* 0x3f80000077777423 */ /* 0x000fe20000010177 */
[----:B------:R-:W-:Y:S01]  /*39f0*/  FMUL.FTZ R114, R114, UR43 ;  /* 0x0000002b72727c20 */ /* 0x000fe20008410000 */
[----:B------:R-:W-:Y:S01]  /*3a00*/  FADD.FTZ R15, -R248, R15 ;  /* 0x0000000ff80f7221 */ /* 0x000fe20000010100 */
[----:B------:R-:W-:Y:S01]  /*3a10*/  FMUL.FTZ R10, R131, R10 ;  /* 0x0000000a830a7220 */ /* 0x000fe20000410000 */
[----:B------:R-:W-:Y:S01]  /*3a20*/  FFMA.FTZ R121, -R121, R121, 1 ;  /* 0x3f80000079797423 */ /* 0x000fe20000010179 */
        /* <DEDUP_REMOVED lines=9> */
[----:B------:R-:W-:Y:S01]  /*3ac0*/  FMUL.FTZ R15, R209, R15 ;  /* 0x0000000fd10f7220 */ /* 0x000fe20000410000 */
[----:B------:R-:W-:Y:S01]  /*3ad0*/  FMUL.FTZ R121, R121, UR43 ;  /* 0x0000002b79797c20 */ /* 0x000fe20008410000 */
[----:B------:R-:W-:Y:S01]  /*3ae0*/  FMUL.FTZ R10, R116, R10 ;  /* 0x0000000a740a7220 */ /* 0x000fe20000410000 */
[----:B------:R-:W-:Y:S01]  /*3af0*/  FMUL.FTZ R12, R216, R12 ;  /* 0x0000000cd80c7220 */ /* 0x000fe20000410000 */
[----:B------:R-:W-:Y:S01]  /*3b00*/  FMUL.FTZ R118, R118, UR43 ;  /* 0x0000002b76767c20 */ /* 0x000fe20008410000 */
[----:B------:R-:W-:Y:S01]  /*3b10*/  FMUL.FTZ R14, R214, R14 ;  /* 0x0000000ed60e7220 */ /* 0x000fe20000410000 */
[----:B------:R-:W-:Y:S01]  /*3b20*/  FMUL.FTZ R120, R120, UR43 ;  /* 0x0000002b78787c20 */ /* 0x000fe20008410000 */
        /* <DEDUP_REMOVED lines=11> */
[----:B------:R-:W-:Y:S01]  /*3be0*/  FFMA.FTZ R219, -R219, R219, 1 ;  /* 0x3f800000dbdb7423 */ /* 0x000fe200000101db */
[----:B------:R-:W-:Y:S01]  /*3bf0*/  FADD.FTZ R27, -R248, R27 ;  /* 0x0000001bf81b7221 */ /* 0x000fe20000010100 */
[----:B------:R-:W-:Y:S01]  /*3c00*/  FFMA.FTZ R225, -R225, R225, 1 ;  /* 0x3f800000e1e17423 */ /* 0x000fe200000101e1 */
[----:B------:R-:W-:Y:S01]  /*3c10*/  STS [R195+0xa400], R18 ;  /* 0x00a40012c3007388 */ /* 0x000fe20000000800 */
[----:B------:R-:W-:Y:S01]  /*3c20*/  FADD.FTZ R24, -R249, R24 ;  /* 0x00000018f9187221 */ /* 0x000fe20000010100 */
[----:B------:R-:W-:Y:S01]  /*3c30*/  FFMA.FTZ R218, -R218, R218, 1 ;  /* 0x3f800000dada7423 */ /* 0x000fe200000101da */
[----:B------:R-:W-:Y:S01]  /*3c40*/  FADD.FTZ R26, -R248, R26 ;  /* 0x0000001af81a7221 */ /* 0x000fe20000010100 */
[----:B------:R-:W-:Y:S01]  /*3c50*/  FFMA.FTZ R220, -R220, R220, 1 ;  /* 0x3f800000dcdc7423 */ /* 0x000fe200000101dc */
[----:B------:R-:W-:Y:S01]  /*3c60*/  F2FP.F16.F32.PACK_AB R12, R13, R12 ;  /* 0x0000000c0d0c723e */ /* 0x000fe200000000ff */
[----:B------:R-:W-:Y:S01]  /*3c70*/  STS [R190+0xb000], R8 ;  /* 0x00b00008be007388 */ /* 0x000fe20000000800 */
[----:B------:R-:W-:Y:S01]  /*3c80*/  F2FP.F16.F32.PACK_AB R14, R15, R14 ;  /* 0x0000000e0f0e723e */ /* 0x000fe200000000ff */
[----:B------:R-:W-:Y:S01]  /*3c90*/  FMUL.FTZ R25, R239, R25 ;  /* 0x00000019ef197220 */ /* 0x000fe20000410000 */
[----:B------:R-:W-:Y:S01]  /*3ca0*/  FMUL.FTZ R219, R219, UR43 ;  /* 0x0000002bdbdb7c20 */ /* 0x000fe20008410000 */
[----:B------:R-:W-:Y:S01]  /*3cb0*/  STS [R190+0xb400], R10 ;  /* 0x00b4000abe007388 */ /* 0x000fe20000000800 */
[----:B------:R-:W-:Y:S01]  /*3cc0*/  FMUL.FTZ R27, R235, R27 ;  /* 0x0000001beb1b7220 */ /* 0x000fe20000410000 */
        /* <DEDUP_REMOVED lines=8> */
[----:B------:R-:W-:Y:S01]  /*3d50*/  FMUL.FTZ R220, R220, UR43 ;  /* 0x0000002bdcdc7c20 */ /* 0x000fe20008410000 */
[----:B------:R-:W-:Y:S01]  /*3d60*/  FADD.FTZ R28, -R249, R28 ;  /* 0x0000001cf91c7221 */ /* 0x000fe20000010100 */
[----:B------:R-:W-:Y:S01]  /*3d70*/  FFMA.FTZ R226, -R226, R226, 1 ;  /* 0x3f800000e2e27423 */ /* 0x000fe200000101e2 */
[----:B------:R-:W-:Y:S01]  /*3d80*/  FADD.FTZ R30, -R248, R30 ;  /* 0x0000001ef81e7221 */ /* 0x000fe20000010100 */
[----:B------:R-:W-:Y:S01]  /*3d90*/  FFMA.FTZ R228, -R228, R228, 1 ;  /* 0x3f800000e4e47423 */ /* 0x000fe200000101e4 */
[----:B------:R-:W-:Y:S01]  /*3da0*/  F2FP.F16.F32.PACK_AB R22, R23, R22 ;  /* 0x000000161716723e */ /* 0x000fe200000000ff */
[----:B------:R-:W-:Y:S01]  /*3db0*/  STS [R195+0xb000], R12 ;  /* 0x00b0000cc3007388 */ /* 0x000fe20000000800 */
[----:B------:R-:W-:Y:S01]  /*3dc0*/  FMUL.FTZ R25, R219, R25 ;  /* 0x00000019db197220 */ /* 0x000fe20000410000 */
[----:B------:R-:W-:Y:S01]  /*3dd0*/  FMUL.FTZ R27, R225, R27 ;  /* 0x0000001be11b7220 */ /* 0x000fe20000410000 */
[----:B------:R-:W-:Y:S01]  /*3de0*/  FMUL.FTZ R29, R237, R29 ;  /* 0x0000001ded1d7220 */ /* 0x000fe20000410000 */
[----:B------:R-:W-:Y:S01]  /*3df0*/  STS [R195+0xb400], R14 ;  /* 0x00b4000ec3007388 */ /* 0x000fe20000000800 */
        /* <DEDUP_REMOVED lines=17> */
[----:B------:R-:W-:Y:S01]  /*3f10*/  F2FP.F16.F32.PACK_AB R26, R27, R26 ;  /* 0x0000001a1b1a723e */ /* 0x000fe200000000ff */
[----:B------:R-:W-:Y:S01]  /*3f20*/  STS [R205+0xa000], R32 ;  /* 0x00a00020cd007388 */ /* 0x000fe20000000800 */
[----:B------:R-:W-:Y:S02]  /*3f30*/  F2FP.F16.F32.PACK_AB R28, R29, R28 ;  /* 0x0000001c1d1c723e */ /* 0x000fe400000000ff */
[----:B------:R-:W-:Y:S01]  /*3f40*/  F2FP.F16.F32.PACK_AB R30, R31, R30 ;  /* 0x0000001e1f1e723e */ /* 0x000fe200000000ff */
[----:B------:R-:W-:Y:S01]  /*3f50*/  STS [R205+0xa400], R34 ;  /* 0x00a40022cd007388 */ /* 0x000fe20000000800 */
[----:B------:R-:W-:Y:S02]  /*3f60*/  LEA R116, R180, UR5, 0x1 ;  /* 0x00000005b4747c11 */ /* 0x000fe4000f8e08ff */
[----:B------:R-:W-:Y:S01]  /*3f70*/  MOV R108, 0x40 ;  /* 0x00000040006c7802 */ /* 0x000fe20000000f00 */
[----:B------:R-:W-:Y:S03]  /*3f80*/  STS [R194+0xb000], R24 ;  /* 0x00b00018c2007388 */ /* 0x000fe60000000800 */
[----:B------:R-:W-:Y:S01]  /*3f90*/  SEL R108, R108, 0xffffffc0, !P1 ;  /* 0xffffffc06c6c7807 */ /* 0x000fe20004800000 */
[----:B------:R-:W-:Y:S03]  /*3fa0*/  STS [R194+0xb400], R26 ;  /* 0x00b4001ac2007388 */ /* 0x000fe60000000800 */
[----:B-1----:R-:W-:Y:S01]  /*3fb0*/  IADD3 R100, R116, R108, RZ ;  /* 0x0000006c74647210 */ /* 0x002fe20007ffe0ff */
        /* <DEDUP_REMOVED lines=63> */
[----:B------:R-:W-:Y:S02]  /*43b0*/  LEA.HI.X.SX32 R211, R6, R211, 0x1, P0 ;  /* 0x000000d306d37211 */ /* 0x000fe400000f0eff */
[C---:B------:R-:W-:Y:S02]  /*43c0*/  LEA R8, P0, R5.reuse, R210, 0x6 ;  /* 0x000000d205087211 */ /* 0x040fe400078030ff */
[----:B------:R-:W-:Y:S02]  /*43d0*/  LEA R6, R188, UR5, 0x1 ;  /* 0x00000005bc067c11 */ /* 0x000fe4000f8e08ff */
[----:B--2---:R-:W-:Y:S03]  /*43e0*/  LEA.HI.X R9, R5, R211, R4, 0x6, P0 ;  /* 0x000000d305097211 */ /* 0x004fe600000f3404 */
[----:B------:R-:W-:Y:S01]  /*43f0*/  @!PT LDS RZ, [RZ] ;  /* 0x00000000fffff984 */ /* 0x000fe20000000800 */
[----:B------:R-:W-:Y:S01]  /*4400*/  @!PT LDS RZ, [RZ] ;  /* 0x00000000fffff984 */ /* 0x000fe20000000800 */
[----:B------:R-:W-:Y:S01]  /*4410*/  @!PT LDS RZ, [RZ] ;  /* 0x00000000fffff984 */ /* 0x000fe20000000800 */
[----:B------:R1:W-:Y:S04]  /*4420*/  LDGSTS.E.BYPASS.LTC128B.128 [R6+0x4000], desc[UR24][R210.64] ;  /* 0x04000000d2067fae */ /* 0x0003e8000b901d58 */
[----:B------:R1:W-:Y:S04]  /*4430*/  LDGSTS.E.BYPASS.LTC128B.128 [R6+0x5000], desc[UR24][R8.64] ;  /* 0x0500000008067fae */ /* 0x0003e8000b901d58 */
[----:B------:R-:W0:Y:S02]  /*4440*/  LDGDEPBAR ;  /* 0x00000000000079af */ /* 0x000e240000000000 */
.L_x_1206:
[----:B------:R-:W-:Y:S01]  /*4450*/  LDSM.16.M88.4 R16, [R179] ;  /* 0x00000000b310783b */ /* 0x000fe20000000200 */
[----:B------:R-:W-:Y:S01]  /*4460*/  VIADD R117, R116, 0x6000 ;  /* 0x0000600074757836 */ /* 0x000fe20000000000 */
[----:B------:R-:W-:Y:S01]  /*4470*/  ULOP3.LUT UR38, UR46, 0x1, URZ, 0xc0, !UPT ;  /* 0x000000012e267892 */ /* 0x000fe2000f8ec03f */
[--C-:B------:R-:W-:Y:S01]  /*4480*/  IMAD.IADD R119, R179, 0x1, R108.reuse ;  /* 0x00000001b3777824 */ /* 0x100fe200078e026c */
[----:B-1----:R-:W1:Y:S01]  /*4490*/  LDSM.16.MT88.4 R8, [R116+0x6000] ;  /* 0x006000007408783b */ /* 0x002e620000004200 */
[----:B------:R-:W-:Y:S01]  /*44a0*/  IMAD.IADD R117, R117, 0x1, R108 ;  /* 0x0000000175757824 */ /* 0x000fe200078e026c */
[----:B------:R-:W-:Y:S01]  /*44b0*/  UISETP.NE.U32.AND UP0, UPT, UR38, 0x1, UPT ;  /* 0x000000012600788c */ /* 0x000fe2000bf05070 */
[----:B------:R-:W-:Y:S01]  /*44c0*/  IMAD.IADD R118, R108, 0x1, R0 ;  /* 0x000000016c767824 */ /* 0x000fe200078e0200 */
[----:B------:R-:W-:Y:S01]  /*44d0*/  LDSM.16.M88.4 R24, [R0] ;  /* 0x000000000018783b */ /* 0x000fe20000000200 */
[----:B------:R-:W-:Y:S03]  /*44e0*/  UIADD3 UR38, UR46, -0x1, URZ ;  /* 0xffffffff2e267890 */ /* 0x000fe6000fffe03f */
[----:B------:R-:W2:Y:S04]  /*44f0*/  LDSM.16.MT88.4 R20, [R117] ;  /* 0x000000007514783b */ /* 0x000ea80000004200 */
        /* <DEDUP_REMOVED lines=40> */
[C---:B------:R-:W-:Y:S01]  /*4780*/  HMMA.16816.F32 R8, R100.reuse, R106, R8 ;  /* 0x0000006a6408723c */ /* 0x040fe20000001808 */
[----:B------:R-:W-:Y:S05]  /*4790*/  LDSM.16.MT88.4 R104, [R178+0xd000] ;  /* 0x00d00000b268783b */ /* 0x000fea0000004200 */
        /* <DEDUP_REMOVED lines=8> */
[----:B------:R-:W-:Y:S01]  /*4820*/  @P2 IADD3 R20, P0, R208, UR8, RZ ;  /* 0x00000008d0142c10 */ /* 0x000fe2000ff1e0ff */
[C---:B---3--:R-:W-:Y:S01]  /*4830*/  HMMA.16816.F32 R4, R28.reuse, R32, R4 ;  /* 0x000000201c04723c */ /* 0x048fe20000001804 */
[----:B------:R-:W-:Y:S01]  /*4840*/  IMAD.U32 R23, RZ, RZ, UR31 ;  /* 0x0000001fff177e24 */ /* 0x000fe2000f8e00ff */
[----:B------:R-:W-:Y:S03]  /*4850*/  @UP2 UIADD3 UR8, UP1, UR8, -0x100, URZ ;  /* 0xffffff0008082890 */ /* 0x000fe6000ff3e03f */
[----:B------:R-:W-:Y:S01]  /*4860*/  @P2 IADD3.X R21, R184, UR9, RZ, P0, !PT ;  /* 0x00000009b8152c10 */ /* 0x000fe200087fe4ff */
[C---:B------:R-:W-:Y:S01]  /*4870*/  HMMA.16816.F32 R8, R28.reuse, R34, R8 ;  /* 0x000000221c08723c */ /* 0x040fe20000001808 */
[----:B------:R-:W-:Y:S01]  /*4880*/  IMAD.U32 R22, RZ, RZ, UR31 ;  /* 0x0000001fff167e24 */ /* 0x000fe2000f8e00ff */
[----:B------:R-:W-:Y:S02]  /*4890*/  @UP2 UIADD3.X UR9, UR9, -0x1, URZ, UP1, !UPT ;  /* 0xffffffff09092890 */ /* 0x000fe40008ffe43f */
[----:B------:R-:W5:Y:S01]  /*48a0*/  @P2 LDG.E R203, desc[UR24][R20.64] ;  /* 0x0000001814cb2981 */ /* 0x000f62000c1e1900 */
[C---:B------:R-:W-:Y:S01]  /*48b0*/  VIADD R108, R177.reuse, 0x40 ;  /* 0x00000040b16c7836 */ /* 0x040fe20000000000 */
[C---:B--2---:R-:W-:Y:S02]  /*48c0*/  HMMA.16816.F32 R12, R28.reuse, R24, R12 ;  /* 0x000000181c0c723c */ /* 0x044fe4000000180c */
[----:B------:R-:W5:Y:S03]  /*48d0*/  @P2 LDG.E R202, desc[UR24][R20.64+0x20] ;  /* 0x0000201814ca2981 */ /* 0x000f66000c1e1900 */
[----:B------:R-:W-:Y:S01]  /*48e0*/  @P1 VIADD R108, R177, 0xffffffc0 ;  /* 0xffffffc0b16c1836 */ /* 0x000fe20000000000 */
[----:B------:R-:W-:Y:S01]  /*48f0*/  HMMA.16816.F32 R16, R28, R26, R16 ;  /* 0x0000001a1c10723c */ /* 0x000fe20000001810 */
[----:B------:R-:W5:Y:S01]  /*4900*/  @P2 LDG.E R201, desc[UR24][R20.64+0x80] ;  /* 0x0000801814c92981 */ /* 0x000f62000c1e1900 */
[----:B------:R-:W-:Y:S03]  /*4910*/  IMAD.U32 R24, RZ, RZ, UR32 ;  /* 0x00000020ff187e24 */ /* 0x000fe6000f8e00ff */
[----:B------:R1:W5:Y:S02]  /*4920*/  @P2 LDG.E R200, desc[UR24][R20.64+0xa0] ;  /* 0x0000a01814c82981 */ /* 0x000364000c1e1900 */
[-C--:B------:R-:W-:Y:S02]  /*4930*/  LEA R28, P3, R23, R206.reuse, 0x2 ;  /* 0x000000ce171c7211 */ /* 0x080fe400078610ff */
[----:B------:R2:W-:Y:S02]  /*4940*/  REDG.E.ADD.F32.FTZ.RN.STRONG.GPU desc[UR24][R206.64], R4 ;  /* 0x00000004ce0079a6 */ /* 0x0005e4000c10f398 */
[-C--:B------:R-:W-:Y:S02]  /*4950*/  LEA.HI.X.SX32 R29, R22, R207.reuse, 0x2, P3 ;  /* 0x000000cf161d7211 */ /* 0x080fe400018f16ff */
[----:B------:R-:W-:Y:S01]  /*4960*/  LDSM.16.MT88.4 R32, [R108+0x800] ;  /* 0x000800006c20783b */ /* 0x000fe20000004200 */
[----:B-1----:R-:W-:Y:S02]  /*4970*/  IMAD.U32 R20, RZ, RZ, UR32 ;  /* 0x00000020ff147e24 */ /* 0x002fe4000f8e00ff */
[----:B------:R-:W-:Y:S03]  /*4980*/  IMAD.U32 R21, RZ, RZ, UR30 ;  /* 0x0000001eff157e24 */ /* 0x000fe6000f8e00ff */
[-C--:B------:R-:W-:Y:S01]  /*4990*/  LEA R26, P0, R20, R206.reuse, 0x2 ;  /* 0x000000ce141a7211 */ /* 0x080fe200078010ff */
[----:B------:R-:W-:Y:S01]  /*49a0*/  IMAD.U32 R20, RZ, RZ, UR30 ;  /* 0x0000001eff147e24 */ /* 0x000fe2000f8e00ff */
[-C--:B------:R-:W-:Y:S01]  /*49b0*/  LEA R30, P2, R21, R206.reuse, 0x2 ;  /* 0x000000ce151e7211 */ /* 0x080fe200078410ff */
[----:B------:R-:W-:Y:S01]  /*49c0*/  IMAD.U32 R21, RZ, RZ, UR13 ;  /* 0x0000000dff157e24 */ /* 0x000fe2000f8e00ff */
[-C--:B------:R-:W-:Y:S02]  /*49d0*/  LEA.HI.X.SX32 R27, R24, R207.reuse, 0x2, P0 ;  /* 0x000000cf181b7211 */ /* 0x080fe400000f16ff */
[----:B--2---:R-:W-:Y:S02]  /*49e0*/  MOV R4, UR13 ;  /* 0x0000000d00047c02 */ /* 0x004fe40008000f00 */
[-C--:B------:R-:W-:Y:S01]  /*49f0*/  LEA.HI.X.SX32 R31, R20, R207.reuse, 0x2, P2 ;  /* 0x000000cf141f7211 */ /* 0x080fe200010f16ff */
[----:B------:R1:W-:Y:S01]  /*4a00*/  REDG.E.ADD.F32.FTZ.RN.STRONG.GPU desc[UR24][R26.64], R5 ;  /* 0x000000051a0079a6 */ /* 0x0003e2000c10f398 */
[-C--:B------:R-:W-:Y:S02]  /*4a10*/  LEA R4, P0, R4, R206.reuse, 0x2 ;  /* 0x000000ce04047211 */ /* 0x080fe400078010ff */
[----:B------:R-:W-:Y:S01]  /*4a20*/  MOV R20, UR12 ;  /* 0x0000000c00147c02 */ /* 0x000fe20008000f00 */
[----:B------:R2:W-:Y:S04]  /*4a30*/  REDG.E.ADD.F32.FTZ.RN.STRONG.GPU desc[UR24][R28.64], R6 ;  /* 0x000000061c0079a6 */ /* 0x0005e8000c10f398 */
[----:B------:R3:W-:Y:S01]  /*4a40*/  REDG.E.ADD.F32.FTZ.RN.STRONG.GPU desc[UR24][R30.64], R7 ;  /* 0x000000071e0079a6 */ /* 0x0007e2000c10f398 */
[-C--:B-1----:R-:W-:Y:S01]  /*4a50*/  LEA.HI.X.SX32 R5, R21, R207.reuse, 0x2, P0 ;  /* 0x000000cf15057211 */ /* 0x082fe200000f16ff */
[----:B--2---:R-:W-:Y:S04]  /*4a60*/  IMAD.U32 R6, RZ, RZ, UR12 ;  /* 0x0000000cff067e24 */ /* 0x004fe8000f8e00ff */
[----:B------:R1:W-:Y:S01]  /*4a70*/  REDG.E.ADD.F32.FTZ.RN.STRONG.GPU desc[UR24][R4.64], R8 ;  /* 0x00000008040079a6 */ /* 0x0003e2000c10f398 */
[----:B---3--:R-:W-:Y:S01]  /*4a80*/  IMAD.U32 R7, RZ, RZ, UR11 ;  /* 0x0000000bff077e24 */ /* 0x008fe2000f8e00ff */
[-C--:B------:R-:W-:Y:S01]  /*4a90*/  LEA R22, P3, R6, R206.reuse, 0x2 ;  /* 0x000000ce06167211 */ /* 0x080fe200078610ff */
[----:B------:R-:W-:Y:S03]  /*4aa0*/  IMAD.U32 R6, RZ, RZ, UR45 ;  /* 0x0000002dff067e24 */ /* 0x000fe6000f8e00ff */
[-C--:B------:R-:W-:Y:S05]  /*4ab0*/  LEA.HI.X.SX32 R23, R20, R207.reuse, 0x2, P3 ;  /* 0x000000cf14177211 */ /* 0x080fea00018f16ff */
[----:B------:R2:W-:Y:S01]  /*4ac0*/  REDG.E.ADD.F32.FTZ.RN.STRONG.GPU desc[UR24][R22.64], R9 ;  /* 0x00000009160079a6 */ /* 0x0005e2000c10f398 */
[----:B-1----:R-:W-:Y:S02]  /*4ad0*/  IMAD.U32 R8, RZ, RZ, UR11 ;  /* 0x0000000bff087e24 */ /* 0x002fe4000f8e00ff */
[----:B------:R-:W-:Y:S02]  /*4ae0*/  IMAD.U32 R5, RZ, RZ, UR45 ;  /* 0x0000002dff057e24 */ /* 0x000fe4000f8e00ff */
[----:B------:R-:W-:Y:S01]  /*4af0*/  IMAD.U32 R4, RZ, RZ, UR37 ;  /* 0x00000025ff047e24 */ /* 0x000fe2000f8e00ff */
[-C--:B------:R-:W-:Y:S01]  /*4b00*/  LEA R24, P2, R8, R206.reuse, 0x2 ;  /* 0x000000ce08187211 */ /* 0x080fe200078410ff */
[----:B------:R-:W-:Y:S01]  /*4b10*/  IMAD.U32 R8, RZ, RZ, UR34 ;  /* 0x00000022ff087e24 */ /* 0x000fe2000f8e00ff */
[-C--:B------:R-:W-:Y:S01]  /*4b20*/  LEA R28, P0, R5, R206.reuse, 0x2 ;  /* 0x000000ce051c7211 */ /* 0x080fe200078010ff */
[----:B------:R-:W-:Y:S01]  /*4b30*/  IMAD.U32 R5, RZ, RZ, UR37 ;  /* 0x00000025ff057e24 */ /* 0x000fe2000f8e00ff */
[-C--:B------:R-:W-:Y:S01]  /*4b40*/  LEA.HI.X.SX32 R25, R7, R207.reuse, 0x2, P2 ;  /* 0x000000cf07197211 */ /* 0x080fe200010f16ff */
[----:B------:R-:W-:Y:S01]  /*4b50*/  IMAD.U32 R7, RZ, RZ, UR34 ;  /* 0x00000022ff077e24 */ /* 0x000fe2000f8e00ff */
[-C--:B------:R-:W-:Y:S01]  /*4b60*/  LEA.HI.X.SX32 R29, R6, R207.reuse, 0x2, P0 ;  /* 0x000000cf061d7211 */ /* 0x080fe200000f16ff */
[----:B------:R-:W-:Y:S01]  /*4b70*/  IMAD.U32 R6, RZ, RZ, UR36 ;  /* 0x00000024ff067e24 */ /* 0x000fe2000f8e00ff */
[-C--:B------:R-:W-:Y:S01]  /*4b80*/  LEA R4, P2, R4, R206.reuse, 0x2 ;  /* 0x000000ce04047211 */ /* 0x080fe200078410ff */
[----:B------:R1:W-:Y:S01]  /*4b90*/  REDG.E.ADD.F32.FTZ.RN.STRONG.GPU desc[UR24][R24.64], R10 ;  /* 0x0000000a180079a6 */ /* 0x0003e2000c10f398 */
[----:B--2---:R-:W-:Y:S01]  /*4ba0*/  IMAD.U32 R9, RZ, RZ, UR35 ;  /* 0x00000023ff097e24 */ /* 0x004fe2000f8e00ff */
[-C--:B------:R-:W-:Y:S02]  /*4bb0*/  LEA R8, P3, R8, R206.reuse, 0x2 ;  /* 0x000000ce08087211 */ /* 0x080fe400078610ff */
[----:B------:R2:W-:Y:S01]  /*4bc0*/  REDG.E.ADD.F32.FTZ.RN.STRONG.GPU desc[UR24][R28.64], R11 ;  /* 0x0000000b1c0079a6 */ /* 0x0005e2000c10f398 */
[-C--:B------:R-:W-:Y:S02]  /*4bd0*/  LEA.HI.X.SX32 R5, R5, R207.reuse, 0x2, P2 ;  /* 0x000000cf05057211 */ /* 0x080fe400010f16ff */
[-C--:B------:R-:W-:Y:S01]  /*4be0*/  LEA R20, P0, R6, R206.reuse, 0x2 ;  /* 0x000000ce06147211 */ /* 0x080fe200078010ff */
[----:B------:R3:W-:Y:S01]  /*4bf0*/  REDG.E.ADD.F32.FTZ.RN.STRONG.GPU desc[UR24][R206.64+0x80], R12 ;  /* 0x0000800cce0079a6 */ /* 0x0007e2000c10f398 */
[----:B------:R-:W-:Y:S03]  /*4c00*/  MOV R6, UR10 ;  /* 0x0000000a00067c02 */ /* 0x000fe60008000f00 */
[----:B------:R-:W-:Y:S04]  /*4c10*/  REDG.E.ADD.F32.FTZ.RN.STRONG.GPU desc[UR24][R26.64+0x80], R13 ;  /* 0x0000800d1a0079a6 */ /* 0x000fe8000c10f398 */
[----:B------:R4:W-:Y:S04]  /*4c20*/  REDG.E.ADD.F32.FTZ.RN.STRONG.GPU desc[UR24][R4.64], R14 ;  /* 0x0000000e040079a6 */ /* 0x0009e8000c10f398 */
[----:B------:R-:W-:Y:S04]  /*4c30*/  LDSM.16.MT88.4 R24, [R178+0xa800] ;  /* 0x00a80000b218783b */ /* 0x000fe80000004200 */
[----:B------:R-:W-:Y:S01]  /*4c40*/  LDSM.16.MT88.4 R28, [R178+0xc800] ;  /* 0x00c80000b21c783b */ /* 0x000fe20000004200 */
[----:B-1----:R-:W-:Y:S01]  /*4c50*/  IMAD.U32 R10, RZ, RZ, UR35 ;  /* 0x00000023ff0a7e24 */ /* 0x002fe2000f8e00ff */
[----:B--2---:R-:W-:Y:S04]  /*4c60*/  MOV R11, UR36 ;  /* 0x00000024000b7c02 */ /* 0x004fe80008000f00 */
[-C--:B------:R-:W-:Y:S02]  /*4c70*/  LEA R10, P4, R10, R206.reuse, 0x2 ;  /* 0x000000ce0a0a7211 */ /* 0x080fe400078810ff */
[-C--:B------:R-:W-:Y:S01]  /*4c80*/  LEA.HI.X.SX32 R21, R11, R207.reuse, 0x2, P0 ;  /* 0x000000cf0b157211 */ /* 0x080fe200000f16ff */
[----:B---3--:R-:W-:Y:S01]  /*4c90*/  IMAD.U32 R12, RZ, RZ, UR33 ;  /* 0x00000021ff0c7e24 */ /* 0x008fe2000f8e00ff */
[-C--:B------:R-:W-:Y:S02]  /*4ca0*/  LEA.HI.X.SX32 R11, R9, R207.reuse, 0x2, P4 ;  /* 0x000000cf090b7211 */ /* 0x080fe400020f16ff */
[-C--:B------:R-:W-:Y:S01]  /*4cb0*/  LEA.HI.X.SX32 R9, R7, R207.reuse, 0x2, P3 ;  /* 0x000000cf07097211 */ /* 0x080fe200018f16ff */
[----:B------:R1:W-:Y:S01]  /*4cc0*/  REDG.E.ADD.F32.FTZ.RN.STRONG.GPU desc[UR24][R20.64], R15 ;  /* 0x0000000f140079a6 */ /* 0x0003e2000c10f398 */
[----:B----4-:R-:W-:Y:S03]  /*4cd0*/  IMAD.U32 R5, RZ, RZ, UR33 ;  /* 0x00000021ff057e24 */ /* 0x010fe6000f8e00ff */
[----:B------:R-:W-:Y:S01]  /*4ce0*/  REDG.E.ADD.F32.FTZ.RN.STRONG.GPU desc[UR24][R10.64], R16 ;  /* 0x000000100a0079a6 */ /* 0x000fe2000c10f398 */
[----:B------:R-:W-:Y:S01]  /*4cf0*/  IMAD.U32 R4, RZ, RZ, UR10 ;  /* 0x0000000aff047e24 */ /* 0x000fe2000f8e00ff */
[-C--:B------:R-:W-:Y:S02]  /*4d00*/  LEA R14, P2, R5, R206.reuse, 0x2 ;  /* 0x000000ce050e7211 */ /* 0x080fe400078410ff */
[----:B------:R-:W-:Y:S02]  /*4d10*/  REDG.E.ADD.F32.FTZ.RN.STRONG.GPU desc[UR24][R8.64], R17 ;  /* 0x00000011080079a6 */ /* 0x000fe4000c10f398 */
[----:B------:R-:W-:Y:S02]  /*4d20*/  LEA R4, P0, R4, R206, 0x2 ;  /* 0x000000ce04047211 */ /* 0x000fe400078010ff */
[----:B------:R-:W-:Y:S02]  /*4d30*/  LDSM.16.MT88.4 R8, [R177] ;  /* 0x00000000b108783b */ /* 0x000fe40000004200 */
[-C--:B------:R-:W-:Y:S02]  /*4d40*/  LEA.HI.X.SX32 R5, R6, R207.reuse, 0x2, P0 ;  /* 0x000000cf06057211 */ /* 0x080fe400000f16ff */
[----:B------:R-:W-:Y:S01]  /*4d50*/  PLOP3.LUT P0, PT, PT, PT, UP0, 0x80, 0x0 ;  /* 0x000000000000781c */ /* 0x000fe20003f0f008 */
[----:B------:R-:W-:Y:S01]  /*4d60*/  LDSM.16.MT88.4 R20, [R108] ;  /* 0x000000006c14783b */ /* 0x000fe20000004200 */
[----:B------:R-:W-:Y:S04]  /*4d70*/  @UP2 UIADD3 UR6, UP0, UR6, -0x100, URZ ;  /* 0xffffff0006062890 */ /* 0x000fe8000ff1e03f */
[----:B------:R-:W-:Y:S01]  /*4d80*/  @UP2 UIADD3.X UR7, UR7, -0x1, URZ, UP0, !UPT ;  /* 0xffffffff07072890 */ /* 0x000fe200087fe43f */
[----:B-1----:R-:W-:Y:S02]  /*4d90*/  LEA.HI.X.SX32 R15, R12, R207, 0x2, P2 ;  /* 0x000000cf0c0f7211 */ /* 0x002fe400010f16ff */
[----:B------:R-:W-:Y:S01]  /*4da0*/  ISETP.LT.AND P2, PT, RZ, UR46, PT ;  /* 0x0000002eff007c0c */ /* 0x000fe2000bf41270 */
[----:B------:R-:W-:Y:S02]  /*4db0*/  UMOV UR46, UR38 ;  /* 0x00000026002e7c82 */ /* 0x000fe40008000000 */
[----:B------:R-:W-:Y:S04]  /*4dc0*/  REDG.E.ADD.F32.FTZ.RN.STRONG.GPU desc[UR24][R14.64], R18 ;  /* 0x000000120e0079a6 */ /* 0x000fe8000c10f398 */
[----:B------:R-:W-:Y:S04]  /*4dd0*/  REDG.E.ADD.F32.FTZ.RN.STRONG.GPU desc[UR24][R4.64], R19 ;  /* 0x00000013040079a6 */ /* 0x000fe8000c10f398 */
[----:B------:R-:W1:Y:S04]  /*4de0*/  LDSM.16.MT88.4 R4, [R178+0xa000] ;  /* 0x00a00000b204783b */ /* 0x000e680000004200 */
[----:B------:R-:W2:Y:S04]  /*4df0*/  LDSM.16.MT88.4 R12, [R178+0xc000] ;  /* 0x00c00000b20c783b */ /* 0x000ea80000004200 */
[----:B------:R-:W3:Y:S01]  /*4e00*/  LDSM.16.MT88.4 R16, [R177+0x800] ;  /* 0x00080000b110783b */ /* 0x000ee20000004200 */
        /* <DEDUP_REMOVED lines=11> */
[----:B------:R-:W-:Y:S01]  /*4ec0*/  LDSM.16.MT88.4 R20, [R178+0xd800] ;  /* 0x00d80000b214783b */ /* 0x000fe20000004200 */
[-C--:B---3--:R-:W-:Y:S06]  /*4ed0*/  HMMA.16816.F32 R68, R24, R16.reuse, R68 ;  /* 0x000000101844723c */ /* 0x088fec0000001844 */
        /* <DEDUP_REMOVED lines=29> */
.L_x_1204:
[----:B------:R-:W1:Y:S01]  /*50b0*/  S2R R0, SR_TID.X ;  /* 0x0000000000007919 */ /* 0x000e620000002100 */
        /* <DEDUP_REMOVED lines=29> */
[----:B------:R-:W-:Y:S01]  /*5290*/  FMUL.FTZ R96, R96, UR6 ;  /* 0x0000000660607c20 */ /* 0x000fe20008410000 */
[----:B------:R-:W-:Y:S01]  /*52a0*/  FMUL.FTZ R97, R97, UR6 ;  /* 0x0000000661617c20 */ /* 0x000fe20008410000 */
[----:B-1----:R-:W-:Y:S01]  /*52b0*/  SHF.R.S32.HI R4, RZ, 0x1f, R0 ;  /* 0x0000001fff047819 */ /* 0x002fe20000011400 */
[----:B------:R-:W-:Y:S01]  /*52c0*/  FMUL.FTZ R98, R98, UR6 ;  /* 0x0000000662627c20 */ /* 0x000fe20008410000 */
[----:B------:R-:W-:Y:S01]  /*52d0*/  FMUL.FTZ R99, R99, UR6 ;  /* 0x0000000663637c20 */ /* 0x000fe20008410000 */
[----:B------:R-:W-:Y:S01]  /*52e0*/  FMUL.FTZ R92, R92, UR6 ;  /* 0x000000065c5c7c20 */ /* 0x000fe20008410000 */
[----:B------:R-:W-:Y:S01]  /*52f0*/  LEA.HI R4, R4, R0, RZ, 0x3 ;  /* 0x0000000004047211 */ /* 0x000fe200078f18ff */
[----:B------:R-:W-:Y:S01]  /*5300*/  FMUL.FTZ R93, R93, UR6 ;  /* 0x000000065d5d7c20 */ /* 0x000fe20008410000 */
[----:B------:R-:W-:Y:S01]  /*5310*/  FMUL.FTZ R94, R94, UR6 ;  /* 0x000000065e5e7c20 */ /* 0x000fe20008410000 */
[----:B------:R-:W-:Y:S01]  /*5320*/  FMUL.FTZ R95, R95, UR6 ;  /* 0x000000065f5f7c20 */ /* 0x000fe20008410000 */
[----:B------:R-:W-:Y:S01]  /*5330*/  LOP3.LUT R5, R4, 0xfffffff8, RZ, 0xc0, !PT ;  /* 0xfffffff804057812 */ /* 0x000fe200078ec0ff */
[----:B------:R-:W-:Y:S01]  /*5340*/  ULDC.64 UR6, c[0x0][0x458] ;  /* 0x0001160000067ab9 */ /* 0x000fe20000000a00 */
[----:B------:R-:W-:Y:S01]  /*5350*/  SHF.R.S32.HI R4, RZ, 0x3, R4 ;  /* 0x00000003ff047819 */ /* 0x000fe20000011404 */
[----:B------:R-:W-:Y:S01]  /*5360*/  UIMAD UR10, UR44, UR8, URZ ;  /* 0x000000082c0a72a4 */ /* 0x000fe2000f8e023f */
[----:B------:R-:W-:Y:S01]  /*5370*/  F2FP.F16.F32.PACK_AB R80, R81, R80 ;  /* 0x000000505150723e */ /* 0x000fe200000000ff */
[----:B------:R-:W-:Y:S01]  /*5380*/  IMAD.IADD R0, R0, 0x1, -R5 ;  /* 0x0000000100007824 */ /* 0x000fe200078e0a05 */
[----:B------:R-:W-:Y:S01]  /*5390*/  SHF.R.S32.HI R10, RZ, 0x1f, R4 ;  /* 0x0000001fff0a7819 */ /* 0x000fe20000011404 */
[----:B------:R-:W-:Y:S01]  /*53a0*/  IMAD.WIDE.U32 R8, R4, UR8, RZ ;  /* 0x0000000804087c25 */ /* 0x000fe2000f8e00ff */
[----:B------:R-:W-:Y:S01]  /*53b0*/  F2FP.F16.F32.PACK_AB R82, R83, R82 ;  /* 0x000000525352723e */ /* 0x000fe200000000ff */
[----:B------:R-:W-:Y:S01]  /*53c0*/  STS [R189], R68 ;  /* 0x00000044bd007388 */ /* 0x000fe20000000800 */
[----:B------:R-:W-:Y:S01]  /*53d0*/  F2FP.F16.F32.PACK_AB R72, R73, R72 ;  /* 0x000000484948723e */ /* 0x000fe200000000ff */
[C---:B------:R-:W-:Y:S01]  /*53e0*/  IMAD R6, R10.reuse, UR8, RZ ;  /* 0x000000080a067c24 */ /* 0x040fe2000f8e02ff */
[----:B------:R-:W-:Y:S01]  /*53f0*/  F2FP.F16.F32.PACK_AB R74, R75, R74 ;  /* 0x0000004a4b4a723e */ /* 0x000fe200000000ff */
[----:B------:R-:W-:Y:S01]  /*5400*/  IMAD R10, R10, UR6, RZ ;  /* 0x000000060a0a7c24 */ /* 0x000fe2000f8e02ff */
[----:B------:R-:W-:Y:S01]  /*5410*/  F2FP.F16.F32.PACK_AB R76, R77, R76 ;  /* 0x0000004c4d4c723e */ /* 0x000fe200000000ff */
[----:B------:R-:W-:Y:S01]  /*5420*/  STS [R189+0x400], R70 ;  /* 0x00040046bd007388 */ /* 0x000fe20000000800 */
[----:B------:R-:W-:Y:S01]  /*5430*/  F2FP.F16.F32.PACK_AB R78, R79, R78 ;  /* 0x0000004e4f4e723e */ /* 0x000fe200000000ff */
[C---:B------:R-:W-:Y:S01]  /*5440*/  IMAD R6, R4.reuse, UR9, R6 ;  /* 0x0000000904067c24 */ /* 0x040fe2000f8e0206 */
[----:B------:R-:W-:Y:S01]  /*5450*/  F2FP.F16.F32.PACK_AB R84, R85, R84 ;  /* 0x000000545554723e */ /* 0x000fe200000000ff */
[----:B------:R-:W-:Y:S01]  /*5460*/  STS [R193], R80 ;  /* 0x00000050c1007388 */ /* 0x000fe20000000800 */
[----:B------:R-:W-:Y:S01]  /*5470*/  F2FP.F16.F32.PACK_AB R86, R87, R86 ;  /* 0x000000565756723e */ /* 0x000fe200000000ff */
[C---:B------:R-:W-:Y:S01]  /*5480*/  IMAD R10, R4.reuse, UR7, R10 ;  /* 0x00000007040a7c24 */ /* 0x040fe2000f8e020a */
[----:B------:R-:W-:Y:S01]  /*5490*/  F2FP.F16.F32.PACK_AB R96, R97, R96 ;  /* 0x000000606160723e */ /* 0x000fe200000000ff */
[----:B------:R-:W-:Y:S01]  /*54a0*/  STS [R192], R82 ;  /* 0x00000052c0007388 */ /* 0x000fe20000000800 */
[----:B------:R-:W-:Y:S01]  /*54b0*/  F2FP.F16.F32.PACK_AB R98, R99, R98 ;  /* 0x000000626362723e */ /* 0x000fe200000000ff */
[----:B------:R-:W-:Y:S01]  /*54c0*/  IMAD.WIDE.U32 R12, R4, UR6, RZ ;  /* 0x00000006040c7c25 */ /* 0x000fe2000f8e00ff */
[----:B------:R-:W-:Y:S01]  /*54d0*/  F2FP.F16.F32.PACK_AB R88, R89, R88 ;  /* 0x000000585958723e */ /* 0x000fe200000000ff */
[----:B------:R-:W-:Y:S01]  /*54e0*/  STS [R189+0x2000], R72 ;  /* 0x00200048bd007388 */ /* 0x000fe20000000800 */
[----:B------:R-:W-:Y:S01]  /*54f0*/  F2FP.F16.F32.PACK_AB R90, R91, R90 ;  /* 0x0000005a5b5a723e */ /* 0x000fe200000000ff */
[----:B------:R-:W1:Y:S01]  /*5500*/  LDC.64 R4, c[0x0][0x438] ;  /* 0x00010e00ff047b82 */ /* 0x000e620000000a00 */
[----:B------:R-:W-:Y:S01]  /*5510*/  F2FP.F16.F32.PACK_AB R92, R93, R92 ;  /* 0x0000005c5d5c723e */ /* 0x000fe200000000ff */
[----:B------:R-:W-:Y:S01]  /*5520*/  STS [R189+0x2400], R74 ;  /* 0x0024004abd007388 */ /* 0x000fe20000000800 */
[----:B------:R-:W-:Y:S01]  /*5530*/  F2FP.F16.F32.PACK_AB R94, R95, R94 ;  /* 0x0000005e5f5e723e */ /* 0x000fe200000000ff */
[----:B------:R-:W-:Y:S01]  /*5540*/  IMAD.IADD R7, R9, 0x1, R6 ;  /* 0x0000000109077824 */ /* 0x000fe200078e0206 */
[----:B------:R-:W-:Y:S01]  /*5550*/  F2FP.F16.F32.PACK_AB R36, R37, R36 ;  /* 0x000000242524723e */ /* 0x000fe200000000ff */
[----:B------:R-:W-:Y:S01]  /*5560*/  STS [R193+0x2000], R76 ;  /* 0x0020004cc1007388 */ /* 0x000fe20000000800 */
[----:B------:R-:W-:Y:S01]  /*5570*/  F2FP.F16.F32.PACK_AB R38, R39, R38 ;  /* 0x000000262726723e */ /* 0x000fe200000000ff */
[----:B------:R-:W-:Y:S01]  /*5580*/  IMAD.MOV.U32 R6, RZ, RZ, R8 ;  /* 0x000000ffff067224 */ /* 0x000fe200078e0008 */
[----:B------:R-:W-:Y:S01]  /*5590*/  F2FP.F16.F32.PACK_AB R48, R49, R48 ;  /* 0x000000303130723e */ /* 0x000fe200000000ff */
[----:B------:R-:W-:Y:S01]  /*55a0*/  STS [R193+0x2400], R78 ;  /* 0x0024004ec1007388 */ /* 0x000fe20000000800 */
[----:B------:R-:W-:Y:S01]  /*55b0*/  F2FP.F16.F32.PACK_AB R50, R51, R50 ;  /* 0x000000323332723e */ /* 0x000fe200000000ff */
[----:B------:R-:W2:Y:S01]  /*55c0*/  LDC.64 R8, c[0x0][0x440] ;  /* 0x00011000ff087b82 */ /* 0x000ea20000000a00 */
[----:B------:R-:W-:Y:S01]  /*55d0*/  F2FP.F16.F32.PACK_AB R40, R41, R40 ;  /* 0x000000282928723e */ /* 0x000fe200000000ff */
[----:B------:R-:W-:Y:S01]  /*55e0*/  STS [R191], R84 ;  /* 0x00000054bf007388 */ /* 0x000fe20000000800 */
[----:B------:R-:W-:Y:S01]  /*55f0*/  F2FP.F16.F32.PACK_AB R42, R43, R42 ;  /* 0x0000002a2b2a723e */ /* 0x000fe200000000ff */
[----:B------:R-:W-:Y:S01]  /*5600*/  IMAD.IADD R11, R13, 0x1, R10 ;  /* 0x000000010d0b7824 */ /* 0x000fe200078e020a */
[----:B------:R-:W-:Y:S01]  /*5610*/  F2FP.F16.F32.PACK_AB R44, R45, R44 ;  /* 0x0000002c2d2c723e */ /* 0x000fe200000000ff */
[----:B------:R-:W-:Y:S01]  /*5620*/  STS [R191+0x400], R86 ;  /* 0x00040056bf007388 */ /* 0x000fe20000000800 */
[----:B------:R-:W-:Y:S01]  /*5630*/  F2FP.F16.F32.PACK_AB R46, R47, R46 ;  /* 0x0000002e2f2e723e */ /* 0x000fe200000000ff */
[----:B------:R-:W-:Y:S01]  /*5640*/  IMAD.MOV.U32 R10, RZ, RZ, R12 ;  /* 0x000000ffff0a7224 */ /* 0x000fe200078e000c */
[----:B------:R-:W-:Y:S01]  /*5650*/  F2FP.F16.F32.PACK_AB R52, R53, R52 ;  /* 0x000000343534723e */ /* 0x000fe200000000ff */
[----:B------:R-:W-:Y:S01]  /*5660*/  STS [R199], R96 ;  /* 0x00000060c7007388 */ /* 0x000fe20000000800 */
        /* <DEDUP_REMOVED lines=10> */
[----:B------:R-:W-:Y:S01]  /*5710*/  STS [R191+0x2400], R90 ;  /* 0x0024005abf007388 */ /* 0x000fe20000000800 */
[----:B------:R-:W-:Y:S01]  /*5720*/  F2FP.F16.F32.PACK_AB R62, R63, R62 ;  /* 0x0000003e3f3e723e */ /* 0x000fe200000000ff */
[----:B--2---:R-:W-:Y:S01]  /*5730*/  IMAD R18, R8, UR26, RZ ;  /* 0x0000001a08127c24 */ /* 0x004fe2000f8e02ff */
[----:B------:R-:W-:Y:S01]  /*5740*/  MOV R24, UR8 ;  /* 0x0000000800187c02 */ /* 0x000fe20008000f00 */
[----:B------:R-:W-:Y:S01]  /*5750*/  STS [R199+0x2000], R92 ;  /* 0x0020005cc7007388 */ /* 0x000fe20000000800 */
[----:B------:R-:W-:Y:S01]  /*5760*/  SHF.L.U32 R16, R0, 0x3, RZ ;  /* 0x0000000300107819 */ /* 0x000fe200000006ff */
[----:B-1----:R-:W-:Y:S02]  /*5770*/  IMAD R0, R4, UR26, RZ ;  /* 0x0000001a04007c24 */ /* 0x002fe4000f8e02ff */
[----:B------:R-:W-:Y:S01]  /*5780*/  STS [R199+0x2400], R94 ;  /* 0x0024005ec7007388 */ /* 0x000fe20000000800 */
[----:B------:R-:W-:Y:S01]  /*5790*/  IMAD.WIDE.U32 R24, R24, UR4, R6 ;  /* 0x0000000418187c25 */ /* 0x000fe2000f8e0006 */
[----:B------:R-:W-:Y:S01]  /*57a0*/  SHF.R.S32.HI R17, RZ, 0x1f, R16 ;  /* 0x0000001fff117819 */ /* 0x000fe20000011410 */
[----:B------:R-:W1:Y:S01]  /*57b0*/  LDC.64 R6, c[0x0][0x468] ;  /* 0x00011a00ff067b82 */ /* 0x000e620000000a00 */
[----:B------:R2:W-:Y:S01]  /*57c0*/  STS [R189+0x4000], R36 ;  /* 0x00400024bd007388 */ /* 0x0005e20000000800 */
[----:B------:R-:W-:-:S02]  /*57d0*/  IMAD R0, R5, UR18, R0 ;  /* 0x0000001205007c24 */ /* 0x000fc4000f8e0200 */
[----:B------:R-:W-:Y:S01]  /*57e0*/  IMAD.WIDE.U32 R20, R4, UR18, R16 ;  /* 0x0000001204147c25 */ /* 0x000fe2000f8e0010 */
[----:B------:R3:W-:Y:S03]  /*57f0*/  STS [R189+0x4400], R38 ;  /* 0x00440026bd007388 */ /* 0x0007e60000000800 */
[----:B------:R-:W3:Y:S01]  /*5800*/  LDC.64 R4, c[0x0][0x470] ;  /* 0x00011c00ff047b82 */ /* 0x000ee20000000a00 */
[----:B------:R-:W-:Y:S01]  /*5810*/  STS [R193+0x4000], R48 ;  /* 0x00400030c1007388 */ /* 0x000fe20000000800 */
[----:B------:R-:W-:Y:S01]  /*5820*/  IMAD.IADD R21, R21, 0x1, R0 ;  /* 0x0000000115157824 */ /* 0x000fe200078e0200 */
[----:B------:R-:W-:Y:S01]  /*5830*/  LEA R0, R188, UR5, 0x1 ;  /* 0x00000005bc007c11 */ /* 0x000fe2000f8e08ff */
[----:B------:R-:W-:Y:S01]  /*5840*/  IMAD R9, R9, UR18, R18 ;  /* 0x0000001209097c24 */ /* 0x000fe2000f8e0212 */
[----:B------:R-:W-:Y:S01]  /*5850*/  STS [R192+0x4000], R50 ;  /* 0x00400032c0007388 */ /* 0x000fe20000000800 */
[----:B------:R-:W-:-:S03]  /*5860*/  IMAD.WIDE.U32 R26, R8, UR18, R16 ;  /* 0x00000012081a7c25 */ /* 0x000fc6000f8e0010 */
[----:B------:R4:W-:Y:S04]  /*5870*/  STS [R189+0x6000], R40 ;  /* 0x00600028bd007388 */ /* 0x0009e80000000800 */
[----:B------:R4:W-:Y:S01]  /*5880*/  STS [R189+0x6400], R42 ;  /* 0x0064002abd007388 */ /* 0x0009e20000000800 */
[----:B-1----:R-:W-:-:S03]  /*5890*/  IMAD R19, R6, UR27, RZ ;  /* 0x0000001b06137c24 */ /* 0x002fc6000f8e02ff */
[----:B------:R1:W-:Y:S01]  /*58a0*/  STS [R193+0x6000], R44 ;  /* 0x0060002cc1007388 */ /* 0x0003e20000000800 */
[----:B--2---:R-:W-:-:S03]  /*58b0*/  IMAD.WIDE.U32 R36, R6, UR19, R20 ;  /* 0x0000001306247c25 */ /* 0x004fc6000f8e0014 */
[----:B------:R-:W-:Y:S01]  /*58c0*/  STS [R193+0x6400], R46 ;  /* 0x0064002ec1007388 */ /* 0x000fe20000000800 */
[----:B------:R-:W-:Y:S01]  /*58d0*/  IMAD R7, R7, UR19, R19 ;  /* 0x0000001307077c24 */ /* 0x000fe2000f8e0213 */
[----:B------:R-:W-:Y:S01]  /*58e0*/  IADD3 R36, P0, R36, R24, RZ ;  /* 0x0000001824247210 */ /* 0x000fe20007f1e0ff */
[----:B------:R-:W-:Y:S01]  /*58f0*/  IMAD.MOV.U32 R6, RZ, RZ, R26 ;  /* 0x000000ffff067224 */ /* 0x000fe200078e001a */
[----:B------:R-:W-:Y:S01]  /*5900*/  STS [R191+0x4000], R52 ;  /* 0x00400034bf007388 */ /* 0x000fe20000000800 */
[----:B---3--:R-:W-:Y:S01]  /*5910*/  IMAD R38, R4, UR27, RZ ;  /* 0x0000001b04267c24 */ /* 0x008fe2000f8e02ff */
[----:B------:R-:W-:Y:S01]  /*5920*/  IADD3 R37, R37, R7, RZ ;  /* 0x0000000725257210 */ /* 0x000fe20007ffe0ff */
[----:B------:R-:W-:Y:S01]  /*5930*/  IMAD.IADD R7, R27, 0x1, R9 ;  /* 0x000000011b077824 */ /* 0x000fe200078e0209 */
[----:B------:R-:W-:Y:S01]  /*5940*/  STS [R191+0x4400], R54 ;  /* 0x00440036bf007388 */ /* 0x000fe20000000800 */
[----:B------:R-:W-:Y:S01]  /*5950*/  IMAD R38, R5, UR19, R38 ;  /* 0x0000001305267c24 */ /* 0x000fe2000f8e0226 */
[----:B------:R-:W-:Y:S01]  /*5960*/  IADD3.X R37, R37, UR10, R25, P0, !PT ;  /* 0x0000000a25257c10 */ /* 0x000fe200087fe419 */
[----:B------:R-:W-:Y:S01]  /*5970*/  ULDC.64 UR10, c[0x0][0x3f0] ;  /* 0x0000fc00000a7ab9 */ /* 0x000fe20000000a00 */
[----:B------:R-:W-:Y:S01]  /*5980*/  STS [R199+0x4000], R64 ;  /* 0x00400040c7007388 */ /* 0x000fe20000000800 */
[----:B----4-:R-:W-:-:S03]  /*5990*/  IMAD.U32 R40, RZ, RZ, UR6 ;  /* 0x00000006ff287e24 */ /* 0x010fc6000f8e00ff */
[----:B------:R-:W-:Y:S01]  /*59a0*/  STS [R199+0x4400], R66 ;  /* 0x00440042c7007388 */ /* 0x000fe20000000800 */
[----:B------:R-:W-:Y:S01]  /*59b0*/  IMAD.WIDE.U32 R40, R40, UR4, R10 ;  /* 0x0000000428287c25 */ /* 0x000fe2000f8e000a */
[----:B------:R-:W-:Y:S01]  /*59c0*/  UIMAD UR4, UR4, UR7, UR44 ;  /* 0x00000007040472a4 */ /* 0x000fe2000f8e022c */
[----:B------:R-:W-:Y:S01]  /*59d0*/  LEA R42, P1, R36, UR10, 0x1 ;  /* 0x0000000a242a7c11 */ /* 0x000fe2000f8208ff */
[----:B------:R-:W-:Y:S01]  /*59e0*/  STS [R191+0x6000], R56 ;  /* 0x00600038bf007388 */ /* 0x000fe20000000800 */
[----:B-1----:R-:W-:Y:S01]  /*59f0*/  IMAD.WIDE.U32 R44, R4, UR19, R6 ;  /* 0x00000013042c7c25 */ /* 0x002fe2000f8e0006 */
[----:B------:R-:W-:Y:S01]  /*5a00*/  USHF.L.U32 UR10, UR8, 0x6, URZ ;  /* 0x00000006080a7899 */ /* 0x000fe2000800063f */
[----:B------:R-:W-:Y:S01]  /*5a10*/  LEA.HI.X R43, R36, UR11, R37, 0x1, P1 ;  /* 0x0000000b242b7c11 */ /* 0x000fe200088f0c25 */
[----:B------:R-:W-:Y:S01]  /*5a20*/  STS [R191+0x6400], R58 ;  /* 0x0064003abf007388 */ /* 0x000fe20000000800 */
[----:B------:R-:W-:Y:S01]  /*5a30*/  USHF.L.U64.HI UR11, UR8, 0x6, UR9 ;  /* 0x00000006080b7899 */ /* 0x000fe20008010209 */
[----:B------:R-:W-:-:S02]  /*5a40*/  IADD3 R38, R45, R38, RZ ;  /* 0x000000262d267210 */ /* 0x000fc40007ffe0ff */
[----:B------:R-:W-:Y:S01]  /*5a50*/  STS [R199+0x6000], R60 ;  /* 0x0060003cc7007388 */ /* 0x000fe20000000800 */
[----:B------:R-:W-:-:S03]  /*5a60*/  ULDC.64 UR8, c[0x0][0x3f8] ;  /* 0x0000fe0000087ab9 */ /* 0x000fc60000000a00 */
[----:B------:R-:W-:Y:S01]  /*5a70*/  STS [R199+0x6400], R62 ;  /* 0x0064003ec7007388 */ /* 0x000fe20000000800 */
[----:B------:R-:W-:Y:S06]  /*5a80*/  BAR.SYNC.DEFER_BLOCKING 0x0 ;  /* 0x0000000000007b1d */ /* 0x000fec0000010000 */
[----:B------:R-:W1:Y:S04]  /*5a90*/  LDS.128 R12, [R0+0x6000] ;  /* 0x00600000000c7984 */ /* 0x000e680000000c00 */
[----:B------:R-:W2:Y:S04]  /*5aa0*/  LDS.128 R20, [R0+0x7000] ;  /* 0x0070000000147984 */ /* 0x000ea80000000c00 */
[----:B------:R-:W3:Y:S04]  /*5ab0*/  LDS.128 R16, [R0+0x8000] ;  /* 0x0080000000107984 */ /* 0x000ee80000000c00 */
[----:B------:R-:W4:Y:S04]  /*5ac0*/  LDS.128 R8, [R0+0x9000] ;  /* 0x0090000000087984 */ /* 0x000f280000000c00 */
[----:B------:R-:W4:Y:S04]  /*5ad0*/  LDS.128 R28, [R0+0xa000] ;  /* 0x00a00000001c7984 */ /* 0x000f280000000c00 */
[----:B------:R-:W4:Y:S04]  /*5ae0*/  LDS.128 R24, [R0+0xb000] ;  /* 0x00b0000000187984 */ /* 0x000f280000000c00 */
[----:B------:R-:W4:Y:S04]  /*5af0*/  LDS.128 R32, [R0+0xc000] ;  /* 0x00c0000000207984 */ /* 0x000f280000000c00 */
[----:B------:R2:W4:Y:S04]  /*5b00*/  LDS.128 R4, [R0+0xd000] ;  /* 0x00d0000000047984 */ /* 0x0005280000000c00 */
[----:B-1----:R1:W-:Y:S01]  /*5b10*/  STG.E.128 desc[UR24][R42.64], R12 ;  /* 0x0000000c2a007986 */ /* 0x0023e2000c101d18 */
[----:B--2---:R-:W-:-:S02]  /*5b20*/  IADD3 R0, P0, R44, R40, RZ ;  /* 0x000000282c007210 */ /* 0x004fc40007f1e0ff */
[----:B------:R-:W-:Y:S02]  /*5b30*/  IADD3 R40, P1, R42, UR10, RZ ;  /* 0x0000000a2a287c10 */ /* 0x000fe4000ff3e0ff */
[----:B------:R-:W-:Y:S01]  /*5b40*/  IADD3.X R38, R38, UR4, R41, P0, !PT ;  /* 0x0000000426267c10 */ /* 0x000fe200087fe429 */
[----:B------:R-:W-:Y:S01]  /*5b50*/  USHF.L.U32 UR4, UR6, 0x6, URZ ;  /* 0x0000000606047899 */ /* 0x000fe2000800063f */
[C---:B------:R-:W-:Y:S01]  /*5b60*/  LEA R36, P0, R0.reuse, UR8, 0x1 ;  /* 0x0000000800247c11 */ /* 0x040fe2000f8008ff */
[----:B------:R-:W-:Y:S01]  /*5b70*/  USHF.L.U64.HI UR6, UR6, 0x6, UR7 ;  /* 0x0000000606067899 */ /* 0x000fe20008010207 */
[----:B------:R-:W-:Y:S02]  /*5b80*/  IADD3.X R41, R43, UR11, RZ, P1, !PT ;  /* 0x0000000b2b297c10 */ /* 0x000fe40008ffe4ff */
[----:B------:R-:W-:Y:S02]  /*5b90*/  LEA.HI.X R37, R0, UR9, R38, 0x1, P0 ;  /* 0x0000000900257c11 */ /* 0x000fe400080f0c26 */
[----:B------:R-:W-:Y:S01]  /*5ba0*/  IADD3 R38, P1, R40, UR10, RZ ;  /* 0x0000000a28267c10 */ /* 0x000fe2000ff3e0ff */
[----:B------:R2:W-:Y:S03]  /*5bb0*/  STG.E.128 desc[UR24][R40.64], R20 ;  /* 0x0000001428007986 */ /* 0x0005e6000c101d18 */
[----:B------:R-:W-:-:S05]  /*5bc0*/  IADD3.X R39, R41, UR11, RZ, P1, !PT ;  /* 0x0000000b29277c10 */ /* 0x000fca0008ffe4ff */
[----:B---3--:R3:W-:Y:S01]  /*5bd0*/  STG.E.128 desc[UR24][R38.64], R16 ;  /* 0x0000001026007986 */ /* 0x0087e2000c101d18 */
[----:B-1----:R-:W-:Y:S02]  /*5be0*/  IADD3 R12, P0, R36, UR4, RZ ;  /* 0x00000004240c7c10 */ /* 0x002fe4000ff1e0ff */
[----:B------:R-:W-:Y:S02]  /*5bf0*/  IADD3 R14, P1, R38, UR10, RZ ;  /* 0x0000000a260e7c10 */ /* 0x000fe4000ff3e0ff */
[----:B------:R-:W-:Y:S02]  /*5c00*/  IADD3.X R13, R37, UR6, RZ, P0, !PT ;  /* 0x00000006250d7c10 */ /* 0x000fe400087fe4ff */
[----:B------:R-:W-:-:S05]  /*5c10*/  IADD3.X R15, R39, UR11, RZ, P1, !PT ;  /* 0x0000000b270f7c10 */ /* 0x000fca0008ffe4ff */
[----:B----4-:R1:W-:Y:S04]  /*5c20*/  STG.E.128 desc[UR24][R14.64], R8 ;  /* 0x000000080e007986 */ /* 0x0103e8000c101d18 */
[----:B------:R1:W-:Y:S04]  /*5c30*/  STG.E.128 desc[UR24][R36.64], R28 ;  /* 0x0000001c24007986 */ /* 0x0003e8000c101d18 */
[----:B------:R1:W-:Y:S01]  /*5c40*/  STG.E.128 desc[UR24][R12.64], R24 ;  /* 0x000000180c007986 */ /* 0x0003e2000c101d18 */
[----:B--2---:R-:W-:-:S04]  /*5c50*/  IADD3 R20, P0, R12, UR4, RZ ;  /* 0x000000040c147c10 */ /* 0x004fc8000ff1e0ff */
[----:B------:R-:W-:Y:S02]  /*5c60*/  IADD3.X R21, R13, UR6, RZ, P0, !PT ;  /* 0x000000060d157c10 */ /* 0x000fe400087fe4ff */
[----:B---3--:R-:W-:-:S03]  /*5c70*/  IADD3 R16, P0, R20, UR4, RZ ;  /* 0x0000000414107c10 */ /* 0x008fc6000ff1e0ff */
[----:B------:R1:W-:Y:S01]  /*5c80*/  STG.E.128 desc[UR24][R20.64], R32 ;  /* 0x0000002014007986 */ /* 0x0003e2000c101d18 */
[----:B------:R-:W-:-:S05]  /*5c90*/  IADD3.X R17, R21, UR6, RZ, P0, !PT ;  /* 0x0000000615117c10 */ /* 0x000fca00087fe4ff */
[----:B------:R1:W-:Y:S04]  /*5ca0*/  STG.E.128 desc[UR24][R16.64], R4 ;  /* 0x0000000410007986 */ /* 0x0003e8000c101d18 */
.L_x_1201:
        /* <DEDUP_REMOVED lines=11> */
.L_x_1208:
[----:B------:R-:W-:Y:S05]  /*5d60*/  EXIT ;  /* 0x000000000000794d */ /* 0x000fea0003800000 */
.L_x_1210:
        /* <DEDUP_REMOVED lines=9> */
.L_x_2477:


//--------------------- .text._ZN5flash44flash_bwd_dq_dk_dv_loop_seqk_parallel_kernelI23Flash_bwd_kernel_traitsILi64ELi64ELi128ELi8ELi2ELi4ELi4ELb1ELb0EN7cutlass6half_tE19Flash_kernel_traitsILi64ELi64ELi128ELi8ES3_EELb1ELb0ELb0ELb1ELb0ELb0ELb0EEEvNS_16Flash_bwd_paramsE --------------------------
	.section	.text._ZN5flash44flash_bwd_dq_dk_dv_loop_seqk_parallel_kernelI23Flash_bwd_kernel_traitsILi64ELi64ELi128ELi8ELi2ELi4ELi4ELb1ELb0EN7cutlass6half_tE19Flash_kernel_traitsILi64ELi64ELi128ELi8ES3_EELb1ELb0ELb0ELb1ELb0ELb0ELb0EEEvNS_16Flash_bwd_paramsE,"ax",@progbits
	.align	128
        .global         _ZN5flash44flash_bwd_dq_dk_dv_loop_seqk_parallel_kernelI23Flash_bwd_kernel_traitsILi64ELi64ELi128ELi8ELi2ELi4ELi4ELb1ELb0EN7cutlass6half_tE19Flash_kernel_traitsILi64ELi64ELi128ELi8ES3_EELb1ELb0ELb0ELb1ELb0ELb0ELb0EEEvNS_16Flash_bwd_paramsE
        .type           _ZN5flash44flash_bwd_dq_dk_dv_loop_seqk_parallel_kernelI23Flash_bwd_kernel_traitsILi64ELi64ELi128ELi8ELi2ELi4ELi4ELb1ELb0EN7cutlass6half_tE19Flash_kernel_traitsILi64ELi64ELi128ELi8ES3_EELb1ELb0ELb0ELb1ELb0ELb0ELb0EEEvNS_16Flash_bwd_paramsE,@function
        .size           _ZN5flash44flash_bwd_dq_dk_dv_loop_seqk_parallel_kernelI23Flash_bwd_kernel_traitsILi64ELi64ELi128ELi8ELi2ELi4ELi4ELb1ELb0EN7cutlass6half_tE19Flash_kernel_traitsILi64ELi64ELi128ELi8ES3_EELb1ELb0ELb0ELb1ELb0ELb0ELb0EEEvNS_16Flash_bwd_paramsE,(.L_x_2478 - _ZN5flash44flash_bwd_dq_dk_dv_loop_seqk_parallel_kernelI23Flash_bwd_kernel_traitsILi64ELi64ELi128ELi8ELi2ELi4ELi4ELb1ELb0EN7cutlass6half_tE19Flash_kernel_traitsILi64ELi64ELi128ELi8ES3_EELb1ELb0ELb0ELb1ELb0ELb0ELb0EEEvNS_16Flash_bwd_paramsE)
        .other          _ZN5flash44flash_bwd_dq_dk_dv_loop_seqk_parallel_kernelI23Flash_bwd_kernel_traitsILi64ELi64ELi128ELi8ELi2ELi4ELi4ELb1ELb0EN7cutlass6half_tE19Flash_kernel_traitsILi64ELi64ELi128ELi8ES3_EELb1ELb0ELb0ELb1ELb0ELb0ELb0EEEvNS_16Flash_bwd_paramsE,@"STO_CUDA_ENTRY STV_DEFAULT"
_ZN5flash44flash_bwd_dq_dk_dv_loop_seqk_parallel_kernelI23Flash_bwd_kernel_traitsILi64ELi64ELi128ELi8ELi2ELi4ELi4ELb1ELb0EN7cutlass6half_tE19Flash_kernel_traitsILi64ELi64ELi128ELi8ES3_EELb1ELb0ELb0ELb1ELb0ELb0ELb0EEEvNS_16Flash_bwd_paramsE:
.text._ZN5flash44flash_bwd_dq_dk_dv_loop_seqk_parallel_kernelI23Flash_bwd_kernel_traitsILi64ELi64ELi128ELi8ELi2ELi4ELi4ELb1ELb0EN7cutlass6half_tE19Flash_kernel_traitsILi64ELi64ELi128ELi8ES3_EELb1ELb0ELb0ELb1ELb0ELb0ELb0EEEvNS_16Flash_bwd_paramsE:
        /* <DEDUP_REMOVED lines=31> */
[----:B------:R-:W-:Y:S01]  /*01f0*/  IMAD.IADD R3, R12, 0x1, -R3 ;  /* 0x000000010c037824 */ /* 0x000fe200078e0a03 */
[-C--:B------:R-:W-:Y:S01]  /*0200*/  LEA.HI R170, R0, R12.reuse, RZ, 0x6 ;  /* 0x0000000c00aa7211 */ /* 0x080fe200078f30ff */
[----:B------:R-:W-:Y:S01]  /*0210*/  IMAD.IADD R8, R12, 0x1, -R8 ;  /* 0x000000010c087824 */ /* 0x000fe200078e0a08 */
[----:B------:R-:W-:Y:S01]  /*0220*/  LEA.HI R0, R0, R12, RZ, 0x7 ;  /* 0x0000000c00007211 */ /* 0x000fe200078f38ff */
[----:B------:R-:W-:Y:S01]  /*0230*/  IMAD.IADD R12, R12, 0x1, -R2 ;  /* 0x000000010c0c7824 */ /* 0x000fe200078e0a02 */
[--C-:B------:R-:W-:Y:S01]  /*0240*/  SHF.R.S32.HI R11, RZ, 0x5, R169.reuse ;  /* 0x00000005ff0b7819 */ /* 0x100fe200000114a9 */
[----:B------:R-:W-:Y:S01]  /*0250*/  IMAD.SHL.U32 R172, R8, 0x8, RZ ;  /* 0x0000000808ac7824 */ /* 0x000fe200078e00ff */
[----:B------:R-:W-:Y:S01]  /*0260*/  SHF.R.S32.HI R2, RZ, 0x1f, R169 ;  /* 0x0000001fff027819 */ /* 0x000fe200000114a9 */
[----:B------:R-:W-:Y:S01]  /*0270*/  IMAD.SHL.U32 R3, R3, 0x2, RZ ;  /* 0x0000000203037824 */ /* 0x000fe200078e00ff */
[----:B------:R-:W-:-:S02]  /*0280*/  SHF.R.S32.HI R9, RZ, 0x4, R5 ;  /* 0x00000004ff097819 */ /* 0x000fc40000011405 */
[----:B------:R-:W-:Y:S02]  /*0290*/  LEA.HI R2, R2, R11, RZ, 0x2 ;  /* 0x0000000b02027211 */ /* 0x000fe400078f10ff */
[----:B------:R-:W-:Y:S02]  /*02a0*/  SHF.R.S32.HI R171, RZ, 0x3, R13 ;  /* 0x00000003ffab7819 */ /* 0x000fe4000001140d */
[----:B------:R-:W-:Y:S02]  /*02b0*/  LOP3.LUT R2, R2, 0xfffffffc, RZ, 0xc0, !PT ;  /* 0xfffffffc02027812 */ /* 0x000fe400078ec0ff */
[----:B------:R-:W-:Y:S01]  /*02c0*/  SHF.R.S32.HI R10, RZ, 0x2, R4 ;  /* 0x00000002ff0a7819 */ /* 0x000fe20000011404 */
[----:B------:R-:W-:Y:S01]  /*02d0*/  IMAD.SHL.U32 R6, R171, 0x40, RZ ;  /* 0x00000040ab067824 */ /* 0x000fe200078e00ff */
[----:B------:R-:W-:Y:S01]  /*02e0*/  LEA.HI R5, R5, R9, RZ, 0x1 ;  /* 0x0000000905057211 */ /* 0x000fe200078f08ff */
[----:B------:R-:W-:Y:S01]  /*02f0*/  IMAD.IADD R2, R11, 0x1, -R2 ;  /* 0x000000010b027824 */ /* 0x000fe200078e0a02 */
[----:B------:R-:W-:-:S02]  /*0300*/  LOP3.LUT P4, RZ, R8, 0x2, RZ, 0xc0, !PT ;  /* 0x0000000208ff7812 */ /* 0x000fc4000788c0ff */
[C---:B------:R-:W-:Y:S01]  /*0310*/  LOP3.LUT P3, RZ, R8.reuse, 0x4, RZ, 0xc0, !PT ;  /* 0x0000000408ff7812 */ /* 0x040fe2000786c0ff */
[----:B------:R-:W-:Y:S01]  /*0320*/  IMAD.SHL.U32 R8, R8, 0x40, RZ ;  /* 0x0000004008087824 */ /* 0x000fe200078e00ff */
[----:B------:R-:W-:Y:S01]  /*0330*/  SHF.R.S32.HI R4, RZ, 0x1f, R4 ;  /* 0x0000001fff047819 */ /* 0x000fe20000011404 */
[----:B------:R-:W-:Y:S01]  /*0340*/  IMAD.SHL.U32 R163, R2, 0x10, RZ ;  /* 0x0000001002a37824 */ /* 0x000fe200078e00ff */
[----:B------:R-:W-:Y:S02]  /*0350*/  LOP3.LUT R5, R5, 0xfffffffe, RZ, 0xc0, !PT ;  /* 0xfffffffe05057812 */ /* 0x000fe400078ec0ff */
[----:B------:R-:W-:Y:S02]  /*0360*/  LEA.HI R4, R4, R10, RZ, 0x3 ;  /* 0x0000000a04047211 */ /* 0x000fe400078f18ff */
[----:B------:R-:W-:Y:S01]  /*0370*/  SHF.R.S32.HI R175, RZ, 0x1f, R7 ;  /* 0x0000001fffaf7819 */ /* 0x000fe20000011407 */
[----:B------:R-:W-:Y:S01]  /*0380*/  IMAD.IADD R5, R9, 0x1, -R5 ;  /* 0x0000000109057824 */ /* 0x000fe200078e0a05 */
[----:B------:R-:W-:-:S02]  /*0390*/  LOP3.LUT R8, R8, 0x1c0, RZ, 0xc0, !PT ;  /* 0x000001c008087812 */ /* 0x000fc400078ec0ff */
[----:B------:R-:W-:Y:S01]  /*03a0*/  LEA.HI R169, R169, R11, RZ, 0x1 ;  /* 0x0000000ba9a97211 */ /* 0x000fe200078f08ff */
[C---:B------:R-:W-:Y:S01]  /*03b0*/  IMAD.SHL.U32 R9, R5.reuse, 0x200, RZ ;  /* 0x0000020005097824 */ /* 0x040fe200078e00ff */
[----:B------:R-:W-:Y:S01]  /*03c0*/  LOP3.LUT R4, R4, 0xfffffff8, RZ, 0xc0, !PT ;  /* 0xfffffff804047812 */ /* 0x000fe200078ec0ff */
[C---:B------:R-:W-:Y:S01]  /*03d0*/  IMAD.SHL.U32 R165, R5.reuse, 0x10, RZ ;  /* 0x0000001005a57824 */ /* 0x040fe200078e00ff */
[----:B------:R-:W-:Y:S01]  /*03e0*/  LOP3.LUT R6, R6, 0x1c0, RZ, 0xc0, !PT ;  /* 0x000001c006067812 */ /* 0x000fe200078ec0ff */
[----:B------:R-:W-:Y:S01]  /*03f0*/  IMAD.SHL.U32 R5, R5, 0x8, RZ ;  /* 0x0000000805057824 */ /* 0x000fe200078e00ff */
[----:B------:R-:W-:Y:S01]  /*0400*/  LEA.HI R175, R175, R7, RZ, 0x2 ;  /* 0x00000007afaf7211 */ /* 0x000fe200078f10ff */
[----:B------:R-:W-:Y:S01]  /*0410*/  IMAD.IADD R4, R10, 0x1, -R4 ;  /* 0x000000010a047824 */ /* 0x000fe200078e0a04 */
[----:B------:R-:W-:Y:S02]  /*0420*/  LOP3.LUT R163, R8, 0x30, R163, 0xf8, !PT ;  /* 0x0000003008a37812 */ /* 0x000fe400078ef8a3 */
[----:B------:R-:W-:-:S02]  /*0430*/  SHF.R.S32.HI R7, RZ, 0x1f, R12 ;  /* 0x0000001fff077819 */ /* 0x000fc4000001140c */
[----:B------:R-:W-:Y:S02]  /*0440*/  LOP3.LUT R169, R169, 0xfffffffe, RZ, 0xc0, !PT ;  /* 0xfffffffea9a97812 */ /* 0x000fe400078ec0ff */
[----:B------:R-:W-:Y:S02]  /*0450*/  SHF.R.U32.HI R176, RZ, 0x3, R6 ;  /* 0x00000003ffb07819 */ /* 0x000fe40000011606 */
[----:B------:R-:W-:Y:S01]  /*0460*/  SHF.R.S32.HI R170, RZ, 0x6, R170 ;  /* 0x00000006ffaa7819 */ /* 0x000fe200000114aa */
[----:B------:R-:W-:Y:S01]  /*0470*/  IMAD.IADD R169, R11, 0x1, -R169 ;  /* 0x000000010ba97824 */ /* 0x000fe200078e0aa9 */
[----:B------:R-:W-:Y:S02]  /*0480*/  LOP3.LUT R158, R8, 0x8, R13, 0xf8, !PT ;  /* 0x00000008089e7812 */ /* 0x000fe400078ef80d */
[----:B------:R-:W-:Y:S01]  /*0490*/  LOP3.LUT R6, R6, 0x38, R172, 0xf8, !PT ;  /* 0x0000003806067812 */ /* 0x000fe200078ef8ac */
[----:B------:R-:W-:Y:S01]  /*04a0*/  IMAD R11, R170, 0x800, R9 ;  /* 0x00000800aa0b7824 */ /* 0x000fe200078e0209 */
[----:B------:R-:W-:-:S02]  /*04b0*/  SHF.R.U32.HI R8, RZ, 0x3, R8 ;  /* 0x00000003ff087819 */ /* 0x000fc40000011608 */
[----:B------:R-:W-:Y:S02]  /*04c0*/  LOP3.LUT R163, R163, 0x8, R13, 0xf8, !PT ;  /* 0x00000008a3a37812 */ /* 0x000fe400078ef80d */
[----:B------:R-:W-:Y:S02]  /*04d0*/  LEA.HI R7, R7, R12, RZ, 0x3 ;  /* 0x0000000c07077211 */ /* 0x000fe400078f18ff */
[----:B------:R-:W-:Y:S02]  /*04e0*/  SHF.R.S32.HI R0, RZ, 0x7, R0 ;  /* 0x00000007ff007819 */ /* 0x000fe40000011400 */
[----:B------:R-:W-:Y:S02]  /*04f0*/  LOP3.LUT R176, R6, R176, RZ, 0x3c, !PT ;  /* 0x000000b006b07212 */ /* 0x000fe400078e3cff */
[----:B------:R-:W-:Y:S01]  /*0500*/  LOP3.LUT R163, R9, R163, R8, 0xf6, !PT ;  /* 0x000000a309a37212 */ /* 0x000fe200078ef608 */
[----:B------:R-:W-:Y:S01]  /*0510*/  IMAD.SHL.U32 R9, R4, 0x40, RZ ;  /* 0x0000004004097824 */ /* 0x000fe200078e00ff */
[----:B------:R-:W-:Y:S01]  /*0520*/  LOP3.LUT R6, R7, 0xfffffff8, RZ, 0xc0, !PT ;  /* 0xfffffff807067812 */ /* 0x000fe200078ec0ff */
[----:B------:R-:W-:Y:S01]  /*0530*/  IMAD.SHL.U32 R180, R0, 0x8, RZ ;  /* 0x0000000800b47824 */ /* 0x000fe200078e00ff */
[----:B------:R-:W-:Y:S01]  /*0540*/  LOP3.LUT R10, R4, 0x1, RZ, 0xc0, !PT ;  /* 0x00000001040a7812 */ /* 0x000fe200078ec0ff */
[--C-:B------:R-:W-:Y:S01]  /*0550*/  IMAD R0, R0, 0x1000, R3.reuse ;  /* 0x0000100000007824 */ /* 0x100fe200078e0203 */
[----:B------:R-:W-:Y:S01]  /*0560*/  LOP3.LUT R158, R158, R8, RZ, 0x3c, !PT ;  /* 0x000000089e9e7212 */ /* 0x000fe200078e3cff */
[----:B------:R-:W-:Y:S01]  /*0570*/  IMAD.IADD R6, R12, 0x1, -R6 ;  /* 0x000000010c067824 */ /* 0x000fe200078e0a06 */
[----:B------:R-:W-:Y:S01]  /*0580*/  ISETP.NE.U32.AND P0, PT, R10, 0x1, PT ;  /* 0x000000010a00780c */ /* 0x000fe20003f05070 */
[----:B------:R-:W-:Y:S01]  /*0590*/  IMAD.SHL.U32 R8, R170, 0x20, RZ ;  /* 0x00000020aa087824 */ /* 0x000fe200078e00ff */
[----:B------:R-:W-:Y:S01]  /*05a0*/  LOP3.LUT R9, R9, 0x1c0, RZ, 0xc0, !PT ;  /* 0x000001c009097812 */ /* 0x000fe200078ec0ff */
[----:B------:R-:W-:Y:S01]  /*05b0*/  IMAD.SHL.U32 R6, R6, 0x40, RZ ;  /* 0x0000004006067824 */ /* 0x000fe200078e00ff */
[----:B------:R-:W-:Y:S01]  /*05c0*/  R2P PR, R4, 0x6 ;  /* 0x0000000604007804 */ /* 0x000fe20000000000 */
[----:B------:R-:W-:Y:S01]  /*05d0*/  IMAD R3, R2, 0x400, R3 ;  /* 0x0000040002037824 */ /* 0x000fe200078e0203 */
[----:B------:R-:W-:Y:S01]  /*05e0*/  LOP3.LUT R180, R180, 0x8, RZ, 0xc0, !PT ;  /* 0x00000008b4b47812 */ /* 0x000fe200078ec0ff */
[----:B------:R-:W-:Y:S01]  /*05f0*/  IMAD R0, R169, 0x400, R0 ;  /* 0x00000400a9007824 */ /* 0x000fe200078e0200 */
[----:B------:R-:W-:Y:S01]  /*0600*/  SHF.R.U32.HI R4, RZ, 0x3, R9 ;  /* 0x00000003ff047819 */ /* 0x000fe20000011609 */
[----:B------:R-:W-:Y:S01]  /*0610*/  IMAD.SHL.U32 R7, R7, 0x40, RZ ;  /* 0x0000004007077824 */ /* 0x000fe200078e00ff */
[----:B------:R-:W-:Y:S01]  /*0620*/  LOP3.LUT R8, R9, 0x20, R8, 0xf8, !PT ;  /* 0x0000002009087812 */ /* 0x000fe200078ef808 */
[----:B------:R-:W-:Y:S01]  /*0630*/  IMAD.IADD R158, R11, 0x1, R158 ;  /* 0x000000010b9e7824 */ /* 0x000fe200078e029e */
[----:B------:R-:W-:Y:S01]  /*0640*/  LOP3.LUT R165, R180, 0x10, R165, 0xf8, !PT ;  /* 0x00000010b4a57812 */ /* 0x000fe200078ef8a5 */
[----:B------:R-:W-:Y:S01]  /*0650*/  IMAD R176, R170, 0x200, R176 ;  /* 0x00000200aab07824 */ /* 0x000fe200078e02b0 */
[----:B------:R-:W-:-:S02]  /*0660*/  LOP3.LUT R180, R4, R9, R180, 0x1e, !PT ;  /* 0x0000000904b47212 */ /* 0x000fc400078e1eb4 */
[----:B------:R-:W-:Y:S02]  /*0670*/  LOP3.LUT R8, R8, R4, RZ, 0x3c, !PT ;  /* 0x0000000408087212 */ /* 0x000fe400078e3cff */
[----:B------:R-:W-:Y:S01]  /*0680*/  LOP3.LUT R6, R6, 0x1c0, RZ, 0xc0, !PT ;  /* 0x000001c006067812 */ /* 0x000fe200078ec0ff */
[----:B------:R-:W-:Y:S01]  /*0690*/  IMAD.IADD R180, R3, 0x1, R180 ;  /* 0x0000000103b47824 */ /* 0x000fe200078e02b4 */
[----:B------:R-:W-:Y:S01]  /*06a0*/  SEL R3, R187, 0xffffffe0, !P4 ;  /* 0xffffffe0bb037807 */ /* 0x000fe20006000000 */
[----:B------:R-:W-:Y:S01]  /*06b0*/  IMAD.IADD R181, R8, 0x1, R0 ;  /* 0x0000000108b57824 */ /* 0x000fe200078e0200 */
[----:B------:R-:W-:Y:S02]  /*06c0*/  SHF.R.U32.HI R4, RZ, 0x3, R6 ;  /* 0x00000003ff047819 */ /* 0x000fe40000011606 */
[----:B------:R-:W-:Y:S02]  /*06d0*/  LOP3.LUT R5, R6, 0x8, R5, 0xf8, !PT ;  /* 0x0000000806057812 */ /* 0x000fe400078ef805 */
[----:B------:R-:W-:-:S02]  /*06e0*/  LOP3.LUT R0, R7, 0xfffffe00, RZ, 0xc0, !PT ;  /* 0xfffffe0007007812 */ /* 0x000fc400078ec0ff */
[----:B------:R-:W-:Y:S02]  /*06f0*/  LOP3.LUT R165, R4, R165, R6, 0x1e, !PT ;  /* 0x000000a504a57212 */ /* 0x000fe400078e1e06 */
[----:B------:R-:W-:Y:S01]  /*0700*/  LEA R180, R180, UR4, 0x1 ;  /* 0x00000004b4b47c11 */ /* 0x000fe2000f8e08ff */
[--C-:B------:R-:W-:Y:S01]  /*0710*/  IMAD R164, R2, 0x400, R0.reuse ;  /* 0x0000040002a47824 */ /* 0x100fe200078e0200 */
[----:B------:R-:W-:Y:S01]  /*0720*/  SEL R156, R156, 0xffffffc0, !P3 ;  /* 0xffffffc09c9c7807 */ /* 0x000fe20005800000 */
[----:B------:R-:W-:Y:S01]  /*0730*/  IMAD R166, R169, 0x400, R0 ;  /* 0x00000400a9a67824 */ /* 0x000fe200078e0200 */
[----:B------:R-:W-:Y:S01]  /*0740*/  LEA R158, R158, UR6, 0x1 ;  /* 0x000000069e9e7c11 */ /* 0x000fe2000f8e08ff */
[C---:B------:R-:W-:Y:S01]  /*0750*/  VIADD R182, R180.reuse, 0x40 ;  /* 0x00000040b4b67836 */ /* 0x040fe20000000000 */
[----:B------:R-:W-:Y:S01]  /*0760*/  SEL R187, R187, 0xffffffe0, !P1 ;  /* 0xffffffe0bbbb7807 */ /* 0x000fe20004800000 */
[----:B------:R-:W-:Y:S01]  /*0770*/  @P2 VIADD R182, R180, 0xffffffc0 ;  /* 0xffffffc0b4b62836 */ /* 0x000fe20000000000 */
[----:B------:R-:W-:Y:S01]  /*0780*/  LEA R181, R181, UR6, 0x1 ;  /* 0x00000006b5b57c11 */ /* 0x000fe2000f8e08ff */
[--C-:B------:R-:W-:Y:S01]  /*0790*/  IMAD.IADD R156, R156, 0x1, R158.reuse ;  /* 0x000000019c9c7824 */ /* 0x100fe200078e029e */
[----:B------:R-:W-:Y:S01]  /*07a0*/  LOP3.LUT R5, R5, R4, RZ, 0x3c, !PT ;  /* 0x0000000405057212 */ /* 0x000fe200078e3cff */
[----:B------:R-:W-:Y:S01]  /*07b0*/  IMAD.IADD R157, R3, 0x1, R158 ;  /* 0x00000001039d7824 */ /* 0x000fe200078e029e */
[----:B------:R-:W-:Y:S01]  /*07c0*/  LOP3.LUT R165, R165, R0, RZ, 0xfc, !PT ;  /* 0x00000000a5a57212 */ /* 0x000fe200078efcff */
[----:B------:R-:W-:Y:S01]  /*07d0*/  IMAD.IADD R185, R181, 0x1, R187 ;  /* 0x00000001b5b97824 */ /* 0x000fe200078e02bb */
[----:B------:R-:W-:Y:S01]  /*07e0*/  SEL R188, R188, 0x10, !P0 ;  /* 0x00000010bcbc7807 */ /* 0x000fe20004000000 */
[----:B------:R-:W-:Y:S01]  /*07f0*/  IMAD.IADD R164, R5, 0x1, R164 ;  /* 0x0000000105a47824 */ /* 0x000fe200078e02a4 */
[----:B------:R-:W-:Y:S01]  /*0800*/  SHF.R.S32.HI R175, RZ, 0x2, R175 ;  /* 0x00000002ffaf7819 */ /* 0x000fe200000114af */
[----:B------:R-:W-:Y:S01]  /*0810*/  IMAD.SHL.U32 R162, R165, 0x2, RZ ;  /* 0x00000002a5a27824 */ /* 0x000fe200078e00ff */
[----:B------:R-:W-:Y:S01]  /*0820*/  LEA R163, R163, UR6, 0x1 ;  /* 0x00000006a3a37c11 */ /* 0x000fe2000f8e08ff */
[----:B------:R-:W-:Y:S01]  /*0830*/  VIADD R183, R180, 0x420 ;  /* 0x00000420b4b77836 */ /* 0x000fe20000000000 */
[----:B------:R-:W-:Y:S01]  /*0840*/  LEA R164, R164, UR5, 0x1 ;  /* 0x00000005a4a47c11 */ /* 0x000fe2000f8e08ff */
[----:B------:R-:W-:-:S02]  /*0850*/  IMAD.IADD R186, R181, 0x1, R188 ;  /* 0x00000001b5ba7824 */ /* 0x000fc400078e02bc */
[----:B------:R-:W-:Y:S02]  /*0860*/  IMAD.IADD R184, R187, 0x1, R180 ;  /* 0x00000001bbb87824 */ /* 0x000fe400078e02b4 */
[----:B------:R-:W-:Y:S02]  /*0870*/  IMAD.IADD R166, R166, 0x1, R5 ;  /* 0x00000001a6a67824 */ /* 0x000fe400078e0205 */
[----:B------:R-:W-:Y:S02]  /*0880*/  IMAD R175, R169, 0x10, R175 ;  /* 0x00000010a9af7824 */ /* 0x000fe400078e02af */
[----:B------:R-:W-:Y:S02]  /*0890*/  IMAD.IADD R3, R3, 0x1, R156 ;  /* 0x0000000103037824 */ /* 0x000fe400078e029c */
[----:B------:R-:W-:Y:S02]  /*08a0*/  @P1 VIADD R183, R180, 0x3e0 ;  /* 0x000003e0b4b71836 */ /* 0x000fe40000000000 */
[----:B------:R-:W-:-:S02]  /*08b0*/  IMAD.IADD R188, R188, 0x1, R185 ;  /* 0x00000001bcbc7824 */ /* 0x000fc400078e02b9 */
[----:B------:R-:W-:Y:S02]  /*08c0*/  IMAD.IADD R187, R187, 0x1, R182 ;  /* 0x00000001bbbb7824 */ /* 0x000fe400078e02b6 */
[----:B------:R-:W-:Y:S01]  /*08d0*/  VIADD R162, R162, UR4 ;  /* 0x00000004a2a27c36 */ /* 0x000fe20008000000 */
[----:B---34-:R-:W-:-:S06]  /*08e0*/  ULDC.64 UR4, c[0x0][0x300] ;  /* 0x0000c00000047ab9 */ /* 0x018fcc0000000a00 */
.L_x_1279:
[----:B-12---:R-:W1:Y:S01]  /*08f0*/  LDC.64 R6, c[0x0][0x2f0] ;  /* 0x0000bc00ff067b82 */ /* 0x006e620000000a00 */
        /* <DEDUP_REMOVED lines=15> */
[C---:B------:R-:W-:Y:S01]  /*09f0*/  @P4 IADD3 R10, P2, R8.reuse, UR4, RZ ;  /* 0x00000004080a4c10 */ /* 0x040fe2000ff5e0ff */
[----:B------:R-:W-:Y:S01]  /*0a00*/  IMAD.MOV.U32 R210, RZ, RZ, RZ ;  /* 0x000000ffffd27224 */ /* 0x000fe200078e00ff */
[----:B------:R-:W3:Y:S01]  /*0a10*/  LDC.U8 R9, c[0x0][0x3c2] ;  /* 0x0000f080ff097b82 */ /* 0x000ee20000000000 */
[----:B------:R-:W-:Y:S02]  /*0a20*/  @P3 IADD3 R4, P1, R8, R4, RZ ;  /* 0x0000000408043210 */ /* 0x000fe40007f3e0ff */
[----:B------:R-:W-:-:S03]  /*0a30*/  @P4 IADD3.X R11, R0, UR5, RZ, P2, !PT ;  /* 0x00000005000b4c10 */ /* 0x000fc600097fe4ff */
[----:B------:R-:W-:Y:S02]  /*0a40*/  @P3 IMAD.X R5, R0, 0x1, R5, P1 ;  /* 0x0000000100053824 */ /* 0x000fe400008e0605 */
[----:B----4-:R-:W4:Y:S04]  /*0a50*/  @P4 LDG.E R210, desc[UR38][R10.64] ;  /* 0x000000260ad24981 */ /* 0x010f28000c1e1900 */
[----:B------:R3:W4:Y:S01]  /*0a60*/  @P3 LDG.E R209, desc[UR38][R4.64] ;  /* 0x0000002604d13981 */ /* 0x000722000c1e1900 */
[----:B-1----:R-:W1:Y:S01]  /*0a70*/  LDC.64 R6, c[0x0][0x2f8] ;  /* 0x0000be00ff067b82 */ /* 0x002e620000000a00 */
[----:B---3--:R-:W-:-:S07]  /*0a80*/  ISETP.NE.AND P4, PT, R9, RZ, PT ;  /* 0x000000ff0900720c */ /* 0x008fce0003f85270 */
[----:B------:R-:W3:Y:S01]  /*0a90*/  @!P3 LDC.64 R4, c[0x0][0x318] ;  /* 0x0000c600ff04bb82 */ /* 0x000ee20000000a00 */
[----:B-1----:R-:W-:Y:S02]  /*0aa0*/  ISETP.EQ.U32.AND P2, PT, R6, RZ, PT ;  /* 0x000000ff0600720c */ /* 0x002fe40003f42070 */
[----:B------:R-:W-:Y:S02]  /*0ab0*/  IADD3 R8, P1, R8, R6, RZ ;  /* 0x0000000608087210 */ /* 0x000fe40007f3e0ff */
[----:B------:R-:W-:Y:S01]  /*0ac0*/  ISETP.EQ.OR.EX P2, PT, R7, RZ, !P4, P2 ;  /* 0x000000ff0700720c */ /* 0x000fe20006742720 */
[----:B------:R-:W-:Y:S02]  /*0ad0*/  IMAD.MOV.U32 R211, RZ, RZ, -0x1 ;  /* 0xffffffffffd37424 */ /* 0x000fe400078e00ff */
[----:B------:R-:W-:Y:S02]  /*0ae0*/  IMAD.X R9, R0, 0x1, R7, P1 ;  /* 0x0000000100097824 */ /* 0x000fe400008e0607 */
[----:B------:R-:W1:Y:S01]  /*0af0*/  @!P3 LDC R0, c[0x0][0x2cc] ;  /* 0x0000b300ff00bb82 */ /* 0x000e620000000800 */
[----:B---3--:R-:W-:-:S07]  /*0b00*/  @!P3 ISETP.NE.U32.AND P1, PT, R4, RZ, PT ;  /* 0x000000ff0400b20c */ /* 0x008fce0003f25070 */
[----:B-----5:R3:W5:Y:S01]  /*0b10*/  @!P2 LDG.E R211, desc[UR38][R8.64] ;  /* 0x0000002608d3a981 */ /* 0x020762000c1e1900 */
[----:B------:R-:W-:Y:S02]  /*0b20*/  @!P3 ISETP.NE.AND.EX P1, PT, R5, RZ, PT, P1 ;  /* 0x000000ff0500b20c */ /* 0x000fe40003f25310 */
[----:B------:R-:W2:Y:S01]  /*0b30*/  LDC R5, c[0x0][0x2c8] ;  /* 0x0000b200ff057b82 */ /* 0x000ea20000000800 */
[----:B------:R-:W-:-:S04]  /*0b40*/  ISETP.NE.U32.AND P2, PT, R6, RZ, PT ;  /* 0x000000ff0600720c */ /* 0x000fc80003f45070 */
[----:B------:R-:W-:Y:S02]  /*0b50*/  ISETP.NE.AND.EX P2, PT, R7, RZ, PT, P2 ;  /* 0x000000ff0700720c */ /* 0x000fe40003f45320 */
[----:B-1----:R-:W-:Y:S01]  /*0b60*/  @!P3 SEL R4, R0, RZ, P1 ;  /* 0x000000ff0004b207 */ /* 0x002fe20000800000 */
[----:B--2---:R-:W-:-:S06]  /*0b70*/  @P0 IMAD.IADD R190, R190, 0x1, -R20 ;  /* 0x00000001bebe0824 */ /* 0x004fcc00078e0a14 */
[----:B------:R-:W1:Y:S01]  /*0b80*/  @!P0 LDC R190, c[0x0][0x2c4] ;  /* 0x0000b100ffbe8b82 */ /* 0x000e620000000800 */
[----:B----4-:R-:W-:-:S03]  /*0b90*/  @P3 IMAD.IADD R209, R209, 0x1, -R210 ;  /* 0x00000001d1d13824 */ /* 0x010fc600078e0ad2 */
[----:B---3--:R-:W-:Y:S05]  /*0ba0*/  @!P2 BRA `(.L_x_1211) ;  /* 0x00000000000ca947 */ /* 0x008fea0003800000 */
[----:B------:R-:W2:Y:S02]  /*0bb0*/  @P4 LDG.E R5, desc[UR38][R8.64+0x4] ;  /* 0x0000042608054981 */ /* 0x000ea4000c1e1900 */
[----:B--2--5:R-:W-:-:S06]  /*0bc0*/  @P4 IADD3 R5, R5, -R211, RZ ;  /* 0x800000d305054210 */ /* 0x024fcc0007ffe0ff */
[----:B------:R2:W5:Y:S02]  /*0bd0*/  @!P4 LDG.E R5, desc[UR38][R8.64] ;  /* 0x000000260805c981 */ /* 0x000564000c1e1900 */
.L_x_1211:
[----:B------:R-:W-:Y:S01]  /*0be0*/  IMAD.SHL.U32 R0, R177, 0x80, RZ ;  /* 0x00000080b1007824 */ /* 0x000fe200078e00ff */
[----:B-----5:R-:W-:-:S04]  /*0bf0*/  @!P3 IADD3 R209, R4, R5, -R210 ;  /* 0x0000000504d1b210 */ /* 0x020fc80007ffe8d2 */
[----:B------:R-:W-:-:S13]  /*0c00*/  ISETP.GT.AND P1, PT, R209, R0, PT ;  /* 0x00000000d100720c */ /* 0x000fda0003f24270 */
[----:B------:R-:W-:Y:S05]  /*0c10*/  @!P1 BRA `(.L_x_1212) ;  /* 0x00000088003c9947 */ /* 0x000fea0003800000 */
[----:B--2---:R-:W2:Y:S01]  /*0c20*/  LDC R8, c[0x0][0x278] ;  /* 0x00009e00ff087b82 */ /* 0x004ea20000000800 */
[----:B------:R-:W-:Y:S01]  /*0c30*/  ISETP.NE.AND P1, PT, R211, -0x1, PT ;  /* 0xffffffffd300780c */ /* 0x000fe20003f25270 */
[C---:B------:R-:W-:Y:S01]  /*0c40*/  IMAD.SHL.U32 R38, R174.reuse, 0x80, RZ ;  /* 0x00000080ae267824 */ /* 0x040fe200078e00ff */
[----:B------:R-:W-:Y:S01]  /*0c50*/  SHF.L.U64.HI R12, R174, 0x7, R2 ;  /* 0x00000007ae0c7819 */ /* 0x000fe20000010202 */
[----:B------:R-:W-:Y:S01]  /*0c60*/  ULDC UR18, c[0x0][0x2dc] ;  /* 0x0000b70000127ab9 */ /* 0x000fe20000000800 */
[----:B------:R-:W-:Y:S01]  /*0c70*/  ISETP.NE.AND P2, PT, R20, -0x1, PT ;  /* 0xffffffff1400780c */ /* 0x000fe20003f45270 */
[----:B------:R-:W-:Y:S01]  /*0c80*/  ULDC UR14, c[0x0][0x270] ;  /* 0x00009c00000e7ab9 */ /* 0x000fe20000000800 */
[----:B------:R-:W-:Y:S01]  /*0c90*/  SEL R38, R38, RZ, P0 ;  /* 0x000000ff26267207 */ /* 0x000fe20000000000 */
[----:B------:R-:W3:Y:S01]  /*0ca0*/  LDC.64 R4, c[0x0][0x228] ;  /* 0x00008a00ff047b82 */ /* 0x000ee20000000a00 */
[----:B------:R-:W-:Y:S01]  /*0cb0*/  SEL R12, R12, RZ, P0 ;  /* 0x000000ff0c0c7207 */ /* 0x000fe20000000000 */
[----:B------:R-:W-:Y:S01]  /*0cc0*/  UIMAD.WIDE UR8, UR18, UR14, URZ ;  /* 0x0000000e120872a5 */ /* 0x000fe2000f8e023f */
[----:B------:R-:W4:Y:S01]  /*0cd0*/  S2R R27, SR_CTAID.X ;  /* 0x00000000001b7919 */ /* 0x000f220000002500 */
[----:B------:R-:W-:-:S04]  /*0ce0*/  SHF.R.S32.HI R179, RZ, 0x1f, R178 ;  /* 0x0000001fffb37819 */ /* 0x000fc800000114b2 */
[----:B------:R-:W5:Y:S01]  /*0cf0*/  LDC R26, c[0x0][0x2d4] ;  /* 0x0000b500ff1a7b82 */ /* 0x000f620000000800 */
[----:B------:R-:W-:Y:S01]  /*0d00*/  IMAD.WIDE.U32 R36, R20, UR8, RZ ;  /* 0x0000000814247c25 */ /* 0x000fe2000f8e00ff */
[----:B--2---:R-:W-:-:S06]  /*0d10*/  IABS R9, R8 ;  /* 0x0000000800097213 */ /* 0x004fcc0000000000 */
[----:B------:R-:W2:Y:S01]  /*0d20*/  LDC R28, c[0x0][0x2c4] ;  /* 0x0000b100ff1c7b82 */ /* 0x000ea20000000800 */
[----:B------:R-:W1:Y:S01]  /*0d30*/  I2F.RP R10, R9 ;  /* 0x00000009000a7306 */ /* 0x000e620000209400 */
[----:B---3--:R-:W-:-:S06]  /*0d40*/  IMAD R23, R2, R4, RZ ;  /* 0x0000000402177224 */ /* 0x008fcc00078e02ff */
[----:B------:R-:W3:Y:S01]  /*0d50*/  LDC.U8 R33, c[0x0][0x480] ;  /* 0x00012000ff217b82 */ /* 0x000ee20000000000 */
[----:B------:R-:W-:-:S04]  /*0d60*/  IMAD.WIDE.U32 R24, R174, R4, RZ ;  /* 0x00000004ae187225 */ /* 0x000fc800078e00ff */
[C---:B------:R-:W-:Y:S01]  /*0d70*/  IMAD R23, R174.reuse, R5, R23 ;  /* 0x00000005ae177224 */ /* 0x040fe200078e0217 */
[----:B-----5:R-:W-:Y:S02]  /*0d80*/  SHF.R.S32.HI R32, RZ, 0x1f, R26 ;  /* 0x0000001fff207819 */ /* 0x020fe4000001141a */
[----:B------:R-:W5:Y:S01]  /*0d90*/  LDC.U8 R5, c[0x0][0x3d8] ;  /* 0x0000f600ff057b82 */ /* 0x000f620000000000 */
[----:B------:R-:W-:Y:S01]  /*0da0*/  IMAD.WIDE.U32 R40, R174, R26, RZ ;  /* 0x0000001aae287225 */ /* 0x000fe200078e00ff */
[----:B-1----:R-:W1:Y:S01]  /*0db0*/  MUFU.RCP R10, R10 ;  /* 0x0000000a000a7308 */ /* 0x002e620000001000 */
[----:B------:R-:W-:Y:S02]  /*0dc0*/  IADD3 R23, R25, R23, RZ ;  /* 0x0000001719177210 */ /* 0x000fe40007ffe0ff */
[----:B------:R-:W-:Y:S02]  /*0dd0*/  IMAD R32, R32, R174, RZ ;  /* 0x000000ae20207224 */ /* 0x000fe400078e02ff */
[----:B------:R-:W-:-:S02]  /*0de0*/  IMAD R25, R40, UR9, RZ ;  /* 0x0000000928197c24 */ /* 0x000fc4000f8e02ff */
[----:B------:R-:W-:-:S04]  /*0df0*/  IMAD R32, R2, R26, R32 ;  /* 0x0000001a02207224 */ /* 0x000fc800078e0220 */
[----:B------:R-:W-:Y:S02]  /*0e00*/  IMAD.IADD R32, R41, 0x1, R32 ;  /* 0x0000000129207824 */ /* 0x000fe400078e0220 */
[----:B------:R-:W-:Y:S01]  /*0e10*/  IMAD.WIDE.U32 R40, R40, UR8, RZ ;  /* 0x0000000828287c25 */ /* 0x000fe2000f8e00ff */
[----:B-1----:R-:W-:-:S03]  /*0e20*/  IADD3 R10, R10, 0xffffffe, RZ ;  /* 0x0ffffffe0a0a7810 */ /* 0x002fc60007ffe0ff */
[----:B------:R-:W-:Y:S01]  /*0e30*/  IMAD R25, R32, UR8, R25 ;  /* 0x0000000820197c24 */ /* 0x000fe2000f8e0219 */
[----:B------:R-:W1:Y:S01]  /*0e40*/  F2I.FTZ.U32.TRUNC.NTZ R11, R10 ;  /* 0x0000000a000b7305 */ /* 0x000e62000021f000 */
[----:B-----5:R-:W-:-:S03]  /*0e50*/  ISETP.NE.AND P3, PT, R5, RZ, PT ;  /* 0x000000ff0500720c */ /* 0x020fc60003f65270 */
[----:B------:R-:W-:-:S10]  /*0e60*/  IADD3 R25, R41, R25, RZ ;  /* 0x0000001929197210 */ /* 0x000fd40007ffe0ff */
[----:B------:R-:W5:Y:S01]  /*0e70*/  @P3 LDC R30, c[0x0][0x2e4] ;  /* 0x0000b900ff1e3b82 */ /* 0x000f620000000800 */
[----:B-1----:R-:W-:Y:S01]  /*0e80*/  IMAD.MOV R6, RZ, RZ, -R11 ;  /* 0x000000ffff067224 */ /* 0x002fe200078e0a0b */
[----:B------:R-:W-:-:S03]  /*0e90*/  MOV R10, RZ ;  /* 0x000000ff000a7202 */ /* 0x000fc60000000f00 */
[----:B------:R-:W-:Y:S01]  /*0ea0*/  IMAD R7, R6, R9, RZ ;  /* 0x0000000906077224 */ /* 0x000fe200078e02ff */
[----:B------:R-:W-:-:S03]  /*0eb0*/  IABS R6, R178 ;  /* 0x000000b200067213 */ /* 0x000fc60000000000 */
[----:B------:R-:W-:-:S04]  /*0ec0*/  IMAD.HI.U32 R7, R11, R7, R10 ;  /* 0x000000070b077227 */ /* 0x000fc800078e000a */
[----:B------:R-:W-:Y:S02]  /*0ed0*/  VIADD R10, R190, 0x3f ;  /* 0x0000003fbe0a7836 */ /* 0x000fe40000000000 */
[----:B------:R-:W-:-:S03]  /*0ee0*/  IMAD.HI.U32 R16, R7, R6, RZ ;  /* 0x0000000607107227 */ /* 0x000fc600078e00ff */
[----:B------:R-:W-:Y:S02]  /*0ef0*/  SHF.R.S32.HI R17, RZ, 0x1f, R10 ;  /* 0x0000001fff117819 */ /* 0x000fe4000001140a */
[----:B------:R-:W-:Y:S02]  /*0f00*/  IADD3 R13, -R16, RZ, RZ ;  /* 0x000000ff100d7210 */ /* 0x000fe40007ffe1ff */
[----:B------:R-:W-:Y:S02]  /*0f10*/  LEA.HI R17, R17, R10, RZ, 0x6 ;  /* 0x0000000a11117211 */ /* 0x000fe400078f30ff */
[----:B------:R-:W1:Y:S01]  /*0f20*/  @P1 LDC.64 R10, c[0x0][0x250] ;  /* 0x00009400ff0a1b82 */ /* 0x000e620000000a00 */
[----:B------:R-:W-:Y:S01]  /*0f30*/  IMAD R13, R9, R13, R6 ;  /* 0x0000000d090d7224 */ /* 0x000fe200078e0206 */
[----:B------:R-:W-:-:S04]  /*0f40*/  LOP3.LUT R22, R17, 0xffffffc0, RZ, 0xc0, !PT ;  /* 0xffffffc011167812 */ /* 0x000fc800078ec0ff */
[----:B------:R-:W-:Y:S02]  /*0f50*/  ISETP.GT.U32.AND P4, PT, R9, R13, PT ;  /* 0x0000000d0900720c */ /* 0x000fe40003f84070 */
[----:B------:R-:W4:Y:S01]  /*0f60*/  LDC.64 R6, c[0x0][0x240] ;  /* 0x00009000ff067b82 */ /* 0x000f220000000a00 */
[----:B------:R-:W-:-:S04]  /*0f70*/  IADD3 R22, R22, -0x40, RZ ;  /* 0xffffffc016167810 */ /* 0x000fc80007ffe0ff */
[----:B------:R-:W-:Y:S02]  /*0f80*/  IADD3 R38, P0, R22, R38, RZ ;  /* 0x0000002616267210 */ /* 0x000fe40007f1e0ff */
[----:B------:R-:W-:-:S03]  /*0f90*/  SHF.R.S32.HI R21, RZ, 0x1f, R22 ;  /* 0x0000001fff157819 */ /* 0x000fc60000011416 */
[----:B------:R-:W-:Y:S01]  /*0fa0*/  IMAD R31, R38, UR9, RZ ;  /* 0x00000009261f7c24 */ /* 0x000fe2000f8e02ff */
[-C--:B------:R-:W-:Y:S01]  /*0fb0*/  @!P4 IADD3 R13, R13, -R9.reuse, RZ ;  /* 0x800000090d0dc210 */ /* 0x080fe20007ffe0ff */
[----:B------:R-:W-:Y:S02]  /*0fc0*/  IMAD.X R12, R21, 0x1, R12, P0 ;  /* 0x00000001150c7824 */ /* 0x000fe400000e060c */
[----:B------:R-:W-:Y:S01]  /*0fd0*/  @!P4 VIADD R16, R16, 0x1 ;  /* 0x000000011010c836 */ /* 0x000fe20000000000 */
[----:B------:R-:W-:Y:S01]  /*0fe0*/  ISETP.GE.U32.AND P5, PT, R13, R9, PT ;  /* 0x000000090d00720c */ /* 0x000fe20003fa6070 */
[----:B------:R-:W-:Y:S01]  /*0ff0*/  IMAD R31, R12, UR8, R31 ;  /* 0x000000080c1f7c24 */ /* 0x000fe2000f8e021f */
[----:B------:R-:W-:Y:S01]  /*1000*/  LOP3.LUT R9, R178, R8, RZ, 0x3c, !PT ;  /* 0x00000008b2097212 */ /* 0x000fe200078e3cff */
[----:B------:R-:W2:Y:S01]  /*1010*/  @!P2 LDC.64 R12, c[0x0][0x418] ;  /* 0x00010600ff0cab82 */ /* 0x000ea20000000a00 */
[----:B------:R-:W-:Y:S01]  /*1020*/  ISETP.NE.AND P4, PT, R8, RZ, PT ;  /* 0x000000ff0800720c */ /* 0x000fe20003f85270 */
[----:B------:R-:W-:Y:S01]  /*1030*/  IMAD.WIDE.U32 R38, R38, UR8, RZ ;  /* 0x0000000826267c25 */ /* 0x000fe2000f8e00ff */
[----:B------:R-:W-:-:S03]  /*1040*/  ISETP.GE.AND P0, PT, R9, RZ, PT ;  /* 0x000000ff0900720c */ /* 0x000fc60003f06270 */
[----:B----4-:R-:W-:-:S04]  /*1050*/  IMAD.WIDE.U32 R14, R20, R6, RZ ;  /* 0x00000006140e7225 */ /* 0x010fc800078e00ff */
[----:B------:R-:W-:Y:S01]  /*1060*/  IMAD R4, R20, R7, RZ ;  /* 0x0000000714047224 */ /* 0x000fe200078e02ff */
[----:B------:R-:W-:Y:S02]  /*1070*/  SEL R24, R24, R14, !P2 ;  /* 0x0000000e18187207 */ /* 0x000fe40005000000 */
[----:B------:R-:W-:Y:S02]  /*1080*/  @P5 IADD3 R16, R16, 0x1, RZ ;  /* 0x0000000110105810 */ /* 0x000fe40007ffe0ff */
[----:B------:R-:W-:Y:S02]  /*1090*/  @P2 IADD3 R23, R15, R4, RZ ;  /* 0x000000040f172210 */ /* 0x000fe40007ffe0ff */
[----:B------:R-:W4:Y:S01]  /*10a0*/  @P2 LDC.64 R14, c[0x0][0x420] ;  /* 0x00010800ff0e2b82 */ /* 0x000f220000000a00 */
[----:B------:R-:W-:Y:S01]  /*10b0*/  @P1 IADD3 R4, R210, R211, RZ ;  /* 0x000000d3d2041210 */ /* 0x000fe20007ffe0ff */
[----:B------:R-:W-:Y:S01]  /*10c0*/  @!P0 IMAD.MOV R16, RZ, RZ, -R16 ;  /* 0x000000ffff108224 */ /* 0x000fe200078e0a10 */
[----:B------:R-:W-:-:S02]  /*10d0*/  @!P4 LOP3.LUT R16, RZ, R8, RZ, 0x33, !PT ;  /* 0x00000008ff10c212 */ /* 0x000fc400078e33ff */
[----:B---3--:R-:W-:Y:S01]  /*10e0*/  ISETP.NE.AND P0, PT, R33, RZ, PT ;  /* 0x000000ff2100720c */ /* 0x008fe20003f05270 */
[C---:B-1----:R-:W-:Y:S02]  /*10f0*/  @P1 IMAD R18, R4.reuse, R11, RZ ;  /* 0x0000000b04121224 */ /* 0x042fe400078e02ff */
[----:B------:R-:W-:Y:S01]  /*1100*/  @P1 IMAD.WIDE.U32 R4, R4, R10, RZ ;  /* 0x0000000a04041225 */ /* 0x000fe200078e00ff */
[----:B------:R-:W1:Y:S03]  /*1110*/  LDC.64 R8, c[0x0][0x488] ;  /* 0x00012200ff087b82 */ /* 0x000e660000000a00 */
[----:B--2---:R-:W-:Y:S01]  /*1120*/  @!P2 IMAD R29, R2, R12, RZ ;  /* 0x0000000c021da224 */ /* 0x004fe200078e02ff */
[----:B------:R-:W-:Y:S01]  /*1130*/  @P1 IADD3 R18, R5, R18, RZ ;  /* 0x0000001205121210 */ /* 0x000fe20007ffe0ff */
[----:B------:R-:W-:Y:S01]  /*1140*/  @!P2 IMAD.WIDE.U32 R42, R174, R12, RZ ;  /* 0x0000000cae2aa225 */ /* 0x000fe200078e00ff */
[----:B------:R-:W-:-:S02]  /*1150*/  @P1 MOV R19, R4 ;  /* 0x0000000400131202 */ /* 0x000fc40000000f00 */
[----:B------:R-:W2:Y:S01]  /*1160*/  @P1 LDC.64 R4, c[0x0][0x248] ;  /* 0x00009200ff041b82 */ /* 0x000ea20000000a00 */
[----:B------:R-:W-:Y:S01]  /*1170*/  @!P2 IMAD R13, R174, R13, R29 ;  /* 0x0000000dae0da224 */ /* 0x000fe200078e021d */
[----:B------:R-:W-:Y:S01]  /*1180*/  SEL R12, R40, R36, !P2 ;  /* 0x00000024280c7207 */ /* 0x000fe20005000000 */
[----:B------:R-:W-:Y:S02]  /*1190*/  IMAD R36, R178, UR18, RZ ;  /* 0x00000012b2247c24 */ /* 0x000fe4000f8e02ff */
[----:B----4-:R-:W-:-:S04]  /*11a0*/  @P2 IMAD.WIDE.U32 R34, R20, R14, RZ ;  /* 0x0000000e14222225 */ /* 0x010fc800078e00ff */
[----:B------:R-:W-:Y:S01]  /*11b0*/  @P2 IMAD R29, R20, R15, R35 ;  /* 0x0000000f141d2224 */ /* 0x000fe200078e0223 */
[----:B------:R-:W-:Y:S01]  /*11c0*/  @!P2 IADD3 R29, R43, R13, RZ ;  /* 0x0000000d2b1da210 */ /* 0x000fe20007ffe0ff */
[----:B------:R-:W-:Y:S02]  /*11d0*/  @P3 IMAD R15, R174, R28, RZ ;  /* 0x0000001cae0f3224 */ /* 0x000fe400078e02ff */
[----:B------:R-:W-:Y:S01]  /*11e0*/  @P2 IMAD.MOV.U32 R32, RZ, RZ, R34 ;  /* 0x000000ffff202224 */ /* 0x000fe200078e0022 */
[----:B------:R-:W-:Y:S01]  /*11f0*/  @!P2 MOV R32, R42 ;  /* 0x0000002a0020a202 */ /* 0x000fe20000000f00 */
[----:B-1----:R-:W-:Y:S01]  /*1200*/  IMAD.WIDE.U32 R34, R27, R8, RZ ;  /* 0x000000081b227225 */ /* 0x002fe200078e00ff */
[----:B------:R-:W-:-:S03]  /*1210*/  @P3 SEL R15, R15, R20, !P2 ;  /* 0x000000140f0f3207 */ /* 0x000fc60005000000 */
[----:B------:R-:W-:Y:S01]  /*1220*/  @P1 IMAD.IADD R8, R210, 0x1, R211 ;  /* 0x00000001d2081824 */ /* 0x000fe200078e02d3 */
[----:B------:R-:W-:Y:S01]  /*1230*/  SEL R34, R34, RZ, P0 ;  /* 0x000000ff22227207 */ /* 0x000fe20000000000 */
[----:B------:R-:W-:Y:S01]  /*1240*/  IMAD R9, R27, R9, R35 ;  /* 0x000000091b097224 */ /* 0x000fe200078e0223 */
[----:B------:R-:W-:Y:S01]  /*1250*/  SHF.R.S32.HI R35, RZ, 0x1f, R36 ;  /* 0x0000001fff237819 */ /* 0x000fe20000011424 */
[----:B------:R-:W-:Y:S02]  /*1260*/  IMAD R14, R20, UR9, RZ ;  /* 0x00000009140e7c24 */ /* 0x000fe4000f8e02ff */
[----:B------:R-:W-:Y:S01]  /*1270*/  @!P3 IMAD R13, R174, UR14, R178 ;  /* 0x0000000eae0dbc24 */ /* 0x000fe2000f8e02b2 */
[----:B------:R-:W-:Y:S01]  /*1280*/  SEL R33, R9, RZ, P0 ;  /* 0x000000ff09217207 */ /* 0x000fe20000000000 */
[C---:B--2---:R-:W-:Y:S01]  /*1290*/  @P1 IMAD R27, R8.reuse, R5, RZ ;  /* 0x00000005081b1224 */ /* 0x044fe200078e02ff */
[----:B------:R-:W-:Y:S01]  /*12a0*/  @P2 IADD3 R25, R37, R14, RZ ;  /* 0x0000000e25192210 */ /* 0x000fe20007ffe0ff */
[----:B------:R-:W-:-:S04]  /*12b0*/  @P1 IMAD.WIDE.U32 R40, R8, R4, RZ ;  /* 0x0000000408281225 */ /* 0x000fc800078e00ff */
[----:B-----5:R-:W-:Y:S01]  /*12c0*/  @P3 IMAD R30, R178, R30, R15 ;  /* 0x0000001eb21e3224 */ /* 0x020fe200078e020f */
[----:B------:R-:W-:Y:S01]  /*12d0*/  SHF.R.S32.HI R15, RZ, 0x1f, R0 ;  /* 0x0000001fff0f7819 */ /* 0x000fe20000011400 */
[----:B------:R-:W-:Y:S01]  /*12e0*/  @!P3 IMAD R30, R13, R28, RZ ;  /* 0x0000001c0d1eb224 */ /* 0x000fe200078e02ff */
        /* <DEDUP_REMOVED lines=15> */
.L_x_1213:
        /* <DEDUP_REMOVED lines=13> */
.L_x_1214:
        /* <DEDUP_REMOVED lines=10> */
.L_x_1215:
[----:B------:R-:W-:-:S04]  /*1550*/  IMAD R8, R174, UR14, R178 ;  /* 0x0000000eae087c24 */ /* 0x000fc8000f8e02b2 */
[----:B------:R-:W-:-:S07]  /*1560*/  IMAD R26, R8, R26, RZ ;  /* 0x0000001a081a7224 */ /* 0x000fce00078e02ff */
.L_x_1216:
[----:B------:R-:W1:Y:S01]  /*1570*/  S2R R13, SR_TID.X ;  /* 0x00000000000d7919 */ /* 0x000e620000002100 */
[----:B------:R-:W2:Y:S01]  /*1580*/  LDC.64 R8, c[0x0][0x420] ;  /* 0x00010800ff087b82 */ /* 0x000ea20000000a00 */
[----:B------:R-:W-:Y:S01]  /*1590*/  UIMAD UR18, UR18, UR14, URZ ;  /* 0x0000000e121272a4 */ /* 0x000fe2000f8e023f */
[----:B------:R-:W-:Y:S01]  /*15a0*/  IADD3 R40, P1, R172, R32, RZ ;  /* 0x00000020ac287210 */ /* 0x000fe20007f3e0ff */
[C---:B------:R-:W-:Y:S01]  /*15b0*/  IMAD.IADD R26, R22.reuse, 0x1, R26 ;  /* 0x00000001161a7824 */ /* 0x040fe200078e021a */
[----:B------:R-:W-:Y:S01]  /*15c0*/  SHF.R.S32.HI R173, RZ, 0x1f, R172 ;  /* 0x0000001fffad7819 */ /* 0x000fe200000114ac */
[----:B------:R-:W-:Y:S01]  /*15d0*/  USHF.L.U32 UR17, UR18, 0x6, URZ ;  /* 0x0000000612117899 */ /* 0x000fe2000800063f */
[----:B------:R-:W-:Y:S01]  /*15e0*/  SHF.R.S32.HI R20, RZ, 0x1f, R171 ;  /* 0x0000001fff147819 */ /* 0x000fe200000114ab */
[----:B------:R-:W-:Y:S01]  /*15f0*/  ULDC.64 UR12, c[0x0][0x210] ;  /* 0x00008400000c7ab9 */ /* 0x000fe20000000a00 */
[----:B------:R-:W-:Y:S01]  /*1600*/  IADD3 R30, R22, R30, RZ ;  /* 0x0000001e161e7210 */ /* 0x000fe20007ffe0ff */
[----:B------:R-:W-:Y:S01]  /*1610*/  USHF.R.S32.HI UR8, URZ, 0x1f, UR17 ;  /* 0x0000001f3f087899 */ /* 0x000fe20008011411 */
[----:B------:R-:W-:Y:S01]  /*1620*/  IMAD.X R41, R173, 0x1, R29, P1 ;  /* 0x00000001ad297824 */ /* 0x000fe200008e061d */
[----:B------:R-:W-:Y:S01]  /*1630*/  IADD3 R38, P4, P3, R38, UR17, R36 ;  /* 0x0000001126267c10 */ /* 0x000fe2000fb9e024 */
[----:B------:R-:W3:Y:S01]  /*1640*/  LDC.64 R218, c[0x0][0x2b0] ;  /* 0x0000ac00ffda7b82 */ /* 0x000ee20000000a00 */
[----:B------:R-:W-:Y:S01]  /*1650*/  ULDC.64 UR10, c[0x0][0x3e0] ;  /* 0x0000f800000a7ab9 */ /* 0x000fe20000000a00 */
[----:B------:R-:W-:Y:S01]  /*1660*/  BSSY B1, `(.L_x_1212) ;  /* 0x00007ea000017945 */ /* 0x000fe20003800000 */
[----:B------:R-:W-:Y:S01]  /*1670*/  IADD3.X R31, R31, UR8, R35, P4, P3 ;  /* 0x000000081f1f7c10 */ /* 0x000fe2000a7e6423 */
[----:B------:R-:W-:Y:S01]  /*1680*/  ULDC.64 UR8, c[0x0][0x428] ;  /* 0x00010a0000087ab9 */ /* 0x000fe20000000a00 */
[----:B------:R-:W-:-:S02]  /*1690*/  IADD3 R34, P2, P1, R34, R38, R12 ;  /* 0x0000002622227210 */ /* 0x000fc4000795e00c */
[----:B------:R-:W-:Y:S02]  /*16a0*/  IADD3 R29, P3, R171, R22, RZ ;  /* 0x00000016ab1d7210 */ /* 0x000fe40007f7e0ff */
[----:B------:R-:W-:Y:S02]  /*16b0*/  IADD3.X R25, R33, R31, R25, P2, P1 ;  /* 0x0000001f21197210 */ /* 0x000fe400017e2419 */
[----:B------:R-:W4:Y:S01]  /*16c0*/  LDC.64 R32, c[0x0][0x478] ;  /* 0x00011e00ff207b82 */ /* 0x000f220000000a00 */
        /* <DEDUP_REMOVED lines=8> */
[-C--:B------:R-:W-:Y:S01]  /*1750*/  LEA.HI R222, R12, R13.reuse, RZ, 0x5 ;  /* 0x0000000d0cde7211 */ /* 0x080fe200078f28ff */
[----:B------:R-:W-:Y:S02]  /*1760*/  IMAD.MOV.U32 R36, RZ, RZ, R40 ;  /* 0x000000ffff247224 */ /* 0x000fe400078e0028 */
[----:B------:R-:W-:Y:S01]  /*1770*/  IMAD R21, R179, UR8, RZ ;  /* 0x00000008b3157c24 */ /* 0x000fe2000f8e02ff */
[----:B------:R-:W-:Y:S01]  /*1780*/  LOP3.LUT R220, R222, 0xffffffe0, RZ, 0xc0, !PT ;  /* 0xffffffe0dedc7812 */ /* 0x000fe200078ec0ff */
[-C--:B------:R-:W-:Y:S01]  /*1790*/  IMAD R22, R22, R6.reuse, RZ ;  /* 0x0000000616167224 */ /* 0x080fe200078e02ff */
[----:B------:R-:W-:Y:S01]  /*17a0*/  SHF.R.S32.HI R222, RZ, 0x5, R222 ;  /* 0x00000005ffde7819 */ /* 0x000fe200000114de */
[----:B------:R-:W-:Y:S01]  /*17b0*/  IMAD.WIDE.U32 R40, R29, R6, R172 ;  /* 0x000000061d287225 */ /* 0x000fe200078e00ac */
[----:B------:R-:W-:-:S03]  /*17c0*/  IADD3 R220, -R220, R13, RZ ;  /* 0x0000000ddcdc7210 */ /* 0x000fc60007ffe1ff */
[C---:B------:R-:W-:Y:S02]  /*17d0*/  IMAD R21, R178.reuse, UR9, R21 ;  /* 0x00000009b2157c24 */ /* 0x040fe4000f8e0215 */
[----:B------:R-:W-:Y:S02]  /*17e0*/  IMAD R22, R29, R7, R22 ;  /* 0x000000071d167224 */ /* 0x000fe400078e0216 */
[----:B------:R-:W-:Y:S01]  /*17f0*/  IMAD.WIDE.U32 R38, R178, UR8, R36 ;  /* 0x00000008b2267c25 */ /* 0x000fe2000f8e0024 */
[----:B------:R-:W-:Y:S01]  /*1800*/  IADD3 R36, P2, R24, R40, RZ ;  /* 0x0000002818247210 */ /* 0x000fe20007f5e0ff */
[----:B------:R-:W-:Y:S02]  /*1810*/  ULDC.64 UR8, c[0x0][0x258] ;  /* 0x0000960000087ab9 */ /* 0x000fe40000000a00 */
[----:B------:R-:W-:Y:S01]  /*1820*/  IMAD.IADD R39, R39, 0x1, R21 ;  /* 0x0000000127277824 */ /* 0x000fe200078e0215 */
[----:B------:R-:W-:Y:S01]  /*1830*/  IADD3.X R37, R23, R41, R22, P2, !PT ;  /* 0x0000002917257210 */ /* 0x000fe200017fe416 */
[----:B------:R-:W-:-:S02]  /*1840*/  IMAD R222, R222, UR18, R220 ;  /* 0x00000012dede7c24 */ /* 0x000fc4000f8e02dc */
[----:B------:R-:W-:Y:S02]  /*1850*/  IMAD R21, R179, UR8, RZ ;  /* 0x00000008b3157c24 */ /* 0x000fe4000f8e02ff */
[----:B------:R-:W-:Y:S01]  /*1860*/  IMAD R22, R20, R8, RZ ;  /* 0x0000000814167224 */ /* 0x000fe200078e02ff */
[----:B------:R-:W-:Y:S01]  /*1870*/  IADD3 R34, P1, R222, R34, RZ ;  /* 0x00000022de227210 */ /* 0x000fe20007f3e0ff */
[C---:B------:R-:W-:Y:S02]  /*1880*/  IMAD R23, R178.reuse, UR9, R21 ;  /* 0x00000009b2177c24 */ /* 0x040fe4000f8e0215 */
[----:B------:R-:W-:Y:S01]  /*1890*/  IMAD.WIDE.U32 R36, R178, UR8, R36 ;  /* 0x00000008b2247c25 */ /* 0x000fe2000f8e0024 */
[----:B------:R-:W-:Y:S01]  /*18a0*/  ULDC.64 UR8, c[0x0][0x400] ;  /* 0x0001000000087ab9 */ /* 0x000fe20000000a00 */
[----:B------:R-:W-:Y:S02]  /*18b0*/  LEA.HI.X.SX32 R222, R222, R25, 0x1, P1 ;  /* 0x00000019dede7211 */ /* 0x000fe400008f0eff */
[C---:B------:R-:W-:Y:S01]  /*18c0*/  IMAD R21, R171.reuse, R9, R22 ;  /* 0x00000009ab157224 */ /* 0x040fe200078e0216 */
[----:B------:R-:W-:Y:S01]  /*18d0*/  LEA R216, P3, R36, UR12, 0x1 ;  /* 0x0000000c24d87c11 */ /* 0x000fe2000f8608ff */
[----:B------:R-:W-:Y:S01]  /*18e0*/  IMAD.WIDE.U32 R38, R171, R8, R38 ;  /* 0x00000008ab267225 */ /* 0x000fe200078e0026 */
[----:B------:R-:W-:-:S03]  /*18f0*/  LEA R213, P1, R34, UR8, 0x2 ;  /* 0x0000000822d57c11 */ /* 0x000fc6000f8210ff */
[----:B------:R-:W-:Y:S01]  /*1900*/  IMAD.IADD R22, R37, 0x1, R23 ;  /* 0x0000000125167824 */ /* 0x000fe200078e0217 */
[----:B------:R-:W-:Y:S01]  /*1910*/  IADD3 R21, R39, R21, RZ ;  /* 0x0000001527157210 */ /* 0x000fe20007ffe0ff */
[----:B---3--:R-:W-:Y:S01]  /*1920*/  IMAD.WIDE R218, R30, 0x4, R218 ;  /* 0x000000041eda7825 */ /* 0x008fe200078e02da */
[----:B------:R-:W-:Y:S02]  /*1930*/  LEA R214, P2, R38, UR10, 0x1 ;  /* 0x0000000a26d67c11 */ /* 0x000fe4000f8408ff */
[----:B------:R-:W-:Y:S01]  /*1940*/  LEA.HI.X R217, R36, UR13, R22, 0x1, P3 ;  /* 0x0000000d24d97c11 */ /* 0x000fe200098f0c16 */
[----:B----4-:R-:W-:Y:S01]  /*1950*/  IMAD.WIDE R22, R26, 0x4, R32 ;  /* 0x000000041a167825 */ /* 0x010fe200078e0220 */
[----:B------:R-:W-:Y:S02]  /*1960*/  LEA.HI.X R222, R34, UR9, R222, 0x2, P1 ;  /* 0x0000000922de7c11 */ /* 0x000fe400088f14de */
[----:B------:R-:W-:Y:S01]  /*1970*/  LEA.HI.X R215, R38, UR11, R21, 0x1, P2 ;  /* 0x0000000b26d77c11 */ /* 0x000fe200090f0c15 */
[----:B------:R-:W-:Y:S06]  /*1980*/  @!P4 BRA `(.L_x_1217) ;  /* 0x0000006c00f0c947 */ /* 0x000fec0003800000 */
[----:B------:R-:W-:Y:S01]  /*1990*/  IMAD R24, R177, -0x80, R209 ;  /* 0xffffff80b1187824 */ /* 0x000fe200078e02d1 */
[----:B------:R-:W-:Y:S01]  /*19a0*/  @P0 BAR.SYNC.DEFER_BLOCKING 0x0 ;  /* 0x0000000000000b1d */ /* 0x000fe20000010000 */
[C---:B------:R-:W-:Y:S02]  /*19b0*/  VIADD R17, R171.reuse, 0x40 ;  /* 0x00000040ab117836 */ /* 0x040fe40000000000 */
[C---:B------:R-:W-:Y:S01]  /*19c0*/  IMAD.WIDE.U32 R30, R0.reuse, R10, R172 ;  /* 0x0000000a001e7225 */ /* 0x040fe200078e00ac */
        /* <DEDUP_REMOVED lines=11> */
[----:B------:R-:W-:Y:S01]  /*1a80*/  IADD3.X R31, R18, R31, R19, P1, !PT ;  /* 0x0000001f121f7210 */ /* 0x000fe20000ffe413 */
[----:B------:R-:W-:Y:S01]  /*1a90*/  IMAD R19, R15, R4, RZ ;  /* 0x000000040f137224 */ /* 0x000fe200078e02ff */
[----:B------:R-:W-:-:S02]  /*1aa0*/  P2R R18, PR, RZ, 0x4 ;  /* 0x00000004ff127803 */ /* 0x000fc40000000000 */
[----:B------:R-:W-:Y:S01]  /*1ab0*/  LEA R15, R176, UR6, 0x1 ;  /* 0x00000006b00f7c11 */ /* 0x000fe2000f8e08ff */
[----:B------:R-:W-:Y:S01]  /*1ac0*/  IMAD R19, R0, R5, R19 ;  /* 0x0000000500137224 */ /* 0x000fe200078e0213 */
[----:B------:R-:W-:Y:S01]  /*1ad0*/  ISETP.NE.AND P1, PT, R18, RZ, PT ;  /* 0x000000ff1200720c */ /* 0x000fe20003f25270 */
[----:B------:R-:W-:Y:S01]  /*1ae0*/  IMAD.WIDE.U32 R30, R16, UR8, R30 ;  /* 0x00000008101e7c25 */ /* 0x000fe2000f8e001e */
[----:B------:R-:W-:Y:S02]  /*1af0*/  ISETP.GE.AND P4, PT, R25, R24, PT ;  /* 0x000000181900720c */ /* 0x000fe40003f86270 */
[-C--:B------:R-:W-:Y:S01]  /*1b00*/  ISETP.GE.AND P2, PT, R21, R17.reuse, PT ;  /* 0x000000111500720c */ /* 0x080fe20003f46270 */
[----:B------:R-:W-:Y:S01]  /*1b10*/  IMAD.WIDE.U32 R24, R0, R4, R172 ;  /* 0x0000000400187225 */ /* 0x000fe200078e00ac */
[----:B------:R-:W-:-:S03]  /*1b20*/  ISETP.GE.AND P3, PT, R171, R17, PT ;  /* 0x00000011ab00720c */ /* 0x000fc60003f66270 */
[----:B------:R-:W-:Y:S01]  /*1b30*/  IMAD R21, R14, UR8, RZ ;  /* 0x000000080e157c24 */ /* 0x000fe2000f8e02ff */
[----:B------:R-:W-:Y:S02]  /*1b40*/  IADD3 R28, P0, R28, R24, RZ ;  /* 0x000000181c1c7210 */ /* 0x000fe40007f1e0ff */
[----:B------:R-:W-:Y:S01]  /*1b50*/  LEA.HI R24, R208, R208, RZ, 0x1 ;  /* 0x000000d0d0187211 */ /* 0x000fe200078f08ff */
[----:B------:R1:W-:Y:S01]  /*1b60*/  @P1 STS.128 [R15+0xa000], RZ ;  /* 0x00a000ff0f001388 */ /* 0x0003e20000000c00 */
[----:B------:R-:W-:Y:S01]  /*1b70*/  IMAD R21, R16, UR9, R21 ;  /* 0x0000000910157c24 */ /* 0x000fe2000f8e0215 */
[----:B------:R-:W-:Y:S02]  /*1b80*/  IADD3.X R29, R27, R25, R19, P0, !PT ;  /* 0x000000191b1d7210 */ /* 0x000fe400007fe413 */
[----:B------:R-:W-:Y:S01]  /*1b90*/  LOP3.LUT R24, R24, 0xfffffffe, RZ, 0xc0, !PT ;  /* 0xfffffffe18187812 */ /* 0x000fe200078ec0ff */
[----:B------:R-:W-:Y:S01]  /*1ba0*/  IMAD.IADD R21, R31, 0x1, R21 ;  /* 0x000000011f157824 */ /* 0x000fe200078e0215 */
[----:B------:R-:W-:Y:S06]  /*1bb0*/  @P1 BRA `(.L_x_1219) ;  /* 0x0000000000441947 */ /* 0x000fec0003800000 */
[----:B------:R-:W-:Y:S02]  /*1bc0*/  ULDC UR8, c[0x0][0x2d0] ;  /* 0x0000b40000087ab9 */ /* 0x000fe40000000800 */
[----:B------:R-:W-:-:S13]  /*1bd0*/  ISETP.GE.AND P0, PT, R172, UR8, PT ;  /* 0x00000008ac007c0c */ /* 0x000fda000bf06270 */
[----:B------:R2:W-:Y:S01]  /*1be0*/  @P0 STS.128 [R15+0xa000], RZ ;  /* 0x00a000ff0f000388 */ /* 0x0005e20000000c00 */
[----:B------:R-:W-:Y:S05]  /*1bf0*/  @P0 BRA `(.L_x_1219) ;  /* 0x0000000000340947 */ /* 0x000fea0003800000 */
        /* <DEDUP_REMOVED lines=13> */
.L_x_1219:
[----:B------:R-:W-:Y:S05]  /*1cd0*/  BSYNC B0 ;  /* 0x0000000000007941 */ /* 0x000fea0003800000 */
.L_x_1218:
        /* <DEDUP_REMOVED lines=22> */
.L_x_1221:
[----:B------:R-:W-:Y:S05]  /*1e40*/  BSYNC B0 ;  /* 0x0000000000007941 */ /* 0x000fea0003800000 */
.L_x_1220:
        /* <DEDUP_REMOVED lines=22> */
.L_x_1223:
[----:B------:R-:W-:Y:S05]  /*1fb0*/  BSYNC B0 ;  /* 0x0000000000007941 */ /* 0x000fea0003800000 */
.L_x_1222:
        /* <DEDUP_REMOVED lines=22> */
.L_x_1225:
[----:B------:R-:W-:Y:S05]  /*2120*/  BSYNC B0 ;  /* 0x0000000000007941 */ /* 0x000fea0003800000 */
.L_x_1224:
        /* <DEDUP_REMOVED lines=13> */
.L_x_1227:
[----:B------:R-:W-:Y:S05]  /*2200*/  BSYNC B0 ;  /* 0x0000000000007941 */ /* 0x000fea0003800000 */
.L_x_1226:
        /* <DEDUP_REMOVED lines=17> */
.L_x_1229:
[----:B------:R-:W-:Y:S05]  /*2320*/  BSYNC B0 ;  /* 0x0000000000007941 */ /* 0x000fea0003800000 */
.L_x_1228:
        /* <DEDUP_REMOVED lines=17> */
.L_x_1231:
[----:B------:R-:W-:Y:S05]  /*2440*/  BSYNC B0 ;  /* 0x0000000000007941 */ /* 0x000fea0003800000 */
.L_x_1230:
        /* <DEDUP_REMOVED lines=19> */
.L_x_1233:
[----:B------:R-:W-:Y:S05]  /*2580*/  BSYNC B0 ;  /* 0x0000000000007941 */ /* 0x000fea0003800000 */
.L_x_1232:
        /* <DEDUP_REMOVED lines=26> */
.L_x_1235:
[----:B------:R-:W-:Y:S05]  /*2730*/  BSYNC B0 ;  /* 0x0000000000007941 */ /* 0x000fea0003800000 */
.L_x_1234:
        /* <DEDUP_REMOVED lines=22> */
.L_x_1237:
[----:B------:R-:W-:Y:S05]  /*28a0*/  BSYNC B0 ;  /* 0x0000000000007941 */ /* 0x000fea0003800000 */
.L_x_1236:
        /* <DEDUP_REMOVED lines=22> */
.L_x_1239:
[----:B------:R-:W-:Y:S05]  /*2a10*/  BSYNC B0 ;  /* 0x0000000000007941 */ /* 0x000fea0003800000 */
.L_x_1238:
        /* <DEDUP_REMOVED lines=22> */
.L_x_1241:
[----:B------:R-:W-:Y:S05]  /*2b80*/  BSYNC B0 ;  /* 0x0000000000007941 */ /* 0x000fea0003800000 */
.L_x_1240:
[----:B------:R-:W-:Y:S01]  /*2b90*/  ULDC.64 UR8, c[0x0][0x3c8] ;  /* 0x0000f20000087ab9 */ /* 0x000fe20000000a00 */
[C---:B------:R-:W-:Y:S01]  /*2ba0*/  VIADD R6, R175.reuse, 0x8 ;  /* 0x00000008af067836 */ /* 0x040fe20000000000 */
[----:B------:R-:W-:Y:S01]  /*2bb0*/  ISETP.NE.U32.AND P6, PT, RZ, UR8, PT ;  /* 0x00000008ff007c0c */ /* 0x000fe2000bfc5070 */
[----:B------:R-:W0:Y:S01]  /*2bc0*/  LDGDEPBAR ;  /* 0x00000000000079af */ /* 0x000e220000000000 */
[C---:B------:R-:W-:Y:S01]  /*2bd0*/  VIADD R7, R175.reuse, 0x20 ;  /* 0x00000020af077836 */ /* 0x040fe20000000000 */
[CC--:B------:R-:W-:Y:S01]  /*2be0*/  ISETP.GE.AND P0, PT, R175.reuse, R17.reuse, PT ;  /* 0x00000011af00720c */ /* 0x0c0fe20003f06270 */
[----:B------:R-:W-:Y:S01]  /*2bf0*/  IMAD.MOV.U32 R205, RZ, RZ, 0x7f800000 ;  /* 0x7f800000ffcd7424 */ /* 0x000fe200078e00ff */
[----:B------:R-:W-:Y:S01]  /*2c00*/  ISETP.NE.AND.EX P6, PT, RZ, UR9, PT, P6 ;  /* 0x00000009ff007c0c */ /* 0x000fe2000bfc5360 */
[----:B------:R-:W-:Y:S01]  /*2c10*/  IMAD.MOV.U32 R204, RZ, RZ, 0x7f800000 ;  /* 0x7f800000ffcc7424 */ /* 0x000fe200078e00ff */
[-C--:B------:R-:W-:Y:S01]  /*2c20*/  ISETP.GE.AND P4, PT, R6, R17.reuse, PT ;  /* 0x000000110600720c */ /* 0x080fe20003f86270 */
[----:B------:R-:W-:Y:S01]  /*2c30*/  VIADD R6, R175, 0x28 ;  /* 0x00000028af067836 */ /* 0x000fe20000000000 */
[-C--:B------:R-:W-:Y:S01]  /*2c40*/  ISETP.GE.AND P3, PT, R7, R17.reuse, PT ;  /* 0x000000110700720c */ /* 0x080fe20003f66270 */
[----:B------:R-:W-:Y:S01]  /*2c50*/  IMAD.MOV.U32 R206, RZ, RZ, 0x7f800000 ;  /* 0x7f800000ffce7424 */ /* 0x000fe200078e00ff */
[----:B------:R-:W2:Y:S01]  /*2c60*/  LDC.64 R8, c[0x0][0x3b8] ;  /* 0x0000ee00ff087b82 */ /* 0x000ea20000000a00 */
[----:B------:R-:W-:Y:S01]  /*2c70*/  IMAD.MOV.U32 R203, RZ, RZ, 0x7f800000 ;  /* 0x7f800000ffcb7424 */ /* 0x000fe200078e00ff */
[----:B------:R-:W-:Y:S01]  /*2c80*/  ISETP.GE.AND P2, PT, R6, R17, PT ;  /* 0x000000110600720c */ /* 0x000fe20003f46270 */
[----:B------:R-:W-:Y:S01]  /*2c90*/  IMAD.WIDE R10, R175, 0x4, R218 ;  /* 0x00000004af0a7825 */ /* 0x000fe200078e02da */
[----:B------:R-:W-:-:S03]  /*2ca0*/  USHF.L.U32 UR23, UR18, 0x4, URZ ;  /* 0x0000000412177899 */ /* 0x000fc6000800063f */
[----:B------:R-:W-:Y:S01]  /*2cb0*/  IMAD.SHL.U32 R191, R170, 0x20, RZ ;  /* 0x00000020aabf7824 */ /* 0x000fe200078e00ff */
[----:B-1----:R-:W1:Y:S01]  /*2cc0*/  @P6 LDC.64 R4, c[0x0][0x3d0] ;  /* 0x0000f400ff046b82 */ /* 0x002e620000000a00 */
[----:B------:R-:W5:Y:S01]  /*2cd0*/  @!P0 LDG.E R205, desc[UR38][R10.64] ;  /* 0x000000260acd8981 */ /* 0x000f62000c1e1900 */
[----:B------:R-:W-:Y:S01]  /*2ce0*/  USHF.L.U32 UR24, UR18, 0x3, URZ ;  /* 0x0000000312187899 */ /* 0x000fe2000800063f */
[----:B------:R-:W-:Y:S01]  /*2cf0*/  IMAD.MOV.U32 R159, RZ, RZ, 0x20 ;  /* 0x00000020ff9f7424 */ /* 0x000fe200078e00ff */
[----:B------:R-:W-:Y:S01]  /*2d00*/  SHF.R.S32.HI R212, RZ, 0x1f, R220 ;  /* 0x0000001fffd47819 */ /* 0x000fe200000114dc */
[----:B------:R-:W5:Y:S01]  /*2d10*/  @!P4 LDG.E R206, desc[UR38][R10.64+0x20] ;  /* 0x000020260acec981 */ /* 0x000f62000c1e1900 */
[----:B------:R-:W-:-:S04]  /*2d20*/  DEPBAR.LE SB0, 0x1 ;  /* 0x000080400000791a */ /* 0x000fc80000000000 */
[----:B------:R-:W-:Y:S01]  /*2d30*/  @!P2 IMAD.WIDE R6, R6, 0x4, R218 ;  /* 0x000000040606a825 */ /* 0x000fe200078e02da */
[----:B------:R-:W5:Y:S03]  /*2d40*/  @!P3 LDG.E R203, desc[UR38][R10.64+0x80] ;  /* 0x000080260acbb981 */ /* 0x000f66000c1e1900 */
[----:B------:R-:W-:Y:S01]  /*2d50*/  VIADD R161, R165, 0x1000 ;  /* 0x00001000a5a17836 */ /* 0x000fe20000000000 */
[----:B------:R2:W5:Y:S01]  /*2d60*/  @!P2 LDG.E R204, desc[UR38][R6.64] ;  /* 0x0000002606cca981 */ /* 0x000562000c1e1900 */
[----:B------:R-:W-:Y:S02]  /*2d70*/  VIADD R160, R166, 0x1000 ;  /* 0x00001000a6a07836 */ /* 0x000fe40000000000 */
[----:B------:R-:W-:Y:S01]  /*2d80*/  IMAD.MOV.U32 R167, RZ, RZ, 0x40 ;  /* 0x00000040ffa77424 */ /* 0x000fe200078e00ff */
[----:B------:R-:W-:Y:S01]  /*2d90*/  BAR.SYNC.DEFER_BLOCKING 0x0 ;  /* 0x0000000000007b1d */ /* 0x000fe20000010000 */
[----:B-1----:R-:W-:-:S02]  /*2da0*/  @P6 IMAD R2, R2, R4, RZ ;  /* 0x0000000402026224 */ /* 0x002fc400078e02ff */
[----:B------:R-:W-:Y:S01]  /*2db0*/  IMAD.MOV.U32 R202, RZ, RZ, RZ ;  /* 0x000000ffffca7224 */ /* 0x000fe200078e00ff */
[----:B------:R-:W-:Y:S01]  /*2dc0*/  CS2R R94, SRZ ;  /* 0x00000000005e7805 */ /* 0x000fe2000001ff00 */
[C---:B--234-:R-:W-:Y:S01]  /*2dd0*/  @P6 IMAD.WIDE.U32 R14, R174.reuse, R4, R178 ;  /* 0x00000004ae0e6225 */ /* 0x05cfe200078e00b2 */
[----:B------:R-:W-:Y:S02]  /*2de0*/  CS2R R92, SRZ ;  /* 0x00000000005c7805 */ /* 0x000fe4000001ff00 */
[----:B------:R-:W-:Y:S02]  /*2df0*/  CS2R R98, SRZ ;  /* 0x0000000000627805 */ /* 0x000fe4000001ff00 */
[----:B------:R-:W-:Y:S01]  /*2e00*/  CS2R R96, SRZ ;  /* 0x0000000000607805 */ /* 0x000fe2000001ff00 */
[----:B------:R-:W-:Y:S01]  /*2e10*/  @P6 IMAD R5, R174, R5, R2 ;  /* 0x00000005ae056224 */ /* 0x000fe200078e0202 */
[C---:B------:R-:W-:Y:S01]  /*2e20*/  @P6 LEA R4, P0, R14.reuse, UR8, 0x2 ;  /* 0x000000080e046c11 */ /* 0x040fe2000f8010ff */
[----:B------:R-:W-:Y:S01]  /*2e30*/  IMAD.MOV.U32 R193, RZ, RZ, R22 ;  /* 0x000000ffffc17224 */ /* 0x000fe200078e0016 */
[----:B------:R-:W-:Y:S01]  /*2e40*/  CS2R R90, SRZ ;  /* 0x00000000005a7805 */ /* 0x000fe2000001ff00 */
[----:B------:R-:W-:Y:S01]  /*2e50*/  @P6 IMAD.IADD R5, R15, 0x1, R5 ;  /* 0x000000010f056824 */ /* 0x000fe200078e0205 */
[----:B------:R-:W-:Y:S01]  /*2e60*/  CS2R R88, SRZ ;  /* 0x0000000000587805 */ /* 0x000fe2000001ff00 */
[----:B------:R-:W-:Y:S01]  /*2e70*/  IMAD.MOV.U32 R192, RZ, RZ, R23 ;  /* 0x000000ffffc07224 */ /* 0x000fe200078e0017 */
[----:B------:R-:W-:Y:S01]  /*2e80*/  CS2R R86, SRZ ;  /* 0x0000000000567805 */ /* 0x000fe2000001ff00 */
[----:B------:R-:W1:Y:S01]  /*2e90*/  S2R R7, SR_TID.X ;  /* 0x0000000000077919 */ /* 0x000e620000002100 */
[----:B------:R-:W-:Y:S01]  /*2ea0*/  @P6 LEA.HI.X R5, R14, UR9, R5, 0x2, P0 ;  /* 0x000000090e056c11 */ /* 0x000fe200080f1405 */
[----:B------:R-:W2:Y:S01]  /*2eb0*/  @P6 LDC R6, c[0x0][0x2e8] ;  /* 0x0000ba00ff066b82 */ /* 0x000ea20000000800 */
[----:B------:R-:W-:Y:S01]  /*2ec0*/  IMAD.MOV.U32 R189, RZ, RZ, 0x40 ;  /* 0x00000040ffbd7424 */ /* 0x000fe200078e00ff */
[----:B------:R-:W3:Y:S01]  /*2ed0*/  LDG.E.64 R10, desc[UR38][R8.64+0x8] ;  /* 0x00000826080a7981 */ /* 0x000ee2000c1e1b00 */
[----:B------:R-:W-:-:S02]  /*2ee0*/  CS2R R84, SRZ ;  /* 0x0000000000547805 */ /* 0x000fc4000001ff00 */
[----:B------:R-:W-:Y:S02]  /*2ef0*/  CS2R R78, SRZ ;  /* 0x00000000004e7805 */ /* 0x000fe4000001ff00 */
[----:B------:R-:W-:Y:S01]  /*2f00*/  CS2R R76, SRZ ;  /* 0x00000000004c7805 */ /* 0x000fe2000001ff00 */
[----:B------:R-:W4:Y:S01]  /*2f10*/  @P6 LDG.E R2, desc[UR38][R4.64] ;  /* 0x0000002604026981 */ /* 0x000f22000c1e1900 */
        /* <DEDUP_REMOVED lines=27> */
[----:B------:R2:W4:Y:S01]  /*30d0*/  LDG.E.64 R4, desc[UR38][R8.64] ;  /* 0x0000002608047981 */ /* 0x000522000c1e1b00 */
[----:B------:R-:W-:Y:S01]  /*30e0*/  CS2R R36, SRZ ;  /* 0x0000000000247805 */ /* 0x000fe2000001ff00 */
[----:B------:R-:W-:Y:S01]  /*30f0*/  IMAD.MOV.U32 R201, RZ, RZ, R207 ;  /* 0x000000ffffc97224 */ /* 0x000fe200078e00cf */
[----:B------:R-:W-:Y:S01]  /*3100*/  UIMAD UR22, UR18, 0x18, URZ ;  /* 0x00000018121678a4 */ /* 0x000fe2000f8e023f */
[----:B------:R1:W3:Y:S01]  /*3110*/  LDSM.16.M88.4 R148, [R3+0xa000] ;  /* 0x00a000000394783b */ /* 0x0002e20000000200 */
[----:B------:R-:W-:-:S02]  /*3120*/  USHF.L.U32 UR21, UR18, 0x5, URZ ;  /* 0x0000000512157899 */ /* 0x000fc4000800063f */
[----:B------:R-:W-:Y:S01]  /*3130*/  UIMAD UR20, UR18, 0x28, URZ ;  /* 0x00000028121478a4 */ /* 0x000fe2000f8e023f */
[----:B------:R1:W3:Y:S01]  /*3140*/  LDSM.16.M88.4 R152, [R3+0xa800] ;  /* 0x00a800000398783b */ /* 0x0002e20000000200 */
[----:B------:R-:W-:Y:S02]  /*3150*/  UIMAD UR19, UR18, 0x30, URZ ;  /* 0x00000030121378a4 */ /* 0x000fe4000f8e023f */
[----:B------:R-:W-:Y:S01]  /*3160*/  UIADD3 UR17, -UR17, URZ, URZ ;  /* 0x0000003f11117290 */ /* 0x000fe2000fffe13f */
[----:B------:R-:W-:Y:S01]  /*3170*/  ULDC.U8 UR16, c[0x0][0x388] ;  /* 0x0000e20000107ab9 */ /* 0x000fe20000000000 */
[----:B--2---:R-:W-:-:S04]  /*3180*/  LEA.HI R8, R12, R13, RZ, 0x4 ;  /* 0x0000000d0c087211 */ /* 0x004fc800078f20ff */
[----:B------:R-:W-:-:S05]  /*3190*/  LOP3.LUT R8, R8, 0xfffffff0, RZ, 0xc0, !PT ;  /* 0xfffffff008087812 */ /* 0x000fca00078ec0ff */
[----:B------:R-:W-:-:S05]  /*31a0*/  IMAD.IADD R13, R13, 0x1, -R8 ;  /* 0x000000010d0d7824 */ /* 0x000fca00078e0a08 */
[----:B------:R-:W-:Y:S01]  /*31b0*/  SHF.R.S32.HI R8, RZ, 0x1f, R13 ;  /* 0x0000001fff087819 */ /* 0x000fe2000001140d */
[----:B-1----:R-:W-:-:S03]  /*31c0*/  IMAD.SHL.U32 R7, R7, 0x2, RZ ;  /* 0x0000000207077824 */ /* 0x002fc600078e00ff */
[----:B------:R-:W-:Y:S01]  /*31d0*/  LEA.HI R8, R8, R13, RZ, 0x3 ;  /* 0x0000000d08087211 */ /* 0x000fe200078f18ff */
[----:B------:R-:W4:Y:S01]  /*31e0*/  @P6 MUFU.RCP R6, R6 ;  /* 0x0000000600066308 */ /* 0x000f220000001000 */
[----:B------:R-:W-:Y:S02]  /*31f0*/  VIADD R9, R0, 0x80 ;  /* 0x0000008000097836 */ /* 0x000fe40000000000 */
[----:B------:R-:W-:Y:S01]  /*3200*/  LOP3.LUT R8, R8, 0xfffffff8, RZ, 0xc0, !PT ;  /* 0xfffffff808087812 */ /* 0x000fe200078ec0ff */
[----:B------:R-:W-:Y:S01]  /*3210*/  UIADD3 UR13, UR23, 0x20, URZ ;  /* 0x00000020170d7890 */ /* 0x000fe2000fffe03f */
[----:B------:R-:W-:Y:S01]  /*3220*/  IMAD R0, R174, UR14, R178 ;  /* 0x0000000eae007c24 */ /* 0x000fe2000f8e02b2 */
[----:B------:R-:W-:Y:S01]  /*3230*/  LOP3.LUT R191, R191, 0x6, R7, 0xf8, !PT ;  /* 0x00000006bfbf7812 */ /* 0x000fe200078ef807 */
[----:B------:R-:W-:Y:S01]  /*3240*/  ULDC UR14, c[0x0][0x2d0] ;  /* 0x0000b400000e7ab9 */ /* 0x000fe20000000800 */
[----:B------:R-:W-:Y:S01]  /*3250*/  IMAD.IADD R8, R13, 0x1, -R8 ;  /* 0x000000010d087824 */ /* 0x000fe200078e0a08 */
[----:B------:R-:W-:Y:S01]  /*3260*/  ISETP.GE.AND P2, PT, R9, R209, PT ;  /* 0x000000d10900720c */ /* 0x000fe20003f46270 */
[----:B------:R-:W-:Y:S01]  /*3270*/  UIADD3 UR12, UR24, UR13, URZ ;  /* 0x0000000d180c7290 */ /* 0x000fe2000fffe03f */
[----:B------:R-:W-:-:S02]  /*3280*/  IMAD.SHL.U32 R0, R0, 0x20, RZ ;  /* 0x0000002000007824 */ /* 0x000fc400078e00ff */
[----:B------:R-:W-:Y:S01]  /*3290*/  IMAD R191, R177, 0x80, R191 ;  /* 0x00000080b1bf7824 */ /* 0x000fe200078e02bf */
[C---:B------:R-:W-:Y:S01]  /*32a0*/  LOP3.LUT P0, RZ, R8.reuse, 0x2, RZ, 0xc0, !PT ;  /* 0x0000000208ff7812 */ /* 0x040fe2000780c0ff */
[----:B------:R-:W-:Y:S01]  /*32b0*/  UIADD3 UR11, UR24, UR12, URZ ;  /* 0x0000000c180b7290 */ /* 0x000fe2000fffe03f */
[----:B------:R-:W-:Y:S02]  /*32c0*/  LOP3.LUT P3, RZ, R8, 0x4, RZ, 0xc0, !PT ;  /* 0x0000000408ff7812 */ /* 0x000fe4000786c0ff */
[----:B------:R-:W-:Y:S01]  /*32d0*/  IADD3 R190, -R190, R175, -R191 ;  /* 0x000000afbebe7210 */ /* 0x000fe20007ffe9bf */
[----:B------:R-:W-:Y:S01]  /*32e0*/  UIADD3 UR10, UR24, UR11, URZ ;  /* 0x0000000b180a7290 */ /* 0x000fe2000fffe03f */
[----:B------:R-:W-:Y:S02]  /*32f0*/  SEL R159, R159, 0xffffffe0, !P0 ;  /* 0xffffffe09f9f7807 */ /* 0x000fe40004000000 */
[----:B------:R-:W-:Y:S02]  /*3300*/  SEL R161, R161, R165, !P1 ;  /* 0x000000a5a1a17207 */ /* 0x000fe40004800000 */
[----:B------:R-:W-:Y:S01]  /*3310*/  SEL R160, R160, R166, !P1 ;  /* 0x000000a6a0a07207 */ /* 0x000fe20004800000 */
[----:B------:R-:W-:Y:S01]  /*3320*/  UIADD3 UR9, UR24, UR10, URZ ;  /* 0x0000000a18097290 */ /* 0x000fe2000fffe03f */
[----:B------:R-:W-:Y:S01]  /*3330*/  @P2 VIADD R200, R191, 0x19 ;  /* 0x00000019bfc82836 */ /* 0x000fe20000000000 */
[----:B------:R-:W-:Y:S01]  /*3340*/  LEA R161, R161, UR6, 0x1 ;  /* 0x00000006a1a17c11 */ /* 0x000fe2000f8e08ff */
[C---:B------:R-:W-:Y:S01]  /*3350*/  @P2 VIADD R199, R191.reuse, 0x18 ;  /* 0x00000018bfc72836 */ /* 0x040fe20000000000 */
[----:B------:R-:W-:Y:S01]  /*3360*/  LEA R160, R160, UR6, 0x1 ;  /* 0x00000006a0a07c11 */ /* 0x000fe2000f8e08ff */
[----:B------:R-:W-:Y:S01]  /*3370*/  @P2 VIADD R198, R191, 0x11 ;  /* 0x00000011bfc62836 */ /* 0x000fe20000000000 */
[----:B------:R-:W-:Y:S01]  /*3380*/  SEL R167, R167, 0xffffffc0, !P3 ;  /* 0xffffffc0a7a77807 */ /* 0x000fe20005800000 */
[----:B------:R-:W-:-:S02]  /*3390*/  @P2 VIADD R197, R191, 0x10 ;  /* 0x00000010bfc52836 */ /* 0x000fc40000000000 */
[C---:B------:R-:W-:Y:S02]  /*33a0*/  @P2 VIADD R196, R191.reuse, 0x9 ;  /* 0x00000009bfc42836 */ /* 0x040fe40000000000 */
[C---:B------:R-:W-:Y:S02]  /*33b0*/  @P2 VIADD R195, R191.reuse, 0x8 ;  /* 0x00000008bfc32836 */ /* 0x040fe40000000000 */
[----:B------:R-:W-:Y:S02]  /*33c0*/  @P2 VIADD R194, R191, 0x1 ;  /* 0x00000001bfc22836 */ /* 0x000fe40000000000 */
[----:B------:R-:W-:Y:S01]  /*33d0*/  IMAD.IADD R190, R190, 0x1, R209 ;  /* 0x00000001bebe7824 */ /* 0x000fe200078e02d1 */
[----:B------:R-:W-:Y:S02]  /*33e0*/  UIMAD UR18, UR18, 0x38, URZ ;  /* 0x00000038121278a4 */ /* 0x000fe4000f8e023f */
[----:B------:R-:W-:Y:S01]  /*33f0*/  UIADD3 UR8, UR24, UR9, URZ ;  /* 0x0000000918087290 */ /* 0x000fe2000fffe03f */
[----:B---3--:R-:W-:-:S02]  /*3400*/  IADD3 R220, P5, P4, R0, R10, R220 ;  /* 0x0000000a00dc7210 */ /* 0x008fc40007cbe0dc */
[----:B------:R-:W-:Y:S01]  /*3410*/  SHF.R.S32.HI R0, RZ, 0x1f, R0 ;  /* 0x0000001fff007819 */ /* 0x000fe20000011400 */
[----:B----4-:R-:W-:-:S03]  /*3420*/  @P6 FMUL.FTZ R202, R2, R6 ;  /* 0x0000000602ca6220 */ /* 0x010fc60000410000 */
[----:B------:R-:W-:Y:S01]  /*3430*/  IADD3.X R212, R0, R11, R212, P5, P4 ;  /* 0x0000000b00d47210 */ /* 0x000fe20002fe84d4 */
[----:B------:R-:W-:Y:S02]  /*3440*/  IMAD.SHL.U32 R0, R166, 0x2, RZ ;  /* 0x00000002a6007824 */ /* 0x000fe400078e00ff */
[----:B------:R-:W-:Y:S02]  /*3450*/  IMAD.IADD R2, R164, 0x1, R159 ;  /* 0x00000001a4027824 */ /* 0x000fe400078e029f */
[----:B------:R-:W-:Y:S01]  /*3460*/  IMAD.WIDE.U32 R220, R220, -0x2daee0ad, RZ ;  /* 0xd2511f53dcdc7825 */ /* 0x000fe200078e00ff */
[----:B------:R-:W-:Y:S02]  /*3470*/  R2UR UR15, R4 ;  /* 0x00000000040f72ca */ /* 0x000fe400000e0000 */
[----:B------:R-:W-:-:S11]  /*3480*/  R2UR UR37, R5 ;  /* 0x00000000052572ca */ /* 0x000fd600000e0000 */
[----:B------:R-:W-:Y:S01]  /*3490*/  UIADD3 UR35, UR15, -0x4ab325aa, URZ ;  /* 0xb54cda560f237890 */ /* 0x000fe2000fffe03f */
[----:B------:R-:W-:Y:S01]  /*34a0*/  LOP3.LUT R212, R212, UR15, RZ, 0x3c, !PT ;  /* 0x0000000fd4d47c12 */ /* 0x000fe2000f8e3cff */
[----:B------:R-:W-:Y:S02]  /*34b0*/  UIADD3 UR33, UR15, 0x1715609d, URZ ;  /* 0x1715609d0f217890 */ /* 0x000fe4000fffe03f */
[----:B------:R-:W-:Y:S02]  /*34c0*/  UIADD3 UR31, UR15, 0x78dde6e4, URZ ;  /* 0x78dde6e40f1f7890 */ /* 0x000fe4000fffe03f */
[----:B------:R-:W-:Y:S02]  /*34d0*/  UIADD3 UR29, UR15, -0x255992d5, URZ ;  /* 0xdaa66d2b0f1d7890 */ /* 0x000fe4000fffe03f */
[----:B------:R-:W-:Y:S02]  /*34e0*/  UIADD3 UR27, UR15, 0x3c6ef372, URZ ;  /* 0x3c6ef3720f1b7890 */ /* 0x000fe4000fffe03f */
[----:B------:R-:W-:-:S02]  /*34f0*/  UIADD3 UR25, UR15, -0x61c88647, URZ ;  /* 0x9e3779b90f197890 */ /* 0x000fc4000fffe03f */
[----:B------:R-:W-:Y:S02]  /*3500*/  UIADD3 UR36, UR37, 0x646e171e, URZ ;  /* 0x646e171e25247890 */ /* 0x000fe4000fffe03f */
[----:B------:R-:W-:Y:S02]  /*3510*/  UIADD3 UR34, UR37, -0x56f99767, URZ ;  /* 0xa906689925227890 */ /* 0x000fe4000fffe03f */
[----:B------:R-:W-:Y:S02]  /*3520*/  UIADD3 UR32, UR37, -0x126145ec, URZ ;  /* 0xed9eba1425207890 */ /* 0x000fe4000fffe03f */
[----:B------:R-:W-:Y:S02]  /*3530*/  UIADD3 UR30, UR37, 0x32370b8f, URZ ;  /* 0x32370b8f251e7890 */ /* 0x000fe4000fffe03f */
[----:B------:R-:W-:Y:S02]  /*3540*/  UIADD3 UR28, UR37, 0x76cf5d0a, URZ ;  /* 0x76cf5d0a251c7890 */ /* 0x000fe4000fffe03f */
[----:B------:R-:W-:Y:S01]  /*3550*/  UIADD3 UR26, UR37, -0x4498517b, URZ ;  /* 0xbb67ae85251a7890 */ /* 0x000fe2000fffe03f */
[----:B------:R-:W-:-:S11]  /*3560*/  ULDC UR15, c[0x0][0x2ec] ;  /* 0x0000bb00000f7ab9 */ /* 0x000fd60000000800 */
.L_x_1244:
[----:B------:R-:W-:Y:S01]  /*3570*/  LOP3.LUT R228, R220, UR26, RZ, 0x3c, !PT ;  /* 0x0000001adce47c12 */ /* 0x000fe2000f8e3cff */
[----:B------:R-:W0:Y:S01]  /*3580*/  LDGDEPBAR ;  /* 0x00000000000079af */ /* 0x000e220000000000 */
[C---:B------:R-:W-:Y:S02]  /*3590*/  IMAD.IADD R168, R160.reuse, 0x1, R159 ;  /* 0x00000001a0a87824 */ /* 0x040fe400078e029f */
[----:B-----5:R-:W-:Y:S01]  /*35a0*/  FMUL.FTZ R248, R205, 1.4426950216293334961 ;  /* 0x3fb8aa3bcdf87820 */ /* 0x020fe20000410000 */
[--C-:B------:R-:W-:Y:S02]  /*35b0*/  IMAD.IADD R120, R160, 0x1, R167.reuse ;  /* 0x00000001a0787824 */ /* 0x100fe400078e02a7 */
[----:B------:R-:W-:Y:S01]  /*35c0*/  IMAD.IADD R167, R168, 0x1, R167 ;  /* 0x00000001a8a77824 */ /* 0x000fe200078e02a7 */
        /* <DEDUP_REMOVED lines=12> */
[-C--:B------:R-:W-:Y:S06]  /*3690*/  HMMA.16816.F32 R12, R28, R18.reuse, RZ ;  /* 0x000000121c0c723c */ /* 0x080fec00000018ff */
[C---:B------:R-:W-:Y:S06]  /*36a0*/  HMMA.16816.F32 R16, R32.reuse, R18, RZ ;  /* 0x000000122010723c */ /* 0x040fec00000018ff */
[-C--:B---3--:R-:W-:Y:S06]  /*36b0*/  HMMA.16816.F32 R20, R32, R100.reuse, RZ ;  /* 0x000000642014723c */ /* 0x088fec00000018ff */
[C---:B------:R-:W-:Y:S06]  /*36c0*/  HMMA.16816.F32 R24, R28.reuse, R100, RZ ;  /* 0x000000641c18723c */ /* 0x040fec00000018ff */
[-C--:B------:R-:W-:Y:S01]  /*36d0*/  HMMA.16816.F32 R28, R28, R102.reuse, RZ ;  /* 0x000000661c1c723c */ /* 0x080fe200000018ff */
[----:B------:R-:W-:Y:S04]  /*36e0*/  IMAD R101, R177, 0x4, R170 ;  /* 0x00000004b1657824 */ /* 0x000fe800078e02aa */
[----:B------:R-:W-:Y:S01]  /*36f0*/  IMAD R100, R208, 0x4, R169 ;  /* 0x00000004d0647824 */ /* 0x000fe200078e02a9 */
[----:B------:R-:W-:Y:S01]  /*3700*/  LOP3.LUT R101, R101, UR37, RZ, 0x3c, !PT ;  /* 0x0000002565657c12 */ /* 0x000fe2000f8e3cff */
[----:B------:R-:W-:Y:S04]  /*3710*/  HMMA.16816.F32 R32, R32, R102, RZ ;  /* 0x000000662020723c */ /* 0x000fe800000018ff */
[----:B------:R-:W-:Y:S01]  /*3720*/  LOP3.LUT R236, R221, R101, RZ, 0x3c, !PT ;  /* 0x00000065ddec7212 */ /* 0x000fe200078e3cff */
[C---:B------:R-:W-:Y:S01]  /*3730*/  IMAD.WIDE.U32 R226, R100.reuse, -0x326172a9, RZ ;  /* 0xcd9e8d5764e27825 */ /* 0x040fe200078e00ff */
[-C--:B----4-:R-:W-:Y:S05]  /*3740*/  HMMA.16816.F32 R4, R104, R108.reuse, R4 ;  /* 0x0000006c6804723c */ /* 0x090fea0000001804 */
[-C--:B------:R-:W-:Y:S01]  /*3750*/  LOP3.LUT R232, R227, R212.reuse, RZ, 0x3c, !PT ;  /* 0x000000d4e3e87212 */ /* 0x080fe200078e3cff */
[C---:B-1----:R-:W-:Y:S05]  /*3760*/  HMMA.16816.F32 R8, R112.reuse, R108, R8 ;  /* 0x0000006c7008723c */ /* 0x042fea0000001808 */
[----:B------:R-:W-:Y:S01]  /*3770*/  VIADD R234, R100, 0x2 ;  /* 0x0000000264ea7836 */ /* 0x000fe20000000000 */
[-C--:B------:R-:W-:Y:S01]  /*3780*/  HMMA.16816.F32 R12, R112, R110.reuse, R12 ;  /* 0x0000006e700c723c */ /* 0x080fe2000000180c */
[----:B------:R-:W-:Y:S04]  /*3790*/  LDSM.16.M88.4 R100, [R120] ;  /* 0x000000007864783b */ /* 0x000fe80000000200 */
[----:B------:R-:W-:Y:S01]  /*37a0*/  IMAD.WIDE.U32 R232, R232, -0x2daee0ad, RZ ;  /* 0xd2511f53e8e87825 */ /* 0x000fe200078e00ff */
[C---:B------:R-:W-:Y:S03]  /*37b0*/  HMMA.16816.F32 R16, R104.reuse, R110, R16 ;  /* 0x0000006e6810723c */ /* 0x040fe60000001810 */
[----:B------:R-:W1:Y:S02]  /*37c0*/  LDSM.16.M88.4 R108, [R156+0x6000] ;  /* 0x006000009c6c783b */ /* 0x000e640000000200 */
[----:B------:R-:W-:Y:S01]  /*37d0*/  LOP3.LUT R224, R228, R233, RZ, 0x3c, !PT ;  /* 0x000000e9e4e07212 */ /* 0x000fe200078e3cff */
[----:B------:R-:W-:Y:S01]  /*37e0*/  IMAD.WIDE.U32 R234, R234, -0x326172a9, RZ ;  /* 0xcd9e8d57eaea7825 */ /* 0x000fe200078e00ff */
[-C--:B--2---:R-:W-:Y:S04]  /*37f0*/  HMMA.16816.F32 R20, R104, R116.reuse, R20 ;  /* 0x000000746814723c */ /* 0x084fe80000001814 */
[----:B------:R-:W-:Y:S01]  /*3800*/  LOP3.LUT R230, R235, R212, RZ, 0x3c, !PT ;  /* 0x000000d4ebe67212 */ /* 0x000fe200078e3cff */
[----:B------:R-:W2:Y:S01]  /*3810*/  LDSM.16.M88.4 R120, [R120+0x1000] ;  /* 0x001000007878783b */ /* 0x000ea20000000200 */
[----:B------:R-:W-:Y:S01]  /*3820*/  IMAD.WIDE.U32 R236, R236, -0x326172a9, RZ ;  /* 0xcd9e8d57ecec7825 */ /* 0x000fe200078e00ff */
[C---:B------:R-:W-:Y:S04]  /*3830*/  HMMA.16816.F32 R24, R112.reuse, R116, R24 ;  /* 0x000000747018723c */ /* 0x040fe80000001818 */
[----:B------:R-:W-:Y:S01]  /*3840*/  LOP3.LUT R223, R236, UR27, RZ, 0x3c, !PT ;  /* 0x0000001becdf7c12 */ /* 0x000fe2000f8e3cff */
[----:B------:R-:W-:Y:S01]  /*3850*/  IMAD.WIDE.U32 R224, R224, -0x326172a9, RZ ;  /* 0xcd9e8d57e0e07825 */ /* 0x000fe200078e00ff */
[----:B------:R-:W-:Y:S01]  /*3860*/  LOP3.LUT R229, R237, UR25, R226, 0x96, !PT ;  /* 0x00000019ede57c12 */ /* 0x000fe2000f8e96e2 */
[-C--:B------:R-:W-:Y:S01]  /*3870*/  HMMA.16816.F32 R28, R112, R118.reuse, R28 ;  /* 0x00000076701c723c */ /* 0x080fe2000000181c */
[----:B------:R-:W3:Y:S03]  /*3880*/  LDSM.16.M88.4 R112, [R156+0x6800] ;  /* 0x006800009c70783b */ /* 0x000ee60000000200 */
[----:B------:R-:W-:Y:S01]  /*3890*/  LOP3.LUT R227, R223, R225, RZ, 0x3c, !PT ;  /* 0x000000e1dfe37212 */ /* 0x000fe200078e3cff */
[----:B------:R-:W-:Y:S01]  /*38a0*/  IMAD.WIDE.U32 R230, R230, -0x2daee0ad, RZ ;  /* 0xd2511f53e6e67825 */ /* 0x000fe200078e00ff */
[----:B------:R-:W-:Y:S01]  /*38b0*/  LOP3.LUT R226, R237, UR25, R234, 0x96, !PT ;  /* 0x00000019ede27c12 */ /* 0x000fe2000f8e96ea */
[----:B------:R-:W-:Y:S04]  /*38c0*/  HMMA.16816.F32 R32, R104, R118, R32 ;  /* 0x000000766820723c */ /* 0x000fe80000001820 */
[----:B------:R-:W-:Y:S01]  /*38d0*/  LOP3.LUT R225, R228, R231, RZ, 0x3c, !PT ;  /* 0x000000e7e4e17212 */ /* 0x000fe200078e3cff */
[----:B------:R-:W-:Y:S06]  /*38e0*/  IMAD.WIDE.U32 R228, R229, -0x2daee0ad, RZ ;  /* 0xd2511f53e5e47825 */ /* 0x000fec00078e00ff */
[----:B------:R-:W-:Y:S01]  /*38f0*/  IMAD.WIDE.U32 R234, R226, -0x2daee0ad, RZ ;  /* 0xd2511f53e2ea7825 */ /* 0x000fe200078e00ff */
[----:B------:R-:W-:Y:S03]  /*3900*/  LOP3.LUT R226, R229, UR28, R232, 0x96, !PT ;  /* 0x0000001ce5e27c12 */ /* 0x000fe6000f8e96e8 */
[----:B------:R-:W-:Y:S01]  /*3910*/  IMAD.WIDE.U32 R116, R227, -0x2daee0ad, RZ ;  /* 0xd2511f53e3747825 */ /* 0x000fe200078e00ff */
[-C--:B-1----:R-:W-:Y:S05]  /*3920*/  HMMA.16816.F32 R4, R100, R108.reuse, R4 ;  /* 0x0000006c6404723c */ /* 0x082fea0000001804 */
[----:B------:R-:W-:Y:S01]  /*3930*/  LOP3.LUT R117, R117, UR30, R228, 0x96, !PT ;  /* 0x0000001e75757c12 */ /* 0x000fe2000f8e96e4 */
[----:B------:R-:W-:Y:S01]  /*3940*/  IMAD.WIDE.U32 R232, R226, -0x326172a9, RZ ;  /* 0xcd9e8d57e2e87825 */ /* 0x000fe200078e00ff */
[C---:B--2---:R-:W-:Y:S04]  /*3950*/  HMMA.16816.F32 R8, R120.reuse, R108, R8 ;  /* 0x0000006c7808723c */ /* 0x044fe80000001808 */
[----:B------:R-:W-:Y:S01]  /*3960*/  LOP3.LUT R224, R233, UR29, R224, 0x96, !PT ;  /* 0x0000001de9e07c12 */ /* 0x000fe2000f8e96e0 */
[----:B------:R-:W-:Y:S01]  /*3970*/  IMAD.WIDE.U32 R236, R225, -0x326172a9, RZ ;  /* 0xcd9e8d57e1ec7825 */ /* 0x000fe200078e00ff */
[----:B------:R-:W-:Y:S01]  /*3980*/  LOP3.LUT R225, R235, UR28, R230, 0x96, !PT ;  /* 0x0000001cebe17c12 */ /* 0x000fe2000f8e96e6 */
[-C--:B------:R-:W-:Y:S04]  /*3990*/  HMMA.16816.F32 R12, R120, R110.reuse, R12 ;  /* 0x0000006e780c723c */ /* 0x080fe8000000180c */
[----:B------:R-:W-:Y:S01]  /*39a0*/  LOP3.LUT R223, R223, R237, RZ, 0x3c, !PT ;  /* 0x000000eddfdf7212 */ /* 0x000fe200078e3cff */
[----:B------:R-:W-:Y:S01]  /*39b0*/  IMAD.WIDE.U32 R226, R225, -0x326172a9, RZ ;  /* 0xcd9e8d57e1e27825 */ /* 0x000fe200078e00ff */
[C---:B------:R-:W-:Y:S05]  /*39c0*/  HMMA.16816.F32 R16, R100.reuse, R110, R16 ;  /* 0x0000006e6410723c */ /* 0x040fea0000001810 */
[----:B------:R-:W-:Y:S01]  /*39d0*/  LOP3.LUT R236, R227, UR29, R236, 0x96, !PT ;  /* 0x0000001de3ec7c12 */ /* 0x000fe2000f8e96ec */
[----:B------:R-:W-:Y:S01]  /*39e0*/  IMAD.WIDE.U32 R228, R117, -0x326172a9, RZ ;  /* 0xcd9e8d5775e47825 */ /* 0x000fe200078e00ff */
[-C--:B---3--:R-:W-:Y:S04]  /*39f0*/  HMMA.16816.F32 R20, R100, R112.reuse, R20 ;  /* 0x000000706414723c */ /* 0x088fe80000001814 */
[----:B------:R-:W-:Y:S01]  /*3a00*/  LOP3.LUT R117, R229, UR31, R232, 0x96, !PT ;  /* 0x0000001fe5757c12 */ /* 0x000fe2000f8e96e8 */
[----:B------:R-:W-:Y:S01]  /*3a10*/  IMAD.WIDE.U32 R230, R223, -0x2daee0ad, RZ ;  /* 0xd2511f53dfe67825 */ /* 0x000fe200078e00ff */
[C---:B------:R-:W-:Y:S05]  /*3a20*/  HMMA.16816.F32 R24, R120.reuse, R112, R24 ;  /* 0x000000707818723c */ /* 0x040fea0000001818 */
[----:B------:R-:W-:Y:S01]  /*3a30*/  LOP3.LUT R234, R231, UR30, R234, 0x96, !PT ;  /* 0x0000001ee7ea7c12 */ /* 0x000fe2000f8e96ea */
[----:B------:R-:W-:Y:S01]  /*3a40*/  IMAD.WIDE.U32 R224, R224, -0x2daee0ad, RZ ;  /* 0xd2511f53e0e07825 */ /* 0x000fe200078e00ff */
[-C--:B------:R-:W-:Y:S04]  /*3a50*/  HMMA.16816.F32 R28, R120, R114.reuse, R28 ;  /* 0x00000072781c723c */ /* 0x080fe8000000181c */
[----:B------:R-:W-:Y:S01]  /*3a60*/  LOP3.LUT R116, R225, UR32, R116, 0x96, !PT ;  /* 0x00000020e1747c12 */ /* 0x000fe2000f8e9674 */
[----:B------:R-:W-:Y:S01]  /*3a70*/  IMAD.WIDE.U32 R118, R117, -0x2daee0ad, RZ ;  /* 0xd2511f5375767825 */ /* 0x000fe200078e00ff */
[----:B------:R-:W-:Y:S01]  /*3a80*/  HMMA.16816.F32 R32, R100, R114, R32 ;  /* 0x000000726420723c */ /* 0x000fe20000001820 */
[----:B------:R-:W-:Y:S04]  /*3a90*/  LDSM.16.M88.4 R100, [R167] ;  /* 0x00000000a764783b */ /* 0x000fe80000000200 */
[----:B------:R-:W-:Y:S01]  /*3aa0*/  LOP3.LUT R104, R119, UR34, R224, 0x96, !PT ;  /* 0x0000002277687c12 */ /* 0x000fe2000f8e96e0 */
[----:B------:R-:W-:Y:S05]  /*3ab0*/  IMAD.WIDE.U32 R234, R234, -0x326172a9, RZ ;  /* 0xcd9e8d57eaea7825 */ /* 0x000fea00078e00ff */
[----:B------:R-:W-:Y:S01]  /*3ac0*/  LOP3.LUT R227, R235, UR31, R226, 0x96, !PT ;  /* 0x0000001febe37c12 */ /* 0x000fe2000f8e96e2 */
[----:B------:R-:W-:Y:S04]  /*3ad0*/  IMAD.WIDE.U32 R116, R116, -0x326172a9, RZ ;  /* 0xcd9e8d5774747825 */ /* 0x000fe800078e00ff */
[----:B------:R-:W-:Y:S01]  /*3ae0*/  IMAD.WIDE.U32 R236, R236, -0x2daee0ad, RZ ;  /* 0xd2511f53ecec7825 */ /* 0x000fe200078e00ff */
[----:B------:R-:W-:Y:S03]  /*3af0*/  LOP3.LUT R228, R117, UR33, R228, 0x96, !PT ;  /* 0x0000002175e47c12 */ /* 0x000fe6000f8e96e4 */
[----:B------:R-:W-:Y:S01]  /*3b00*/  IMAD.WIDE.U32 R108, R227, -0x2daee0ad, RZ ;  /* 0xd2511f53e36c7825 */ /* 0x000fe200078e00ff */
[----:B------:R-:W-:Y:S03]  /*3b10*/  LOP3.LUT R106, R237, UR32, R230, 0x96, !PT ;  /* 0x00000020ed6a7c12 */ /* 0x000fe6000f8e96e6 */
[----:B------:R-:W-:Y:S04]  /*3b20*/  IMAD.WIDE.U32 R228, R228, -0x2daee0ad, RZ ;  /* 0xd2511f53e4e47825 */ /* 0x000fe800078e00ff */
[----:B------:R-:W-:Y:S01]  /*3b30*/  IMAD.WIDE.U32 R106, R106, -0x326172a9, RZ ;  /* 0xcd9e8d576a6a7825 */ /* 0x000fe200078e00ff */
[----:B------:R-:W-:Y:S02]  /*3b40*/  LOP3.LUT R237, R229, UR36, R118, 0x96, !PT ;  /* 0x00000024e5ed7c12 */ /* 0x000fe4000f8e9676 */
[----:B------:R-:W-:Y:S01]  /*3b50*/  LOP3.LUT R245, R228, 0xffff, RZ, 0xc0, !PT ;  /* 0x0000ffffe4f57812 */ /* 0x000fe200078ec0ff */
[----:B------:R-:W-:Y:S01]  /*3b60*/  IMAD.MOV.U32 R224, RZ, RZ, R193 ;  /* 0x000000ffffe07224 */ /* 0x000fe200078e00c1 */
[----:B------:R-:W-:Y:S01]  /*3b70*/  LOP3.LUT R234, R107, UR33, R234, 0x96, !PT ;  /* 0x000000216bea7c12 */ /* 0x000fe2000f8e96ea */
[----:B------:R-:W-:Y:S01]  /*3b80*/  IMAD.WIDE.U32 R230, R104, -0x326172a9, RZ ;  /* 0xcd9e8d5768e67825 */ /* 0x000fe200078e00ff */
[----:B------:R-:W-:Y:S02]  /*3b90*/  LOP3.LUT R242, R228, 0xff, RZ, 0xc0, !PT ;  /* 0x000000ffe4f27812 */ /* 0x000fe400078ec0ff */
[----:B------:R-:W-:Y:S01]  /*3ba0*/  LOP3.LUT R104, R109, UR34, R236, 0x96, !PT ;  /* 0x000000226d687c12 */ /* 0x000fe2000f8e96ec */
[----:B------:R-:W-:Y:S01]  /*3bb0*/  IMAD R118, R208, 0x40, R190 ;  /* 0x00000040d0767824 */ /* 0x000fe200078e02be */
[----:B------:R-:W-:Y:S01]  /*3bc0*/  LEA R226, P0, R175, R224, 0x2 ;  /* 0x000000e0afe27211 */ /* 0x000fe200078010ff */
[----:B------:R-:W-:Y:S01]  /*3bd0*/  IMAD.MOV.U32 R225, RZ, RZ, R192 ;  /* 0x000000ffffe17224 */ /* 0x000fe200078e00c0 */
[----:B------:R-:W-:Y:S01]  /*3be0*/  SHF.R.U32.HI R245, RZ, 0x8, R245 ;  /* 0x00000008fff57819 */ /* 0x000fe200000116f5 */
[----:B------:R-:W-:Y:S01]  /*3bf0*/  IMAD.WIDE.U32 R104, R104, -0x326172a9, RZ ;  /* 0xcd9e8d5768687825 */ /* 0x000fe200078e00ff */
[----:B------:R-:W-:Y:S02]  /*3c00*/  LOP3.LUT R236, R230, 0xffff, RZ, 0xc0, !PT ;  /* 0x0000ffffe6ec7812 */ /* 0x000fe400078ec0ff */
[----:B------:R-:W-:Y:S01]  /*3c10*/  LOP3.LUT R245, R245, 0xffff, RZ, 0xc0, !PT ;  /* 0x0000fffff5f57812 */ /* 0x000fe200078ec0ff */
[C---:B------:R-:W-:Y:S01]  /*3c20*/  VIADD R250, R118.reuse, 0xffffffff ;  /* 0xffffffff76fa7836 */ /* 0x040fe20000000000 */
[----:B------:R-:W-:Y:S01]  /*3c30*/  LEA.HI.X.SX32 R227, R175, R225, 0x2, P0 ;  /* 0x000000e1afe37211 */ /* 0x000fe200000f16ff */
[----:B------:R-:W-:Y:S01]  /*3c40*/  VIADD R243, R118, 0x8 ;  /* 0x0000000876f37836 */ /* 0x000fe20000000000 */
[----:B------:R-:W-:Y:S01]  /*3c50*/  LOP3.LUT R229, R105, UR35, R106, 0x96, !PT ;  /* 0x0000002369e57c12 */ /* 0x000fe2000f8e966a */
[----:B------:R-:W-:Y:S01]  /*3c60*/  IMAD.WIDE.U32 R110, R234, -0x2daee0ad, RZ ;  /* 0xd2511f53ea6e7825 */ /* 0x000fe200078e00ff */
[----:B------:R-:W-:Y:S01]  /*3c70*/  LOP3.LUT R225, R231, UR35, R116, 0x96, !PT ;  /* 0x00000023e7e17c12 */ /* 0x000fe2000f8e9674 */
[----:B------:R-:W2:Y:S01]  /*3c80*/  LDG.E R120, desc[UR38][R226.64+0x20] ;  /* 0x00002026e2787981 */ /* 0x000ea2000c1e1900 */
[----:B------:R-:W-:Y:S01]  /*3c90*/  LOP3.LUT R233, R104, 0xff, RZ, 0xc0, !PT ;  /* 0x000000ff68e97812 */ /* 0x000fe200078ec0ff */
[----:B------:R-:W-:Y:S01]  /*3ca0*/  VIADD R240, R118, 0x7 ;  /* 0x0000000776f07836 */ /* 0x000fe20000000000 */
[----:B------:R-:W-:Y:S01]  /*3cb0*/  ISETP.GE.AND P4, PT, R250, RZ, PT ;  /* 0x000000fffa00720c */ /* 0x000fe20003f86270 */
[----:B------:R-:W-:Y:S01]  /*3cc0*/  VIADD R121, R118, 0x28 ;  /* 0x0000002876797836 */ /* 0x000fe20000000000 */
[----:B------:R-:W-:Y:S01]  /*3cd0*/  LOP3.LUT R231, R104, 0xffff, RZ, 0xc0, !PT ;  /* 0x0000ffff68e77812 */ /* 0x000fe200078ec0ff */
[C---:B------:R-:W-:Y:S01]  /*3ce0*/  VIADD R122, R118.reuse, 0x20 ;  /* 0x00000020767a7836 */ /* 0x040fe20000000000 */
[----:B------:R-:W-:Y:S01]  /*3cf0*/  ISETP.GE.AND P1, PT, R243, RZ, PT ;  /* 0x000000fff300720c */ /* 0x000fe20003f26270 */
[C---:B------:R-:W-:Y:S01]  /*3d00*/  VIADD R123, R118.reuse, 0x27 ;  /* 0x00000027767b7836 */ /* 0x040fe20000000000 */
[--C-:B------:R-:W-:Y:S01]  /*3d10*/  SHF.R.U32.HI R232, RZ, 0x18, R104.reuse ;  /* 0x00000018ffe87819 */ /* 0x100fe20000011668 */
[----:B------:R-:W-:Y:S01]  /*3d20*/  VIADD R168, R118, 0x1f ;  /* 0x0000001f76a87836 */ /* 0x000fe20000000000 */
[----:B------:R-:W-:Y:S01]  /*3d30*/  ISETP.GE.AND P0, PT, R240, RZ, PT ;  /* 0x000000fff000720c */ /* 0x000fe20003f06270 */
[C---:B------:R-:W-:Y:S01]  /*3d40*/  VIADD R223, R118.reuse, 0x17 ;  /* 0x0000001776df7836 */ /* 0x040fe20000000000 */
[----:B------:R-:W-:Y:S01]  /*3d50*/  SHF.R.U32.HI R234, RZ, 0x10, R104 ;  /* 0x00000010ffea7819 */ /* 0x000fe20000011668 */
[C---:B------:R-:W-:Y:S01]  /*3d60*/  VIADD R224, R118.reuse, 0xfffffff8 ;  /* 0xfffffff876e07836 */ /* 0x040fe20000000000 */
[----:B------:R-:W-:Y:S01]  /*3d70*/  ISETP.GE.AND P5, PT, R121, RZ, PT ;  /* 0x000000ff7900720c */ /* 0x000fe20003fa6270 */
[----:B------:R-:W1:Y:S01]  /*3d80*/  LDSM.16.M88.4 R104, [R3+0x6000] ;  /* 0x006000000368783b */ /* 0x000e620000000200 */
[----:B------:R-:W-:Y:S01]  /*3d90*/  LOP3.LUT R247, R111, UR36, R108, 0x96, !PT ;  /* 0x000000246ff77c12 */ /* 0x000fe2000f8e966c */
[----:B------:R-:W-:Y:S01]  /*3da0*/  VIADD R249, R118, 0xfffffff0 ;  /* 0xfffffff076f97836 */ /* 0x000fe20000000000 */
[----:B------:R-:W-:Y:S01]  /*3db0*/  ISETP.GE.AND P6, PT, R122, RZ, PT ;  /* 0x000000ff7a00720c */ /* 0x000fe20003fc6270 */
[----:B------:R-:W-:Y:S01]  /*3dc0*/  VIADD R246, R118, 0xffffffef ;  /* 0xffffffef76f67836 */ /* 0x000fe20000000000 */
[----:B------:R-:W-:Y:S01]  /*3dd0*/  LOP3.LUT R252, R110, 0xff, RZ, 0xc0, !PT ;  /* 0x000000ff6efc7812 */ /* 0x000fe200078ec0ff */
[C---:B------:R-:W-:Y:S01]  /*3de0*/  VIADD R244, R118.reuse, 0x10 ;  /* 0x0000001076f47836 */ /* 0x040fe20000000000 */
[C---:B------:R-:W-:Y:S01]  /*3df0*/  @!P4 IADD3 R250, -R118.reuse, 0x1, RZ ;  /* 0x0000000176fac810 */ /* 0x040fe20007ffe1ff */
[C---:B------:R-:W-:Y:S01]  /*3e00*/  VIADD R239, R118.reuse, 0xf ;  /* 0x0000000f76ef7836 */ /* 0x040fe20000000000 */
[--C-:B------:R-:W-:Y:S01]  /*3e10*/  SHF.R.U32.HI R113, RZ, 0x18, R110.reuse ;  /* 0x00000018ff717819 */ /* 0x100fe2000001166e */
[C---:B------:R-:W-:Y:S01]  /*3e20*/  VIADD R115, R118.reuse, 0xffffffe8 ;  /* 0xffffffe876737836 */ /* 0x040fe20000000000 */
[C---:B------:R-:W-:Y:S01]  /*3e30*/  @!P1 IADD3 R243, -R118.reuse, -0x8, RZ ;  /* 0xfffffff876f39810 */ /* 0x040fe20007ffe1ff */
[----:B------:R-:W-:Y:S01]  /*3e40*/  VIADD R114, R118, 0xffffffe7 ;  /* 0xffffffe776727836 */ /* 0x000fe20000000000 */
[----:B------:R-:W-:Y:S02]  /*3e50*/  SHF.R.U32.HI R251, RZ, 0x10, R110 ;  /* 0x00000010fffb7819 */ /* 0x000fe4000001166e */
[----:B------:R-:W-:Y:S02]  /*3e60*/  ISETP.GE.AND P4, PT, R123, RZ, PT ;  /* 0x000000ff7b00720c */ /* 0x000fe40003f86270 */
[----:B------:R-:W-:Y:S02]  /*3e70*/  LOP3.LUT R112, R110, 0xffff, RZ, 0xc0, !PT ;  /* 0x0000ffff6e707812 */ /* 0x000fe400078ec0ff */
[----:B------:R-:W-:Y:S01]  /*3e80*/  ISETP.GE.AND P1, PT, R168, RZ, PT ;  /* 0x000000ffa800720c */ /* 0x000fe20003f26270 */
[----:B------:R3:W4:Y:S01]  /*3e90*/  LDSM.16.M88.4 R108, [R167+0x1000] ;  /* 0x00100000a76c783b */ /* 0x0007220000000200 */
[----:B------:R-:W-:Y:S02]  /*3ea0*/  I2FP.F32.S32 R250, R250 ;  /* 0x000000fa00fa7245 */ /* 0x000fe40000201400 */
[----:B------:R-:W-:Y:S02]  /*3eb0*/  LOP3.LUT R117, R230, 0xff, RZ, 0xc0, !PT ;  /* 0x000000ffe6757812 */ /* 0x000fe400078ec0ff */
[----:B------:R-:W-:Y:S02]  /*3ec0*/  I2FP.F32.S32 R243, R243 ;  /* 0x000000f300f37245 */ /* 0x000fe40000201400 */
[--C-:B------:R-:W-:Y:S02]  /*3ed0*/  SHF.R.U32.HI R235, RZ, 0x10, R230.reuse ;  /* 0x00000010ffeb7819 */ /* 0x100fe400000116e6 */
[----:B------:R-:W-:Y:S02]  /*3ee0*/  SHF.R.U32.HI R231, RZ, 0x8, R231 ;  /* 0x00000008ffe77819 */ /* 0x000fe400000116e7 */
[----:B------:R-:W-:Y:S01]  /*3ef0*/  SHF.R.U32.HI R238, RZ, 0x18, R230 ;  /* 0x00000018ffee7819 */ /* 0x000fe200000116e6 */
[C---:B------:R-:W-:Y:S01]  /*3f00*/  VIADD R230, R118.reuse, 0x18 ;  /* 0x0000001876e67836 */ /* 0x040fe20000000000 */
[----:B------:R-:W-:Y:S02]  /*3f10*/  LOP3.LUT R231, R231, 0xffff, RZ, 0xc0, !PT ;  /* 0x0000ffffe7e77812 */ /* 0x000fe400078ec0ff */
[C---:B------:R-:W-:Y:S02]  /*3f20*/  @!P0 IADD3 R240, -R118.reuse, -0x7, RZ ;  /* 0xfffffff976f08810 */ /* 0x040fe40007ffe1ff */
[----:B------:R-:W-:Y:S02]  /*3f30*/  LOP3.LUT R251, R251, 0xff, RZ, 0xc0, !PT ;  /* 0x000000fffbfb7812 */ /* 0x000fe400078ec0ff */
[--C-:B------:R-:W-:Y:S01]  /*3f40*/  SHF.R.U32.HI R241, RZ, 0x18, R228.reuse ;  /* 0x00000018fff17819 */ /* 0x100fe200000116e4 */
[-C--:B-1----:R-:W-:Y:S03]  /*3f50*/  HMMA.16816.F32 R4, R100, R104.reuse, R4 ;  /* 0x000000686404723c */ /* 0x082fe60000001804 */
[----:B------:R-:W-:Y:S01]  /*3f60*/  I2FP.F32.S32 R240, R240 ;  /* 0x000000f000f07245 */ /* 0x000fe20000201400 */
[----:B---3--:R-:W-:Y:S01]  /*3f70*/  FMUL.FTZ R167, R203, 1.4426950216293334961 ;  /* 0x3fb8aa3bcba77820 */ /* 0x008fe20000410000 */
[----:B------:R-:W-:Y:S01]  /*3f80*/  SHF.R.U32.HI R116, RZ, 0x10, R228 ;  /* 0x00000010ff747819 */ /* 0x000fe200000116e4 */
[----:B------:R-:W-:Y:S01]  /*3f90*/  VIADD R228, R118, 0xfffffff7 ;  /* 0xfffffff776e47836 */ /* 0x000fe20000000000 */
[----:B------:R-:W-:Y:S04]  /*3fa0*/  ISETP.GE.AND P0, PT, R230, RZ, PT ;  /* 0x000000ffe600720c */ /* 0x000fe80003f06270 */
[----:B------:R-:W-:Y:S02]  /*3fb0*/  LOP3.LUT R116, R116, 0xff, RZ, 0xc0, !PT ;  /* 0x000000ff74747812 */ /* 0x000fe400078ec0ff */
[C---:B------:R-:W-:Y:S02]  /*3fc0*/  @!P5 IADD3 R121, -R118.reuse, -0x28, RZ ;  /* 0xffffffd87679d810 */ /* 0x040fe40007ffe1ff */
[----:B------:R-:W-:Y:S02]  /*3fd0*/  @!P6 IADD3 R122, -R118, -0x20, RZ ;  /* 0xffffffe0767ae810 */ /* 0x000fe40007ffe1ff */
[----:B------:R-:W-:Y:S02]  /*3fe0*/  ISETP.GE.AND P5, PT, R223, RZ, PT ;  /* 0x000000ffdf00720c */ /* 0x000fe40003fa6270 */
[----:B------:R-:W-:Y:S01]  /*3ff0*/  ISETP.GE.AND P6, PT, R224, RZ, PT ;  /* 0x000000ffe000720c */ /* 0x000fe20003fc6270 */
[C---:B----4-:R-:W-:Y:S04]  /*4000*/  HMMA.16816.F32 R8, R108.reuse, R104, R8 ;  /* 0x000000686c08723c */ /* 0x050fe80000001808 */
[----:B------:R-:W-:Y:S01]  /*4010*/  @!P4 IADD3 R123, -R118, -0x27, RZ ;  /* 0xffffffd9767bc810 */ /* 0x000fe20007ffe1ff */
[-C--:B------:R-:W-:Y:S01]  /*4020*/  FFMA.FTZ R5, R250, -R202.reuse, R5 ;  /* 0x800000cafa057223 */ /* 0x080fe20000010005 */
[----:B------:R-:W-:Y:S01]  /*4030*/  @!P1 IADD3 R168, -R118, -0x1f, RZ ;  /* 0xffffffe176a89810 */ /* 0x000fe20007ffe1ff */
[-C--:B------:R-:W-:Y:S03]  /*4040*/  HMMA.16816.F32 R12, R108, R106.reuse, R12 ;  /* 0x0000006a6c0c723c */ /* 0x080fe6000000180c */
[----:B------:R-:W-:Y:S01]  /*4050*/  ISETP.GE.AND P4, PT, R228, RZ, PT ;  /* 0x000000ffe400720c */ /* 0x000fe20003f86270 */
[----:B------:R-:W-:Y:S01]  /*4060*/  FMUL.FTZ R105, R206, 1.4426950216293334961 ;  /* 0x3fb8aa3bce697820 */ /* 0x000fe20000410000 */
[----:B------:R-:W-:Y:S01]  /*4070*/  ISETP.GE.AND P1, PT, R249, RZ, PT ;  /* 0x000000fff900720c */ /* 0x000fe20003f26270 */
[C---:B------:R-:W-:Y:S05]  /*4080*/  HMMA.16816.F32 R16, R100.reuse, R106, R16 ;  /* 0x0000006a6410723c */ /* 0x040fea0000001810 */
[----:B------:R-:W-:Y:S01]  /*4090*/  @!P0 IADD3 R230, -R118, -0x18, RZ ;  /* 0xffffffe876e68810 */ /* 0x000fe20007ffe1ff */
[-C--:B------:R-:W-:Y:S01]  /*40a0*/  FFMA.FTZ R6, R243, -R202.reuse, R6 ;  /* 0x800000caf3067223 */ /* 0x080fe20000010006 */
[----:B------:R-:W-:Y:S01]  /*40b0*/  SHF.R.U32.HI R107, RZ, 0x10, R225 ;  /* 0x00000010ff6b7819 */ /* 0x000fe200000116e1 */
[-C--:B------:R-:W-:Y:S01]  /*40c0*/  FFMA.FTZ R7, R240, -R202.reuse, R7 ;  /* 0x800000caf0077223 */ /* 0x080fe20000010007 */
[----:B------:R-:W-:Y:S02]  /*40d0*/  ISETP.GE.AND P0, PT, R246, RZ, PT ;  /* 0x000000fff600720c */ /* 0x000fe40003f06270 */
[----:B------:R-:W-:Y:S02]  /*40e0*/  LOP3.LUT R107, R107, 0xff, RZ, 0xc0, !PT ;  /* 0x000000ff6b6b7812 */ /* 0x000fe400078ec0ff */
[C---:B------:R-:W-:Y:S02]  /*40f0*/  @!P5 IADD3 R223, -R118.reuse, -0x17, RZ ;  /* 0xffffffe976dfd810 */ /* 0x040fe40007ffe1ff */
[----:B------:R-:W-:Y:S02]  /*4100*/  I2FP.F32.S32 R106, R123 ;  /* 0x0000007b006a7245 */ /* 0x000fe40000201400 */
[----:B------:R-:W-:Y:S02]  /*4110*/  @!P6 IADD3 R224, -R118, 0x8, RZ ;  /* 0x0000000876e0e810 */ /* 0x000fe40007ffe1ff */
[----:B------:R-:W-:Y:S01]  /*4120*/  ISETP.GE.AND P5, PT, R244, RZ, PT ;  /* 0x000000fff400720c */ /* 0x000fe20003fa6270 */
[----:B------:R-:W-:Y:S01]  /*4130*/  FFMA.FTZ R11, R106, -R202, R11 ;  /* 0x800000ca6a0b7223 */ /* 0x000fe2000001000b */
[----:B------:R-:W-:Y:S02]  /*4140*/  I2FP.F32.S32 R106, R230 ;  /* 0x000000e6006a7245 */ /* 0x000fe40000201400 */
[----:B------:R-:W-:Y:S01]  /*4150*/  ISETP.GE.AND P6, PT, R239, RZ, PT ;  /* 0x000000ffef00720c */ /* 0x000fe20003fc6270 */
[-C--:B------:R-:W-:Y:S01]  /*4160*/  FFMA.FTZ R19, R250, -R202.reuse, R19 ;  /* 0x800000cafa137223 */ /* 0x080fe20000010013 */
[----:B------:R-:W-:Y:S01]  /*4170*/  @!P4 IADD3 R228, -R118, 0x9, RZ ;  /* 0x0000000976e4c810 */ /* 0x000fe20007ffe1ff */
[----:B------:R-:W-:Y:S01]  /*4180*/  FFMA.FTZ R12, R106, -R202, R12 ;  /* 0x800000ca6a0c7223 */ /* 0x000fe2000001000c */
[----:B------:R-:W-:Y:S02]  /*4190*/  @!P1 IADD3 R249, -R118, 0x10, RZ ;  /* 0x0000001076f99810 */ /* 0x000fe40007ffe1ff */
[----:B------:R-:W-:Y:S02]  /*41a0*/  ISETP.GE.AND P4, PT, R115, RZ, PT ;  /* 0x000000ff7300720c */ /* 0x000fe40003f86270 */
[----:B------:R-:W-:Y:S02]  /*41b0*/  I2FP.F32.S32 R249, R249 ;  /* 0x000000f900f97245 */ /* 0x000fe40000201400 */
[----:B------:R-:W-:Y:S02]  /*41c0*/  ISETP.GE.AND P1, PT, R114, RZ, PT ;  /* 0x000000ff7200720c */ /* 0x000fe40003f26270 */
[C---:B------:R-:W-:Y:S02]  /*41d0*/  @!P0 IADD3 R246, -R118.reuse, 0x11, RZ ;  /* 0x0000001176f68810 */ /* 0x040fe40007ffe1ff */
[----:B------:R-:W-:Y:S02]  /*41e0*/  ISETP.LE.U32.AND P0, PT, R117, UR16, PT ;  /* 0x0000001075007c0c */ /* 0x000fe4000bf03070 */
[----:B------:R-:W-:Y:S02]  /*41f0*/  I2FP.F32.S32 R246, R246 ;  /* 0x000000f600f67245 */ /* 0x000fe40000201400 */
[C---:B------:R-:W-:Y:S02]  /*4200*/  LOP3.LUT R117, R225.reuse, 0xff, RZ, 0xc0, !PT ;  /* 0x000000ffe1757812 */ /* 0x040fe400078ec0ff */
[----:B------:R-:W-:Y:S02]  /*4210*/  SHF.R.U32.HI R119, RZ, 0x18, R225 ;  /* 0x00000018ff777819 */ /* 0x000fe400000116e1 */
[----:B------:R-:W-:Y:S02]  /*4220*/  LOP3.LUT R225, R225, 0xffff, RZ, 0xc0, !PT ;  /* 0x0000ffffe1e17812 */ /* 0x000fe400078ec0ff */
[C---:B------:R-:W-:Y:S02]  /*4230*/  @!P5 IADD3 R244, -R118.reuse, -0x10, RZ ;  /* 0xfffffff076f4d810 */ /* 0x040fe40007ffe1ff */
[C---:B------:R-:W-:Y:S02]  /*4240*/  @!P6 IADD3 R239, -R118.reuse, -0xf, RZ ;  /* 0xfffffff176efe810 */ /* 0x040fe40007ffe1ff */
[----:B------:R-:W-:Y:S02]  /*4250*/  I2FP.F32.S32 R244, R244 ;  /* 0x000000f400f47245 */ /* 0x000fe40000201400 */
[----:B------:R-:W-:Y:S02]  /*4260*/  ISETP.LE.U32.AND P5, PT, R117, UR16, PT ;  /* 0x0000001075007c0c */ /* 0x000fe4000bfa3070 */
[----:B------:R-:W-:Y:S01]  /*4270*/  ISETP.LE.U32.AND P6, PT, R119, UR16, PT ;  /* 0x0000001077007c0c */ /* 0x000fe2000bfc3070 */
[----:B------:R-:W3:Y:S01]  /*4280*/  LDG.E R117, desc[UR38][R226.64] ;  /* 0x00000026e2757981 */ /* 0x000ee2000c1e1900 */
[C---:B------:R-:W-:Y:S02]  /*4290*/  @!P4 IADD3 R115, -R118.reuse, 0x18, RZ ;  /* 0x000000187673c810 */ /* 0x040fe40007ffe1ff */
[----:B------:R-:W-:Y:S01]  /*42a0*/  FSETP.NEU.FTZ.AND P4, PT, R205, -INF , PT ;  /* 0xff800000cd00780b */ /* 0x000fe20003f9d000 */
[----:B------:R-:W5:Y:S01]  /*42b0*/  LDG.E R119, desc[UR38][R226.64+0x80] ;  /* 0x00008026e2777981 */ /* 0x000f62000c1e1900 */
[----:B------:R-:W-:Y:S02]  /*42c0*/  @!P1 IADD3 R114, -R118, 0x19, RZ ;  /* 0x0000001976729810 */ /* 0x000fe40007ffe1ff */
[----:B------:R-:W-:Y:S02]  /*42d0*/  FSEL R248, R248, RZ, P4 ;  /* 0x000000fff8f87208 */ /* 0x000fe40002000000 */
[----:B------:R-:W-:Y:S02]  /*42e0*/  IABS R104, R118 ;  /* 0x0000007600687213 */ /* 0x000fe40000000000 */
[----:B------:R-:W-:Y:S01]  /*42f0*/  FSETP.NEU.FTZ.AND P1, PT, R206, -INF , PT ;  /* 0xff800000ce00780b */ /* 0x000fe20003f3d000 */
[----:B------:R1:W5:Y:S01]  /*4300*/  LDG.E R118, desc[UR38][R226.64+0xa0] ;  /* 0x0000a026e2767981 */ /* 0x000362000c1e1900 */
[----:B------:R-:W-:Y:S01]  /*4310*/  I2FP.F32.S32 R174, R104 ;  /* 0x0000006800ae7245 */ /* 0x000fe20000201400 */
[----:B------:R-:W-:Y:S01]  /*4320*/  FMUL.FTZ R104, R204, 1.4426950216293334961 ;  /* 0x3fb8aa3bcc687820 */ /* 0x000fe20000410000 */
[----:B------:R-:W-:Y:S02]  /*4330*/  FSETP.NEU.FTZ.AND P4, PT, R203, -INF , PT ;  /* 0xff800000cb00780b */ /* 0x000fe40003f9d000 */
[----:B------:R-:W-:Y:S01]  /*4340*/  FSEL R105, R105, RZ, P1 ;  /* 0x000000ff69697208 */ /* 0x000fe20000800000 */
[CC--:B------:R-:W-:Y:S01]  /*4350*/  FFMA.FTZ R4, R174.reuse, -R202.reuse, R4 ;  /* 0x800000caae047223 */ /* 0x0c0fe20000010004 */
[----:B------:R-:W-:Y:S01]  /*4360*/  FSEL R167, R167, RZ, P4 ;  /* 0x000000ffa7a77208 */ /* 0x000fe20002000000 */
[----:B------:R-:W-:Y:S01]  /*4370*/  FFMA.FTZ R18, R174, -R202, R18 ;  /* 0x800000caae127223 */ /* 0x000fe20000010012 */
[----:B------:R-:W-:Y:S01]  /*4380*/  FSETP.NEU.FTZ.AND P1, PT, R204, -INF , PT ;  /* 0xff800000cc00780b */ /* 0x000fe20003f3d000 */
[----:B------:R-:W4:Y:S01]  /*4390*/  S2R R174, SR_CTAID.Y ;  /* 0x0000000000ae7919 */ /* 0x000f220000002600 */
[-C--:B------:R-:W-:Y:S02]  /*43a0*/  @P2 ISETP.GE.AND P4, PT, R191, R209.reuse, PT ;  /* 0x000000d1bf00220c */ /* 0x080fe40003f86270 */
[----:B------:R-:W-:Y:S02]  /*43b0*/  FSEL R104, R104, RZ, P1 ;  /* 0x000000ff68687208 */ /* 0x000fe40000800000 */
[----:B------:R-:W-:Y:S02]  /*43c0*/  @P2 FSEL R4, R4, -INF , !P4 ;  /* 0xff80000004042808 */ /* 0x000fe40006000000 */
[----:B------:R-:W-:Y:S02]  /*43d0*/  @P2 ISETP.GE.AND P1, PT, R194, R209, PT ;  /* 0x000000d1c200220c */ /* 0x000fe40003f26270 */
[----:B------:R-:W-:Y:S02]  /*43e0*/  @P2 FSEL R6, R6, -INF , !P4 ;  /* 0xff80000006062808 */ /* 0x000fe40006000000 */
[----:B------:R-:W-:Y:S02]  /*43f0*/  @P2 FSEL R5, R5, -INF , !P1 ;  /* 0xff80000005052808 */ /* 0x000fe40004800000 */
[----:B------:R-:W-:Y:S01]  /*4400*/  @P2 FSEL R7, R7, -INF , !P1 ;  /* 0xff80000007072808 */ /* 0x000fe20004800000 */
[--C-:B------:R-:W-:Y:S01]  /*4410*/  FFMA.FTZ R6, R6, UR15, -R105.reuse ;  /* 0x0000000f06067c23 */ /* 0x100fe20008010869 */
[----:B------:R-:W-:Y:S01]  /*4420*/  @P2 FSEL R11, R11, -INF , !P1 ;  /* 0xff8000000b0b2808 */ /* 0x000fe20004800000 */
[--C-:B-1----:R-:W-:Y:S01]  /*4430*/  FFMA.FTZ R226, R4, UR15, -R248.reuse ;  /* 0x0000000f04e27c23 */ /* 0x102fe200080108f8 */
[----:B------:R-:W-:Y:S01]  /*4440*/  I2FP.F32.S32 R4, R121 ;  /* 0x0000007900047245 */ /* 0x000fe20000201400 */
[----:B------:R-:W-:Y:S01]  /*4450*/  FFMA.FTZ R5, R5, UR15, -R248 ;  /* 0x0000000f05057c23 */ /* 0x000fe200080108f8 */
[----:B------:R-:W-:Y:S01]  /*4460*/  I2FP.F32.S32 R115, R115 ;  /* 0x0000007300737245 */ /* 0x000fe20000201400 */
[----:B------:R-:W-:Y:S01]  /*4470*/  FFMA.FTZ R7, R7, UR15, -R105 ;  /* 0x0000000f07077c23 */ /* 0x000fe20008010869 */
[----:B------:R-:W-:Y:S01]  /*4480*/  I2FP.F32.S32 R114, R114 ;  /* 0x0000007200727245 */ /* 0x000fe20000201400 */
[----:B------:R-:W-:Y:S01]  /*4490*/  FFMA.FTZ R10, R4, -R202, R10 ;  /* 0x800000ca040a7223 */ /* 0x000fe2000001000a */
[----:B------:R-:W-:Y:S01]  /*44a0*/  I2FP.F32.S32 R4, R122 ;  /* 0x0000007a00047245 */ /* 0x000fe20000201400 */
[----:B------:R-:W1:Y:S01]  /*44b0*/  MUFU.EX2 R123, R6 ;  /* 0x00000006007b7308 */ /* 0x000e620000000800 */
[----:B------:R-:W-:Y:S02]  /*44c0*/  FFMA.FTZ R11, R11, UR15, -R104 ;  /* 0x0000000f0b0b7c23 */ /* 0x000fe40008010868 */
[----:B------:R-:W-:Y:S01]  /*44d0*/  @P2 FSEL R10, R10, -INF , !P4 ;  /* 0xff8000000a0a2808 */ /* 0x000fe20006000000 */
[CC--:B------:R-:W-:Y:S01]  /*44e0*/  FFMA.FTZ R8, R4.reuse, -R202.reuse, R8 ;  /* 0x800000ca04087223 */ /* 0x0c0fe20000010008 */
[-C--:B------:R-:W-:Y:S05]  /*44f0*/  FFMA.FTZ R14, R4, -R202.reuse, R14 ;  /* 0x800000ca040e7223 */ /* 0x080fea000001000e */
[----:B------:R4:W-:Y:S01]  /*4500*/  MUFU.EX2 R122, R5 ;  /* 0x00000005007a7308 */ /* 0x0009e20000000800 */
[----:B------:R-:W-:Y:S02]  /*4510*/  @P2 FSEL R8, R8, -INF , !P4 ;  /* 0xff80000008082808 */ /* 0x000fe40006000000 */
[----:B------:R-:W-:Y:S02]  /*4520*/  ISETP.LE.U32.AND P4, PT, R107, UR16, PT ;  /* 0x000000106b007c0c */ /* 0x000fe4000bf83070 */
[----:B------:R-:W-:Y:S01]  /*4530*/  I2FP.F32.S32 R107, R223 ;  /* 0x000000df006b7245 */ /* 0x000fe20000201400 */
[----:B------:R-:W-:Y:S04]  /*4540*/  FFMA.FTZ R8, R8, UR15, -R167 ;  /* 0x0000000f08087c23 */ /* 0x000fe800080108a7 */
[----:B------:R4:W4:Y:S01]  /*4550*/  MUFU.EX2 R121, R226 ;  /* 0x000000e200797308 */ /* 0x0009220000000800 */
[----:B------:R-:W-:Y:S05]  /*4560*/  FFMA.FTZ R13, R107, -R202, R13 ;  /* 0x800000ca6b0d7223 */ /* 0x000fea000001000d */
[----:B-1----:R-:W-:Y:S01]  /*4570*/  @!P4 FADD.FTZ R123, -R123, -RZ ;  /* 0x800000ff7b7bc221 */ /* 0x002fe20000010100 */
[----:B----4-:R-:W-:Y:S03]  /*4580*/  I2FP.F32.S32 R5, R168 ;  /* 0x000000a800057245 */ /* 0x010fe60000201400 */
[----:B------:R1:W-:Y:S02]  /*4590*/  MUFU.EX2 R223, R8 ;  /* 0x0000000800df7308 */ /* 0x0003e40000000800 */
[CC--:B------:R-:W-:Y:S01]  /*45a0*/  FFMA.FTZ R9, R5.reuse, -R202.reuse, R9 ;  /* 0x800000ca05097223 */ /* 0x0c0fe20000010009 */
[----:B------:R-:W-:Y:S01]  /*45b0*/  FFMA.FTZ R15, R5, -R202, R15 ;  /* 0x800000ca050f7223 */ /* 0x000fe2000001000f */
[----:B------:R-:W-:Y:S01]  /*45c0*/  FFMA.FTZ R226, R10, UR15, -R104 ;  /* 0x0000000f0ae27c23 */ /* 0x000fe20008010868 */
[----:B------:R-:W-:Y:S05]  /*45d0*/  SHF.R.U32.HI R10, RZ, 0x8, R225 ;  /* 0x00000008ff0a7819 */ /* 0x000fea00000116e1 */
[----:B------:R4:W4:Y:S01]  /*45e0*/  MUFU.EX2 R168, R7 ;  /* 0x0000000700a87308 */ /* 0x0009220000000800 */
[----:B------:R-:W-:Y:S01]  /*45f0*/  @P2 FSEL R9, R9, -INF , !P1 ;  /* 0xff80000009092808 */ /* 0x000fe20004800000 */
[----:B------:R-:W-:Y:S01]  /*4600*/  @!P5 FADD.FTZ R121, -R121, -RZ ;  /* 0x800000ff7979d221 */ /* 0x000fe20000010100 */
[-C--:B------:R-:W-:Y:S02]  /*4610*/  @P2 ISETP.GE.AND P1, PT, R195, R209.reuse, PT ;  /* 0x000000d1c300220c */ /* 0x080fe40003f26270 */
[----:B------:R-:W-:Y:S01]  /*4620*/  LOP3.LUT R10, R10, 0xffff, RZ, 0xc0, !PT ;  /* 0x0000ffff0a0a7812 */ /* 0x000fe200078ec0ff */
[--C-:B------:R-:W-:Y:S01]  /*4630*/  FFMA.FTZ R9, R9, UR15, -R167.reuse ;  /* 0x0000000f09097c23 */ /* 0x100fe200080108a7 */
[----:B------:R-:W-:Y:S03]  /*4640*/  @P2 FSEL R12, R12, -INF , !P1 ;  /* 0xff8000000c0c2808 */ /* 0x000fe60004800000 */
[----:B------:R-:W-:Y:S01]  /*4650*/  MUFU.EX2 R225, R226 ;  /* 0x000000e200e17308 */ /* 0x000fe20000000800 */
[----:B-1----:R-:W-:Y:S02]  /*4660*/  I2FP.F32.S32 R8, R224 ;  /* 0x000000e000087245 */ /* 0x002fe40000201400 */
[----:B------:R-:W-:Y:S01]  /*4670*/  @P2 FSEL R14, R14, -INF , !P1 ;  /* 0xff8000000e0e2808 */ /* 0x000fe20004800000 */
[----:B------:R-:W-:Y:S01]  /*4680*/  FFMA.FTZ R227, R12, UR15, -R167 ;  /* 0x0000000f0ce37c23 */ /* 0x000fe200080108a7 */
[----:B------:R-:W-:Y:S01]  /*4690*/  @P2 FSEL R18, R18, -INF , !P1 ;  /* 0xff80000012122808 */ /* 0x000fe20004800000 */
[----:B------:R-:W-:Y:S01]  /*46a0*/  FFMA.FTZ R16, R8, -R202, R16 ;  /* 0x800000ca08107223 */ /* 0x000fe20000010010 */
[----:B------:R-:W-:Y:S03]  /*46b0*/  LOP3.LUT R12, R229, 0xff, RZ, 0xc0, !PT ;  /* 0x000000ffe50c7812 */ /* 0x000fe600078ec0ff */
[----:B------:R1:W-:Y:S01]  /*46c0*/  MUFU.EX2 R224, R9 ;  /* 0x0000000900e07308 */ /* 0x0003e20000000800 */
[----:B----4-:R-:W4:Y:S01]  /*46d0*/  LDSM.16.M88.4 R4, [R3+0x6800] ;  /* 0x006800000304783b */ /* 0x010f220000000200 */
[----:B------:R-:W-:Y:S01]  /*46e0*/  @!P6 FADD.FTZ R168, -R168, -RZ ;  /* 0x800000ffa8a8e221 */ /* 0x000fe20000010100 */
[----:B------:R-:W-:Y:S01]  /*46f0*/  @P2 FSEL R16, R16, -INF , !P1 ;  /* 0xff80000010102808 */ /* 0x000fe20004800000 */
[----:B------:R-:W-:Y:S01]  /*4700*/  FFMA.FTZ R14, R14, UR15, -R104 ;  /* 0x0000000f0e0e7c23 */ /* 0x000fe20008010868 */
[----:B------:R-:W-:Y:S01]  /*4710*/  @P2 ISETP.GE.AND P1, PT, R196, R209, PT ;  /* 0x000000d1c400220c */ /* 0x000fe20003f26270 */
[----:B------:R-:W-:Y:S01]  /*4720*/  FFMA.FTZ R18, R18, UR15, -R105 ;  /* 0x0000000f12127c23 */ /* 0x000fe20008010869 */
[----:B------:R-:W-:Y:S01]  /*4730*/  ISETP.LE.U32.AND P5, PT, R12, UR16, PT ;  /* 0x000000100c007c0c */ /* 0x000fe2000bfa3070 */
[----:B------:R-:W-:Y:S01]  /*4740*/  FFMA.FTZ R16, R16, UR15, -R248 ;  /* 0x0000000f10107c23 */ /* 0x000fe200080108f8 */
[----:B------:R-:W-:Y:S01]  /*4750*/  @P2 FSEL R13, R13, -INF , !P1 ;  /* 0xff8000000d0d2808 */ /* 0x000fe20004800000 */
[----:B------:R4:W-:Y:S01]  /*4760*/  MUFU.EX2 R226, R11 ;  /* 0x0000000b00e27308 */ /* 0x0009e20000000800 */
[----:B------:R-:W-:Y:S02]  /*4770*/  @P2 FSEL R15, R15, -INF , !P1 ;  /* 0xff8000000f0f2808 */ /* 0x000fe40004800000 */
[----:B------:R-:W-:Y:S01]  /*4780*/  @P2 FSEL R19, R19, -INF , !P1 ;  /* 0xff80000013132808 */ /* 0x000fe20004800000 */
[----:B------:R-:W-:Y:S01]  /*4790*/  FFMA.FTZ R13, R13, UR15, -R167 ;  /* 0x0000000f0d0d7c23 */ /* 0x000fe200080108a7 */
[----:B------:R-:W-:Y:S01]  /*47a0*/  ISETP.LE.U32.AND P6, PT, R233, UR16, PT ;  /* 0x00000010e9007c0c */ /* 0x000fe2000bfc3070 */
[----:B------:R-:W-:Y:S01]  /*47b0*/  FFMA.FTZ R15, R15, UR15, -R104 ;  /* 0x0000000f0f0f7c23 */ /* 0x000fe20008010868 */
[----:B-1----:R-:W-:Y:S01]  /*47c0*/  I2FP.F32.S32 R9, R228 ;  /* 0x000000e400097245 */ /* 0x002fe20000201400 */
[----:B------:R-:W-:Y:S02]  /*47d0*/  FFMA.FTZ R19, R19, UR15, -R105 ;  /* 0x0000000f13137c23 */ /* 0x000fe40008010869 */
[----:B------:R-:W-:Y:S01]  /*47e0*/  MUFU.EX2 R228, R13 ;  /* 0x0000000d00e47308 */ /* 0x000fe20000000800 */
[----:B------:R-:W-:Y:S01]  /*47f0*/  @!P5 FADD.FTZ R223, -R223, -RZ ;  /* 0x800000ffdfdfd221 */ /* 0x000fe20000010100 */
[----:B------:R-:W-:Y:S01]  /*4800*/  ISETP.LE.U32.AND P5, PT, R232, UR16, PT ;  /* 0x00000010e8007c0c */ /* 0x000fe2000bfa3070 */
[-C--:B------:R-:W-:Y:S05]  /*4810*/  FFMA.FTZ R17, R9, -R202.reuse, R17 ;  /* 0x800000ca09117223 */ /* 0x080fea0000010011 */
[----:B------:R-:W-:Y:S02]  /*4820*/  @P2 FSEL R17, R17, -INF , !P1 ;  /* 0xff80000011112808 */ /* 0x000fe40004800000 */
[----:B------:R-:W1:Y:S01]  /*4830*/  MUFU.EX2 R227, R227 ;  /* 0x000000e300e37308 */ /* 0x000e620000000800 */
[----:B------:R-:W-:Y:S02]  /*4840*/  ISETP.LE.U32.AND P1, PT, R10, UR16, PT ;  /* 0x000000100a007c0c */ /* 0x000fe4000bf23070 */
[----:B------:R-:W-:Y:S01]  /*4850*/  LOP3.LUT R10, R229, 0xffff, RZ, 0xc0, !PT ;  /* 0x0000ffffe50a7812 */ /* 0x000fe200078ec0ff */
[----:B------:R-:W-:Y:S01]  /*4860*/  FFMA.FTZ R17, R17, UR15, -R248 ;  /* 0x0000000f11117c23 */ /* 0x000fe200080108f8 */
[--C-:B----4-:R-:W-:Y:S02]  /*4870*/  SHF.R.U32.HI R11, RZ, 0x10, R229.reuse ;  /* 0x00000010ff0b7819 */ /* 0x110fe400000116e5 */
[----:B------:R-:W-:Y:S03]  /*4880*/  SHF.R.U32.HI R10, RZ, 0x8, R10 ;  /* 0x00000008ff0a7819 */ /* 0x000fe6000001160a */
[----:B------:R-:W-:Y:S01]  /*4890*/  MUFU.EX2 R230, R14 ;  /* 0x0000000e00e67308 */ /* 0x000fe20000000800 */
[----:B------:R-:W-:Y:S02]  /*48a0*/  LOP3.LUT R11, R11, 0xff, RZ, 0xc0, !PT ;  /* 0x000000ff0b0b7812 */ /* 0x000fe400078ec0ff */
[----:B------:R-:W-:Y:S01]  /*48b0*/  LOP3.LUT R10, R10, 0xffff, RZ, 0xc0, !PT ;  /* 0x0000ffff0a0a7812 */ /* 0x000fe200078ec0ff */
[-C--:B------:R-:W-:Y:S03]  /*48c0*/  HMMA.16816.F32 R20, R100, R4.reuse, R20 ;  /* 0x000000046414723c */ /* 0x080fe60000001814 */
[----:B------:R-:W-:Y:S01]  /*48d0*/  ISETP.LE.U32.AND P4, PT, R11, UR16, PT ;  /* 0x000000100b007c0c */ /* 0x000fe2000bf83070 */
[----:B------:R-:W-:Y:S01]  /*48e0*/  @!P1 FADD.FTZ R122, -R122, -RZ ;  /* 0x800000ff7a7a9221 */ /* 0x000fe20000010100 */
[----:B------:R-:W-:Y:S01]  /*48f0*/  ISETP.LE.U32.AND P1, PT, R10, UR16, PT ;  /* 0x000000100a007c0c */ /* 0x000fe2000bf23070 */
[C---:B------:R-:W-:Y:S01]  /*4900*/  HMMA.16816.F32 R24, R108.reuse, R4, R24 ;  /* 0x000000046c18723c */ /* 0x040fe20000001818 */
[----:B------:R-:W-:Y:S04]  /*4910*/  MUFU.EX2 R233, R18 ;  /* 0x0000001200e97308 */ /* 0x000fe80000000800 */
[----:B-1----:R-:W-:Y:S01]  /*4920*/  @!P6 FADD.FTZ R227, -R227, -RZ ;  /* 0x800000ffe3e3e221 */ /* 0x002fe20000010100 */
[----:B------:R-:W-:Y:S01]  /*4930*/  ISETP.LE.U32.AND P6, PT, R238, UR16, PT ;  /* 0x00000010ee007c0c */ /* 0x000fe2000bfc3070 */
[-C--:B------:R-:W-:Y:S04]  /*4940*/  HMMA.16816.F32 R28, R108, R6.reuse, R28 ;  /* 0x000000066c1c723c */ /* 0x080fe8000000181c */
[----:B------:R-:W-:Y:S01]  /*4950*/  MUFU.EX2 R232, R17 ;  /* 0x0000001100e87308 */ /* 0x000fe20000000800 */
[----:B------:R-:W-:Y:S01]  /*4960*/  SHF.R.U32.HI R4, RZ, 0x18, R229 ;  /* 0x00000018ff047819 */ /* 0x000fe200000116e5 */
[----:B------:R-:W-:Y:S01]  /*4970*/  @!P1 FADD.FTZ R224, -R224, -RZ ;  /* 0x800000ffe0e09221 */ /* 0x000fe20000010100 */
[----:B------:R-:W-:Y:S01]  /*4980*/  LOP3.LUT R5, R234, 0xff, RZ, 0xc0, !PT ;  /* 0x000000ffea057812 */ /* 0x000fe200078ec0ff */
[----:B------:R-:W-:Y:S06]  /*4990*/  HMMA.16816.F32 R32, R100, R6, R32 ;  /* 0x000000066420723c */ /* 0x000fec0000001820 */
[----:B------:R-:W1:Y:S01]  /*49a0*/  MUFU.EX2 R229, R15 ;  /* 0x0000000f00e57308 */ /* 0x000e620000000800 */
[----:B------:R-:W-:Y:S01]  /*49b0*/  ISETP.LE.U32.AND P1, PT, R4, UR16, PT ;  /* 0x0000001004007c0c */ /* 0x000fe2000bf23070 */
[----:B------:R-:W-:Y:S03]  /*49c0*/  @!P4 FADD.FTZ R225, -R225, -RZ ;  /* 0x800000ffe1e1c221 */ /* 0x000fe60000010100 */
[----:B------:R-:W-:Y:S01]  /*49d0*/  I2FP.F32.S32 R4, R239 ;  /* 0x000000ef00047245 */ /* 0x000fe20000201400 */
[-C--:B------:R-:W-:Y:S01]  /*49e0*/  FFMA.FTZ R22, R8, -R202.reuse, R22 ;  /* 0x800000ca08167223 */ /* 0x080fe20000010016 */
[----:B------:R-:W-:Y:S02]  /*49f0*/  ISETP.LE.U32.AND P4, PT, R231, UR16, PT ;  /* 0x00000010e7007c0c */ /* 0x000fe4000bf83070 */
[----:B------:R-:W-:Y:S01]  /*4a00*/  LOP3.LUT R8, R237, 0xff, RZ, 0xc0, !PT ;  /* 0x000000ffed087812 */ /* 0x000fe200078ec0ff */
[-C--:B------:R-:W-:Y:S01]  /*4a10*/  FFMA.FTZ R26, R106, -R202.reuse, R26 ;  /* 0x800000ca6a1a7223 */ /* 0x080fe2000001001a */
[----:B------:R-:W-:Y:S01]  /*4a20*/  SHF.R.U32.HI R6, RZ, 0x18, R237 ;  /* 0x00000018ff067819 */ /* 0x000fe200000116ed */
[-C--:B------:R-:W-:Y:S01]  /*4a30*/  FFMA.FTZ R20, R249, -R202.reuse, R20 ;  /* 0x800000caf9147223 */ /* 0x080fe20000010014 */
[----:B------:R-:W-:Y:S01]  /*4a40*/  F2FP.RELU.F16.F32.PACK_AB R7, R224, R223 ;  /* 0x000000dfe007723e */ /* 0x000fe200000008ff */
[-C--:B------:R-:W-:Y:S01]  /*4a50*/  FFMA.FTZ R24, R244, -R202.reuse, R24 ;  /* 0x800000caf4187223 */ /* 0x080fe20000010018 */
[----:B------:R-:W-:Y:S01]  /*4a60*/  @!P1 FADD.FTZ R226, -R226, -RZ ;  /* 0x800000ffe2e29221 */ /* 0x000fe20000010100 */
[-C--:B------:R-:W-:Y:S01]  /*4a70*/  @P2 ISETP.GE.AND P1, PT, R197, R209.reuse, PT ;  /* 0x000000d1c500220c */ /* 0x080fe20003f26270 */
[-C--:B------:R-:W-:Y:S01]  /*4a80*/  FFMA.FTZ R27, R107, -R202.reuse, R27 ;  /* 0x800000ca6b1b7223 */ /* 0x080fe2000001001b */
[-C--:B------:R-:W-:Y:S01]  /*4a90*/  FFMA.FTZ R21, R246, -R202.reuse, R21 ;  /* 0x800000caf6157223 */ /* 0x080fe20000010015 */
[-C--:B------:R-:W-:Y:S01]  /*4aa0*/  FFMA.FTZ R23, R9, -R202.reuse, R23 ;  /* 0x800000ca09177223 */ /* 0x080fe20000010017 */
[----:B------:R-:W-:Y:S01]  /*4ab0*/  @P2 FSEL R20, R20, -INF , !P1 ;  /* 0xff80000014142808 */ /* 0x000fe20004800000 */
[-C--:B------:R-:W-:Y:S01]  /*4ac0*/  FFMA.FTZ R25, R4, -R202.reuse, R25 ;  /* 0x800000ca04197223 */ /* 0x080fe20000010019 */
[----:B------:R-:W-:Y:S01]  /*4ad0*/  @P2 FSEL R22, R22, -INF , !P1 ;  /* 0xff80000016162808 */ /* 0x000fe20004800000 */
[----:B------:R-:W-:Y:S01]  /*4ae0*/  @!P4 FADD.FTZ R228, -R228, -RZ ;  /* 0x800000ffe4e4c221 */ /* 0x000fe20000010100 */
[----:B------:R-:W-:Y:S01]  /*4af0*/  @P2 FSEL R24, R24, -INF , !P1 ;  /* 0xff80000018182808 */ /* 0x000fe20004800000 */
[----:B------:R-:W4:Y:S01]  /*4b00*/  MUFU.EX2 R234, R19 ;  /* 0x0000001300ea7308 */ /* 0x000f220000000800 */
[----:B------:R-:W-:Y:S01]  /*4b10*/  @P2 FSEL R26, R26, -INF , !P1 ;  /* 0xff8000001a1a2808 */ /* 0x000fe20004800000 */
[----:B-1----:R-:W-:Y:S01]  /*4b20*/  @!P5 FADD.FTZ R229, -R229, -RZ ;  /* 0x800000ffe5e5d221 */ /* 0x002fe20000010100 */
[-C--:B------:R-:W-:Y:S01]  /*4b30*/  @P2 ISETP.GE.AND P1, PT, R198, R209.reuse, PT ;  /* 0x000000d1c600220c */ /* 0x080fe20003f26270 */
[----:B------:R-:W-:Y:S01]  /*4b40*/  FFMA.FTZ R20, R20, UR15, -R248 ;  /* 0x0000000f14147c23 */ /* 0x000fe200080108f8 */
[-C--:B------:R-:W-:Y:S01]  /*4b50*/  FFMA.FTZ R32, R115, -R202.reuse, R32 ;  /* 0x800000ca73207223 */ /* 0x080fe20000010020 */
[-C--:B------:R-:W-:Y:S01]  /*4b60*/  FFMA.FTZ R28, R243, -R202.reuse, R28 ;  /* 0x800000caf31c7223 */ /* 0x080fe2000001001c */
[----:B------:R-:W-:Y:S01]  /*4b70*/  @P2 FSEL R21, R21, -INF , !P1 ;  /* 0xff80000015152808 */ /* 0x000fe20004800000 */
[-C--:B------:R-:W-:Y:S01]  /*4b80*/  FFMA.FTZ R30, R244, -R202.reuse, R30 ;  /* 0x800000caf41e7223 */ /* 0x080fe2000001001e */
[----:B------:R-:W-:Y:S01]  /*4b90*/  @P2 FSEL R23, R23, -INF , !P1 ;  /* 0xff80000017172808 */ /* 0x000fe20004800000 */
[-C--:B------:R-:W-:Y:S01]  /*4ba0*/  FFMA.FTZ R34, R249, -R202.reuse, R34 ;  /* 0x800000caf9227223 */ /* 0x080fe20000010022 */
[----:B------:R-:W-:Y:S01]  /*4bb0*/  @P2 FSEL R25, R25, -INF , !P1 ;  /* 0xff80000019192808 */ /* 0x000fe20004800000 */
[----:B------:R-:W-:Y:S01]  /*4bc0*/  FFMA.FTZ R21, R21, UR15, -R248 ;  /* 0x0000000f15157c23 */ /* 0x000fe200080108f8 */
[----:B------:R-:W-:Y:S01]  /*4bd0*/  @P2 FSEL R27, R27, -INF , !P1 ;  /* 0xff8000001b1b2808 */ /* 0x000fe20004800000 */
[-C--:B------:R-:W-:Y:S01]  /*4be0*/  FFMA.FTZ R31, R4, -R202.reuse, R31 ;  /* 0x800000ca041f7223 */ /* 0x080fe2000001001f */
[----:B------:R-:W-:Y:S01]  /*4bf0*/  ISETP.LE.U32.AND P1, PT, R5, UR16, PT ;  /* 0x0000001005007c0c */ /* 0x000fe2000bf23070 */
[-C--:B------:R-:W-:Y:S01]  /*4c00*/  FFMA.FTZ R33, R114, -R202.reuse, R33 ;  /* 0x800000ca72217223 */ /* 0x080fe20000010021 */
[----:B------:R-:W-:Y:S01]  /*4c10*/  LOP3.LUT R5, R235, 0xff, RZ, 0xc0, !PT ;  /* 0x000000ffeb057812 */ /* 0x000fe200078ec0ff */
[----:B----4-:R-:W-:Y:S01]  /*4c20*/  @!P6 FADD.FTZ R234, -R234, -RZ ;  /* 0x800000ffeaeae221 */ /* 0x010fe20000010100 */
[----:B------:R-:W1:Y:S01]  /*4c30*/  MUFU.EX2 R235, R20 ;  /* 0x0000001400eb7308 */ /* 0x000e620000000800 */
[-C--:B------:R-:W-:Y:S01]  /*4c40*/  @P2 ISETP.GE.AND P6, PT, R199, R209.reuse, PT ;  /* 0x000000d1c700220c */ /* 0x080fe20003fc6270 */
[-C--:B------:R-:W-:Y:S01]  /*4c50*/  FFMA.FTZ R29, R240, -R202.reuse, R29 ;  /* 0x800000caf01d7223 */ /* 0x080fe2000001001d */
[----:B------:R-:W-:Y:S01]  /*4c60*/  ISETP.LE.U32.AND P4, PT, R5, UR16, PT ;  /* 0x0000001005007c0c */ /* 0x000fe2000bf83070 */
[----:B------:R-:W-:Y:S01]  /*4c70*/  FFMA.FTZ R35, R246, -R202, R35 ;  /* 0x800000caf6237223 */ /* 0x000fe20000010023 */
[----:B------:R-:W-:Y:S01]  /*4c80*/  SHF.R.U32.HI R5, RZ, 0x8, R236 ;  /* 0x00000008ff057819 */ /* 0x000fe200000116ec */
[----:B------:R-:W-:Y:S01]  /*4c90*/  FFMA.FTZ R27, R27, UR15, -R104 ;  /* 0x0000000f1b1b7c23 */ /* 0x000fe20008010868 */
[----:B------:R-:W-:Y:S03]  /*4ca0*/  LOP3.LUT R4, R247, 0xffff, RZ, 0xc0, !PT ;  /* 0x0000fffff7047812 */ /* 0x000fe600078ec0ff */
[----:B------:R-:W-:Y:S01]  /*4cb0*/  MUFU.EX2 R236, R21 ;  /* 0x0000001500ec7308 */ /* 0x000fe20000000800 */
[----:B------:R-:W-:Y:S01]  /*4cc0*/  LOP3.LUT R5, R5, 0xffff, RZ, 0xc0, !PT ;  /* 0x0000ffff05057812 */ /* 0x000fe200078ec0ff */
[----:B------:R-:W-:Y:S01]  /*4cd0*/  @!P1 FADD.FTZ R230, -R230, -RZ ;  /* 0x800000ffe6e69221 */ /* 0x000fe20000010100 */
[----:B------:R-:W-:Y:S01]  /*4ce0*/  ISETP.LE.U32.AND P1, PT, R8, UR16, PT ;  /* 0x0000001008007c0c */ /* 0x000fe2000bf23070 */
[--C-:B------:R-:W-:Y:S01]  /*4cf0*/  FFMA.FTZ R22, R22, UR15, -R105.reuse ;  /* 0x0000000f16167c23 */ /* 0x100fe20008010869 */
[----:B------:R-:W-:Y:S01]  /*4d00*/  ISETP.LE.U32.AND P5, PT, R5, UR16, PT ;  /* 0x0000001005007c0c */ /* 0x000fe2000bfa3070 */
[----:B------:R-:W-:Y:S01]  /*4d10*/  FFMA.FTZ R23, R23, UR15, -R105 ;  /* 0x0000000f17177c23 */ /* 0x000fe20008010869 */
[----:B------:R-:W-:Y:S01]  /*4d20*/  LOP3.LUT R5, R237, 0xffff, RZ, 0xc0, !PT ;  /* 0x0000ffffed057812 */ /* 0x000fe200078ec0ff */
[----:B------:R-:W-:Y:S01]  /*4d30*/  @!P4 FADD.FTZ R233, -R233, -RZ ;  /* 0x800000ffe9e9c221 */ /* 0x000fe20000010100 */
[----:B------:R-:W-:Y:S01]  /*4d40*/  @P2 FSEL R28, R28, -INF , !P6 ;  /* 0xff8000001c1c2808 */ /* 0x000fe20007000000 */
[----:B------:R-:W4:Y:S01]  /*4d50*/  MUFU.EX2 R231, R16 ;  /* 0x0000001000e77308 */ /* 0x000f220000000800 */
[----:B------:R-:W-:Y:S01]  /*4d60*/  SHF.R.U32.HI R5, RZ, 0x8, R5 ;  /* 0x00000008ff057819 */ /* 0x000fe20000011605 */
[--C-:B------:R-:W-:Y:S01]  /*4d70*/  FFMA.FTZ R25, R25, UR15, -R167.reuse ;  /* 0x0000000f19197c23 */ /* 0x100fe200080108a7 */
[----:B------:R-:W-:Y:S01]  /*4d80*/  @P2 FSEL R30, R30, -INF , !P6 ;  /* 0xff8000001e1e2808 */ /* 0x000fe20007000000 */
[----:B------:R-:W-:Y:S01]  /*4d90*/  FFMA.FTZ R24, R24, UR15, -R167 ;  /* 0x0000000f18187c23 */ /* 0x000fe200080108a7 */
[----:B------:R-:W-:Y:S01]  /*4da0*/  LOP3.LUT R5, R5, 0xffff, RZ, 0xc0, !PT ;  /* 0x0000ffff05057812 */ /* 0x000fe200078ec0ff */
[----:B-1----:R-:W-:Y:S01]  /*4db0*/  @!P1 FADD.FTZ R235, -R235, -RZ ;  /* 0x800000ffebeb9221 */ /* 0x002fe20000010100 */
[----:B------:R-:W-:Y:S03]  /*4dc0*/  @P2 FSEL R32, R32, -INF , !P6 ;  /* 0xff80000020202808 */ /* 0x000fe60007000000 */
[----:B------:R-:W1:Y:S01]  /*4dd0*/  MUFU.EX2 R243, R27 ;  /* 0x0000001b00f37308 */ /* 0x000e620000000800 */
[----:B------:R-:W-:Y:S01]  /*4de0*/  ISETP.LE.U32.AND P4, PT, R5, UR16, PT ;  /* 0x0000001005007c0c */ /* 0x000fe2000bf83070 */
[----:B------:R-:W-:Y:S01]  /*4df0*/  @!P5 FADD.FTZ R232, -R232, -RZ ;  /* 0x800000ffe8e8d221 */ /* 0x000fe20000010100 */
[----:B------:R-:W-:Y:S01]  /*4e00*/  @P2 FSEL R34, R34, -INF , !P6 ;  /* 0xff80000022222808 */ /* 0x000fe20007000000 */
[----:B------:R-:W-:Y:S01]  /*4e10*/  FFMA.FTZ R32, R32, UR15, -R248 ;  /* 0x0000000f20207c23 */ /* 0x000fe200080108f8 */
[----:B------:R-:W-:Y:S01]  /*4e20*/  @P2 ISETP.GE.AND P6, PT, R200, R209, PT ;  /* 0x000000d1c800220c */ /* 0x000fe20003fc6270 */
[----:B------:R-:W-:Y:S01]  /*4e30*/  FFMA.FTZ R26, R26, UR15, -R104 ;  /* 0x0000000f1a1a7c23 */ /* 0x000fe20008010868 */
[----:B------:R-:W-:Y:S03]  /*4e40*/  LOP3.LUT R5, R247, 0xff, RZ, 0xc0, !PT ;  /* 0x000000fff7057812 */ /* 0x000fe600078ec0ff */
[----:B------:R-:W-:Y:S01]  /*4e50*/  MUFU.EX2 R239, R22 ;  /* 0x0000001600ef7308 */ /* 0x000fe20000000800 */
[----:B------:R-:W-:Y:S01]  /*4e60*/  SHF.R.U32.HI R4, RZ, 0x8, R4 ;  /* 0x00000008ff047819 */ /* 0x000fe20000011604 */
[----:B----4-:R-:W-:Y:S01]  /*4e70*/  @!P0 FADD.FTZ R231, -R231, -RZ ;  /* 0x800000ffe7e78221 */ /* 0x010fe20000010100 */
[----:B------:R-:W-:Y:S01]  /*4e80*/  @P2 FSEL R29, R29, -INF , !P6 ;  /* 0xff8000001d1d2808 */ /* 0x000fe20007000000 */
[----:B------:R-:W-:Y:S01]  /*4e90*/  FFMA.FTZ R34, R34, UR15, -R105 ;  /* 0x0000000f22227c23 */ /* 0x000fe20008010869 */
[----:B------:R-:W-:Y:S01]  /*4ea0*/  @P2 FSEL R31, R31, -INF , !P6 ;  /* 0xff8000001f1f2808 */ /* 0x000fe20007000000 */
[----:B------:R-:W-:Y:S01]  /*4eb0*/  @!P4 FADD.FTZ R236, -R236, -RZ ;  /* 0x800000ffececc221 */ /* 0x000fe20000010100 */
[----:B------:R-:W-:Y:S03]  /*4ec0*/  @P2 FSEL R33, R33, -INF , !P6 ;  /* 0xff80000021212808 */ /* 0x000fe60007000000 */
[----:B------:R-:W4:Y:S01]  /*4ed0*/  MUFU.EX2 R238, R23 ;  /* 0x0000001700ee7308 */ /* 0x000f220000000800 */
[----:B------:R-:W-:Y:S01]  /*4ee0*/  @P2 FSEL R35, R35, -INF , !P6 ;  /* 0xff80000023232808 */ /* 0x000fe20007000000 */
[----:B------:R-:W-:Y:S01]  /*4ef0*/  FFMA.FTZ R28, R28, UR15, -R167 ;  /* 0x0000000f1c1c7c23 */ /* 0x000fe200080108a7 */
[----:B------:R-:W-:Y:S01]  /*4f00*/  ISETP.LE.U32.AND P6, PT, R5, UR16, PT ;  /* 0x0000001005007c0c */ /* 0x000fe2000bfc3070 */
[----:B------:R-:W-:Y:S01]  /*4f10*/  FFMA.FTZ R248, R33, UR15, -R248 ;  /* 0x0000000f21f87c23 */ /* 0x000fe200080108f8 */
[----:B------:R-:W-:Y:S01]  /*4f20*/  LOP3.LUT R5, R4, 0xffff, RZ, 0xc0, !PT ;  /* 0x0000ffff04057812 */ /* 0x000fe200078ec0ff */
[----:B------:R-:W-:Y:S01]  /*4f30*/  FFMA.FTZ R105, R35, UR15, -R105 ;  /* 0x0000000f23697c23 */ /* 0x000fe20008010869 */
[--C-:B------:R-:W-:Y:S03]  /*4f40*/  SHF.R.U32.HI R4, RZ, 0x10, R247.reuse ;  /* 0x00000010ff047819 */ /* 0x100fe600000116f7 */
[----:B------:R-:W-:Y:S01]  /*4f50*/  MUFU.EX2 R249, R248 ;  /* 0x000000f800f97308 */ /* 0x000fe20000000800 */
[----:B------:R-:W-:Y:S01]  /*4f60*/  SHF.R.U32.HI R247, RZ, 0x18, R247 ;  /* 0x00000018fff77819 */ /* 0x000fe200000116f7 */
[--C-:B------:R-:W-:Y:S01]  /*4f70*/  FFMA.FTZ R30, R30, UR15, -R104.reuse ;  /* 0x0000000f1e1e7c23 */ /* 0x100fe20008010868 */
[----:B------:R-:W-:Y:S01]  /*4f80*/  SHF.R.U32.HI R237, RZ, 0x10, R237 ;  /* 0x00000010ffed7819 */ /* 0x000fe200000116ed */
[----:B------:R-:W-:Y:S01]  /*4f90*/  FFMA.FTZ R167, R29, UR15, -R167 ;  /* 0x0000000f1da77c23 */ /* 0x000fe200080108a7 */
[----:B------:R-:W-:Y:S01]  /*4fa0*/  ISETP.LE.U32.AND P1, PT, R5, UR16, PT ;  /* 0x0000001005007c0c */ /* 0x000fe2000bf23070 */
[----:B------:R-:W-:Y:S01]  /*4fb0*/  FFMA.FTZ R104, R31, UR15, -R104 ;  /* 0x0000000f1f687c23 */ /* 0x000fe20008010868 */
[----:B------:R-:W-:Y:S03]  /*4fc0*/  F2FP.RELU.F16.F32.PACK_AB R5, R168, R123 ;  /* 0x0000007ba805723e */ /* 0x000fe600000008ff */
[----:B------:R-:W-:Y:S01]  /*4fd0*/  MUFU.EX2 R248, R34 ;  /* 0x0000002200f87308 */ /* 0x000fe20000000800 */
[----:B------:R-:W-:Y:S02]  /*4fe0*/  ISETP.LE.U32.AND P4, PT, R247, UR16, PT ;  /* 0x00000010f7007c0c */ /* 0x000fe4000bf83070 */
[----:B------:R-:W-:Y:S01]  /*4ff0*/  LOP3.LUT R237, R237, 0xff, RZ, 0xc0, !PT ;  /* 0x000000ffeded7812 */ /* 0x000fe200078ec0ff */
[----:B------:R2:W-:Y:S01]  /*5000*/  STS [R181+0xe400], R5 ;  /* 0x00e40005b5007388 */ /* 0x0005e20000000800 */
[----:B------:R-:W-:Y:S02]  /*5010*/  ISETP.LE.U32.AND P0, PT, R6, UR16, PT ;  /* 0x0000001006007c0c */ /* 0x000fe4000bf03070 */
[----:B------:R-:W-:Y:S03]  /*5020*/  ISETP.LE.U32.AND P5, PT, R237, UR16, PT ;  /* 0x00000010ed007c0c */ /* 0x000fe6000bfa3070 */
[----:B------:R-:W3:Y:S01]  /*5030*/  MUFU.EX2 R240, R25 ;  /* 0x0000001900f07308 */ /* 0x000ee20000000800 */
[----:B------:R-:W-:Y:S02]  /*5040*/  F2FP.RELU.F16.F32.PACK_AB R6, R122, R121 ;  /* 0x000000797a06723e */ /* 0x000fe400000008ff */
[----:B------:R-:W-:Y:S02]  /*5050*/  LOP3.LUT R4, R4, 0xff, RZ, 0xc0, !PT ;  /* 0x000000ff04047812 */ /* 0x000fe400078ec0ff */
[----:B------:R-:W-:Y:S01]  /*5060*/  F2FP.RELU.F16.F32.PACK_AB R8, R228, R227 ;  /* 0x000000e3e408723e */ /* 0x000fe200000008ff */
[----:B------:R2:W-:Y:S01]  /*5070*/  STS [R181+0xe000], R6 ;  /* 0x00e00006b5007388 */ /* 0x0005e20000000800 */
[----:B-1----:R-:W-:Y:S01]  /*5080*/  @!P4 FADD.FTZ R243, -R243, -RZ ;  /* 0x800000fff3f3c221 */ /* 0x002fe20000010100 */
[----:B------:R-:W-:Y:S02]  /*5090*/  ISETP.LE.U32.AND P4, PT, R116, UR16, PT ;  /* 0x0000001074007c0c */ /* 0x000fe4000bf83070 */
[----:B------:R-:W1:Y:S01]  /*50a0*/  MUFU.EX2 R250, R32 ;  /* 0x0000002000fa7308 */ /* 0x000e620000000800 */
[----:B----4-:R-:W-:Y:S01]  /*50b0*/  @!P0 FADD.FTZ R238, -R238, -RZ ;  /* 0x800000ffeeee8221 */ /* 0x010fe20000010100 */
[----:B------:R-:W-:Y:S01]  /*50c0*/  ISETP.LE.U32.AND P0, PT, R242, UR16, PT ;  /* 0x00000010f2007c0c */ /* 0x000fe2000bf03070 */
[----:B------:R-:W-:Y:S01]  /*50d0*/  @!P5 FADD.FTZ R239, -R239, -RZ ;  /* 0x800000ffefefd221 */ /* 0x000fe20000010100 */
[----:B------:R-:W-:Y:S01]  /*50e0*/  ISETP.LE.U32.AND P5, PT, R4, UR16, PT ;  /* 0x0000001004007c0c */ /* 0x000fe2000bfa3070 */
[----:B------:R-:W-:Y:S01]  /*50f0*/  IMAD.U32 R116, RZ, RZ, UR6 ;  /* 0x00000006ff747e24 */ /* 0x000fe2000f8e00ff */
[----:B------:R-:W-:Y:S01]  /*5100*/  SHF.R.U32.HI R4, RZ, 0x8, R112 ;  /* 0x00000008ff047819 */ /* 0x000fe20000011670 */
[----:B---3--:R-:W-:Y:S01]  /*5110*/  @!P1 FADD.FTZ R240, -R240, -RZ ;  /* 0x800000fff0f09221 */ /* 0x008fe20000010100 */
[----:B------:R-:W-:Y:S02]  /*5120*/  ISETP.LE.U32.AND P1, PT, R245, UR16, PT ;  /* 0x00000010f5007c0c */ /* 0x000fe4000bf23070 */
[----:B------:R-:W3:Y:S01]  /*5130*/  MUFU.EX2 R237, R24 ;  /* 0x0000001800ed7308 */ /* 0x000ee20000000800 */
[----:B------:R-:W-:Y:S01]  /*5140*/  LOP3.LUT R4, R4, 0xffff, RZ, 0xc0, !PT ;  /* 0x0000ffff04047812 */ /* 0x000fe200078ec0ff */
[----:B------:R-:W-:Y:S01]  /*5150*/  @!P4 FADD.FTZ R248, -R248, -RZ ;  /* 0x800000fff8f8c221 */ /* 0x000fe20000010100 */
[----:B--2---:R-:W-:Y:S02]  /*5160*/  F2FP.RELU.F16.F32.PACK_AB R5, R232, R231 ;  /* 0x000000e7e805723e */ /* 0x004fe400000008ff */
[----:B------:R-:W-:Y:S02]  /*5170*/  ISETP.LE.U32.AND P4, PT, R4, UR16, PT ;  /* 0x0000001004007c0c */ /* 0x000fe4000bf83070 */
[----:B------:R-:W-:Y:S01]  /*5180*/  F2FP.RELU.F16.F32.PACK_AB R4, R234, R233 ;  /* 0x000000e9ea04723e */ /* 0x000fe200000008ff */
[----:B------:R2:W-:Y:S02]  /*5190*/  STS [R186+0xe000], R5 ;  /* 0x00e00005ba007388 */ /* 0x0005e40000000800 */
[----:B------:R-:W4:Y:S01]  /*51a0*/  MUFU.EX2 R244, R26 ;  /* 0x0000001a00f47308 */ /* 0x000f220000000800 */
[----:B-1----:R-:W-:Y:S01]  /*51b0*/  @!P0 FADD.FTZ R250, -R250, -RZ ;  /* 0x800000fffafa8221 */ /* 0x002fe20000010100 */
[----:B------:R-:W-:Y:S01]  /*51c0*/  ISETP.LE.U32.AND P0, PT, R113, UR16, PT ;  /* 0x0000001071007c0c */ /* 0x000fe2000bf03070 */
[----:B------:R1:W-:Y:S01]  /*51d0*/  STS [R186+0xe400], R4 ;  /* 0x00e40004ba007388 */ /* 0x0003e20000000800 */
[----:B------:R-:W-:Y:S01]  /*51e0*/  F2FP.RELU.F16.F32.PACK_AB R6, R226, R225 ;  /* 0x000000e1e206723e */ /* 0x000fe200000008ff */
[----:B------:R-:W-:Y:S01]  /*51f0*/  @!P1 FADD.FTZ R249, -R249, -RZ ;  /* 0x800000fff9f99221 */ /* 0x000fe20000010100 */
[----:B------:R-:W-:Y:S01]  /*5200*/  ISETP.LE.U32.AND P1, PT, R251, UR16, PT ;  /* 0x00000010fb007c0c */ /* 0x000fe2000bf23070 */
[----:B------:R1:W-:Y:S03]  /*5210*/  STS [R181+0xf000], R7 ;  /* 0x00f00007b5007388 */ /* 0x0003e60000000800 */
[----:B------:R-:W1:Y:S01]  /*5220*/  MUFU.EX2 R247, R105 ;  /* 0x0000006900f77308 */ /* 0x000e620000000800 */
[----:B---3--:R-:W-:Y:S01]  /*5230*/  @!P6 FADD.FTZ R237, -R237, -RZ ;  /* 0x800000ffedede221 */ /* 0x008fe20000010100 */
[----:B------:R-:W-:Y:S01]  /*5240*/  ISETP.LE.U32.AND P6, PT, R241, UR16, PT ;  /* 0x00000010f1007c0c */ /* 0x000fe2000bfc3070 */
[----:B------:R3:W-:Y:S01]  /*5250*/  STS [R181+0xf400], R6 ;  /* 0x00f40006b5007388 */ /* 0x0007e20000000800 */
[----:B------:R-:W-:Y:S03]  /*5260*/  IADD3 R113, R0, 0x4000, R116 ;  /* 0x0000400000717810 */ /* 0x000fe60007ffe074 */
[----:B------:R3:W-:Y:S03]  /*5270*/  STS [R186+0xf000], R8 ;  /* 0x00f00008ba007388 */ /* 0x0007e60000000800 */
[----:B------:R-:W3:Y:S01]  /*5280*/  MUFU.EX2 R246, R28 ;  /* 0x0000001c00f67308 */ /* 0x000ee20000000800 */
[----:B----4-:R-:W-:Y:S01]  /*5290*/  @!P5 FADD.FTZ R244, -R244, -RZ ;  /* 0x800000fff4f4d221 */ /* 0x010fe20000010100 */
[----:B------:R-:W-:Y:S01]  /*52a0*/  ISETP.LE.U32.AND P5, PT, R252, UR16, PT ;  /* 0x00000010fc007c0c */ /* 0x000fe2000bfa3070 */
[----:B------:R-:W-:Y:S01]  /*52b0*/  IMAD.IADD R112, R113, 0x1, R159 ;  /* 0x0000000171707824 */ /* 0x000fe200078e029f */
[----:B--2---:R-:W-:Y:S06]  /*52c0*/  F2FP.RELU.F16.F32.PACK_AB R5, R238, R239 ;  /* 0x000000efee05723e */ /* 0x004fec00000008ff */
[----:B------:R-:W2:Y:S01]  /*52d0*/  MUFU.EX2 R242, R30 ;  /* 0x0000001e00f27308 */ /* 0x000ea20000000800 */
[----:B-1----:R-:W-:Y:S01]  /*52e0*/  @!P6 FADD.FTZ R247, -R247, -RZ ;  /* 0x800000fff7f7e221 */ /* 0x002fe20000010100 */
[----:B------:R-:W-:Y:S02]  /*52f0*/  FSETP.GE.FTZ.AND P6, PT, R231, RZ, PT ;  /* 0x000000ffe700720b */ /* 0x000fe40003fd6000 */
[----:B------:R-:W-:Y:S02]  /*5300*/  F2FP.RELU.F16.F32.PACK_AB R4, R249, R250 ;  /* 0x000000faf904723e */ /* 0x000fe400000008ff */
[----:B------:R-:W-:Y:S04]  /*5310*/  F2FP.RELU.F16.F32.PACK_AB R7, R229, R230 ;  /* 0x000000e6e507723e */ /* 0x000fe800000008ff */
[----:B------:R-:W1:Y:S01]  /*5320*/  MUFU.EX2 R241, R104 ;  /* 0x0000006800f17308 */ /* 0x000e620000000800 */
[----:B---3--:R-:W-:Y:S01]  /*5330*/  @!P5 FADD.FTZ R246, -R246, -RZ ;  /* 0x800000fff6f6d221 */ /* 0x008fe20000010100 */
[----:B------:R-:W-:Y:S02]  /*5340*/  FSETP.GE.FTZ.AND P5, PT, R232, RZ, PT ;  /* 0x000000ffe800720b */ /* 0x000fe40003fb6000 */
[----:B------:R-:W-:Y:S01]  /*5350*/  F2FP.RELU.F16.F32.PACK_AB R6, R236, R235 ;  /* 0x000000ebec06723e */ /* 0x000fe200000008ff */
[----:B------:R3:W-:Y:S01]  /*5360*/  STS [R186+0xf400], R7 ;  /* 0x00f40007ba007388 */ /* 0x0007e20000000800 */
[----:B------:R-:W-:Y:S04]  /*5370*/  F2FP.RELU.F16.F32.PACK_AB R8, R240, R237 ;  /* 0x000000edf008723e */ /* 0x000fe800000008ff */
[----:B------:R-:W4:Y:S01]  /*5380*/  MUFU.EX2 R245, R167 ;  /* 0x000000a700f57308 */ /* 0x000f220000000800 */
[----:B------:R3:W-:Y:S01]  /*5390*/  STS [R185+0xe000], R6 ;  /* 0x00e00006b9007388 */ /* 0x0007e20000000800 */
[----:B--2---:R-:W-:Y:S01]  /*53a0*/  @!P1 FADD.FTZ R242, -R242, -RZ ;  /* 0x800000fff2f29221 */ /* 0x004fe20000010100 */
[----:B------:R-:W-:Y:S02]  /*53b0*/  FSETP.GE.FTZ.AND P1, PT, R236, RZ, PT ;  /* 0x000000ffec00720b */ /* 0x000fe40003f36000 */
[----:B------:R2:W-:Y:S04]  /*53c0*/  STS [R185+0xe400], R5 ;  /* 0x00e40005b9007388 */ /* 0x0005e80000000800 */
[----:B------:R2:W-:Y:S01]  /*53d0*/  STS [R188+0xe000], R4 ;  /* 0x00e00004bc007388 */ /* 0x0005e20000000800 */
[----:B-1----:R-:W-:Y:S01]  /*53e0*/  @!P0 FADD.FTZ R241, -R241, -RZ ;  /* 0x800000fff1f18221 */ /* 0x002fe20000010100 */
[----:B------:R-:W-:Y:S01]  /*53f0*/  FSETP.GE.FTZ.AND P0, PT, R121, RZ, PT ;  /* 0x000000ff7900720b */ /* 0x000fe20003f16000 */
[----:B----4-:R-:W-:Y:S01]  /*5400*/  @!P4 FADD.FTZ R245, -R245, -RZ ;  /* 0x800000fff5f5c221 */ /* 0x010fe20000010100 */
[----:B------:R-:W-:Y:S02]  /*5410*/  SEL R167, R189, 0xffffffc0, !P3 ;  /* 0xffffffc0bda77807 */ /* 0x000fe40005800000 */
[----:B------:R-:W-:Y:S02]  /*5420*/  FSETP.GE.FTZ.AND P4, PT, R235, RZ, PT ;  /* 0x000000ffeb00720b */ /* 0x000fe40003f96000 */
[----:B---3--:R-:W-:Y:S01]  /*5430*/  F2FP.RELU.F16.F32.PACK_AB R7, R243, R244 ;  /* 0x000000f4f307723e */ /* 0x008fe200000008ff */
[----:B------:R-:W-:Y:S01]  /*5440*/  IMAD.IADD R113, R113, 0x1, R167 ;  /* 0x0000000171717824 */ /* 0x000fe200078e02a7 */
[----:B------:R-:W-:Y:S02]  /*5450*/  F2FP.RELU.F16.F32.PACK_AB R6, R247, R248 ;  /* 0x000000f8f706723e */ /* 0x000fe400000008ff */
[----:B--2---:R-:W-:Y:S03]  /*5460*/  F2FP.RELU.F16.F32.PACK_AB R5, R245, R246 ;  /* 0x000000f6f505723e */ /* 0x004fe600000008ff */
[----:B------:R-:W-:Y:S01]  /*5470*/  STS [R188+0xe400], R6 ;  /* 0x00e40006bc007388 */ /* 0x000fe20000000800 */
[----:B------:R-:W-:Y:S03]  /*5480*/  F2FP.RELU.F16.F32.PACK_AB R4, R241, R242 ;  /* 0x000000f2f104723e */ /* 0x000fe600000008ff */
[----:B------:R-:W-:Y:S04]  /*5490*/  STS [R185+0xf000], R8 ;  /* 0x00f00008b9007388 */ /* 0x000fe80000000800 */
[----:B------:R-:W-:Y:S04]  /*54a0*/  STS [R185+0xf400], R7 ;  /* 0x00f40007b9007388 */ /* 0x000fe80000000800 */
[----:B------:R-:W-:Y:S04]  /*54b0*/  STS [R188+0xf000], R5 ;  /* 0x00f00005bc007388 */ /* 0x000fe80000000800 */
        /* <DEDUP_REMOVED lines=13> */
[-C--:B------:R-:W-:Y:S06]  /*5590*/  HMMA.16816.F32 R28, R28, R130.reuse, RZ ;  /* 0x000000821c1c723c */ /* 0x080fec00000018ff */
[----:B------:R-:W-:Y:S06]  /*55a0*/  HMMA.16816.F32 R32, R32, R130, RZ ;  /* 0x000000822020723c */ /* 0x000fec00000018ff */
[-C--:B---3--:R-:W-:Y:S06]  /*55b0*/  HMMA.16816.F32 R4, R100, R132.reuse, R4 ;  /* 0x000000846404723c */ /* 0x088fec0000001804 */
        /* <DEDUP_REMOVED lines=8> */
[----:B------:R-:W2:Y:S03]  /*5640*/  LDSM.16.M88.4 R100, [R112] ;  /* 0x000000007064783b */ /* 0x000ea60000000200 */
[-C--:B------:R-:W-:Y:S05]  /*5650*/  HMMA.16816.F32 R4, R108, R140.reuse, R4 ;  /* 0x0000008c6c04723c */ /* 0x080fea0000001804 */
[----:B------:R-:W3:Y:S01]  /*5660*/  LDSM.16.M88.4 R112, [R112+0x1000] ;  /* 0x001000007070783b */ /* 0x000ee20000000200 */
        /* <DEDUP_REMOVED lines=8> */
[C---:B---3--:R-:W-:Y:S06]  /*56f0*/  HMMA.16816.F32 R8, R112.reuse, R148, R8 ;  /* 0x000000947008723c */ /* 0x048fec0000001808 */
[-C--:B------:R-:W-:Y:S06]  /*5700*/  HMMA.16816.F32 R12, R112, R150.reuse, R12 ;  /* 0x00000096700c723c */ /* 0x080fec000000180c */
[C---:B------:R-:W-:Y:S06]  /*5710*/  HMMA.16816.F32 R16, R100.reuse, R150, R16 ;  /* 0x000000966410723c */ /* 0x040fec0000001810 */
[-C--:B------:R-:W-:Y:S05]  /*5720*/  HMMA.16816.F32 R20, R100, R152.reuse, R20 ;  /* 0x000000986414723c */ /* 0x080fea0000001814 */
[C---:B------:R-:W-:Y:S01]  /*5730*/  FADD.FTZ R4, -R117.reuse, R4 ;  /* 0x0000000475047221 */ /* 0x040fe20000010100 */
[C---:B------:R-:W-:Y:S05]  /*5740*/  HMMA.16816.F32 R24, R112.reuse, R152, R24 ;  /* 0x000000987018723c */ /* 0x040fea0000001818 */
[-C--:B------:R-:W-:Y:S01]  /*5750*/  FSEL R4, R4, R117.reuse, P0 ;  /* 0x0000007504047208 */ /* 0x080fe20000000000 */
[-C--:B------:R-:W-:Y:S03]  /*5760*/  HMMA.16816.F32 R28, R112, R154.reuse, R28 ;  /* 0x0000009a701c723c */ /* 0x080fe6000000181c */
[----:B------:R-:W-:Y:S02]  /*5770*/  FSETP.GE.FTZ.AND P0, PT, R122, RZ, PT ;  /* 0x000000ff7a00720b */ /* 0x000fe40003f16000 */
[----:B------:R-:W-:Y:S01]  /*5780*/  FADD.FTZ R5, -R117, R5 ;  /* 0x0000000575057221 */ /* 0x000fe20000010100 */
[----:B------:R-:W-:Y:S05]  /*5790*/  HMMA.16816.F32 R32, R100, R154, R32 ;  /* 0x0000009a6420723c */ /* 0x000fea0000001820 */
[-C--:B------:R-:W-:Y:S01]  /*57a0*/  FSEL R5, R5, R117.reuse, P0 ;  /* 0x0000007505057208 */ /* 0x080fe20000000000 */
[----:B------:R-:W-:Y:S01]  /*57b0*/  IMAD.SHL.U32 R112, R165, 0x2, RZ ;  /* 0x00000002a5707824 */ /* 0x000fe200078e00ff */
[----:B------:R-:W-:Y:S01]  /*57c0*/  FSETP.GE.FTZ.AND P0, PT, R249, RZ, PT ;  /* 0x000000fff900720b */ /* 0x000fe20003f16000 */
[C---:B------:R-:W-:Y:S03]  /*57d0*/  FADD.FTZ R16, -R117.reuse, R16 ;  /* 0x0000001075107221 */ /* 0x040fe60000010100 */
[----:B------:R-:W-:Y:S01]  /*57e0*/  IADD3 R112, R112, 0x4000, R116 ;  /* 0x0000400070707810 */ /* 0x000fe20007ffe074 */
[C---:B------:R-:W-:Y:S01]  /*57f0*/  FADD.FTZ R20, -R117.reuse, R20 ;  /* 0x0000001475147221 */ /* 0x040fe20000010100 */
[-C--:B------:R-:W-:Y:S01]  /*5800*/  FSEL R16, R16, R117.reuse, P6 ;  /* 0x0000007510107208 */ /* 0x080fe20003000000 */
[C---:B------:R-:W-:Y:S01]  /*5810*/  FADD.FTZ R21, -R117.reuse, R21 ;  /* 0x0000001575157221 */ /* 0x040fe20000010100 */
[----:B------:R-:W-:Y:S01]  /*5820*/  ISETP.GE.AND P6, PT, R208, 0x1, PT ;  /* 0x00000001d000780c */ /* 0x000fe20003fc6270 */
[----:B------:R-:W-:Y:S01]  /*5830*/  FADD.FTZ R17, -R117, R17 ;  /* 0x0000001175117221 */ /* 0x000fe20000010100 */
[-C--:B------:R-:W-:Y:S01]  /*5840*/  FSEL R20, R20, R117.reuse, P4 ;  /* 0x0000007514147208 */ /* 0x080fe20002000000 */
[----:B------:R-:W-:Y:S01]  /*5850*/  FMUL.FTZ R4, R121, R4 ;  /* 0x0000000479047220 */ /* 0x000fe20000410000 */
[----:B------:R-:W-:Y:S01]  /*5860*/  FSEL R21, R21, R117, P1 ;  /* 0x0000007515157208 */ /* 0x000fe20000800000 */
[----:B------:R-:W-:Y:S01]  /*5870*/  FMUL.FTZ R5, R122, R5 ;  /* 0x000000057a057220 */ /* 0x000fe20000410000 */
[----:B------:R-:W-:Y:S01]  /*5880*/  FSEL R17, R17, R117, P5 ;  /* 0x0000007511117208 */ /* 0x000fe20002800000 */
[----:B------:R-:W-:Y:S01]  /*5890*/  FMUL.FTZ R20, R235, R20 ;  /* 0x00000014eb147220 */ /* 0x000fe20000410000 */
[----:B------:R-:W-:Y:S01]  /*58a0*/  FSETP.GE.FTZ.AND P1, PT, R250, RZ, PT ;  /* 0x000000fffa00720b */ /* 0x000fe20003f36000 */
[----:B------:R-:W-:Y:S01]  /*58b0*/  FADD.FTZ R32, -R117, R32 ;  /* 0x0000002075207221 */ /* 0x000fe20000010100 */
[----:B------:R-:W-:Y:S01]  /*58c0*/  F2FP.F16.F32.PACK_AB R4, R5, R4 ;  /* 0x000000040504723e */ /* 0x000fe200000000ff */
[----:B------:R-:W-:Y:S01]  /*58d0*/  FMUL.FTZ R21, R236, R21 ;  /* 0x00000015ec157220 */ /* 0x000fe20000410000 */
[----:B------:R-:W-:Y:S01]  /*58e0*/  FMUL.FTZ R16, R231, R16 ;  /* 0x00000010e7107220 */ /* 0x000fe20000410000 */
[----:B------:R-:W-:Y:S01]  /*58f0*/  FMUL.FTZ R17, R232, R17 ;  /* 0x00000011e8117220 */ /* 0x000fe20000410000 */
[----:B------:R-:W-:Y:S01]  /*5900*/  FSEL R32, R32, R117, P1 ;  /* 0x0000007520207208 */ /* 0x000fe20000800000 */
[----:B------:R-:W-:Y:S01]  /*5910*/  @P0 FADD.FTZ R117, -R117, R33 ;  /* 0x0000002175750221 */ /* 0x000fe20000010100 */
[----:B------:R-:W-:Y:S01]  /*5920*/  FSETP.GE.FTZ.AND P1, PT, R123, RZ, PT ;  /* 0x000000ff7b00720b */ /* 0x000fe20003f36000 */
[----:B------:R-:W-:Y:S01]  /*5930*/  FADD.FTZ R6, -R120, R6 ;  /* 0x0000000678067221 */ /* 0x000fe20000010100 */
[----:B------:R-:W-:Y:S01]  /*5940*/  FSETP.GE.FTZ.AND P0, PT, R168, RZ, PT ;  /* 0x000000ffa800720b */ /* 0x000fe20003f16000 */
[----:B------:R-:W-:Y:S01]  /*5950*/  FADD.FTZ R7, -R120, R7 ;  /* 0x0000000778077221 */ /* 0x000fe20000010100 */
[----:B------:R-:W-:Y:S01]  /*5960*/  F2FP.F16.F32.PACK_AB R20, R21, R20 ;  /* 0x000000141514723e */ /* 0x000fe200000000ff */
[----:B------:R-:W-:Y:S01]  /*5970*/  FMUL.FTZ R250, R250, R32 ;  /* 0x00000020fafa7220 */ /* 0x000fe20000410000 */
[----:B------:R-:W-:Y:S01]  /*5980*/  F2FP.F16.F32.PACK_AB R16, R17, R16 ;  /* 0x000000101110723e */ /* 0x000fe200000000ff */
[----:B------:R-:W-:Y:S01]  /*5990*/  FMUL.FTZ R117, R249, R117 ;  /* 0x00000075f9757220 */ /* 0x000fe20000410000 */
[-C--:B------:R-:W-:Y:S02]  /*59a0*/  FSEL R32, R6, R120.reuse, P1 ;  /* 0x0000007806207208 */ /* 0x080fe40000800000 */
[----:B------:R-:W-:Y:S01]  /*59b0*/  FSEL R21, R7, R120, P0 ;  /* 0x0000007807157208 */ /* 0x000fe20000000000 */
        /* <DEDUP_REMOVED lines=33> */
.L_x_1242:
[C---:B------:R-:W-:Y:S01]  /*5bd0*/  FADD.FTZ R18, -R120.reuse, R18 ;  /* 0x0000001278127221 */ /* 0x040fe20000010100 */
[----:B------:R-:W-:Y:S01]  /*5be0*/  FSETP.GE.FTZ.AND P0, PT, R233, RZ, PT ;  /* 0x000000ffe900720b */ /* 0x000fe20003f16000 */
[----:B------:R1:W-:Y:S01]  /*5bf0*/  STS [R181+0xa000], R4 ;  /* 0x00a00004b5007388 */ /* 0x0003e20000000800 */
[----:B------:R-:W-:Y:S01]  /*5c00*/  FADD.FTZ R23, -R120, R23 ;  /* 0x0000001778177221 */ /* 0x000fe20000010100 */
[----:B------:R-:W-:Y:S01]  /*5c10*/  FSETP.GE.FTZ.AND P1, PT, R238, RZ, PT ;  /* 0x000000ffee00720b */ /* 0x000fe20003f36000 */
[----:B------:R-:W-:Y:S01]  /*5c20*/  FADD.FTZ R19, -R120, R19 ;  /* 0x0000001378137221 */ /* 0x000fe20000010100 */
[-C--:B------:R-:W-:Y:S01]  /*5c30*/  FSEL R18, R18, R120.reuse, P0 ;  /* 0x0000007812127208 */ /* 0x080fe20000000000 */
[C---:B------:R-:W-:Y:S01]  /*5c40*/  FADD.FTZ R22, -R120.reuse, R22 ;  /* 0x0000001678167221 */ /* 0x040fe20000010100 */
[----:B------:R-:W-:Y:S01]  /*5c50*/  FSETP.GE.FTZ.AND P0, PT, R247, RZ, PT ;  /* 0x000000fff700720b */ /* 0x000fe20003f16000 */
[----:B------:R-:W-:Y:S01]  /*5c60*/  FADD.FTZ R34, -R120, R34 ;  /* 0x0000002278227221 */ /* 0x000fe20000010100 */
[-C--:B------:R-:W-:Y:S01]  /*5c70*/  FSEL R23, R23, R120.reuse, P1 ;  /* 0x0000007817177208 */ /* 0x080fe20000800000 */
[C---:B-----5:R-:W-:Y:S01]  /*5c80*/  FADD.FTZ R12, -R119.reuse, R12 ;  /* 0x0000000c770c7221 */ /* 0x060fe20000010100 */
[----:B------:R-:W-:Y:S01]  /*5c90*/  FSETP.GE.FTZ.AND P5, PT, R234, RZ, PT ;  /* 0x000000ffea00720b */ /* 0x000fe20003fb6000 */
[----:B------:R-:W-:Y:S01]  /*5ca0*/  FADD.FTZ R9, -R119, R9 ;  /* 0x0000000977097221 */ /* 0x000fe20000010100 */
[----:B------:R-:W-:Y:S01]  /*5cb0*/  FSETP.GE.FTZ.AND P4, PT, R239, RZ, PT ;  /* 0x000000ffef00720b */ /* 0x000fe20003f96000 */
[C---:B------:R-:W-:Y:S01]  /*5cc0*/  FADD.FTZ R8, -R119.reuse, R8 ;  /* 0x0000000877087221 */ /* 0x040fe20000010100 */
[----:B------:R-:W-:Y:S01]  /*5cd0*/  FSETP.GE.FTZ.AND P1, PT, R248, RZ, PT ;  /* 0x000000fff800720b */ /* 0x000fe20003f36000 */
[----:B------:R-:W-:Y:S01]  /*5ce0*/  FADD.FTZ R24, -R119, R24 ;  /* 0x0000001877187221 */ /* 0x000fe20000010100 */
[-C--:B------:R-:W-:Y:S01]  /*5cf0*/  FSEL R19, R19, R120.reuse, P5 ;  /* 0x0000007813137208 */ /* 0x080fe20002800000 */
[C---:B------:R-:W-:Y:S01]  /*5d00*/  FADD.FTZ R25, -R119.reuse, R25 ;  /* 0x0000001977197221 */ /* 0x040fe20000010100 */
[-C--:B------:R-:W-:Y:S01]  /*5d10*/  FSEL R22, R22, R120.reuse, P4 ;  /* 0x0000007816167208 */ /* 0x080fe20002000000 */
[----:B------:R-:W-:Y:S01]  /*5d20*/  FADD.FTZ R28, -R119, R28 ;  /* 0x0000001c771c7221 */ /* 0x000fe20000010100 */
[----:B------:R-:W-:Y:S01]  /*5d30*/  FSEL R34, R34, R120, P1 ;  /* 0x0000007822227208 */ /* 0x000fe20000800000 */
[----:B------:R-:W-:Y:S01]  /*5d40*/  @P0 FADD.FTZ R120, -R120, R35 ;  /* 0x0000002378780221 */ /* 0x000fe20000010100 */
[----:B------:R-:W-:Y:S01]  /*5d50*/  FSETP.GE.FTZ.AND P0, PT, R227, RZ, PT ;  /* 0x000000ffe300720b */ /* 0x000fe20003f16000 */
[----:B------:R-:W-:Y:S01]  /*5d60*/  FADD.FTZ R10, -R118, R10 ;  /* 0x0000000a760a7221 */ /* 0x000fe20000010100 */
[----:B------:R-:W-:Y:S01]  /*5d70*/  FSETP.GE.FTZ.AND P1, PT, R224, RZ, PT ;  /* 0x000000ffe000720b */ /* 0x000fe20003f36000 */
[----:B-1----:R-:W-:Y:S01]  /*5d80*/  FADD.FTZ R4, -R119, R13 ;  /* 0x0000000d77047221 */ /* 0x002fe20000010100 */
[-C--:B------:R-:W-:Y:S01]  /*5d90*/  FSEL R12, R12, R119.reuse, P0 ;  /* 0x000000770c0c7208 */ /* 0x080fe20000000000 */
[----:B------:R-:W-:Y:S01]  /*5da0*/  FADD.FTZ R11, -R118, R11 ;  /* 0x0000000b760b7221 */ /* 0x000fe20000010100 */
[----:B------:R-:W-:Y:S01]  /*5db0*/  FSETP.GE.FTZ.AND P0, PT, R245, RZ, PT ;  /* 0x000000fff500720b */ /* 0x000fe20003f16000 */
[----:B------:R-:W-:Y:S01]  /*5dc0*/  FMUL.FTZ R32, R123, R32 ;  /* 0x000000207b207220 */ /* 0x000fe20000410000 */
[----:B------:R-:W-:Y:S01]  /*5dd0*/  FSEL R9, R9, R119, P1 ;  /* 0x0000007709097208 */ /* 0x000fe20000800000 */
[----:B------:R-:W-:Y:S01]  /*5de0*/  FMUL.FTZ R21, R168, R21 ;  /* 0x00000015a8157220 */ /* 0x000fe20000410000 */
[----:B------:R-:W-:Y:S01]  /*5df0*/  FSETP.GE.FTZ.AND P4, PT, R223, RZ, PT ;  /* 0x000000ffdf00720b */ /* 0x000fe20003f96000 */
[----:B------:R-:W-:Y:S01]  /*5e00*/  FADD.FTZ R14, -R118, R14 ;  /* 0x0000000e760e7221 */ /* 0x000fe20000010100 */
[----:B------:R-:W-:Y:S01]  /*5e10*/  FSETP.GE.FTZ.AND P1, PT, R228, RZ, PT ;  /* 0x000000ffe400720b */ /* 0x000fe20003f36000 */
        /* <DEDUP_REMOVED lines=11> */
[-C--:B------:R-:W-:Y:S01]  /*5ed0*/  FSEL R24, R24, R119.reuse, P5 ;  /* 0x0000007718187208 */ /* 0x080fe20002800000 */
[----:B------:R-:W-:Y:S01]  /*5ee0*/  FMUL.FTZ R4, R228, R4 ;  /* 0x00000004e4047220 */ /* 0x000fe20000410000 */
[-C--:B------:R-:W-:Y:S01]  /*5ef0*/  FSEL R25, R25, R119.reuse, P4 ;  /* 0x0000007719197208 */ /* 0x080fe20002000000 */
[----:B------:R-:W-:Y:S01]  /*5f00*/  FADD.FTZ R26, -R118, R26 ;  /* 0x0000001a761a7221 */ /* 0x000fe20000010100 */
[----:B------:R-:W-:Y:S01]  /*5f10*/  FSEL R28, R28, R119, P1 ;  /* 0x000000771c1c7208 */ /* 0x000fe20000800000 */
[----:B------:R-:W-:Y:S01]  /*5f20*/  @P0 FADD.FTZ R119, -R119, R29 ;  /* 0x0000001d77770221 */ /* 0x000fe20000010100 */
[----:B------:R-:W-:Y:S01]  /*5f30*/  FSETP.GE.FTZ.AND P1, PT, R225, RZ, PT ;  /* 0x000000ffe100720b */ /* 0x000fe20003f36000 */
[----:B------:R-:W-:Y:S01]  /*5f40*/  FADD.FTZ R27, -R118, R27 ;  /* 0x0000001b761b7221 */ /* 0x000fe20000010100 */
[----:B------:R-:W-:Y:S01]  /*5f50*/  FSETP.GE.FTZ.AND P0, PT, R226, RZ, PT ;  /* 0x000000ffe200720b */ /* 0x000fe20003f16000 */
[----:B------:R-:W-:Y:S01]  /*5f60*/  FMUL.FTZ R23, R238, R23 ;  /* 0x00000017ee177220 */ /* 0x000fe20000410000 */
[----:B------:R-:W-:Y:S01]  /*5f70*/  FSEL R10, R10, R118, P1 ;  /* 0x000000760a0a7208 */ /* 0x000fe20000800000 */
[----:B------:R-:W-:Y:S01]  /*5f80*/  FMUL.FTZ R22, R239, R22 ;  /* 0x00000016ef167220 */ /* 0x000fe20000410000 */
[----:B------:R-:W-:Y:S01]  /*5f90*/  FSEL R11, R11, R118, P0 ;  /* 0x000000760b0b7208 */ /* 0x000fe20000000000 */
[----:B------:R-:W-:Y:S01]  /*5fa0*/  FADD.FTZ R30, -R118, R30 ;  /* 0x0000001e761e7221 */ /* 0x000fe20000010100 */
[----:B------:R-:W-:Y:S01]  /*5fb0*/  FSETP.GE.FTZ.AND P4, PT, R230, RZ, PT ;  /* 0x000000ffe600720b */ /* 0x000fe20003f96000 */
[----:B------:R-:W-:Y:S01]  /*5fc0*/  FMUL.FTZ R10, R225, R10 ;  /* 0x0000000ae10a7220 */ /* 0x000fe20000410000 */
[----:B------:R-:W-:Y:S01]  /*5fd0*/  FSETP.GE.FTZ.AND P1, PT, R229, RZ, PT ;  /* 0x000000ffe500720b */ /* 0x000fe20003f36000 */
[----:B------:R-:W-:Y:S01]  /*5fe0*/  FMUL.FTZ R11, R226, R11 ;  /* 0x0000000be20b7220 */ /* 0x000fe20000410000 */
[----:B------:R-:W-:Y:S01]  /*5ff0*/  F2FP.F16.F32.PACK_AB R21, R21, R32 ;  /* 0x000000201515723e */ /* 0x000fe200000000ff */
[----:B------:R-:W-:Y:S01]  /*6000*/  FMUL.FTZ R34, R248, R34 ;  /* 0x00000022f8227220 */ /* 0x000fe20000410000 */
[----:B------:R-:W-:Y:S01]  /*6010*/  FSEL R14, R14, R118, P4 ;  /* 0x000000760e0e7208 */ /* 0x000fe20002000000 */
[----:B------:R-:W-:Y:S01]  /*6020*/  FMUL.FTZ R120, R247, R120 ;  /* 0x00000078f7787220 */ /* 0x000fe20000410000 */
[----:B------:R-:W-:Y:S01]  /*6030*/  FSEL R15, R15, R118, P1 ;  /* 0x000000760f0f7208 */ /* 0x000fe20000800000 */
[----:B------:R-:W-:Y:S01]  /*6040*/  STS [R181+0xa400], R21 ;  /* 0x00a40015b5007388 */ /* 0x000fe20000000800 */
[----:B------:R-:W-:Y:S01]  /*6050*/  F2FP.F16.F32.PACK_AB R18, R19, R18 ;  /* 0x000000121312723e */ /* 0x000fe200000000ff */
[----:B------:R-:W-:Y:S01]  /*6060*/  FMUL.FTZ R14, R230, R14 ;  /* 0x0000000ee60e7220 */ /* 0x000fe20000410000 */
[----:B------:R-:W-:Y:S01]  /*6070*/  FSETP.GE.FTZ.AND P0, PT, R241, RZ, PT ;  /* 0x000000fff100720b */ /* 0x000fe20003f16000 */
[----:B------:R-:W-:Y:S01]  /*6080*/  FMUL.FTZ R15, R229, R15 ;  /* 0x0000000fe50f7220 */ /* 0x000fe20000410000 */
[----:B------:R-:W-:Y:S01]  /*6090*/  F2FP.F16.F32.PACK_AB R8, R9, R8 ;  /* 0x000000080908723e */ /* 0x000fe200000000ff */
[----:B------:R-:W-:Y:S01]  /*60a0*/  STS [R186+0xa000], R16 ;  /* 0x00a00010ba007388 */ /* 0x000fe20000000800 */
[----:B------:R-:W-:Y:S01]  /*60b0*/  F2FP.F16.F32.PACK_AB R10, R11, R10 ;  /* 0x0000000a0b0a723e */ /* 0x000fe200000000ff */
[----:B------:R-:W-:Y:S01]  /*60c0*/  FMUL.FTZ R25, R240, R25 ;  /* 0x00000019f0197220 */ /* 0x000fe20000410000 */
[----:B------:R-:W-:Y:S01]  /*60d0*/  FSETP.GE.FTZ.AND P5, PT, R244, RZ, PT ;  /* 0x000000fff400720b */ /* 0x000fe20003fb6000 */
[----:B------:R-:W-:Y:S01]  /*60e0*/  STS [R186+0xa400], R18 ;  /* 0x00a40012ba007388 */ /* 0x000fe20000000800 */
[----:B------:R-:W-:Y:S01]  /*60f0*/  FSETP.GE.FTZ.AND P4, PT, R243, RZ, PT ;  /* 0x000000fff300720b */ /* 0x000fe20003f96000 */
[----:B------:R-:W-:Y:S01]  /*6100*/  FMUL.FTZ R24, R237, R24 ;  /* 0x00000018ed187220 */ /* 0x000fe20000410000 */
[----:B------:R-:W-:Y:S01]  /*6110*/  F2FP.F16.F32.PACK_AB R4, R4, R12 ;  /* 0x0000000c0404723e */ /* 0x000fe200000000ff */
[----:B------:R-:W-:Y:S01]  /*6120*/  STS [R181+0xb000], R8 ;  /* 0x00b00008b5007388 */ /* 0x000fe20000000800 */
[----:B------:R-:W-:Y:S01]  /*6130*/  F2FP.F16.F32.PACK_AB R14, R15, R14 ;  /* 0x0000000e0f0e723e */ /* 0x000fe200000000ff */
[----:B------:R-:W-:Y:S01]  /*6140*/  FMUL.FTZ R28, R246, R28 ;  /* 0x0000001cf61c7220 */ /* 0x000fe20000410000 */
[-C--:B------:R-:W-:Y:S01]  /*6150*/  FSEL R26, R26, R118.reuse, P5 ;  /* 0x000000761a1a7208 */ /* 0x080fe20002800000 */
[----:B------:R-:W-:Y:S01]  /*6160*/  STS [R181+0xb400], R10 ;  /* 0x00b4000ab5007388 */ /* 0x000fe20000000800 */
[----:B------:R-:W-:Y:S01]  /*6170*/  FSEL R27, R27, R118, P4 ;  /* 0x000000761b1b7208 */ /* 0x000fe20002000000 */
[----:B------:R-:W-:Y:S01]  /*6180*/  FMUL.FTZ R119, R245, R119 ;  /* 0x00000077f5777220 */ /* 0x000fe20000410000 */
[----:B------:R-:W-:Y:S01]  /*6190*/  FSETP.GE.FTZ.AND P1, PT, R242, RZ, PT ;  /* 0x000000fff200720b */ /* 0x000fe20003f36000 */
[----:B------:R-:W-:Y:S01]  /*61a0*/  STS [R186+0xb000], R4 ;  /* 0x00b00004ba007388 */ /* 0x000fe20000000800 */
[----:B------:R-:W-:Y:S01]  /*61b0*/  F2FP.F16.F32.PACK_AB R22, R23, R22 ;  /* 0x000000161716723e */ /* 0x000fe200000000ff */
        /* <DEDUP_REMOVED lines=11> */
[----:B------:R-:W-:Y:S01]  /*6270*/  F2FP.F16.F32.PACK_AB R24, R25, R24 ;  /* 0x000000181918723e */ /* 0x000fe200000000ff */
[C---:B---3--:R-:W-:Y:S01]  /*6280*/  VIADD R100, R112.reuse, 0x40 ;  /* 0x0000004070647836 */ /* 0x048fe20000000000 */
[----:B------:R-:W-:Y:S01]  /*6290*/  F2FP.F16.F32.PACK_AB R26, R27, R26 ;  /* 0x0000001a1b1a723e */ /* 0x000fe200000000ff */
[----:B------:R-:W-:Y:S01]  /*62a0*/  STS [R188+0xa000], R117 ;  /* 0x00a00075bc007388 */ /* 0x000fe20000000800 */
[----:B------:R-:W-:Y:S01]  /*62b0*/  F2FP.F16.F32.PACK_AB R28, R119, R28 ;  /* 0x0000001c771c723e */ /* 0x000fe200000000ff */
[----:B------:R-:W-:Y:S01]  /*62c0*/  @P3 VIADD R100, R112, 0xffffffc0 ;  /* 0xffffffc070643836 */ /* 0x000fe20000000000 */
[----:B------:R-:W-:Y:S01]  /*62d0*/  F2FP.F16.F32.PACK_AB R30, R118, R30 ;  /* 0x0000001e761e723e */ /* 0x000fe200000000ff */
[----:B------:R-:W-:Y:S01]  /*62e0*/  STS [R188+0xa400], R34 ;  /* 0x00a40022bc007388 */ /* 0x000fe20000000800 */
[----:B------:R-:W-:Y:S01]  /*62f0*/  IMAD.MOV.U32 R223, RZ, RZ, R222 ;  /* 0x000000ffffdf7224 */ /* 0x000fe200078e00de */
[----:B------:R-:W-:Y:S01]  /*6300*/  LEA R116, R176, UR6, 0x1 ;  /* 0x00000006b0747c11 */ /* 0x000fe2000f8e08ff */
[----:B------:R-:W-:Y:S01]  /*6310*/  IMAD.MOV.U32 R222, RZ, RZ, R213 ;  /* 0x000000ffffde7224 */ /* 0x000fe200078e00d5 */
        /* <DEDUP_REMOVED lines=77> */
.L_x_1243:
[----:B------:R-:W-:Y:S01]  /*67f0*/  LDSM.16.M88.4 R16, [R164] ;  /* 0x00000000a410783b */ /* 0x000fe20000000200 */
[--C-:B------:R-:W-:Y:S02]  /*6800*/  IMAD.IADD R113, R162, 0x1, R167.reuse ;  /* 0x00000001a2717824 */ /* 0x100fe400078e02a7 */
[----:B------:R-:W-:Y:S01]  /*6810*/  IMAD.IADD R115, R164, 0x1, R167 ;  /* 0x00000001a4737824 */ /* 0x000fe200078e02a7 */
[----:B------:R-:W2:Y:S01]  /*6820*/  LDSM.16.MT88.4 R8, [R112+0x2000] ;  /* 0x002000007008783b */ /* 0x000ea20000004200 */
[----:B------:R-:W-:Y:S02]  /*6830*/  IMAD.IADD R114, R167, 0x1, R2 ;  /* 0x00000001a7727824 */ /* 0x000fe400078e0202 */
[----:B------:R-:W-:Y:S01]  /*6840*/  IMAD.U32 R213, RZ, RZ, UR17 ;  /* 0x00000011ffd57e24 */ /* 0x000fe2000f8e00ff */
[----:B------:R-:W1:Y:S04]  /*6850*/  LDSM.16.MT88.4 R20, [R113] ;  /* 0x000000007114783b */ /* 0x000e680000004200 */
[----:B------:R-:W-:Y:S01]  /*6860*/  LDSM.16.M88.4 R24, [R2] ;  /* 0x000000000218783b */ /* 0x000fe20000000200 */
[----:B------:R-:W-:Y:S03]  /*6870*/  LEA R213, P0, R213, R222, 0x2 ;  /* 0x000000ded5d57211 */ /* 0x000fe600078010ff */
        /* <DEDUP_REMOVED lines=44> */
[C---:B----4-:R-:W-:Y:S06]  /*6b40*/  HMMA.16816.F32 R4, R28.reuse, R104, R4 ;  /* 0x000000681c04723c */ /* 0x050fec0000001804 */
[C---:B------:R-:W-:Y:S05]  /*6b50*/  HMMA.16816.F32 R8, R28.reuse, R106, R8 ;  /* 0x0000006a1c08723c */ /* 0x040fea0000001808 */
[----:B------:R-:W-:Y:S01]  /*6b60*/  IMAD.IADD R104, R167, 0x1, R161 ;  /* 0x00000001a7687824 */ /* 0x000fe200078e02a1 */
[C---:B-1----:R-:W-:Y:S06]  /*6b70*/  HMMA.16816.F32 R12, R28.reuse, R20, R12 ;  /* 0x000000141c0c723c */ /* 0x042fec000000180c */
[----:B------:R-:W-:Y:S01]  /*6b80*/  HMMA.16816.F32 R16, R28, R22, R16 ;  /* 0x000000161c10723c */ /* 0x000fe20000001810 */
[----:B------:R-:W-:Y:S04]  /*6b90*/  IMAD.U32 R21, RZ, RZ, UR17 ;  /* 0x00000011ff157e24 */ /* 0x000fe8000f8e00ff */
[----:B------:R-:W-:Y:S01]  /*6ba0*/  @P6 VIADD R20, R175, 0xffffffc0 ;  /* 0xffffffc0af146836 */ /* 0x000fe20000000000 */
[C---:B--2---:R-:W-:Y:S05]  /*6bb0*/  HMMA.16816.F32 R4, R32.reuse, R108, R4 ;  /* 0x0000006c2004723c */ /* 0x044fea0000001804 */
[----:B------:R-:W-:Y:S01]  /*6bc0*/  @P6 IMAD.WIDE R22, R20, 0x4, R218 ;  /* 0x0000000414166825 */ /* 0x000fe200078e02da */
[C---:B------:R-:W-:Y:S04]  /*6bd0*/  HMMA.16816.F32 R8, R32.reuse, R110, R8 ;  /* 0x0000006e2008723c */ /* 0x040fe80000001808 */
[----:B------:R-:W5:Y:S01]  /*6be0*/  @P6 LDG.E R205, desc[UR38][R22.64] ;  /* 0x0000002616cd6981 */ /* 0x000f62000c1e1900 */
[----:B------:R-:W-:Y:S01]  /*6bf0*/  IMAD.MOV.U32 R28, RZ, RZ, R213 ;  /* 0x000000ffff1c7224 */ /* 0x000fe200078e00d5 */
[C---:B---3--:R-:W-:Y:S01]  /*6c00*/  HMMA.16816.F32 R12, R32.reuse, R24, R12 ;  /* 0x00000018200c723c */ /* 0x048fe2000000180c */
[----:B------:R-:W-:Y:S01]  /*6c10*/  IMAD.U32 R20, RZ, RZ, UR24 ;  /* 0x00000018ff147e24 */ /* 0x000fe2000f8e00ff */
[----:B------:R-:W5:Y:S03]  /*6c20*/  @P6 LDG.E R206, desc[UR38][R22.64+0x20] ;  /* 0x0000202616ce6981 */ /* 0x000f66000c1e1900 */
[----:B------:R-:W-:Y:S01]  /*6c30*/  LEA.HI.X.SX32 R222, R21, R223, 0x2, P0 ;  /* 0x000000df15de7211 */ /* 0x000fe200000f16ff */
[----:B------:R-:W-:Y:S01]  /*6c40*/  HMMA.16816.F32 R16, R32, R26, R16 ;  /* 0x0000001a2010723c */ /* 0x000fe20000001810 */
[----:B------:R-:W5:Y:S01]  /*6c50*/  @P6 LDG.E R203, desc[UR38][R22.64+0x80] ;  /* 0x0000802616cb6981 */ /* 0x000f62000c1e1900 */
[----:B------:R-:W-:Y:S03]  /*6c60*/  IMAD.U32 R24, RZ, RZ, UR24 ;  /* 0x00000018ff187e24 */ /* 0x000fe6000f8e00ff */
[----:B------:R1:W5:Y:S01]  /*6c70*/  @P6 LDG.E R204, desc[UR38][R22.64+0xa0] ;  /* 0x0000a02616cc6981 */ /* 0x000362000c1e1900 */
[----:B------:R-:W-:Y:S01]  /*6c80*/  IMAD.MOV.U32 R29, RZ, RZ, R222 ;  /* 0x000000ffff1d7224 */ /* 0x000fe200078e00de */
[-C--:B------:R-:W-:Y:S01]  /*6c90*/  LEA R30, P4, R20, R28.reuse, 0x2 ;  /* 0x0000001c141e7211 */ /* 0x080fe200078810ff */
[----:B------:R-:W-:Y:S01]  /*6ca0*/  IMAD.U32 R21, RZ, RZ, UR23 ;  /* 0x00000017ff157e24 */ /* 0x000fe2000f8e00ff */
[----:B------:R-:W-:Y:S02]  /*6cb0*/  LDSM.16.MT88.4 R32, [R163+0xc800] ;  /* 0x00c80000a320783b */ /* 0x000fe40000004200 */
[-C--:B------:R-:W-:Y:S01]  /*6cc0*/  LEA.HI.X.SX32 R31, R24, R29.reuse, 0x2, P4 ;  /* 0x0000001d181f7211 */ /* 0x080fe200020f16ff */
[----:B------:R-:W-:Y:S01]  /*6cd0*/  IMAD.U32 R20, RZ, RZ, UR22 ;  /* 0x00000016ff147e24 */ /* 0x000fe2000f8e00ff */
[----:B------:R2:W-:Y:S04]  /*6ce0*/  REDG.E.ADD.F32.FTZ.RN.STRONG.GPU desc[UR38][R28.64], R4 ;  /* 0x000000041c0079a6 */ /* 0x0005e8000c10f3a6 */
[----:B------:R3:W-:Y:S01]  /*6cf0*/  REDG.E.ADD.F32.FTZ.RN.STRONG.GPU desc[UR38][R30.64], R5 ;  /* 0x000000051e0079a6 */ /* 0x0007e2000c10f3a6 */
[----:B-1----:R-:W-:Y:S01]  /*6d00*/  IMAD.U32 R23, RZ, RZ, UR23 ;  /* 0x00000017ff177e24 */ /* 0x002fe2000f8e00ff */
[----:B------:R-:W-:Y:S04]  /*6d10*/  MOV R22, UR22 ;  /* 0x0000001600167c02 */ /* 0x000fe80008000f00 */
[-C--:B------:R-:W-:Y:S02]  /*6d20*/  LEA R100, P1, R23, R28.reuse, 0x2 ;  /* 0x0000001c17647211 */ /* 0x080fe400078210ff */
[-C--:B------:R-:W-:Y:S02]  /*6d30*/  LEA R22, P0, R22, R28.reuse, 0x2 ;  /* 0x0000001c16167211 */ /* 0x080fe400078010ff */
[-C--:B------:R-:W-:Y:S01]  /*6d40*/  LEA.HI.X.SX32 R101, R21, R29.reuse, 0x2, P1 ;  /* 0x0000001d15657211 */ /* 0x080fe200008f16ff */
[----:B--2---:R-:W-:Y:S01]  /*6d50*/  IMAD.U32 R4, RZ, RZ, UR21 ;  /* 0x00000015ff047e24 */ /* 0x004fe2000f8e00ff */
[-C--:B------:R-:W-:Y:S01]  /*6d60*/  LEA.HI.X.SX32 R23, R20, R29.reuse, 0x2, P0 ;  /* 0x0000001d14177211 */ /* 0x080fe200000f16ff */
[----:B------:R-:W-:Y:S01]  /*6d70*/  IMAD.U32 R21, RZ, RZ, UR21 ;  /* 0x00000015ff157e24 */ /* 0x000fe2000f8e00ff */
[----:B------:R-:W-:Y:S01]  /*6d80*/  MOV R20, UR20 ;  /* 0x0000001400147c02 */ /* 0x000fe20008000f00 */
[----:B------:R1:W-:Y:S01]  /*6d90*/  REDG.E.ADD.F32.FTZ.RN.STRONG.GPU desc[UR38][R100.64], R6 ;  /* 0x00000006640079a6 */ /* 0x0003e2000c10f3a6 */
[----:B---3--:R-:W-:Y:S02]  /*6da0*/  IMAD.U32 R5, RZ, RZ, UR18 ;  /* 0x00000012ff057e24 */ /* 0x008fe4000f8e00ff */
[-C--:B------:R-:W-:Y:S01]  /*6db0*/  LEA R20, P4, R20, R28.reuse, 0x2 ;  /* 0x0000001c14147211 */ /* 0x080fe200078810ff */
[----:B------:R2:W-:Y:S04]  /*6dc0*/  REDG.E.ADD.F32.FTZ.RN.STRONG.GPU desc[UR38][R22.64], R7 ;  /* 0x00000007160079a6 */ /* 0x0005e8000c10f3a6 */
[----:B------:R-:W-:Y:S01]  /*6dd0*/  LDSM.16.MT88.4 R100, [R163+0xd000] ;  /* 0x00d00000a364783b */ /* 0x000fe20000004200 */
[----:B-1----:R-:W-:Y:S01]  /*6de0*/  IMAD.U32 R6, RZ, RZ, UR19 ;  /* 0x00000013ff067e24 */ /* 0x002fe2000f8e00ff */
[-C--:B--2---:R-:W-:Y:S01]  /*6df0*/  LEA R22, P0, R4, R28.reuse, 0x2 ;  /* 0x0000001c04167211 */ /* 0x084fe200078010ff */
[----:B------:R-:W-:Y:S03]  /*6e00*/  IMAD.U32 R7, RZ, RZ, UR20 ;  /* 0x00000014ff077e24 */ /* 0x000fe6000f8e00ff */
[-C--:B------:R-:W-:Y:S01]  /*6e10*/  LEA R24, P1, R6, R28.reuse, 0x2 ;  /* 0x0000001c06187211 */ /* 0x080fe200078210ff */
[----:B------:R-:W-:Y:S01]  /*6e20*/  IMAD.U32 R4, RZ, RZ, UR19 ;  /* 0x00000013ff047e24 */ /* 0x000fe2000f8e00ff */
[-C--:B------:R-:W-:Y:S01]  /*6e30*/  LEA.HI.X.SX32 R23, R21, R29.reuse, 0x2, P0 ;  /* 0x0000001d15177211 */ /* 0x080fe200000f16ff */
[----:B------:R-:W-:Y:S01]  /*6e40*/  IMAD.U32 R6, RZ, RZ, UR18 ;  /* 0x00000012ff067e24 */ /* 0x000fe2000f8e00ff */
[-C--:B------:R-:W-:Y:S01]  /*6e50*/  LEA.HI.X.SX32 R21, R7, R29.reuse, 0x2, P4 ;  /* 0x0000001d07157211 */ /* 0x080fe200020f16ff */
[----:B------:R-:W-:Y:S01]  /*6e60*/  IMAD.U32 R7, RZ, RZ, UR9 ;  /* 0x00000009ff077e24 */ /* 0x000fe2000f8e00ff */
[-C--:B------:R-:W-:Y:S01]  /*6e70*/  LEA.HI.X.SX32 R25, R4, R29.reuse, 0x2, P1 ;  /* 0x0000001d04197211 */ /* 0x080fe200008f16ff */
[----:B------:R1:W-:Y:S01]  /*6e80*/  REDG.E.ADD.F32.FTZ.RN.STRONG.GPU desc[UR38][R22.64], R8 ;  /* 0x00000008160079a6 */ /* 0x0003e2000c10f3a6 */
[-C--:B------:R-:W-:Y:S01]  /*6e90*/  LEA R26, P0, R5, R28.reuse, 0x2 ;  /* 0x0000001c051a7211 */ /* 0x080fe200078010ff */
[----:B------:R-:W-:Y:S01]  /*6ea0*/  IMAD.U32 R5, RZ, RZ, UR8 ;  /* 0x00000008ff057e24 */ /* 0x000fe2000f8e00ff */
[----:B------:R-:W-:Y:S01]  /*6eb0*/  MOV R4, UR13 ;  /* 0x0000000d00047c02 */ /* 0x000fe20008000f00 */
[----:B------:R2:W-:Y:S01]  /*6ec0*/  REDG.E.ADD.F32.FTZ.RN.STRONG.GPU desc[UR38][R20.64], R9 ;  /* 0x00000009140079a6 */ /* 0x0005e2000c10f3a6 */
[-C--:B------:R-:W-:Y:S02]  /*6ed0*/  LEA.HI.X.SX32 R27, R6, R29.reuse, 0x2, P0 ;  /* 0x0000001d061b7211 */ /* 0x080fe400000f16ff */
[----:B------:R-:W-:Y:S01]  /*6ee0*/  MOV R6, UR8 ;  /* 0x0000000800067c02 */ /* 0x000fe20008000f00 */
[----:B------:R3:W-:Y:S04]  /*6ef0*/  REDG.E.ADD.F32.FTZ.RN.STRONG.GPU desc[UR38][R24.64], R10 ;  /* 0x0000000a180079a6 */ /* 0x0007e8000c10f3a6 */
[----:B------:R4:W-:Y:S04]  /*6f00*/  REDG.E.ADD.F32.FTZ.RN.STRONG.GPU desc[UR38][R26.64], R11 ;  /* 0x0000000b1a0079a6 */ /* 0x0009e8000c10f3a6 */
[----:B------:R-:W-:Y:S04]  /*6f10*/  REDG.E.ADD.F32.FTZ.RN.STRONG.GPU desc[UR38][R28.64+0x80], R12 ;  /* 0x0000800c1c0079a6 */ /* 0x000fe8000c10f3a6 */
[----:B------:R-:W-:Y:S01]  /*6f20*/  REDG.E.ADD.F32.FTZ.RN.STRONG.GPU desc[UR38][R30.64+0x80], R13 ;  /* 0x0000800d1e0079a6 */ /* 0x000fe2000c10f3a6 */
        /* <DEDUP_REMOVED lines=10> */
[----:B----4-:R-:W-:Y:S01]  /*6fd0*/  IMAD.U32 R11, RZ, RZ, UR11 ;  /* 0x0000000bff0b7e24 */ /* 0x010fe2000f8e00ff */
[-C--:B------:R-:W-:Y:S01]  /*6fe0*/  LEA.HI.X.SX32 R23, R21, R29.reuse, 0x2, P0 ;  /* 0x0000001d15177211 */ /* 0x080fe200000f16ff */
[----:B------:R-:W-:Y:S01]  /*6ff0*/  IMAD.U32 R9, RZ, RZ, UR10 ;  /* 0x0000000aff097e24 */ /* 0x000fe2000f8e00ff */
[-C--:B------:R-:W-:Y:S01]  /*7000*/  LEA R10, P4, R10, R28.reuse, 0x2 ;  /* 0x0000001c0a0a7211 */ /* 0x080fe200078810ff */
[----:B------:R-:W-:Y:S01]  /*7010*/  REDG.E.ADD.F32.FTZ.RN.STRONG.GPU desc[UR38][R24.64], R14 ;  /* 0x0000000e180079a6 */ /* 0x000fe2000c10f3a6 */
[-C--:B------:R-:W-:Y:S02]  /*7020*/  LEA.HI.X.SX32 R21, R11, R29.reuse, 0x2, P5 ;  /* 0x0000001d0b157211 */ /* 0x080fe400028f16ff */
[-C--:B------:R-:W-:Y:S01]  /*7030*/  LEA R8, P1, R8, R28.reuse, 0x2 ;  /* 0x0000001c08087211 */ /* 0x080fe200078210ff */
[----:B------:R-:W-:Y:S01]  /*7040*/  REDG.E.ADD.F32.FTZ.RN.STRONG.GPU desc[UR38][R22.64], R15 ;  /* 0x0000000f160079a6 */ /* 0x000fe2000c10f3a6 */
[-C--:B------:R-:W-:Y:S02]  /*7050*/  LEA.HI.X.SX32 R11, R9, R29.reuse, 0x2, P4 ;  /* 0x0000001d090b7211 */ /* 0x080fe400020f16ff */
[----:B------:R-:W-:Y:S01]  /*7060*/  LEA R6, P0, R6, R28, 0x2 ;  /* 0x0000001c06067211 */ /* 0x000fe200078010ff */
[----:B------:R-:W-:Y:S01]  /*7070*/  REDG.E.ADD.F32.FTZ.RN.STRONG.GPU desc[UR38][R20.64], R16 ;  /* 0x00000010140079a6 */ /* 0x000fe2000c10f3a6 */
[-C--:B------:R-:W-:Y:S02]  /*7080*/  LEA.HI.X.SX32 R9, R7, R29.reuse, 0x2, P1 ;  /* 0x0000001d07097211 */ /* 0x080fe400008f16ff */
[----:B------:R-:W-:Y:S01]  /*7090*/  LEA.HI.X.SX32 R7, R5, R29, 0x2, P0 ;  /* 0x0000001d05077211 */ /* 0x000fe200000f16ff */
[----:B------:R-:W-:Y:S01]  /*70a0*/  REDG.E.ADD.F32.FTZ.RN.STRONG.GPU desc[UR38][R10.64], R17 ;  /* 0x000000110a0079a6 */ /* 0x000fe2000c10f3a6 */
[----:B------:R-:W-:Y:S02]  /*70b0*/  ISETP.GT.AND P5, PT, R208, RZ, PT ;  /* 0x000000ffd000720c */ /* 0x000fe40003fa4270 */
[----:B------:R-:W-:Y:S01]  /*70c0*/  @P6 IADD3 R193, P1, R193, -0x100, RZ ;  /* 0xffffff00c1c16810 */ /* 0x000fe20007f3e0ff */
[----:B------:R-:W-:Y:S03]  /*70d0*/  REDG.E.ADD.F32.FTZ.RN.STRONG.GPU desc[UR38][R8.64], R18 ;  /* 0x00000012080079a6 */ /* 0x000fe6000c10f3a6 */
[----:B------:R-:W-:Y:S01]  /*70e0*/  @P6 IADD3.X R192, R192, -0x1, RZ, P1, !PT ;  /* 0xffffffffc0c06810 */ /* 0x000fe20000ffe4ff */
[----:B------:R-:W-:Y:S04]  /*70f0*/  REDG.E.ADD.F32.FTZ.RN.STRONG.GPU desc[UR38][R6.64], R19 ;  /* 0x00000013060079a6 */ /* 0x000fe8000c10f3a6 */
[----:B------:R-:W-:Y:S04]  /*7100*/  LDSM.16.MT88.4 R4, [R163+0xa000] ;  /* 0x00a00000a304783b */ /* 0x000fe80000004200 */
[----:B------:R-:W1:Y:S04]  /*7110*/  LDSM.16.MT88.4 R8, [R161] ;  /* 0x00000000a108783b */ /* 0x000e680000004200 */
[----:B------:R-:W2:Y:S04]  /*7120*/  LDSM.16.MT88.4 R20, [R163+0xc000] ;  /* 0x00c00000a314783b */ /* 0x000ea80000004200 */
[----:B------:R-:W3:Y:S04]  /*7130*/  LDSM.16.MT88.4 R24, [R104] ;  /* 0x000000006818783b */ /* 0x000ee80000004200 */
[----:B------:R-:W-:Y:S04]  /*7140*/  LDSM.16.MT88.4 R28, [R163+0xa800] ;  /* 0x00a80000a31c783b */ /* 0x000fe80000004200 */
        /* <DEDUP_REMOVED lines=34> */
[----:B------:R-:W-:Y:S02]  /*7370*/  ISETP.NE.U32.AND P0, PT, R4, 0x1, PT ;  /* 0x000000010400780c */ /* 0x000fe40003f05070 */
[-C--:B---3--:R-:W-:Y:S05]  /*7380*/  HMMA.16816.F32 R68, R12, R24.reuse, R68 ;  /* 0x000000180c44723c */ /* 0x088fea0000001844 */
[----:B------:R-:W-:Y:S01]  /*7390*/  VIADD R6, R161, 0xffffe000 ;  /* 0xffffe000a1067836 */ /* 0x000fe20000000000 */
[C---:B----4-:R-:W-:Y:S05]  /*73a0*/  HMMA.16816.F32 R72, R32.reuse, R24, R72 ;  /* 0x000000182048723c */ /* 0x050fea0000001848 */
[----:B------:R-:W-:Y:S01]  /*73b0*/  @P6 IADD3 R5, P4, R218, -0x100, RZ ;  /* 0xffffff00da056810 */ /* 0x000fe20007f9e0ff */
[-C--:B------:R-:W-:Y:S05]  /*73c0*/  HMMA.16816.F32 R76, R32, R26.reuse, R76 ;  /* 0x0000001a204c723c */ /* 0x080fea000000184c */
[----:B------:R-:W-:Y:S01]  /*73d0*/  @P6 IADD3.X R4, R219, -0x1, RZ, P4, !PT ;  /* 0xffffffffdb046810 */ /* 0x000fe200027fe4ff */
[C---:B------:R-:W-:Y:S05]  /*73e0*/  HMMA.16816.F32 R80, R12.reuse, R26, R80 ;  /* 0x0000001a0c50723c */ /* 0x040fea0000001850 */
[----:B------:R-:W-:Y:S01]  /*73f0*/  @P0 VIADD R6, R161, 0x2000 ;  /* 0x00002000a1060836 */ /* 0x000fe20000000000 */
[-C--:B------:R-:W-:Y:S05]  /*7400*/  HMMA.16816.F32 R84, R12, R16.reuse, R84 ;  /* 0x000000100c54723c */ /* 0x080fea0000001854 */
[----:B------:R-:W-:Y:S01]  /*7410*/  IADD3 R208, R208, -0x1, RZ ;  /* 0xffffffffd0d07810 */ /* 0x000fe20007ffe0ff */
[C---:B------:R-:W-:Y:S05]  /*7420*/  HMMA.16816.F32 R88, R32.reuse, R16, R88 ;  /* 0x000000102058723c */ /* 0x040fea0000001858 */
[----:B------:R-:W-:Y:S01]  /*7430*/  IMAD.MOV.U32 R161, RZ, RZ, R6 ;  /* 0x000000ffffa17224 */ /* 0x000fe200078e0006 */
[-C--:B------:R-:W-:Y:S05]  /*7440*/  HMMA.16816.F32 R92, R32, R18.reuse, R92 ;  /* 0x00000012205c723c */ /* 0x080fea000000185c */
[----:B------:R-:W-:Y:S01]  /*7450*/  @P6 IMAD.MOV.U32 R218, RZ, RZ, R5 ;  /* 0x000000ffffda6224 */ /* 0x000fe200078e0005 */
[----:B------:R-:W-:Y:S05]  /*7460*/  HMMA.16816.F32 R96, R12, R18, R96 ;  /* 0x000000120c60723c */ /* 0x000fea0000001860 */
[----:B------:R-:W-:Y:S01]  /*7470*/  @P6 IMAD.MOV.U32 R219, RZ, RZ, R4 ;  /* 0x000000ffffdb6224 */ /* 0x000fe200078e0004 */
[----:B------:R-:W-:Y:S07]  /*7480*/  @!UPT UIADD3 URZ, URZ, URZ, URZ ;  /* 0x0000003f3f3ff290 */ /* 0x000fee000fffe03f */
        /* <DEDUP_REMOVED lines=130> */
[----:B---3--:R-:W-:Y:S01]  /*7cb0*/  @P0 IMAD R0, R211, R5, RZ ;  /* 0x00000005d3000224 */ /* 0x008fe200078e02ff */
[----:B------:R-:W-:Y:S01]  /*7cc0*/  @P0 IADD3 R24, R9, R24, RZ ;  /* 0x0000001809180210 */ /* 0x000fe20007ffe0ff */
[----:B------:R-:W-:Y:S01]  /*7cd0*/  @P0 IMAD.WIDE.U32 R30, R211, R4, RZ ;  /* 0x00000004d31e0225 */ /* 0x000fe200078e00ff */
[----:B------:R1:W-:Y:S01]  /*7ce0*/  STS [R180+0x6400], R42 ;  /* 0x0064002ab4007388 */ /* 0x0003e20000000800 */
[----:B------:R-:W-:-:S03]  /*7cf0*/  @P0 MOV R25, R8 ;  /* 0x0000000800190202 */ /* 0x000fc60000000f00 */
        /* <DEDUP_REMOVED lines=25> */
.L_x_1245:
        /* <DEDUP_REMOVED lines=13> */
.L_x_1246:
        /* <DEDUP_REMOVED lines=11> */
[----:B------:R-:W-:Y:S01]  /*8010*/  ULDC.64 UR8, c[0x0][0x468] ;  /* 0x00011a0000087ab9 */ /* 0x000fe20000000a00 */
[----:B------:R-:W-:Y:S01]  /*8020*/  IADD3 R25, R171, 0x40, RZ ;  /* 0x00000040ab197810 */ /* 0x000fe20007ffe0ff */
[----:B------:R-:W-:Y:S01]  /*8030*/  IMAD R26, R2, R7, R26 ;  /* 0x00000007021a7224 */ /* 0x000fe200078e021a */
[----:B------:R-:W-:-:S02]  /*8040*/  SHF.R.S32.HI R28, RZ, 0x1f, R178 ;  /* 0x0000001fff1c7819 */ /* 0x000fc400000114b2 */
[----:B------:R-:W-:Y:S02]  /*8050*/  ISETP.GE.OR P2, PT, R25, R209, P4 ;  /* 0x000000d11900720c */ /* 0x000fe40002746670 */
[----:B------:R-:W-:Y:S01]  /*8060*/  IADD3.X R37, R24, R29, R26, P0, !PT ;  /* 0x0000001d18257210 */ /* 0x000fe200007fe41a */
[C---:B------:R-:W-:Y:S01]  /*8070*/  VIADD R26, R171.reuse, 0x20 ;  /* 0x00000020ab1a7836 */ /* 0x040fe20000000000 */
[----:B------:R-:W-:Y:S01]  /*8080*/  SHF.R.S32.HI R29, RZ, 0x1f, R171 ;  /* 0x0000001fff1d7819 */ /* 0x000fe200000114ab */
[C---:B------:R-:W-:Y:S01]  /*8090*/  VIADD R24, R171.reuse, 0x60 ;  /* 0x00000060ab187836 */ /* 0x040fe20000000000 */
[----:B------:R1:W2:Y:S02]  /*80a0*/  LDS.128 R20, [R116+0x7000] ;  /* 0x0070000074147984 */ /* 0x0002a40000000c00 */
[-C--:B------:R-:W-:Y:S01]  /*80b0*/  ISETP.GE.OR P3, PT, R26, R209.reuse, P4 ;  /* 0x000000d11a00720c */ /* 0x080fe20002766670 */
[----:B------:R-:W-:Y:S01]  /*80c0*/  IMAD R32, R28, UR8, RZ ;  /* 0x000000081c207c24 */ /* 0x000fe2000f8e02ff */
[-C--:B------:R-:W-:Y:S01]  /*80d0*/  ISETP.GE.OR P1, PT, R24, R209.reuse, P4 ;  /* 0x000000d11800720c */ /* 0x080fe20002726670 */
[----:B------:R1:W3:Y:S01]  /*80e0*/  LDS.128 R16, [R116+0xb000] ;  /* 0x00b0000074107984 */ /* 0x0002e20000000c00 */
[----:B------:R-:W-:Y:S01]  /*80f0*/  ISETP.GE.OR P4, PT, R171, R209, P4 ;  /* 0x000000d1ab00720c */ /* 0x000fe20002786670 */
[----:B------:R-:W-:-:S02]  /*8100*/  IMAD R32, R178, UR9, R32 ;  /* 0x00000009b2207c24 */ /* 0x000fc4000f8e0220 */
[----:B------:R1:W4:Y:S01]  /*8110*/  LDS.128 R12, [R116+0xc000] ;  /* 0x00c00000740c7984 */ /* 0x0003220000000c00 */
[----:B------:R-:W-:-:S03]  /*8120*/  IMAD.WIDE.U32 R36, R178, UR8, R36 ;  /* 0x00000008b2247c25 */ /* 0x000fc6000f8e0024 */
[----:B------:R1:W1:Y:S02]  /*8130*/  LDS.128 R8, [R116+0xd000] ;  /* 0x00d0000074087984 */ /* 0x0002640000000c00 */
[----:B------:R-:W-:-:S04]  /*8140*/  IADD3 R32, R37, R32, RZ ;  /* 0x0000002025207210 */ /* 0x000fc80007ffe0ff */
        /* <DEDUP_REMOVED lines=12> */
.L_x_1248:
[----:B------:R-:W-:Y:S05]  /*8210*/  BSYNC B0 ;  /* 0x0000000000007941 */ /* 0x000fea0003800000 */
.L_x_1247:
        /* <DEDUP_REMOVED lines=14> */
.L_x_1250:
[----:B------:R-:W-:Y:S05]  /*8300*/  BSYNC B0 ;  /* 0x0000000000007941 */ /* 0x000fea0003800000 */
.L_x_1249:
        /* <DEDUP_REMOVED lines=15> */
.L_x_1252:
[----:B------:R-:W-:Y:S05]  /*8400*/  BSYNC B0 ;  /* 0x0000000000007941 */ /* 0x000fea0003800000 */
.L_x_1251:
        /* <DEDUP_REMOVED lines=15> */
.L_x_1254:
[----:B------:R-:W-:Y:S05]  /*8500*/  BSYNC B0 ;  /* 0x0000000000007941 */ /* 0x000fea0003800000 */
.L_x_1253:
        /* <DEDUP_REMOVED lines=23> */
.L_x_1256:
[----:B------:R-:W-:Y:S05]  /*8680*/  BSYNC B0 ;  /* 0x0000000000007941 */ /* 0x000fea0003800000 */
.L_x_1255:
[----:B------:R-:W-:Y:S04]  /*8690*/  BSSY B0, `(.L_x_1257) ;  /* 0x000000e000007945 */ /* 0x000fe80003800000 */
[----:B------:R-:W-:Y:S05]  /*86a0*/  @P3 BRA `(.L_x_1258) ;  /* 0x0000000000303947 */ /* 0x000fea0003800000 */
[----:B------:R-:W-:Y:S01]  /*86b0*/  IADD3 R6, P0, R171, 0x20, RZ ;  /* 0x00000020ab067810 */ /* 0x000fe20007f1e0ff */
[----:B--2---:R-:W-:Y:S01]  /*86c0*/  IMAD.MOV.U32 R22, RZ, RZ, R20 ;  /* 0x000000ffff167224 */ /* 0x004fe200078e0014 */
        /* <DEDUP_REMOVED lines=9> */
[----:B---3--:R2:W-:Y:S02]  /*8760*/  STG.E.128 desc[UR38][R6.64], R16 ;  /* 0x0000001006007986 */ /* 0x0085e4000c101d26 */
.L_x_1258:
[----:B------:R-:W-:Y:S05]  /*8770*/  BSYNC B0 ;  /* 0x0000000000007941 */ /* 0x000fea0003800000 */
.L_x_1257:
[----:B------:R-:W-:Y:S04]  /*8780*/  BSSY B0, `(.L_x_1259) ;  /* 0x000000e000007945 */ /* 0x000fe80003800000 */
[----:B------:R-:W-:Y:S05]  /*8790*/  @P2 BRA `(.L_x_1260) ;  /* 0x0000000000302947 */ /* 0x000fea0003800000 */
[----:B--2---:R-:W-:Y:S01]  /*87a0*/  IADD3 R6, P0, R171, 0x40, RZ ;  /* 0x00000040ab067810 */ /* 0x004fe20007f1e0ff */
[----:B---3--:R-:W-:Y:S01]  /*87b0*/  IMAD.MOV.U32 R16, RZ, RZ, R20 ;  /* 0x000000ffff107224 */ /* 0x008fe200078e0014 */
        /* <DEDUP_REMOVED lines=9> */
[----:B----4-:R2:W-:Y:S02]  /*8850*/  STG.E.128 desc[UR38][R6.64], R12 ;  /* 0x0000000c06007986 */ /* 0x0105e4000c101d26 */
.L_x_1260:
[----:B------:R-:W-:Y:S05]  /*8860*/  BSYNC B0 ;  /* 0x0000000000007941 */ /* 0x000fea0003800000 */
.L_x_1259:
[----:B------:R-:W-:Y:S05]  /*8870*/  @P1 BRA `(.L_x_1261) ;  /* 0x0000000c00201947 */ /* 0x000fea0003800000 */
[----:B------:R-:W-:Y:S01]  /*8880*/  IADD3 R2, P0, R171, 0x60, RZ ;  /* 0x00000060ab027810 */ /* 0x000fe20007f1e0ff */
[----:B--2---:R-:W-:Y:S01]  /*8890*/  IMAD.MOV.U32 R6, RZ, RZ, R20 ;  /* 0x000000ffff067224 */ /* 0x004fe200078e0014 */
        /* <DEDUP_REMOVED lines=11> */
.L_x_1217:
[----:B------:R-:W-:Y:S02]  /*8950*/  ISETP.NE.AND P0, PT, R211, -0x1, PT ;  /* 0xffffffffd300780c */ /* 0x000fe40003f05270 */
[----:B------:R-:W-:Y:S02]  /*8960*/  SHF.L.U32 R2, R177, 0x7, RZ ;  /* 0x00000007b1027819 */ /* 0x000fe400000006ff */
[----:B------:R-:W-:Y:S02]  /*8970*/  SHF.R.S32.HI R10, RZ, 0x1f, R174 ;  /* 0x0000001fff0a7819 */ /* 0x000fe400000114ae */
        /* <DEDUP_REMOVED lines=11> */
[----:B------:R-:W-:Y:S01]  /*8a30*/  @P0 IMAD.IADD R13, R15, 0x1, R13 ;  /* 0x000000010f0d0824 */ /* 0x000fe200078e020d */
        /* <DEDUP_REMOVED lines=13> */
.L_x_1262:
        /* <DEDUP_REMOVED lines=13> */
.L_x_1263:
[-C--:B------:R-:W-:Y:S01]  /*8be0*/  IMAD R9, R0, R6.reuse, RZ ;  /* 0x0000000600097224 */ /* 0x080fe200078e02ff */
[----:B------:R-:W-:Y:S01]  /*8bf0*/  ULDC UR8, c[0x0][0x2d0] ;  /* 0x0000b40000087ab9 */ /* 0x000fe20000000800 */
[----:B------:R-:W-:Y:S01]  /*8c00*/  IMAD.WIDE.U32 R16, R2, R6, R172 ;  /* 0x0000000602107225 */ /* 0x000fe200078e00ac */
[----:B------:R-:W-:Y:S01]  /*8c10*/  ISETP.GE.AND P4, PT, R172, UR8, PT ;  /* 0x00000008ac007c0c */ /* 0x000fe2000bf86270 */
[----:B------:R-:W-:Y:S01]  /*8c20*/  ULDC.64 UR8, c[0x0][0x468] ;  /* 0x00011a0000087ab9 */ /* 0x000fe20000000a00 */
[----:B------:R-:W-:Y:S01]  /*8c30*/  SHF.R.S32.HI R8, RZ, 0x1f, R178 ;  /* 0x0000001fff087819 */ /* 0x000fe200000114b2 */
[----:B------:R-:W-:Y:S01]  /*8c40*/  IMAD R9, R2, R7, R9 ;  /* 0x0000000702097224 */ /* 0x000fe200078e0209 */
[----:B------:R-:W-:Y:S01]  /*8c50*/  IADD3 R16, P0, R14, R16, RZ ;  /* 0x000000100e107210 */ /* 0x000fe20007f1e0ff */
[----:B------:R-:W-:Y:S01]  /*8c60*/  IMAD R209, R177, -0x80, R209 ;  /* 0xffffff80b1d17824 */ /* 0x000fe200078e02d1 */
[----:B------:R-:W-:Y:S01]  /*8c70*/  BSSY B0, `(.L_x_1264) ;  /* 0x0000019000007945 */ /* 0x000fe20003800000 */
[----:B------:R-:W-:Y:S01]  /*8c80*/  VIADD R10, R171, 0x40 ;  /* 0x00000040ab0a7836 */ /* 0x000fe20000000000 */
[----:B------:R-:W-:Y:S01]  /*8c90*/  IADD3.X R17, R13, R17, R9, P0, !PT ;  /* 0x000000110d117210 */ /* 0x000fe200007fe409 */
[C---:B------:R-:W-:Y:S01]  /*8ca0*/  VIADD R13, R171.reuse, 0x20 ;  /* 0x00000020ab0d7836 */ /* 0x040fe20000000000 */
[----:B------:R-:W-:Y:S01]  /*8cb0*/  IADD3 R9, R171, 0x60, RZ ;  /* 0x00000060ab097810 */ /* 0x000fe20007ffe0ff */
        /* <DEDUP_REMOVED lines=8> */
[----:B------:R-:W-:-:S10]  /*8d40*/  IMAD.IADD R14, R14, 0x1, R17 ;  /* 0x000000010e0e7824 */ /* 0x000fd400078e0211 */
        /* <DEDUP_REMOVED lines=11> */
.L_x_1265:
[----:B------:R-:W-:Y:S05]  /*8e00*/  BSYNC B0 ;  /* 0x0000000000007941 */ /* 0x000fea0003800000 */
.L_x_1264:
        /* <DEDUP_REMOVED lines=14> */
.L_x_1267:
[----:B------:R-:W-:Y:S05]  /*8ef0*/  BSYNC B0 ;  /* 0x0000000000007941 */ /* 0x000fea0003800000 */
.L_x_1266:
        /* <DEDUP_REMOVED lines=14> */
.L_x_1269:
[----:B------:R-:W-:Y:S05]  /*8fe0*/  BSYNC B0 ;  /* 0x0000000000007941 */ /* 0x000fea0003800000 */
.L_x_1268:
        /* <DEDUP_REMOVED lines=13> */
[----:B------:R4:W-:Y:S02]  /*90c0*/  STG.E.128 desc[UR38][R6.64], RZ ;  /* 0x000000ff06007986 */ /* 0x0009e4000c101d26 */
.L_x_1271:
[----:B------:R-:W-:Y:S05]  /*90d0*/  BSYNC B0 ;  /* 0x0000000000007941 */ /* 0x000fea0003800000 */
.L_x_1270:
        /* <DEDUP_REMOVED lines=22> */
.L_x_1273:
[----:B------:R-:W-:Y:S05]  /*9240*/  BSYNC B0 ;  /* 0x0000000000007941 */ /* 0x000fea0003800000 */
.L_x_1272:
        /* <DEDUP_REMOVED lines=14> */
.L_x_1275:
[----:B------:R-:W-:Y:S05]  /*9330*/  BSYNC B0 ;  /* 0x0000000000007941 */ /* 0x000fea0003800000 */
.L_x_1274:
        /* <DEDUP_REMOVED lines=14> */
.L_x_1277:
[----:B------:R-:W-:Y:S05]  /*9420*/  BSYNC B0 ;  /* 0x0000000000007941 */ /* 0x000fea0003800000 */
.L_x_1276:
        /* <DEDUP_REMOVED lines=13> */
.L_x_1261:
[----:B------:R-:W-:Y:S05]  /*9500*/  BSYNC B1 ;  /* 0x0000000000017941 */ /* 0x000fea0003800000 */
.L_x_1212:
[----:B------:R-:W3:Y:S02]  /*9510*/  LDC R0, c[0x0][0xc] ;  /* 0x00000300ff007b82 */ /* 0x000ee40000000800 */
[----:B---3--:R-:W-:-:S04]  /*9520*/  IADD3 R177, R0, R177, RZ ;  /* 0x000000b100b17210 */ /* 0x008fc80007ffe0ff */
[----:B------:R-:W-:-:S13]  /*9530*/  ISETP.GE.AND P0, PT, R177, UR7, PT ;  /* 0x00000007b1007c0c */ /* 0x000fda000bf06270 */
[----:B------:R-:W-:Y:S05]  /*9540*/  @P0 BRA `(.L_x_1278) ;  /* 0x0000000000040947 */ /* 0x000fea0003800000 */
[----:B------:R-:W-:Y:S05]  /*9550*/  BRA `(.L_x_1279) ;  /* 0xffffff7000e47947 */ /* 0x000fea000383ffff */
.L_x_1278:
[----:B------:R-:W-:Y:S05]  /*9560*/  EXIT ;  /* 0x000000000000794d */ /* 0x000fea0003800000 */
.L_x_1280:
        /* <DEDUP_REMOVED lines=9> */
.L_x_2478:


//--------------------- .text._ZN5flash44flash_bwd_dq_dk_dv_loop_seqk_parallel_kernelI23Flash_bwd_kernel_traitsILi64ELi64ELi128ELi8ELi2ELi4ELi4ELb1ELb0EN7cutlass6half_tE19Flash_kernel_traitsILi64ELi64ELi128ELi8ES3_EELb0ELb0ELb0ELb1ELb0ELb0ELb1EEEvNS_16Flash_bwd_paramsE --------------------------
	.section	.text._ZN5flash44flash_bwd_dq_dk_dv_loop_seqk_parallel_kernelI23Flash_bwd_kernel_traitsILi64ELi64ELi128ELi8ELi2ELi4ELi4ELb1ELb0EN7cutlass6half_tE19Flash_kernel_traitsILi64ELi64ELi128ELi8ES3_EELb0ELb0ELb0ELb1ELb0ELb0ELb1EEEvNS_16Flash_bwd_paramsE,"ax",@progbits
	.align	128
        .global         _ZN5flash44flash_bwd_dq_dk_dv_loop_seqk_parallel_kernelI23Flash_bwd_kernel_traitsILi64ELi64ELi128ELi8ELi2ELi4ELi4ELb1ELb0EN7cutlass6half_tE19Flash_kernel_traitsILi64ELi64ELi128ELi8ES3_EELb0ELb0ELb0ELb1ELb0ELb0ELb1EEEvNS_16Flash_bwd_paramsE
        .type           _ZN5flash44flash_bwd_dq_dk_dv_loop_seqk_parallel_kernelI23Flash_bwd_kernel_traitsILi64ELi64ELi128ELi8ELi2ELi4ELi4ELb1ELb0EN7cutlass6half_tE19Flash_kernel_traitsILi64ELi64ELi128ELi8ES3_EELb0ELb0ELb0ELb1ELb0ELb0ELb1EEEvNS_16Flash_bwd_paramsE,@function
        .size           _ZN5flash44flash_bwd_dq_dk_dv_loop_seqk_parallel_kernelI23Flash_bwd_kernel_traitsILi64ELi64ELi128ELi8ELi2ELi4ELi4ELb1ELb0EN7cutlass6half_tE19Flash_kernel_traitsILi64ELi64ELi128ELi8ES3_EELb0ELb0ELb0ELb1ELb0ELb0ELb1EEEvNS_16Flash_bwd_paramsE,(.L_x_2479 - _ZN5flash44flash_bwd_dq_dk_dv_loop_seqk_parallel_kernelI23Flash_bwd_kernel_traitsILi64ELi64ELi128ELi8ELi2ELi4ELi4ELb1ELb0EN7cutlass6half_tE19Flash_kernel_traitsILi64ELi64ELi128ELi8ES3_EELb0ELb0ELb0ELb1ELb0ELb0ELb1EEEvNS_16Flash_bwd_paramsE)
        .other          _ZN5flash44flash_bwd_dq_dk_dv_loop_seqk_parallel_kernelI23Flash_bwd_kernel_traitsILi64ELi64ELi128ELi8ELi2ELi4ELi4ELb1ELb0EN7cutlass6half_tE19Flash_kernel_traitsILi64ELi64ELi128ELi8ES3_EELb0ELb0ELb0ELb1ELb0ELb0ELb1EEEvNS_16Flash_bwd_paramsE,@"STO_CUDA_ENTRY STV_DEFAULT"
_ZN5flash44flash_bwd_dq_dk_dv_loop_seqk_parallel_kernelI23Flash_bwd_kernel_traitsILi64ELi64ELi128ELi8ELi2ELi4ELi4ELb1ELb0EN7cutlass6half_tE19Flash_kernel_traitsILi64ELi64ELi128ELi8ES3_EELb0ELb0ELb0ELb1ELb0ELb0ELb1EEEvNS_16Flash_bwd_paramsE:
.text._ZN5flash44flash_bwd_dq_dk_dv_loop_seqk_parallel_kernelI23Flash_bwd_kernel_traitsILi64ELi64ELi128ELi8ELi2ELi4ELi4ELb1ELb0EN7cutlass6half_tE19Flash_kernel_traitsILi64ELi64ELi128ELi8ES3_EELb0ELb0ELb0ELb1ELb0ELb0ELb1EEEvNS_16Flash_bwd_paramsE:
        /* <DEDUP_REMOVED lines=17> */
[----:B------:R-:W4:Y:S01]  /*0110*/  S2UR UR54, SR_CTAID.Z ;  /* 0x00000000003679c3 */ /* 0x000f220000002700 */
[----:B--2---:R-:W-:-:S04]  /*0120*/  ULEA UR4, UR4, UR5, 0x18 ;  /* 0x0000000504047291 */ /* 0x004fc8000f8ec03f */
[----:B------:R-:W-:Y:S01]  /*0130*/  UIADD3 UR7, UR4, 0x6000, URZ ;  /* 0x0000600004077890 */ /* 0x000fe2000fffe03f */
[----:B-1----:R-:W-:Y:S01]  /*0140*/  SHF.R.S32.HI R17, RZ, 0x1f, R18 ;  /* 0x0000001fff117819 */ /* 0x002fe20000011412 */
[----:B------:R-:W-:Y:S01]  /*0150*/  IMAD.SHL.U32 R244, R18, 0x2, RZ ;  /* 0x0000000212f47824 */ /* 0x000fe200078e00ff */
[----:B---3--:R-:W-:Y:S02]  /*0160*/  USHF.L.U32 UR5, UR48, 0x7, URZ ;  /* 0x0000000730057899 */ /* 0x008fe4000800063f */
[CC--:B------:R-:W-:Y:S01]  /*0170*/  LEA.HI R4, R17.reuse, R18.reuse, RZ, 0x5 ;  /* 0x0000001211047211 */ /* 0x0c0fe200078f28ff */
[----:B------:R-:W-:Y:S01]  /*0180*/  USHF.R.S32.HI UR6, URZ, 0x1f, UR48 ;  /* 0x0000001f3f067899 */ /* 0x000fe20008011430 */
[----:B------:R-:W-:Y:S02]  /*0190*/  LEA.HI R8, R17, R18, RZ, 0x4 ;  /* 0x0000001211087211 */ /* 0x000fe400078f20ff */
[--C-:B------:R-:W-:Y:S01]  /*01a0*/  SHF.R.S32.HI R6, RZ, 0x5, R4.reuse ;  /* 0x00000005ff067819 */ /* 0x100fe20000011404 */
[----:B----4-:R-:W-:Y:S01]  /*01b0*/  USHF.R.S32.HI UR61, URZ, 0x1f, UR54 ;  /* 0x0000001f3f3d7899 */ /* 0x010fe20008011436 */
[----:B------:R-:W-:-:S02]  /*01c0*/  SHF.R.S32.HI R0, RZ, 0x1f, R4 ;  /* 0x0000001fff007819 */ /* 0x000fc40000011404 */
        /* <DEDUP_REMOVED lines=61> */
[----:B------:R-:W-:Y:S01]  /*05a0*/  IMAD.SHL.U32 R4, R0, 0x8, RZ ;  /* 0x0000000800047824 */ /* 0x000fe200078e00ff */
        /* <DEDUP_REMOVED lines=11> */
[----:B------:R-:W-:Y:S01]  /*0660*/  LOP3.LUT R0, R2, R3, R0, 0x1e, !PT ;  /* 0x0000000302007212 */ /* 0x000fe200078e1e00 */
[----:B------:R-:W-:Y:S01]  /*0670*/  IMAD.SHL.U32 R3, R15, 0x40, RZ ;  /* 0x000000400f037824 */ /* 0x000fe200078e00ff */
[----:B------:R-:W-:Y:S01]  /*0680*/  LOP3.LUT R6, R5, R2, RZ, 0x3c, !PT ;  /* 0x0000000205067212 */ /* 0x000fe200078e3cff */
[----:B------:R-:W-:Y:S01]  /*0690*/  IMAD R2, R174, 0x400, R8 ;  /* 0x00000400ae027824 */ /* 0x000fe200078e0208 */
[----:B------:R-:W-:Y:S02]  /*06a0*/  LOP3.LUT R5, R11, R12, R10, 0xf6, !PT ;  /* 0x0000000c0b057212 */ /* 0x000fe400078ef60a */
[----:B------:R-:W-:Y:S01]  /*06b0*/  LOP3.LUT R3, R3, 0x1c0, RZ, 0xc0, !PT ;  /* 0x000001c003037812 */ /* 0x000fe200078ec0ff */
[----:B------:R-:W-:-:S02]  /*06c0*/  IMAD.IADD R8, R2, 0x1, R0 ;  /* 0x0000000102087824 */ /* 0x000fc400078e0200 */
[----:B------:R-:W-:Y:S01]  /*06d0*/  IMAD.SHL.U32 R0, R14, 0x8, RZ ;  /* 0x000000080e007824 */ /* 0x000fe200078e00ff */
[----:B------:R-:W-:Y:S01]  /*06e0*/  SHF.R.U32.HI R2, RZ, 0x3, R3 ;  /* 0x00000003ff027819 */ /* 0x000fe20000011603 */
[----:B------:R-:W-:Y:S01]  /*06f0*/  IMAD.IADD R196, R6, 0x1, R7 ;  /* 0x0000000106c47824 */ /* 0x000fe200078e0207 */
[----:B------:R-:W-:Y:S01]  /*0700*/  LEA R248, R8, UR7, 0x1 ;  /* 0x0000000708f87c11 */ /* 0x000fe2000f8e08ff */
[----:B------:R-:W-:Y:S01]  /*0710*/  IMAD.SHL.U32 R6, R13, 0x40, RZ ;  /* 0x000000400d067824 */ /* 0x000fe200078e00ff */
[----:B------:R-:W-:Y:S02]  /*0720*/  LOP3.LUT R7, R3, 0x8, R0, 0xf8, !PT ;  /* 0x0000000803077812 */ /* 0x000fe400078ef800 */
        /* <DEDUP_REMOVED lines=36> */
[----:B------:R-:W-:Y:S02]  /*0970*/  IMAD.IADD R251, R4, 0x1, R248 ;  /* 0x0000000104fb7824 */ /* 0x000fe400078e02f8 */
[----:B------:R-:W-:Y:S02]  /*0980*/  IMAD.IADD R194, R194, 0x1, R195 ;  /* 0x00000001c2c27824 */ /* 0x000fe400078e02c3 */
[----:B------:R-:W-:-:S07]  /*0990*/  IMAD.IADD R250, R4, 0x1, R249 ;  /* 0x0000000104fa7824 */ /* 0x000fce00078e02f9 */
.L_x_1349:
        /* <DEDUP_REMOVED lines=67> */
.L_x_1281:
        /* <DEDUP_REMOVED lines=18> */
[----:B------:R-:W-:Y:S01]  /*0ef0*/  ULDC.U8 UR20, c[0x0][0x3d8] ;  /* 0x0000f60000147ab9 */ /* 0x000fe20000000000 */
[----:B------:R-:W-:Y:S01]  /*0f00*/  ULDC.64 UR28, c[0x0][0x240] ;  /* 0x00009000001c7ab9 */ /* 0x000fe20000000a00 */
[----:B------:R-:W-:Y:S01]  /*0f10*/  UISETP.NE.AND UP3, UPT, UR20, URZ, UPT ;  /* 0x0000003f1400728c */ /* 0x000fe2000bf65270 */
[----:B------:R-:W-:Y:S01]  /*0f20*/  PLOP3.LUT P0, PT, PT, PT, UP0, 0x80, 0x0 ;  /* 0x000000000000781c */ /* 0x000fe20003f0f008 */
[----:B------:R-:W-:Y:S02]  /*0f30*/  USEL UR38, UR9, URZ, UP2 ;  /* 0x0000003f09267287 */ /* 0x000fe40009000000 */
[----:B------:R-:W-:Y:S01]  /*0f40*/  UIMAD.WIDE.U32 UR16, UR6, UR28, URZ ;  /* 0x0000001c061072a5 */ /* 0x000fe2000f8e003f */
[----:B-1----:R-:W-:Y:S01]  /*0f50*/  IABS R6, R7 ;  /* 0x0000000700067213 */ /* 0x002fe20000000000 */
[----:B------:R-:W-:-:S02]  /*0f60*/  UIMAD UR23, UR6, UR29, URZ ;  /* 0x0000001d061772a4 */ /* 0x000fc4000f8e023f */
[----:B------:R-:W-:Y:S01]  /*0f70*/  @UP0 UIADD3 UR9, UR31, UR34, URZ ;  /* 0x000000221f090290 */ /* 0x000fe2000fffe03f */
[----:B------:R-:W1:Y:S01]  /*0f80*/  I2F.RP R4, R6 ;  /* 0x0000000600047306 */ /* 0x000e620000209400 */
[----:B------:R-:W-:Y:S01]  /*0f90*/  @UP0 ULDC.64 UR20, c[0x0][0x248] ;  /* 0x0000920000140ab9 */ /* 0x000fe20000000a00 */
[----:B------:R-:W-:Y:S02]  /*0fa0*/  UIADD3 UR50, UR19, UR24, URZ ;  /* 0x0000001813327290 */ /* 0x000fe4000fffe03f */
[----:B--2---:R-:W-:Y:S01]  /*0fb0*/  UIMAD.WIDE.U32 UR42, UR7, UR14, URZ ;  /* 0x0000000e072a72a5 */ /* 0x004fe2000f8e003f */
[----:B------:R-:W-:Y:S01]  /*0fc0*/  ULDC UR56, c[0x0][0x2d4] ;  /* 0x0000b50000387ab9 */ /* 0x000fe20000000800 */
[----:B------:R-:W-:Y:S02]  /*0fd0*/  USEL UR53, UR18, UR16, !UP1 ;  /* 0x0000001012357287 */ /* 0x000fe4000c800000 */
[----:B------:R-:W-:Y:S02]  /*0fe0*/  UIMAD UR45, UR7, UR15, UR43 ;  /* 0x0000000f072d72a4 */ /* 0x000fe4000f8e022b */
[----:B------:R-:W-:-:S02]  /*0ff0*/  @!UP1 UIMAD UR7, UR55, UR12, URZ ;  /* 0x0000000c370792a4 */ /* 0x000fc4000f8e023f */
[----:B------:R-:W-:Y:S01]  /*1000*/  @UP1 UIADD3 UR50, UR17, UR23, URZ ;  /* 0x0000001711321290 */ /* 0x000fe2000fffe03f */
[----:B-1----:R-:W1:Y:S01]  /*1010*/  MUFU.RCP R4, R4 ;  /* 0x0000000400047308 */ /* 0x002e620000001000 */
[----:B------:R-:W-:Y:S02]  /*1020*/  @!UP1 UIMAD UR44, UR48, UR13, UR7 ;  /* 0x0000000d302c92a4 */ /* 0x000fe4000f8e0207 */
[----:B------:R-:W-:Y:S02]  /*1030*/  UIADD3 UR7, UR30, 0x3f, URZ ;  /* 0x0000003f1e077890 */ /* 0x000fe4000fffe03f */
[----:B------:R-:W-:Y:S02]  /*1040*/  @UP0 UIMAD.WIDE.U32 UR16, UR9, UR20, URZ ;  /* 0x00000014091002a5 */ /* 0x000fe4000f8e003f */
[----:B------:R-:W-:Y:S02]  /*1050*/  USHF.R.S32.HI UR22, URZ, 0x1f, UR7 ;  /* 0x0000001f3f167899 */ /* 0x000fe40008011407 */
[----:B------:R-:W-:Y:S01]  /*1060*/  USHF.R.S32.HI UR26, URZ, 0x1f, UR56 ;  /* 0x0000001f3f1a7899 */ /* 0x000fe20008011438 */
[----:B------:R-:W-:Y:S01]  /*1070*/  @UP1 ULDC.64 UR14, c[0x0][0x420] ;  /* 0x00010800000e1ab9 */ /* 0x000fe20000000a00 */
[----:B------:R-:W-:Y:S01]  /*1080*/  ULDC UR46, c[0x0][0x2c4] ;  /* 0x0000b100002e7ab9 */ /* 0x000fe20000000800 */
[----:B------:R-:W-:-:S02]  /*1090*/  ULEA.HI UR47, UR22, UR7, URZ, 0x6 ;  /* 0x00000007162f7291 */ /* 0x000fc4000f8f303f */
[----:B------:R-:W-:Y:S01]  /*10a0*/  @UP1 UIMAD.WIDE.U32 UR40, UR6, UR14, URZ ;  /* 0x0000000e062812a5 */ /* 0x000fe2000f8e003f */
[----:B-1----:R-:W-:Y:S01]  /*10b0*/  VIADD R4, R4, 0xffffffe ;  /* 0x0ffffffe04047836 */ /* 0x002fe20000000000 */
[----:B------:R-:W-:Y:S02]  /*10c0*/  @UP0 UIMAD UR9, UR9, UR21, URZ ;  /* 0x00000015090902a4 */ /* 0x000fe4000f8e023f */
[----:B------:R-:W-:Y:S01]  /*10d0*/  @UP3 UIMAD UR22, UR48, UR46, URZ ;  /* 0x0000002e301632a4 */ /* 0x000fe2000f8e023f */
[----:B------:R-:W1:Y:S01]  /*10e0*/  F2I.FTZ.U32.TRUNC.NTZ R5, R4 ;  /* 0x0000000400057305 */ /* 0x000e62000021f000 */
[----:B------:R-:W-:Y:S01]  /*10f0*/  UIMAD UR23, UR26, UR48, URZ ;  /* 0x000000301a1772a4 */ /* 0x000fe2000f8e023f */
[----:B------:R-:W-:Y:S01]  /*1100*/  ULDC UR59, c[0x0][0x2dc] ;  /* 0x0000b700003b7ab9 */ /* 0x000fe20000000800 */
[----:B------:R-:W-:Y:S01]  /*1110*/  ULDC UR58, c[0x0][0x270] ;  /* 0x00009c00003a7ab9 */ /* 0x000fe20000000800 */
[----:B------:R-:W-:Y:S01]  /*1120*/  @UP0 UMOV UR35, UR16 ;  /* 0x0000001000230c82 */ /* 0x000fe20008000000 */
[----:B------:R-:W-:-:S02]  /*1130*/  @UP1 UIMAD UR51, UR6, UR15, UR41 ;  /* 0x0000000f063312a4 */ /* 0x000fc4000f8e0229 */
[----:B------:R-:W-:Y:S02]  /*1140*/  @!UP1 UIMAD.WIDE.U32 UR36, UR48, UR12, URZ ;  /* 0x0000000c302492a5 */ /* 0x000fe4000f8e003f */
[----:B------:R-:W-:Y:S02]  /*1150*/  @UP0 UIADD3 UR39, UR17, UR9, URZ ;  /* 0x0000000911270290 */ /* 0x000fe4000fffe03f */
[----:B------:R-:W-:Y:S02]  /*1160*/  @UP3 USEL UR16, UR22, UR6, !UP1 ;  /* 0x0000000616103287 */ /* 0x000fe4000c800000 */
[----:B------:R-:W-:Y:S01]  /*1170*/  UIMAD.WIDE UR12, UR59, UR58, URZ ;  /* 0x0000003a3b0c72a5 */ /* 0x000fe2000f8e023f */
[----:B-1----:R-:W-:Y:S01]  /*1180*/  IADD3 R0, RZ, -R5, RZ ;  /* 0x80000005ff007210 */ /* 0x002fe20007ffe0ff */
[----:B------:R-:W-:Y:S01]  /*1190*/  IMAD.MOV.U32 R4, RZ, RZ, RZ ;  /* 0x000000ffff047224 */ /* 0x000fe200078e00ff */
[----:B------:R-:W-:Y:S02]  /*11a0*/  UIMAD.WIDE.U32 UR14, UR48, UR56, URZ ;  /* 0x00000038300e72a5 */ /* 0x000fe4000f8e003f */
[----:B------:R-:W-:Y:S01]  /*11b0*/  UIMAD UR9, UR55, UR56, UR23 ;  /* 0x00000038370972a4 */ /* 0x000fe2000f8e0217 */
[----:B------:R-:W-:Y:S01]  /*11c0*/  IMAD R0, R0, R6, RZ ;  /* 0x0000000600007224 */ /* 0x000fe200078e02ff */
[----:B------:R-:W-:Y:S01]  /*11d0*/  @UP3 ULDC UR7, c[0x0][0x2e4] ;  /* 0x0000b90000073ab9 */ /* 0x000fe20000000800 */
[----:B------:R-:W-:-:S02]  /*11e0*/  UIMAD UR24, UR13, UR14, URZ ;  /* 0x0000000e0d1872a4 */ /* 0x000fc4000f8e023f */
[----:B------:R-:W-:Y:S01]  /*11f0*/  IMAD.HI.U32 R0, R5, R0, R4 ;  /* 0x0000000005007227 */ /* 0x000fe200078e0004 */
[----:B------:R-:W-:Y:S02]  /*1200*/  @UP3 UIMAD UR26, UR54, UR7, UR16 ;  /* 0x00000007361a32a4 */ /* 0x000fe4000f8e0210 */
[----:B------:R-:W-:Y:S02]  /*1210*/  @!UP3 UIMAD UR7, UR48, UR58, UR54 ;  /* 0x0000003a3007b2a4 */ /* 0x000fe4000f8e0236 */
[----:B------:R-:W-:Y:S01]  /*1220*/  UIADD3 UR9, UR15, UR9, URZ ;  /* 0x000000090f097290 */ /* 0x000fe2000fffe03f */
[----:B------:R-:W-:Y:S01]  /*1230*/  IMAD.HI.U32 R0, R0, R2, RZ ;  /* 0x0000000200007227 */ /* 0x000fe200078e00ff */
[----:B------:R-:W-:Y:S02]  /*1240*/  UIMAD.WIDE.U32 UR16, UR12, UR14, URZ ;  /* 0x0000000e0c1072a5 */ /* 0x000fe4000f8e003f */
[----:B------:R-:W-:Y:S02]  /*1250*/  UIMAD.WIDE.U32 UR14, UR12, UR6, URZ ;  /* 0x000000060c0e72a5 */ /* 0x000fe4000f8e003f */
[----:B------:R-:W-:Y:S01]  /*1260*/  IADD3 R4, -R0, RZ, RZ ;  /* 0x000000ff00047210 */ /* 0x000fe20007ffe1ff */
[----:B------:R-:W-:-:S02]  /*1270*/  @!UP3 UIMAD UR26, UR7, UR46, URZ ;  /* 0x0000002e071ab2a4 */ /* 0x000fc4000f8e023f */
[----:B------:R-:W-:Y:S02]  /*1280*/  UIMAD UR9, UR12, UR9, UR24 ;  /* 0x000000090c0972a4 */ /* 0x000fe4000f8e0218 */
[C---:B------:R-:W-:Y:S01]  /*1290*/  IMAD R2, R6.reuse, R4, R2 ;  /* 0x0000000406027224 */ /* 0x040fe200078e0202 */
[----:B------:R-:W-:Y:S02]  /*12a0*/  UIMAD UR7, UR13, UR6, URZ ;  /* 0x000000060d0772a4 */ /* 0x000fe4000f8e023f */
[----:B------:R-:W-:Y:S02]  /*12b0*/  USEL UR52, UR16, UR14, !UP1 ;  /* 0x0000000e10347287 */ /* 0x000fe4000c800000 */
[----:B------:R-:W-:Y:S01]  /*12c0*/  ISETP.GT.U32.AND P1, PT, R6, R2, PT ;  /* 0x000000020600720c */ /* 0x000fe20003f24070 */
[----:B------:R-:W-:Y:S02]  /*12d0*/  ULOP3.LUT UR16, UR47, 0xffffffc0, URZ, 0xc0, !UPT ;  /* 0xffffffc02f107892 */ /* 0x000fe4000f8ec03f */
[----:B------:R-:W-:-:S02]  /*12e0*/  @UP0 UIADD3 UR25, UR31, UR34, URZ ;  /* 0x000000221f190290 */ /* 0x000fc4000fffe03f */
[----:B------:R-:W-:Y:S02]  /*12f0*/  UIADD3 UR49, UR17, UR9, URZ ;  /* 0x0000000911317290 */ /* 0x000fe4000fffe03f */
[----:B------:R-:W-:Y:S01]  /*1300*/  USHF.L.U64.HI UR32, UR48, 0x7, UR55 ;  /* 0x0000000730207899 */ /* 0x000fe20008010237 */
[----:B------:R-:W-:Y:S01]  /*1310*/  @UP0 ULDC.64 UR18, c[0x0][0x250] ;  /* 0x0000940000120ab9 */ /* 0x000fe20000000a00 */
[----:B------:R-:W-:Y:S02]  /*1320*/  @UP1 UIADD3 UR49, UR15, UR7, URZ ;  /* 0x000000070f311290 */ /* 0x000fe4000fffe03f */
[----:B------:R-:W-:Y:S02]  /*1330*/  UIADD3 UR7, UR16, -0x40, URZ ;  /* 0xffffffc010077890 */ /* 0x000fe4000fffe03f */
[----:B------:R-:W-:Y:S01]  /*1340*/  @!P1 IMAD.IADD R2, R2, 0x1, -R6 ;  /* 0x0000000102029824 */ /* 0x000fe200078e0a06 */
[----:B------:R-:W-:Y:S02]  /*1350*/  @UP0 UIMAD.WIDE.U32 UR14, UR25, UR18, URZ ;  /* 0x00000012190e02a5 */ /* 0x000fe4000f8e003f */
[----:B------:R-:W-:-:S02]  /*1360*/  USEL UR16, UR32, URZ, UP2 ;  /* 0x0000003f20107287 */ /* 0x000fc40009000000 */
[----:B------:R-:W-:Y:S01]  /*1370*/  @UP0 UIMAD UR9, UR25, UR19, URZ ;  /* 0x00000013190902a4 */ /* 0x000fe2000f8e023f */
[----:B------:R-:W-:Y:S01]  /*1380*/  ISETP.GE.U32.AND P2, PT, R2, R6, PT ;  /* 0x000000060200720c */ /* 0x000fe20003f46070 */
[----:B------:R-:W-:Y:S01]  /*1390*/  USHF.R.S32.HI UR23, URZ, 0x1f, UR7 ;  /* 0x0000001f3f177899 */ /* 0x000fe20008011407 */
[----:B------:R-:W-:Y:S01]  /*13a0*/  LOP3.LUT R2, R7, UR54, RZ, 0x3c, !PT ;  /* 0x0000003607027c12 */ /* 0x000fe2000f8e3cff */
[----:B------:R-:W-:Y:S02]  /*13b0*/  UIADD3 UR22, UP2, UR7, UR38, URZ ;  /* 0x0000002607167290 */ /* 0x000fe4000ff5e03f */
[----:B------:R-:W-:Y:S02]  /*13c0*/  @!UP1 UIADD3 UR51, UR37, UR44, URZ ;  /* 0x0000002c25339290 */ /* 0x000fe4000fffe03f */
[----:B------:R-:W-:Y:S02]  /*13d0*/  @UP0 UIADD3 UR46, UR15, UR9, URZ ;  /* 0x000000090f2e0290 */ /* 0x000fe4000fffe03f */
        /* <DEDUP_REMOVED lines=15> */
.L_x_1283:
        /* <DEDUP_REMOVED lines=13> */
.L_x_1284:
        /* <DEDUP_REMOVED lines=30> */
.L_x_1285:
[----:B------:R-:W-:-:S04]  /*1780*/  UIMAD UR6, UR48, UR58, UR54 ;  /* 0x0000003a300672a4 */ /* 0x000fc8000f8e0236 */
[----:B------:R-:W-:-:S12]  /*1790*/  UIMAD UR6, UR6, UR56, URZ ;  /* 0x00000038060672a4 */ /* 0x000fd8000f8e023f */
.L_x_1286:
[----:B------:R-:W1:Y:S01]  /*17a0*/  S2R R17, SR_TID.X ;  /* 0x0000000000117919 */ /* 0x000e620000002100 */
[----:B------:R-:W2:Y:S01]  /*17b0*/  LDC.64 R14, c[0x0][0x420] ;  /* 0x00010800ff0e7b82 */ /* 0x000ea20000000a00 */
[--C-:B------:R-:W-:Y:S01]  /*17c0*/  SHF.R.S32.HI R247, RZ, 0x1f, R184.reuse ;  /* 0x0000001ffff77819 */ /* 0x100fe200000114b8 */
[----:B------:R-:W-:Y:S01]  /*17d0*/  IMAD.MOV.U32 R246, RZ, RZ, R184 ;  /* 0x000000fffff67224 */ /* 0x000fe200078e00b8 */
[----:B------:R-:W-:Y:S01]  /*17e0*/  IADD3 R4, P0, R184, UR9, RZ ;  /* 0x00000009b8047c10 */ /* 0x000fe2000ff1e0ff */
[----:B------:R-:W-:Y:S01]  /*17f0*/  ULDC.64 UR12, c[0x0][0x428] ;  /* 0x00010a00000c7ab9 */ /* 0x000fe20000000a00 */
[----:B------:R-:W-:Y:S01]  /*1800*/  UIADD3 UR38, UR7, UR6, URZ ;  /* 0x0000000607267290 */ /* 0x000fe2000fffe03f */
[----:B------:R-:W-:Y:S01]  /*1810*/  BSSY B1, `(.L_x_1282) ;  /* 0x00007db000017945 */ /* 0x000fe20003800000 */
[----:B------:R-:W-:Y:S01]  /*1820*/  IADD3.X R5, R247, UR51, RZ, P0, !PT ;  /* 0x00000033f7057c10 */ /* 0x000fe200087fe4ff */
[----:B------:R-:W-:Y:S02]  /*1830*/  UIMAD UR6, UR61, UR12, URZ ;  /* 0x0000000c3d0672a4 */ /* 0x000fe4000f8e023f */
[----:B------:R-:W-:-:S02]  /*1840*/  UIADD3 UR15, UR7, UR26, URZ ;  /* 0x0000001a070f7290 */ /* 0x000fc4000fffe03f */
[----:B------:R-:W-:Y:S02]  /*1850*/  UIMAD UR13, UR54, UR13, UR6 ;  /* 0x0000000d360d72a4 */ /* 0x000fe4000f8e0206 */
[----:B------:R-:W-:Y:S02]  /*1860*/  UIMAD UR26, UR59, UR58, URZ ;  /* 0x0000003a3b1a72a4 */ /* 0x000fe4000f8e023f */
[----:B------:R-:W-:Y:S02]  /*1870*/  UISETP.GE.AND UP3, UPT, UR30, 0x1, UPT ;  /* 0x000000011e00788c */ /* 0x000fe4000bf66270 */
[----:B------:R-:W-:Y:S01]  /*1880*/  USHF.L.U32 UR25, UR26, 0x6, URZ ;  /* 0x000000061a197899 */ /* 0x000fe2000800063f */
[----:B------:R-:W-:Y:S01]  /*1890*/  ULDC.64 UR36, c[0x0][0x210] ;  /* 0x0000840000247ab9 */ /* 0x000fe20000000a00 */
[----:B------:R-:W-:Y:S02]  /*18a0*/  ULDC.64 UR58, c[0x0][0x2b0] ;  /* 0x0000ac00003a7ab9 */ /* 0x000fe40000000a00 */
[----:B------:R-:W-:Y:S01]  /*18b0*/  UIADD3 UR14, UP2, UP1, UR14, UR25, UR16 ;  /* 0x000000190e0e7290 */ /* 0x000fe2000f95e010 */
[----:B--2---:R-:W-:-:S02]  /*18c0*/  IMAD R6, R14, UR23, RZ ;  /* 0x000000170e067c24 */ /* 0x004fc4000f8e02ff */
[----:B------:R-:W-:Y:S01]  /*18d0*/  ULDC.64 UR16, c[0x0][0x400] ;  /* 0x0001000000107ab9 */ /* 0x000fe20000000a00 */
[----:B------:R-:W-:Y:S01]  /*18e0*/  IMAD.WIDE.U32 R4, R14, UR7, R4 ;  /* 0x000000070e047c25 */ /* 0x000fe2000f8e0004 */
[----:B------:R-:W-:-:S03]  /*18f0*/  ULEA.HI.SX32 UR32, UR47, 0xffffffff, 0x1a ;  /* 0xffffffff2f207891 */ /* 0x000fc6000f8fd23f */
[----:B------:R-:W-:Y:S01]  /*1900*/  IMAD R9, R15, UR7, R6 ;  /* 0x000000070f097c24 */ /* 0x000fe2000f8e0206 */
[----:B-1----:R-:W-:-:S03]  /*1910*/  SHF.R.S32.HI R18, RZ, 0x1f, R17 ;  /* 0x0000001fff127819 */ /* 0x002fc60000011411 */
[----:B------:R-:W-:Y:S01]  /*1920*/  IMAD.IADD R5, R5, 0x1, R9 ;  /* 0x0000000105057824 */ /* 0x000fe200078e0209 */
[CC--:B------:R-:W-:Y:S02]  /*1930*/  LEA.HI R2, R18.reuse, R17.reuse, RZ, 0x3 ;  /* 0x0000001112027211 */ /* 0x0c0fe400078f18ff */
[----:B------:R-:W-:Y:S02]  /*1940*/  LEA.HI R11, R18, R17, RZ, 0x5 ;  /* 0x00000011120b7211 */ /* 0x000fe400078f28ff */
[----:B------:R-:W-:-:S04]  /*1950*/  SHF.R.S32.HI R2, RZ, 0x3, R2 ;  /* 0x00000003ff027819 */ /* 0x000fc80000011402 */
[----:B------:R-:W-:Y:S02]  /*1960*/  SHF.R.S32.HI R16, RZ, 0x1f, R2 ;  /* 0x0000001fff107819 */ /* 0x000fe40000011402 */
[----:B------:R-:W-:Y:S01]  /*1970*/  IADD3 R0, P1, R2, UR7, RZ ;  /* 0x0000000702007c10 */ /* 0x000fe2000ff3e0ff */
[----:B------:R-:W-:Y:S02]  /*1980*/  ULDC.64 UR6, c[0x0][0x258] ;  /* 0x0000960000067ab9 */ /* 0x000fe40000000a00 */
[----:B------:R-:W-:Y:S01]  /*1990*/  UIMAD UR9, UR61, UR6, URZ ;  /* 0x000000063d0972a4 */ /* 0x000fe2000f8e023f */
[----:B------:R-:W-:Y:S01]  /*19a0*/  IADD3.X R7, R16, UR23, RZ, P1, !PT ;  /* 0x0000001710077c10 */ /* 0x000fe20008ffe4ff */
[----:B------:R-:W-:Y:S02]  /*19b0*/  ULDC.64 UR22, c[0x0][0x3e0] ;  /* 0x0000f80000167ab9 */ /* 0x000fe40000000a00 */
[----:B------:R-:W-:Y:S02]  /*19c0*/  UIMAD UR9, UR54, UR7, UR9 ;  /* 0x00000007360972a4 */ /* 0x000fe4000f8e0209 */
[----:B------:R-:W-:Y:S01]  /*19d0*/  IMAD R10, R7, UR28, RZ ;  /* 0x0000001c070a7c24 */ /* 0x000fe2000f8e02ff */
[----:B------:R-:W-:Y:S01]  /*19e0*/  USHF.R.S32.HI UR7, URZ, 0x1f, UR25 ;  /* 0x0000001f3f077899 */ /* 0x000fe20008011419 */
[----:B------:R-:W-:-:S03]  /*19f0*/  IMAD.WIDE.U32 R6, R0, UR28, R246 ;  /* 0x0000001c00067c25 */ /* 0x000fc6000f8e00f6 */
[----:B------:R-:W-:Y:S01]  /*1a00*/  UIADD3.X UR7, UR41, UR7, UR43, UP2, UP1 ;  /* 0x0000000729077290 */ /* 0x000fe200097e242b */
[----:B------:R-:W-:Y:S01]  /*1a10*/  IMAD R10, R0, UR29, R10 ;  /* 0x0000001d000a7c24 */ /* 0x000fe2000f8e020a */
[----:B------:R-:W-:Y:S01]  /*1a20*/  IADD3 R8, P0, R6, UR53, RZ ;  /* 0x0000003506087c10 */ /* 0x000fe2000ff1e0ff */
[----:B------:R-:W-:Y:S02]  /*1a30*/  IMAD.U32 R0, RZ, RZ, UR12 ;  /* 0x0000000cff007e24 */ /* 0x000fe4000f8e00ff */
[----:B------:R-:W-:Y:S01]  /*1a40*/  IMAD R6, R16, R14, RZ ;  /* 0x0000000e10067224 */ /* 0x000fe200078e02ff */
[----:B------:R-:W-:Y:S01]  /*1a50*/  IADD3.X R9, R7, UR50, R10, P0, !PT ;  /* 0x0000003207097c10 */ /* 0x000fe200087fe40a */
[----:B------:R-:W-:Y:S01]  /*1a60*/  IMAD.WIDE.U32 R4, R0, UR54, R4 ;  /* 0x0000003600047c25 */ /* 0x000fe2000f8e0004 */
[----:B------:R-:W-:Y:S02]  /*1a70*/  LOP3.LUT R0, R11, 0xffffffe0, RZ, 0xc0, !PT ;  /* 0xffffffe00b007812 */ /* 0x000fe400078ec0ff */
[----:B------:R-:W-:Y:S01]  /*1a80*/  SHF.R.S32.HI R11, RZ, 0x5, R11 ;  /* 0x00000005ff0b7819 */ /* 0x000fe2000001140b */
[----:B------:R-:W-:Y:S01]  /*1a90*/  VIADD R5, R5, UR13 ;  /* 0x0000000d05057c36 */ /* 0x000fe20008000000 */
[----:B------:R-:W-:Y:S01]  /*1aa0*/  UIMAD.WIDE UR12, UR15, 0x4, UR58 ;  /* 0x000000040f0c78a5 */ /* 0x000fe2000f8e023a */
[----:B------:R-:W-:-:S02]  /*1ab0*/  IMAD.IADD R10, R17, 0x1, -R0 ;  /* 0x00000001110a7824 */ /* 0x000fc400078e0a00 */
[C---:B------:R-:W-:Y:S01]  /*1ac0*/  IMAD R0, R2.reuse, R15, R6 ;  /* 0x0000000f02007224 */ /* 0x040fe200078e0206 */
[----:B------:R-:W-:Y:S01]  /*1ad0*/  ULDC.64 UR58, c[0x0][0x478] ;  /* 0x00011e00003a7ab9 */ /* 0x000fe20000000a00 */
[----:B------:R-:W-:-:S04]  /*1ae0*/  IMAD.WIDE.U32 R6, R2, R14, R4 ;  /* 0x0000000e02067225 */ /* 0x000fc800078e0004 */
[----:B------:R-:W-:Y:S01]  /*1af0*/  IMAD.IADD R0, R7, 0x1, R0 ;  /* 0x0000000107007824 */ /* 0x000fe200078e0200 */
[C---:B------:R-:W-:Y:S01]  /*1b00*/  LEA R198, P0, R6.reuse, UR22, 0x1 ;  /* 0x0000001606c67c11 */ /* 0x040fe2000f8008ff */
[----:B------:R-:W-:Y:S01]  /*1b10*/  IMAD.U32 R4, RZ, RZ, UR6 ;  /* 0x00000006ff047e24 */ /* 0x000fe2000f8e00ff */
[----:B------:R-:W-:Y:S01]  /*1b20*/  UIADD3 UR6, UP2, UP1, UR42, UR14, UR52 ;  /* 0x0000000e2a067290 */ /* 0x000fe2000f95e034 */
[----:B------:R-:W-:Y:S01]  /*1b30*/  IMAD R10, R11, UR26, R10 ;  /* 0x0000001a0b0a7c24 */ /* 0x000fe2000f8e020a */
[----:B------:R-:W-:Y:S01]  /*1b40*/  LEA.HI.X R199, R6, UR23, R0, 0x1, P0 ;  /* 0x0000001706c77c11 */ /* 0x000fe200080f0c00 */
[----:B------:R-:W-:Y:S01]  /*1b50*/  IMAD.WIDE.U32 R4, R4, UR54, R8 ;  /* 0x0000003604047c25 */ /* 0x000fe2000f8e0008 */
[----:B------:R-:W-:Y:S01]  /*1b60*/  PLOP3.LUT P0, PT, PT, PT, UP3, 0x80, 0x0 ;  /* 0x000000000000781c */ /* 0x000fe20003f0f038 */
[----:B------:R-:W-:Y:S01]  /*1b70*/  UIADD3.X UR7, UR45, UR7, UR49, UP2, UP1 ;  /* 0x000000072d077290 */ /* 0x000fe200097e2431 */
[----:B------:R-:W-:Y:S01]  /*1b80*/  IADD3 R0, P2, R10, UR6, RZ ;  /* 0x000000060a007c10 */ /* 0x000fe2000ff5e0ff */
[----:B------:R-:W-:Y:S01]  /*1b90*/  VIADD R5, R5, UR9 ;  /* 0x0000000905057c36 */ /* 0x000fe20008000000 */
[----:B------:R-:W-:Y:S01]  /*1ba0*/  LEA R200, P3, R4, UR36, 0x1 ;  /* 0x0000002404c87c11 */ /* 0x000fe2000f8608ff */
[----:B------:R-:W-:Y:S01]  /*1bb0*/  UIMAD.WIDE UR22, UR38, 0x4, UR58 ;  /* 0x00000004261678a5 */ /* 0x000fe2000f8e023a */
[----:B------:R-:W-:-:S02]  /*1bc0*/  LEA R205, P1, R0, UR16, 0x2 ;  /* 0x0000001000cd7c11 */ /* 0x000fc4000f8210ff */
        /* <DEDUP_REMOVED lines=17> */
[----:B------:R-:W-:Y:S01]  /*1ce0*/  UMOV UR15, UR12 ;  /* 0x0000000c000f7c82 */ /* 0x000fe20008000000 */
[----:B------:R-:W-:Y:S01]  /*1cf0*/  BSSY B0, `(.L_x_1288) ;  /* 0x000002c000007945 */ /* 0x000fe20003800000 */
        /* <DEDUP_REMOVED lines=10> */
[----:B------:R-:W-:Y:S01]  /*1da0*/  ISETP.GE.AND P3, PT, R6, UR7, PT ;  /* 0x0000000706007c0c */ /* 0x000fe2000bf66270 */
[----:B------:R-:W-:Y:S01]  /*1db0*/  IMAD R10, R12, UR17, R0 ;  /* 0x000000110c0a7c24 */ /* 0x000fe2000f8e0200 */
[C---:B------:R-:W-:Y:S01]  /*1dc0*/  LEA R0, R243.reuse, UR4, 0x1 ;  /* 0x00000004f3007c11 */ /* 0x040fe2000f8e08ff */
[----:B------:R-:W-:Y:S01]  /*1dd0*/  UIADD3 UR12, UR9, -UR14, URZ ;  /* 0x8000000e090c7290 */ /* 0x000fe2000fffe03f */
[----:B------:R-:W-:Y:S01]  /*1de0*/  ISETP.GE.AND P5, PT, R6, UR6, PT ;  /* 0x0000000606007c0c */ /* 0x000fe2000bfa6270 */
[----:B------:R-:W-:Y:S01]  /*1df0*/  VIADD R6, R243, 0x1000 ;  /* 0x00001000f3067836 */ /* 0x000fe20000000000 */
[----:B------:R-:W-:Y:S01]  /*1e00*/  UMOV UR14, UR13 ;  /* 0x0000000d000e7c82 */ /* 0x000fe20008000000 */
[----:B------:R-:W-:Y:S01]  /*1e10*/  UISETP.NE.AND UP1, UPT, UR12, 0x1, UPT ;  /* 0x000000010c00788c */ /* 0x000fe2000bf25270 */
[----:B------:R-:W-:Y:S01]  /*1e20*/  IMAD.WIDE.U32 R4, R12, UR16, R4 ;  /* 0x000000100c047c25 */ /* 0x000fe2000f8e0004 */
[----:B------:R-:W-:Y:S01]  /*1e30*/  UMOV UR17, UR22 ;  /* 0x0000001600117c82 */ /* 0x000fe20008000000 */
[----:B------:R-:W-:Y:S01]  /*1e40*/  UMOV UR16, UR23 ;  /* 0x0000001700107c82 */ /* 0x000fe20008000000 */
[----:B------:R1:W-:Y:S01]  /*1e50*/  @P0 STS.128 [R0+0xa000], RZ ;  /* 0x00a000ff00000388 */ /* 0x0003e20000000c00 */
[----:B------:R-:W-:Y:S01]  /*1e60*/  IMAD.IADD R10, R5, 0x1, R10 ;  /* 0x00000001050a7824 */ /* 0x000fe200078e020a */
[----:B------:R-:W-:-:S04]  /*1e70*/  PLOP3.LUT P4, PT, PT, PT, UP1, 0x40, 0x0 ;  /* 0x000000000000781c */ /* 0x000fc80003f8e818 */
        /* <DEDUP_REMOVED lines=19> */
.L_x_1289:
[----:B------:R-:W-:Y:S05]  /*1fb0*/  BSYNC B0 ;  /* 0x0000000000007941 */ /* 0x000fea0003800000 */
.L_x_1288:
        /* <DEDUP_REMOVED lines=22> */
.L_x_1291:
[----:B------:R-:W-:Y:S05]  /*2120*/  BSYNC B0 ;  /* 0x0000000000007941 */ /* 0x000fea0003800000 */
.L_x_1290:
        /* <DEDUP_REMOVED lines=22> */
.L_x_1293:
[----:B------:R-:W-:Y:S05]  /*2290*/  BSYNC B0 ;  /* 0x0000000000007941 */ /* 0x000fea0003800000 */
.L_x_1292:
        /* <DEDUP_REMOVED lines=22> */
.L_x_1295:
[----:B------:R-:W-:Y:S05]  /*2400*/  BSYNC B0 ;  /* 0x0000000000007941 */ /* 0x000fea0003800000 */
.L_x_1294:
[----:B------:R-:W0:Y:S01]  /*2410*/  LDGDEPBAR ;  /* 0x00000000000079af */ /* 0x000e220000000000 */
[----:B------:R-:W-:Y:S01]  /*2420*/  BSSY B0, `(.L_x_1296) ;  /* 0x000000c000007945 */ /* 0x000fe20003800000 */
[----:B------:R-:W-:Y:S02]  /*2430*/  LEA R183, R183, UR4, 0x1 ;  /* 0x00000004b7b77c11 */ /* 0x000fe4000f8e08ff */
        /* <DEDUP_REMOVED lines=10> */
.L_x_1297:
[----:B------:R-:W-:Y:S05]  /*24e0*/  BSYNC B0 ;  /* 0x0000000000007941 */ /* 0x000fea0003800000 */
.L_x_1296:
        /* <DEDUP_REMOVED lines=13> */
.L_x_1299:
[----:B------:R-:W-:Y:S05]  /*25c0*/  BSYNC B0 ;  /* 0x0000000000007941 */ /* 0x000fea0003800000 */
.L_x_1298:
[----:B------:R1:W-:Y:S01]  /*25d0*/  @P6 STS [R183], RZ ;  /* 0x000000ffb7006388 */ /* 0x0003e20000000800 */
[----:B------:R-:W-:Y:S01]  /*25e0*/  BSSY B0, `(.L_x_1300) ;  /* 0x0000011000007945 */ /* 0x000fe20003800000 */
[----:B------:R-:W-:Y:S02]  /*25f0*/  MOV R6, UR20 ;  /* 0x0000001400067c02 */ /* 0x000fe40008000f00 */
        /* <DEDUP_REMOVED lines=15> */
.L_x_1301:
[----:B------:R-:W-:Y:S05]  /*26f0*/  BSYNC B0 ;  /* 0x0000000000007941 */ /* 0x000fea0003800000 */
.L_x_1300:
        /* <DEDUP_REMOVED lines=21> */
.L_x_1303:
[----:B------:R-:W-:Y:S05]  /*2850*/  BSYNC B0 ;  /* 0x0000000000007941 */ /* 0x000fea0003800000 */
.L_x_1302:
[----:B------:R-:W-:Y:S01]  /*2860*/  UIMAD UR7, UR24, UR20, URZ ;  /* 0x00000014180772a4 */ /* 0x000fe2000f8e023f */
[----:B------:R1:W-:Y:S01]  /*2870*/  @P0 STS.128 [R0+0x6000], RZ ;  /* 0x006000ff00000388 */ /* 0x0003e20000000c00 */
[----:B---3--:R-:W-:Y:S01]  /*2880*/  IMAD.WIDE.U32 R4, R6, UR27, R246 ;  /* 0x0000001b06047c25 */ /* 0x008fe2000f8e00f6 */
[----:B------:R-:W-:Y:S01]  /*2890*/  ULDC.64 UR12, c[0x0][0x260] ;  /* 0x00009800000c7ab9 */ /* 0x000fe20000000a00 */
[----:B------:R-:W-:Y:S01]  /*28a0*/  UIMAD UR7, UR27, UR21, UR7 ;  /* 0x000000151b0772a4 */ /* 0x000fe2000f8e0207 */
[----:B------:R-:W-:Y:S01]  /*28b0*/  BSSY B0, `(.L_x_1304) ;  /* 0x0000022000007945 */ /* 0x000fe20003800000 */
[----:B------:R-:W-:Y:S01]  /*28c0*/  VIADD R6, R245, 0x8 ;  /* 0x00000008f5067836 */ /* 0x000fe20000000000 */
[----:B------:R-:W-:Y:S01]  /*28d0*/  IADD3 R4, P4, R4, UR35, RZ ;  /* 0x0000002304047c10 */ /* 0x000fe2000ff9e0ff */
[----:B------:R-:W-:Y:S02]  /*28e0*/  IMAD R10, R13, UR12, RZ ;  /* 0x0000000c0d0a7c24 */ /* 0x000fe4000f8e02ff */
[----:B------:R-:W-:Y:S01]  /*28f0*/  IMAD.U32 R7, RZ, RZ, UR7 ;  /* 0x00000007ff077e24 */ /* 0x000fe2000f8e00ff */
[----:B------:R-:W-:Y:S01]  /*2900*/  ISETP.GE.AND P6, PT, R6, UR6, PT ;  /* 0x0000000606007c0c */ /* 0x000fe2000bfc6270 */
[----:B------:R-:W-:Y:S01]  /*2910*/  IMAD R10, R12, UR13, R10 ;  /* 0x0000000d0c0a7c24 */ /* 0x000fe2000f8e020a */
[C---:B------:R-:W-:Y:S01]  /*2920*/  IADD3 R6, R245.reuse, 0x20, RZ ;  /* 0x00000020f5067810 */ /* 0x040fe20007ffe0ff */
[----:B------:R-:W-:Y:S01]  /*2930*/  VIADD R11, R245, 0x28 ;  /* 0x00000028f50b7836 */ /* 0x000fe20000000000 */
[----:B------:R-:W-:-:S02]  /*2940*/  IADD3.X R5, R5, UR39, R7, P4, !PT ;  /* 0x0000002705057c10 */ /* 0x000fc4000a7fe407 */
[----:B------:R-:W-:Y:S02]  /*2950*/  ISETP.GE.AND P4, PT, R245, UR6, PT ;  /* 0x00000006f5007c0c */ /* 0x000fe4000bf86270 */
[----:B------:R-:W-:Y:S01]  /*2960*/  ISETP.GE.AND P5, PT, R6, UR6, PT ;  /* 0x0000000606007c0c */ /* 0x000fe2000bfa6270 */
[----:B------:R-:W-:Y:S01]  /*2970*/  IMAD.WIDE.U32 R4, R12, UR12, R4 ;  /* 0x0000000c0c047c25 */ /* 0x000fe2000f8e0004 */
[----:B------:R-:W-:Y:S02]  /*2980*/  P2R R12, PR, RZ, 0x10 ;  /* 0x00000010ff0c7803 */ /* 0x000fe40000000000 */
[----:B------:R-:W-:Y:S02]  /*2990*/  ISETP.GE.AND P4, PT, R11, UR6, PT ;  /* 0x000000060b007c0c */ /* 0x000fe4000bf86270 */
[----:B------:R-:W-:Y:S01]  /*29a0*/  IADD3 R10, R5, R10, RZ ;  /* 0x0000000a050a7210 */ /* 0x000fe20007ffe0ff */
[----:B-1----:R-:W-:Y:S10]  /*29b0*/  @P0 BRA `(.L_x_1305) ;  /* 0x0000000000440947 */ /* 0x002ff40003800000 */
        /* <DEDUP_REMOVED lines=17> */
.L_x_1305:
[----:B------:R-:W-:Y:S05]  /*2ad0*/  BSYNC B0 ;  /* 0x0000000000007941 */ /* 0x000fea0003800000 */
.L_x_1304:
        /* <DEDUP_REMOVED lines=22> */
.L_x_1307:
[----:B------:R-:W-:Y:S05]  /*2c40*/  BSYNC B0 ;  /* 0x0000000000007941 */ /* 0x000fea0003800000 */
.L_x_1306:
        /* <DEDUP_REMOVED lines=22> */
.L_x_1309:
[----:B------:R-:W-:Y:S05]  /*2db0*/  BSYNC B0 ;  /* 0x0000000000007941 */ /* 0x000fea0003800000 */
.L_x_1308:
        /* <DEDUP_REMOVED lines=22> */
.L_x_1311:
[----:B------:R-:W-:Y:S05]  /*2f20*/  BSYNC B0 ;  /* 0x0000000000007941 */ /* 0x000fea0003800000 */
.L_x_1310:
[----:B------:R-:W0:Y:S01]  /*2f30*/  LDGDEPBAR ;  /* 0x00000000000079af */ /* 0x000e220000000000 */
[----:B------:R-:W-:Y:S01]  /*2f40*/  ULDC.64 UR12, c[0x0][0x3c8] ;  /* 0x0000f200000c7ab9 */ /* 0x000fe20000000a00 */
[----:B-1----:R-:W-:Y:S01]  /*2f50*/  IMAD.SHL.U32 R4, R245, 0x4, RZ ;  /* 0x00000004f5047824 */ /* 0x002fe200078e00ff */
[----:B------:R-:W-:Y:S01]  /*2f60*/  UISETP.NE.U32.AND UP0, UPT, UR12, URZ, UPT ;  /* 0x0000003f0c00728c */ /* 0x000fe2000bf05070 */
[----:B------:R-:W-:Y:S01]  /*2f70*/  ISETP.NE.AND P3, PT, R12, RZ, PT ;  /* 0x000000ff0c00720c */ /* 0x000fe20003f65270 */
[----:B------:R-:W-:Y:S01]  /*2f80*/  IMAD.MOV.U32 R234, RZ, RZ, 0x7f800000 ;  /* 0x7f800000ffea7424 */ /* 0x000fe200078e00ff */
[----:B---3--:R-:W-:Y:S01]  /*2f90*/  SHF.R.S32.HI R8, RZ, 0x1f, R245 ;  /* 0x0000001fff087819 */ /* 0x008fe200000114f5 */
[----:B------:R-:W-:Y:S01]  /*2fa0*/  UISETP.NE.AND.EX UP0, UPT, UR13, URZ, UPT, UP0 ;  /* 0x0000003f0d00728c */ /* 0x000fe2000bf05300 */
[----:B------:R-:W-:Y:S01]  /*2fb0*/  IADD3 R4, P1, R4, UR15, RZ ;  /* 0x0000000f04047c10 */ /* 0x000fe2000ff3e0ff */
[----:B------:R-:W-:Y:S01]  /*2fc0*/  IMAD.MOV.U32 R235, RZ, RZ, 0x7f800000 ;  /* 0x7f800000ffeb7424 */ /* 0x000fe200078e00ff */
[----:B--2-4-:R-:W-:Y:S01]  /*2fd0*/  SHF.R.S32.HI R0, RZ, 0x1f, R11 ;  /* 0x0000001fff007819 */ /* 0x014fe2000001140b */
[----:B------:R-:W-:Y:S01]  /*2fe0*/  IMAD.MOV.U32 R236, RZ, RZ, 0x7f800000 ;  /* 0x7f800000ffec7424 */ /* 0x000fe200078e00ff */
[----:B------:R-:W-:Y:S01]  /*2ff0*/  @!P4 LEA R6, P0, R11, UR15, 0x2 ;  /* 0x0000000f0b06cc11 */ /* 0x000fe2000f8010ff */
[----:B------:R-:W-:Y:S01]  /*3000*/  IMAD.MOV.U32 R233, RZ, RZ, 0x7f800000 ;  /* 0x7f800000ffe97424 */ /* 0x000fe200078e00ff */
[----:B------:R-:W-:Y:S01]  /*3010*/  SHF.L.U64.HI R2, R245, 0x2, R8 ;  /* 0x00000002f5027819 */ /* 0x000fe20000010208 */
[----:B------:R-:W-:Y:S01]  /*3020*/  ULDC UR32, c[0x0][0x2d0] ;  /* 0x0000b40000207ab9 */ /* 0x000fe20000000800 */
[----:B------:R-:W-:-:S02]  /*3030*/  @!P4 LEA.HI.X R7, R11, UR14, R0, 0x2, P0 ;  /* 0x0000000e0b07cc11 */ /* 0x000fc400080f1400 */
[----:B------:R-:W-:Y:S01]  /*3040*/  IADD3.X R5, R2, UR14, RZ, P1, !PT ;  /* 0x0000000e02057c10 */ /* 0x000fe20008ffe4ff */
[----:B------:R-:W-:Y:S01]  /*3050*/  @UP0 ULDC.64 UR18, c[0x0][0x3d0] ;  /* 0x0000f40000120ab9 */ /* 0x000fe20000000a00 */
[----:B------:R-:W-:Y:S01]  /*3060*/  @UP0 UMOV UR6, UR54 ;  /* 0x0000003600060c82 */ /* 0x000fe20008000000 */
[----:B------:R-:W5:Y:S01]  /*3070*/  @!P4 LDG.E R234, desc[UR10][R6.64] ;  /* 0x0000000a06eac981 */ /* 0x000f62000c1e1900 */
[----:B------:R-:W-:Y:S01]  /*3080*/  @UP0 UIMAD UR20, UR55, UR18, URZ ;  /* 0x00000012371402a4 */ /* 0x000fe2000f8e023f */
[----:B------:R-:W-:Y:S01]  /*3090*/  PLOP3.LUT P2, PT, PT, PT, UP0, 0x80, 0x0 ;  /* 0x000000000000781c */ /* 0x000fe20003f4f008 */
[----:B------:R-:W-:-:S04]  /*30a0*/  DEPBAR.LE SB0, 0x1 ;  /* 0x000080400000791a */ /* 0x000fc80000000000 */
[----:B------:R-:W5:Y:S01]  /*30b0*/  @!P3 LDG.E R235, desc[UR10][R4.64] ;  /* 0x0000000a04ebb981 */ /* 0x000f62000c1e1900 */
[----:B------:R-:W-:Y:S01]  /*30c0*/  @UP0 UMOV UR7, UR61 ;  /* 0x0000003d00070c82 */ /* 0x000fe20008000000 */
[----:B------:R-:W-:Y:S02]  /*30d0*/  @UP0 UIMAD UR19, UR48, UR19, UR20 ;  /* 0x00000013301302a4 */ /* 0x000fe4000f8e0214 */
[----:B------:R-:W5:Y:S01]  /*30e0*/  @!P6 LDG.E R236, desc[UR10][R4.64+0x20] ;  /* 0x0000200a04ece981 */ /* 0x000f62000c1e1900 */
[----:B------:R-:W-:-:S03]  /*30f0*/  @UP0 UIMAD.WIDE.U32 UR6, UR48, UR18, UR6 ;  /* 0x00000012300602a5 */ /* 0x000fc6000f8e0006 */
[----:B------:R1:W5:Y:S01]  /*3100*/  @!P5 LDG.E R233, desc[UR10][R4.64+0x80] ;  /* 0x0000800a04e9d981 */ /* 0x000362000c1e1900 */
[----:B------:R-:W-:Y:S02]  /*3110*/  @UP0 ULEA UR12, UP2, UR6, UR12, 0x2 ;  /* 0x0000000c060c0291 */ /* 0x000fe4000f84103f */
[----:B------:R-:W-:Y:S01]  /*3120*/  @UP0 UIADD3 UR7, UR7, UR19, URZ ;  /* 0x0000001307070290 */ /* 0x000fe2000fffe03f */
[----:B------:R-:W-:Y:S03]  /*3130*/  BAR.SYNC.DEFER_BLOCKING 0x0 ;  /* 0x0000000000007b1d */ /* 0x000fe60000010000 */
[----:B------:R-:W-:Y:S01]  /*3140*/  @UP0 ULEA.HI.X UR13, UR6, UR13, UR7, 0x2, UP2 ;  /* 0x0000000d060d0291 */ /* 0x000fe200090f1407 */
[----:B------:R-:W-:Y:S02]  /*3150*/  LEA.HI R0, R18, R17, RZ, 0x4 ;  /* 0x0000001112007211 */ /* 0x000fe400078f20ff */
[----:B------:R-:W-:Y:S01]  /*3160*/  LEA R144, R182, UR4, 0x1 ;  /* 0x00000004b6907c11 */ /* 0x000fe2000f8e08ff */
[----:B------:R-:W-:-:S02]  /*3170*/  @UP0 ULDC UR6, c[0x0][0x2e8] ;  /* 0x0000ba0000060ab9 */ /* 0x000fc40000000800 */
[----:B-1----:R-:W-:Y:S02]  /*3180*/  IMAD.U32 R5, RZ, RZ, UR13 ;  /* 0x0000000dff057e24 */ /* 0x002fe4000f8e00ff */
[----:B------:R-:W-:Y:S01]  /*3190*/  IMAD.U32 R4, RZ, RZ, UR12 ;  /* 0x0000000cff047e24 */ /* 0x000fe2000f8e00ff */
[----:B------:R-:W-:Y:S01]  /*31a0*/  LOP3.LUT R0, R0, 0xfffffff0, RZ, 0xc0, !PT ;  /* 0xfffffff000007812 */ /* 0x000fe200078ec0ff */
[----:B------:R1:W2:Y:S04]  /*31b0*/  LDSM.16.M88.4 R140, [R144+0xa000] ;  /* 0x00a00000908c783b */ /* 0x0002a80000000200 */
[----:B------:R3:W4:Y:S01]  /*31c0*/  @P2 LDG.E R5, desc[UR10][R4.64] ;  /* 0x0000000a04052981 */ /* 0x000722000c1e1900 */
[----:B------:R-:W-:-:S03]  /*31d0*/  IMAD.IADD R0, R17, 0x1, -R0 ;  /* 0x0000000111007824 */ /* 0x000fc600078e0a00 */
[----:B------:R-:W1:Y:S02]  /*31e0*/  LDSM.16.M88.4 R144, [R144+0xa800] ;  /* 0x00a800009090783b */ /* 0x000e640000000200 */
[----:B------:R-:W-:Y:S02]  /*31f0*/  SHF.R.S32.HI R2, RZ, 0x1f, R0 ;  /* 0x0000001fff027819 */ /* 0x000fe40000011400 */
[----:B------:R1:W1:Y:S04]  /*3200*/  LDSM.16.M88.4 R148, [R178] ;  /* 0x00000000b294783b */ /* 0x0002680000000200 */
[----:B------:R1:W1:Y:S04]  /*3210*/  LDSM.16.M88.4 R152, [R178+0x800] ;  /* 0x00080000b298783b */ /* 0x0002680000000200 */
[----:B------:R1:W1:Y:S04]  /*3220*/  LDSM.16.M88.4 R156, [R176] ;  /* 0x00000000b09c783b */ /* 0x0002680000000200 */
[----:B------:R1:W1:Y:S04]  /*3230*/  LDSM.16.M88.4 R160, [R176+0x800] ;  /* 0x00080000b0a0783b */ /* 0x0002680000000200 */
[----:B------:R1:W1:Y:S01]  /*3240*/  LDSM.16.M88.4 R164, [R177] ;  /* 0x00000000b1a4783b */ /* 0x0002620000000200 */
[----:B---3--:R-:W4:Y:S03]  /*3250*/  @P2 MUFU.RCP R4, UR6 ;  /* 0x0000000600042d08 */ /* 0x008f260008001000 */
[----:B------:R3:W1:Y:S01]  /*3260*/  LDSM.16.M88.4 R168, [R177+0x800] ;  /* 0x00080000b1a8783b */ /* 0x0006620000000200 */
[----:B------:R-:W-:-:S04]  /*3270*/  LEA.HI R2, R2, R0, RZ, 0x3 ;  /* 0x0000000002027211 */ /* 0x000fc800078f18ff */
[----:B------:R-:W-:Y:S01]  /*3280*/  LOP3.LUT R2, R2, 0xfffffff8, RZ, 0xc0, !PT ;  /* 0xfffffff802027812 */ /* 0x000fe200078ec0ff */
[----:B------:R-:W-:-:S04]  /*3290*/  USHF.L.U32 UR24, UR26, 0x4, URZ ;  /* 0x000000041a187899 */ /* 0x000fc8000800063f */
[----:B------:R-:W-:Y:S01]  /*32a0*/  IMAD.IADD R0, R0, 0x1, -R2 ;  /* 0x0000000100007824 */ /* 0x000fe200078e0a02 */
[----:B------:R-:W-:Y:S02]  /*32b0*/  USHF.L.U32 UR18, UR26, 0x3, URZ ;  /* 0x000000031a127899 */ /* 0x000fe4000800063f */
[----:B------:R-:W-:Y:S01]  /*32c0*/  UIADD3 UR23, UR24, 0x20, URZ ;  /* 0x0000002018177890 */ /* 0x000fe2000fffe03f */
[----:B------:R-:W-:-:S03]  /*32d0*/  IMAD.MOV.U32 R179, RZ, RZ, 0x20 ;  /* 0x00000020ffb37424 */ /* 0x000fc600078e00ff */
[----:B------:R-:W-:Y:S01]  /*32e0*/  UIADD3 UR22, UR18, UR23, URZ ;  /* 0x0000001712167290 */ /* 0x000fe2000fffe03f */
[C---:B------:R-:W-:Y:S01]  /*32f0*/  LOP3.LUT P0, RZ, R0.reuse, 0x2, RZ, 0xc0, !PT ;  /* 0x0000000200ff7812 */ /* 0x040fe2000780c0ff */
[----:B------:R-:W-:Y:S01]  /*3300*/  VIADD R172, R181, 0x1000 ;  /* 0x00001000b5ac7836 */ /* 0x000fe20000000000 */
[----:B------:R-:W-:Y:S01]  /*3310*/  LOP3.LUT P1, RZ, R0, 0x4, RZ, 0xc0, !PT ;  /* 0x0000000400ff7812 */ /* 0x000fe2000782c0ff */
[----:B------:R-:W-:Y:S01]  /*3320*/  VIADD R173, R180, 0x1000 ;  /* 0x00001000b4ad7836 */ /* 0x000fe20000000000 */
[----:B------:R-:W-:Y:S01]  /*3330*/  UIADD3 UR21, UR18, UR22, URZ ;  /* 0x0000001612157290 */ /* 0x000fe2000fffe03f */
[----:B------:R-:W-:Y:S01]  /*3340*/  VIADD R0, R245, 0xffffffc0 ;  /* 0xffffffc0f5007836 */ /* 0x000fe20000000000 */
[----:B------:R-:W-:Y:S01]  /*3350*/  PLOP3.LUT P3, PT, PT, PT, UP1, 0x40, 0x0 ;  /* 0x000000000000781c */ /* 0x000fe20003f6e818 */
[----:B------:R-:W-:Y:S01]  /*3360*/  IMAD.MOV.U32 R128, RZ, RZ, 0x40 ;  /* 0x00000040ff807424 */ /* 0x000fe200078e00ff */
[----:B------:R-:W-:Y:S01]  /*3370*/  UIADD3 UR20, UR18, UR21, URZ ;  /* 0x0000001512147290 */ /* 0x000fe2000fffe03f */
[----:B------:R-:W-:Y:S01]  /*3380*/  SEL R179, R179, 0xffffffe0, !P0 ;  /* 0xffffffe0b3b37807 */ /* 0x000fe20004000000 */
[----:B------:R-:W-:Y:S01]  /*3390*/  UIADD3 UR7, UR27, 0x80, URZ ;  /* 0x000000801b077890 */ /* 0x000fe2000fffe03f */
[----:B------:R-:W-:Y:S01]  /*33a0*/  SEL R172, R172, R181, P3 ;  /* 0x000000b5acac7207 */ /* 0x000fe20001800000 */
[----:B------:R-:W-:Y:S01]  /*33b0*/  UIADD3 UR19, UR18, UR20, URZ ;  /* 0x0000001412137290 */ /* 0x000fe2000fffe03f */
[----:B------:R-:W-:Y:S01]  /*33c0*/  IMAD.SHL.U32 R242, R245, 0x4, RZ ;  /* 0x00000004f5f27824 */ /* 0x000fe200078e00ff */
        /* <DEDUP_REMOVED lines=32> */
[----:B------:R-:W-:Y:S01]  /*35d0*/  SHF.L.U64.HI R241, R245, 0x2, R8 ;  /* 0x00000002f5f17819 */ /* 0x000fe20000010208 */
[----:B------:R-:W-:Y:S01]  /*35e0*/  IMAD.SHL.U32 R239, R0, 0x4, RZ ;  /* 0x0000000400ef7824 */ /* 0x000fe200078e00ff */
[----:B------:R-:W-:Y:S01]  /*35f0*/  LEA R172, R172, UR4, 0x1 ;  /* 0x00000004acac7c11 */ /* 0x000fe2000f8e08ff */
[----:B------:R-:W-:Y:S01]  /*3600*/  IMAD.MOV.U32 R218, RZ, RZ, R183 ;  /* 0x000000ffffda7224 */ /* 0x000fe200078e00b7 */
[----:B------:R-:W-:Y:S01]  /*3610*/  SEL R128, R128, 0xffffffc0, !P1 ;  /* 0xffffffc080807807 */ /* 0x000fe20004800000 */
[----:B------:R-:W-:Y:S01]  /*3620*/  IMAD.IADD R175, R174, 0x1, R179 ;  /* 0x00000001aeaf7824 */ /* 0x000fe200078e02b3 */
[----:B------:R-:W-:Y:S01]  /*3630*/  UMOV UR6, URZ ;  /* 0x0000003f00067c82 */ /* 0x000fe20008000000 */
[----:B------:R-:W-:Y:S01]  /*3640*/  IMAD R237, RZ, RZ, -UR25 ;  /* 0x80000019ffed7e24 */ /* 0x000fe2000f8e02ff */
[----:B------:R-:W-:-:S02]  /*3650*/  USHF.L.U32 UR29, UR26, 0x5, URZ ;  /* 0x000000051a1d7899 */ /* 0x000fc4000800063f */
[----:B------:R-:W-:Y:S02]  /*3660*/  UIMAD UR28, UR26, 0x28, URZ ;  /* 0x000000281a1c78a4 */ /* 0x000fe4000f8e023f */
[----:B------:R-:W-:Y:S02]  /*3670*/  UIMAD UR27, UR26, 0x30, URZ ;  /* 0x000000301a1b78a4 */ /* 0x000fe4000f8e023f */
[----:B------:R-:W-:Y:S01]  /*3680*/  UIADD3 UR25, UR18, UR19, URZ ;  /* 0x0000001312197290 */ /* 0x000fe2000fffe03f */
[----:B----4-:R-:W-:-:S05]  /*3690*/  @P2 FMUL.FTZ R2, R5, R4 ;  /* 0x0000000405022220 */ /* 0x010fca0000410000 */
[----:B------:R-:W-:Y:S01]  /*36a0*/  @P2 R2UR UR12, R2 ;  /* 0x00000000020c22ca */ /* 0x000fe200000e0000 */
[----:B------:R-:W-:Y:S01]  /*36b0*/  IMAD.U32 R2, RZ, RZ, UR33 ;  /* 0x00000021ff027e24 */ /* 0x000fe2000f8e00ff */
[----:B------:R-:W-:-:S03]  /*36c0*/  PLOP3.LUT P2, PT, PT, PT, UP1, 0x40, 0x0 ;  /* 0x000000000000781c */ /* 0x000fc60003f4e818 */
[----:B------:R-:W-:Y:S01]  /*36d0*/  IMAD R4, R2, 0x80, R244 ;  /* 0x0000008002047824 */ /* 0x000fe200078e02f4 */
[----:B------:R-:W-:Y:S02]  /*36e0*/  SHF.R.S32.HI R2, RZ, 0x1f, R0 ;  /* 0x0000001fff027819 */ /* 0x000fe40000011400 */
[----:B------:R-:W-:Y:S02]  /*36f0*/  SEL R173, R173, R180, P2 ;  /* 0x000000b4adad7207 */ /* 0x000fe40001000000 */
[----:B------:R-:W-:Y:S02]  /*3700*/  IADD3 R4, R245, -UR30, -R4 ;  /* 0x8000001ef5047c10 */ /* 0x000fe4000fffe804 */
[----:B------:R-:W-:Y:S02]  /*3710*/  SHF.L.U64.HI R240, R0, 0x2, R2 ;  /* 0x0000000200f07819 */ /* 0x000fe40000010202 */
[----:B------:R-:W-:Y:S01]  /*3720*/  LEA R173, R173, UR4, 0x1 ;  /* 0x00000004adad7c11 */ /* 0x000fe2000f8e08ff */
[----:B------:R-:W-:Y:S01]  /*3730*/  VIADD R238, R4, UR8 ;  /* 0x0000000804ee7c36 */ /* 0x000fe20008000000 */
[----:B------:R-:W-:-:S02]  /*3740*/  UIMAD UR30, UR26, 0x18, URZ ;  /* 0x000000181a1e78a4 */ /* 0x000fc4000f8e023f */
[----:B------:R-:W-:Y:S01]  /*3750*/  UISETP.GE.AND UP1, UPT, UR7, UR8, UPT ;  /* 0x000000080700728c */ /* 0x000fe2000bf26270 */
[----:B------:R-:W-:Y:S01]  /*3760*/  @UP0 UMOV UR6, UR12 ;  /* 0x0000000c00060c82 */ /* 0x000fe20008000000 */
[----:B------:R-:W-:Y:S01]  /*3770*/  UIMAD UR26, UR26, 0x38, URZ ;  /* 0x000000381a1a78a4 */ /* 0x000fe2000f8e023f */
[----:B------:R-:W-:Y:S01]  /*3780*/  ULDC UR7, c[0x0][0x39c] ;  /* 0x0000e70000077ab9 */ /* 0x000fe20000000800 */
[----:B-123--:R-:W-:-:S10]  /*3790*/  ULDC UR12, c[0x0][0x2ec] ;  /* 0x0000bb00000c7ab9 */ /* 0x00efd40000000800 */
.L_x_1314:
[----:B------:R-:W0:Y:S01]  /*37a0*/  LDGDEPBAR ;  /* 0x00000000000079af */ /* 0x000e220000000000 */
[----:B------:R-:W-:Y:S01]  /*37b0*/  LEA R100, R182, UR4, 0x1 ;  /* 0x00000004b6647c11 */ /* 0x000fe2000f8e08ff */
[C---:B------:R-:W-:Y:S01]  /*37c0*/  IMAD.IADD R2, R173.reuse, 0x1, R128 ;  /* 0x00000001ad027824 */ /* 0x040fe200078e0280 */
[----:B------:R-:W-:Y:S01]  /*37d0*/  IADD3 R0, R173, R179, RZ ;  /* 0x000000b3ad007210 */ /* 0x000fe20007ffe0ff */
[----:B------:R-:W-:Y:S01]  /*37e0*/  UISETP.GE.AND UP0, UPT, UR9, 0x1, UPT ;  /* 0x000000010900788c */ /* 0x000fe2000bf06270 */
[----:B------:R-:W-:Y:S02]  /*37f0*/  PLOP3.LUT P0, PT, PT, PT, UP1, 0x80, 0x0 ;  /* 0x000000000000781c */ /* 0x000fe40003f0f018 */
[----:B------:R-:W-:Y:S02]  /*3800*/  PLOP3.LUT P6, PT, PT, PT, UP1, 0x80, 0x0 ;  /* 0x000000000000781c */ /* 0x000fe40003fcf018 */
[----:B-----5:R-:W-:Y:S02]  /*3810*/  FSETP.NEU.FTZ.AND P3, PT, R235, -INF , PT ;  /* 0xff800000eb00780b */ /* 0x020fe40003f7d000 */
[----:B------:R-:W-:Y:S02]  /*3820*/  PLOP3.LUT P5, PT, PT, PT, UP1, 0x80, 0x0 ;  /* 0x000000000000781c */ /* 0x000fe40003faf018 */
        /* <DEDUP_REMOVED lines=29> */
[----:B------:R-:W-:Y:S05]  /*3a00*/  IMAD.MOV.U32 R109, RZ, RZ, 0x40 ;  /* 0x00000040ff6d7424 */ /* 0x000fea00078e00ff */
        /* <DEDUP_REMOVED lines=28> */
[----:B------:R-:W-:Y:S01]  /*3bd0*/  MUFU.TANH R220, R5 ;  /* 0x0000000500dc7308 */ /* 0x000fe20000002400 */
[----:B------:R-:W-:Y:S01]  /*3be0*/  FMUL.FTZ R15, R15, UR7 ;  /* 0x000000070f0f7c20 */ /* 0x000fe20008410000 */
[----:B------:R-:W-:Y:S01]  /*3bf0*/  FMUL.FTZ R14, R14, UR7 ;  /* 0x000000070e0e7c20 */ /* 0x000fe20008410000 */
[----:B------:R-:W-:Y:S01]  /*3c00*/  FMUL.FTZ R12, R12, UR7 ;  /* 0x000000070c0c7c20 */ /* 0x000fe20008410000 */
[----:B------:R-:W-:Y:S01]  /*3c10*/  FMUL.FTZ R13, R13, UR7 ;  /* 0x000000070d0d7c20 */ /* 0x000fe20008410000 */
[----:B------:R-:W-:Y:S01]  /*3c20*/  FMUL.FTZ R18, R18, UR7 ;  /* 0x0000000712127c20 */ /* 0x000fe20008410000 */
[----:B------:R-:W-:Y:S04]  /*3c30*/  FMUL.FTZ R16, R16, UR7 ;  /* 0x0000000710107c20 */ /* 0x000fe80008410000 */
[----:B------:R-:W2:Y:S01]  /*3c40*/  MUFU.TANH R228, R6 ;  /* 0x0000000600e47308 */ /* 0x000ea20000002400 */
[----:B------:R-:W-:Y:S01]  /*3c50*/  FMUL.FTZ R17, R17, UR7 ;  /* 0x0000000711117c20 */ /* 0x000fe20008410000 */
[----:B------:R-:W-:Y:S08]  /*3c60*/  FMUL.FTZ R19, R19, UR7 ;  /* 0x0000000713137c20 */ /* 0x000ff00008410000 */
[----:B------:R3:W4:Y:S10]  /*3c70*/  MUFU.TANH R227, R7 ;  /* 0x0000000700e37308 */ /* 0x0007340000002400 */
[----:B------:R1:W-:Y:S10]  /*3c80*/  MUFU.TANH R188, R9 ;  /* 0x0000000900bc7308 */ /* 0x0003f40000002400 */
[----:B------:R2:W-:Y:S01]  /*3c90*/  MUFU.TANH R189, R8 ;  /* 0x0000000800bd7308 */ /* 0x0005e20000002400 */
[----:B---3--:R-:W3:Y:S09]  /*3ca0*/  LDSM.16.M88.4 R4, [R177+-0x3800] ;  /* 0xffc80000b104783b */ /* 0x008ef20000000200 */
[----:B------:R4:W-:Y:S01]  /*3cb0*/  MUFU.TANH R190, R15 ;  /* 0x0000000f00be7308 */ /* 0x0009e20000002400 */
[----:B-1----:R-:W-:Y:S05]  /*3cc0*/  IMAD.U32 R9, RZ, RZ, UR33 ;  /* 0x00000021ff097e24 */ /* 0x002fea000f8e00ff */
[----:B------:R-:W-:Y:S04]  /*3cd0*/  LEA R9, R9, R244, 0x7 ;  /* 0x000000f409097211 */ /* 0x000fe800078e38ff */
[----:B------:R1:W1:Y:S01]  /*3ce0*/  MUFU.TANH R193, R10 ;  /* 0x0000000a00c17308 */ /* 0x0002620000002400 */
[----:B--2---:R-:W-:Y:S01]  /*3cf0*/  FMUL.FTZ R8, R235, 1.4426950216293334961 ;  /* 0x3fb8aa3beb087820 */ /* 0x004fe20000410000 */
[C---:B------:R-:W-:Y:S01]  /*3d00*/  @P5 ISETP.GE.AND P5, PT, R9.reuse, UR8, PT ;  /* 0x0000000809005c0c */ /* 0x040fe2000bfa6270 */
[----:B------:R-:W-:Y:S03]  /*3d10*/  @P0 VIADD R0, R9, 0x1 ;  /* 0x0000000109000836 */ /* 0x000fe60000000000 */
[----:B------:R-:W-:Y:S04]  /*3d20*/  FSEL R8, R8, RZ, P3 ;  /* 0x000000ff08087208 */ /* 0x000fe80001800000 */
[----:B------:R-:W-:Y:S01]  /*3d30*/  MUFU.TANH R215, R16 ;  /* 0x0000001000d77308 */ /* 0x000fe20000002400 */
[----:B------:R-:W-:Y:S02]  /*3d40*/  @P6 ISETP.GE.AND P6, PT, R0, UR8, PT ;  /* 0x0000000800006c0c */ /* 0x000fe4000bfc6270 */
[----:B------:R-:W-:Y:S07]  /*3d50*/  MOV R0, UR9 ;  /* 0x0000000900007c02 */ /* 0x000fee0008000f00 */
[----:B------:R-:W2:Y:S01]  /*3d60*/  MUFU.TANH R191, R14 ;  /* 0x0000000e00bf7308 */ /* 0x000ea20000002400 */
[----:B------:R-:W-:Y:S05]  /*3d70*/  IMAD R0, R0, 0x40, R238 ;  /* 0x0000004000007824 */ /* 0x000fea00078e02ee */
[----:B----4-:R-:W-:Y:S04]  /*3d80*/  IABS R15, R0 ;  /* 0x00000000000f7213 */ /* 0x010fe80000000000 */
[----:B------:R4:W2:Y:S01]  /*3d90*/  MUFU.TANH R192, R11 ;  /* 0x0000000b00c07308 */ /* 0x0008a20000002400 */
[-C--:B---3--:R-:W-:Y:S03]  /*3da0*/  HMMA.16816.F32 R20, R132, R4.reuse, R20 ;  /* 0x000000048414723c */ /* 0x088fe60000001814 */
[----:B------:R-:W-:Y:S02]  /*3db0*/  I2FP.F32.S32 R15, R15 ;  /* 0x0000000f000f7245 */ /* 0x000fe40000201400 */
[----:B-1----:R-:W-:Y:S01]  /*3dc0*/  IADD3 R10, R0, -0x1, RZ ;  /* 0xffffffff000a7810 */ /* 0x002fe20007ffe0ff */
[C---:B------:R-:W-:Y:S03]  /*3dd0*/  HMMA.16816.F32 R24, R104.reuse, R4, R24 ;  /* 0x000000046818723c */ /* 0x040fe60000001818 */
[----:B------:R-:W1:Y:S01]  /*3de0*/  MUFU.TANH R187, R12 ;  /* 0x0000000c00bb7308 */ /* 0x000e620000002400 */
[----:B------:R-:W-:Y:S01]  /*3df0*/  ISETP.GE.AND P0, PT, R10, RZ, PT ;  /* 0x000000ff0a00720c */ /* 0x000fe20003f06270 */
[----:B------:R-:W-:Y:S01]  /*3e00*/  FFMA.FTZ R2, R15, -UR6, R221 ;  /* 0x800000060f027c23 */ /* 0x000fe200080100dd */
[-C--:B------:R-:W-:Y:S07]  /*3e10*/  HMMA.16816.F32 R28, R104, R6.reuse, R28 ;  /* 0x00000006681c723c */ /* 0x080fee000000181c */
[----:B------:R3:W-:Y:S01]  /*3e20*/  MUFU.TANH R214, R17 ;  /* 0x0000001100d67308 */ /* 0x0007e20000002400 */
[C---:B------:R-:W-:Y:S03]  /*3e30*/  VIADD R5, R0.reuse, 0x8 ;  /* 0x0000000800057836 */ /* 0x040fe60000000000 */
[C---:B------:R-:W-:Y:S01]  /*3e40*/  IADD3 R4, R0.reuse, 0x7, RZ ;  /* 0x0000000700047810 */ /* 0x040fe20007ffe0ff */
[----:B----4-:R-:W-:Y:S01]  /*3e50*/  VIADD R11, R0, 0x28 ;  /* 0x00000028000b7836 */ /* 0x010fe20000000000 */
[----:B------:R-:W-:Y:S01]  /*3e60*/  @P2 FSEL R2, R2, -INF , !P5 ;  /* 0xff80000002022808 */ /* 0x000fe20006800000 */
[----:B------:R-:W-:Y:S01]  /*3e70*/  HMMA.16816.F32 R32, R132, R6, R32 ;  /* 0x000000068420723c */ /* 0x000fe20000001820 */
[----:B------:R-:W-:Y:S02]  /*3e80*/  PLOP3.LUT P2, PT, PT, PT, UP1, 0x80, 0x0 ;  /* 0x000000000000781c */ /* 0x000fe40003f4f018 */
[----:B------:R-:W4:Y:S01]  /*3e90*/  MUFU.TANH R186, R13 ;  /* 0x0000000d00ba7308 */ /* 0x000f220000002400 */
[----:B------:R-:W-:Y:S01]  /*3ea0*/  FMUL.FTZ R21, R21, UR7 ;  /* 0x0000000715157c20 */ /* 0x000fe20008410000 */
[----:B------:R-:W-:Y:S01]  /*3eb0*/  FFMA.FTZ R2, R2, UR12, -R8 ;  /* 0x0000000c02027c23 */ /* 0x000fe20008010808 */
[----:B------:R-:W-:Y:S01]  /*3ec0*/  FMUL.FTZ R22, R22, UR7 ;  /* 0x0000000716167c20 */ /* 0x000fe20008410000 */
[----:B------:R-:W-:Y:S01]  /*3ed0*/  FMUL.FTZ R23, R23, UR7 ;  /* 0x0000000717177c20 */ /* 0x000fe20008410000 */
[----:B------:R-:W-:Y:S01]  /*3ee0*/  FMUL.FTZ R20, R20, UR7 ;  /* 0x0000000714147c20 */ /* 0x000fe20008410000 */
[----:B------:R-:W-:Y:S04]  /*3ef0*/  ISETP.GE.AND P4, PT, R5, RZ, PT ;  /* 0x000000ff0500720c */ /* 0x000fe80003f86270 */
[----:B------:R2:W-:Y:S01]  /*3f00*/  MUFU.TANH R213, R21 ;  /* 0x0000001500d57308 */ /* 0x0005e20000002400 */
[----:B------:R-:W-:Y:S01]  /*3f10*/  ISETP.GE.AND P3, PT, R4, RZ, PT ;  /* 0x000000ff0400720c */ /* 0x000fe20003f66270 */
[----:B------:R-:W-:Y:S01]  /*3f20*/  FMUL.FTZ R24, R24, UR7 ;  /* 0x0000000718187c20 */ /* 0x000fe20008410000 */
[----:B------:R-:W-:Y:S01]  /*3f30*/  FMUL.FTZ R25, R25, UR7 ;  /* 0x0000000719197c20 */ /* 0x000fe20008410000 */
[----:B------:R-:W-:Y:S01]  /*3f40*/  FMUL.FTZ R26, R26, UR7 ;  /* 0x000000071a1a7c20 */ /* 0x000fe20008410000 */
[----:B------:R-:W-:Y:S01]  /*3f50*/  FMUL.FTZ R28, R28, UR7 ;  /* 0x000000071c1c7c20 */ /* 0x000fe20008410000 */
[----:B------:R-:W-:Y:S01]  /*3f60*/  FMUL.FTZ R29, R29, UR7 ;  /* 0x000000071d1d7c20 */ /* 0x000fe20008410000 */
[----:B------:R-:W-:Y:S03]  /*3f70*/  FMUL.FTZ R30, R30, UR7 ;  /* 0x000000071e1e7c20 */ /* 0x000fe60008410000 */
[----:B------:R1:W-:Y:S01]  /*3f80*/  MUFU.TANH R212, R20 ;  /* 0x0000001400d47308 */ /* 0x0003e20000002400 */
[----:B------:R-:W-:Y:S01]  /*3f90*/  FMUL.FTZ R31, R31, UR7 ;  /* 0x000000071f1f7c20 */ /* 0x000fe20008410000 */
[----:B------:R-:W-:Y:S01]  /*3fa0*/  FMUL.FTZ R27, R27, UR7 ;  /* 0x000000071b1b7c20 */ /* 0x000fe20008410000 */
[----:B------:R-:W-:Y:S01]  /*3fb0*/  @!P0 IADD3 R10, -R0, 0x1, RZ ;  /* 0x00000001000a8810 */ /* 0x000fe20007ffe1ff */
[----:B---3--:R-:W-:Y:S01]  /*3fc0*/  FMUL.FTZ R17, R234, 1.4426950216293334961 ;  /* 0x3fb8aa3bea117820 */ /* 0x008fe20000410000 */
[----:B------:R-:W-:Y:S01]  /*3fd0*/  @!P4 IADD3 R5, -R0, -0x8, RZ ;  /* 0xfffffff80005c810 */ /* 0x000fe20007ffe1ff */
[----:B------:R-:W-:Y:S01]  /*3fe0*/  FMUL.FTZ R32, R32, UR7 ;  /* 0x0000000720207c20 */ /* 0x000fe20008410000 */
[----:B------:R-:W-:Y:S03]  /*3ff0*/  @!P3 IADD3 R4, -R0, -0x7, RZ ;  /* 0xfffffff90004b810 */ /* 0x000fe60007ffe1ff */
[----:B------:R3:W-:Y:S01]  /*4000*/  MUFU.EX2 R230, R2 ;  /* 0x0000000200e67308 */ /* 0x0007e20000000800 */
[----:B------:R-:W-:Y:S01]  /*4010*/  PLOP3.LUT P3, PT, PT, PT, UP1, 0x80, 0x0 ;  /* 0x000000000000781c */ /* 0x000fe20003f6f018 */
[----:B------:R-:W-:Y:S01]  /*4020*/  FMUL.FTZ R33, R33, UR7 ;  /* 0x0000000721217c20 */ /* 0x000fe20008410000 */
[----:B--2---:R-:W-:Y:S01]  /*4030*/  I2FP.F32.S32 R21, R5 ;  /* 0x0000000500157245 */ /* 0x004fe20000201400 */
[C---:B------:R-:W-:Y:S01]  /*4040*/  FMUL.FTZ R5, R236.reuse, 1.4426950216293334961 ;  /* 0x3fb8aa3bec057820 */ /* 0x040fe20000410000 */
[----:B------:R-:W-:Y:S01]  /*4050*/  FSETP.NEU.FTZ.AND P4, PT, R236, -INF , PT ;  /* 0xff800000ec00780b */ /* 0x000fe20003f9d000 */
[----:B------:R-:W-:Y:S01]  /*4060*/  FMUL.FTZ R34, R34, UR7 ;  /* 0x0000000722227c20 */ /* 0x000fe20008410000 */
[----:B------:R-:W-:Y:S03]  /*4070*/  PLOP3.LUT P0, PT, PT, PT, UP1, 0x80, 0x0 ;  /* 0x000000000000781c */ /* 0x000fe60003f0f018 */
[----:B------:R-:W2:Y:S01]  /*4080*/  MUFU.TANH R226, R18 ;  /* 0x0000001200e27308 */ /* 0x000ea20000002400 */
[----:B-1----:R-:W-:Y:S01]  /*4090*/  I2FP.F32.S32 R20, R4 ;  /* 0x0000000400147245 */ /* 0x002fe20000201400 */
[----:B------:R-:W-:Y:S01]  /*40a0*/  FFMA.FTZ R4, R21, -UR6, R228 ;  /* 0x8000000615047c23 */ /* 0x000fe200080100e4 */
[----:B------:R-:W-:Y:S01]  /*40b0*/  FSEL R5, R5, RZ, P4 ;  /* 0x000000ff05057208 */ /* 0x000fe20002000000 */
[----:B------:R-:W-:Y:S01]  /*40c0*/  VIADD R7, R0, 0xfffffff8 ;  /* 0xfffffff800077836 */ /* 0x000fe20000000000 */
[----:B------:R-:W-:Y:S01]  /*40d0*/  I2FP.F32.S32 R16, R10 ;  /* 0x0000000a00107245 */ /* 0x000fe20000201400 */
[----:B------:R-:W-:Y:S01]  /*40e0*/  FMUL.FTZ R35, R35, UR7 ;  /* 0x0000000723237c20 */ /* 0x000fe20008410000 */
[----:B------:R-:W-:Y:S03]  /*40f0*/  @P3 FSEL R4, R4, -INF , !P5 ;  /* 0xff80000004043808 */ /* 0x000fe60006800000 */
[----:B------:R-:W1:Y:S01]  /*4100*/  MUFU.TANH R225, R19 ;  /* 0x0000001300e17308 */ /* 0x000e620000002400 */
[----:B---3--:R-:W-:Y:S01]  /*4110*/  FFMA.FTZ R2, R20, -UR6, R227 ;  /* 0x8000000614027c23 */ /* 0x008fe200080100e3 */
[----:B------:R-:W-:Y:S01]  /*4120*/  FFMA.FTZ R10, R16, -UR6, R220 ;  /* 0x80000006100a7c23 */ /* 0x000fe200080100dc */
[----:B------:R-:W-:Y:S01]  /*4130*/  FSETP.NEU.FTZ.AND P3, PT, R233, -INF , PT ;  /* 0xff800000e900780b */ /* 0x000fe20003f7d000 */
[--C-:B------:R-:W-:Y:S01]  /*4140*/  FFMA.FTZ R4, R4, UR12, -R5.reuse ;  /* 0x0000000c04047c23 */ /* 0x100fe20008010805 */
[----:B------:R-:W-:Y:S02]  /*4150*/  IADD3 R12, R0, 0x1f, RZ ;  /* 0x0000001f000c7810 */ /* 0x000fe40007ffe0ff */
[----:B------:R-:W-:Y:S03]  /*4160*/  @P2 FSEL R2, R2, -INF , !P6 ;  /* 0xff80000002022808 */ /* 0x000fe60007000000 */
[----:B------:R3:W-:Y:S01]  /*4170*/  MUFU.EX2 R231, R4 ;  /* 0x0000000400e77308 */ /* 0x0007e20000000800 */
[----:B------:R-:W-:Y:S02]  /*4180*/  @P0 FSEL R10, R10, -INF , !P6 ;  /* 0xff8000000a0a0808 */ /* 0x000fe40007000000 */
[----:B------:R-:W-:Y:S02]  /*4190*/  ISETP.GE.AND P4, PT, R11, RZ, PT ;  /* 0x000000ff0b00720c */ /* 0x000fe40003f86270 */
[----:B------:R-:W-:Y:S01]  /*41a0*/  ISETP.GE.AND P0, PT, R12, RZ, PT ;  /* 0x000000ff0c00720c */ /* 0x000fe20003f06270 */
[----:B------:R-:W-:Y:S04]  /*41b0*/  FFMA.FTZ R10, R10, UR12, -R8 ;  /* 0x0000000c0a0a7c23 */ /* 0x000fe80008010808 */
[----:B------:R-:W1:Y:S10]  /*41c0*/  MUFU.TANH R224, R22 ;  /* 0x0000001600e07308 */ /* 0x000e740000002400 */
[----:B------:R4:W-:Y:S01]  /*41d0*/  MUFU.EX2 R229, R10 ;  /* 0x0000000a00e57308 */ /* 0x0009e20000000800 */
[----:B---3--:R-:W-:Y:S01]  /*41e0*/  FFMA.FTZ R4, R2, UR12, -R5 ;  /* 0x0000000c02047c23 */ /* 0x008fe20008010805 */
[C---:B------:R-:W-:Y:S01]  /*41f0*/  VIADD R2, R0.reuse, 0x20 ;  /* 0x0000002000027836 */ /* 0x040fe20000000000 */
[----:B------:R-:W-:Y:S02]  /*4200*/  @!P4 IADD3 R11, -R0, -0x28, RZ ;  /* 0xffffffd8000bc810 */ /* 0x000fe40007ffe1ff */
[----:B------:R-:W-:Y:S02]  /*4210*/  FSETP.NEU.FTZ.AND P4, PT, R234, -INF , PT ;  /* 0xff800000ea00780b */ /* 0x000fe40003f9d000 */
[----:B------:R-:W-:Y:S03]  /*4220*/  ISETP.GE.AND P2, PT, R2, RZ, PT ;  /* 0x000000ff0200720c */ /* 0x000fe60003f46270 */
[----:B------:R3:W-:Y:S01]  /*4230*/  MUFU.EX2 R232, R4 ;  /* 0x0000000400e87308 */ /* 0x0007e20000000800 */
[----:B------:R-:W-:Y:S02]  /*4240*/  I2FP.F32.S32 R11, R11 ;  /* 0x0000000b000b7245 */ /* 0x000fe40000201400 */
[C---:B------:R-:W-:Y:S02]  /*4250*/  @!P0 IADD3 R12, -R0.reuse, -0x1f, RZ ;  /* 0xffffffe1000c8810 */ /* 0x040fe40007ffe1ff */
[----:B------:R-:W-:Y:S01]  /*4260*/  PLOP3.LUT P0, PT, PT, PT, UP1, 0x80, 0x0 ;  /* 0x000000000000781c */ /* 0x000fe20003f0f018 */
[----:B------:R-:W-:Y:S01]  /*4270*/  FFMA.FTZ R11, R11, -UR6, R193 ;  /* 0x800000060b0b7c23 */ /* 0x000fe200080100c1 */
[----:B------:R-:W-:Y:S03]  /*4280*/  I2FP.F32.S32 R13, R12 ;  /* 0x0000000c000d7245 */ /* 0x000fe60000201400 */
[----:B------:R-:W1:Y:S01]  /*4290*/  MUFU.TANH R223, R23 ;  /* 0x0000001700df7308 */ /* 0x000e620000002400 */
[C---:B----4-:R-:W-:Y:S02]  /*42a0*/  IADD3 R10, R0.reuse, 0x27, RZ ;  /* 0x00000027000a7810 */ /* 0x050fe40007ffe0ff */
[----:B------:R-:W-:Y:S01]  /*42b0*/  @!P2 IADD3 R2, -R0, -0x20, RZ ;  /* 0xffffffe00002a810 */ /* 0x000fe20007ffe1ff */
[----:B------:R-:W-:Y:S01]  /*42c0*/  FFMA.FTZ R12, R13, -UR6, R188 ;  /* 0x800000060d0c7c23 */ /* 0x000fe200080100bc */
[----:B------:R-:W-:Y:S05]  /*42d0*/  PLOP3.LUT P2, PT, PT, PT, UP1, 0x80, 0x0 ;  /* 0x000000000000781c */ /* 0x000fea0003f4f018 */
[----:B------:R-:W4:Y:S01]  /*42e0*/  MUFU.TANH R136, R24 ;  /* 0x0000001800887308 */ /* 0x000f220000002400 */
[----:B------:R-:W-:Y:S01]  /*42f0*/  I2FP.F32.S32 R14, R2 ;  /* 0x00000002000e7245 */ /* 0x000fe20000201400 */
[----:B---3--:R-:W-:Y:S01]  /*4300*/  FMUL.FTZ R4, R233, 1.4426950216293334961 ;  /* 0x3fb8aa3be9047820 */ /* 0x008fe20000410000 */
[----:B------:R-:W-:Y:S02]  /*4310*/  @P0 FSEL R12, R12, -INF , !P6 ;  /* 0xff8000000c0c0808 */ /* 0x000fe40007000000 */
[----:B------:R-:W-:Y:S01]  /*4320*/  PLOP3.LUT P0, PT, PT, PT, UP1, 0x80, 0x0 ;  /* 0x000000000000781c */ /* 0x000fe20003f0f018 */
[----:B------:R-:W-:Y:S01]  /*4330*/  FFMA.FTZ R2, R14, -UR6, R189 ;  /* 0x800000060e027c23 */ /* 0x000fe200080100bd */
[----:B------:R-:W-:Y:S03]  /*4340*/  FSEL R4, R4, RZ, P3 ;  /* 0x000000ff04047208 */ /* 0x000fe60001800000 */
[----:B------:R-:W3:Y:S01]  /*4350*/  MUFU.TANH R129, R25 ;  /* 0x0000001900817308 */ /* 0x000ee20000002400 */
[----:B------:R-:W-:Y:S01]  /*4360*/  ISETP.GE.AND P3, PT, R10, RZ, PT ;  /* 0x000000ff0a00720c */ /* 0x000fe20003f66270 */
[----:B------:R-:W-:Y:S01]  /*4370*/  FFMA.FTZ R6, R14, -UR6, R191 ;  /* 0x800000060e067c23 */ /* 0x000fe200080100bf */
[----:B------:R-:W-:Y:S01]  /*4380*/  @P2 FSEL R2, R2, -INF , !P5 ;  /* 0xff80000002022808 */ /* 0x000fe20006800000 */
[--C-:B------:R-:W-:Y:S01]  /*4390*/  FFMA.FTZ R12, R12, UR12, -R4.reuse ;  /* 0x0000000c0c0c7c23 */ /* 0x100fe20008010804 */
[----:B------:R-:W-:Y:S05]  /*43a0*/  PLOP3.LUT P2, PT, PT, PT, UP1, 0x80, 0x0 ;  /* 0x000000000000781c */ /* 0x000fea0003f4f018 */
[----:B------:R2:W-:Y:S01]  /*43b0*/  MUFU.EX2 R122, R12 ;  /* 0x0000000c007a7308 */ /* 0x0005e20000000800 */
[----:B------:R-:W-:Y:S03]  /*43c0*/  FFMA.FTZ R2, R2, UR12, -R4 ;  /* 0x0000000c02027c23 */ /* 0x000fe60008010804 */
[----:B------:R-:W-:Y:S06]  /*43d0*/  @!P3 IADD3 R10, -R0, -0x27, RZ ;  /* 0xffffffd9000ab810 */ /* 0x000fec0007ffe1ff */
[----:B------:R1:W-:Y:S01]  /*43e0*/  MUFU.EX2 R123, R2 ;  /* 0x00000002007b7308 */ /* 0x0003e20000000800 */
[----:B------:R-:W-:Y:S02]  /*43f0*/  PLOP3.LUT P3, PT, PT, PT, UP1, 0x80, 0x0 ;  /* 0x000000000000781c */ /* 0x000fe40003f6f018 */
[----:B------:R-:W-:Y:S07]  /*4400*/  I2FP.F32.S32 R10, R10 ;  /* 0x0000000a000a7245 */ /* 0x000fee0000201400 */
[----:B------:R-:W3:Y:S01]  /*4410*/  MUFU.TANH R185, R26 ;  /* 0x0000001a00b97308 */ /* 0x000ee20000002400 */
[----:B------:R-:W-:Y:S01]  /*4420*/  FFMA.FTZ R10, R10, -UR6, R192 ;  /* 0x800000060a0a7c23 */ /* 0x000fe200080100c0 */
[----:B--2---:R-:W-:Y:S01]  /*4430*/  @P0 VIADD R12, R9, 0x8 ;  /* 0x00000008090c0836 */ /* 0x004fe20000000000 */
[----:B------:R-:W-:Y:S02]  /*4440*/  PLOP3.LUT P0, PT, PT, PT, UP1, 0x80, 0x0 ;  /* 0x000000000000781c */ /* 0x000fe40003f0f018 */
[----:B------:R-:W-:Y:S05]  /*4450*/  @P3 FSEL R11, R11, -INF , !P5 ;  /* 0xff8000000b0b3808 */ /* 0x000fea0006800000 */
[----:B------:R-:W2:Y:S01]  /*4460*/  MUFU.TANH R139, R27 ;  /* 0x0000001b008b7308 */ /* 0x000ea20000002400 */
[----:B-1----:R-:W-:Y:S02]  /*4470*/  FSEL R2, R17, RZ, P4 ;  /* 0x000000ff11027208 */ /* 0x002fe40002000000 */
[----:B------:R-:W-:Y:S02]  /*4480*/  @P2 FSEL R10, R10, -INF , !P6 ;  /* 0xff8000000a0a2808 */ /* 0x000fe40007000000 */
[----:B------:R-:W-:Y:S01]  /*4490*/  PLOP3.LUT P3, PT, PT, PT, UP1, 0x80, 0x0 ;  /* 0x000000000000781c */ /* 0x000fe20003f6f018 */
[--C-:B------:R-:W-:Y:S01]  /*44a0*/  FFMA.FTZ R11, R11, UR12, -R2.reuse ;  /* 0x0000000c0b0b7c23 */ /* 0x100fe20008010802 */
[----:B------:R-:W-:Y:S03]  /*44b0*/  PLOP3.LUT P4, PT, PT, PT, UP1, 0x80, 0x0 ;  /* 0x000000000000781c */ /* 0x000fe60003f8f018 */
[----:B------:R-:W1:Y:S01]  /*44c0*/  MUFU.TANH R127, R28 ;  /* 0x0000001c007f7308 */ /* 0x000e620000002400 */
[----:B------:R-:W-:Y:S09]  /*44d0*/  PLOP3.LUT P5, PT, PT, PT, UP1, 0x80, 0x0 ;  /* 0x000000000000781c */ /* 0x000ff20003faf018 */
[----:B------:R4:W-:Y:S01]  /*44e0*/  MUFU.EX2 R131, R11 ;  /* 0x0000000b00837308 */ /* 0x0009e20000000800 */
[----:B------:R-:W-:Y:S02]  /*44f0*/  @P3 ISETP.GE.AND P3, PT, R12, UR8, PT ;  /* 0x000000080c003c0c */ /* 0x000fe4000bf66270 */
[----:B------:R-:W-:Y:S02]  /*4500*/  @P4 IADD3 R12, R9, 0x9, RZ ;  /* 0x00000009090c4810 */ /* 0x000fe40007ffe0ff */
[----:B------:R-:W-:Y:S05]  /*4510*/  PLOP3.LUT P4, PT, PT, PT, UP1, 0x80, 0x0 ;  /* 0x000000000000781c */ /* 0x000fea0003f8f018 */
[----:B------:R-:W-:Y:S01]  /*4520*/  MUFU.TANH R126, R29 ;  /* 0x0000001d007e7308 */ /* 0x000fe20000002400 */
[----:B------:R-:W-:Y:S01]  /*4530*/  @P5 ISETP.GE.AND P5, PT, R12, UR8, PT ;  /* 0x000000080c005c0c */ /* 0x000fe2000bfa6270 */
[----:B------:R-:W-:Y:S08]  /*4540*/  VIADD R12, R0, 0xfffffff0 ;  /* 0xfffffff0000c7836 */ /* 0x000ff00000000000 */
[----:B------:R-:W1:Y:S01]  /*4550*/  MUFU.TANH R132, R32 ;  /* 0x0000002000847308 */ /* 0x000e620000002400 */
[----:B----4-:R-:W-:Y:S01]  /*4560*/  FFMA.FTZ R11, R10, UR12, -R2 ;  /* 0x0000000c0a0b7c23 */ /* 0x010fe20008010802 */
[----:B------:R-:W-:Y:S05]  /*4570*/  VIADD R10, R0, 0x18 ;  /* 0x00000018000a7836 */ /* 0x000fea0000000000 */
[----:B------:R-:W-:Y:S03]  /*4580*/  ISETP.GE.AND P2, PT, R10, RZ, PT ;  /* 0x000000ff0a00720c */ /* 0x000fe60003f46270 */
[----:B------:R-:W4:Y:S10]  /*4590*/  MUFU.TANH R133, R33 ;  /* 0x0000002100857308 */ /* 0x000f340000002400 */
[----:B------:R-:W-:Y:S01]  /*45a0*/  MUFU.TANH R203, R34 ;  /* 0x0000002200cb7308 */ /* 0x000fe20000002400 */
[----:B------:R-:W-:Y:S02]  /*45b0*/  @!P2 IADD3 R10, -R0, -0x18, RZ ;  /* 0xffffffe8000aa810 */ /* 0x000fe40007ffe1ff */
[----:B------:R-:W-:Y:S02]  /*45c0*/  PLOP3.LUT P2, PT, PT, PT, UP1, 0x80, 0x0 ;  /* 0x000000000000781c */ /* 0x000fe40003f4f018 */
[----:B------:R-:W-:Y:S05]  /*45d0*/  I2FP.F32.S32 R18, R10 ;  /* 0x0000000a00127245 */ /* 0x000fea0000201400 */
[----:B------:R3:W-:Y:S01]  /*45e0*/  MUFU.EX2 R130, R11 ;  /* 0x0000000b00827308 */ /* 0x0007e20000000800 */
[----:B------:R-:W-:Y:S09]  /*45f0*/  FFMA.FTZ R10, R18, -UR6, R187 ;  /* 0x80000006120a7c23 */ /* 0x000ff200080100bb */
[----:B------:R-:W4:Y:S01]  /*4600*/  MUFU.TANH R202, R35 ;  /* 0x0000002300ca7308 */ /* 0x000f220000002400 */
[----:B------:R-:W-:Y:S02]  /*4610*/  @P2 FSEL R10, R10, -INF , !P3 ;  /* 0xff8000000a0a2808 */ /* 0x000fe40005800000 */
[----:B------:R-:W-:Y:S03]  /*4620*/  PLOP3.LUT P2, PT, PT, PT, UP1, 0x80, 0x0 ;  /* 0x000000000000781c */ /* 0x000fe60003f4f018 */
[----:B------:R-:W-:Y:S04]  /*4630*/  FFMA.FTZ R10, R10, UR12, -R4 ;  /* 0x0000000c0a0a7c23 */ /* 0x000fe80008010804 */
[----:B------:R-:W-:Y:S01]  /*4640*/  MUFU.TANH R138, R30 ;  /* 0x0000001e008a7308 */ /* 0x000fe20000002400 */
[----:B---3--:R-:W-:Y:S04]  /*4650*/  IADD3 R11, R0, 0x17, RZ ;  /* 0x00000017000b7810 */ /* 0x008fe80007ffe0ff */
[----:B------:R-:W-:Y:S05]  /*4660*/  ISETP.GE.AND P6, PT, R11, RZ, PT ;  /* 0x000000ff0b00720c */ /* 0x000fea0003fc6270 */
[----:B------:R-:W-:Y:S01]  /*4670*/  MUFU.TANH R137, R31 ;  /* 0x0000001f00897308 */ /* 0x000fe20000002400 */
[----:B------:R-:W-:Y:S02]  /*4680*/  @P2 FSEL R6, R6, -INF , !P3 ;  /* 0xff80000006062808 */ /* 0x000fe40005800000 */
[----:B------:R-:W-:Y:S03]  /*4690*/  ISETP.GE.AND P2, PT, R7, RZ, PT ;  /* 0x000000ff0700720c */ /* 0x000fe60003f46270 */
[----:B------:R-:W-:Y:S04]  /*46a0*/  FFMA.FTZ R6, R6, UR12, -R2 ;  /* 0x0000000c06067c23 */ /* 0x000fe80008010802 */
[----:B------:R3:W-:Y:S01]  /*46b0*/  MUFU.EX2 R119, R10 ;  /* 0x0000000a00777308 */ /* 0x0007e20000000800 */
[C---:B------:R-:W-:Y:S02]  /*46c0*/  @!P6 IADD3 R11, -R0.reuse, -0x17, RZ ;  /* 0xffffffe9000be810 */ /* 0x040fe40007ffe1ff */
[----:B------:R-:W-:Y:S02]  /*46d0*/  PLOP3.LUT P6, PT, PT, PT, UP1, 0x80, 0x0 ;  /* 0x000000000000781c */ /* 0x000fe40003fcf018 */
[----:B------:R-:W-:Y:S02]  /*46e0*/  I2FP.F32.S32 R17, R11 ;  /* 0x0000000b00117245 */ /* 0x000fe40000201400 */
[----:B------:R-:W-:Y:S03]  /*46f0*/  @!P2 IADD3 R7, -R0, 0x8, RZ ;  /* 0x000000080007a810 */ /* 0x000fe60007ffe1ff */
[----:B------:R2:W-:Y:S01]  /*4700*/  MUFU.EX2 R125, R6 ;  /* 0x00000006007d7308 */ /* 0x0005e20000000800 */
[----:B------:R-:W-:Y:S01]  /*4710*/  PLOP3.LUT P2, PT, PT, PT, UP1, 0x80, 0x0 ;  /* 0x000000000000781c */ /* 0x000fe20003f4f018 */
[----:B------:R-:W-:Y:S01]  /*4720*/  FFMA.FTZ R11, R17, -UR6, R186 ;  /* 0x80000006110b7c23 */ /* 0x000fe200080100ba */
[----:B------:R-:W-:Y:S01]  /*4730*/  I2FP.F32.S32 R14, R7 ;  /* 0x00000007000e7245 */ /* 0x000fe20000201400 */
[----:B------:R-:W-:Y:S03]  /*4740*/  FFMA.FTZ R7, R15, -UR6, R226 ;  /* 0x800000060f077c23 */ /* 0x000fe600080100e2 */
[----:B------:R-:W-:Y:S01]  /*4750*/  @P0 FSEL R11, R11, -INF , !P5 ;  /* 0xff8000000b0b0808 */ /* 0x000fe20006800000 */
[----:B---3--:R-:W-:Y:S01]  /*4760*/  FFMA.FTZ R10, R13, -UR6, R190 ;  /* 0x800000060d0a7c23 */ /* 0x008fe200080100be */
[----:B------:R-:W-:Y:S02]  /*4770*/  @P6 IADD3 R19, R9, 0x10, RZ ;  /* 0x0000001009136810 */ /* 0x000fe40007ffe0ff */
[----:B------:R-:W-:Y:S01]  /*4780*/  PLOP3.LUT P6, PT, PT, PT, UP1, 0x80, 0x0 ;  /* 0x000000000000781c */ /* 0x000fe20003fcf018 */
[----:B------:R-:W-:Y:S01]  /*4790*/  FFMA.FTZ R11, R11, UR12, -R4 ;  /* 0x0000000c0b0b7c23 */ /* 0x000fe20008010804 */
[----:B------:R-:W-:Y:S02]  /*47a0*/  @P4 FSEL R10, R10, -INF , !P5 ;  /* 0xff8000000a0a4808 */ /* 0x000fe40006800000 */
[----:B------:R-:W-:Y:S01]  /*47b0*/  PLOP3.LUT P4, PT, PT, PT, UP1, 0x80, 0x0 ;  /* 0x000000000000781c */ /* 0x000fe20003f8f018 */
[----:B------:R3:W-:Y:S01]  /*47c0*/  MUFU.EX2 R118, R11 ;  /* 0x0000000b00767308 */ /* 0x0007e20000000800 */
[----:B--2---:R-:W-:Y:S01]  /*47d0*/  IADD3 R6, R0, -0x9, RZ ;  /* 0xfffffff700067810 */ /* 0x004fe20007ffe0ff */
[----:B------:R-:W-:Y:S01]  /*47e0*/  FFMA.FTZ R10, R10, UR12, -R2 ;  /* 0x0000000c0a0a7c23 */ /* 0x000fe20008010802 */
[----:B------:R-:W-:Y:S02]  /*47f0*/  @P2 FSEL R7, R7, -INF , !P3 ;  /* 0xff80000007072808 */ /* 0x000fe40005800000 */
[----:B------:R-:W-:Y:S02]  /*4800*/  ISETP.GE.AND P0, PT, R6, RZ, PT ;  /* 0x000000ff0600720c */ /* 0x000fe40003f06270 */
[----:B------:R-:W-:Y:S03]  /*4810*/  PLOP3.LUT P2, PT, PT, PT, UP1, 0x80, 0x0 ;  /* 0x000000000000781c */ /* 0x000fe60003f4f018 */
[----:B------:R2:W-:Y:S01]  /*4820*/  MUFU.EX2 R124, R10 ;  /* 0x0000000a007c7308 */ /* 0x0005e20000000800 */
[----:B------:R-:W-:Y:S01]  /*4830*/  @P6 ISETP.GE.AND P6, PT, R19, UR8, PT ;  /* 0x0000000813006c0c */ /* 0x000fe2000bfc6270 */
[----:B------:R-:W-:Y:S08]  /*4840*/  FFMA.FTZ R7, R7, UR12, -R5 ;  /* 0x0000000c07077c23 */ /* 0x000ff00008010805 */
[----:B------:R-:W-:Y:S01]  /*4850*/  MUFU.EX2 R222, R7 ;  /* 0x0000000700de7308 */ /* 0x000fe20000000800 */
[C---:B---3--:R-:W-:Y:S01]  /*4860*/  VIADD R11, R0.reuse, 0xffffffef ;  /* 0xffffffef000b7836 */ /* 0x048fe20000000000 */
[----:B------:R-:W-:Y:S02]  /*4870*/  @!P0 IADD3 R6, -R0, 0x9, RZ ;  /* 0x0000000900068810 */ /* 0x000fe40007ffe1ff */
[----:B------:R-:W-:Y:S02]  /*4880*/  PLOP3.LUT P0, PT, PT, PT, UP1, 0x80, 0x0 ;  /* 0x000000000000781c */ /* 0x000fe40003f0f018 */
[----:B------:R-:W-:Y:S01]  /*4890*/  I2FP.F32.S32 R13, R6 ;  /* 0x00000006000d7245 */ /* 0x000fe20000201400 */
[----:B------:R-:W-:Y:S01]  /*48a0*/  FFMA.FTZ R6, R14, -UR6, R215 ;  /* 0x800000060e067c23 */ /* 0x000fe200080100d7 */
[----:B------:R-:W-:Y:S03]  /*48b0*/  @P2 IADD3 R19, R9, 0x11, RZ ;  /* 0x0000001109132810 */ /* 0x000fe60007ffe0ff */
[----:B--2---:R-:W-:Y:S01]  /*48c0*/  FFMA.FTZ R10, R13, -UR6, R214 ;  /* 0x800000060d0a7c23 */ /* 0x004fe200080100d6 */
[----:B------:R-:W-:Y:S02]  /*48d0*/  @P4 FSEL R6, R6, -INF , !P3 ;  /* 0xff80000006064808 */ /* 0x000fe40005800000 */
[----:B------:R-:W-:Y:S02]  /*48e0*/  ISETP.GE.AND P4, PT, R12, RZ, PT ;  /* 0x000000ff0c00720c */ /* 0x000fe40003f86270 */
[----:B------:R-:W-:Y:S01]  /*48f0*/  ISETP.GE.AND P3, PT, R11, RZ, PT ;  /* 0x000000ff0b00720c */ /* 0x000fe20003f66270 */
[--C-:B------:R-:W-:Y:S01]  /*4900*/  FFMA.FTZ R6, R6, UR12, -R8.reuse ;  /* 0x0000000c06067c23 */ /* 0x100fe20008010808 */
[----:B------:R-:W-:Y:S02]  /*4910*/  @P0 FSEL R10, R10, -INF , !P5 ;  /* 0xff8000000a0a0808 */ /* 0x000fe40006800000 */
[----:B------:R-:W-:Y:S01]  /*4920*/  PLOP3.LUT P0, PT, PT, PT, UP1, 0x80, 0x0 ;  /* 0x000000000000781c */ /* 0x000fe20003f0f018 */
[----:B------:R2:W-:Y:S02]  /*4930*/  MUFU.EX2 R211, R6 ;  /* 0x0000000600d37308 */ /* 0x0005e40000000800 */
[----:B------:R-:W-:Y:S04]  /*4940*/  FFMA.FTZ R10, R10, UR12, -R8 ;  /* 0x0000000c0a0a7c23 */ /* 0x000fe80008010808 */
[C---:B------:R-:W-:Y:S02]  /*4950*/  @!P4 IADD3 R12, -R0.reuse, 0x10, RZ ;  /* 0x00000010000cc810 */ /* 0x040fe40007ffe1ff */
[----:B------:R-:W-:Y:S02]  /*4960*/  @!P3 IADD3 R11, -R0, 0x11, RZ ;  /* 0x00000011000bb810 */ /* 0x000fe40007ffe1ff */
[----:B------:R3:W-:Y:S01]  /*4970*/  MUFU.EX2 R209, R10 ;  /* 0x0000000a00d17308 */ /* 0x0007e20000000800 */
[----:B------:R-:W-:Y:S02]  /*4980*/  PLOP3.LUT P4, PT, PT, PT, UP1, 0x80, 0x0 ;  /* 0x000000000000781c */ /* 0x000fe40003f8f018 */
[----:B------:R-:W-:Y:S02]  /*4990*/  I2FP.F32.S32 R15, R11 ;  /* 0x0000000b000f7245 */ /* 0x000fe40000201400 */
[----:B------:R-:W-:Y:S01]  /*49a0*/  PLOP3.LUT P3, PT, PT, PT, UP1, 0x80, 0x0 ;  /* 0x000000000000781c */ /* 0x000fe20003f6f018 */
[----:B--2---:R-:W-:Y:S01]  /*49b0*/  FFMA.FTZ R6, R16, -UR6, R225 ;  /* 0x8000000610067c23 */ /* 0x004fe200080100e1 */
[----:B------:R-:W-:Y:S02]  /*49c0*/  I2FP.F32.S32 R16, R12 ;  /* 0x0000000c00107245 */ /* 0x000fe40000201400 */
[----:B------:R-:W-:Y:S02]  /*49d0*/  IADD3 R12, R0, 0x10, RZ ;  /* 0x00000010000c7810 */ /* 0x000fe40007ffe0ff */
[----:B------:R-:W-:Y:S01]  /*49e0*/  @P0 FSEL R6, R6, -INF , !P5 ;  /* 0xff80000006060808 */ /* 0x000fe20006800000 */
[----:B------:R-:W-:Y:S01]  /*49f0*/  FFMA.FTZ R7, R16, -UR6, R212 ;  /* 0x8000000610077c23 */ /* 0x000fe200080100d4 */
[----:B------:R-:W-:Y:S02]  /*4a00*/  PLOP3.LUT P5, PT, PT, PT, UP1, 0x80, 0x0 ;  /* 0x000000000000781c */ /* 0x000fe40003faf018 */
[----:B------:R-:W-:Y:S01]  /*4a10*/  PLOP3.LUT P0, PT, PT, PT, UP1, 0x80, 0x0 ;  /* 0x000000000000781c */ /* 0x000fe20003f0f018 */
[----:B------:R-:W-:Y:S01]  /*4a20*/  FFMA.FTZ R6, R6, UR12, -R5 ;  /* 0x0000000c06067c23 */ /* 0x000fe20008010805 */
[----:B------:R-:W-:Y:S01]  /*4a30*/  @P4 FSEL R7, R7, -INF , !P6 ;  /* 0xff80000007074808 */ /* 0x000fe20007000000 */
[----:B---3--:R-:W-:Y:S01]  /*4a40*/  VIADD R10, R0, 0xf ;  /* 0x0000000f000a7836 */ /* 0x008fe20000000000 */
[----:B------:R-:W-:Y:S01]  /*4a50*/  ISETP.GE.AND P2, PT, R12, RZ, PT ;  /* 0x000000ff0c00720c */ /* 0x000fe20003f46270 */
[----:B------:R2:W3:Y:S02]  /*4a60*/  MUFU.EX2 R219, R6 ;  /* 0x0000000600db7308 */ /* 0x0004e40000000800 */
[----:B------:R-:W-:Y:S01]  /*4a70*/  FFMA.FTZ R7, R7, UR12, -R8 ;  /* 0x0000000c07077c23 */ /* 0x000fe20008010808 */
[----:B------:R-:W-:Y:S03]  /*4a80*/  ISETP.GE.AND P4, PT, R10, RZ, PT ;  /* 0x000000ff0a00720c */ /* 0x000fe60003f86270 */
[----:B------:R-:W-:Y:S04]  /*4a90*/  @P5 ISETP.GE.AND P5, PT, R19, UR8, PT ;  /* 0x0000000813005c0c */ /* 0x000fe8000bfa6270 */
[----:B------:R1:W-:Y:S02]  /*4aa0*/  MUFU.EX2 R206, R7 ;  /* 0x0000000700ce7308 */ /* 0x0003e40000000800 */
[C---:B------:R-:W-:Y:S02]  /*4ab0*/  @!P2 IADD3 R12, -R0.reuse, -0x10, RZ ;  /* 0xfffffff0000ca810 */ /* 0x040fe40007ffe1ff */
[----:B------:R-:W-:Y:S02]  /*4ac0*/  PLOP3.LUT P2, PT, PT, PT, UP1, 0x80, 0x0 ;  /* 0x000000000000781c */ /* 0x000fe40003f4f018 */
[----:B------:R-:W-:Y:S01]  /*4ad0*/  @!P4 IADD3 R10, -R0, -0xf, RZ ;  /* 0xfffffff1000ac810 */ /* 0x000fe20007ffe1ff */
[----:B--2---:R-:W-:Y:S01]  /*4ae0*/  FFMA.FTZ R6, R15, -UR6, R213 ;  /* 0x800000060f067c23 */ /* 0x004fe200080100d5 */
[----:B------:R-:W-:Y:S02]  /*4af0*/  I2FP.F32.S32 R12, R12 ;  /* 0x0000000c000c7245 */ /* 0x000fe40000201400 */
[----:B------:R-:W-:Y:S02]  /*4b00*/  I2FP.F32.S32 R11, R10 ;  /* 0x0000000a000b7245 */ /* 0x000fe40000201400 */
[----:B------:R-:W-:Y:S02]  /*4b10*/  @P0 FSEL R6, R6, -INF , !P5 ;  /* 0xff80000006060808 */ /* 0x000fe40006800000 */
[----:B------:R-:W-:Y:S01]  /*4b20*/  PLOP3.LUT P0, PT, PT, PT, UP1, 0x80, 0x0 ;  /* 0x000000000000781c */ /* 0x000fe20003f0f018 */
[----:B-1----:R-:W-:Y:S01]  /*4b30*/  FFMA.FTZ R7, R14, -UR6, R224 ;  /* 0x800000060e077c23 */ /* 0x002fe200080100e0 */
[----:B------:R-:W-:Y:S01]  /*4b40*/  PLOP3.LUT P4, PT, PT, PT, UP1, 0x80, 0x0 ;  /* 0x000000000000781c */ /* 0x000fe20003f8f018 */
[----:B------:R-:W-:Y:S01]  /*4b50*/  FFMA.FTZ R6, R6, UR12, -R8 ;  /* 0x0000000c06067c23 */ /* 0x000fe20008010808 */
[----:B------:R-:W-:Y:S02]  /*4b60*/  IADD3 R10, R0, -0x19, RZ ;  /* 0xffffffe7000a7810 */ /* 0x000fe40007ffe0ff */
[----:B------:R-:W-:Y:S01]  /*4b70*/  @P3 FSEL R7, R7, -INF , !P6 ;  /* 0xff80000007073808 */ /* 0x000fe20007000000 */
[----:B------:R1:W-:Y:S01]  /*4b80*/  MUFU.EX2 R207, R6 ;  /* 0x0000000600cf7308 */ /* 0x0003e20000000800 */
[----:B------:R-:W-:Y:S03]  /*4b90*/  PLOP3.LUT P3, PT, PT, PT, UP1, 0x80, 0x0 ;  /* 0x000000000000781c */ /* 0x000fe60003f6f018 */
[----:B------:R-:W-:Y:S06]  /*4ba0*/  FFMA.FTZ R7, R7, UR12, -R5 ;  /* 0x0000000c07077c23 */ /* 0x000fec0008010805 */
[----:B------:R2:W-:Y:S01]  /*4bb0*/  MUFU.EX2 R217, R7 ;  /* 0x0000000700d97308 */ /* 0x0005e20000000800 */
[----:B-1----:R-:W-:Y:S01]  /*4bc0*/  FFMA.FTZ R6, R13, -UR6, R223 ;  /* 0x800000060d067c23 */ /* 0x002fe200080100df */
[----:B------:R-:W-:Y:S02]  /*4bd0*/  @P2 IADD3 R13, R9, 0x18, RZ ;  /* 0x00000018090d2810 */ /* 0x000fe40007ffe0ff */
[----:B------:R-:W-:Y:S02]  /*4be0*/  PLOP3.LUT P2, PT, PT, PT, UP1, 0x80, 0x0 ;  /* 0x000000000000781c */ /* 0x000fe40003f4f018 */
[----:B------:R-:W-:Y:S02]  /*4bf0*/  @P0 FSEL R6, R6, -INF , !P5 ;  /* 0xff80000006060808 */ /* 0x000fe40006800000 */
[----:B------:R-:W-:Y:S01]  /*4c00*/  PLOP3.LUT P0, PT, PT, PT, UP1, 0x80, 0x0 ;  /* 0x000000000000781c */ /* 0x000fe20003f0f018 */
[----:B--2---:R-:W-:Y:S01]  /*4c10*/  FFMA.FTZ R7, R12, -UR6, R136 ;  /* 0x800000060c077c23 */ /* 0x004fe20008010088 */
[----:B------:R-:W-:Y:S01]  /*4c20*/  @P4 ISETP.GE.AND P4, PT, R13, UR8, PT ;  /* 0x000000080d004c0c */ /* 0x000fe2000bf86270 */
[----:B------:R-:W-:Y:S03]  /*4c30*/  FFMA.FTZ R6, R6, UR12, -R5 ;  /* 0x0000000c06067c23 */ /* 0x000fe60008010805 */
[----:B------:R-:W-:Y:S01]  /*4c40*/  @P3 FSEL R7, R7, -INF , !P6 ;  /* 0xff80000007073808 */ /* 0x000fe20007000000 */
[----:B------:R1:W-:Y:S01]  /*4c50*/  MUFU.EX2 R216, R6 ;  /* 0x0000000600d87308 */ /* 0x0003e20000000800 */
[----:B------:R-:W-:Y:S02]  /*4c60*/  PLOP3.LUT P3, PT, PT, PT, UP1, 0x80, 0x0 ;  /* 0x000000000000781c */ /* 0x000fe40003f6f018 */
[----:B------:R-:W-:Y:S01]  /*4c70*/  @P2 IADD3 R13, R9, 0x19, RZ ;  /* 0x00000019090d2810 */ /* 0x000fe20007ffe0ff */
[--C-:B------:R-:W-:Y:S01]  /*4c80*/  FFMA.FTZ R7, R7, UR12, -R4.reuse ;  /* 0x0000000c07077c23 */ /* 0x100fe20008010804 */
[----:B------:R-:W-:Y:S01]  /*4c90*/  VIADD R9, R0, 0xffffffe8 ;  /* 0xffffffe800097836 */ /* 0x000fe20000000000 */
[----:B------:R-:W-:Y:S04]  /*4ca0*/  PLOP3.LUT P2, PT, PT, PT, UP1, 0x80, 0x0 ;  /* 0x000000000000781c */ /* 0x000fe80003f4f018 */
[----:B------:R2:W-:Y:S01]  /*4cb0*/  MUFU.EX2 R115, R7 ;  /* 0x0000000700737308 */ /* 0x0005e20000000800 */
[----:B-1----:R-:W-:Y:S05]  /*4cc0*/  FFMA.FTZ R6, R11, -UR6, R129 ;  /* 0x800000060b067c23 */ /* 0x002fea0008010081 */
[----:B------:R-:W-:Y:S02]  /*4cd0*/  @P0 FSEL R6, R6, -INF , !P5 ;  /* 0xff80000006060808 */ /* 0x000fe40006800000 */
[----:B------:R-:W-:Y:S01]  /*4ce0*/  PLOP3.LUT P0, PT, PT, PT, UP1, 0x80, 0x0 ;  /* 0x000000000000781c */ /* 0x000fe20003f0f018 */
[----:B--2---:R-:W-:Y:S02]  /*4cf0*/  FFMA.FTZ R7, R18, -UR6, R185 ;  /* 0x8000000612077c23 */ /* 0x004fe400080100b9 */
[----:B------:R-:W-:Y:S03]  /*4d00*/  FFMA.FTZ R6, R6, UR12, -R4 ;  /* 0x0000000c06067c23 */ /* 0x000fe60008010804 */
[----:B------:R-:W-:Y:S01]  /*4d10*/  @P3 FSEL R7, R7, -INF , !P6 ;  /* 0xff80000007073808 */ /* 0x000fe20007000000 */
[----:B------:R1:W-:Y:S01]  /*4d20*/  MUFU.EX2 R114, R6 ;  /* 0x0000000600727308 */ /* 0x0003e20000000800 */
[----:B------:R-:W-:Y:S02]  /*4d30*/  PLOP3.LUT P3, PT, PT, PT, UP1, 0x80, 0x0 ;  /* 0x000000000000781c */ /* 0x000fe40003f6f018 */
[----:B------:R-:W-:Y:S01]  /*4d40*/  ISETP.GE.AND P6, PT, R9, RZ, PT ;  /* 0x000000ff0900720c */ /* 0x000fe20003fc6270 */
[--C-:B------:R-:W-:Y:S06]  /*4d50*/  FFMA.FTZ R7, R7, UR12, -R2.reuse ;  /* 0x0000000c07077c23 */ /* 0x100fec0008010802 */
[----:B------:R2:W-:Y:S04]  /*4d60*/  MUFU.EX2 R121, R7 ;  /* 0x0000000700797308 */ /* 0x0005e80000000800 */
[----:B------:R-:W-:Y:S02]  /*4d70*/  @P3 ISETP.GE.AND P3, PT, R13, UR8, PT ;  /* 0x000000080d003c0c */ /* 0x000fe4000bf66270 */
[----:B------:R-:W-:Y:S01]  /*4d80*/  @!P6 IADD3 R9, -R0, 0x18, RZ ;  /* 0x000000180009e810 */ /* 0x000fe20007ffe1ff */
[----:B-1----:R-:W-:Y:S05]  /*4d90*/  FFMA.FTZ R6, R17, -UR6, R139 ;  /* 0x8000000611067c23 */ /* 0x002fea000801008b */
[----:B------:R-:W-:Y:S02]  /*4da0*/  @P0 FSEL R6, R6, -INF , !P5 ;  /* 0xff80000006060808 */ /* 0x000fe40006800000 */
[----:B------:R-:W-:Y:S01]  /*4db0*/  PLOP3.LUT P0, PT, PT, PT, UP1, 0x80, 0x0 ;  /* 0x000000000000781c */ /* 0x000fe20003f0f018 */
[----:B--2---:R-:W-:Y:S01]  /*4dc0*/  FFMA.FTZ R7, R21, -UR6, R127 ;  /* 0x8000000615077c23 */ /* 0x004fe2000801007f */
[----:B------:R-:W-:Y:S01]  /*4dd0*/  ISETP.GE.AND P5, PT, R10, RZ, PT ;  /* 0x000000ff0a00720c */ /* 0x000fe20003fa6270 */
[----:B------:R-:W-:Y:S03]  /*4de0*/  FFMA.FTZ R6, R6, UR12, -R2 ;  /* 0x0000000c06067c23 */ /* 0x000fe60008010802 */
[----:B------:R-:W-:Y:S01]  /*4df0*/  @P2 FSEL R7, R7, -INF , !P4 ;  /* 0xff80000007072808 */ /* 0x000fe20006000000 */
[----:B------:R1:W-:Y:S01]  /*4e00*/  MUFU.EX2 R120, R6 ;  /* 0x0000000600787308 */ /* 0x0003e20000000800 */
[----:B------:R-:W-:Y:S03]  /*4e10*/  PLOP3.LUT P2, PT, PT, PT, UP1, 0x80, 0x0 ;  /* 0x000000000000781c */ /* 0x000fe60003f4f018 */
[----:B------:R-:W-:Y:S01]  /*4e20*/  FFMA.FTZ R13, R7, UR12, -R4 ;  /* 0x0000000c070d7c23 */ /* 0x000fe20008010804 */
[----:B------:R-:W-:Y:S03]  /*4e30*/  I2FP.F32.S32 R7, R9 ;  /* 0x0000000900077245 */ /* 0x000fe60000201400 */
[----:B------:R-:W-:Y:S02]  /*4e40*/  @!P5 IADD3 R10, -R0, 0x19, RZ ;  /* 0x00000019000ad810 */ /* 0x000fe40007ffe1ff */
[----:B------:R-:W-:Y:S01]  /*4e50*/  MUFU.EX2 R113, R13 ;  /* 0x0000000d00717308 */ /* 0x000fe20000000800 */
[----:B------:R-:W-:Y:S01]  /*4e60*/  FFMA.FTZ R7, R7, -UR6, R132 ;  /* 0x8000000607077c23 */ /* 0x000fe20008010084 */
[----:B------:R-:W-:Y:S02]  /*4e70*/  PLOP3.LUT P5, PT, PT, PT, UP1, 0x80, 0x0 ;  /* 0x000000000000781c */ /* 0x000fe40003faf018 */
[----:B------:R-:W-:Y:S02]  /*4e80*/  I2FP.F32.S32 R0, R10 ;  /* 0x0000000a00007245 */ /* 0x000fe40000201400 */
[----:B------:R-:W-:Y:S01]  /*4e90*/  @P2 FSEL R7, R7, -INF , !P4 ;  /* 0xff80000007072808 */ /* 0x000fe20006000000 */
[----:B-1----:R-:W-:Y:S01]  /*4ea0*/  FFMA.FTZ R6, R20, -UR6, R126 ;  /* 0x8000000614067c23 */ /* 0x002fe2000801007e */
[----:B------:R-:W-:Y:S01]  /*4eb0*/  PLOP3.LUT P2, PT, PT, PT, UP1, 0x80, 0x0 ;  /* 0x000000000000781c */ /* 0x000fe20003f4f018 */
[----:B----4-:R-:W-:Y:S02]  /*4ec0*/  FFMA.FTZ R0, R0, -UR6, R133 ;  /* 0x8000000600007c23 */ /* 0x010fe40008010085 */
[----:B------:R-:W-:Y:S01]  /*4ed0*/  FFMA.FTZ R7, R7, UR12, -R8 ;  /* 0x0000000c07077c23 */ /* 0x000fe20008010808 */
[----:B------:R-:W-:Y:S02]  /*4ee0*/  @P0 FSEL R6, R6, -INF , !P3 ;  /* 0xff80000006060808 */ /* 0x000fe40005800000 */
[----:B------:R-:W-:Y:S01]  /*4ef0*/  PLOP3.LUT P0, PT, PT, PT, UP1, 0x80, 0x0 ;  /* 0x000000000000781c */ /* 0x000fe20003f0f018 */
[----:B------:R-:W-:Y:S02]  /*4f00*/  MUFU.EX2 R135, R7 ;  /* 0x0000000700877308 */ /* 0x000fe40000000800 */
[----:B------:R-:W-:Y:S01]  /*4f10*/  FFMA.FTZ R4, R6, UR12, -R4 ;  /* 0x0000000c06047c23 */ /* 0x000fe20008010804 */
[----:B------:R-:W-:Y:S07]  /*4f20*/  F2FP.F16.F32.PACK_AB R6, R229, R230 ;  /* 0x000000e6e506723e */ /* 0x000fee00000000ff */
[----:B------:R1:W-:Y:S01]  /*4f30*/  MUFU.EX2 R112, R4 ;  /* 0x0000000400707308 */ /* 0x0003e20000000800 */
[----:B------:R3:W-:Y:S01]  /*4f40*/  STS [R196+0xe000], R6 ;  /* 0x00e00006c4007388 */ /* 0x0007e20000000800 */
[----:B------:R-:W-:Y:S02]  /*4f50*/  @P0 FSEL R0, R0, -INF , !P3 ;  /* 0xff80000000000808 */ /* 0x000fe40005800000 */
[----:B------:R-:W-:Y:S03]  /*4f60*/  PLOP3.LUT P0, PT, PT, PT, UP1, 0x80, 0x0 ;  /* 0x000000000000781c */ /* 0x000fe60003f0f018 */
[----:B------:R-:W-:Y:S01]  /*4f70*/  FFMA.FTZ R8, R0, UR12, -R8 ;  /* 0x0000000c00087c23 */ /* 0x000fe20008010808 */
[----:B------:R-:W-:Y:S03]  /*4f80*/  FFMA.FTZ R0, R15, -UR6, R202 ;  /* 0x800000060f007c23 */ /* 0x000fe600080100ca */
[----:B------:R-:W2:Y:S01]  /*4f90*/  MUFU.EX2 R134, R8 ;  /* 0x0000000800867308 */ /* 0x000ea20000000800 */
[----:B-1----:R-:W-:Y:S05]  /*4fa0*/  FFMA.FTZ R4, R16, -UR6, R203 ;  /* 0x8000000610047c23 */ /* 0x002fea00080100cb */
[----:B------:R-:W-:Y:S02]  /*4fb0*/  @P0 FSEL R0, R0, -INF , !P3 ;  /* 0xff80000000000808 */ /* 0x000fe40005800000 */
[----:B------:R-:W-:Y:S02]  /*4fc0*/  IADD3 R110, P0, R242, UR17, RZ ;  /* 0x00000011f26e7c10 */ /* 0x000fe4000ff1e0ff */
[----:B------:R-:W-:Y:S02]  /*4fd0*/  @P2 FSEL R4, R4, -INF , !P4 ;  /* 0xff80000004042808 */ /* 0x000fe40006000000 */
[----:B------:R-:W-:Y:S02]  /*4fe0*/  PLOP3.LUT P2, PT, PT, PT, UP1, 0x80, 0x0 ;  /* 0x000000000000781c */ /* 0x000fe40003f4f018 */
[----:B---3--:R-:W-:Y:S01]  /*4ff0*/  F2FP.F16.F32.PACK_AB R6, R219, R222 ;  /* 0x000000dedb06723e */ /* 0x008fe200000000ff */
[--C-:B------:R-:W-:Y:S01]  /*5000*/  FFMA.FTZ R4, R4, UR12, -R5.reuse ;  /* 0x0000000c04047c23 */ /* 0x100fe20008010805 */
[----:B------:R-:W-:Y:S01]  /*5010*/  FFMA.FTZ R5, R0, UR12, -R5 ;  /* 0x0000000c00057c23 */ /* 0x000fe20008010805 */
[----:B------:R-:W-:Y:S01]  /*5020*/  FFMA.FTZ R0, R11, -UR6, R137 ;  /* 0x800000060b007c23 */ /* 0x000fe20008010089 */
[----:B------:R-:W-:Y:S01]  /*5030*/  IADD3.X R111, R241, UR16, RZ, P0, !PT ;  /* 0x00000010f16f7c10 */ /* 0x000fe200087fe4ff */
[----:B------:R1:W-:Y:S04]  /*5040*/  MUFU.EX2 R210, R4 ;  /* 0x0000000400d27308 */ /* 0x0003e80000000800 */
[----:B------:R-:W3:Y:S02]  /*5050*/  LDG.E R109, desc[UR10][R110.64] ;  /* 0x0000000a6e6d7981 */ /* 0x000ee4000c1e1900 */
[----:B------:R-:W-:Y:S04]  /*5060*/  @P2 FSEL R0, R0, -INF , !P3 ;  /* 0xff80000000002808 */ /* 0x000fe80005800000 */
[----:B------:R4:W2:Y:S01]  /*5070*/  MUFU.EX2 R208, R5 ;  /* 0x0000000500d07308 */ /* 0x0008a20000000800 */
[----:B------:R-:W3:Y:S01]  /*5080*/  LDG.E R108, desc[UR10][R110.64+0x20] ;  /* 0x0000200a6e6c7981 */ /* 0x000ee2000c1e1900 */
[----:B------:R-:W-:Y:S01]  /*5090*/  PLOP3.LUT P2, PT, PT, PT, UP0, 0x80, 0x0 ;  /* 0x000000000000781c */ /* 0x000fe20003f4f008 */
[----:B-1----:R-:W-:Y:S05]  /*50a0*/  FFMA.FTZ R4, R12, -UR6, R138 ;  /* 0x800000060c047c23 */ /* 0x002fea000801008a */
[----:B------:R-:W-:Y:S02]  /*50b0*/  @P5 FSEL R4, R4, -INF , !P4 ;  /* 0xff80000004045808 */ /* 0x000fe40006000000 */
[----:B----4-:R-:W-:Y:S03]  /*50c0*/  F2FP.F16.F32.PACK_AB R5, R232, R231 ;  /* 0x000000e7e805723e */ /* 0x010fe600000000ff */
[--C-:B------:R-:W-:Y:S01]  /*50d0*/  FFMA.FTZ R7, R4, UR12, -R2.reuse ;  /* 0x0000000c04077c23 */ /* 0x100fe20008010802 */
[----:B------:R-:W-:Y:S01]  /*50e0*/  F2FP.F16.F32.PACK_AB R4, R209, R211 ;  /* 0x000000d3d104723e */ /* 0x000fe200000000ff */
[----:B------:R-:W-:Y:S01]  /*50f0*/  FFMA.FTZ R2, R0, UR12, -R2 ;  /* 0x0000000c00027c23 */ /* 0x000fe20008010802 */
[----:B------:R1:W-:Y:S01]  /*5100*/  STS [R196+0xe400], R5 ;  /* 0x00e40005c4007388 */ /* 0x0003e20000000800 */
[----:B------:R-:W-:Y:S01]  /*5110*/  F2FP.F16.F32.PACK_AB R0, R118, R119 ;  /* 0x000000777600723e */ /* 0x000fe200000000ff */
[----:B------:R-:W-:Y:S02]  /*5120*/  MUFU.EX2 R117, R7 ;  /* 0x0000000700757308 */ /* 0x000fe40000000800 */
[----:B------:R4:W-:Y:S04]  /*5130*/  STS [R197+0xe000], R4 ;  /* 0x00e00004c5007388 */ /* 0x0009e80000000800 */
[----:B------:R4:W-:Y:S04]  /*5140*/  STS [R197+0xe400], R6 ;  /* 0x00e40006c5007388 */ /* 0x0009e80000000800 */
[----:B------:R2:W4:Y:S01]  /*5150*/  MUFU.EX2 R116, R2 ;  /* 0x0000000200747308 */ /* 0x0005220000000800 */
[----:B-1----:R-:W-:Y:S02]  /*5160*/  F2FP.F16.F32.PACK_AB R5, R122, R123 ;  /* 0x0000007b7a05723e */ /* 0x002fe400000000ff */
[----:B--2---:R-:W-:Y:S02]  /*5170*/  F2FP.F16.F32.PACK_AB R2, R134, R135 ;  /* 0x000000878602723e */ /* 0x004fe400000000ff */
[----:B----4-:R-:W-:Y:S01]  /*5180*/  F2FP.F16.F32.PACK_AB R4, R130, R131 ;  /* 0x000000838204723e */ /* 0x010fe200000000ff */
[----:B------:R1:W-:Y:S01]  /*5190*/  STS [R196+0xf000], R5 ;  /* 0x00f00005c4007388 */ /* 0x0003e20000000800 */
[----:B------:R-:W-:Y:S03]  /*51a0*/  F2FP.F16.F32.PACK_AB R6, R124, R125 ;  /* 0x0000007d7c06723e */ /* 0x000fe600000000ff */
[----:B------:R2:W-:Y:S04]  /*51b0*/  STS [R196+0xf400], R4 ;  /* 0x00f40004c4007388 */ /* 0x0005e80000000800 */
        /* <DEDUP_REMOVED lines=9> */
[----:B------:R4:W-:Y:S04]  /*5250*/  STS [R194+0xe400], R0 ;  /* 0x00e40000c2007388 */ /* 0x0009e80000000800 */
[----:B------:R-:W-:Y:S01]  /*5260*/  STS [R195+0xf000], R6 ;  /* 0x00f00006c3007388 */ /* 0x000fe20000000800 */
[----:B-1----:R-:W-:Y:S02]  /*5270*/  F2FP.F16.F32.PACK_AB R5, R120, R121 ;  /* 0x000000797805723e */ /* 0x002fe400000000ff */
[----:B--2---:R-:W-:Y:S03]  /*5280*/  F2FP.F16.F32.PACK_AB R4, R112, R113 ;  /* 0x000000717004723e */ /* 0x004fe600000000ff */
[----:B------:R-:W-:Y:S01]  /*5290*/  STS [R195+0xf400], R5 ;  /* 0x00f40005c3007388 */ /* 0x000fe20000000800 */
[----:B----4-:R-:W-:Y:S03]  /*52a0*/  F2FP.F16.F32.PACK_AB R2, R116, R117 ;  /* 0x000000757402723e */ /* 0x010fe600000000ff */
[----:B------:R-:W-:Y:S01]  /*52b0*/  STS [R194+0xf000], R4 ;  /* 0x00f00004c2007388 */ /* 0x000fe20000000800 */
[----:B------:R-:W-:Y:S03]  /*52c0*/  LEA R0, R180, UR4, 0x1 ;  /* 0x00000004b4007c11 */ /* 0x000fe6000f8e08ff */
[----:B------:R1:W-:Y:S04]  /*52d0*/  STS [R194+0xf400], R2 ;  /* 0x00f40002c2007388 */ /* 0x0003e80000000800 */
[----:B------:R-:W2:Y:S08]  /*52e0*/  LDSM.16.M88.4 R32, [R0+0x4000] ;  /* 0x004000000020783b */ /* 0x000eb00000000200 */
[----:B------:R4:W2:Y:S01]  /*52f0*/  LDSM.16.M88.4 R28, [R0+0x5000] ;  /* 0x00500000001c783b */ /* 0x0008a20000000200 */
[-C--:B-1----:R-:W-:Y:S07]  /*5300*/  IADD3 R2, R179, R0.reuse, RZ ;  /* 0x00000000b3027210 */ /* 0x082fee0007ffe0ff */
[----:B------:R-:W1:Y:S01]  /*5310*/  LDSM.16.M88.4 R100, [R2+0x4000] ;  /* 0x004000000264783b */ /* 0x000e620000000200 */
[C---:B----4-:R-:W-:Y:S07]  /*5320*/  IADD3 R0, R128.reuse, R0, RZ ;  /* 0x0000000080007210 */ /* 0x050fee0007ffe0ff */
[----:B------:R-:W4:Y:S01]  /*5330*/  LDSM.16.M88.4 R104, [R2+0x5000] ;  /* 0x005000000268783b */ /* 0x000f220000000200 */
[-C--:B--2---:R-:W-:Y:S06]  /*5340*/  HMMA.16816.F32 R4, R32, R140.reuse, RZ ;  /* 0x0000008c2004723c */ /* 0x084fec00000018ff */
[C---:B------:R-:W-:Y:S06]  /*5350*/  HMMA.16816.F32 R8, R28.reuse, R140, RZ ;  /* 0x0000008c1c08723c */ /* 0x040fec00000018ff */
        /* <DEDUP_REMOVED lines=13> */
[----:B------:R-:W1:Y:S05]  /*5430*/  LDSM.16.M88.4 R104, [R0+0x4000] ;  /* 0x004000000068783b */ /* 0x000e6a0000000200 */
[----:B------:R-:W-:Y:S03]  /*5440*/  HMMA.16816.F32 R32, R100, R154, R32 ;  /* 0x0000009a6420723c */ /* 0x000fe60000001820 */
[----:B------:R2:W4:Y:S02]  /*5450*/  LDSM.16.M88.4 R100, [R0+0x5000] ;  /* 0x005000000064783b */ /* 0x0005240000000200 */
[----:B--2---:R-:W-:Y:S06]  /*5460*/  IADD3 R0, R128, R2, RZ ;  /* 0x0000000280007210 */ /* 0x004fec0007ffe0ff */
[----:B------:R2:W5:Y:S01]  /*5470*/  LDG.E R2, desc[UR10][R110.64+0x80] ;  /* 0x0000800a6e027981 */ /* 0x000562000c1e1900 */
        /* <DEDUP_REMOVED lines=9> */
[----:B------:R4:W3:Y:S08]  /*5510*/  LDSM.16.M88.4 R104, [R0+0x5000] ;  /* 0x005000000068783b */ /* 0x0008f00000000200 */
[----:B----4-:R2:W5:Y:S01]  /*5520*/  LDG.E R0, desc[UR10][R110.64+0xa0] ;  /* 0x0000a00a6e007981 */ /* 0x010562000c1e1900 */
[-C--:B-1----:R-:W-:Y:S06]  /*5530*/  HMMA.16816.F32 R4, R100, R164.reuse, R4 ;  /* 0x000000a46404723c */ /* 0x082fec0000001804 */
        /* <DEDUP_REMOVED lines=12> */
[----:B------:R-:W-:Y:S03]  /*5600*/  FFMA.FTZ R4, -R220, R220, 1 ;  /* 0x3f800000dc047423 */ /* 0x000fe600000101dc */
[----:B------:R-:W-:Y:S01]  /*5610*/  FMUL.FTZ R104, R230, R104 ;  /* 0x00000068e6687220 */ /* 0x000fe20000410000 */
        /* <DEDUP_REMOVED lines=8> */
[----:B------:R-:W-:Y:S01]  /*56a0*/  FADD.FTZ R21, -R109, R21 ;  /* 0x000000156d157221 */ /* 0x000fe20000010100 */
[C---:B------:R-:W-:Y:S01]  /*56b0*/  FADD.FTZ R18, -R108.reuse, R18 ;  /* 0x000000126c127221 */ /* 0x040fe20000010100 */
[----:B------:R-:W-:Y:S01]  /*56c0*/  FADD.FTZ R22, -R108, R22 ;  /* 0x000000166c167221 */ /* 0x000fe20000010100 */
[----:B------:R-:W-:Y:S01]  /*56d0*/  F2FP.F16.F32.PACK_AB R16, R4, R5 ;  /* 0x000000050410723e */ /* 0x000fe200000000ff */
        /* <DEDUP_REMOVED lines=9> */
[----:B------:R-:W-:Y:S01]  /*5770*/  FFMA.FTZ R21, -R132, R132, 1 ;  /* 0x3f80000084157423 */ /* 0x000fe20000010184 */
[----:B------:R-:W-:Y:S01]  /*5780*/  FMUL.FTZ R17, R17, R5 ;  /* 0x0000000511117220 */ /* 0x000fe20000410000 */
[----:B------:R-:W-:Y:S01]  /*5790*/  FFMA.FTZ R5, -R213, R213, 1 ;  /* 0x3f800000d5057423 */ /* 0x000fe200000101d5 */
[----:B------:R-:W-:Y:S01]  /*57a0*/  FMUL.FTZ R4, R4, R100 ;  /* 0x0000006404047220 */ /* 0x000fe20000410000 */
[----:B------:R-:W-:Y:S01]  /*57b0*/  FADD.FTZ R100, -R109, R32 ;  /* 0x000000206d647221 */ /* 0x000fe20000010100 */
[----:B------:R-:W-:Y:S01]  /*57c0*/  FMUL.FTZ R20, R20, UR7 ;  /* 0x0000000714147c20 */ /* 0x000fe20008410000 */
        /* <DEDUP_REMOVED lines=9> */
[----:B------:R-:W-:Y:S01]  /*5860*/  FMUL.FTZ R21, R21, R5 ;  /* 0x0000000515157220 */ /* 0x000fe20000410000 */
[----:B------:R-:W-:Y:S01]  /*5870*/  FFMA.FTZ R33, -R227, R227, 1 ;  /* 0x3f800000e3217423 */ /* 0x000fe200000101e3 */
[----:B------:R-:W-:Y:S01]  /*5880*/  FFMA.FTZ R5, -R133, R133, 1 ;  /* 0x3f80000085057423 */ /* 0x000fe20000010185 */
[----:B------:R-:W-:Y:S01]  /*5890*/  FMUL.FTZ R6, R6, UR7 ;  /* 0x0000000706067c20 */ /* 0x000fe20008410000 */
[----:B------:R-:W-:Y:S01]  /*58a0*/  FMUL.FTZ R100, R232, R7 ;  /* 0x00000007e8647220 */ /* 0x000fe20000410000 */
[----:B------:R-:W-:Y:S01]  /*58b0*/  FMUL.FTZ R33, R33, UR7 ;  /* 0x0000000721217c20 */ /* 0x000fe20008410000 */
[----:B------:R-:W-:Y:S01]  /*58c0*/  FMUL.FTZ R5, R5, UR7 ;  /* 0x0000000705057c20 */ /* 0x000fe20008410000 */
[----:B------:R-:W-:Y:S01]  /*58d0*/  F2FP.F16.F32.PACK_AB R7, R4, R17 ;  /* 0x000000110407723e */ /* 0x000fe200000000ff */
[----:B------:R-:W-:Y:S01]  /*58e0*/  FMUL.FTZ R4, R6, R101 ;  /* 0x0000006506047220 */ /* 0x000fe20000410000 */
[----:B------:R-:W-:Y:S01]  /*58f0*/  FMUL.FTZ R6, R33, R100 ;  /* 0x0000006421067220 */ /* 0x000fe20000410000 */
[----:B------:R-:W-:Y:S01]  /*5900*/  FMUL.FTZ R5, R5, R102 ;  /* 0x0000006605057220 */ /* 0x000fe20000410000 */
[----:B------:R-:W-:Y:S01]  /*5910*/  FADD.FTZ R23, -R108, R23 ;  /* 0x000000176c177221 */ /* 0x000fe20000010100 */
[----:B------:R-:W-:Y:S01]  /*5920*/  FFMA.FTZ R17, -R225, R225, 1 ;  /* 0x3f800000e1117423 */ /* 0x000fe200000101e1 */
[----:B------:R-:W-:Y:S01]  /*5930*/  F2FP.F16.F32.PACK_AB R32, R32, R20 ;  /* 0x000000142020723e */ /* 0x000fe200000000ff */
[----:B------:R-:W-:Y:S01]  /*5940*/  FMUL.FTZ R33, R217, R22 ;  /* 0x00000016d9217220 */ /* 0x000fe20000410000 */
[----:B------:R-:W-:Y:S01]  /*5950*/  F2FP.F16.F32.PACK_AB R6, R6, R4 ;  /* 0x000000040606723e */ /* 0x000fe200000000ff */
[----:B------:R-:W-:Y:S01]  /*5960*/  FMUL.FTZ R4, R222, R18 ;  /* 0x00000012de047220 */ /* 0x000fe20000410000 */
[----:B------:R-:W-:Y:S01]  /*5970*/  F2FP.F16.F32.PACK_AB R21, R5, R21 ;  /* 0x000000150515723e */ /* 0x000fe200000000ff */
[----:B------:R-:W-:Y:S01]  /*5980*/  FADD.FTZ R5, -R108, R19 ;  /* 0x000000136c057221 */ /* 0x000fe20000010100 */
[----:B------:R-:W-:Y:S01]  /*5990*/  FFMA.FTZ R18, -R226, R226, 1 ;  /* 0x3f800000e2127423 */ /* 0x000fe200000101e2 */
[----:B------:R-:W-:Y:S01]  /*59a0*/  FMUL.FTZ R100, R216, R23 ;  /* 0x00000017d8647220 */ /* 0x000fe20000410000 */
[----:B------:R-:W-:Y:S01]  /*59b0*/  FMUL.FTZ R17, R17, UR7 ;  /* 0x0000000711117c20 */ /* 0x000fe20008410000 */
[----:B------:R-:W-:Y:S01]  /*59c0*/  FMUL.FTZ R5, R219, R5 ;  /* 0x00000005db057220 */ /* 0x000fe20000410000 */
        /* <DEDUP_REMOVED lines=19> */
[----:B--2---:R-:W-:Y:S06]  /*5b00*/  @!P2 BRA `(.L_x_1312) ;  /* 0x000000000084a947 */ /* 0x004fec0003800000 */
        /* <DEDUP_REMOVED lines=13> */
[----:B-1----:R-:W-:Y:S05]  /*5be0*/  IMAD.U32 R4, R34, -0x40, RZ ;  /* 0xffffffc022047824 */ /* 0x002fea00078e00ff */
        /* <DEDUP_REMOVED lines=19> */
.L_x_1312:
[----:B------:R1:W-:Y:S01]  /*5d20*/  STS [R196+0xa000], R16 ;  /* 0x00a00010c4007388 */ /* 0x0003e20000000800 */
[C---:B-----5:R-:W-:Y:S01]  /*5d30*/  FADD.FTZ R9, -R2.reuse, R9 ;  /* 0x0000000902097221 */ /* 0x060fe20000010100 */
[C---:B------:R-:W-:Y:S01]  /*5d40*/  FADD.FTZ R8, -R2.reuse, R8 ;  /* 0x0000000802087221 */ /* 0x040fe20000010100 */
[----:B---3--:R-:W-:Y:S01]  /*5d50*/  FADD.FTZ R5, -R2, R13 ;  /* 0x0000000d02057221 */ /* 0x008fe20000010100 */
[----:B------:R2:W-:Y:S01]  /*5d60*/  STS [R196+0xa400], R6 ;  /* 0x00a40006c4007388 */ /* 0x0005e20000000800 */
[----:B------:R-:W-:Y:S01]  /*5d70*/  F2FP.F16.F32.PACK_AB R4, R17, R18 ;  /* 0x000000121104723e */ /* 0x000fe200000000ff */
[----:B------:R-:W-:Y:S01]  /*5d80*/  FMUL.FTZ R13, R122, R9 ;  /* 0x000000097a0d7220 */ /* 0x000fe20000410000 */
[----:B------:R-:W-:Y:S01]  /*5d90*/  FMUL.FTZ R18, R123, R8 ;  /* 0x000000087b127220 */ /* 0x000fe20000410000 */
[----:B------:R3:W-:Y:S01]  /*5da0*/  STS [R197+0xa000], R7 ;  /* 0x00a00007c5007388 */ /* 0x0007e20000000800 */
[----:B------:R-:W-:Y:S01]  /*5db0*/  FFMA.FTZ R9, -R189, R189, 1 ;  /* 0x3f800000bd097423 */ /* 0x000fe200000101bd */
[----:B------:R-:W-:Y:S01]  /*5dc0*/  FFMA.FTZ R8, -R188, R188, 1 ;  /* 0x3f800000bc087423 */ /* 0x000fe200000101bc */
[----:B------:R-:W-:Y:S01]  /*5dd0*/  FADD.FTZ R12, -R2, R12 ;  /* 0x0000000c020c7221 */ /* 0x000fe20000010100 */
[----:B------:R4:W-:Y:S01]  /*5de0*/  STS [R197+0xa400], R4 ;  /* 0x00a40004c5007388 */ /* 0x0009e20000000800 */
[----:B------:R-:W-:Y:S01]  /*5df0*/  FMUL.FTZ R9, R9, UR7 ;  /* 0x0000000709097c20 */ /* 0x000fe20008410000 */
[----:B------:R-:W-:Y:S01]  /*5e00*/  FMUL.FTZ R8, R8, UR7 ;  /* 0x0000000708087c20 */ /* 0x000fe20008410000 */
[----:B------:R-:W-:Y:S01]  /*5e10*/  FMUL.FTZ R12, R119, R12 ;  /* 0x0000000c770c7220 */ /* 0x000fe20000410000 */
[----:B------:R-:W-:Y:S01]  /*5e20*/  FMUL.FTZ R5, R118, R5 ;  /* 0x0000000576057220 */ /* 0x000fe20000410000 */
[C---:B------:R-:W-:Y:S01]  /*5e30*/  FADD.FTZ R24, -R2.reuse, R24 ;  /* 0x0000001802187221 */ /* 0x040fe20000010100 */
[C---:B------:R-:W-:Y:S01]  /*5e40*/  FADD.FTZ R25, -R2.reuse, R25 ;  /* 0x0000001902197221 */ /* 0x040fe20000010100 */
[C---:B------:R-:W-:Y:S01]  /*5e50*/  FADD.FTZ R28, -R2.reuse, R28 ;  /* 0x0000001c021c7221 */ /* 0x040fe20000010100 */
[----:B------:R-:W-:Y:S01]  /*5e60*/  FADD.FTZ R2, -R2, R29 ;  /* 0x0000001d02027221 */ /* 0x000fe20000010100 */
[----:B------:R-:W-:Y:S01]  /*5e70*/  FMUL.FTZ R24, R115, R24 ;  /* 0x0000001873187220 */ /* 0x000fe20000410000 */
[----:B------:R-:W-:Y:S01]  /*5e80*/  FMUL.FTZ R25, R114, R25 ;  /* 0x0000001972197220 */ /* 0x000fe20000410000 */
[----:B------:R-:W-:Y:S01]  /*5e90*/  FADD.FTZ R11, -R0, R11 ;  /* 0x0000000b000b7221 */ /* 0x000fe20000010100 */
[----:B------:R-:W-:Y:S01]  /*5ea0*/  FMUL.FTZ R2, R112, R2 ;  /* 0x0000000270027220 */ /* 0x000fe20000410000 */
[----:B-1----:R-:W-:Y:S01]  /*5eb0*/  F2FP.F16.F32.PACK_AB R16, R19, R20 ;  /* 0x000000141310723e */ /* 0x002fe200000000ff */
[----:B------:R-:W-:Y:S01]  /*5ec0*/  FMUL.FTZ R19, R9, R18 ;  /* 0x0000001209137220 */ /* 0x000fe20000410000 */
[----:B------:R-:W-:Y:S01]  /*5ed0*/  FMUL.FTZ R18, R8, R13 ;  /* 0x0000000d08127220 */ /* 0x000fe20000410000 */
[----:B------:R-:W-:Y:S01]  /*5ee0*/  FFMA.FTZ R8, -R136, R136, 1 ;  /* 0x3f80000088087423 */ /* 0x000fe20000010188 */
[----:B--2---:R-:W-:Y:S01]  /*5ef0*/  FFMA.FTZ R6, -R186, R186, 1 ;  /* 0x3f800000ba067423 */ /* 0x004fe200000101ba */
[----:B------:R-:W-:Y:S01]  /*5f00*/  FADD.FTZ R10, -R0, R10 ;  /* 0x0000000a000a7221 */ /* 0x000fe20000010100 */
[----:B------:R-:W-:Y:S01]  /*5f10*/  FMUL.FTZ R28, R113, R28 ;  /* 0x0000001c711c7220 */ /* 0x000fe20000410000 */
[----:B------:R-:W-:Y:S01]  /*5f20*/  FMUL.FTZ R8, R8, UR7 ;  /* 0x0000000708087c20 */ /* 0x000fe20008410000 */
[----:B---3--:R-:W-:Y:S01]  /*5f30*/  FFMA.FTZ R7, -R187, R187, 1 ;  /* 0x3f800000bb077423 */ /* 0x008fe200000101bb */
[----:B------:R-:W-:Y:S01]  /*5f40*/  FMUL.FTZ R6, R6, UR7 ;  /* 0x0000000706067c20 */ /* 0x000fe20008410000 */
[----:B------:R-:W-:Y:S01]  /*5f50*/  FADD.FTZ R14, -R0, R14 ;  /* 0x0000000e000e7221 */ /* 0x000fe20000010100 */
[----:B------:R-:W-:Y:S01]  /*5f60*/  FMUL.FTZ R24, R8, R24 ;  /* 0x0000001808187220 */ /* 0x000fe20000410000 */
[----:B------:R-:W-:Y:S01]  /*5f70*/  FMUL.FTZ R7, R7, UR7 ;  /* 0x0000000707077c20 */ /* 0x000fe20008410000 */
[C---:B----4-:R-:W-:Y:S01]  /*5f80*/  FADD.FTZ R4, -R0.reuse, R15 ;  /* 0x0000000f00047221 */ /* 0x050fe20000010100 */
[C---:B------:R-:W-:Y:S01]  /*5f90*/  FADD.FTZ R26, -R0.reuse, R26 ;  /* 0x0000001a001a7221 */ /* 0x040fe20000010100 */
[----:B------:R-:W-:Y:S01]  /*5fa0*/  FADD.FTZ R27, -R0, R27 ;  /* 0x0000001b001b7221 */ /* 0x000fe20000010100 */
[----:B------:R-:W-:Y:S01]  /*5fb0*/  FMUL.FTZ R13, R7, R12 ;  /* 0x0000000c070d7220 */ /* 0x000fe20000410000 */
[----:B------:R-:W-:Y:S01]  /*5fc0*/  FMUL.FTZ R12, R6, R5 ;  /* 0x00000005060c7220 */ /* 0x000fe20000410000 */
[----:B------:R-:W-:Y:S01]  /*5fd0*/  FFMA.FTZ R5, -R126, R126, 1 ;  /* 0x3f8000007e057423 */ /* 0x000fe2000001017e */
[----:B------:R-:W-:Y:S01]  /*5fe0*/  FFMA.FTZ R7, -R129, R129, 1 ;  /* 0x3f80000081077423 */ /* 0x000fe20000010181 */
[----:B------:R-:W-:Y:S01]  /*5ff0*/  FFMA.FTZ R6, -R127, R127, 1 ;  /* 0x3f8000007f067423 */ /* 0x000fe2000001017f */
[----:B------:R-:W-:Y:S01]  /*6000*/  FMUL.FTZ R4, R124, R4 ;  /* 0x000000047c047220 */ /* 0x000fe20000410000 */
[----:B------:R-:W-:Y:S01]  /*6010*/  FMUL.FTZ R5, R5, UR7 ;  /* 0x0000000705057c20 */ /* 0x000fe20008410000 */
[----:B------:R-:W-:Y:S01]  /*6020*/  FMUL.FTZ R7, R7, UR7 ;  /* 0x0000000707077c20 */ /* 0x000fe20008410000 */
[----:B------:R-:W-:Y:S01]  /*6030*/  FMUL.FTZ R6, R6, UR7 ;  /* 0x0000000706067c20 */ /* 0x000fe20008410000 */
[----:B------:R-:W-:Y:S01]  /*6040*/  FADD.FTZ R30, -R0, R30 ;  /* 0x0000001e001e7221 */ /* 0x000fe20000010100 */
[----:B------:R-:W-:Y:S01]  /*6050*/  FMUL.FTZ R8, R5, R2 ;  /* 0x0000000205087220 */ /* 0x000fe20000410000 */
[----:B------:R-:W-:Y:S01]  /*6060*/  F2FP.F16.F32.PACK_AB R2, R18, R19 ;  /* 0x000000131202723e */ /* 0x000fe200000000ff */
[----:B------:R-:W-:Y:S01]  /*6070*/  FMUL.FTZ R9, R7, R25 ;  /* 0x0000001907097220 */ /* 0x000fe20000410000 */
[----:B------:R-:W-:Y:S01]  /*6080*/  F2FP.F16.F32.PACK_AB R7, R12, R13 ;  /* 0x0000000d0c07723e */ /* 0x000fe200000000ff */
[----:B------:R-:W-:Y:S01]  /*6090*/  FMUL.FTZ R12, R130, R11 ;  /* 0x0000000b820c7220 */ /* 0x000fe20000410000 */
[----:B------:R-:W-:Y:S01]  /*60a0*/  FFMA.FTZ R11, -R193, R193, 1 ;  /* 0x3f800000c10b7423 */ /* 0x000fe200000101c1 */
[----:B------:R1:W-:Y:S01]  /*60b0*/  STS [R196+0xb000], R2 ;  /* 0x00b00002c4007388 */ /* 0x0003e20000000800 */
[----:B------:R-:W-:Y:S01]  /*60c0*/  FFMA.FTZ R5, -R190, R190, 1 ;  /* 0x3f800000be057423 */ /* 0x000fe200000101be */
[----:B------:R-:W-:Y:S01]  /*60d0*/  FMUL.FTZ R13, R131, R10 ;  /* 0x0000000a830d7220 */ /* 0x000fe20000410000 */
[----:B------:R-:W-:Y:S01]  /*60e0*/  FMUL.FTZ R11, R11, UR7 ;  /* 0x000000070b0b7c20 */ /* 0x000fe20008410000 */
[----:B------:R-:W-:Y:S01]  /*60f0*/  FFMA.FTZ R10, -R192, R192, 1 ;  /* 0x3f800000c00a7423 */ /* 0x000fe200000101c0 */
[----:B------:R-:W-:Y:S01]  /*6100*/  FMUL.FTZ R5, R5, UR7 ;  /* 0x0000000705057c20 */ /* 0x000fe20008410000 */
[----:B------:R-:W-:Y:S01]  /*6110*/  FMUL.FTZ R28, R6, R28 ;  /* 0x0000001c061c7220 */ /* 0x000fe20000410000 */
[----:B------:R-:W-:Y:S01]  /*6120*/  FMUL.FTZ R13, R11, R13 ;  /* 0x0000000d0b0d7220 */ /* 0x000fe20000410000 */
[----:B------:R-:W-:Y:S01]  /*6130*/  FADD.FTZ R0, -R0, R31 ;  /* 0x0000001f00007221 */ /* 0x000fe20000010100 */
[----:B------:R-:W-:Y:S01]  /*6140*/  FMUL.FTZ R11, R5, R4 ;  /* 0x00000004050b7220 */ /* 0x000fe20000410000 */
[----:B------:R-:W-:Y:S01]  /*6150*/  FMUL.FTZ R10, R10, UR7 ;  /* 0x000000070a0a7c20 */ /* 0x000fe20008410000 */
[----:B------:R-:W-:Y:S01]  /*6160*/  FFMA.FTZ R6, -R191, R191, 1 ;  /* 0x3f800000bf067423 */ /* 0x000fe200000101bf */
[----:B------:R-:W-:Y:S01]  /*6170*/  FFMA.FTZ R4, -R137, R137, 1 ;  /* 0x3f80000089047423 */ /* 0x000fe20000010189 */
[----:B------:R-:W-:Y:S01]  /*6180*/  FMUL.FTZ R14, R125, R14 ;  /* 0x0000000e7d0e7220 */ /* 0x000fe20000410000 */
[----:B------:R-:W-:Y:S01]  /*6190*/  FMUL.FTZ R12, R10, R12 ;  /* 0x0000000c0a0c7220 */ /* 0x000fe20000410000 */
[----:B------:R-:W-:Y:S01]  /*61a0*/  FMUL.FTZ R6, R6, UR7 ;  /* 0x0000000706067c20 */ /* 0x000fe20008410000 */
[----:B------:R-:W-:Y:S01]  /*61b0*/  FMUL.FTZ R4, R4, UR7 ;  /* 0x0000000704047c20 */ /* 0x000fe20008410000 */
[----:B------:R-:W-:Y:S01]  /*61c0*/  FMUL.FTZ R0, R116, R0 ;  /* 0x0000000074007220 */ /* 0x000fe20000410000 */
[----:B------:R-:W-:Y:S01]  /*61d0*/  FFMA.FTZ R10, -R185, R185, 1 ;  /* 0x3f800000b90a7423 */ /* 0x000fe200000101b9 */
[----:B------:R-:W-:Y:S01]  /*61e0*/  FMUL.FTZ R14, R6, R14 ;  /* 0x0000000e060e7220 */ /* 0x000fe20000410000 */
[----:B------:R-:W-:Y:S01]  /*61f0*/  FFMA.FTZ R6, -R139, R139, 1 ;  /* 0x3f8000008b067423 */ /* 0x000fe2000001018b */
[----:B------:R-:W-:Y:S01]  /*6200*/  FMUL.FTZ R0, R4, R0 ;  /* 0x0000000004007220 */ /* 0x000fe20000410000 */
[----:B------:R-:W-:Y:S01]  /*6210*/  F2FP.F16.F32.PACK_AB R4, R12, R13 ;  /* 0x0000000d0c04723e */ /* 0x000fe200000000ff */
[----:B------:R-:W-:Y:S01]  /*6220*/  FMUL.FTZ R27, R120, R27 ;  /* 0x0000001b781b7220 */ /* 0x000fe20000410000 */
[----:B------:R-:W-:Y:S01]  /*6230*/  FMUL.FTZ R10, R10, UR7 ;  /* 0x000000070a0a7c20 */ /* 0x000fe20008410000 */
[----:B-1----:R-:W-:Y:S01]  /*6240*/  F2FP.F16.F32.PACK_AB R2, R11, R14 ;  /* 0x0000000e0b02723e */ /* 0x002fe200000000ff */
[----:B------:R-:W-:Y:S01]  /*6250*/  FMUL.FTZ R26, R121, R26 ;  /* 0x0000001a791a7220 */ /* 0x000fe20000410000 */
[----:B------:R-:W-:Y:S01]  /*6260*/  STS [R196+0xb400], R4 ;  /* 0x00b40004c4007388 */ /* 0x000fe20000000800 */
[----:B------:R-:W-:Y:S01]  /*6270*/  FMUL.FTZ R6, R6, UR7 ;  /* 0x0000000706067c20 */ /* 0x000fe20008410000 */
[----:B------:R-:W-:Y:S01]  /*6280*/  FFMA.FTZ R5, -R138, R138, 1 ;  /* 0x3f8000008a057423 */ /* 0x000fe2000001018a */
[----:B------:R-:W-:Y:S01]  /*6290*/  FMUL.FTZ R30, R117, R30 ;  /* 0x0000001e751e7220 */ /* 0x000fe20000410000 */
[----:B------:R-:W-:Y:S01]  /*62a0*/  STS [R197+0xb000], R7 ;  /* 0x00b00007c5007388 */ /* 0x000fe20000000800 */
[----:B------:R-:W-:Y:S01]  /*62b0*/  FMUL.FTZ R26, R10, R26 ;  /* 0x0000001a0a1a7220 */ /* 0x000fe20000410000 */
[----:B------:R-:W-:Y:S01]  /*62c0*/  FMUL.FTZ R6, R6, R27 ;  /* 0x0000001b06067220 */ /* 0x000fe20000410000 */
[----:B------:R-:W-:Y:S01]  /*62d0*/  FMUL.FTZ R5, R5, UR7 ;  /* 0x0000000705057c20 */ /* 0x000fe20008410000 */
[----:B------:R1:W-:Y:S01]  /*62e0*/  STS [R197+0xb400], R2 ;  /* 0x00b40002c5007388 */ /* 0x0003e20000000800 */
[----:B------:R-:W-:Y:S02]  /*62f0*/  F2FP.F16.F32.PACK_AB R17, R22, R23 ;  /* 0x000000171611723e */ /* 0x000fe400000000ff */
[----:B------:R-:W-:Y:S01]  /*6300*/  FMUL.FTZ R5, R5, R30 ;  /* 0x0000001e05057220 */ /* 0x000fe20000410000 */
[----:B------:R-:W-:Y:S01]  /*6310*/  STS [R195+0xa000], R32 ;  /* 0x00a00020c3007388 */ /* 0x000fe20000000800 */
[----:B------:R-:W-:Y:S02]  /*6320*/  F2FP.F16.F32.PACK_AB R9, R9, R24 ;  /* 0x000000180909723e */ /* 0x000fe400000000ff */
[----:B------:R-:W-:Y:S01]  /*6330*/  F2FP.F16.F32.PACK_AB R6, R6, R26 ;  /* 0x0000001a0606723e */ /* 0x000fe200000000ff */
[----:B------:R-:W-:Y:S01]  /*6340*/  STS [R195+0xa400], R16 ;  /* 0x00a40010c3007388 */ /* 0x000fe20000000800 */
[----:B------:R-:W-:Y:S02]  /*6350*/  F2FP.F16.F32.PACK_AB R8, R8, R28 ;  /* 0x0000001c0808723e */ /* 0x000fe400000000ff */
[----:B------:R-:W-:Y:S01]  /*6360*/  F2FP.F16.F32.PACK_AB R5, R0, R5 ;  /* 0x000000050005723e */ /* 0x000fe200000000ff */
[----:B------:R-:W-:Y:S01]  /*6370*/  STS [R194+0xa000], R21 ;  /* 0x00a00015c2007388 */ /* 0x000fe20000000800 */
[----:B------:R-:W-:Y:S02]  /*6380*/  SHF.L.U32 R100, R181, 0x1, RZ ;  /* 0x00000001b5647819 */ /* 0x000fe400000006ff */
[----:B------:R-:W-:Y:S01]  /*6390*/  MOV R0, UR4 ;  /* 0x0000000400007c02 */ /* 0x000fe20008000f00 */
[----:B------:R-:W-:Y:S01]  /*63a0*/  STS [R194+0xa400], R17 ;  /* 0x00a40011c2007388 */ /* 0x000fe20000000800 */
[----:B------:R-:W-:Y:S02]  /*63b0*/  LEA R114, R243, UR4, 0x1 ;  /* 0x00000004f3727c11 */ /* 0x000fe4000f8e08ff */
[----:B------:R-:W-:Y:S01]  /*63c0*/  IADD3 R0, R100, 0x4000, R0 ;  /* 0x0000400064007810 */ /* 0x000fe20007ffe000 */
[----:B------:R-:W-:Y:S01]  /*63d0*/  STS [R195+0xb000], R9 ;  /* 0x00b00009c3007388 */ /* 0x000fe20000000800 */
[----:B------:R-:W-:Y:S02]  /*63e0*/  MOV R116, R205 ;  /* 0x000000cd00747202 */ /* 0x000fe40000000f00 */
[----:B------:R-:W-:Y:S01]  /*63f0*/  MOV R117, R204 ;  /* 0x000000cc00757202 */ /* 0x000fe20000000f00 */
        /* <DEDUP_REMOVED lines=80> */
.L_x_1313:
        /* <DEDUP_REMOVED lines=324> */
.L_x_1315:
        /* <DEDUP_REMOVED lines=23> */
.L_x_1316:
        /* <DEDUP_REMOVED lines=48> */
.L_x_1318:
[----:B------:R-:W-:Y:S05]  /*81b0*/  BSYNC B0 ;  /* 0x0000000000007941 */ /* 0x000fea0003800000 */
.L_x_1317:
        /* <DEDUP_REMOVED lines=14> */
.L_x_1320:
[----:B------:R-:W-:Y:S05]  /*82a0*/  BSYNC B0 ;  /* 0x0000000000007941 */ /* 0x000fea0003800000 */
.L_x_1319:
        /* <DEDUP_REMOVED lines=15> */
.L_x_1322:
[----:B------:R-:W-:Y:S05]  /*83a0*/  BSYNC B0 ;  /* 0x0000000000007941 */ /* 0x000fea0003800000 */
.L_x_1321:
        /* <DEDUP_REMOVED lines=15> */
.L_x_1324:
[----:B------:R-:W-:Y:S05]  /*84a0*/  BSYNC B0 ;  /* 0x0000000000007941 */ /* 0x000fea0003800000 */
.L_x_1323:
        /* <DEDUP_REMOVED lines=8> */
[----:B------:R-:W-:Y:S01]  /*8530*/  IADD3 R4, P0, R4, UR18, RZ ;  /* 0x0000001204047c10 */ /* 0x000fe2000ff1e0ff */
[----:B------:R-:W-:-:S03]  /*8540*/  UIMAD UR8, UR8, UR6, URZ ;  /* 0x00000006080872a4 */ /* 0x000fc6000f8e023f */
[----:B------:R-:W-:Y:S01]  /*8550*/  IMAD.U32 R2, RZ, RZ, UR9 ;  /* 0x00000009ff027e24 */ /* 0x000fe2000f8e00ff */
[----:B------:R-:W-:-:S04]  /*8560*/  UIMAD UR7, UR54, UR7, UR8 ;  /* 0x00000007360772a4 */ /* 0x000fc8000f8e0208 */
[----:B------:R-:W-:Y:S02]  /*8570*/  IADD3.X R5, R5, UR19, R2, P0, !PT ;  /* 0x0000001305057c10 */ /* 0x000fe400087fe402 */
        /* <DEDUP_REMOVED lines=14> */
.L_x_1326:
[----:B------:R-:W-:Y:S05]  /*8660*/  BSYNC B0 ;  /* 0x0000000000007941 */ /* 0x000fea0003800000 */
.L_x_1325:
        /* <DEDUP_REMOVED lines=14> */
.L_x_1328:
[----:B------:R-:W-:Y:S05]  /*8750*/  BSYNC B0 ;  /* 0x0000000000007941 */ /* 0x000fea0003800000 */
.L_x_1327:
        /* <DEDUP_REMOVED lines=14> */
.L_x_1330:
[----:B------:R-:W-:Y:S05]  /*8840*/  BSYNC B0 ;  /* 0x0000000000007941 */ /* 0x000fea0003800000 */
.L_x_1329:
        /* <DEDUP_REMOVED lines=14> */
.L_x_1287:
        /* <DEDUP_REMOVED lines=26> */
.L_x_1332:
        /* <DEDUP_REMOVED lines=23> */
.L_x_1333:
        /* <DEDUP_REMOVED lines=36> */
.L_x_1335:
[----:B------:R-:W-:Y:S05]  /*8e80*/  BSYNC B0 ;  /* 0x0000000000007941 */ /* 0x000fea0003800000 */
.L_x_1334:
        /* <DEDUP_REMOVED lines=14> */
.L_x_1337:
[----:B------:R-:W-:Y:S05]  /*8f70*/  BSYNC B0 ;  /* 0x0000000000007941 */ /* 0x000fea0003800000 */
.L_x_1336:
        /* <DEDUP_REMOVED lines=14> */
.L_x_1339:
[----:B------:R-:W-:Y:S05]  /*9060*/  BSYNC B0 ;  /* 0x0000000000007941 */ /* 0x000fea0003800000 */
.L_x_1338:
        /* <DEDUP_REMOVED lines=14> */
.L_x_1341:
[----:B------:R-:W-:Y:S05]  /*9150*/  BSYNC B0 ;  /* 0x0000000000007941 */ /* 0x000fea0003800000 */
.L_x_1340:
        /* <DEDUP_REMOVED lines=26> */
.L_x_1343:
[----:B------:R-:W-:Y:S05]  /*9300*/  BSYNC B0 ;  /* 0x0000000000007941 */ /* 0x000fea0003800000 */
.L_x_1342:
        /* <DEDUP_REMOVED lines=14> */
.L_x_1345:
[----:B------:R-:W-:Y:S05]  /*93f0*/  BSYNC B0 ;  /* 0x0000000000007941 */ /* 0x000fea0003800000 */
.L_x_1344:
        /* <DEDUP_REMOVED lines=14> */
.L_x_1347:
[----:B------:R-:W-:Y:S05]  /*94e0*/  BSYNC B0 ;  /* 0x0000000000007941 */ /* 0x000fea0003800000 */
.L_x_1346:
        /* <DEDUP_REMOVED lines=13> */
.L_x_1331:
[----:B------:R-:W-:Y:S05]  /*95c0*/  BSYNC B1 ;  /* 0x0000000000017941 */ /* 0x000fea0003800000 */
.L_x_1282:
[----:B------:R-:W-:Y:S02]  /*95d0*/  ULDC UR6, c[0x0][0xc] ;  /* 0x0000030000067ab9 */ /* 0x000fe40000000800 */
[----:B------:R-:W-:-:S04]  /*95e0*/  UIADD3 UR33, UR6, UR33, URZ ;  /* 0x0000002106217290 */ /* 0x000fc8000fffe03f */
[----:B------:R-:W-:-:S06]  /*95f0*/  UISETP.GE.AND UP0, UPT, UR33, UR60, UPT ;  /* 0x0000003c2100728c */ /* 0x000fcc000bf06270 */
[----:B------:R-:W-:-:S13]  /*9600*/  PLOP3.LUT P0, PT, PT, PT, UP0, 0x80, 0x0 ;  /* 0x000000000000781c */ /* 0x000fda0003f0f008 */
[----:B------:R-:W-:Y:S05]  /*9610*/  @P0 BRA `(.L_x_1348) ;  /* 0x0000000000040947 */ /* 0x000fea0003800000 */
[----:B------:R-:W-:Y:S05]  /*9620*/  BRA `(.L_x_1349) ;  /* 0xffffff7000dc7947 */ /* 0x000fea000383ffff */
.L_x_1348:
[----:B------:R-:W-:Y:S05]  /*9630*/  EXIT ;  /* 0x000000000000794d */ /* 0x000fea0003800000 */
.L_x_1350:
        /* <DEDUP_REMOVED lines=12> */
.L_x_2479:


//--------------------- .text._ZN5flash44flash_bwd_dq_dk_dv_loop_seqk_parallel_kernelI23Flash_bwd_kernel_traitsILi64ELi64ELi128ELi8ELi2ELi4ELi4ELb1ELb0EN7cutlass6half_tE19Flash_kernel_traitsILi64ELi64ELi128ELi8ES3_EELb1ELb0ELb1ELb0ELb0ELb1ELb0EEEvNS_16Flash_bwd_paramsE --------------------------
	.section	.text._ZN5flash44flash_bwd_dq_dk_dv_loop_seqk_parallel_kernelI23Flash_bwd_kernel_traitsILi64ELi64ELi128ELi8ELi2ELi4ELi4ELb1ELb0EN7cutlass6half_tE19Flash_kernel_traitsILi64ELi64ELi128ELi8ES3_EELb1ELb0ELb1ELb0ELb0ELb1ELb0EEEvNS_16Flash_bwd_paramsE,"ax",@progbits
	.align	128
        .global         _ZN5flash44flash_bwd_dq_dk_dv_loop_seqk_parallel_kernelI23Flash_bwd_kernel_traitsILi64ELi64ELi128ELi8ELi2ELi4ELi4ELb1ELb0EN7cutlass6half_tE19Flash_kernel_traitsILi64ELi64ELi128ELi8ES3_EELb1ELb0ELb1ELb0ELb0ELb1ELb0EEEvNS_16Flash_bwd_paramsE
        .type           _ZN5flash44flash_bwd_dq_dk_dv_loop_seqk_parallel_kernelI23Flash_bwd_kernel_traitsILi64ELi64ELi128ELi8ELi2ELi4ELi4ELb1ELb0EN7cutlass6half_tE19Flash_kernel_traitsILi64ELi64ELi128ELi8ES3_EELb1ELb0ELb1ELb0ELb0ELb1ELb0EEEvNS_16Flash_bwd_paramsE,@function
        .size           _ZN5flash44flash_bwd_dq_dk_dv_loop_seqk_parallel_kernelI23Flash_bwd_kernel_traitsILi64ELi64ELi128ELi8ELi2ELi4ELi4ELb1ELb0EN7cutlass6half_tE19Flash_kernel_traitsILi64ELi64ELi128ELi8ES3_EELb1ELb0ELb1ELb0ELb0ELb1ELb0EEEvNS_16Flash_bwd_paramsE,(.L_x_2480 - _ZN5flash44flash_bwd_dq_dk_dv_loop_seqk_parallel_kernelI23Flash_bwd_kernel_traitsILi64ELi64ELi128ELi8ELi2ELi4ELi4ELb1ELb0EN7cutlass6half_tE19Flash_kernel_traitsILi64ELi64ELi128ELi8ES3_EELb1ELb0ELb1ELb0ELb0ELb1ELb0EEEvNS_16Flash_bwd_paramsE)
        .other          _ZN5flash44flash_bwd_dq_dk_dv_loop_seqk_parallel_kernelI23Flash_bwd_kernel_traitsILi64ELi64ELi128ELi8ELi2ELi4ELi4ELb1ELb0EN7cutlass6half_tE19Flash_kernel_traitsILi64ELi64ELi128ELi8ES3_EELb1ELb0ELb1ELb0ELb0ELb1ELb0EEEvNS_16Flash_bwd_paramsE,@"STO_CUDA_ENTRY STV_DEFAULT"
_ZN5flash44flash_bwd_dq_dk_dv_loop_seqk_parallel_kernelI23Flash_bwd_kernel_traitsILi64ELi64ELi128ELi8ELi2ELi4ELi4ELb1ELb0EN7cutlass6half_tE19Flash_kernel_traitsILi64ELi64ELi128ELi8ES3_EELb1ELb0ELb1ELb0ELb0ELb1ELb0EEEvNS_16Flash_bwd_paramsE:
.text._ZN5flash44flash_bwd_dq_dk_dv_loop_seqk_parallel_kernelI23Flash_bwd_kernel_traitsILi64ELi64ELi128ELi8ELi2ELi4ELi4ELb1ELb0EN7cutlass6half_tE19Flash_kernel_traitsILi64ELi64ELi128ELi8ES3_EELb1ELb0ELb1ELb0ELb0ELb1ELb0EEEvNS_16Flash_bwd_paramsE:
        /* <DEDUP_REMOVED lines=20> */
[----:B------:R-:W-:Y:S02]  /*0140*/  LEA.HI R8, R191, R10, RZ, 0x2 ;  /* 0x0000000abf087211 */ /* 0x000fe400078f10ff */
[----:B--2---:R-:W-:Y:S02]  /*0150*/  LEA R173, R173, R0, 0x18 ;  /* 0x00000000adad7211 */ /* 0x004fe400078ec0ff */
[--C-:B------:R-:W-:Y:S02]  /*0160*/  SHF.R.S32.HI R3, RZ, 0x5, R180.reuse ;  /* 0x00000005ff037819 */ /* 0x100fe400000114b4 */
[----:B------:R-:W-:Y:S01]  /*0170*/  SHF.R.S32.HI R0, RZ, 0x1f, R180 ;  /* 0x0000001fff007819 */ /* 0x000fe200000114b4 */
[----:B------:R-:W-:Y:S01]  /*0180*/  VIADD R172, R173, 0xa000 ;  /* 0x0000a000adac7836 */ /* 0x000fe20000000000 */
[-C--:B------:R-:W-:Y:S01]  /*0190*/  LEA.HI R9, R191, R10.reuse, RZ, 0x3 ;  /* 0x0000000abf097211 */ /* 0x080fe200078f18ff */
[----:B------:R-:W-:Y:S01]  /*01a0*/  VIADD R169, R173, 0x6000 ;  /* 0x00006000ada97836 */ /* 0x000fe20000000000 */
[----:B------:R-:W-:-:S02]  /*01b0*/  LEA.HI R174, R191, R10, RZ, 0x4 ;  /* 0x0000000abfae7211 */ /* 0x000fc400078f20ff */
[----:B------:R-:W-:Y:S02]  /*01c0*/  LOP3.LUT R5, R8, 0x7ffffffc, RZ, 0xc0, !PT ;  /* 0x7ffffffc08057812 */ /* 0x000fe400078ec0ff */
[--C-:B------:R-:W-:Y:S02]  /*01d0*/  SHF.R.S32.HI R11, RZ, 0x2, R8.reuse ;  /* 0x00000002ff0b7819 */ /* 0x100fe40000011408 */
[----:B------:R-:W-:Y:S01]  /*01e0*/  LOP3.LUT R4, R180, 0xffffffe0, RZ, 0xc0, !PT ;  /* 0xffffffe0b4047812 */ /* 0x000fe200078ec0ff */
[----:B------:R-:W-:Y:S01]  /*01f0*/  IMAD.IADD R5, R10, 0x1, -R5 ;  /* 0x000000010a057824 */ /* 0x000fe200078e0a05 */
[----:B------:R-:W-:Y:S02]  /*0200*/  SHF.R.S32.HI R8, RZ, 0x1f, R8 ;  /* 0x0000001fff087819 */ /* 0x000fe40000011408 */
[-C--:B------:R-:W-:Y:S01]  /*0210*/  LEA.HI R180, R180, R3.reuse, RZ, 0x1 ;  /* 0x00000003b4b47211 */ /* 0x080fe200078f08ff */
[----:B------:R-:W-:Y:S01]  /*0220*/  IMAD.IADD R4, R10, 0x1, -R4 ;  /* 0x000000010a047824 */ /* 0x000fe200078e0a04 */
[----:B------:R-:W-:Y:S01]  /*0230*/  LEA.HI R0, R0, R3, RZ, 0x2 ;  /* 0x0000000300007211 */ /* 0x000fe200078f10ff */
[----:B------:R-:W-:Y:S01]  /*0240*/  IMAD.SHL.U32 R5, R5, 0x2, RZ ;  /* 0x0000000205057824 */ /* 0x000fe200078e00ff */
[----:B------:R-:W-:-:S02]  /*0250*/  LOP3.LUT R2, R9, 0xfffffff8, RZ, 0xc0, !PT ;  /* 0xfffffff809027812 */ /* 0x000fc400078ec0ff */
[----:B------:R-:W-:Y:S02]  /*0260*/  LOP3.LUT R6, R174, 0xfffffff0, RZ, 0xc0, !PT ;  /* 0xfffffff0ae067812 */ /* 0x000fe400078ec0ff */
[----:B------:R-:W-:Y:S01]  /*0270*/  SHF.R.S32.HI R7, RZ, 0x4, R174 ;  /* 0x00000004ff077819 */ /* 0x000fe200000114ae */
[----:B------:R-:W-:Y:S01]  /*0280*/  IMAD.IADD R2, R10, 0x1, -R2 ;  /* 0x000000010a027824 */ /* 0x000fe200078e0a02 */
[----:B------:R-:W-:Y:S02]  /*0290*/  LEA.HI R8, R8, R11, RZ, 0x3 ;  /* 0x0000000b08087211 */ /* 0x000fe400078f18ff */
[----:B------:R-:W-:Y:S01]  /*02a0*/  SHF.R.S32.HI R182, RZ, 0x3, R9 ;  /* 0x00000003ffb67819 */ /* 0x000fe20000011409 */
[----:B------:R-:W-:Y:S01]  /*02b0*/  IMAD.SHL.U32 R184, R2, 0x8, RZ ;  /* 0x0000000802b87824 */ /* 0x000fe200078e00ff */
[----:B------:R-:W-:Y:S02]  /*02c0*/  LOP3.LUT R180, R180, 0xfffffffe, RZ, 0xc0, !PT ;  /* 0xfffffffeb4b47812 */ /* 0x000fe400078ec0ff */
[----:B------:R-:W-:-:S02]  /*02d0*/  LOP3.LUT R0, R0, 0xfffffffc, RZ, 0xc0, !PT ;  /* 0xfffffffc00007812 */ /* 0x000fc400078ec0ff */
[-C--:B------:R-:W-:Y:S01]  /*02e0*/  LEA.HI R181, R191, R10.reuse, RZ, 0x6 ;  /* 0x0000000abfb57211 */ /* 0x080fe200078f30ff */
[----:B------:R-:W-:Y:S01]  /*02f0*/  IMAD.IADD R180, R3, 0x1, -R180 ;  /* 0x0000000103b47824 */ /* 0x000fe200078e0ab4 */
[----:B------:R-:W-:Y:S01]  /*0300*/  LEA.HI R191, R191, R10, RZ, 0x7 ;  /* 0x0000000abfbf7211 */ /* 0x000fe200078f38ff */
[----:B------:R-:W-:Y:S01]  /*0310*/  IMAD.IADD R10, R10, 0x1, -R6 ;  /* 0x000000010a0a7824 */ /* 0x000fe200078e0a06 */
[----:B------:R-:W-:Y:S01]  /*0320*/  LEA.HI R174, R174, R7, RZ, 0x1 ;  /* 0x00000007aeae7211 */ /* 0x000fe200078f08ff */
[----:B------:R-:W-:Y:S01]  /*0330*/  IMAD.SHL.U32 R6, R182, 0x40, RZ ;  /* 0x00000040b6067824 */ /* 0x000fe200078e00ff */
[----:B------:R-:W-:Y:S01]  /*0340*/  LOP3.LUT R8, R8, 0xfffffff8, RZ, 0xc0, !PT ;  /* 0xfffffff808087812 */ /* 0x000fe200078ec0ff */
[----:B------:R-:W-:Y:S01]  /*0350*/  IMAD.IADD R0, R3, 0x1, -R0 ;  /* 0x0000000103007824 */ /* 0x000fe200078e0a00 */
[----:B------:R-:W-:Y:S02]  /*0360*/  SHF.R.S32.HI R3, RZ, 0x1f, R4 ;  /* 0x0000001fff037819 */ /* 0x000fe40000011404 */
[----:B------:R-:W-:Y:S01]  /*0370*/  LOP3.LUT R174, R174, 0xfffffffe, RZ, 0xc0, !PT ;  /* 0xfffffffeaeae7812 */ /* 0x000fe200078ec0ff */
[----:B------:R-:W-:Y:S01]  /*0380*/  IMAD.IADD R8, R11, 0x1, -R8 ;  /* 0x000000010b087824 */ /* 0x000fe200078e0a08 */
[----:B------:R-:W-:Y:S01]  /*0390*/  LOP3.LUT P4, RZ, R2, 0x2, RZ, 0xc0, !PT ;  /* 0x0000000202ff7812 */ /* 0x000fe2000788c0ff */
[----:B------:R-:W-:Y:S01]  /*03a0*/  IMAD.SHL.U32 R171, R0, 0x10, RZ ;  /* 0x0000001000ab7824 */ /* 0x000fe200078e00ff */
[C---:B------:R-:W-:Y:S01]  /*03b0*/  LOP3.LUT P3, RZ, R2.reuse, 0x4, RZ, 0xc0, !PT ;  /* 0x0000000402ff7812 */ /* 0x040fe2000786c0ff */
[----:B------:R-:W-:Y:S01]  /*03c0*/  IMAD.SHL.U32 R2, R2, 0x40, RZ ;  /* 0x0000004002027824 */ /* 0x000fe200078e00ff */
[----:B------:R-:W-:Y:S01]  /*03d0*/  LOP3.LUT R6, R6, 0x1c0, RZ, 0xc0, !PT ;  /* 0x000001c006067812 */ /* 0x000fe200078ec0ff */
[----:B------:R-:W-:Y:S01]  /*03e0*/  IMAD.IADD R174, R7, 0x1, -R174 ;  /* 0x0000000107ae7824 */ /* 0x000fe200078e0aae */
[----:B------:R-:W-:-:S02]  /*03f0*/  LEA.HI R3, R3, R4, RZ, 0x2 ;  /* 0x0000000403037211 */ /* 0x000fc400078f10ff */
[----:B------:R-:W-:Y:S01]  /*0400*/  SHF.R.S32.HI R4, RZ, 0x1f, R10 ;  /* 0x0000001fff047819 */ /* 0x000fe2000001140a */
[----:B------:R-:W-:Y:S01]  /*0410*/  IMAD.SHL.U32 R177, R174, 0x10, RZ ;  /* 0x00000010aeb17824 */ /* 0x000fe200078e00ff */
[----:B------:R-:W-:Y:S02]  /*0420*/  SHF.R.U32.HI R188, RZ, 0x3, R6 ;  /* 0x00000003ffbc7819 */ /* 0x000fe40000011606 */
[----:B------:R-:W-:Y:S02]  /*0430*/  LOP3.LUT R7, R8, 0x1, RZ, 0xc0, !PT ;  /* 0x0000000108077812 */ /* 0x000fe400078ec0ff */
[----:B------:R-:W-:Y:S02]  /*0440*/  LOP3.LUT R6, R6, 0x38, R184, 0xf8, !PT ;  /* 0x0000003806067812 */ /* 0x000fe400078ef8b8 */
[----:B------:R-:W-:Y:S02]  /*0450*/  LOP3.LUT R2, R2, 0x1c0, RZ, 0xc0, !PT ;  /* 0x000001c002027812 */ /* 0x000fe400078ec0ff */
[----:B------:R-:W-:-:S02]  /*0460*/  LEA.HI R4, R4, R10, RZ, 0x3 ;  /* 0x0000000a04047211 */ /* 0x000fc400078f18ff */
[----:B------:R-:W-:Y:S01]  /*0470*/  ISETP.NE.U32.AND P0, PT, R7, 0x1, PT ;  /* 0x000000010700780c */ /* 0x000fe20003f05070 */
[----:B------:R-:W-:Y:S01]  /*0480*/  IMAD.SHL.U32 R7, R174, 0x200, RZ ;  /* 0x00000200ae077824 */ /* 0x000fe200078e00ff */
[----:B------:R-:W-:Y:S01]  /*0490*/  LOP3.LUT R188, R6, R188, RZ, 0x3c, !PT ;  /* 0x000000bc06bc7212 */ /* 0x000fe200078e3cff */
[----:B------:R-:W-:Y:S01]  /*04a0*/  IMAD.SHL.U32 R174, R174, 0x8, RZ ;  /* 0x00000008aeae7824 */ /* 0x000fe200078e00ff */
[----:B------:R-:W-:Y:S02]  /*04b0*/  LOP3.LUT R171, R2, 0x30, R171, 0xf8, !PT ;  /* 0x0000003002ab7812 */ /* 0x000fe400078ef8ab */
[C---:B------:R-:W-:Y:S01]  /*04c0*/  LOP3.LUT R6, R4.reuse, 0xfffffff8, RZ, 0xc0, !PT ;  /* 0xfffffff804067812 */ /* 0x040fe200078ec0ff */
[----:B------:R-:W-:Y:S01]  /*04d0*/  IMAD.SHL.U32 R4, R4, 0x40, RZ ;  /* 0x0000004004047824 */ /* 0x000fe200078e00ff */
[----:B------:R-:W-:Y:S02]  /*04e0*/  SHF.R.S32.HI R191, RZ, 0x7, R191 ;  /* 0x00000007ffbf7819 */ /* 0x000fe400000114bf */
[----:B------:R-:W-:Y:S01]  /*04f0*/  LOP3.LUT R165, R2, 0x8, R9, 0xf8, !PT ;  /* 0x0000000802a57812 */ /* 0x000fe200078ef809 */
[----:B------:R-:W-:Y:S01]  /*0500*/  IMAD.IADD R6, R10, 0x1, -R6 ;  /* 0x000000010a067824 */ /* 0x000fe200078e0a06 */
[C---:B------:R-:W-:Y:S01]  /*0510*/  R2P PR, R8.reuse, 0x6 ;  /* 0x0000000608007804 */ /* 0x040fe20000000000 */
[----:B------:R-:W-:Y:S01]  /*0520*/  IMAD.SHL.U32 R8, R8, 0x40, RZ ;  /* 0x0000004008087824 */ /* 0x000fe200078e00ff */
[----:B------:R-:W-:Y:S01]  /*0530*/  SHF.R.S32.HI R181, RZ, 0x6, R181 ;  /* 0x00000006ffb57819 */ /* 0x000fe200000114b5 */
[----:B------:R-:W-:Y:S01]  /*0540*/  IMAD.SHL.U32 R190, R191, 0x8, RZ ;  /* 0x00000008bfbe7824 */ /* 0x000fe200078e00ff */
[----:B------:R-:W-:Y:S01]  /*0550*/  SHF.R.U32.HI R2, RZ, 0x3, R2 ;  /* 0x00000003ff027819 */ /* 0x000fe20000011602 */
[----:B------:R-:W-:Y:S01]  /*0560*/  IMAD.SHL.U32 R6, R6, 0x40, RZ ;  /* 0x0000004006067824 */ /* 0x000fe200078e00ff */
[----:B------:R-:W-:Y:S01]  /*0570*/  LOP3.LUT R171, R171, 0x8, R9, 0xf8, !PT ;  /* 0x00000008abab7812 */ /* 0x000fe200078ef809 */
[----:B------:R-:W-:Y:S01]  /*0580*/  IMAD R9, R181, 0x800, R7 ;  /* 0x00000800b5097824 */ /* 0x000fe200078e0207 */
[----:B------:R-:W-:Y:S01]  /*0590*/  LOP3.LUT R165, R165, R2, RZ, 0x3c, !PT ;  /* 0x00000002a5a57212 */ /* 0x000fe200078e3cff */
[--C-:B------:R-:W-:Y:S01]  /*05a0*/  IMAD R191, R191, 0x1000, R5.reuse ;  /* 0x00001000bfbf7824 */ /* 0x100fe200078e0205 */
[----:B------:R-:W-:Y:S01]  /*05b0*/  LOP3.LUT R171, R7, R171, R2, 0xf6, !PT ;  /* 0x000000ab07ab7212 */ /* 0x000fe200078ef602 */
[----:B------:R-:W-:Y:S01]  /*05c0*/  IMAD.SHL.U32 R2, R181, 0x20, RZ ;  /* 0x00000020b5027824 */ /* 0x000fe200078e00ff */
[----:B------:R-:W-:Y:S01]  /*05d0*/  LOP3.LUT R8, R8, 0x1c0, RZ, 0xc0, !PT ;  /* 0x000001c008087812 */ /* 0x000fe200078ec0ff */
[----:B------:R-:W-:Y:S01]  /*05e0*/  IMAD R5, R0, 0x400, R5 ;  /* 0x0000040000057824 */ /* 0x000fe200078e0205 */
[----:B------:R-:W-:Y:S01]  /*05f0*/  LOP3.LUT R190, R190, 0x8, RZ, 0xc0, !PT ;  /* 0x00000008bebe7812 */ /* 0x000fe200078ec0ff */
[----:B------:R-:W-:Y:S01]  /*0600*/  IMAD R191, R180, 0x400, R191 ;  /* 0x00000400b4bf7824 */ /* 0x000fe200078e02bf */
[----:B------:R-:W-:Y:S01]  /*0610*/  SHF.R.U32.HI R7, RZ, 0x3, R8 ;  /* 0x00000003ff077819 */ /* 0x000fe20000011608 */
[----:B------:R-:W-:Y:S01]  /*0620*/  IMAD.IADD R165, R9, 0x1, R165 ;  /* 0x0000000109a57824 */ /* 0x000fe200078e02a5 */
[----:B------:R-:W-:Y:S01]  /*0630*/  LOP3.LUT R2, R8, 0x20, R2, 0xf8, !PT ;  /* 0x0000002008027812 */ /* 0x000fe200078ef802 */
[----:B------:R-:W-:Y:S01]  /*0640*/  IMAD R188, R181, 0x200, R188 ;  /* 0x00000200b5bc7824 */ /* 0x000fe200078e02bc */
[----:B------:R-:W-:Y:S01]  /*0650*/  LOP3.LUT R6, R6, 0x1c0, RZ, 0xc0, !PT ;  /* 0x000001c006067812 */ /* 0x000fe200078ec0ff */
[----:B------:R-:W-:Y:S01]  /*0660*/  IMAD R165, R165, 0x2, R173 ;  /* 0x00000002a5a57824 */ /* 0x000fe200078e02ad */
[----:B------:R-:W-:Y:S01]  /*0670*/  LOP3.LUT R177, R190, 0x10, R177, 0xf8, !PT ;  /* 0x00000010beb17812 */ /* 0x000fe200078ef8b1 */
[----:B------:R-:W-:Y:S01]  /*0680*/  IMAD R171, R171, 0x2, R173 ;  /* 0x00000002abab7824 */ /* 0x000fe200078e02ad */
[----:B------:R-:W-:-:S02]  /*0690*/  LOP3.LUT R190, R7, R8, R190, 0x1e, !PT ;  /* 0x0000000807be7212 */ /* 0x000fc400078e1ebe */
[----:B------:R-:W-:Y:S02]  /*06a0*/  LOP3.LUT R7, R2, R7, RZ, 0x3c, !PT ;  /* 0x0000000702077212 */ /* 0x000fe400078e3cff */
[----:B------:R-:W-:Y:S01]  /*06b0*/  LOP3.LUT R4, R4, 0xfffffe00, RZ, 0xc0, !PT ;  /* 0xfffffe0004047812 */ /* 0x000fe200078ec0ff */
[----:B------:R-:W-:Y:S01]  /*06c0*/  IMAD.IADD R190, R5, 0x1, R190 ;  /* 0x0000000105be7824 */ /* 0x000fe200078e02be */
[----:B------:R-:W-:Y:S01]  /*06d0*/  LOP3.LUT R174, R6, 0x8, R174, 0xf8, !PT ;  /* 0x0000000806ae7812 */ /* 0x000fe200078ef8ae */
[----:B------:R-:W-:Y:S01]  /*06e0*/  IMAD.IADD R191, R7, 0x1, R191 ;  /* 0x0000000107bf7824 */ /* 0x000fe200078e02bf */
[----:B------:R-:W-:Y:S01]  /*06f0*/  SHF.R.U32.HI R2, RZ, 0x3, R6 ;  /* 0x00000003ff027819 */ /* 0x000fe20000011606 */
[----:B------:R-:W-:Y:S01]  /*0700*/  IMAD R0, R0, 0x400, R4 ;  /* 0x0000040000007824 */ /* 0x000fe200078e0204 */
[----:B------:R-:W-:Y:S01]  /*0710*/  SHF.R.S32.HI R187, RZ, 0x2, R3 ;  /* 0x00000002ffbb7819 */ /* 0x000fe20000011403 */
[----:B------:R-:W-:Y:S01]  /*0720*/  IMAD R190, R190, 0x2, R169 ;  /* 0x00000002bebe7824 */ /* 0x000fe200078e02a9 */
[----:B------:R-:W-:Y:S01]  /*0730*/  LOP3.LUT R174, R174, R2, RZ, 0x3c, !PT ;  /* 0x00000002aeae7212 */ /* 0x000fe200078e3cff */
[----:B------:R-:W-:Y:S01]  /*0740*/  IMAD R191, R191, 0x2, R173 ;  /* 0x00000002bfbf7824 */ /* 0x000fe200078e02ad */
[----:B------:R-:W-:Y:S01]  /*0750*/  LOP3.LUT R177, R2, R177, R6, 0x1e, !PT ;  /* 0x000000b102b17212 */ /* 0x000fe200078e1e06 */
[----:B------:R-:W-:Y:S01]  /*0760*/  IMAD R2, R180, 0x400, R4 ;  /* 0x00000400b4027824 */ /* 0x000fe200078e0204 */
[----:B------:R-:W-:Y:S01]  /*0770*/  SEL R195, R195, 0x10, !P0 ;  /* 0x00000010c3c37807 */ /* 0x000fe20004000000 */
[----:B------:R-:W-:Y:S01]  /*0780*/  IMAD.IADD R0, R174, 0x1, R0 ;  /* 0x00000001ae007824 */ /* 0x000fe200078e0200 */
[----:B------:R-:W-:Y:S01]  /*0790*/  LOP3.LUT R177, R177, R4, RZ, 0xfc, !PT ;  /* 0x00000004b1b17212 */ /* 0x000fe200078efcff */
[----:B------:R-:W-:Y:S01]  /*07a0*/  IMAD.IADD R174, R2, 0x1, R174 ;  /* 0x0000000102ae7824 */ /* 0x000fe200078e02ae */
[----:B------:R-:W-:Y:S01]  /*07b0*/  SEL R2, R206, 0xffffffe0, !P4 ;  /* 0xffffffe0ce027807 */ /* 0x000fe20006000000 */
[----:B------:R-:W-:Y:S01]  /*07c0*/  IMAD R172, R0, 0x2, R172 ;  /* 0x0000000200ac7824 */ /* 0x000fe200078e02ac */
[----:B------:R-:W-:Y:S01]  /*07d0*/  SEL R206, R206, 0xffffffe0, !P1 ;  /* 0xffffffe0cece7807 */ /* 0x000fe20004800000 */
[----:B------:R-:W-:-:S02]  /*07e0*/  IMAD.MOV.U32 R0, RZ, RZ, 0x40 ;  /* 0x00000040ff007424 */ /* 0x000fc400078e00ff */
[----:B------:R-:W-:Y:S02]  /*07f0*/  VIADD R192, R190, 0x40 ;  /* 0x00000040bec07836 */ /* 0x000fe40000000000 */
[----:B------:R-:W-:Y:S01]  /*0800*/  IMAD.SHL.U32 R170, R177, 0x2, RZ ;  /* 0x00000002b1aa7824 */ /* 0x000fe200078e00ff */
[----:B------:R-:W-:Y:S01]  /*0810*/  SEL R3, R0, 0xffffffc0, !P3 ;  /* 0xffffffc000037807 */ /* 0x000fe20005800000 */
[----:B------:R-:W-:Y:S02]  /*0820*/  IMAD.IADD R196, R191, 0x1, R206 ;  /* 0x00000001bfc47824 */ /* 0x000fe400078e02ce */
[----:B------:R-:W-:Y:S02]  /*0830*/  @P2 VIADD R192, R190, 0xffffffc0 ;  /* 0xffffffc0bec02836 */ /* 0x000fe40000000000 */
[--C-:B------:R-:W-:Y:S02]  /*0840*/  IMAD.IADD R3, R3, 0x1, R165.reuse ;  /* 0x0000000103037824 */ /* 0x100fe400078e02a5 */
[----:B------:R-:W-:-:S02]  /*0850*/  IMAD.IADD R164, R2, 0x1, R165 ;  /* 0x0000000102a47824 */ /* 0x000fc400078e02a5 */
[----:B------:R-:W-:Y:S02]  /*0860*/  VIADD R193, R190, 0x420 ;  /* 0x00000420bec17836 */ /* 0x000fe40000000000 */
[----:B------:R-:W-:Y:S02]  /*0870*/  IMAD.IADD R197, R191, 0x1, R195 ;  /* 0x00000001bfc57824 */ /* 0x000fe400078e02c3 */
[----:B------:R-:W-:Y:S02]  /*0880*/  IMAD.IADD R194, R206, 0x1, R190 ;  /* 0x00000001cec27824 */ /* 0x000fe400078e02be */
[----:B------:R-:W-:Y:S01]  /*0890*/  IMAD.IADD R169, R169, 0x1, R170 ;  /* 0x00000001a9a97824 */ /* 0x000fe200078e02aa */
[----:B------:R-:W-:Y:S01]  /*08a0*/  IADD3 R170, R170, 0x4000, R173 ;  /* 0x00004000aaaa7810 */ /* 0x000fe20007ffe0ad */
[----:B------:R-:W-:Y:S02]  /*08b0*/  IMAD R187, R180, 0x10, R187 ;  /* 0x00000010b4bb7824 */ /* 0x000fe400078e02bb */
[----:B------:R-:W-:-:S02]  /*08c0*/  IMAD.IADD R2, R2, 0x1, R3 ;  /* 0x0000000102027824 */ /* 0x000fc400078e0203 */
[----:B------:R-:W-:Y:S02]  /*08d0*/  @P1 VIADD R193, R190, 0x3e0 ;  /* 0x000003e0bec11836 */ /* 0x000fe40000000000 */
[----:B------:R-:W-:Y:S02]  /*08e0*/  IMAD.IADD R195, R195, 0x1, R196 ;  /* 0x00000001c3c37824 */ /* 0x000fe400078e02c4 */
[----:B---34-:R-:W-:-:S07]  /*08f0*/  IMAD.IADD R206, R206, 0x1, R192 ;  /* 0x00000001cece7824 */ /* 0x018fce00078e02c0 */
.L_x_1397:
[----:B-1----:R-:W1:Y:S01]  /*0900*/  LDC.64 R6, c[0x0][0x2f0] ;  /* 0x0000bc00ff067b82 */ /* 0x002e620000000a00 */
[C---:B--2---:R-:W-:Y:S01]  /*0910*/  IMAD.SHL.U32 R8, R186.reuse, 0x4, RZ ;  /* 0x00000004ba087824 */ /* 0x044fe200078e00ff */
[----:B----4-:R-:W-:Y:S01]  /*0920*/  SHF.R.S32.HI R14, RZ, 0x1f, R186 ;  /* 0x0000001fff0e7819 */ /* 0x010fe200000114ba */
        /* <DEDUP_REMOVED lines=44> */
.L_x_1351:
[----:B------:R-:W-:Y:S01]  /*0bf0*/  IMAD.SHL.U32 R204, R189, 0x80, RZ ;  /* 0x00000080bdcc7824 */ /* 0x000fe200078e00ff */
[----:B-----5:R-:W-:-:S04]  /*0c00*/  @!P2 IADD3 R225, R0, R4, -R226 ;  /* 0x0000000400e1a210 */ /* 0x020fc80007ffe8e2 */
[----:B------:R-:W-:-:S13]  /*0c10*/  ISETP.GT.AND P0, PT, R225, R204, PT ;  /* 0x000000cce100720c */ /* 0x000fda0003f04270 */
[----:B------:R-:W-:Y:S05]  /*0c20*/  @!P0 BRA `(.L_x_1352) ;  /* 0x0000007c008c8947 */ /* 0x000fea0003800000 */
[----:B------:R-:W3:Y:S01]  /*0c30*/  LDC R6, c[0x0][0x278] ;  /* 0x00009e00ff067b82 */ /* 0x000ee20000000800 */
[----:B------:R-:W-:Y:S01]  /*0c40*/  IABS R0, R183 ;  /* 0x000000b700007213 */ /* 0x000fe20000000000 */
[----:B-1----:R-:W-:Y:S01]  /*0c50*/  VIADD R10, R227, 0x3f ;  /* 0x0000003fe30a7836 */ /* 0x002fe20000000000 */
[----:B------:R-:W-:Y:S01]  /*0c60*/  ISETP.NE.AND P0, PT, R228, -0x1, PT ;  /* 0xffffffffe400780c */ /* 0x000fe20003f05270 */
[----:B------:R-:W1:Y:S01]  /*0c70*/  S2R R24, SR_CTAID.X ;  /* 0x0000000000187919 */ /* 0x000e620000002500 */
[----:B------:R-:W-:Y:S02]  /*0c80*/  ISETP.NE.AND P1, PT, R13, -0x1, PT ;  /* 0xffffffff0d00780c */ /* 0x000fe40003f25270 */
[----:B------:R-:W-:Y:S01]  /*0c90*/  SHF.L.U32 R34, R186, 0x7, RZ ;  /* 0x00000007ba227819 */ /* 0x000fe200000006ff */
[----:B------:R-:W4:Y:S03]  /*0ca0*/  LDC.64 R4, c[0x0][0x228] ;  /* 0x00008a00ff047b82 */ /* 0x000f260000000a00 */
[----:B------:R-:W-:-:S05]  /*0cb0*/  SEL R34, R34, RZ, P5 ;  /* 0x000000ff22227207 */ /* 0x000fca0002800000 */
[----:B------:R-:W5:Y:S01]  /*0cc0*/  LDC R15, c[0x0][0x394] ;  /* 0x0000e500ff0f7b82 */ /* 0x000f620000000800 */
[----:B------:R-:W-:Y:S01]  /*0cd0*/  @P0 IMAD.IADD R32, R226, 0x1, R228 ;  /* 0x00000001e2200824 */ /* 0x000fe200078e02e4 */
[----:B---3--:R-:W-:-:S06]  /*0ce0*/  IABS R7, R6 ;  /* 0x0000000600077213 */ /* 0x008fcc0000000000 */
[----:B------:R-:W3:Y:S01]  /*0cf0*/  LDC.64 R18, c[0x0][0x240] ;  /* 0x00009000ff127b82 */ /* 0x000ee20000000a00 */
[----:B--2---:R-:W2:Y:S01]  /*0d00*/  I2F.RP R8, R7 ;  /* 0x0000000700087306 */ /* 0x004ea20000209400 */
[----:B----4-:R-:W-:-:S06]  /*0d10*/  IMAD R29, R14, R4, RZ ;  /* 0x000000040e1d7224 */ /* 0x010fcc00078e02ff */
[----:B------:R-:W4:Y:S01]  /*0d20*/  LDC R12, c[0x0][0x2d4] ;  /* 0x0000b500ff0c7b82 */ /* 0x000f220000000800 */
[----:B------:R-:W-:-:S04]  /*0d30*/  IMAD.WIDE.U32 R30, R186, R4, RZ ;  /* 0x00000004ba1e7225 */ /* 0x000fc800078e00ff */
[----:B------:R-:W-:-:S03]  /*0d40*/  IMAD R29, R186, R5, R29 ;  /* 0x00000005ba1d7224 */ /* 0x000fc600078e021d */
[----:B------:R-:W1:Y:S01]  /*0d50*/  LDC.U8 R4, c[0x0][0x3d8] ;  /* 0x0000f600ff047b82 */ /* 0x000e620000000000 */
[----:B--2---:R-:W2:Y:S01]  /*0d60*/  MUFU.RCP R8, R8 ;  /* 0x0000000800087308 */ /* 0x004ea20000001000 */
[----:B------:R-:W-:-:S06]  /*0d70*/  IADD3 R29, R31, R29, RZ ;  /* 0x0000001d1f1d7210 */ /* 0x000fcc0007ffe0ff */
[----:B------:R-:W3:Y:S08]  /*0d80*/  LDC R211, c[0x0][0x2dc] ;  /* 0x0000b700ffd37b82 */ /* 0x000ef00000000800 */
[----:B------:R-:W3:Y:S01]  /*0d90*/  @P0 LDC.64 R16, c[0x0][0x250] ;  /* 0x00009400ff100b82 */ /* 0x000ee20000000a00 */
[----:B----4-:R-:W-:Y:S01]  /*0da0*/  SHF.R.S32.HI R5, RZ, 0x1f, R12 ;  /* 0x0000001fff057819 */ /* 0x010fe2000001140c */
[----:B------:R-:W-:Y:S01]  /*0db0*/  IMAD.WIDE.U32 R26, R186, R12, RZ ;  /* 0x0000000cba1a7225 */ /* 0x000fe200078e00ff */
[----:B--2---:R-:W-:-:S03]  /*0dc0*/  IADD3 R8, R8, 0xffffffe, RZ ;  /* 0x0ffffffe08087810 */ /* 0x004fc60007ffe0ff */
[----:B------:R-:W-:Y:S01]  /*0dd0*/  IMAD R5, R5, R186, RZ ;  /* 0x000000ba05057224 */ /* 0x000fe200078e02ff */
[----:B------:R-:W2:Y:S01]  /*0de0*/  F2I.FTZ.U32.TRUNC.NTZ R9, R8 ;  /* 0x0000000800097305 */ /* 0x000ea2000021f000 */
[----:B-1----:R-:W-:Y:S01]  /*0df0*/  ISETP.NE.AND P3, PT, R4, RZ, PT ;  /* 0x000000ff0400720c */ /* 0x002fe20003f65270 */
[----:B------:R-:W1:Y:S01]  /*0e00*/  LDC R25, c[0x0][0x2c4] ;  /* 0x0000b100ff197b82 */ /* 0x000e620000000800 */
[----:B------:R-:W-:-:S05]  /*0e10*/  IMAD R5, R14, R12, R5 ;  /* 0x0000000c0e057224 */ /* 0x000fca00078e0205 */
[----:B------:R-:W-:-:S06]  /*0e20*/  IADD3 R5, R27, R5, RZ ;  /* 0x000000051b057210 */ /* 0x000fcc0007ffe0ff */
[----:B------:R-:W4:Y:S01]  /*0e30*/  @P3 LDC R31, c[0x0][0x2e4] ;  /* 0x0000b900ff1f3b82 */ /* 0x000f220000000800 */
[----:B--2---:R-:W-:Y:S01]  /*0e40*/  IMAD.MOV R22, RZ, RZ, -R9 ;  /* 0x000000ffff167224 */ /* 0x004fe200078e0a09 */
[----:B------:R-:W-:-:S03]  /*0e50*/  MOV R8, RZ ;  /* 0x000000ff00087202 */ /* 0x000fc60000000f00 */
[----:B------:R-:W-:-:S04]  /*0e60*/  IMAD R22, R22, R7, RZ ;  /* 0x0000000716167224 */ /* 0x000fc800078e02ff */
[----:B------:R-:W-:Y:S01]  /*0e70*/  IMAD.HI.U32 R22, R9, R22, R8 ;  /* 0x0000001609167227 */ /* 0x000fe200078e0008 */
[----:B------:R-:W-:-:S04]  /*0e80*/  SHF.R.S32.HI R9, RZ, 0x1f, R10 ;  /* 0x0000001fff097819 */ /* 0x000fc8000001140a */
[----:B------:R-:W-:Y:S01]  /*0e90*/  LEA.HI R9, R9, R10, RZ, 0x6 ;  /* 0x0000000a09097211 */ /* 0x000fe200078f30ff */
[----:B------:R-:W-:Y:S01]  /*0ea0*/  IMAD.HI.U32 R22, R22, R0, RZ ;  /* 0x0000000016167227 */ /* 0x000fe200078e00ff */
[----:B------:R-:W-:Y:S02]  /*0eb0*/  IADD3 R10, R227, 0x80, R204 ;  /* 0x00000080e30a7810 */ /* 0x000fe40007ffe0cc */
[----:B------:R-:W-:Y:S02]  /*0ec0*/  SHF.R.S32.HI R9, RZ, 0x6, R9 ;  /* 0x00000006ff097819 */ /* 0x000fe40000011409 */
[----:B------:R-:W-:Y:S02]  /*0ed0*/  IADD3 R8, -R22, RZ, RZ ;  /* 0x000000ff16087210 */ /* 0x000fe40007ffe1ff */
[----:B-----5:R-:W-:Y:S01]  /*0ee0*/  IADD3 R15, R10, R15, -R225 ;  /* 0x0000000f0a0f7210 */ /* 0x020fe20007ffe8e1 */
[----:B---3--:R-:W-:-:S04]  /*0ef0*/  IMAD.WIDE.U32 R10, R13, R18, RZ ;  /* 0x000000120d0a7225 */ /* 0x008fc800078e00ff */
[----:B------:R-:W-:Y:S01]  /*0f00*/  IMAD R8, R7, R8, R0 ;  /* 0x0000000807087224 */ /* 0x000fe200078e0200 */
[----:B------:R-:W-:Y:S01]  /*0f10*/  SEL R30, R30, R10, !P1 ;  /* 0x0000000a1e1e7207 */ /* 0x000fe20004800000 */
[----:B------:R-:W-:Y:S01]  /*0f20*/  VIADD R15, R15, 0x3f ;  /* 0x0000003f0f0f7836 */ /* 0x000fe20000000000 */
[----:B------:R-:W2:Y:S02]  /*0f30*/  LDC R0, c[0x0][0x270] ;  /* 0x00009c00ff007b82 */ /* 0x000ea40000000800 */
[----:B------:R-:W-:Y:S02]  /*0f40*/  ISETP.GT.U32.AND P4, PT, R7, R8, PT ;  /* 0x000000080700720c */ /* 0x000fe40003f84070 */
[----:B------:R-:W-:-:S04]  /*0f50*/  SHF.R.S32.HI R224, RZ, 0x1f, R15 ;  /* 0x0000001fffe07819 */ /* 0x000fc8000001140f */
[----:B------:R-:W-:Y:S01]  /*0f60*/  LEA.HI R224, R224, R15, RZ, 0x6 ;  /* 0x0000000fe0e07211 */ /* 0x000fe200078f30ff */
[C---:B------:R-:W-:Y:S02]  /*0f70*/  @P0 IMAD R15, R32.reuse, R17, RZ ;  /* 0x00000011200f0224 */ /* 0x040fe400078e02ff */
[----:B------:R-:W-:Y:S01]  /*0f80*/  @P0 IMAD.WIDE.U32 R32, R32, R16, RZ ;  /* 0x0000001020200225 */ /* 0x000fe200078e00ff */
[----:B------:R-:W-:-:S03]  /*0f90*/  SHF.R.S32.HI R224, RZ, 0x6, R224 ;  /* 0x00000006ffe07819 */ /* 0x000fc600000114e0 */
[----:B------:R-:W-:Y:S01]  /*0fa0*/  @!P4 IMAD.IADD R8, R8, 0x1, -R7 ;  /* 0x000000010808c824 */ /* 0x000fe200078e0a07 */
[----:B------:R-:W-:Y:S02]  /*0fb0*/  VIMNMX R224, R9, R224, PT ;  /* 0x000000e009e07248 */ /* 0x000fe40003fe0100 */
[----:B------:R-:W-:Y:S02]  /*0fc0*/  @!P4 IADD3 R22, R22, 0x1, RZ ;  /* 0x000000011616c810 */ /* 0x000fe40007ffe0ff */
[----:B------:R-:W-:Y:S01]  /*0fd0*/  ISETP.GE.U32.AND P6, PT, R8, R7, PT ;  /* 0x000000070800720c */ /* 0x000fe20003fc6070 */
[----:B------:R-:W-:Y:S01]  /*0fe0*/  IMAD R8, R13, R19, RZ ;  /* 0x000000130d087224 */ /* 0x000fe200078e02ff */
[----:B------:R-:W-:Y:S02]  /*0ff0*/  LOP3.LUT R7, R183, R6, RZ, 0x3c, !PT ;  /* 0x00000006b7077212 */ /* 0x000fe400078e3cff */
[----:B------:R-:W-:Y:S01]  /*1000*/  ISETP.NE.AND P4, PT, R6, RZ, PT ;  /* 0x000000ff0600720c */ /* 0x000fe20003f85270 */
[----:B------:R-:W-:Y:S01]  /*1010*/  @P1 IMAD.IADD R29, R11, 0x1, R8 ;  /* 0x000000010b1d1824 */ /* 0x000fe200078e0208 */
[----:B------:R-:W-:Y:S01]  /*1020*/  ISETP.GE.AND P2, PT, R7, RZ, PT ;  /* 0x000000ff0700720c */ /* 0x000fe20003f46270 */
[----:B------:R-:W3:Y:S01]  /*1030*/  @!P1 LDC.64 R8, c[0x0][0x418] ;  /* 0x00010600ff089b82 */ /* 0x000ee20000000a00 */
[----:B--2---:R-:W-:Y:S01]  /*1040*/  IMAD.WIDE R38, R211, R0, RZ ;  /* 0x00000000d3267225 */ /* 0x004fe200078e02ff */
[----:B------:R-:W-:-:S02]  /*1050*/  @P0 IADD3 R15, R33, R15, RZ ;  /* 0x0000000f210f0210 */ /* 0x000fc40007ffe0ff */
[----:B------:R-:W-:Y:S01]  /*1060*/  @P0 MOV R23, R32 ;  /* 0x0000002000170202 */ /* 0x000fe20000000f00 */
[CC--:B------:R-:W-:Y:S01]  /*1070*/  IMAD R28, R39.reuse, R26.reuse, RZ ;  /* 0x0000001a271c7224 */ /* 0x0c0fe200078e02ff */
[----:B------:R-:W-:Y:S01]  /*1080*/  @P6 IADD3 R22, R22, 0x1, RZ ;  /* 0x0000000116166810 */ /* 0x000fe20007ffe0ff */
[C---:B------:R-:W-:Y:S01]  /*1090*/  IMAD.WIDE.U32 R26, R38.reuse, R26, RZ ;  /* 0x0000001a261a7225 */ /* 0x040fe200078e00ff */
[----:B------:R-:W2:Y:S03]  /*10a0*/  @P1 LDC.64 R10, c[0x0][0x420] ;  /* 0x00010800ff0a1b82 */ /* 0x000ea60000000a00 */
[C---:B------:R-:W-:Y:S02]  /*10b0*/  IMAD R28, R38.reuse, R5, R28 ;  /* 0x00000005261c7224 */ /* 0x040fe400078e021c */
[----:B------:R-:W-:Y:S01]  /*10c0*/  @!P2 IMAD.MOV R22, RZ, RZ, -R22 ;  /* 0x000000ffff16a224 */ /* 0x000fe200078e0a16 */
[----:B------:R-:W-:Y:S01]  /*10d0*/  @!P4 LOP3.LUT R22, RZ, R6, RZ, 0x33, !PT ;  /* 0x00000006ff16c212 */ /* 0x000fe200078e33ff */
[-C--:B------:R-:W-:Y:S01]  /*10e0*/  IMAD R4, R39, R13.reuse, RZ ;  /* 0x0000000d27047224 */ /* 0x080fe200078e02ff */
[----:B------:R-:W5:Y:S01]  /*10f0*/  LDC.64 R6, c[0x0][0x488] ;  /* 0x00012200ff067b82 */ /* 0x000f620000000a00 */
[----:B------:R-:W-:-:S04]  /*1100*/  IMAD.WIDE.U32 R20, R38, R13, RZ ;  /* 0x0000000d26147225 */ /* 0x000fc800078e00ff */
[----:B------:R-:W-:Y:S01]  /*1110*/  IMAD.IADD R28, R27, 0x1, R28 ;  /* 0x000000011b1c7824 */ /* 0x000fe200078e021c */
[----:B------:R-:W-:Y:S01]  /*1120*/  SEL R20, R26, R20, !P1 ;  /* 0x000000141a147207 */ /* 0x000fe20004800000 */
[----:B------:R-:W-:Y:S01]  /*1130*/  @P1 IMAD.IADD R28, R21, 0x1, R4 ;  /* 0x00000001151c1824 */ /* 0x000fe200078e0204 */
[----:B------:R-:W5:Y:S01]  /*1140*/  LDC.U8 R26, c[0x0][0x480] ;  /* 0x00012000ff1a7b82 */ /* 0x000f620000000000 */
[-C--:B---3--:R-:W-:Y:S01]  /*1150*/  @!P1 IMAD R33, R14, R8.reuse, RZ ;  /* 0x000000080e219224 */ /* 0x088fe200078e02ff */
[C---:B------:R-:W-:Y:S01]  /*1160*/  SHF.L.U64.HI R21, R186.reuse, 0x7, R14 ;  /* 0x00000007ba157819 */ /* 0x040fe2000001020e */
[----:B------:R-:W-:Y:S01]  /*1170*/  @!P1 IMAD.WIDE.U32 R40, R186, R8, RZ ;  /* 0x00000008ba289225 */ /* 0x000fe200078e00ff */
[----:B------:R-:W-:Y:S02]  /*1180*/  LEA R27, R224, 0xffffffc0, 0x6 ;  /* 0xffffffc0e01b7811 */ /* 0x000fe400078e30ff */
[----:B------:R-:W-:Y:S01]  /*1190*/  SEL R21, R21, RZ, P5 ;  /* 0x000000ff15157207 */ /* 0x000fe20002800000 */
[C---:B------:R-:W-:Y:S01]  /*11a0*/  @!P1 IMAD R9, R186.reuse, R9, R33 ;  /* 0x00000009ba099224 */ /* 0x040fe200078e0221 */
[----:B------:R-:W3:Y:S01]  /*11b0*/  @P0 LDC.64 R4, c[0x0][0x248] ;  /* 0x00009200ff040b82 */ /* 0x000ee20000000a00 */
[----:B-1----:R-:W-:Y:S01]  /*11c0*/  @P3 IMAD R33, R186, R25, RZ ;  /* 0x00000019ba213224 */ /* 0x002fe200078e02ff */
[----:B------:R-:W-:Y:S01]  /*11d0*/  IADD3 R34, P2, R27, R34, RZ ;  /* 0x000000221b227210 */ /* 0x000fe20007f5e0ff */
[----:B--2---:R-:W-:Y:S01]  /*11e0*/  @P1 IMAD.WIDE.U32 R36, R13, R10, RZ ;  /* 0x0000000a0d241225 */ /* 0x004fe200078e00ff */
[----:B------:R-:W-:-:S02]  /*11f0*/  SHF.R.S32.HI R32, RZ, 0x1f, R27 ;  /* 0x0000001fff207819 */ /* 0x000fc4000001141b */
[----:B------:R-:W-:Y:S01]  /*1200*/  @P3 SEL R8, R33, R13, !P1 ;  /* 0x0000000d21083207 */ /* 0x000fe20004800000 */
[----:B------:R-:W-:Y:S01]  /*1210*/  @P1 IMAD R11, R13, R11, R37 ;  /* 0x0000000b0d0b1224 */ /* 0x000fe200078e0225 */
[----:B------:R-:W-:Y:S01]  /*1220*/  @P1 MOV R33, R36 ;  /* 0x0000002400211202 */ /* 0x000fe20000000f00 */
[----:B------:R-:W-:Y:S01]  /*1230*/  @!P1 IMAD.IADD R11, R41, 0x1, R9 ;  /* 0x00000001290b9824 */ /* 0x000fe200078e0209 */
[----:B------:R-:W-:Y:S01]  /*1240*/  @!P1 MOV R33, R40 ;  /* 0x0000002800219202 */ /* 0x000fe20000000f00 */
[----:B------:R-:W-:Y:S02]  /*1250*/  IMAD.X R10, R32, 0x1, R21, P2 ;  /* 0x00000001200a7824 */ /* 0x000fe400010e0615 */
[----:B----4-:R-:W-:Y:S02]  /*1260*/  @P3 IMAD R9, R183, R31, R8 ;  /* 0x0000001fb7093224 */ /* 0x010fe400078e0208 */
[----:B------:R-:W-:Y:S01]  /*1270*/  IMAD R21, R39, R34, RZ ;  /* 0x0000002227157224 */ /* 0x000fe200078e02ff */
[----:B-----5:R-:W-:Y:S01]  /*1280*/  ISETP.NE.AND P2, PT, R26, RZ, PT ;  /* 0x000000ff1a00720c */ /* 0x020fe20003f45270 */
[----:B------:R-:W-:-:S02]  /*1290*/  @!P3 IMAD R8, R186, R0, R183 ;  /* 0x00000000ba08b224 */ /* 0x000fc400078e02b7 */
[----:B------:R-:W-:-:S04]  /*12a0*/  IMAD.WIDE.U32 R36, R24, R6, RZ ;  /* 0x0000000618247225 */ /* 0x000fc800078e00ff */
[----:B------:R-:W-:Y:S01]  /*12b0*/  @P0 IMAD.IADD R6, R226, 0x1, R228 ;  /* 0x00000001e2060824 */ /* 0x000fe200078e02e4 */
[----:B------:R-:W-:Y:S01]  /*12c0*/  SEL R36, R36, RZ, P2 ;  /* 0x000000ff24247207 */ /* 0x000fe20001000000 */
[----:B------:R-:W-:-:S04]  /*12d0*/  IMAD.WIDE.U32 R34, R38, R34, RZ ;  /* 0x0000002226227225 */ /* 0x000fc800078e00ff */
[----:B------:R-:W-:Y:S01]  /*12e0*/  IMAD R21, R38, R10, R21 ;  /* 0x0000000a26157224 */ /* 0x000fe200078e0215 */
[----:B------:R-:W-:Y:S01]  /*12f0*/  SHF.R.S32.HI R10, RZ, 0x1f, R183 ;  /* 0x0000001fff0a7819 */ /* 0x000fe200000114b7 */
[----:B------:R-:W-:Y:S02]  /*1300*/  @!P3 IMAD R9, R8, R25, RZ ;  /* 0x000000190809b224 */ /* 0x000fe400078e02ff */
[----:B------:R-:W-:Y:S01]  /*1310*/  IMAD R7, R24, R7, R37 ;  /* 0x0000000718077224 */ /* 0x000fe200078e0225 */
[----:B------:R-:W-:Y:S01]  /*1320*/  SHF.R.S32.HI R24, RZ, 0x1f, R204 ;  /* 0x0000001fff187819 */ /* 0x000fe200000114cc */
[----:B------:R-:W-:Y:S02]  /*1330*/  IMAD R38, R183, R211, RZ ;  /* 0x000000d3b7267224 */ /* 0x000fe400078e02ff */
[C---:B---3--:R-:W-:Y:S01]  /*1340*/  @P0 IMAD R25, R6.reuse, R5, RZ ;  /* 0x0000000506190224 */ /* 0x048fe200078e02ff */
[----:B------:R-:W-:Y:S01]  /*1350*/  SEL R8, R7, RZ, P2 ;  /* 0x000000ff07087207 */ /* 0x000fe20001000000 */
[----:B------:R-:W-:Y:S01]  /*1360*/  @P0 IMAD.WIDE.U32 R40, R6, R4, RZ ;  /* 0x0000000406280225 */ /* 0x000fe200078e00ff */
[----:B------:R-:W-:-:S04]  /*1370*/  SHF.R.S32.HI R37, RZ, 0x1f, R38 ;  /* 0x0000001fff257819 */ /* 0x000fc80000011426 */
        /* <DEDUP_REMOVED lines=15> */
.L_x_1353:
        /* <DEDUP_REMOVED lines=13> */
.L_x_1354:
        /* <DEDUP_REMOVED lines=10> */
.L_x_1355:
[----:B------:R-:W-:-:S04]  /*15e0*/  IMAD R7, R186, R0, R183 ;  /* 0x00000000ba077224 */ /* 0x000fc800078e02b7 */
[----:B------:R-:W-:-:S07]  /*15f0*/  IMAD R7, R7, R12, RZ ;  /* 0x0000000c07077224 */ /* 0x000fce00078e02ff */
.L_x_1356:
[----:B------:R-:W1:Y:S01]  /*1600*/  LDC.64 R12, c[0x0][0x420] ;  /* 0x00010800ff0c7b82 */ /* 0x000e620000000a00 */
[----:B------:R-:W-:Y:S01]  /*1610*/  IMAD R211, R211, R0, RZ ;  /* 0x00000000d3d37224 */ /* 0x000fe200078e02ff */
[----:B------:R-:W2:Y:S01]  /*1620*/  S2R R21, SR_TID.X ;  /* 0x0000000000157919 */ /* 0x000ea20000002100 */
[----:B------:R-:W-:Y:S01]  /*1630*/  IADD3 R40, P1, R184, R33, RZ ;  /* 0x00000021b8287210 */ /* 0x000fe20007f3e0ff */
[----:B------:R-:W-:Y:S01]  /*1640*/  IMAD.IADD R7, R27, 0x1, R7 ;  /* 0x000000011b077824 */ /* 0x000fe200078e0207 */
[----:B------:R-:W-:Y:S01]  /*1650*/  SHF.R.S32.HI R185, RZ, 0x1f, R184 ;  /* 0x0000001fffb97819 */ /* 0x000fe200000114b8 */
[----:B------:R-:W-:Y:S01]  /*1660*/  IMAD.SHL.U32 R207, R211, 0x40, RZ ;  /* 0x00000040d3cf7824 */ /* 0x000fe200078e00ff */
[----:B------:R-:W-:Y:S01]  /*1670*/  ULDC UR12, c[0x0][0x398] ;  /* 0x0000e600000c7ab9 */ /* 0x000fe20000000800 */
[----:B------:R-:W-:Y:S01]  /*1680*/  IMAD.IADD R9, R27, 0x1, R9 ;  /* 0x000000011b097824 */ /* 0x000fe200078e0209 */
[----:B------:R-:W-:Y:S01]  /*1690*/  ULDC.64 UR4, c[0x0][0x428] ;  /* 0x00010a0000047ab9 */ /* 0x000fe20000000a00 */
[----:B------:R-:W-:Y:S01]  /*16a0*/  IMAD.X R41, R185, 0x1, R11, P1 ;  /* 0x00000001b9297824 */ /* 0x000fe200008e060b */
[----:B------:R-:W-:Y:S01]  /*16b0*/  IADD3 R34, P3, P1, R34, R207, R38 ;  /* 0x000000cf22227210 */ /* 0x000fe2000797e026 */
[----:B------:R-:W-:Y:S01]  /*16c0*/  IMAD R33, R10, UR4, RZ ;  /* 0x000000040a217c24 */ /* 0x000fe2000f8e02ff */
[----:B------:R-:W-:Y:S01]  /*16d0*/  SHF.R.S32.HI R11, RZ, 0x1f, R207 ;  /* 0x0000001fff0b7819 */ /* 0x000fe200000114cf */
[----:B------:R-:W3:Y:S01]  /*16e0*/  LDC.64 R236, c[0x0][0x2b0] ;  /* 0x0000ac00ffec7b82 */ /* 0x000ee20000000a00 */
[----:B------:R-:W-:Y:S01]  /*16f0*/  IADD3 R38, -R225, R227, R204 ;  /* 0x000000e3e1267210 */ /* 0x000fe20007ffe1cc */
[----:B------:R-:W-:Y:S01]  /*1700*/  IMAD R33, R183, UR5, R33 ;  /* 0x00000005b7217c24 */ /* 0x000fe2000f8e0221 */
[----:B------:R-:W-:Y:S01]  /*1710*/  IADD3.X R6, R6, R11, R37, P3, P1 ;  /* 0x0000000b06067210 */ /* 0x000fe20001fe2425 */
[----:B------:R-:W-:Y:S01]  /*1720*/  ULDC.64 UR8, c[0x0][0x210] ;  /* 0x0000840000087ab9 */ /* 0x000fe20000000a00 */
[----:B------:R-:W-:Y:S01]  /*1730*/  IADD3 R11, P4, R182, R27, RZ ;  /* 0x0000001bb60b7210 */ /* 0x000fe20007f9e0ff */
[----:B------:R-:W-:Y:S01]  /*1740*/  ULDC.64 UR6, c[0x0][0x3e0] ;  /* 0x0000f80000067ab9 */ /* 0x000fe20000000a00 */
[----:B------:R-:W-:Y:S01]  /*1750*/  IADD3 R36, P3, P1, R36, R34, R20 ;  /* 0x0000002224247210 */ /* 0x000fe2000797e014 */
[----:B------:R-:W-:Y:S01]  /*1760*/  BSSY B1, `(.L_x_1352) ;  /* 0x000072f000017945 */ /* 0x000fe20003800000 */
[----:B------:R-:W-:Y:S01]  /*1770*/  IADD3 R38, R38, -UR12, RZ ;  /* 0x8000000c26267c10 */ /* 0x000fe2000fffe0ff */
[----:B-1----:R-:W-:Y:S01]  /*1780*/  IMAD R35, R32, R12, RZ ;  /* 0x0000000c20237224 */ /* 0x002fe200078e02ff */
[----:B------:R-:W-:Y:S01]  /*1790*/  IADD3.X R6, R8, R6, R28, P3, P1 ;  /* 0x0000000608067210 */ /* 0x000fe20001fe241c */
[----:B------:R-:W-:-:S04]  /*17a0*/  IMAD.WIDE.U32 R40, R27, R12, R40 ;  /* 0x0000000c1b287225 */ /* 0x000fc800078e0028 */
[----:B------:R-:W-:Y:S01]  /*17b0*/  IMAD R35, R27, R13, R35 ;  /* 0x0000000d1b237224 */ /* 0x000fe200078e0223 */
[----:B------:R-:W-:Y:S01]  /*17c0*/  SHF.R.S32.HI R27, RZ, 0x1f, R182 ;  /* 0x0000001fff1b7819 */ /* 0x000fe200000114b6 */
[----:B------:R-:W-:Y:S01]  /*17d0*/  IMAD.WIDE.U32 R42, R11, R18, R184 ;  /* 0x000000120b2a7225 */ /* 0x000fe200078e00b8 */
[----:B------:R-:W-:Y:S02]  /*17e0*/  MOV R34, R40 ;  /* 0x0000002800227202 */ /* 0x000fe40000000f00 */
[----:B--2---:R-:W-:Y:S01]  /*17f0*/  SHF.R.S32.HI R20, RZ, 0x1f, R21 ;  /* 0x0000001fff147819 */ /* 0x004fe20000011415 */
[----:B------:R-:W-:Y:S02]  /*1800*/  IMAD.X R37, R27, 0x1, R32, P4 ;  /* 0x000000011b257824 */ /* 0x000fe400020e0620 */
[----:B------:R-:W-:Y:S01]  /*1810*/  IMAD.IADD R35, R41, 0x1, R35 ;  /* 0x0000000129237824 */ /* 0x000fe200078e0223 */
[----:B------:R-:W-:Y:S01]  /*1820*/  LEA.HI R32, R20, R21, RZ, 0x5 ;  /* 0x0000001514207211 */ /* 0x000fe200078f28ff */
[----:B------:R-:W-:Y:S01]  /*1830*/  IMAD R37, R37, R18, RZ ;  /* 0x0000001225257224 */ /* 0x000fe200078e02ff */
[----:B------:R-:W1:Y:S01]  /*1840*/  LDC.64 R40, c[0x0][0x478] ;  /* 0x00011e00ff287b82 */ /* 0x000e620000000a00 */
[----:B------:R-:W-:Y:S01]  /*1850*/  IMAD.WIDE.U32 R34, R183, UR4, R34 ;  /* 0x00000004b7227c25 */ /* 0x000fe2000f8e0022 */
[----:B------:R-:W-:Y:S01]  /*1860*/  ULDC.64 UR4, c[0x0][0x258] ;  /* 0x0000960000047ab9 */ /* 0x000fe20000000a00 */
[----:B------:R-:W-:-:S02]  /*1870*/  LOP3.LUT R210, R32, 0xffffffe0, RZ, 0xc0, !PT ;  /* 0xffffffe020d27812 */ /* 0x000fc400078ec0ff */
[----:B------:R-:W-:Y:S01]  /*1880*/  IMAD R37, R11, R19, R37 ;  /* 0x000000130b257224 */ /* 0x000fe200078e0225 */
[----:B------:R-:W-:Y:S01]  /*1890*/  SHF.R.S32.HI R11, RZ, 0x1f, R38 ;  /* 0x0000001fff0b7819 */ /* 0x000fe20000011426 */
[----:B------:R-:W-:Y:S01]  /*18a0*/  IMAD R8, R10, UR4, RZ ;  /* 0x000000040a087c24 */ /* 0x000fe2000f8e02ff */
[----:B------:R-:W-:Y:S01]  /*18b0*/  SHF.R.S32.HI R32, RZ, 0x5, R32 ;  /* 0x00000005ff207819 */ /* 0x000fe20000011420 */
[----:B------:R-:W-:Y:S01]  /*18c0*/  IMAD.IADD R210, R21, 0x1, -R210 ;  /* 0x0000000115d27824 */ /* 0x000fe200078e0ad2 */
[----:B------:R-:W-:Y:S01]  /*18d0*/  LEA.HI R11, R11, R38, RZ, 0x6 ;  /* 0x000000260b0b7211 */ /* 0x000fe200078f30ff */
[----:B------:R-:W-:Y:S01]  /*18e0*/  IMAD R8, R183, UR5, R8 ;  /* 0x00000005b7087c24 */ /* 0x000fe2000f8e0208 */
[----:B------:R-:W-:Y:S01]  /*18f0*/  IADD3 R38, P4, R30, R42, RZ ;  /* 0x0000002a1e267210 */ /* 0x000fe20007f9e0ff */
[----:B------:R-:W-:Y:S01]  /*1900*/  IMAD R32, R32, R211, R210 ;  /* 0x000000d320207224 */ /* 0x000fe200078e02d2 */
[----:B------:R-:W-:Y:S01]  /*1910*/  SHF.R.S32.HI R11, RZ, 0x6, R11 ;  /* 0x00000006ff0b7819 */ /* 0x000fe2000001140b */
[----:B------:R-:W-:Y:S01]  /*1920*/  IMAD.IADD R35, R35, 0x1, R33 ;  /* 0x0000000123237824 */ /* 0x000fe200078e0221 */
[----:B------:R-:W-:Y:S01]  /*1930*/  IADD3.X R39, R29, R43, R37, P4, !PT ;  /* 0x0000002b1d277210 */ /* 0x000fe200027fe425 */
[----:B---3--:R-:W-:Y:S01]  /*1940*/  IMAD.WIDE R236, R9, 0x4, R236 ;  /* 0x0000000409ec7825 */ /* 0x008fe200078e02ec */
[----:B------:R-:W-:-:S02]  /*1950*/  VIMNMX R205, RZ, R11, !PT ;  /* 0x0000000bffcd7248 */ /* 0x000fc40007fe0100 */
[C---:B------:R-:W-:Y:S01]  /*1960*/  IADD3 R36, P1, R32.reuse, R36, RZ ;  /* 0x0000002420247210 */ /* 0x040fe20007f3e0ff */
[----:B------:R-:W-:Y:S01]  /*1970*/  IMAD.WIDE.U32 R38, R183, UR4, R38 ;  /* 0x00000004b7267c25 */ /* 0x000fe2000f8e0026 */
[----:B------:R-:W-:Y:S02]  /*1980*/  ULDC.64 UR4, c[0x0][0x400] ;  /* 0x0001000000047ab9 */ /* 0x000fe40000000a00 */
[----:B------:R-:W-:Y:S01]  /*1990*/  LEA.HI.X.SX32 R6, R32, R6, 0x1, P1 ;  /* 0x0000000620067211 */ /* 0x000fe200008f0eff */
[----:B-1----:R-:W-:Y:S01]  /*19a0*/  IMAD.WIDE R40, R7, 0x4, R40 ;  /* 0x0000000407287825 */ /* 0x002fe200078e0228 */
[----:B------:R-:W-:Y:S02]  /*19b0*/  IADD3 R8, R39, R8, RZ ;  /* 0x0000000827087210 */ /* 0x000fe40007ffe0ff */
[----:B------:R-:W-:Y:S01]  /*19c0*/  LEA R234, P4, R38, UR8, 0x1 ;  /* 0x0000000826ea7c11 */ /* 0x000fe2000f8808ff */
[-C--:B------:R-:W-:Y:S01]  /*19d0*/  IMAD R7, R27, R12.reuse, RZ ;  /* 0x0000000c1b077224 */ /* 0x080fe200078e02ff */
[----:B------:R-:W-:Y:S01]  /*19e0*/  LEA R231, P1, R36, UR4, 0x2 ;  /* 0x0000000424e77c11 */ /* 0x000fe2000f8210ff */
[----:B------:R-:W-:Y:S01]  /*19f0*/  IMAD.WIDE.U32 R34, R182, R12, R34 ;  /* 0x0000000cb6227225 */ /* 0x000fe200078e0022 */
[----:B------:R-:W-:-:S02]  /*1a00*/  LEA.HI.X R235, R38, UR9, R8, 0x1, P4 ;  /* 0x0000000926eb7c11 */ /* 0x000fc4000a0f0c08 */
[----:B------:R-:W-:Y:S01]  /*1a10*/  ISETP.GT.AND P4, PT, R224, R205, PT ;  /* 0x000000cde000720c */ /* 0x000fe20003f84270 */
[----:B------:R-:W-:Y:S01]  /*1a20*/  IMAD R7, R182, R13, R7 ;  /* 0x0000000db6077224 */ /* 0x000fe200078e0207 */
[----:B------:R-:W-:Y:S01]  /*1a30*/  LEA R232, P3, R34, UR6, 0x1 ;  /* 0x0000000622e87c11 */ /* 0x000fe2000f8608ff */
[----:B------:R-:W-:Y:S01]  /*1a40*/  IMAD.MOV.U32 R209, RZ, RZ, R40 ;  /* 0x000000ffffd17224 */ /* 0x000fe200078e0028 */
[----:B------:R-:W-:Y:S01]  /*1a50*/  LEA.HI.X R238, R36, UR5, R6, 0x2, P1 ;  /* 0x0000000524ee7c11 */ /* 0x000fe200088f1406 */
[----:B------:R-:W-:Y:S01]  /*1a60*/  IMAD.IADD R7, R35, 0x1, R7 ;  /* 0x0000000123077824 */ /* 0x000fe200078e0207 */
[----:B------:R-:W-:Y:S01]  /*1a70*/  MOV R208, R41 ;  /* 0x0000002900d07202 */ /* 0x000fe20000000f00 */
[----:B------:R-:W-:-:S03]  /*1a80*/  VIADD R224, R224, 0xffffffff ;  /* 0xffffffffe0e07836 */ /* 0x000fc60000000000 */
[----:B------:R-:W-:-:S03]  /*1a90*/  LEA.HI.X R233, R34, UR7, R7, 0x1, P3 ;  /* 0x0000000722e97c11 */ /* 0x000fc600098f0c07 */
[----:B------:R-:W-:Y:S05]  /*1aa0*/  @P4 BRA `(.L_x_1357) ;  /* 0x0000000800d04947 */ /* 0x000fea0003800000 */
[----:B------:R-:W1:Y:S01]  /*1ab0*/  @P0 LDC.64 R4, c[0x0][0x458] ;  /* 0x00011600ff040b82 */ /* 0x000e620000000a00 */
[CC--:B------:R-:W-:Y:S01]  /*1ac0*/  @P0 IADD3 R16, R226.reuse, R228.reuse, RZ ;  /* 0x000000e4e2100210 */ /* 0x0c0fe20007ffe0ff */
[----:B------:R-:W-:Y:S01]  /*1ad0*/  IMAD R225, R189, -0x80, R225 ;  /* 0xffffff80bde17824 */ /* 0x000fe200078e02e1 */
        /* <DEDUP_REMOVED lines=24> */
.L_x_1358:
        /* <DEDUP_REMOVED lines=13> */
.L_x_1359:
[-C--:B------:R-:W-:Y:S01]  /*1d30*/  IMAD R8, R24, R6.reuse, RZ ;  /* 0x0000000618087224 */ /* 0x080fe200078e02ff */
[-C--:B------:R-:W-:Y:S01]  /*1d40*/  ISETP.GE.AND P3, PT, R182, R225.reuse, PT ;  /* 0x000000e1b600720c */ /* 0x080fe20003f66270 */
[----:B------:R-:W-:Y:S01]  /*1d50*/  IMAD.WIDE.U32 R16, R204, R6, R184 ;  /* 0x00000006cc107225 */ /* 0x000fe200078e00b8 */
[----:B------:R-:W-:Y:S01]  /*1d60*/  ISETP.GE.AND P2, PT, R0, R225, PT ;  /* 0x000000e10000720c */ /* 0x000fe20003f46270 */
[----:B------:R-:W-:Y:S01]  /*1d70*/  ULDC.64 UR4, c[0x0][0x468] ;  /* 0x00011a0000047ab9 */ /* 0x000fe20000000a00 */
[----:B------:R-:W-:Y:S01]  /*1d80*/  IADD3 R0, R182, 0x60, RZ ;  /* 0x00000060b6007810 */ /* 0x000fe20007ffe0ff */
[----:B------:R-:W-:Y:S01]  /*1d90*/  IMAD R8, R204, R7, R8 ;  /* 0x00000007cc087224 */ /* 0x000fe200078e0208 */
[----:B------:R-:W-:Y:S01]  /*1da0*/  IADD3 R14, P0, R15, R16, RZ ;  /* 0x000000100f0e7210 */ /* 0x000fe20007f1e0ff */
[----:B------:R-:W-:Y:S01]  /*1db0*/  BSSY B0, `(.L_x_1360) ;  /* 0x0000014000007945 */ /* 0x000fe20003800000 */
[----:B------:R-:W-:Y:S02]  /*1dc0*/  IADD3 R9, R182, 0x40, RZ ;  /* 0x00000040b6097810 */ /* 0x000fe40007ffe0ff */
[----:B------:R-:W-:Y:S01]  /*1dd0*/  IADD3.X R15, R13, R17, R8, P0, !PT ;  /* 0x000000110d0f7210 */ /* 0x000fe200007fe408 */
[----:B------:R-:W-:Y:S01]  /*1de0*/  IMAD R8, R10, UR4, RZ ;  /* 0x000000040a087c24 */ /* 0x000fe2000f8e02ff */
[----:B------:R-:W-:-:S02]  /*1df0*/  ISETP.GE.AND P0, PT, R0, R225, PT ;  /* 0x000000e10000720c */ /* 0x000fc40003f06270 */
[----:B------:R-:W-:Y:S01]  /*1e00*/  ISETP.GE.AND P1, PT, R9, R225, PT ;  /* 0x000000e10900720c */ /* 0x000fe20003f26270 */
        /* <DEDUP_REMOVED lines=14> */
.L_x_1361:
[----:B------:R-:W-:Y:S05]  /*1ef0*/  BSYNC B0 ;  /* 0x0000000000007941 */ /* 0x000fea0003800000 */
.L_x_1360:
        /* <DEDUP_REMOVED lines=14> */
.L_x_1363:
[----:B------:R-:W-:Y:S05]  /*1fe0*/  BSYNC B0 ;  /* 0x0000000000007941 */ /* 0x000fea0003800000 */
.L_x_1362:
        /* <DEDUP_REMOVED lines=14> */
.L_x_1365:
[----:B------:R-:W-:Y:S05]  /*20d0*/  BSYNC B0 ;  /* 0x0000000000007941 */ /* 0x000fea0003800000 */
.L_x_1364:
        /* <DEDUP_REMOVED lines=13> */
.L_x_1367:
[----:B------:R-:W-:Y:S05]  /*21b0*/  BSYNC B0 ;  /* 0x0000000000007941 */ /* 0x000fea0003800000 */
.L_x_1366:
        /* <DEDUP_REMOVED lines=22> */
.L_x_1369:
[----:B------:R-:W-:Y:S05]  /*2320*/  BSYNC B0 ;  /* 0x0000000000007941 */ /* 0x000fea0003800000 */
.L_x_1368:
        /* <DEDUP_REMOVED lines=14> */
.L_x_1371:
[----:B------:R-:W-:Y:S05]  /*2410*/  BSYNC B0 ;  /* 0x0000000000007941 */ /* 0x000fea0003800000 */
.L_x_1370:
        /* <DEDUP_REMOVED lines=14> */
.L_x_1373:
[----:B------:R-:W-:Y:S05]  /*2500*/  BSYNC B0 ;  /* 0x0000000000007941 */ /* 0x000fea0003800000 */
.L_x_1372:
        /* <DEDUP_REMOVED lines=14> */
.L_x_1357:
[----:B------:R-:W-:Y:S01]  /*25f0*/  IMAD R9, R189, -0x80, R225 ;  /* 0xffffff80bd097824 */ /* 0x000fe200078e02e1 */
[----:B------:R-:W-:Y:S01]  /*2600*/  ULDC.64 UR4, c[0x0][0x268] ;  /* 0x00009a0000047ab9 */ /* 0x000fe20000000a00 */
[C---:B------:R-:W-:Y:S01]  /*2610*/  VIADD R6, R182.reuse, 0x20 ;  /* 0x00000020b6067836 */ /* 0x040fe20000000000 */
[----:B------:R-:W1:Y:S01]  /*2620*/  LDC.64 R178, c[0x0][0x3b8] ;  /* 0x0000ee00ffb27b82 */ /* 0x000e620000000a00 */
[C---:B------:R-:W-:Y:S01]  /*2630*/  VIADD R7, R182.reuse, 0x40 ;  /* 0x00000040b6077836 */ /* 0x040fe20000000000 */
[-C--:B------:R-:W-:Y:S01]  /*2640*/  ISETP.GE.AND P6, PT, R182, R9.reuse, PT ;  /* 0x00000009b600720c */ /* 0x080fe20003fc6270 */
[-C--:B------:R-:W-:Y:S01]  /*2650*/  IMAD R10, R24, R16.reuse, RZ ;  /* 0x00000010180a7224 */ /* 0x080fe200078e02ff */
[-C--:B------:R-:W-:Y:S01]  /*2660*/  ISETP.GE.AND P5, PT, R6, R9.reuse, PT ;  /* 0x000000090600720c */ /* 0x080fe20003fa6270 */
        /* <DEDUP_REMOVED lines=9> */
[----:B------:R-:W-:Y:S01]  /*2700*/  IMAD R7, R31, UR4, RZ ;  /* 0x000000041f077c24 */ /* 0x000fe2000f8e02ff */
[----:B------:R-:W2:Y:S01]  /*2710*/  @!P6 LDC.64 R14, c[0x0][0x220] ;  /* 0x00008800ff0eeb82 */ /* 0x000ea20000000a00 */
[----:B------:R-:W-:Y:S01]  /*2720*/  @!P5 IADD3 R28, P0, R182, 0x20, RZ ;  /* 0x00000020b61cd810 */ /* 0x000fe20007f1e0ff */
[----:B------:R-:W-:Y:S01]  /*2730*/  @!P6 IMAD R34, R27, R16, RZ ;  /* 0x000000101b22e224 */ /* 0x000fe200078e02ff */
[----:B------:R-:W-:Y:S01]  /*2740*/  ISETP.GE.AND P1, PT, R6, R23, PT ;  /* 0x000000170600720c */ /* 0x000fe20003f26270 */
[----:B------:R-:W-:-:S02]  /*2750*/  IMAD R6, R22, UR5, R7 ;  /* 0x0000000516067c24 */ /* 0x000fc4000f8e0207 */
[----:B------:R-:W-:Y:S02]  /*2760*/  IMAD.SHL.U32 R19, R19, 0x40, RZ ;  /* 0x0000004013137824 */ /* 0x000fe400078e00ff */
[----:B------:R-:W-:Y:S01]  /*2770*/  VIADD R223, R188, 0x1000 ;  /* 0x00001000bcdf7836 */ /* 0x000fe20000000000 */
[----:B------:R-:W3:Y:S01]  /*2780*/  @!P5 LDC.64 R10, c[0x0][0x220] ;  /* 0x00008800ff0adb82 */ /* 0x000ee20000000a00 */
[----:B------:R-:W-:Y:S01]  /*2790*/  IMAD.WIDE.U32 R36, R22, UR4, R36 ;  /* 0x0000000416247c25 */ /* 0x000fe2000f8e0024 */
[----:B------:R-:W-:-:S03]  /*27a0*/  ULDC.64 UR4, c[0x0][0x260] ;  /* 0x0000980000047ab9 */ /* 0x000fc60000000a00 */
[----:B------:R-:W-:Y:S01]  /*27b0*/  IMAD.MOV.U32 R221, RZ, RZ, 0x7f800000 ;  /* 0x7f800000ffdd7424 */ /* 0x000fe200078e00ff */
[----:B------:R-:W-:Y:S01]  /*27c0*/  @!P5 MOV R40, R36 ;  /* 0x000000240028d202 */ /* 0x000fe20000000f00 */
[--C-:B------:R-:W-:Y:S01]  /*27d0*/  @!P5 IMAD.X R33, RZ, RZ, R27.reuse, P0 ;  /* 0x000000ffff21d224 */ /* 0x100fe200000e061b */
[----:B------:R-:W4:Y:S01]  /*27e0*/  @!P4 LDC.64 R8, c[0x0][0x220] ;  /* 0x00008800ff08cb82 */ /* 0x000f220000000a00 */
[C---:B------:R-:W-:Y:S01]  /*27f0*/  @!P4 IADD3 R30, P0, R182.reuse, 0x40, RZ ;  /* 0x00000040b61ec810 */ /* 0x040fe20007f1e0ff */
[----:B------:R-:W-:Y:S02]  /*2800*/  IMAD.IADD R37, R37, 0x1, R6 ;  /* 0x0000000125257824 */ /* 0x000fe400078e0206 */
[----:B------:R-:W-:Y:S02]  /*2810*/  IMAD.MOV.U32 R222, RZ, RZ, 0x7f800000 ;  /* 0x7f800000ffde7424 */ /* 0x000fe400078e00ff */
[----:B------:R-:W-:Y:S02]  /*2820*/  IMAD.MOV.U32 R219, RZ, RZ, 0x7f800000 ;  /* 0x7f800000ffdb7424 */ /* 0x000fe400078e00ff */
[----:B------:R-:W-:Y:S01]  /*2830*/  IMAD.MOV.U32 R220, RZ, RZ, 0x7f800000 ;  /* 0x7f800000ffdc7424 */ /* 0x000fe200078e00ff */
[----:B------:R-:W1:Y:S01]  /*2840*/  @!P3 LDC.64 R6, c[0x0][0x220] ;  /* 0x00008800ff06bb82 */ /* 0x000e620000000a00 */
[----:B------:R-:W-:Y:S01]  /*2850*/  @!P4 IMAD.X R32, RZ, RZ, R27, P0 ;  /* 0x000000ffff20c224 */ /* 0x000fe200000e061b */
[----:B------:R-:W-:Y:S01]  /*2860*/  @!P3 IADD3 R29, P0, R182, 0x60, RZ ;  /* 0x00000060b61db810 */ /* 0x000fe20007f1e0ff */
[----:B------:R-:W-:-:S05]  /*2870*/  @!P5 IMAD R33, R33, R16, RZ ;  /* 0x000000102121d224 */ /* 0x000fca00078e02ff */
[----:B------:R-:W-:Y:S01]  /*2880*/  @P2 BAR.SYNC.DEFER_BLOCKING 0x0 ;  /* 0x0000000000002b1d */ /* 0x000fe20000010000 */
[--C-:B------:R-:W-:Y:S02]  /*2890*/  @!P5 IMAD.MOV.U32 R41, RZ, RZ, R37.reuse ;  /* 0x000000ffff29d224 */ /* 0x100fe400078e0025 */
[C---:B------:R-:W-:Y:S02]  /*28a0*/  @!P6 IMAD R34, R182.reuse, R17, R34 ;  /* 0x00000011b622e224 */ /* 0x040fe400078e0222 */
[----:B------:R-:W-:Y:S01]  /*28b0*/  @!P6 IMAD.WIDE.U32 R38, R182, R16, R36 ;  /* 0x00000010b626e225 */ /* 0x000fe200078e0024 */
[C---:B------:R-:W-:Y:S02]  /*28c0*/  SHF.L.U32 R216, R211.reuse, 0x4, RZ ;  /* 0x00000004d3d87819 */ /* 0x040fe400000006ff */
[----:B------:R-:W1:Y:S01]  /*28d0*/  LDC R218, c[0x0][0x394] ;  /* 0x0000e500ffda7b82 */ /* 0x000e620000000800 */
[----:B------:R-:W-:-:S07]  /*28e0*/  IMAD.SHL.U32 R217, R211, 0x8, RZ ;  /* 0x00000008d3d97824 */ /* 0x000fce00078e00ff */
[----:B------:R-:W1:Y:S01]  /*28f0*/  LDC R203, c[0x0][0x394] ;  /* 0x0000e500ffcb7b82 */ /* 0x000e620000000800 */
[C---:B------:R-:W-:Y:S01]  /*2900*/  @!P5 IMAD R33, R28.reuse, R17, R33 ;  /* 0x000000111c21d224 */ /* 0x040fe200078e0221 */
[----:B------:R-:W-:Y:S01]  /*2910*/  SHF.R.S32.HI R230, RZ, 0x1f, R210 ;  /* 0x0000001fffe67819 */ /* 0x000fe200000114d2 */
[----:B------:R-:W-:-:S04]  /*2920*/  @!P5 IMAD.WIDE.U32 R40, R28, R16, R40 ;  /* 0x000000101c28d225 */ /* 0x000fc800078e0028 */
[----:B------:R-:W-:Y:S01]  /*2930*/  VIADD R167, R177, 0x1000 ;  /* 0x00001000b1a77836 */ /* 0x000fe20000000000 */
[----:B------:R-:W-:Y:S01]  /*2940*/  @!P5 IADD3 R33, R41, R33, RZ ;  /* 0x000000212921d210 */ /* 0x000fe20007ffe0ff */
[----:B------:R-:W-:Y:S01]  /*2950*/  @!P3 IMAD.X R28, RZ, RZ, R27, P0 ;  /* 0x000000ffff1cb224 */ /* 0x000fe200000e061b */
[----:B--2---:R-:W-:Y:S01]  /*2960*/  @!P6 LEA R14, P0, R38, R14, 0x1 ;  /* 0x0000000e260ee211 */ /* 0x004fe200078008ff */
[----:B------:R-:W-:Y:S02]  /*2970*/  @!P6 IMAD.IADD R34, R39, 0x1, R34 ;  /* 0x000000012722e824 */ /* 0x000fe400078e0222 */
[----:B------:R-:W-:Y:S02]  /*2980*/  IMAD.MOV.U32 R166, RZ, RZ, 0x20 ;  /* 0x00000020ffa67424 */ /* 0x000fe400078e00ff */
[----:B------:R-:W-:Y:S01]  /*2990*/  VIADD R168, R174, 0x1000 ;  /* 0x00001000aea87836 */ /* 0x000fe20000000000 */
[----:B------:R-:W-:Y:S01]  /*29a0*/  @!P6 LEA.HI.X R15, R38, R15, R34, 0x1, P0 ;  /* 0x0000000f260fe211 */ /* 0x000fe200000f0c22 */
[----:B------:R-:W-:Y:S01]  /*29b0*/  @!P4 IMAD R32, R32, R16, RZ ;  /* 0x000000102020c224 */ /* 0x000fe200078e02ff */
[----:B---3--:R-:W-:Y:S01]  /*29c0*/  @!P5 LEA R10, P0, R40, R10, 0x1 ;  /* 0x0000000a280ad211 */ /* 0x008fe200078008ff */
[----:B------:R-:W-:-:S02]  /*29d0*/  @!P4 IMAD.MOV.U32 R42, RZ, RZ, R36 ;  /* 0x000000ffff2ac224 */ /* 0x000fc400078e0024 */
[----:B------:R-:W-:Y:S01]  /*29e0*/  IMAD.MOV.U32 R175, RZ, RZ, 0x40 ;  /* 0x00000040ffaf7424 */ /* 0x000fe200078e00ff */
[----:B------:R-:W-:Y:S01]  /*29f0*/  @!P5 LEA.HI.X R11, R40, R11, R33, 0x1, P0 ;  /* 0x0000000b280bd211 */ /* 0x000fe200000f0c21 */
[----:B------:R-:W-:Y:S01]  /*2a00*/  @!P4 IMAD.MOV.U32 R43, RZ, RZ, R37 ;  /* 0x000000ffff2bc224 */ /* 0x000fe200078e0025 */
[----:B------:R-:W-:Y:S01]  /*2a10*/  CS2R R94, SRZ ;  /* 0x00000000005e7805 */ /* 0x000fe2000001ff00 */
[CC--:B------:R-:W-:Y:S01]  /*2a20*/  @!P4 IMAD R32, R30.reuse, R17.reuse, R32 ;  /* 0x000000111e20c224 */ /* 0x0c0fe200078e0220 */
[----:B------:R-:W-:Y:S01]  /*2a30*/  CS2R R92, SRZ ;  /* 0x00000000005c7805 */ /* 0x000fe2000001ff00 */
[-C--:B------:R-:W-:Y:S01]  /*2a40*/  @!P4 IMAD.WIDE.U32 R42, R30, R16.reuse, R42 ;  /* 0x000000101e2ac225 */ /* 0x080fe200078e002a */
[----:B------:R-:W-:Y:S02]  /*2a50*/  CS2R R98, SRZ ;  /* 0x0000000000627805 */ /* 0x000fe4000001ff00 */
[----:B------:R-:W-:Y:S02]  /*2a60*/  CS2R R96, SRZ ;  /* 0x0000000000607805 */ /* 0x000fe4000001ff00 */
[----:B------:R-:W-:Y:S01]  /*2a70*/  CS2R R90, SRZ ;  /* 0x00000000005a7805 */ /* 0x000fe2000001ff00 */
[----:B------:R-:W-:Y:S01]  /*2a80*/  @!P3 IMAD R28, R28, R16, RZ ;  /* 0x000000101c1cb224 */ /* 0x000fe200078e02ff */
[C---:B----4-:R-:W-:Y:S01]  /*2a90*/  @!P4 LEA R8, P0, R42.reuse, R8, 0x1 ;  /* 0x000000082a08c211 */ /* 0x050fe200078008ff */
        /* <DEDUP_REMOVED lines=9> */
[----:B-1----:R-:W-:Y:S01]  /*2b30*/  @!P3 LEA R32, P0, R16, R6, 0x1 ;  /* 0x000000061020b211 */ /* 0x002fe200078008ff */
[----:B------:R-:W-:Y:S01]  /*2b40*/  IMAD.WIDE.U32 R34, R12, 0x40, RZ ;  /* 0x000000400c227825 */ /* 0x000fe200078e00ff */
[----:B------:R-:W-:Y:S02]  /*2b50*/  CS2R R76, SRZ ;  /* 0x00000000004c7805 */ /* 0x000fe4000001ff00 */
[----:B------:R-:W-:Y:S02]  /*2b60*/  CS2R R82, SRZ ;  /* 0x0000000000527805 */ /* 0x000fe4000001ff00 */
[----:B------:R-:W-:Y:S01]  /*2b70*/  @!P3 LEA.HI.X R33, R16, R7, R28, 0x1, P0 ;  /* 0x000000071021b211 */ /* 0x000fe200000f0c1c */
[----:B------:R-:W-:Y:S01]  /*2b80*/  IMAD.WIDE.U32 R28, R18, 0x40, RZ ;  /* 0x00000040121c7825 */ /* 0x000fe200078e00ff */
[----:B------:R-:W-:-:S02]  /*2b90*/  @!P1 IADD3 R6, P0, R232, R34, RZ ;  /* 0x00000022e8069210 */ /* 0x000fc40007f1e0ff */
[----:B------:R-:W-:Y:S02]  /*2ba0*/  CS2R R80, SRZ ;  /* 0x0000000000507805 */ /* 0x000fe4000001ff00 */
[----:B------:R-:W-:Y:S01]  /*2bb0*/  CS2R R74, SRZ ;  /* 0x00000000004a7805 */ /* 0x000fe2000001ff00 */
[----:B------:R-:W-:Y:S01]  /*2bc0*/  IMAD.WIDE.U32 R16, R204, R4, R184 ;  /* 0x00000004cc107225 */ /* 0x000fe200078e00b8 */
[----:B------:R-:W-:Y:S02]  /*2bd0*/  @!P1 IADD3.X R7, R233, R35, R13, P0, !PT ;  /* 0x00000023e9079210 */ /* 0x000fe400007fe40d */
[----:B------:R-:W-:Y:S02]  /*2be0*/  CS2R R72, SRZ ;  /* 0x0000000000487805 */ /* 0x000fe4000001ff00 */
[----:B------:R-:W-:Y:S01]  /*2bf0*/  @!P1 IADD3 R28, P0, R234, R28, RZ ;  /* 0x0000001cea1c9210 */ /* 0x000fe20007f1e0ff */
[----:B------:R-:W-:Y:S01]  /*2c00*/  IMAD R12, R24, R4, RZ ;  /* 0x00000004180c7224 */ /* 0x000fe200078e02ff */
[----:B------:R-:W-:Y:S01]  /*2c10*/  LEA.HI R13, R224, R224, RZ, 0x1 ;  /* 0x000000e0e00d7211 */ /* 0x000fe200078f08ff */
[----:B------:R-:W-:Y:S01]  /*2c20*/  IMAD R36, R31, UR4, RZ ;  /* 0x000000041f247c24 */ /* 0x000fe2000f8e02ff */
[----:B------:R-:W-:Y:S01]  /*2c30*/  @!P1 IADD3.X R29, R235, R29, R19, P0, !PT ;  /* 0x0000001deb1d9210 */ /* 0x000fe200007fe413 */
[----:B------:R-:W-:Y:S01]  /*2c40*/  IMAD R12, R204, R5, R12 ;  /* 0x00000005cc0c7224 */ /* 0x000fe200078e020c */
[----:B------:R-:W-:Y:S01]  /*2c50*/  IADD3 R34, P0, R26, R16, RZ ;  /* 0x000000101a227210 */ /* 0x000fe20007f1e0ff */
[-C--:B------:R-:W-:Y:S01]  /*2c60*/  @!P6 IMAD R24, R27, R4.reuse, RZ ;  /* 0x000000041b18e224 */ /* 0x080fe200078e02ff */
[----:B------:R-:W-:Y:S01]  /*2c70*/  CS2R R70, SRZ ;  /* 0x0000000000467805 */ /* 0x000fe2000001ff00 */
[----:B------:R-:W-:Y:S01]  /*2c80*/  IMAD R36, R22, UR5, R36 ;  /* 0x0000000516247c24 */ /* 0x000fe2000f8e0224 */
[----:B------:R-:W-:Y:S01]  /*2c90*/  IADD3.X R35, R25, R17, R12, P0, !PT ;  /* 0x0000001119237210 */ /* 0x000fe200007fe40c */
[----:B------:R-:W-:Y:S01]  /*2ca0*/  IMAD R25, R188, 0x2, R173 ;  /* 0x00000002bc197824 */ /* 0x000fe200078e02ad */
[----:B------:R-:W-:Y:S01]  /*2cb0*/  LOP3.LUT R12, R13, 0xfffffffe, RZ, 0xc0, !PT ;  /* 0xfffffffe0d0c7812 */ /* 0x000fe200078ec0ff */
[C---:B------:R-:W-:Y:S01]  /*2cc0*/  @!P6 IMAD R24, R182.reuse, R5, R24 ;  /* 0x00000005b618e224 */ /* 0x040fe200078e0218 */
[C---:B------:R-:W-:Y:S01]  /*2cd0*/  @!P4 IADD3 R16, P0, R182.reuse, 0x40, RZ ;  /* 0x00000040b610c810 */ /* 0x040fe20007f1e0ff */
[C---:B------:R-:W-:Y:S01]  /*2ce0*/  IMAD R215, R211.reuse, 0x18, RZ ;  /* 0x00000018d3d77824 */ /* 0x040fe200078e02ff */
[----:B------:R-:W-:Y:S01]  /*2cf0*/  @!P5 IADD3 R17, P2, R182, 0x20, RZ ;  /* 0x00000020b611d810 */ /* 0x000fe20007f5e0ff */
[----:B------:R-:W-:Y:S01]  /*2d00*/  IMAD.IADD R12, R224, 0x1, -R12 ;  /* 0x00000001e00c7824 */ /* 0x000fe200078e0a0c */
[----:B------:R1:W-:Y:S01]  /*2d10*/  @P6 STS.128 [R25+0xa000], RZ ;  /* 0x00a000ff19006388 */ /* 0x0003e20000000c00 */
[--C-:B------:R-:W-:Y:S01]  /*2d20*/  @!P4 IMAD.X R19, RZ, RZ, R27.reuse, P0 ;  /* 0x000000ffff13c224 */ /* 0x100fe200000e061b */
[----:B------:R-:W-:Y:S01]  /*2d30*/  @!P3 IADD3 R18, P0, R182, 0x60, RZ ;  /* 0x00000060b612b810 */ /* 0x000fe20007f1e0ff */
[----:B------:R-:W-:Y:S01]  /*2d40*/  IMAD.SHL.U32 R214, R211, 0x20, RZ ;  /* 0x00000020d3d67824 */ /* 0x000fe200078e00ff */
[----:B------:R-:W-:Y:S01]  /*2d50*/  @!P5 IADD3.X R13, RZ, R27, RZ, P2, !PT ;  /* 0x0000001bff0dd210 */ /* 0x000fe200017fe4ff */
[----:B------:R-:W-:Y:S01]  /*2d60*/  @!P4 IMAD R19, R19, R4, RZ ;  /* 0x000000041313c224 */ /* 0x000fe200078e02ff */
[----:B------:R-:W-:Y:S01]  /*2d70*/  ISETP.NE.AND P2, PT, R12, 0x1, PT ;  /* 0x000000010c00780c */ /* 0x000fe20003f45270 */
[----:B------:R-:W-:Y:S01]  /*2d80*/  @!P3 IMAD.X R12, RZ, RZ, R27, P0 ;  /* 0x000000ffff0cb224 */ /* 0x000fe200000e061b */
[----:B------:R-:W-:Y:S01]  /*2d90*/  ISETP.GE.AND P0, PT, R182, R23, PT ;  /* 0x00000017b600720c */ /* 0x000fe20003f06270 */
[----:B------:R-:W-:Y:S01]  /*2da0*/  IMAD.WIDE.U32 R26, R22, UR4, R34 ;  /* 0x00000004161a7c25 */ /* 0x000fe2000f8e0022 */
[----:B------:R-:W-:Y:S01]  /*2db0*/  @!PT LDS RZ, [RZ] ;  /* 0x00000000fffff984 */ /* 0x000fe20000000800 */
[----:B------:R-:W-:Y:S01]  /*2dc0*/  @!PT LDS RZ, [RZ] ;  /* 0x00000000fffff984 */ /* 0x000fe20000000800 */
[----:B------:R-:W-:Y:S01]  /*2dd0*/  @!PT LDS RZ, [RZ] ;  /* 0x00000000fffff984 */ /* 0x000fe20000000800 */
[----:B------:R-:W-:Y:S01]  /*2de0*/  @!P6 LDGSTS.E.BYPASS.LTC128B.128 [R25+0xa000], desc[UR14][R14.64] ;  /* 0x0a0000000e19efae */ /* 0x000fe2000b901d4e */
[----:B------:R-:W-:-:S02]  /*2df0*/  SEL R223, R223, R188, !P2 ;  /* 0x000000bcdfdf7207 */ /* 0x000fc40005000000 */
[----:B------:R-:W-:Y:S01]  /*2e00*/  CS2R R68, SRZ ;  /* 0x0000000000447805 */ /* 0x000fe2000001ff00 */
[-C--:B------:R-:W-:Y:S01]  /*2e10*/  @!P5 IMAD R22, R13, R4.reuse, RZ ;  /* 0x000000040d16d224 */ /* 0x080fe200078e02ff */
[----:B------:R1:W-:Y:S01]  /*2e20*/  @P5 STS.128 [R25+0xb000], RZ ;  /* 0x00b000ff19005388 */ /* 0x0003e20000000c00 */
[----:B------:R-:W-:Y:S01]  /*2e30*/  @!P3 IMAD R12, R12, R4, RZ ;  /* 0x000000040c0cb224 */ /* 0x000fe200078e02ff */
[----:B------:R-:W-:Y:S01]  /*2e40*/  LEA R223, R223, R173, 0x1 ;  /* 0x000000addfdf7211 */ /* 0x000fe200078e08ff */
[-C--:B------:R-:W-:Y:S01]  /*2e50*/  @!P5 IMAD R22, R17, R5.reuse, R22 ;  /* 0x000000051116d224 */ /* 0x080fe200078e0216 */
[----:B------:R-:W-:Y:S01]  /*2e60*/  @!PT LDS RZ, [RZ] ;  /* 0x00000000fffff984 */ /* 0x000fe20000000800 */
[----:B------:R-:W-:Y:S01]  /*2e70*/  @!PT LDS RZ, [RZ] ;  /* 0x00000000fffff984 */ /* 0x000fe20000000800 */
[----:B------:R-:W-:Y:S01]  /*2e80*/  @!PT LDS RZ, [RZ] ;  /* 0x00000000fffff984 */ /* 0x000fe20000000800 */
[----:B------:R2:W-:Y:S01]  /*2e90*/  @!P5 LDGSTS.E.BYPASS.LTC128B.128 [R25+0xb000], desc[UR14][R10.64] ;  /* 0x0b0000000a19dfae */ /* 0x0005e2000b901d4e */
[-C--:B------:R-:W-:Y:S01]  /*2ea0*/  @!P4 IMAD R19, R16, R5.reuse, R19 ;  /* 0x000000051013c224 */ /* 0x080fe200078e0213 */
[----:B------:R-:W-:Y:S01]  /*2eb0*/  @!P5 MOV R34, R26 ;  /* 0x0000001a0022d202 */ /* 0x000fe20000000f00 */
[----:B------:R-:W-:Y:S01]  /*2ec0*/  @!P3 IMAD R5, R18, R5, R12 ;  /* 0x000000051205b224 */ /* 0x000fe200078e020c */
[----:B------:R1:W-:Y:S01]  /*2ed0*/  @P4 STS.128 [R25+0xc000], RZ ;  /* 0x00c000ff19004388 */ /* 0x0003e20000000c00 */
[----:B------:R-:W3:Y:S01]  /*2ee0*/  @!P6 LDC.64 R12, c[0x0][0x218] ;  /* 0x00008600ff0ceb82 */ /* 0x000ee20000000a00 */
[----:B------:R-:W-:Y:S01]  /*2ef0*/  IMAD.IADD R37, R27, 0x1, R36 ;  /* 0x000000011b257824 */ /* 0x000fe200078e0224 */
[----:B------:R-:W-:Y:S01]  /*2f00*/  IADD3 R202, R216, 0x20, RZ ;  /* 0x00000020d8ca7810 */ /* 0x000fe20007ffe0ff */
[----:B------:R-:W-:Y:S01]  /*2f10*/  @!PT LDS RZ, [RZ] ;  /* 0x00000000fffff984 */ /* 0x000fe20000000800 */
[----:B------:R-:W-:Y:S01]  /*2f20*/  @!PT LDS RZ, [RZ] ;  /* 0x00000000fffff984 */ /* 0x000fe20000000800 */
[----:B------:R-:W-:Y:S01]  /*2f30*/  @!PT LDS RZ, [RZ] ;  /* 0x00000000fffff984 */ /* 0x000fe20000000800 */
[----:B------:R4:W-:Y:S01]  /*2f40*/  @!P4 LDGSTS.E.BYPASS.LTC128B.128 [R25+0xc000], desc[UR14][R8.64] ;  /* 0x0c0000000819cfae */ /* 0x0009e2000b901d4e */
[----:B------:R-:W-:Y:S01]  /*2f50*/  @!P6 IMAD.MOV.U32 R36, RZ, RZ, R26 ;  /* 0x000000ffff24e224 */ /* 0x000fe200078e001a */
[----:B------:R-:W-:Y:S01]  /*2f60*/  CS2R R62, SRZ ;  /* 0x00000000003e7805 */ /* 0x000fe2000001ff00 */
        /* <DEDUP_REMOVED lines=9> */
[----:B------:R-:W-:Y:S01]  /*3000*/  @!P6 IMAD.WIDE.U32 R36, R182, R4, R36 ;  /* 0x00000004b624e225 */ /* 0x000fe200078e0024 */
[----:B------:R-:W-:-:S02]  /*3010*/  CS2R R66, SRZ ;  /* 0x0000000000427805 */ /* 0x000fc4000001ff00 */
[----:B------:R-:W-:Y:S01]  /*3020*/  CS2R R64, SRZ ;  /* 0x0000000000407805 */ /* 0x000fe2000001ff00 */
[----:B------:R-:W0:Y:S01]  /*3030*/  LDGDEPBAR ;  /* 0x00000000000079af */ /* 0x000e220000000000 */
[----:B------:R-:W-:Y:S01]  /*3040*/  @!P4 IMAD.MOV.U32 R30, RZ, RZ, R26 ;  /* 0x000000ffff1ec224 */ /* 0x000fe200078e001a */
[----:B------:R-:W-:Y:S01]  /*3050*/  CS2R R58, SRZ ;  /* 0x00000000003a7805 */ /* 0x000fe2000001ff00 */
[----:B------:R-:W-:Y:S01]  /*3060*/  @!P6 IMAD.IADD R24, R37, 0x1, R24 ;  /* 0x000000012518e824 */ /* 0x000fe200078e0218 */
[----:B------:R1:W-:Y:S01]  /*3070*/  @P0 STS.128 [R25+0x4000], RZ ;  /* 0x004000ff19000388 */ /* 0x0003e20000000c00 */
[-C--:B------:R-:W-:Y:S01]  /*3080*/  @!P5 IMAD.WIDE.U32 R34, R17, R4.reuse, R34 ;  /* 0x000000041122d225 */ /* 0x080fe200078e0022 */
[----:B------:R-:W-:Y:S01]  /*3090*/  CS2R R56, SRZ ;  /* 0x0000000000387805 */ /* 0x000fe2000001ff00 */
[----:B--2---:R-:W2:Y:S01]  /*30a0*/  @!P5 LDC.64 R10, c[0x0][0x218] ;  /* 0x00008600ff0adb82 */ /* 0x004ea20000000a00 */
[----:B------:R-:W-:Y:S01]  /*30b0*/  @!PT LDS RZ, [RZ] ;  /* 0x00000000fffff984 */ /* 0x000fe20000000800 */
[----:B------:R-:W-:Y:S01]  /*30c0*/  @!PT LDS RZ, [RZ] ;  /* 0x00000000fffff984 */ /* 0x000fe20000000800 */
[----:B------:R-:W-:Y:S01]  /*30d0*/  @!PT LDS RZ, [RZ] ;  /* 0x00000000fffff984 */ /* 0x000fe20000000800 */
[----:B------:R-:W-:Y:S01]  /*30e0*/  @!P0 LDGSTS.E.BYPASS.LTC128B.128 [R25+0x4000], desc[UR14][R232.64] ;  /* 0x04000000e8198fae */ /* 0x000fe2000b901d4e */
[----:B------:R-:W-:Y:S01]  /*30f0*/  @!P4 IMAD.WIDE.U32 R30, R16, R4, R30 ;  /* 0x00000004101ec225 */ /* 0x000fe200078e001e */
[----:B------:R-:W-:-:S02]  /*3100*/  CS2R R54, SRZ ;  /* 0x0000000000367805 */ /* 0x000fc4000001ff00 */
[----:B------:R-:W-:Y:S01]  /*3110*/  CS2R R52, SRZ ;  /* 0x0000000000347805 */ /* 0x000fe2000001ff00 */
[----:B------:R1:W-:Y:S01]  /*3120*/  @P1 STS.128 [R25+0x5000], RZ ;  /* 0x005000ff19001388 */ /* 0x0003e20000000c00 */
[----:B------:R-:W-:Y:S01]  /*3130*/  @!P5 IMAD.IADD R22, R35, 0x1, R22 ;  /* 0x000000012316d824 */ /* 0x000fe200078e0216 */
[----:B------:R-:W-:Y:S01]  /*3140*/  CS2R R46, SRZ ;  /* 0x00000000002e7805 */ /* 0x000fe2000001ff00 */
[----:B----4-:R-:W4:Y:S01]  /*3150*/  @!P4 LDC.64 R8, c[0x0][0x218] ;  /* 0x00008600ff08cb82 */ /* 0x010f220000000a00 */
[----:B------:R-:W-:Y:S01]  /*3160*/  @!PT LDS RZ, [RZ] ;  /* 0x00000000fffff984 */ /* 0x000fe20000000800 */
[----:B------:R-:W-:Y:S01]  /*3170*/  @!PT LDS RZ, [RZ] ;  /* 0x00000000fffff984 */ /* 0x000fe20000000800 */
[----:B------:R-:W-:Y:S01]  /*3180*/  @!PT LDS RZ, [RZ] ;  /* 0x00000000fffff984 */ /* 0x000fe20000000800 */
[----:B------:R1:W-:Y:S01]  /*3190*/  @!P1 LDGSTS.E.BYPASS.LTC128B.128 [R25+0x5000], desc[UR14][R6.64] ;  /* 0x0500000006199fae */ /* 0x0003e2000b901d4e */
[----:B------:R-:W-:Y:S01]  /*31a0*/  @!P3 IMAD.WIDE.U32 R26, R18, R4, R26 ;  /* 0x00000004121ab225 */ /* 0x000fe200078e001a */
[----:B------:R-:W-:Y:S02]  /*31b0*/  IADD3 R4, R187, 0x28, RZ ;  /* 0x00000028bb047810 */ /* 0x000fe40007ffe0ff */
[----:B------:R-:W-:Y:S01]  /*31c0*/  CS2R R44, SRZ ;  /* 0x00000000002c7805 */ /* 0x000fe2000001ff00 */
[----:B------:R1:W-:Y:S01]  /*31d0*/  @P0 STS [R223], RZ ;  /* 0x000000ffdf000388 */ /* 0x0003e20000000800 */
[----:B------:R-:W-:Y:S01]  /*31e0*/  @!P4 IMAD.IADD R19, R31, 0x1, R19 ;  /* 0x000000011f13c824 */ /* 0x000fe200078e0213 */
[----:B------:R-:W-:Y:S01]  /*31f0*/  CS2R R50, SRZ ;  /* 0x0000000000327805 */ /* 0x000fe2000001ff00 */
[----:B------:R-:W-:Y:S01]  /*3200*/  @!P3 IMAD.IADD R5, R27, 0x1, R5 ;  /* 0x000000011b05b824 */ /* 0x000fe200078e0205 */
[----:B------:R2:W-:Y:S01]  /*3210*/  @P0 STS [R223+0x4], RZ ;  /* 0x000004ffdf000388 */ /* 0x0005e20000000800 */
[----:B------:R-:W-:Y:S01]  /*3220*/  IMAD.IADD R204, R204, 0x1, R227 ;  /* 0x00000001cccc7824 */ /* 0x000fe200078e02e3 */
[----:B------:R-:W-:Y:S01]  /*3230*/  SEL R167, R167, R177, !P2 ;  /* 0x000000b1a7a77207 */ /* 0x000fe20005000000 */
[C---:B------:R-:W-:Y:S01]  /*3240*/  IMAD R213, R211.reuse, 0x28, RZ ;  /* 0x00000028d3d57824 */ /* 0x040fe200078e02ff */
[----:B------:R2:W-:Y:S01]  /*3250*/  @P0 STS [R223+0x8], RZ ;  /* 0x000008ffdf000388 */ /* 0x0005e20000000800 */
[----:B------:R-:W-:Y:S01]  /*3260*/  SEL R168, R168, R174, !P2 ;  /* 0x000000aea8a87207 */ /* 0x000fe20005000000 */
[----:B------:R-:W-:Y:S01]  /*3270*/  IMAD R212, R211, 0x30, RZ ;  /* 0x00000030d3d47824 */ /* 0x000fe200078e02ff */
[----:B------:R-:W-:Y:S01]  /*3280*/  CS2R R48, SRZ ;  /* 0x0000000000307805 */ /* 0x000fe2000001ff00 */
[----:B------:R4:W-:Y:S01]  /*3290*/  @P0 STS [R223+0xc], RZ ;  /* 0x00000cffdf000388 */ /* 0x0009e20000000800 */
[----:B------:R-:W-:Y:S01]  /*32a0*/  IMAD.MOV R207, RZ, RZ, -R207 ;  /* 0x000000ffffcf7224 */ /* 0x000fe200078e0acf */
[----:B------:R-:W-:-:S02]  /*32b0*/  CS2R R42, SRZ ;  /* 0x00000000002a7805 */ /* 0x000fc4000001ff00 */
[----:B------:R-:W-:Y:S01]  /*32c0*/  CS2R R40, SRZ ;  /* 0x0000000000287805 */ /* 0x000fe2000001ff00 */
[----:B------:R-:W-:Y:S01]  /*32d0*/  @!PT LDS RZ, [RZ] ;  /* 0x00000000fffff984 */ /* 0x000fe20000000800 */
[----:B------:R-:W-:Y:S01]  /*32e0*/  @!PT LDS RZ, [RZ] ;  /* 0x00000000fffff984 */ /* 0x000fe20000000800 */
[----:B------:R-:W-:Y:S01]  /*32f0*/  @!PT LDS RZ, [RZ] ;  /* 0x00000000fffff984 */ /* 0x000fe20000000800 */
[----:B------:R-:W-:Y:S01]  /*3300*/  @!P0 LDGSTS.E.BYPASS.LTC128B.128 [R223], desc[UR14][R234.64] ;  /* 0x00000000eadf8fae */ /* 0x000fe2000b901d4e */
[C---:B---3--:R-:W-:Y:S02]  /*3310*/  @!P6 LEA R12, P0, R36.reuse, R12, 0x1 ;  /* 0x0000000c240ce211 */ /* 0x048fe400078008ff */
[----:B------:R-:W-:Y:S01]  /*3320*/  CS2R R38, SRZ ;  /* 0x0000000000267805 */ /* 0x000fe2000001ff00 */
[----:B------:R-:W-:Y:S01]  /*3330*/  ULDC UR4, c[0x0][0x398] ;  /* 0x0000e60000047ab9 */ /* 0x000fe20000000800 */
[----:B------:R3:W-:Y:S01]  /*3340*/  @P1 STS [R223+0x1000], RZ ;  /* 0x001000ffdf001388 */ /* 0x0007e20000000800 */
[----:B------:R-:W-:Y:S01]  /*3350*/  @!P6 LEA.HI.X R13, R36, R13, R24, 0x1, P0 ;  /* 0x0000000d240de211 */ /* 0x000fe200000f0c18 */
[----:B------:R-:W-:Y:S01]  /*3360*/  ULDC.U8 UR6, c[0x0][0x388] ;  /* 0x0000e20000067ab9 */ /* 0x000fe20000000000 */
[----:B-1----:R-:W1:Y:S01]  /*3370*/  @!P3 LDC.64 R6, c[0x0][0x218] ;  /* 0x00008600ff06bb82 */ /* 0x002e620000000a00 */
[----:B--2---:R-:W-:Y:S01]  /*3380*/  @!P5 LEA R10, P0, R34, R10, 0x1 ;  /* 0x0000000a220ad211 */ /* 0x004fe200078008ff */
[----:B------:R3:W-:Y:S01]  /*3390*/  @P1 STS [R223+0x1004], RZ ;  /* 0x001004ffdf001388 */ /* 0x0007e20000000800 */
[----:B------:R-:W-:-:S02]  /*33a0*/  ULDC UR5, c[0x0][0x2ec] ;  /* 0x0000bb0000057ab9 */ /* 0x000fc40000000800 */
[----:B------:R-:W-:Y:S01]  /*33b0*/  @!P5 LEA.HI.X R11, R34, R11, R22, 0x1, P0 ;  /* 0x0000000b220bd211 */ /* 0x000fe200000f0c16 */
[----:B------:R3:W-:Y:S04]  /*33c0*/  @P1 STS [R223+0x1008], RZ ;  /* 0x001008ffdf001388 */ /* 0x0007e80000000800 */
[----:B------:R3:W-:Y:S04]  /*33d0*/  @P1 STS [R223+0x100c], RZ ;  /* 0x00100cffdf001388 */ /* 0x0007e80000000800 */
[----:B------:R-:W-:Y:S01]  /*33e0*/  @!PT LDS RZ, [RZ] ;  /* 0x00000000fffff984 */ /* 0x000fe20000000800 */
[----:B------:R-:W-:Y:S01]  /*33f0*/  @!PT LDS RZ, [RZ] ;  /* 0x00000000fffff984 */ /* 0x000fe20000000800 */
[----:B------:R-:W-:Y:S01]  /*3400*/  @!PT LDS RZ, [RZ] ;  /* 0x00000000fffff984 */ /* 0x000fe20000000800 */
[----:B------:R-:W-:Y:S01]  /*3410*/  @!P1 LDGSTS.E.BYPASS.LTC128B.128 [R223+0x1000], desc[UR14][R28.64] ;  /* 0x010000001cdf9fae */ /* 0x000fe2000b901d4e */
[----:B----4-:R-:W-:-:S03]  /*3420*/  @!P4 LEA R8, P1, R30, R8, 0x1 ;  /* 0x000000081e08c211 */ /* 0x010fc600078208ff */
[----:B------:R3:W-:Y:S01]  /*3430*/  @P6 STS.128 [R25+0x6000], RZ ;  /* 0x006000ff19006388 */ /* 0x0007e20000000c00 */
[----:B------:R-:W-:-:S03]  /*3440*/  @!P4 LEA.HI.X R9, R30, R9, R19, 0x1, P1 ;  /* 0x000000091e09c211 */ /* 0x000fc600008f0c13 */
[----:B------:R-:W-:Y:S01]  /*3450*/  @!PT LDS RZ, [RZ] ;  /* 0x00000000fffff984 */ /* 0x000fe20000000800 */
[----:B------:R-:W-:Y:S01]  /*3460*/  @!PT LDS RZ, [RZ] ;  /* 0x00000000fffff984 */ /* 0x000fe20000000800 */
[----:B------:R-:W-:Y:S01]  /*3470*/  @!PT LDS RZ, [RZ] ;  /* 0x00000000fffff984 */ /* 0x000fe20000000800 */
[----:B------:R-:W-:Y:S01]  /*3480*/  @!P6 LDGSTS.E.BYPASS.LTC128B.128 [R25+0x6000], desc[UR14][R12.64] ;  /* 0x060000000c19efae */ /* 0x000fe2000b901d4e */
[----:B-1----:R-:W-:-:S03]  /*3490*/  @!P3 LEA R6, P0, R26, R6, 0x1 ;  /* 0x000000061a06b211 */ /* 0x002fc600078008ff */
[----:B------:R3:W-:Y:S01]  /*34a0*/  @P5 STS.128 [R25+0x7000], RZ ;  /* 0x007000ff19005388 */ /* 0x0007e20000000c00 */
[----:B------:R-:W-:Y:S01]  /*34b0*/  @!P3 LEA.HI.X R7, R26, R7, R5, 0x1, P0 ;  /* 0x000000071a07b211 */ /* 0x000fe200000f0c05 */
[----:B------:R-:W-:Y:S02]  /*34c0*/  VIADD R5, R187, 0x8 ;  /* 0x00000008bb057836 */ /* 0x000fe40000000000 */
        /* <DEDUP_REMOVED lines=17> */
[----:B------:R-:W-:Y:S02]  /*35e0*/  @!P0 IMAD.WIDE R4, R4, 0x4, R236 ;  /* 0x0000000404048825 */ /* 0x000fe400078e02ec */
[----:B------:R-:W0:Y:S04]  /*35f0*/  LDGDEPBAR ;  /* 0x00000000000079af */ /* 0x000e280000000000 */
[----:B------:R2:W5:Y:S01]  /*3600*/  @!P0 LDG.E R220, desc[UR14][R4.64] ;  /* 0x0000000e04dc8981 */ /* 0x000562000c1e1900 */
[----:B-1----:R-:W-:Y:S01]  /*3610*/  VIADD R6, R187, 0x20 ;  /* 0x00000020bb067836 */ /* 0x002fe20000000000 */
[----:B------:R-:W-:-:S04]  /*3620*/  DEPBAR.LE SB0, 0x1 ;  /* 0x000080400000791a */ /* 0x000fc80000000000 */
[----:B------:R-:W-:Y:S01]  /*3630*/  ISETP.GE.AND P1, PT, R6, R23, PT ;  /* 0x000000170600720c */ /* 0x000fe20003f26270 */
[----:B------:R-:W-:-:S05]  /*3640*/  IMAD.WIDE R6, R187, 0x4, R236 ;  /* 0x00000004bb067825 */ /* 0x000fca00078e02ec */
[----:B------:R3:W5:Y:S04]  /*3650*/  @!P4 LDG.E R221, desc[UR14][R6.64] ;  /* 0x0000000e06ddc981 */ /* 0x000768000c1e1900 */
[----:B------:R3:W5:Y:S04]  /*3660*/  @!P3 LDG.E R222, desc[UR14][R6.64+0x20] ;  /* 0x0000200e06deb981 */ /* 0x000768000c1e1900 */
[----:B------:R3:W5:Y:S01]  /*3670*/  @!P1 LDG.E R219, desc[UR14][R6.64+0x80] ;  /* 0x0000800e06db9981 */ /* 0x000762000c1e1900 */
[----:B------:R-:W-:Y:S06]  /*3680*/  BAR.SYNC.DEFER_BLOCKING 0x0 ;  /* 0x0000000000007b1d */ /* 0x000fec0000010000 */
[----:B------:R-:W4:Y:S01]  /*3690*/  LDG.E.64 R6, desc[UR14][R178.64+0x8] ;  /* 0x0000080eb2067981 */ /* 0x000f22000c1e1b00 */
[----:B--2---:R-:W-:-:S03]  /*36a0*/  LEA.HI R4, R20, R21, RZ, 0x4 ;  /* 0x0000001514047211 */ /* 0x004fc600078f20ff */
[----:B------:R3:W1:Y:S04]  /*36b0*/  LDSM.16.M88.4 R132, [R165+0xa000] ;  /* 0x00a00000a584783b */ /* 0x0006680000000200 */
[----:B------:R3:W2:Y:S04]  /*36c0*/  LDSM.16.M88.4 R136, [R165+0xa800] ;  /* 0x00a80000a588783b */ /* 0x0006a80000000200 */
[----:B------:R3:W1:Y:S04]  /*36d0*/  LDSM.16.M88.4 R140, [R164+0xa000] ;  /* 0x00a00000a48c783b */ /* 0x0006680000000200 */
[----:B------:R3:W1:Y:S04]  /*36e0*/  LDSM.16.M88.4 R144, [R164+0xa800] ;  /* 0x00a80000a490783b */ /* 0x0006680000000200 */
[----:B------:R3:W1:Y:S04]  /*36f0*/  LDSM.16.M88.4 R148, [R3+0xa000] ;  /* 0x00a000000394783b */ /* 0x0006680000000200 */
[----:B------:R3:W1:Y:S04]  /*3700*/  LDSM.16.M88.4 R152, [R3+0xa800] ;  /* 0x00a800000398783b */ /* 0x0006680000000200 */
[----:B------:R-:W3:Y:S01]  /*3710*/  LDG.E.64 R178, desc[UR14][R178.64] ;  /* 0x0000000eb2b27981 */ /* 0x000ee2000c1e1b00 */
[----:B------:R-:W-:-:S03]  /*3720*/  LOP3.LUT R4, R4, 0xfffffff0, RZ, 0xc0, !PT ;  /* 0xfffffff004047812 */ /* 0x000fc600078ec0ff */
[----:B------:R1:W1:Y:S04]  /*3730*/  LDSM.16.M88.4 R156, [R2+0xa000] ;  /* 0x00a00000029c783b */ /* 0x0002680000000200 */
[----:B------:R1:W1:Y:S01]  /*3740*/  LDSM.16.M88.4 R160, [R2+0xa800] ;  /* 0x00a8000002a0783b */ /* 0x0002620000000200 */
[----:B------:R-:W-:-:S04]  /*3750*/  IADD3 R21, -R4, R21, RZ ;  /* 0x0000001504157210 */ /* 0x000fc80007ffe1ff */
[----:B------:R-:W-:Y:S01]  /*3760*/  SHF.R.S32.HI R4, RZ, 0x1f, R21 ;  /* 0x0000001fff047819 */ /* 0x000fe20000011415 */
[----:B------:R-:W-:-:S03]  /*3770*/  IMAD R5, R186, R0, R183 ;  /* 0x00000000ba057224 */ /* 0x000fc600078e02b7 */
[----:B------:R-:W-:Y:S01]  /*3780*/  LEA.HI R4, R4, R21, RZ, 0x3 ;  /* 0x0000001504047211 */ /* 0x000fe200078f18ff */
[----:B------:R-:W-:-:S03]  /*3790*/  IMAD.IADD R201, R217, 0x1, R202 ;  /* 0x00000001d9c97824 */ /* 0x000fc600078e02ca */
[----:B------:R-:W-:Y:S01]  /*37a0*/  LOP3.LUT R0, R4, 0xfffffff8, RZ, 0xc0, !PT ;  /* 0xfffffff804007812 */ /* 0x000fe200078ec0ff */
[----:B------:R-:W-:Y:S02]  /*37b0*/  IMAD.SHL.U32 R4, R5, 0x20, RZ ;  /* 0x0000002005047824 */ /* 0x000fe400078e00ff */
[----:B------:R-:W-:Y:S02]  /*37c0*/  IMAD.IADD R200, R217, 0x1, R201 ;  /* 0x00000001d9c87824 */ /* 0x000fe400078e02c9 */
[----:B------:R-:W-:Y:S02]  /*37d0*/  IMAD.IADD R0, R21, 0x1, -R0 ;  /* 0x0000000115007824 */ /* 0x000fe400078e0a00 */
[----:B------:R-:W-:-:S03]  /*37e0*/  IMAD.IADD R199, R217, 0x1, R200 ;  /* 0x00000001d9c77824 */ /* 0x000fc600078e02c8 */
[----:B------:R-:W-:Y:S01]  /*37f0*/  LOP3.LUT P0, RZ, R0, 0x2, RZ, 0xc0, !PT ;  /* 0x0000000200ff7812 */ /* 0x000fe2000780c0ff */
[----:B------:R-:W-:Y:S01]  /*3800*/  IMAD.IADD R198, R217, 0x1, R199 ;  /* 0x00000001d9c67824 */ /* 0x000fe200078e02c7 */
[----:B------:R-:W-:Y:S02]  /*3810*/  IADD3 R204, -R225, 0x80, R204 ;  /* 0x00000080e1cc7810 */ /* 0x000fe40007ffe1cc */
[----:B------:R-:W-:Y:S02]  /*3820*/  SEL R166, R166, 0xffffffe0, !P0 ;  /* 0xffffffe0a6a67807 */ /* 0x000fe40004000000 */
[----:B------:R-:W-:Y:S01]  /*3830*/  LOP3.LUT P1, RZ, R0, 0x4, RZ, 0xc0, !PT ;  /* 0x0000000400ff7812 */ /* 0x000fe2000782c0ff */
[----:B------:R-:W-:Y:S01]  /*3840*/  IMAD R211, R211, 0x38, RZ ;  /* 0x00000038d3d37824 */ /* 0x000fe200078e02ff */
[----:B------:R-:W-:Y:S01]  /*3850*/  CS2R R36, SRZ ;  /* 0x0000000000247805 */ /* 0x000fe2000001ff00 */
[----:B------:R-:W-:Y:S01]  /*3860*/  VIADD R204, R204, -UR12 ;  /* 0x8000000ccccc7c36 */ /* 0x000fe20008000000 */
[----:B------:R-:W-:Y:S01]  /*3870*/  LEA R168, R168, R173, 0x1 ;  /* 0x000000ada8a87211 */ /* 0x000fe200078e08ff */
[----:B------:R-:W-:Y:S01]  /*3880*/  IMAD R167, R167, 0x2, R173 ;  /* 0x00000002a7a77824 */ /* 0x000fe200078e02ad */
[----:B------:R-:W-:Y:S01]  /*3890*/  SEL R175, R175, 0xffffffc0, !P1 ;  /* 0xffffffc0afaf7807 */ /* 0x000fe20004800000 */
[----:B------:R-:W-:-:S02]  /*38a0*/  IMAD.IADD R229, R217, 0x1, R198 ;  /* 0x00000001d9e57824 */ /* 0x000fc400078e02c6 */
[----:B------:R-:W-:Y:S01]  /*38b0*/  IMAD.IADD R0, R172, 0x1, R166 ;  /* 0x00000001ac007824 */ /* 0x000fe200078e02a6 */
[----:B----4-:R-:W-:Y:S02]  /*38c0*/  IADD3 R210, P4, P3, R4, R6, R210 ;  /* 0x0000000604d27210 */ /* 0x010fe40007b9e0d2 */
[----:B------:R-:W-:-:S04]  /*38d0*/  SHF.R.S32.HI R4, RZ, 0x1f, R4 ;  /* 0x0000001fff047819 */ /* 0x000fc80000011404 */
[----:B------:R-:W-:-:S04]  /*38e0*/  IADD3.X R230, R4, R7, R230, P4, P3 ;  /* 0x0000000704e67210 */ /* 0x000fc800027e64e6 */
[----:B-123--:R-:W-:-:S07]  /*38f0*/  LOP3.LUT R230, R230, R178, RZ, 0x3c, !PT ;  /* 0x000000b2e6e67212 */ /* 0x00efce00078e3cff */
.L_x_1379:
        /* <DEDUP_REMOVED lines=78> */
.L_x_1375:
[--C-:B------:R-:W-:Y:S01]  /*3de0*/  IADD3 R114, R225, 0x1, -R227.reuse ;  /* 0x00000001e1727810 */ /* 0x100fe20007ffe8e3 */
[----:B------:R-:W1:Y:S01]  /*3df0*/  S2R R101, SR_TID.X ;  /* 0x0000000000657919 */ /* 0x000e620000002100 */
[-C--:B------:R-:W-:Y:S01]  /*3e00*/  IADD3 R115, -R100, R225.reuse, -R227 ;  /* 0x000000e164737210 */ /* 0x080fe20007ffe9e3 */
        /* <DEDUP_REMOVED lines=11> */
[-C--:B------:R-:W-:Y:S02]  /*3ec0*/  VIADDMNMX R115, R115, R108.reuse, RZ, !PT ;  /* 0x0000006c73737246 */ /* 0x080fe400078001ff */
[C-C-:B------:R-:W-:Y:S02]  /*3ed0*/  IADD3 R103, R114.reuse, 0x20, R108.reuse ;  /* 0x0000002072677810 */ /* 0x140fe40007ffe06c */
[-C--:B------:R-:W-:Y:S02]  /*3ee0*/  VIMNMX R105, R105, R225.reuse, PT ;  /* 0x000000e169697248 */ /* 0x080fe40003fe0100 */
[-C--:B------:R-:W-:Y:S01]  /*3ef0*/  VIMNMX R103, R103, R225.reuse, PT ;  /* 0x000000e167677248 */ /* 0x080fe20003fe0100 */
        /* <DEDUP_REMOVED lines=109> */
.L_x_1376:
[C---:B------:R-:W-:Y:S01]  /*45d0*/  FSETP.NEU.FTZ.AND P0, PT, R221.reuse, -INF , PT ;  /* 0xff800000dd00780b */ /* 0x040fe20003f1d000 */
[----:B------:R-:W-:Y:S01]  /*45e0*/  FMUL.FTZ R100, R221, 1.4426950216293334961 ;  /* 0x3fb8aa3bdd647820 */ /* 0x000fe20000410000 */
[C---:B------:R-:W-:Y:S01]  /*45f0*/  FSETP.NEU.FTZ.AND P2, PT, R219.reuse, -INF , PT ;  /* 0xff800000db00780b */ /* 0x040fe20003f5d000 */
[----:B------:R-:W-:Y:S01]  /*4600*/  FMUL.FTZ R101, R222, 1.4426950216293334961 ;  /* 0x3fb8aa3bde657820 */ /* 0x000fe20000410000 */
[----:B------:R-:W-:Y:S01]  /*4610*/  FMUL.FTZ R102, R219, 1.4426950216293334961 ;  /* 0x3fb8aa3bdb667820 */ /* 0x000fe20000410000 */
[----:B------:R-:W-:Y:S01]  /*4620*/  IMAD.MOV.U32 R175, RZ, RZ, 0x40 ;  /* 0x00000040ffaf7424 */ /* 0x000fe200078e00ff */
[----:B------:R-:W-:Y:S02]  /*4630*/  FSEL R100, R100, RZ, P0 ;  /* 0x000000ff64647208 */ /* 0x000fe40000000000 */
[----:B------:R-:W-:Y:S02]  /*4640*/  FSETP.NEU.FTZ.AND P0, PT, R222, -INF , PT ;  /* 0xff800000de00780b */ /* 0x000fe40003f1d000 */
[----:B------:R-:W-:Y:S01]  /*4650*/  SEL R175, R175, 0xffffffc0, !P1 ;  /* 0xffffffc0afaf7807 */ /* 0x000fe20004800000 */
[--C-:B------:R-:W-:Y:S01]  /*4660*/  FFMA.FTZ R33, R33, UR5, -R100.reuse ;  /* 0x0000000521217c23 */ /* 0x100fe20008010864 */
[----:B------:R-:W-:Y:S01]  /*4670*/  FSEL R101, R101, RZ, P0 ;  /* 0x000000ff65657208 */ /* 0x000fe20000000000 */
[--C-:B------:R-:W-:Y:S01]  /*4680*/  FFMA.FTZ R16, R16, UR5, -R100.reuse ;  /* 0x0000000510107c23 */ /* 0x100fe20008010864 */
[----:B------:R-:W-:Y:S01]  /*4690*/  FSETP.NEU.FTZ.AND P0, PT, R220, -INF , PT ;  /* 0xff800000dc00780b */ /* 0x000fe20003f1d000 */
[--C-:B------:R-:W-:Y:S01]  /*46a0*/  FFMA.FTZ R20, R20, UR5, -R100.reuse ;  /* 0x0000000514147c23 */ /* 0x100fe20008010864 */
[--C-:B------:R-:W-:Y:S01]  /*46b0*/  FFMA.FTZ R32, R32, UR5, -R100.reuse ;  /* 0x0000000520207c23 */ /* 0x100fe20008010864 */
        /* <DEDUP_REMOVED lines=28> */
[----:B------:R-:W-:Y:S01]  /*4880*/  FFMA.FTZ R5, R5, UR5, -R100 ;  /* 0x0000000505057c23 */ /* 0x000fe20008010864 */
[----:B------:R-:W-:Y:S02]  /*4890*/  VIADD R102, R178, 0x9e3779b9 ;  /* 0x9e3779b9b2667836 */ /* 0x000fe40000000000 */
        /* <DEDUP_REMOVED lines=10> */
[----:B------:R1:W-:Y:S01]  /*4940*/  MUFU.EX2 R249, R4 ;  /* 0x0000000400f97308 */ /* 0x0003e20000000800 */
[----:B------:R-:W-:Y:S01]  /*4950*/  IMAD.WIDE.U32 R104, R104, -0x2daee0ad, RZ ;  /* 0xd2511f5368687825 */ /* 0x000fe200078e00ff */
[----:B------:R-:W-:Y:S02]  /*4960*/  LOP3.LUT R19, R29, R230, RZ, 0x3c, !PT ;  /* 0x000000e61d137212 */ /* 0x000fe400078e3cff */
[----:B------:R-:W-:Y:S01]  /*4970*/  LOP3.LUT R102, R101, R28, R102, 0x96, !PT ;  /* 0x0000001c65667212 */ /* 0x000fe200078e9666 */
[----:B--2---:R-:W-:Y:S05]  /*4980*/  VIADD R7, R178, 0x3c6ef372 ;  /* 0x3c6ef372b2077836 */ /* 0x004fea0000000000 */
[----:B------:R-:W-:Y:S01]  /*4990*/  MUFU.EX2 R130, R18 ;  /* 0x0000001200827308 */ /* 0x000fe20000000800 */
[----:B------:R-:W-:Y:S04]  /*49a0*/  IMAD.WIDE.U32 R108, R20, -0x2daee0ad, RZ ;  /* 0xd2511f53146c7825 */ /* 0x000fe800078e00ff */
[----:B---3--:R-:W-:Y:S01]  /*49b0*/  FMUL.FTZ R32, R220, 1.4426950216293334961 ;  /* 0x3fb8aa3bdc207820 */ /* 0x008fe20000410000 */
[----:B------:R-:W-:Y:S04]  /*49c0*/  IMAD.WIDE.U32 R106, R19, -0x2daee0ad, RZ ;  /* 0xd2511f53136a7825 */ /* 0x000fe800078e00ff */
[----:B------:R-:W-:Y:S01]  /*49d0*/  FSEL R32, R32, RZ, P0 ;  /* 0x000000ff20207208 */ /* 0x000fe20000000000 */
[----:B------:R2:W-:Y:S01]  /*49e0*/  MUFU.EX2 R238, R12 ;  /* 0x0000000c00ee7308 */ /* 0x0005e20000000800 */
[----:B-1----:R-:W-:Y:S01]  /*49f0*/  LOP3.LUT R4, R100, R7, RZ, 0x3c, !PT ;  /* 0x0000000764047212 */ /* 0x002fe200078e3cff */
[----:B------:R-:W-:Y:S01]  /*4a00*/  VIADD R28, R179, 0x76cf5d0a ;  /* 0x76cf5d0ab31c7836 */ /* 0x000fe20000000000 */
[----:B------:R-:W-:Y:S01]  /*4a10*/  LOP3.LUT R7, R16, R109, RZ, 0x3c, !PT ;  /* 0x0000006d10077212 */ /* 0x000fe200078e3cff */
[----:B------:R-:W-:Y:S01]  /*4a20*/  IMAD.WIDE.U32 R102, R102, -0x2daee0ad, RZ ;  /* 0xd2511f5366667825 */ /* 0x000fe200078e00ff */
[----:B------:R-:W-:Y:S02]  /*4a30*/  LOP3.LUT R16, R16, R107, RZ, 0x3c, !PT ;  /* 0x0000006b10107212 */ /* 0x000fe400078e3cff */
[--C-:B------:R-:W-:Y:S03]  /*4a40*/  LOP3.LUT R108, R105, R108, R28.reuse, 0x96, !PT ;  /* 0x0000006c696c7212 */ /* 0x100fe600078e961c */
[----:B------:R-:W-:Y:S01]  /*4a50*/  MUFU.EX2 R120, R34 ;  /* 0x0000002200787308 */ /* 0x000fe20000000800 */
[----:B------:R-:W-:Y:S01]  /*4a60*/  LOP3.LUT R28, R103, R106, R28, 0x96, !PT ;  /* 0x0000006a671c7212 */ /* 0x000fe200078e961c */
[----:B------:R-:W-:Y:S04]  /*4a70*/  IMAD.WIDE.U32 R106, R7, -0x326172a9, RZ ;  /* 0xcd9e8d57076a7825 */ /* 0x000fe800078e00ff */
[--C-:B------:R-:W-:Y:S01]  /*4a80*/  FFMA.FTZ R15, R15, UR5, -R32.reuse ;  /* 0x000000050f0f7c23 */ /* 0x100fe20008010820 */
[--C-:B------:R-:W-:Y:S01]  /*4a90*/  FFMA.FTZ R31, R31, UR5, -R32.reuse ;  /* 0x000000051f1f7c23 */ /* 0x100fe20008010820 */
[----:B------:R-:W-:Y:S01]  /*4aa0*/  IMAD.WIDE.U32 R100, R16, -0x326172a9, RZ ;  /* 0xcd9e8d5710647825 */ /* 0x000fe200078e00ff */
[----:B------:R-:W-:Y:S01]  /*4ab0*/  LOP3.LUT R7, R4, R107, RZ, 0x3c, !PT ;  /* 0x0000006b04077212 */ /* 0x000fe200078e3cff */
[----:B------:R-:W-:Y:S02]  /*4ac0*/  MUFU.EX2 R126, R35 ;  /* 0x00000023007e7308 */ /* 0x000fe40000000800 */
[--C-:B------:R-:W-:Y:S01]  /*4ad0*/  FFMA.FTZ R11, R11, UR5, -R32.reuse ;  /* 0x000000050b0b7c23 */ /* 0x100fe20008010820 */
[----:B------:R-:W-:Y:S01]  /*4ae0*/  IMAD.WIDE.U32 R108, R108, -0x326172a9, RZ ;  /* 0xcd9e8d576c6c7825 */ /* 0x000fe200078e00ff */
[----:B--2---:R-:W-:Y:S03]  /*4af0*/  LOP3.LUT R12, R4, R101, RZ, 0x3c, !PT ;  /* 0x00000065040c7212 */ /* 0x004fe600078e3cff */
        /* <DEDUP_REMOVED lines=10> */
[----:B------:R-:W-:Y:S01]  /*4ba0*/  MUFU.EX2 R121, R22 ;  /* 0x0000001600797308 */ /* 0x000fe20000000800 */
[----:B------:R-:W-:Y:S04]  /*4bb0*/  IMAD.WIDE.U32 R122, R12, -0x2daee0ad, RZ ;  /* 0xd2511f530c7a7825 */ /* 0x000fe800078e00ff */
[----:B------:R-:W-:Y:S01]  /*4bc0*/  FFMA.FTZ R26, R26, UR5, -R32 ;  /* 0x000000051a1a7c23 */ /* 0x000fe20008010820 */
[--C-:B------:R-:W-:Y:S01]  /*4bd0*/  LOP3.LUT R12, R125, R104, R4.reuse, 0x96, !PT ;  /* 0x000000687d0c7212 */ /* 0x100fe200078e9604 */
[----:B------:R-:W-:Y:S01]  /*4be0*/  IMAD.WIDE.U32 R106, R106, -0x2daee0ad, RZ ;  /* 0xd2511f536a6a7825 */ /* 0x000fe200078e00ff */
[----:B------:R-:W-:Y:S02]  /*4bf0*/  LOP3.LUT R4, R123, R102, R4, 0x96, !PT ;  /* 0x000000667b047212 */ /* 0x000fe400078e9604 */
[----:B------:R1:W-:Y:S01]  /*4c00*/  MUFU.EX2 R176, R15 ;  /* 0x0000000f00b07308 */ /* 0x0003e20000000800 */
[----:B------:R-:W-:Y:S02]  /*4c10*/  VIADD R100, R179, 0xed9eba14 ;  /* 0xed9eba14b3647836 */ /* 0x000fe40000000000 */
[----:B------:R-:W-:Y:S01]  /*4c20*/  FFMA.FTZ R32, R30, UR5, -R32 ;  /* 0x000000051e207c23 */ /* 0x000fe20008010820 */
[----:B------:R-:W-:Y:S03]  /*4c30*/  IMAD.WIDE.U32 R18, R18, -0x2daee0ad, RZ ;  /* 0xd2511f5312127825 */ /* 0x000fe600078e00ff */
[--C-:B------:R-:W-:Y:S01]  /*4c40*/  LOP3.LUT R102, R107, R124, R100.reuse, 0x96, !PT ;  /* 0x0000007c6b667212 */ /* 0x100fe200078e9664 */
[----:B------:R-:W-:Y:S01]  /*4c50*/  VIADD R104, R178, 0x1715609d ;  /* 0x1715609db2687836 */ /* 0x000fe20000000000 */
[----:B------:R-:W-:Y:S01]  /*4c60*/  LOP3.LUT R100, R19, R122, R100, 0x96, !PT ;  /* 0x0000007a13647212 */ /* 0x000fe200078e9664 */
[----:B------:R-:W-:Y:S01]  /*4c70*/  IMAD.WIDE.U32 R122, R12, -0x326172a9, RZ ;  /* 0xcd9e8d570c7a7825 */ /* 0x000fe200078e00ff */
[----:B------:R2:W-:Y:S03]  /*4c80*/  MUFU.EX2 R243, R11 ;  /* 0x0000000b00f37308 */ /* 0x0005e60000000800 */
[----:B------:R-:W-:Y:S02]  /*4c90*/  VIADD R7, R178, 0x78dde6e4 ;  /* 0x78dde6e4b2077836 */ /* 0x000fe40000000000 */
[----:B------:R-:W-:Y:S03]  /*4ca0*/  IMAD.WIDE.U32 R102, R102, -0x326172a9, RZ ;  /* 0xcd9e8d5766667825 */ /* 0x000fe600078e00ff */
[--C-:B-1----:R-:W-:Y:S01]  /*4cb0*/  LOP3.LUT R15, R123, R108, R7.reuse, 0x96, !PT ;  /* 0x0000006c7b0f7212 */ /* 0x102fe200078e9607 */
[----:B------:R-:W-:Y:S01]  /*4cc0*/  IMAD.WIDE.U32 R100, R100, -0x326172a9, RZ ;  /* 0xcd9e8d5764647825 */ /* 0x000fe200078e00ff */
[--C-:B------:R-:W-:Y:S01]  /*4cd0*/  LOP3.LUT R12, R103, R122, R104.reuse, 0x96, !PT ;  /* 0x0000007a670c7212 */ /* 0x100fe200078e9668 */
[----:B------:R-:W1:Y:S02]  /*4ce0*/  MUFU.EX2 R111, R111 ;  /* 0x0000006f006f7308 */ /* 0x000e640000000800 */
[----:B------:R-:W-:Y:S04]  /*4cf0*/  IMAD.WIDE.U32 R22, R4, -0x326172a9, RZ ;  /* 0xcd9e8d5704167825 */ /* 0x000fe800078e00ff */
[----:B------:R-:W-:Y:S01]  /*4d00*/  IMAD.WIDE.U32 R108, R12, -0x2daee0ad, RZ ;  /* 0xd2511f530c6c7825 */ /* 0x000fe200078e00ff */
[----:B------:R-:W-:Y:S03]  /*4d10*/  LOP3.LUT R7, R23, R28, R7, 0x96, !PT ;  /* 0x0000001c17077212 */ /* 0x000fe600078e9607 */
[----:B------:R-:W-:Y:S01]  /*4d20*/  MUFU.EX2 R122, R33 ;  /* 0x00000021007a7308 */ /* 0x000fe20000000800 */
[----:B------:R-:W-:Y:S01]  /*4d30*/  LOP3.LUT R104, R101, R22, R104, 0x96, !PT ;  /* 0x0000001665687212 */ /* 0x000fe200078e9668 */
[----:B------:R-:W-:Y:S01]  /*4d40*/  VIADD R28, R179, 0xa9066899 ;  /* 0xa9066899b31c7836 */ /* 0x000fe20000000000 */
[----:B------:R-:W-:Y:S01]  /*4d50*/  SHF.R.U32.HI R20, RZ, 0x18, R108 ;  /* 0x00000018ff147819 */ /* 0x000fe2000001166c */
[----:B------:R-:W-:Y:S01]  /*4d60*/  IMAD.WIDE.U32 R22, R15, -0x2daee0ad, RZ ;  /* 0xd2511f530f167825 */ /* 0x000fe200078e00ff */
[----:B------:R-:W-:Y:S02]  /*4d70*/  LOP3.LUT R16, R108, 0xffff, RZ, 0xc0, !PT ;  /* 0x0000ffff6c107812 */ /* 0x000fe400078ec0ff */
[----:B------:R-:W-:Y:S01]  /*4d80*/  ISETP.LE.U32.AND P3, PT, R20, UR6, PT ;  /* 0x0000000614007c0c */ /* 0x000fe2000bf63070 */
[----:B------:R-:W-:Y:S01]  /*4d90*/  VIADD R4, R179, 0x646e171e ;  /* 0x646e171eb3047836 */ /* 0x000fe20000000000 */
[----:B------:R-:W-:Y:S01]  /*4da0*/  LOP3.LUT R23, R23, R106, R28, 0x96, !PT ;  /* 0x0000006a17177212 */ /* 0x000fe200078e961c */
[----:B------:R-:W-:Y:S01]  /*4db0*/  IMAD.WIDE.U32 R124, R7, -0x2daee0ad, RZ ;  /* 0xd2511f53077c7825 */ /* 0x000fe200078e00ff */
[----:B------:R-:W-:Y:S01]  /*4dc0*/  SHF.R.U32.HI R16, RZ, 0x8, R16 ;  /* 0x00000008ff107819 */ /* 0x000fe20000011610 */
[----:B------:R-:W-:Y:S01]  /*4dd0*/  MUFU.EX2 R123, R32 ;  /* 0x00000020007b7308 */ /* 0x000fe20000000800 */
[----:B------:R-:W-:Y:S01]  /*4de0*/  LOP3.LUT R12, R109, R22, R4, 0x96, !PT ;  /* 0x000000166d0c7212 */ /* 0x000fe200078e9604 */
[----:B------:R-:W-:Y:S01]  /*4df0*/  IMAD.WIDE.U32 R104, R104, -0x2daee0ad, RZ ;  /* 0xd2511f5368687825 */ /* 0x000fe200078e00ff */
[----:B------:R-:W-:Y:S02]  /*4e00*/  LOP3.LUT R28, R125, R18, R28, 0x96, !PT ;  /* 0x000000127d1c7212 */ /* 0x000fe400078e961c */
[----:B------:R-:W-:Y:S01]  /*4e10*/  LOP3.LUT R22, R108, 0xff, RZ, 0xc0, !PT ;  /* 0x000000ff6c167812 */ /* 0x000fe200078ec0ff */
[----:B------:R-:W-:Y:S01]  /*4e20*/  IMAD.WIDE.U32 R30, R23, -0x326172a9, RZ ;  /* 0xcd9e8d57171e7825 */ /* 0x000fe200078e00ff */
[----:B------:R-:W-:Y:S03]  /*4e30*/  SHF.R.U32.HI R18, RZ, 0x18, R104 ;  /* 0x00000018ff127819 */ /* 0x000fe60000011668 */
[----:B------:R3:W-:Y:S01]  /*4e40*/  MUFU.EX2 R247, R8 ;  /* 0x0000000800f77308 */ /* 0x0007e20000000800 */
[----:B------:R-:W-:Y:S01]  /*4e50*/  ISETP.LE.U32.AND P4, PT, R22, UR6, PT ;  /* 0x0000000616007c0c */ /* 0x000fe2000bf83070 */
[----:B------:R-:W-:Y:S01]  /*4e60*/  IMAD.WIDE.U32 R28, R28, -0x326172a9, RZ ;  /* 0xcd9e8d571c1c7825 */ /* 0x000fe200078e00ff */
[----:B------:R-:W-:Y:S02]  /*4e70*/  ISETP.LE.U32.AND P0, PT, R18, UR6, PT ;  /* 0x0000000612007c0c */ /* 0x000fe4000bf03070 */
[----:B------:R-:W-:Y:S01]  /*4e80*/  SHF.R.U32.HI R20, RZ, 0x18, R30 ;  /* 0x00000018ff147819 */ /* 0x000fe2000001161e */
[----:B------:R-:W-:Y:S01]  /*4e90*/  VIADD R23, R178, 0xb54cda56 ;  /* 0xb54cda56b2177836 */ /* 0x000fe20000000000 */
[----:B------:R-:W-:Y:S03]  /*4ea0*/  LOP3.LUT R22, R30, 0xff, RZ, 0xc0, !PT ;  /* 0x000000ff1e167812 */ /* 0x000fe600078ec0ff */
[----:B------:R-:W4:Y:S01]  /*4eb0*/  MUFU.EX2 R115, R115 ;  /* 0x0000007300737308 */ /* 0x000f220000000800 */
[----:B------:R-:W-:Y:S01]  /*4ec0*/  ISETP.LE.U32.AND P5, PT, R20, UR6, PT ;  /* 0x0000000614007c0c */ /* 0x000fe2000bfa3070 */
[----:B------:R-:W-:Y:S01]  /*4ed0*/  IMAD.SHL.U32 R109, R174, 0x2, RZ ;  /* 0x00000002ae6d7824 */ /* 0x000fe200078e00ff */
[----:B------:R-:W-:Y:S02]  /*4ee0*/  LOP3.LUT R4, R105, R124, R4, 0x96, !PT ;  /* 0x0000007c69047212 */ /* 0x000fe400078e9604 */
[----:B------:R-:W-:Y:S02]  /*4ef0*/  LOP3.LUT R15, R104, 0xff, RZ, 0xc0, !PT ;  /* 0x000000ff680f7812 */ /* 0x000fe400078ec0ff */
[----:B--2---:R-:W-:Y:S03]  /*4f00*/  SHF.R.U32.HI R11, RZ, 0x18, R12 ;  /* 0x00000018ff0b7819 */ /* 0x004fe6000001160c */
[----:B------:R-:W-:Y:S01]  /*4f10*/  MUFU.EX2 R250, R6 ;  /* 0x0000000600fa7308 */ /* 0x000fe20000000800 */
[----:B------:R-:W-:Y:S02]  /*4f20*/  ISETP.LE.U32.AND P6, PT, R22, UR6, PT ;  /* 0x0000000616007c0c */ /* 0x000fe4000bfc3070 */
[----:B------:R-:W-:Y:S02]  /*4f30*/  ISETP.LE.U32.AND P2, PT, R15, UR6, PT ;  /* 0x000000060f007c0c */ /* 0x000fe4000bf43070 */
[----:B------:R-:W-:Y:S02]  /*4f40*/  LOP3.LUT R20, R12, 0xff, RZ, 0xc0, !PT ;  /* 0x000000ff0c147812 */ /* 0x000fe400078ec0ff */
[----:B------:R-:W-:Y:S03]  /*4f50*/  LOP3.LUT R22, R4, 0xff, RZ, 0xc0, !PT ;  /* 0x000000ff04167812 */ /* 0x000fe600078ec0ff */
[----:B------:R2:W-:Y:S01]  /*4f60*/  MUFU.EX2 R131, R17 ;  /* 0x0000001100837308 */ /* 0x0005e20000000800 */
[--C-:B------:R-:W-:Y:S02]  /*4f70*/  LOP3.LUT R15, R31, R102, R23.reuse, 0x96, !PT ;  /* 0x000000661f0f7212 */ /* 0x100fe400078e9617 */
[----:B------:R-:W-:Y:S02]  /*4f80*/  SHF.R.U32.HI R18, RZ, 0x10, R30 ;  /* 0x00000010ff127819 */ /* 0x000fe4000001161e */
[----:B---3--:R-:W-:Y:S02]  /*4f90*/  LOP3.LUT R8, R29, R100, R23, 0x96, !PT ;  /* 0x000000641d087212 */ /* 0x008fe400078e9617 */
[----:B------:R-:W-:Y:S03]  /*4fa0*/  LOP3.LUT R18, R18, 0xff, RZ, 0xc0, !PT ;  /* 0x000000ff12127812 */ /* 0x000fe600078ec0ff */
[----:B------:R3:W-:Y:S01]  /*4fb0*/  MUFU.EX2 R251, R5 ;  /* 0x0000000500fb7308 */ /* 0x0007e20000000800 */
[----:B------:R-:W-:Y:S02]  /*4fc0*/  SHF.R.U32.HI R23, RZ, 0x18, R15 ;  /* 0x00000018ff177819 */ /* 0x000fe4000001160f */
[----:B------:R-:W-:Y:S02]  /*4fd0*/  LOP3.LUT R16, R16, 0xffff, RZ, 0xc0, !PT ;  /* 0x0000ffff10107812 */ /* 0x000fe400078ec0ff */
[----:B------:R-:W-:Y:S02]  /*4fe0*/  SHF.R.U32.HI R19, RZ, 0x10, R108 ;  /* 0x00000010ff137819 */ /* 0x000fe4000001166c */
[----:B------:R-:W-:Y:S03]  /*4ff0*/  SHF.R.U32.HI R7, RZ, 0x10, R104 ;  /* 0x00000010ff077819 */ /* 0x000fe60000011668 */
[----:B------:R1:W-:Y:S01]  /*5000*/  MUFU.EX2 R244, R10 ;  /* 0x0000000a00f47308 */ /* 0x0003e20000000800 */
[----:B------:R-:W-:Y:S02]  /*5010*/  LOP3.LUT R19, R19, 0xff, RZ, 0xc0, !PT ;  /* 0x000000ff13137812 */ /* 0x000fe400078ec0ff */
[----:B--2---:R-:W-:Y:S02]  /*5020*/  LOP3.LUT R17, R30, 0xffff, RZ, 0xc0, !PT ;  /* 0x0000ffff1e117812 */ /* 0x004fe400078ec0ff */
[----:B------:R-:W-:Y:S02]  /*5030*/  LOP3.LUT R7, R7, 0xff, RZ, 0xc0, !PT ;  /* 0x000000ff07077812 */ /* 0x000fe400078ec0ff */
[----:B------:R-:W-:Y:S03]  /*5040*/  SHF.R.U32.HI R17, RZ, 0x8, R17 ;  /* 0x00000008ff117819 */ /* 0x000fe60000011611 */
[----:B------:R2:W-:Y:S01]  /*5050*/  MUFU.EX2 R231, R14 ;  /* 0x0000000e00e77308 */ /* 0x0005e20000000800 */
[----:B---3--:R-:W-:Y:S02]  /*5060*/  SHF.R.U32.HI R5, RZ, 0x10, R15 ;  /* 0x00000010ff057819 */ /* 0x008fe4000001160f */
[----:B------:R-:W-:Y:S02]  /*5070*/  LOP3.LUT R17, R17, 0xffff, RZ, 0xc0, !PT ;  /* 0x0000ffff11117812 */ /* 0x000fe400078ec0ff */
[----:B------:R-:W-:Y:S02]  /*5080*/  LOP3.LUT R5, R5, 0xff, RZ, 0xc0, !PT ;  /* 0x000000ff05057812 */ /* 0x000fe400078ec0ff */
[----:B------:R-:W-:Y:S03]  /*5090*/  LOP3.LUT R6, R104, 0xffff, RZ, 0xc0, !PT ;  /* 0x0000ffff68067812 */ /* 0x000fe600078ec0ff */
[----:B------:R-:W-:Y:S01]  /*50a0*/  MUFU.EX2 R246, R9 ;  /* 0x0000000900f67308 */ /* 0x000fe20000000800 */
[----:B-1----:R-:W-:Y:S02]  /*50b0*/  SHF.R.U32.HI R10, RZ, 0x18, R4 ;  /* 0x00000018ff0a7819 */ /* 0x002fe40000011604 */
[----:B------:R-:W-:Y:S04]  /*50c0*/  SHF.R.U32.HI R6, RZ, 0x8, R6 ;  /* 0x00000008ff067819 */ /* 0x000fe80000011606 */
[----:B------:R-:W-:Y:S03]  /*50d0*/  LOP3.LUT R6, R6, 0xffff, RZ, 0xc0, !PT ;  /* 0x0000ffff06067812 */ /* 0x000fe600078ec0ff */
[----:B------:R-:W-:Y:S01]  /*50e0*/  MUFU.EX2 R129, R21 ;  /* 0x0000001500817308 */ /* 0x000fe20000000800 */
[----:B--2---:R-:W-:Y:S04]  /*50f0*/  SHF.R.U32.HI R14, RZ, 0x10, R28 ;  /* 0x00000010ff0e7819 */ /* 0x004fe8000001161c */
[----:B------:R-:W-:Y:S05]  /*5100*/  LOP3.LUT R14, R14, 0xff, RZ, 0xc0, !PT ;  /* 0x000000ff0e0e7812 */ /* 0x000fea00078ec0ff */
[----:B------:R-:W-:Y:S10]  /*5110*/  MUFU.EX2 R245, R13 ;  /* 0x0000000d00f57308 */ /* 0x000ff40000000800 */
[----:B------:R-:W1:Y:S10]  /*5120*/  MUFU.EX2 R128, R24 ;  /* 0x0000001800807308 */ /* 0x000e740000000800 */
[----:B------:R-:W2:Y:S10]  /*5130*/  MUFU.EX2 R124, R27 ;  /* 0x0000001b007c7308 */ /* 0x000eb40000000800 */
[----:B------:R-:W-:Y:S10]  /*5140*/  MUFU.EX2 R127, R25 ;  /* 0x00000019007f7308 */ /* 0x000ff40000000800 */
[----:B------:R-:W3:Y:S01]  /*5150*/  MUFU.EX2 R125, R26 ;  /* 0x0000001a007d7308 */ /* 0x000ee20000000800 */
[----:B------:R-:W-:Y:S01]  /*5160*/  @!P3 FADD.FTZ R111, -R111, -RZ ;  /* 0x800000ff6f6fb221 */ /* 0x000fe20000010100 */
[----:B------:R-:W-:Y:S01]  /*5170*/  ISETP.LE.U32.AND P3, PT, R11, UR6, PT ;  /* 0x000000060b007c0c */ /* 0x000fe2000bf63070 */
[----:B------:R-:W-:Y:S01]  /*5180*/  @!P4 FADD.FTZ R110, -R110, -RZ ;  /* 0x800000ff6e6ec221 */ /* 0x000fe20000010100 */
[----:B------:R-:W-:Y:S01]  /*5190*/  ISETP.LE.U32.AND P4, PT, R20, UR6, PT ;  /* 0x0000000614007c0c */ /* 0x000fe2000bf83070 */
[----:B------:R-:W-:Y:S01]  /*51a0*/  @!P0 FADD.FTZ R113, -R113, -RZ ;  /* 0x800000ff71718221 */ /* 0x000fe20000010100 */
[----:B------:R-:W-:Y:S01]  /*51b0*/  ISETP.LE.U32.AND P0, PT, R22, UR6, PT ;  /* 0x0000000616007c0c */ /* 0x000fe2000bf03070 */
[----:B----4-:R-:W-:Y:S01]  /*51c0*/  @!P5 FADD.FTZ R115, -R115, -RZ ;  /* 0x800000ff7373d221 */ /* 0x010fe20000010100 */
[----:B------:R-:W-:Y:S01]  /*51d0*/  LOP3.LUT R22, R15, 0xff, RZ, 0xc0, !PT ;  /* 0x000000ff0f167812 */ /* 0x000fe200078ec0ff */
[----:B------:R-:W-:Y:S01]  /*51e0*/  @!P6 FADD.FTZ R114, -R114, -RZ ;  /* 0x800000ff7272e221 */ /* 0x000fe20000010100 */
[----:B------:R-:W-:Y:S01]  /*51f0*/  LOP3.LUT R20, R28, 0xff, RZ, 0xc0, !PT ;  /* 0x000000ff1c147812 */ /* 0x000fe200078ec0ff */
[----:B------:R-:W-:Y:S01]  /*5200*/  @!P2 FADD.FTZ R112, -R112, -RZ ;  /* 0x800000ff7070a221 */ /* 0x000fe20000010100 */
[----:B------:R-:W-:Y:S02]  /*5210*/  ISETP.LE.U32.AND P5, PT, R22, UR6, PT ;  /* 0x0000000616007c0c */ /* 0x000fe4000bfa3070 */
[----:B------:R-:W-:Y:S01]  /*5220*/  ISETP.LE.U32.AND P6, PT, R23, UR6, PT ;  /* 0x0000000617007c0c */ /* 0x000fe2000bfc3070 */
[----:B------:R-:W-:Y:S01]  /*5230*/  @!P3 FADD.FTZ R119, -R119, -RZ ;  /* 0x800000ff7777b221 */ /* 0x000fe20000010100 */
[----:B------:R-:W-:Y:S01]  /*5240*/  ISETP.LE.U32.AND P3, PT, R20, UR6, PT ;  /* 0x0000000614007c0c */ /* 0x000fe2000bf63070 */
[----:B------:R-:W-:Y:S01]  /*5250*/  @!P4 FADD.FTZ R118, -R118, -RZ ;  /* 0x800000ff7676c221 */ /* 0x000fe20000010100 */
[----:B------:R-:W-:Y:S01]  /*5260*/  ISETP.LE.U32.AND P4, PT, R18, UR6, PT ;  /* 0x0000000612007c0c */ /* 0x000fe2000bf83070 */
[----:B-1----:R-:W-:Y:S01]  /*5270*/  @!P0 FADD.FTZ R128, -R128, -RZ ;  /* 0x800000ff80808221 */ /* 0x002fe20000010100 */
[----:B------:R-:W-:Y:S02]  /*5280*/  SHF.R.U32.HI R18, RZ, 0x10, R12 ;  /* 0x00000010ff127819 */ /* 0x000fe4000001160c */
[----:B------:R-:W-:Y:S02]  /*5290*/  ISETP.LE.U32.AND P2, PT, R19, UR6, PT ;  /* 0x0000000613007c0c */ /* 0x000fe4000bf43070 */
[----:B------:R-:W-:Y:S01]  /*52a0*/  LOP3.LUT R18, R18, 0xff, RZ, 0xc0, !PT ;  /* 0x000000ff12127812 */ /* 0x000fe200078ec0ff */
[----:B------:R-:W-:Y:S01]  /*52b0*/  @!P5 FADD.FTZ R249, -R249, -RZ ;  /* 0x800000fff9f9d221 */ /* 0x000fe20000010100 */
[----:B------:R-:W-:Y:S01]  /*52c0*/  ISETP.LE.U32.AND P5, PT, R16, UR6, PT ;  /* 0x0000000610007c0c */ /* 0x000fe2000bfa3070 */
[----:B------:R-:W-:Y:S01]  /*52d0*/  @!P6 FADD.FTZ R248, -R248, -RZ ;  /* 0x800000fff8f8e221 */ /* 0x000fe20000010100 */
[----:B------:R-:W-:Y:S01]  /*52e0*/  ISETP.LE.U32.AND P6, PT, R18, UR6, PT ;  /* 0x0000000612007c0c */ /* 0x000fe2000bfc3070 */
[----:B------:R-:W-:Y:S01]  /*52f0*/  @!P3 FADD.FTZ R238, -R238, -RZ ;  /* 0x800000ffeeeeb221 */ /* 0x000fe20000010100 */
[----:B------:R-:W-:Y:S01]  /*5300*/  ISETP.LE.U32.AND P3, PT, R5, UR6, PT ;  /* 0x0000000605007c0c */ /* 0x000fe2000bf63070 */
[----:B------:R-:W-:Y:S01]  /*5310*/  @!P4 FADD.FTZ R130, -R130, -RZ ;  /* 0x800000ff8282c221 */ /* 0x000fe20000010100 */
[----:B------:R-:W-:Y:S02]  /*5320*/  ISETP.LE.U32.AND P4, PT, R10, UR6, PT ;  /* 0x000000060a007c0c */ /* 0x000fe4000bf83070 */
[----:B------:R-:W-:Y:S01]  /*5330*/  SHF.R.U32.HI R10, RZ, 0x18, R8 ;  /* 0x00000018ff0a7819 */ /* 0x000fe20000011608 */
[----:B------:R-:W-:Y:S01]  /*5340*/  @!P2 FADD.FTZ R120, -R120, -RZ ;  /* 0x800000ff7878a221 */ /* 0x000fe20000010100 */
[----:B------:R-:W-:Y:S02]  /*5350*/  LOP3.LUT R15, R15, 0xffff, RZ, 0xc0, !PT ;  /* 0x0000ffff0f0f7812 */ /* 0x000fe400078ec0ff */
[----:B------:R-:W-:Y:S01]  /*5360*/  SHF.R.U32.HI R19, RZ, 0x18, R28 ;  /* 0x00000018ff137819 */ /* 0x000fe2000001161c */
[----:B------:R-:W-:Y:S01]  /*5370*/  @!P5 FADD.FTZ R122, -R122, -RZ ;  /* 0x800000ff7a7ad221 */ /* 0x000fe20000010100 */
[----:B------:R-:W-:Y:S01]  /*5380*/  ISETP.LE.U32.AND P5, PT, R10, UR6, PT ;  /* 0x000000060a007c0c */ /* 0x000fe2000bfa3070 */
[----:B------:R-:W-:Y:S01]  /*5390*/  @!P6 FADD.FTZ R121, -R121, -RZ ;  /* 0x800000ff7979e221 */ /* 0x000fe20000010100 */
[----:B------:R-:W-:Y:S01]  /*53a0*/  SHF.R.U32.HI R15, RZ, 0x8, R15 ;  /* 0x00000008ff0f7819 */ /* 0x000fe2000001160f */
[----:B------:R-:W-:Y:S01]  /*53b0*/  @!P3 FADD.FTZ R250, -R250, -RZ ;  /* 0x800000fffafab221 */ /* 0x000fe20000010100 */
[----:B------:R-:W-:Y:S01]  /*53c0*/  ISETP.LE.U32.AND P3, PT, R14, UR6, PT ;  /* 0x000000060e007c0c */ /* 0x000fe2000bf63070 */
[----:B--2---:R-:W-:Y:S01]  /*53d0*/  @!P4 FADD.FTZ R124, -R124, -RZ ;  /* 0x800000ff7c7cc221 */ /* 0x004fe20000010100 */
[C---:B------:R-:W-:Y:S02]  /*53e0*/  LOP3.LUT R5, R8.reuse, 0xff, RZ, 0xc0, !PT ;  /* 0x000000ff08057812 */ /* 0x040fe400078ec0ff */
[----:B------:R-:W-:Y:S02]  /*53f0*/  LOP3.LUT R15, R15, 0xffff, RZ, 0xc0, !PT ;  /* 0x0000ffff0f0f7812 */ /* 0x000fe400078ec0ff */
[----:B------:R-:W-:Y:S02]  /*5400*/  ISETP.LE.U32.AND P2, PT, R19, UR6, PT ;  /* 0x0000000613007c0c */ /* 0x000fe4000bf43070 */
[----:B------:R-:W-:Y:S01]  /*5410*/  ISETP.LE.U32.AND P6, PT, R5, UR6, PT ;  /* 0x0000000605007c0c */ /* 0x000fe2000bfc3070 */
[----:B------:R-:W-:Y:S01]  /*5420*/  @!P5 FADD.FTZ R243, -R243, -RZ ;  /* 0x800000fff3f3d221 */ /* 0x000fe20000010100 */
[----:B------:R-:W-:Y:S02]  /*5430*/  SHF.R.U32.HI R5, RZ, 0x10, R8 ;  /* 0x00000010ff057819 */ /* 0x000fe40000011608 */
[----:B------:R-:W-:Y:S01]  /*5440*/  ISETP.LE.U32.AND P5, PT, R15, UR6, PT ;  /* 0x000000060f007c0c */ /* 0x000fe2000bfa3070 */
[----:B------:R-:W-:Y:S01]  /*5450*/  @!P3 FADD.FTZ R231, -R231, -RZ ;  /* 0x800000ffe7e7b221 */ /* 0x000fe20000010100 */
[----:B------:R-:W-:Y:S02]  /*5460*/  LOP3.LUT R5, R5, 0xff, RZ, 0xc0, !PT ;  /* 0x000000ff05057812 */ /* 0x000fe400078ec0ff */
[----:B------:R-:W-:Y:S02]  /*5470*/  LOP3.LUT R8, R8, 0xffff, RZ, 0xc0, !PT ;  /* 0x0000ffff08087812 */ /* 0x000fe400078ec0ff */
[----:B------:R-:W-:Y:S01]  /*5480*/  ISETP.LE.U32.AND P3, PT, R5, UR6, PT ;  /* 0x0000000605007c0c */ /* 0x000fe2000bf63070 */
[----:B------:R-:W-:Y:S01]  /*5490*/  @!P2 FADD.FTZ R176, -R176, -RZ ;  /* 0x800000ffb0b0a221 */ /* 0x000fe20000010100 */
[----:B------:R-:W-:Y:S01]  /*54a0*/  SHF.R.U32.HI R8, RZ, 0x8, R8 ;  /* 0x00000008ff087819 */ /* 0x000fe20000011608 */
[----:B------:R-:W-:Y:S01]  /*54b0*/  @!P6 FADD.FTZ R247, -R247, -RZ ;  /* 0x800000fff7f7e221 */ /* 0x000fe20000010100 */
[----:B------:R-:W-:Y:S02]  /*54c0*/  ISETP.LE.U32.AND P2, PT, R17, UR6, PT ;  /* 0x0000000611007c0c */ /* 0x000fe4000bf43070 */
[----:B------:R-:W-:Y:S01]  /*54d0*/  LOP3.LUT R8, R8, 0xffff, RZ, 0xc0, !PT ;  /* 0x0000ffff08087812 */ /* 0x000fe200078ec0ff */
[----:B------:R-:W-:Y:S01]  /*54e0*/  @!P5 FADD.FTZ R251, -R251, -RZ ;  /* 0x800000fffbfbd221 */ /* 0x000fe20000010100 */
[----:B------:R-:W-:Y:S02]  /*54f0*/  SHF.R.U32.HI R5, RZ, 0x10, R4 ;  /* 0x00000010ff057819 */ /* 0x000fe40000011604 */
[----:B------:R-:W-:Y:S02]  /*5500*/  LOP3.LUT R12, R12, 0xffff, RZ, 0xc0, !PT ;  /* 0x0000ffff0c0c7812 */ /* 0x000fe400078ec0ff */
[----:B------:R-:W-:Y:S01]  /*5510*/  ISETP.LE.U32.AND P5, PT, R8, UR6, PT ;  /* 0x0000000608007c0c */ /* 0x000fe2000bfa3070 */
[----:B------:R-:W-:Y:S01]  /*5520*/  @!P3 FADD.FTZ R244, -R244, -RZ ;  /* 0x800000fff4f4b221 */ /* 0x000fe20000010100 */
[----:B------:R-:W-:Y:S02]  /*5530*/  LOP3.LUT R4, R4, 0xffff, RZ, 0xc0, !PT ;  /* 0x0000ffff04047812 */ /* 0x000fe400078ec0ff */
[----:B------:R-:W-:Y:S01]  /*5540*/  LOP3.LUT R5, R5, 0xff, RZ, 0xc0, !PT ;  /* 0x000000ff05057812 */ /* 0x000fe200078ec0ff */
[----:B------:R-:W-:Y:S01]  /*5550*/  @!P2 FADD.FTZ R131, -R131, -RZ ;  /* 0x800000ff8383a221 */ /* 0x000fe20000010100 */
[----:B------:R-:W-:Y:S02]  /*5560*/  SHF.R.U32.HI R12, RZ, 0x8, R12 ;  /* 0x00000008ff0c7819 */ /* 0x000fe4000001160c */
[----:B------:R-:W-:Y:S02]  /*5570*/  SHF.R.U32.HI R4, RZ, 0x8, R4 ;  /* 0x00000008ff047819 */ /* 0x000fe40000011604 */
[----:B------:R-:W-:Y:S02]  /*5580*/  ISETP.LE.U32.AND P3, PT, R5, UR6, PT ;  /* 0x0000000605007c0c */ /* 0x000fe4000bf63070 */
[----:B------:R-:W-:Y:S01]  /*5590*/  F2FP.RELU.F16.F32.PACK_AB R5, R248, R250 ;  /* 0x000000faf805723e */ /* 0x000fe200000008ff */
[----:B------:R-:W-:Y:S01]  /*55a0*/  @!P5 FADD.FTZ R246, -R246, -RZ ;  /* 0x800000fff6f6d221 */ /* 0x000fe20000010100 */
[----:B------:R-:W-:Y:S02]  /*55b0*/  LOP3.LUT R12, R12, 0xffff, RZ, 0xc0, !PT ;  /* 0x0000ffff0c0c7812 */ /* 0x000fe400078ec0ff */
[----:B------:R-:W-:Y:S01]  /*55c0*/  ISETP.LE.U32.AND P6, PT, R7, UR6, PT ;  /* 0x0000000607007c0c */ /* 0x000fe2000bfc3070 */
[----:B------:R1:W-:Y:S01]  /*55d0*/  STS [R191+0xe400], R5 ;  /* 0x00e40005bf007388 */ /* 0x0003e20000000800 */
[----:B------:R-:W-:Y:S02]  /*55e0*/  LOP3.LUT R4, R4, 0xffff, RZ, 0xc0, !PT ;  /* 0x0000ffff04047812 */ /* 0x000fe400078ec0ff */
[----:B------:R-:W-:Y:S02]  /*55f0*/  F2FP.RELU.F16.F32.PACK_AB R7, R251, R249 ;  /* 0x000000f9fb07723e */ /* 0x000fe400000008ff */
[----:B------:R-:W-:Y:S01]  /*5600*/  ISETP.LE.U32.AND P2, PT, R12, UR6, PT ;  /* 0x000000060c007c0c */ /* 0x000fe2000bf43070 */
[----:B---3--:R-:W-:Y:S01]  /*5610*/  @!P3 FADD.FTZ R125, -R125, -RZ ;  /* 0x800000ff7d7db221 */ /* 0x008fe20000010100 */
[----:B------:R-:W-:Y:S01]  /*5620*/  LOP3.LUT R11, R28, 0xffff, RZ, 0xc0, !PT ;  /* 0x0000ffff1c0b7812 */ /* 0x000fe200078ec0ff */
[----:B------:R2:W-:Y:S01]  /*5630*/  STS [R191+0xe000], R7 ;  /* 0x00e00007bf007388 */ /* 0x0005e20000000800 */
[----:B------:R-:W-:Y:S01]  /*5640*/  ISETP.LE.U32.AND P5, PT, R4, UR6, PT ;  /* 0x0000000604007c0c */ /* 0x000fe2000bfa3070 */
[----:B------:R-:W-:Y:S01]  /*5650*/  IMAD.IADD R28, R173, 0x1, R109 ;  /* 0x00000001ad1c7824 */ /* 0x000fe200078e026d */
[----:B------:R-:W-:Y:S01]  /*5660*/  F2FP.RELU.F16.F32.PACK_AB R4, R131, R114 ;  /* 0x000000728304723e */ /* 0x000fe200000008ff */
[----:B------:R-:W-:Y:S01]  /*5670*/  @!P6 FADD.FTZ R123, -R123, -RZ ;  /* 0x800000ff7b7be221 */ /* 0x000fe20000010100 */
[----:B------:R-:W-:Y:S02]  /*5680*/  SHF.R.U32.HI R11, RZ, 0x8, R11 ;  /* 0x00000008ff0b7819 */ /* 0x000fe4000001160b */
[----:B------:R-:W-:Y:S01]  /*5690*/  F2FP.RELU.F16.F32.PACK_AB R8, R176, R231 ;  /* 0x000000e7b008723e */ /* 0x000fe200000008ff */
[----:B------:R3:W-:Y:S01]  /*56a0*/  STS [R197+0xe000], R4 ;  /* 0x00e00004c5007388 */ /* 0x0007e20000000800 */
[----:B------:R-:W-:Y:S01]  /*56b0*/  LOP3.LUT R11, R11, 0xffff, RZ, 0xc0, !PT ;  /* 0x0000ffff0b0b7812 */ /* 0x000fe200078ec0ff */
[----:B------:R-:W-:Y:S01]  /*56c0*/  @!P2 FADD.FTZ R129, -R129, -RZ ;  /* 0x800000ff8181a221 */ /* 0x000fe20000010100 */
[----:B------:R-:W-:Y:S02]  /*56d0*/  IADD3 R109, R109, 0x4000, R173 ;  /* 0x000040006d6d7810 */ /* 0x000fe40007ffe0ad */
[----:B------:R-:W-:Y:S01]  /*56e0*/  ISETP.LE.U32.AND P2, PT, R11, UR6, PT ;  /* 0x000000060b007c0c */ /* 0x000fe2000bf43070 */
[----:B------:R-:W-:Y:S01]  /*56f0*/  @!P5 FADD.FTZ R127, -R127, -RZ ;  /* 0x800000ff7f7fd221 */ /* 0x000fe20000010100 */
[----:B------:R-:W-:Y:S01]  /*5700*/  FSETP.GE.FTZ.AND P0, PT, R248, RZ, PT ;  /* 0x000000fff800720b */ /* 0x000fe20003f16000 */
[----:B------:R-:W-:Y:S01]  /*5710*/  IMAD.IADD R108, R109, 0x1, R166 ;  /* 0x000000016d6c7824 */ /* 0x000fe200078e02a6 */
[----:B-1----:R-:W-:Y:S02]  /*5720*/  F2FP.RELU.F16.F32.PACK_AB R5, R115, R130 ;  /* 0x000000827305723e */ /* 0x002fe400000008ff */
[----:B------:R-:W-:Y:S02]  /*5730*/  FSETP.GE.FTZ.AND P3, PT, R251, RZ, PT ;  /* 0x000000fffb00720b */ /* 0x000fe40003f76000 */
[----:B------:R-:W-:Y:S01]  /*5740*/  FSETP.GE.FTZ.AND P4, PT, R249, RZ, PT ;  /* 0x000000fff900720b */ /* 0x000fe20003f96000 */
[----:B------:R1:W-:Y:S01]  /*5750*/  STS [R197+0xe400], R5 ;  /* 0x00e40005c5007388 */ /* 0x0003e20000000800 */
[----:B------:R-:W-:Y:S02]  /*5760*/  FSETP.GE.FTZ.AND P5, PT, R122, RZ, PT ;  /* 0x000000ff7a00720b */ /* 0x000fe40003fb6000 */
[----:B--2---:R-:W-:Y:S01]  /*5770*/  F2FP.RELU.F16.F32.PACK_AB R7, R246, R247 ;  /* 0x000000f7f607723e */ /* 0x004fe200000008ff */
[----:B------:R-:W-:Y:S01]  /*5780*/  @!P2 FADD.FTZ R245, -R245, -RZ ;  /* 0x800000fff5f5a221 */ /* 0x000fe20000010100 */
[----:B------:R-:W-:Y:S02]  /*5790*/  ISETP.LE.U32.AND P2, PT, R6, UR6, PT ;  /* 0x0000000606007c0c */ /* 0x000fe4000bf43070 */
[----:B------:R-:W-:Y:S01]  /*57a0*/  F2FP.RELU.F16.F32.PACK_AB R6, R243, R244 ;  /* 0x000000f4f306723e */ /* 0x000fe200000008ff */
[----:B------:R2:W-:Y:S01]  /*57b0*/  STS [R191+0xf000], R7 ;  /* 0x00f00007bf007388 */ /* 0x0005e20000000800 */
[----:B------:R-:W-:Y:S02]  /*57c0*/  ISETP.GT.AND P6, PT, R224, R205, PT ;  /* 0x000000cde000720c */ /* 0x000fe40003fc4270 */
[----:B---3--:R-:W-:Y:S01]  /*57d0*/  F2FP.RELU.F16.F32.PACK_AB R4, R245, R238 ;  /* 0x000000eef504723e */ /* 0x008fe200000008ff */
[----:B------:R3:W-:Y:S04]  /*57e0*/  STS [R191+0xf400], R6 ;  /* 0x00f40006bf007388 */ /* 0x0007e80000000800 */
[----:B------:R4:W-:Y:S02]  /*57f0*/  STS [R197+0xf000], R4 ;  /* 0x00f00004c5007388 */ /* 0x0009e40000000800 */
[----:B------:R-:W-:Y:S01]  /*5800*/  @!P2 FADD.FTZ R126, -R126, -RZ ;  /* 0x800000ff7e7ea221 */ /* 0x000fe20000010100 */
[----:B------:R-:W-:Y:S01]  /*5810*/  FSETP.GE.FTZ.AND P2, PT, R250, RZ, PT ;  /* 0x000000fffa00720b */ /* 0x000fe20003f56000 */
[----:B------:R-:W-:Y:S01]  /*5820*/  STS [R197+0xf400], R8 ;  /* 0x00f40008c5007388 */ /* 0x000fe20000000800 */
[----:B-1----:R-:W-:Y:S02]  /*5830*/  F2FP.RELU.F16.F32.PACK_AB R5, R122, R110 ;  /* 0x0000006e7a05723e */ /* 0x002fe400000008ff */
[----:B--2---:R-:W-:Y:S02]  /*5840*/  F2FP.RELU.F16.F32.PACK_AB R7, R129, R118 ;  /* 0x000000768107723e */ /* 0x004fe400000008ff */
[----:B---3--:R-:W-:Y:S03]  /*5850*/  F2FP.RELU.F16.F32.PACK_AB R6, R119, R121 ;  /* 0x000000797706723e */ /* 0x008fe600000008ff */
[----:B------:R1:W-:Y:S01]  /*5860*/  STS [R196+0xe000], R7 ;  /* 0x00e00007c4007388 */ /* 0x0003e20000000800 */
[----:B----4-:R-:W-:Y:S03]  /*5870*/  F2FP.RELU.F16.F32.PACK_AB R4, R111, R120 ;  /* 0x000000786f04723e */ /* 0x010fe600000008ff */
[----:B------:R2:W-:Y:S04]  /*5880*/  STS [R196+0xe400], R6 ;  /* 0x00e40006c4007388 */ /* 0x0005e80000000800 */
[----:B------:R3:W-:Y:S04]  /*5890*/  STS [R195+0xe000], R5 ;  /* 0x00e00005c3007388 */ /* 0x0007e80000000800 */
[----:B------:R4:W-:Y:S01]  /*58a0*/  STS [R195+0xe400], R4 ;  /* 0x00e40004c3007388 */ /* 0x0009e20000000800 */
[----:B-1----:R-:W-:Y:S02]  /*58b0*/  F2FP.RELU.F16.F32.PACK_AB R7, R127, R128 ;  /* 0x000000807f07723e */ /* 0x002fe400000008ff */
[----:B--2---:R-:W-:Y:S03]  /*58c0*/  F2FP.RELU.F16.F32.PACK_AB R6, R124, R125 ;  /* 0x0000007d7c06723e */ /* 0x004fe600000008ff */
[----:B------:R-:W-:Y:S01]  /*58d0*/  STS [R196+0xf000], R7 ;  /* 0x00f00007c4007388 */ /* 0x000fe20000000800 */
[----:B---3--:R-:W-:Y:S03]  /*58e0*/  F2FP.RELU.F16.F32.PACK_AB R5, R126, R112 ;  /* 0x000000707e05723e */ /* 0x008fe600000008ff */
[----:B------:R-:W-:Y:S01]  /*58f0*/  STS [R196+0xf400], R6 ;  /* 0x00f40006c4007388 */ /* 0x000fe20000000800 */
[----:B----4-:R-:W-:Y:S03]  /*5900*/  F2FP.RELU.F16.F32.PACK_AB R4, R113, R123 ;  /* 0x0000007b7104723e */ /* 0x010fe600000008ff */
[----:B------:R-:W-:Y:S04]  /*5910*/  STS [R195+0xf000], R5 ;  /* 0x00f00005c3007388 */ /* 0x000fe80000000800 */
[----:B------:R-:W-:Y:S04]  /*5920*/  STS [R195+0xf400], R4 ;  /* 0x00f40004c3007388 */ /* 0x000fe80000000800 */
[----:B------:R-:W1:Y:S08]  /*5930*/  LDSM.16.M88.4 R32, [R28+0x4000] ;  /* 0x004000001c20783b */ /* 0x000e700000000200 */
[----:B------:R-:W2:Y:S08]  /*5940*/  LDSM.16.M88.4 R28, [R28+0x5000] ;  /* 0x005000001c1c783b */ /* 0x000eb00000000200 */
[----:B------:R-:W3:Y:S08]  /*5950*/  LDSM.16.M88.4 R100, [R108] ;  /* 0x000000006c64783b */ /* 0x000ef00000000200 */
[----:B------:R4:W3:Y:S01]  /*5960*/  LDSM.16.M88.4 R104, [R108+0x1000] ;  /* 0x001000006c68783b */ /* 0x0008e20000000200 */
        /* <DEDUP_REMOVED lines=29> */
[----:B------:R-:W2:Y:S03]  /*5b40*/  LDSM.16.M88.4 R100, [R108+0x1000] ;  /* 0x001000006c64783b */ /* 0x000ea60000000200 */
[-C--:B-1----:R-:W-:Y:S06]  /*5b50*/  HMMA.16816.F32 R4, R104, R156.reuse, R4 ;  /* 0x0000009c6804723c */ /* 0x082fec0000001804 */
[C---:B--2---:R-:W-:Y:S06]  /*5b60*/  HMMA.16816.F32 R8, R100.reuse, R156, R8 ;  /* 0x0000009c6408723c */ /* 0x044fec0000001808 */
        /* <DEDUP_REMOVED lines=13> */
[----:B------:R-:W-:Y:S01]  /*5c40*/  FADD.FTZ R15, -R239, R15 ;  /* 0x0000000fef0f7221 */ /* 0x000fe20000010100 */
        /* <DEDUP_REMOVED lines=12> */
[C---:B------:R-:W-:Y:S01]  /*5d10*/  FADD.FTZ R4, -R242.reuse, R4 ;  /* 0x00000004f2047221 */ /* 0x040fe20000010100 */
        /* <DEDUP_REMOVED lines=19> */
[C---:B------:R-:W-:Y:S01]  /*5e50*/  FADD.FTZ R27, -R239.reuse, R27 ;  /* 0x0000001bef1b7221 */ /* 0x040fe20000010100 */
[-C--:B------:R-:W-:Y:S01]  /*5e60*/  FSEL R4, R4, R242.reuse, P4 ;  /* 0x000000f204047208 */ /* 0x080fe20002000000 */
[----:B------:R-:W-:Y:S01]  /*5e70*/  FADD.FTZ R26, -R239, R26 ;  /* 0x0000001aef1a7221 */ /* 0x000fe20000010100 */
[----:B------:R-:W-:Y:S01]  /*5e80*/  FSETP.GE.FTZ.AND P4, PT, R247, RZ, PT ;  /* 0x000000fff700720b */ /* 0x000fe20003f96000 */
[C---:B------:R-:W-:Y:S01]  /*5e90*/  FADD.FTZ R16, -R242.reuse, R16 ;  /* 0x00000010f2107221 */ /* 0x040fe20000010100 */
        /* <DEDUP_REMOVED lines=90> */
[----:B------:R-:W-:Y:S04]  /*6440*/  LOP3.LUT R11, R224, 0x1, RZ, 0xc0, !PT ;  /* 0x00000001e00b7812 */ /* 0x000fe800078ec0ff */
[----:B------:R-:W-:Y:S03]  /*6450*/  ISETP.NE.U32.AND P2, PT, R11, 0x1, PT ;  /* 0x000000010b00780c */ /* 0x000fe60003f45070 */
[----:B------:R-:W2:Y:S01]  /*6460*/  LDC R4, c[0x0][0x244] ;  /* 0x00009100ff047b82 */ /* 0x000ea20000000800 */
[C---:B-1----:R-:W-:Y:S05]  /*6470*/  IMAD.U32 R8, R7.reuse, -0x40, RZ ;  /* 0xffffffc007087824 */ /* 0x042fea00078e00ff */
[C---:B------:R-:W-:Y:S04]  /*6480*/  LEA R234, P0, R8.reuse, R234, 0x1 ;  /* 0x000000ea08ea7211 */ /* 0x040fe800078008ff */
[----:B------:R-:W-:Y:S01]  /*6490*/  LEA.HI.X.SX32 R235, R8, R235, 0x1, P0 ;  /* 0x000000eb08eb7211 */ /* 0x000fe200000f0eff */
[----:B------:R-:W-:Y:S01]  /*64a0*/  IMAD.MOV.U32 R8, RZ, RZ, -0x2000 ;  /* 0xffffe000ff087424 */ /* 0x000fe200078e00ff */
[C---:B------:R-:W-:Y:S04]  /*64b0*/  LEA R100, P0, R7.reuse, R234, 0x6 ;  /* 0x000000ea07647211 */ /* 0x040fe800078030ff */
        /* <DEDUP_REMOVED lines=10> */
.L_x_1377:
[----:B------:R-:W-:Y:S01]  /*6560*/  STS [R191+0xa000], R5 ;  /* 0x00a00005bf007388 */ /* 0x000fe20000000800 */
[----:B------:R-:W-:Y:S01]  /*6570*/  F2FP.F16.F32.PACK_AB R32, R122, R32 ;  /* 0x000000207a20723e */ /* 0x000fe200000000ff */
[C---:B-1----:R-:W-:Y:S01]  /*6580*/  VIADD R100, R170.reuse, 0x40 ;  /* 0x00000040aa647836 */ /* 0x042fe20000000000 */
[----:B------:R-:W-:Y:S01]  /*6590*/  F2FP.F16.F32.PACK_AB R34, R111, R34 ;  /* 0x000000226f22723e */ /* 0x000fe200000000ff */
[----:B------:R-:W-:Y:S01]  /*65a0*/  STS [R191+0xa400], R6 ;  /* 0x00a40006bf007388 */ /* 0x000fe20000000800 */
[----:B------:R-:W-:Y:S01]  /*65b0*/  @P1 IADD3 R100, R170, -0x40, RZ ;  /* 0xffffffc0aa641810 */ /* 0x000fe20007ffe0ff */
[----:B------:R-:W-:Y:S02]  /*65c0*/  IMAD R115, R188, 0x2, R173 ;  /* 0x00000002bc737824 */ /* 0x000fe400078e02ad */
        /* <DEDUP_REMOVED lines=80> */
.L_x_1378:
        /* <DEDUP_REMOVED lines=64> */
[----:B------:R-:W5:Y:S02]  /*6ed0*/  @P6 LDG.E R221, desc[UR14][R20.64] ;  /* 0x0000000e14dd6981 */ /* 0x000f64000c1e1900 */
[C---:B---3--:R-:W-:Y:S02]  /*6ee0*/  HMMA.16816.F32 R12, R32.reuse, R24, R12 ;  /* 0x00000018200c723c */ /* 0x048fe4000000180c */
[----:B------:R-:W5:Y:S04]  /*6ef0*/  @P6 LDG.E R222, desc[UR14][R20.64+0x20] ;  /* 0x0000200e14de6981 */ /* 0x000f68000c1e1900 */
[----:B------:R-:W-:Y:S01]  /*6f00*/  HMMA.16816.F32 R16, R32, R26, R16 ;  /* 0x0000001a2010723c */ /* 0x000fe20000001810 */
[----:B------:R-:W5:Y:S04]  /*6f10*/  @P6 LDG.E R219, desc[UR14][R20.64+0x80] ;  /* 0x0000800e14db6981 */ /* 0x000f68000c1e1900 */
[----:B------:R-:W-:Y:S01]  /*6f20*/  IMAD.MOV.U32 R24, RZ, RZ, R231 ;  /* 0x000000ffff187224 */ /* 0x000fe200078e00e7 */
[----:B------:R1:W5:Y:S01]  /*6f30*/  @P6 LDG.E R220, desc[UR14][R20.64+0xa0] ;  /* 0x0000a00e14dc6981 */ /* 0x000362000c1e1900 */
[----:B------:R-:W-:Y:S03]  /*6f40*/  IMAD.MOV.U32 R25, RZ, RZ, R238 ;  /* 0x000000ffff197224 */ /* 0x000fe600078e00ee */
[----:B------:R-:W-:Y:S01]  /*6f50*/  LDSM.16.MT88.4 R32, [R171+0xc800] ;  /* 0x00c80000ab20783b */ /* 0x000fe20000004200 */
[CC--:B------:R-:W-:Y:S03]  /*6f60*/  LEA R22, P2, R217.reuse, R24.reuse, 0x2 ;  /* 0x00000018d9167211 */ /* 0x0c0fe600078410ff */
[----:B------:R2:W-:Y:S01]  /*6f70*/  REDG.E.ADD.F32.FTZ.RN.STRONG.GPU desc[UR14][R24.64], R4 ;  /* 0x00000004180079a6 */ /* 0x0005e2000c10f38e */
[-C--:B------:R-:W-:Y:S05]  /*6f80*/  LEA.HI.X.SX32 R23, R217, R25.reuse, 0x2, P2 ;  /* 0x00000019d9177211 */ /* 0x080fea00010f16ff */
[----:B------:R3:W-:Y:S01]  /*6f90*/  REDG.E.ADD.F32.FTZ.RN.STRONG.GPU desc[UR14][R22.64], R5 ;  /* 0x00000005160079a6 */ /* 0x0007e2000c10f38e */
[CC--:B-1----:R-:W-:Y:S04]  /*6fa0*/  LEA R20, P0, R216.reuse, R24.reuse, 0x2 ;  /* 0x00000018d8147211 */ /* 0x0c2fe800078010ff */
[-C--:B------:R-:W-:Y:S02]  /*6fb0*/  LEA.HI.X.SX32 R21, R216, R25.reuse, 0x2, P0 ;  /* 0x00000019d8157211 */ /* 0x080fe400000f16ff */
[CC--:B------:R-:W-:Y:S03]  /*6fc0*/  LEA R26, P0, R214.reuse, R24.reuse, 0x2 ;  /* 0x00000018d61a7211 */ /* 0x0c0fe600078010ff */
[----:B------:R1:W-:Y:S01]  /*6fd0*/  REDG.E.ADD.F32.FTZ.RN.STRONG.GPU desc[UR14][R20.64], R6 ;  /* 0x00000006140079a6 */ /* 0x0003e2000c10f38e */
[CC--:B--2---:R-:W-:Y:S02]  /*6fe0*/  LEA R4, P2, R215.reuse, R24.reuse, 0x2 ;  /* 0x00000018d7047211 */ /* 0x0c4fe400078410ff */
[-C--:B------:R-:W-:Y:S02]  /*6ff0*/  LEA.HI.X.SX32 R27, R214, R25.reuse, 0x2, P0 ;  /* 0x00000019d61b7211 */ /* 0x080fe400000f16ff */
[-C--:B---3--:R-:W-:Y:S05]  /*7000*/  LEA.HI.X.SX32 R5, R215, R25.reuse, 0x2, P2 ;  /* 0x00000019d7057211 */ /* 0x088fea00010f16ff */
[----:B------:R2:W-:Y:S04]  /*7010*/  REDG.E.ADD.F32.FTZ.RN.STRONG.GPU desc[UR14][R4.64], R7 ;  /* 0x00000007040079a6 */ /* 0x0005e8000c10f38e */
[----:B------:R3:W-:Y:S01]  /*7020*/  REDG.E.ADD.F32.FTZ.RN.STRONG.GPU desc[UR14][R26.64], R8 ;  /* 0x000000081a0079a6 */ /* 0x0007e2000c10f38e */
[CC--:B-1----:R-:W-:Y:S02]  /*7030*/  LEA R20, P3, R213.reuse, R24.reuse, 0x2 ;  /* 0x00000018d5147211 */ /* 0x0c2fe400078610ff */
[CC--:B------:R-:W-:Y:S02]  /*7040*/  LEA R6, P2, R212.reuse, R24.reuse, 0x2 ;  /* 0x00000018d4067211 */ /* 0x0c0fe400078410ff */
[-C--:B------:R-:W-:Y:S05]  /*7050*/  LEA.HI.X.SX32 R21, R213, R25.reuse, 0x2, P3 ;  /* 0x00000019d5157211 */ /* 0x080fea00018f16ff */
[----:B------:R1:W-:Y:S01]  /*7060*/  REDG.E.ADD.F32.FTZ.RN.STRONG.GPU desc[UR14][R20.64], R9 ;  /* 0x00000009140079a6 */ /* 0x0003e2000c10f38e */
[-C--:B--2---:R-:W-:Y:S02]  /*7070*/  LEA.HI.X.SX32 R7, R212, R25.reuse, 0x2, P2 ;  /* 0x00000019d4077211 */ /* 0x084fe400010f16ff */
[-C--:B------:R-:W-:Y:S02]  /*7080*/  LEA R4, P0, R211, R24.reuse, 0x2 ;  /* 0x00000018d3047211 */ /* 0x080fe400078010ff */
[-C--:B---3--:R-:W-:Y:S01]  /*7090*/  LEA R26, P5, R201, R24.reuse, 0x2 ;  /* 0x00000018c91a7211 */ /* 0x088fe200078a10ff */
[----:B------:R2:W-:Y:S01]  /*70a0*/  REDG.E.ADD.F32.FTZ.RN.STRONG.GPU desc[UR14][R6.64], R10 ;  /* 0x0000000a060079a6 */ /* 0x0005e2000c10f38e */
[-C--:B------:R-:W-:Y:S02]  /*70b0*/  LEA.HI.X.SX32 R5, R211, R25.reuse, 0x2, P0 ;  /* 0x00000019d3057211 */ /* 0x080fe400000f16ff */
[-C--:B------:R-:W-:Y:S02]  /*70c0*/  LEA.HI.X.SX32 R27, R201, R25.reuse, 0x2, P5 ;  /* 0x00000019c91b7211 */ /* 0x080fe400028f16ff */
[-C--:B------:R-:W-:Y:S01]  /*70d0*/  LEA R8, P2, R198, R24.reuse, 0x2 ;  /* 0x00000018c6087211 */ /* 0x080fe200078410ff */
[----:B------:R3:W-:Y:S04]  /*70e0*/  REDG.E.ADD.F32.FTZ.RN.STRONG.GPU desc[UR14][R4.64], R11 ;  /* 0x0000000b040079a6 */ /* 0x0007e8000c10f38e */
[----:B------:R-:W-:Y:S04]  /*70f0*/  REDG.E.ADD.F32.FTZ.RN.STRONG.GPU desc[UR14][R24.64+0x80], R12 ;  /* 0x0000800c180079a6 */ /* 0x000fe8000c10f38e */
[----:B------:R-:W-:Y:S01]  /*7100*/  REDG.E.ADD.F32.FTZ.RN.STRONG.GPU desc[UR14][R22.64+0x80], R13 ;  /* 0x0000800d160079a6 */ /* 0x000fe2000c10f38e */
[-C--:B-1----:R-:W-:Y:S02]  /*7110*/  LEA R20, P4, R200, R24.reuse, 0x2 ;  /* 0x00000018c8147211 */ /* 0x082fe400078810ff */
[-C--:B------:R-:W-:Y:S02]  /*7120*/  LEA.HI.X.SX32 R9, R198, R25.reuse, 0x2, P2 ;  /* 0x00000019c6097211 */ /* 0x080fe400010f16ff */
[----:B------:R-:W-:Y:S02]  /*7130*/  LEA.HI.X.SX32 R21, R200, R25, 0x2, P4 ;  /* 0x00000019c8157211 */ /* 0x000fe400020f16ff */
[----:B------:R-:W-:Y:S02]  /*7140*/  ISETP.GT.AND P4, PT, R224, R205, PT ;  /* 0x000000cde000720c */ /* 0x000fe40003f84270 */
[CC--:B--2---:R-:W-:Y:S02]  /*7150*/  LEA R6, P0, R202.reuse, R24.reuse, 0x2 ;  /* 0x00000018ca067211 */ /* 0x0c4fe400078010ff */
[CC--:B------:R-:W-:Y:S02]  /*7160*/  LEA R10, P3, R199.reuse, R24.reuse, 0x2 ;  /* 0x00000018c70a7211 */ /* 0x0c0fe400078610ff */
[-C--:B------:R-:W-:Y:S02]  /*7170*/  LEA.HI.X.SX32 R7, R202, R25.reuse, 0x2, P0 ;  /* 0x00000019ca077211 */ /* 0x080fe400000f16ff */
[-C--:B---3--:R-:W-:Y:S02]  /*7180*/  LEA.HI.X.SX32 R11, R199, R25.reuse, 0x2, P3 ;  /* 0x00000019c70b7211 */ /* 0x088fe400018f16ff */
[----:B------:R-:W-:Y:S01]  /*7190*/  LEA R4, P0, R229, R24, 0x2 ;  /* 0x00000018e5047211 */ /* 0x000fe200078010ff */
[----:B------:R-:W-:Y:S01]  /*71a0*/  REDG.E.ADD.F32.FTZ.RN.STRONG.GPU desc[UR14][R6.64], R14 ;  /* 0x0000000e060079a6 */ /* 0x000fe2000c10f38e */
[----:B------:R-:W-:Y:S02]  /*71b0*/  @P6 IADD3 R209, P2, R209, -0x100, RZ ;  /* 0xffffff00d1d16810 */ /* 0x000fe40007f5e0ff */
[----:B------:R-:W-:Y:S01]  /*71c0*/  LEA.HI.X.SX32 R5, R229, R25, 0x2, P0 ;  /* 0x00000019e5057211 */ /* 0x000fe200000f16ff */
[----:B------:R-:W-:Y:S01]  /*71d0*/  REDG.E.ADD.F32.FTZ.RN.STRONG.GPU desc[UR14][R26.64], R15 ;  /* 0x0000000f1a0079a6 */ /* 0x000fe2000c10f38e */
[----:B------:R-:W-:Y:S03]  /*71e0*/  @P6 IADD3.X R208, R208, -0x1, RZ, P2, !PT ;  /* 0xffffffffd0d06810 */ /* 0x000fe600017fe4ff */
[----:B------:R-:W-:Y:S04]  /*71f0*/  REDG.E.ADD.F32.FTZ.RN.STRONG.GPU desc[UR14][R20.64], R16 ;  /* 0x00000010140079a6 */ /* 0x000fe8000c10f38e */
        /* <DEDUP_REMOVED lines=158> */
[----:B------:R-:W-:Y:S01]  /*7be0*/  F2FP.F16.F32.PACK_AB R40, R41, R40 ;  /* 0x000000282928723e */ /* 0x000fe200000000ff */
[----:B------:R-:W-:Y:S01]  /*7bf0*/  FMUL.FTZ R12, R60, UR5 ;  /* 0x000000053c0c7c20 */ /* 0x000fe20008410000 */
[----:B------:R-:W-:Y:S01]  /*7c00*/  F2FP.F16.F32.PACK_AB R42, R43, R42 ;  /* 0x0000002a2b2a723e */ /* 0x000fe200000000ff */
[----:B------:R1:W-:Y:S01]  /*7c10*/  STS [R206+0x400], R98 ;  /* 0x00040062ce007388 */ /* 0x0003e20000000800 */
[----:B------:R-:W-:Y:S01]  /*7c20*/  F2FP.F16.F32.PACK_AB R44, R45, R44 ;  /* 0x0000002c2d2c723e */ /* 0x000fe200000000ff */
[----:B------:R-:W-:Y:S01]  /*7c30*/  FMUL.FTZ R61, R61, UR5 ;  /* 0x000000053d3d7c20 */ /* 0x000fe20008410000 */
[----:B------:R-:W3:Y:S01]  /*7c40*/  @P0 LDC.64 R4, c[0x0][0x458] ;  /* 0x00011600ff040b82 */ /* 0x000ee20000000a00 */
        /* <DEDUP_REMOVED lines=18> */
[----:B--2---:R-:W-:Y:S01]  /*7d70*/  @P0 IMAD R24, R8, R7, RZ ;  /* 0x0000000708180224 */ /* 0x004fe200078e02ff */
[----:B------:R-:W-:Y:S01]  /*7d80*/  F2FP.F16.F32.PACK_AB R11, R63, R11 ;  /* 0x0000000b3f0b723e */ /* 0x000fe200000000ff */
[----:B---3--:R-:W-:Y:S01]  /*7d90*/  @P0 IMAD R0, R30, R5, RZ ;  /* 0x000000051e000224 */ /* 0x008fe200078e02ff */
[----:B------:R1:W-:Y:S01]  /*7da0*/  STS [R194+0x4000], R48 ;  /* 0x00400030c2007388 */ /* 0x0003e20000000800 */
[----:B------:R-:W-:-:S03]  /*7db0*/  @P0 IMAD.WIDE.U32 R8, R8, R6, RZ ;  /* 0x0000000608080225 */ /* 0x000fc600078e00ff */
[----:B------:R1:W-:Y:S01]  /*7dc0*/  STS [R193+0x4000], R50 ;  /* 0x00400032c1007388 */ /* 0x0003e20000000800 */
[----:B------:R-:W-:Y:S01]  /*7dd0*/  @P0 IMAD.WIDE.U32 R30, R30, R4, RZ ;  /* 0x000000041e1e0225 */ /* 0x000fe200078e00ff */
[----:B------:R-:W-:Y:S02]  /*7de0*/  @P0 IADD3 R24, R9, R24, RZ ;  /* 0x0000001809180210 */ /* 0x000fe40007ffe0ff */
[----:B------:R1:W-:Y:S01]  /*7df0*/  STS [R190+0x6000], R40 ;  /* 0x00600028be007388 */ /* 0x0003e20000000800 */
[----:B------:R-:W-:Y:S02]  /*7e00*/  @P0 MOV R25, R8 ;  /* 0x0000000800190202 */ /* 0x000fe40000000f00 */
[----:B------:R-:W-:Y:S01]  /*7e10*/  @P0 IADD3 R0, R31, R0, RZ ;  /* 0x000000001f000210 */ /* 0x000fe20007ffe0ff */
        /* <DEDUP_REMOVED lines=23> */
.L_x_1380:
        /* <DEDUP_REMOVED lines=13> */
.L_x_1381:
[----:B------:R2:W-:Y:S01]  /*8060*/  STS [R206+0x6000], R12 ;  /* 0x0060000cce007388 */ /* 0x0005e20000000800 */
[C---:B------:R-:W-:Y:S01]  /*8070*/  IMAD.SHL.U32 R32, R189.reuse, 0x80, RZ ;  /* 0x00000080bd207824 */ /* 0x040fe200078e00ff */
[----:B------:R-:W-:Y:S01]  /*8080*/  SHF.R.S32.HI R37, RZ, 0x1f, R184 ;  /* 0x0000001fff257819 */ /* 0x000fe200000114b8 */
[----:B------:R-:W-:Y:S01]  /*8090*/  IMAD R225, R189, -0x80, R225 ;  /* 0xffffff80bde17824 */ /* 0x000fe200078e02e1 */
[----:B------:R2:W-:Y:S01]  /*80a0*/  STS [R206+0x6400], R11 ;  /* 0x0064000bce007388 */ /* 0x0005e20000000800 */
[----:B-1----:R-:W-:Y:S01]  /*80b0*/  MOV R36, R184 ;  /* 0x000000b800247202 */ /* 0x002fe20000000f00 */
        /* <DEDUP_REMOVED lines=13> */
[----:B------:R-:W-:Y:S01]  /*8190*/  BSSY B0, `(.L_x_1382) ;  /* 0x0000019000007945 */ /* 0x000fe20003800000 */
[----:B------:R-:W-:Y:S01]  /*81a0*/  IMAD R33, R28, UR4, RZ ;  /* 0x000000041c217c24 */ /* 0x000fe2000f8e02ff */
[----:B------:R-:W-:Y:S02]  /*81b0*/  ISETP.GE.AND P2, PT, R27, R225, PT ;  /* 0x000000e11b00720c */ /* 0x000fe40003f46270 */
[----:B------:R-:W-:Y:S01]  /*81c0*/  IADD3.X R39, R24, R35, R26, P0, !PT ;  /* 0x0000002318277210 */ /* 0x000fe200007fe41a */
[----:B------:R-:W-:Y:S01]  /*81d0*/  IMAD R33, R183, UR5, R33 ;  /* 0x00000005b7217c24 */ /* 0x000fe2000f8e0221 */
[----:B------:R-:W-:-:S02]  /*81e0*/  ISETP.GE.AND P1, PT, R25, R225, PT ;  /* 0x000000e11900720c */ /* 0x000fc40003f26270 */
[----:B------:R-:W-:Y:S01]  /*81f0*/  SHF.R.S32.HI R29, RZ, 0x1f, R182 ;  /* 0x0000001fff1d7819 */ /* 0x000fe200000114b6 */
        /* <DEDUP_REMOVED lines=18> */
.L_x_1383:
[----:B------:R-:W-:Y:S05]  /*8320*/  BSYNC B0 ;  /* 0x0000000000007941 */ /* 0x000fea0003800000 */
.L_x_1382:
        /* <DEDUP_REMOVED lines=14> */
.L_x_1385:
[----:B------:R-:W-:Y:S05]  /*8410*/  BSYNC B0 ;  /* 0x0000000000007941 */ /* 0x000fea0003800000 */
.L_x_1384:
        /* <DEDUP_REMOVED lines=15> */
.L_x_1387:
[----:B------:R-:W-:Y:S05]  /*8510*/  BSYNC B0 ;  /* 0x0000000000007941 */ /* 0x000fea0003800000 */
.L_x_1386:
        /* <DEDUP_REMOVED lines=15> */
.L_x_1389:
[----:B------:R-:W-:Y:S05]  /*8610*/  BSYNC B0 ;  /* 0x0000000000007941 */ /* 0x000fea0003800000 */
.L_x_1388:
[----:B-1----:R1:W1:Y:S01]  /*8620*/  LDS.128 R20, [R115+0xa000] ;  /* 0x00a0000073147984 */ /* 0x0022620000000c00 */
[-C--:B------:R-:W-:Y:S01]  /*8630*/  IMAD.WIDE.U32 R36, R32, R4.reuse, R36 ;  /* 0x0000000420247225 */ /* 0x080fe200078e0024 */
[----:B------:R-:W-:Y:S01]  /*8640*/  ULDC.64 UR4, c[0x0][0x470] ;  /* 0x00011c0000047ab9 */ /* 0x000fe20000000a00 */
[----:B------:R-:W-:Y:S02]  /*8650*/  BSSY B0, `(.L_x_1390) ;  /* 0x0000014000007945 */ /* 0x000fe40003800000 */
[----:B------:R-:W-:Y:S01]  /*8660*/  IMAD R31, R31, R4, RZ ;  /* 0x000000041f1f7224 */ /* 0x000fe200078e02ff */
[----:B--2---:R-:W-:Y:S01]  /*8670*/  IADD3 R24, P0, R30, R36, RZ ;  /* 0x000000241e187210 */ /* 0x004fe20007f1e0ff */
        /* <DEDUP_REMOVED lines=17> */
.L_x_1391:
[----:B------:R-:W-:Y:S05]  /*8790*/  BSYNC B0 ;  /* 0x0000000000007941 */ /* 0x000fea0003800000 */
.L_x_1390:
[----:B------:R-:W-:Y:S04]  /*87a0*/  BSSY B0, `(.L_x_1392) ;  /* 0x000000e000007945 */ /* 0x000fe80003800000 */
[----:B------:R-:W-:Y:S05]  /*87b0*/  @P3 BRA `(.L_x_1393) ;  /* 0x0000000000303947 */ /* 0x000fea0003800000 */
[----:B------:R-:W-:Y:S01]  /*87c0*/  IADD3 R7, P0, R182, 0x20, RZ ;  /* 0x00000020b6077810 */ /* 0x000fe20007f1e0ff */
[----:B-12---:R-:W-:Y:S01]  /*87d0*/  IMAD.MOV.U32 R20, RZ, RZ, R24 ;  /* 0x000000ffff147224 */ /* 0x006fe200078e0018 */
        /* <DEDUP_REMOVED lines=10> */
.L_x_1393:
[----:B------:R-:W-:Y:S05]  /*8880*/  BSYNC B0 ;  /* 0x0000000000007941 */ /* 0x000fea0003800000 */
.L_x_1392:
        /* <DEDUP_REMOVED lines=14> */
.L_x_1395:
[----:B------:R-:W-:Y:S05]  /*8970*/  BSYNC B0 ;  /* 0x0000000000007941 */ /* 0x000fea0003800000 */
.L_x_1394:
[----:B------:R-:W-:Y:S05]  /*8980*/  @P1 BRA `(.L_x_1374) ;  /* 0x0000000000301947 */ /* 0x000fea0003800000 */
[----:B------:R-:W-:Y:S01]  /*8990*/  IADD3 R0, P0, R182, 0x60, RZ ;  /* 0x00000060b6007810 */ /* 0x000fe20007f1e0ff */
[----:B-1--4-:R-:W-:Y:S01]  /*89a0*/  IMAD.MOV.U32 R12, RZ, RZ, R24 ;  /* 0x000000ffff0c7224 */ /* 0x012fe200078e0018 */
        /* <DEDUP_REMOVED lines=10> */
.L_x_1374:
[----:B------:R-:W-:Y:S05]  /*8a50*/  BSYNC B1 ;  /* 0x0000000000017941 */ /* 0x000fea0003800000 */
.L_x_1352:
[----:B------:R-:W3:Y:S02]  /*8a60*/  LDC R0, c[0x0][0xc] ;  /* 0x00000300ff007b82 */ /* 0x000ee40000000800 */
[----:B---3--:R-:W-:-:S04]  /*8a70*/  IADD3 R189, R0, R189, RZ ;  /* 0x000000bd00bd7210 */ /* 0x008fc80007ffe0ff */
[----:B------:R-:W-:-:S13]  /*8a80*/  ISETP.GE.AND P0, PT, R189, UR13, PT ;  /* 0x0000000dbd007c0c */ /* 0x000fda000bf06270 */
[----:B------:R-:W-:Y:S05]  /*8a90*/  @P0 BRA `(.L_x_1396) ;  /* 0x0000000000040947 */ /* 0x000fea0003800000 */
[----:B------:R-:W-:Y:S05]  /*8aa0*/  BRA `(.L_x_1397) ;  /* 0xffffff7c00947947 */ /* 0x000fea000383ffff */
.L_x_1396:
[----:B------:R-:W-:Y:S05]  /*8ab0*/  EXIT ;  /* 0x000000000000794d */ /* 0x000fea0003800000 */
.L_x_1398:
        /* <DEDUP_REMOVED lines=12> */
.L_x_2480:


//--------------------- .text._ZN5flash44flash_bwd_dq_dk_dv_loop_seqk_parallel_kernelI23Flash_bwd_kernel_traitsILi64ELi64ELi128ELi8ELi2ELi4ELi4ELb1ELb0EN7cutlass6half_tE19Flash_kernel_traitsILi64ELi64ELi128ELi8ES3_EELb0ELb0ELb1ELb0ELb0ELb1ELb1EEEvNS_16Flash_bwd_paramsE --------------------------
	.section	.text._ZN5flash44flash_bwd_dq_dk_dv_loop_seqk_parallel_kernelI23Flash_bwd_kernel_traitsILi64ELi64ELi128ELi8ELi2ELi4ELi4ELb1ELb0EN7cutlass6half_tE19Flash_kernel_traitsILi64ELi64ELi128ELi8ES3_EELb0ELb0ELb1ELb0ELb0ELb1ELb1EEEvNS_16Flash_bwd_paramsE,"ax",@progbits
	.align	128
        .global         _ZN5flash44flash_bwd_dq_dk_dv_loop_seqk_parallel_kernelI23Flash_bwd_kernel_traitsILi64ELi64ELi128ELi8ELi2ELi4ELi4ELb1ELb0EN7cutlass6half_tE19Flash_kernel_traitsILi64ELi64ELi128ELi8ES3_EELb0ELb0ELb1ELb0ELb0ELb1ELb1EEEvNS_16Flash_bwd_paramsE
        .type           _ZN5flash44flash_bwd_dq_dk_dv_loop_seqk_parallel_kernelI23Flash_bwd_kernel_traitsILi64ELi64ELi128ELi8ELi2ELi4ELi4ELb1ELb0EN7cutlass6half_tE19Flash_kernel_traitsILi64ELi64ELi128ELi8ES3_EELb0ELb0ELb1ELb0ELb0ELb1ELb1EEEvNS_16Flash_bwd_paramsE,@function
        .size           _ZN5flash44flash_bwd_dq_dk_dv_loop_seqk_parallel_kernelI23Flash_bwd_kernel_traitsILi64ELi64ELi128ELi8ELi2ELi4ELi4ELb1ELb0EN7cutlass6half_tE19Flash_kernel_traitsILi64ELi64ELi128ELi8ES3_EELb0ELb0ELb1ELb0ELb0ELb1ELb1EEEvNS_16Flash_bwd_paramsE,(.L_x_2481 - _ZN5flash44flash_bwd_dq_dk_dv_loop_seqk_parallel_kernelI23Flash_bwd_kernel_traitsILi64ELi64ELi128ELi8ELi2ELi4ELi4ELb1ELb0EN7cutlass6half_tE19Flash_kernel_traitsILi64ELi64ELi128ELi8ES3_EELb0ELb0ELb1ELb0ELb0ELb1ELb1EEEvNS_16Flash_bwd_paramsE)
        .other          _ZN5flash44flash_bwd_dq_dk_dv_loop_seqk_parallel_kernelI23Flash_bwd_kernel_traitsILi64ELi64ELi128ELi8ELi2ELi4ELi4ELb1ELb0EN7cutlass6half_tE19Flash_kernel_traitsILi64ELi64ELi128ELi8ES3_EELb0ELb0ELb1ELb0ELb0ELb1ELb1EEEvNS_16Flash_bwd_paramsE,@"STO_CUDA_ENTRY STV_DEFAULT"
_ZN5flash44flash_bwd_dq_dk_dv_loop_seqk_parallel_kernelI23Flash_bwd_kernel_traitsILi64ELi64ELi128ELi8ELi2ELi4ELi4ELb1ELb0EN7cutlass6half_tE19Flash_kernel_traitsILi64ELi64ELi128ELi8ES3_EELb0ELb0ELb1ELb0ELb0ELb1ELb1EEEvNS_16Flash_bwd_paramsE:
.text._ZN5flash44flash_bwd_dq_dk_dv_loop_seqk_parallel_kernelI23Flash_bwd_kernel_traitsILi64ELi64ELi128ELi8ELi2ELi4ELi4ELb1ELb0EN7cutlass6half_tE19Flash_kernel_traitsILi64ELi64ELi128ELi8ES3_EELb0ELb0ELb1ELb0ELb0ELb1ELb1EEEvNS_16Flash_bwd_paramsE:
        /* <DEDUP_REMOVED lines=31> */
[-C--:B------:R-:W-:Y:S02]  /*01f0*/  LEA.HI R2, R4, R6.reuse, RZ, 0x1 ;  /* 0x0000000604027211 */ /* 0x080fe400078f08ff */
[----:B------:R-:W-:-:S02]  /*0200*/  LEA.HI R0, R0, R6, RZ, 0x2 ;  /* 0x0000000600007211 */ /* 0x000fc400078f10ff */
[----:B------:R-:W-:Y:S02]  /*0210*/  SHF.R.S32.HI R7, RZ, 0x4, R8 ;  /* 0x00000004ff077819 */ /* 0x000fe40000011408 */
[----:B------:R-:W-:Y:S02]  /*0220*/  LEA.HI R20, R17, R16, RZ, 0x2 ;  /* 0x0000001011147211 */ /* 0x000fe400078f10ff */
[----:B------:R-:W-:Y:S02]  /*0230*/  LOP3.LUT R2, R2, 0xfffffffe, RZ, 0xc0, !PT ;  /* 0xfffffffe02027812 */ /* 0x000fe400078ec0ff */
[----:B------:R-:W-:Y:S02]  /*0240*/  LOP3.LUT R0, R0, 0xfffffffc, RZ, 0xc0, !PT ;  /* 0xfffffffc00007812 */ /* 0x000fe400078ec0ff */
[----:B------:R-:W-:Y:S01]  /*0250*/  LEA.HI R5, R8, R7, RZ, 0x1 ;  /* 0x0000000708057211 */ /* 0x000fe200078f08ff */
[C---:B------:R-:W-:Y:S01]  /*0260*/  IMAD.IADD R15, R6.reuse, 0x1, -R2 ;  /* 0x00000001060f7824 */ /* 0x040fe200078e0a02 */
[----:B------:R-:W-:Y:S01]  /*0270*/  SHF.R.S32.HI R11, RZ, 0x2, R20 ;  /* 0x00000002ff0b7819 */ /* 0x000fe20000011414 */
[----:B------:R-:W-:Y:S01]  /*0280*/  IMAD.IADD R174, R6, 0x1, -R0 ;  /* 0x0000000106ae7824 */ /* 0x000fe200078e0a00 */
[----:B------:R-:W-:-:S02]  /*0290*/  SHF.R.S32.HI R3, RZ, 0x1f, R20 ;  /* 0x0000001fff037819 */ /* 0x000fc40000011414 */
[----:B------:R-:W-:Y:S02]  /*02a0*/  LOP3.LUT R0, R5, 0xfffffffe, RZ, 0xc0, !PT ;  /* 0xfffffffe05007812 */ /* 0x000fe400078ec0ff */
[----:B------:R-:W-:Y:S02]  /*02b0*/  LOP3.LUT R2, R4, 0xffffffe0, RZ, 0xc0, !PT ;  /* 0xffffffe004027812 */ /* 0x000fe400078ec0ff */
[----:B------:R-:W-:Y:S01]  /*02c0*/  LEA.HI R19, R17, R16, RZ, 0x3 ;  /* 0x0000001011137211 */ /* 0x000fe200078f18ff */
[----:B------:R-:W-:Y:S01]  /*02d0*/  IMAD.IADD R12, R7, 0x1, -R0 ;  /* 0x00000001070c7824 */ /* 0x000fe200078e0a00 */
[----:B------:R-:W-:Y:S01]  /*02e0*/  LEA.HI R3, R3, R11, RZ, 0x3 ;  /* 0x0000000b03037211 */ /* 0x000fe200078f18ff */
[----:B------:R-:W-:Y:S01]  /*02f0*/  IMAD.IADD R2, R16, 0x1, -R2 ;  /* 0x0000000110027824 */ /* 0x000fe200078e0a02 */
[----:B------:R-:W-:Y:S02]  /*0300*/  SHF.R.S32.HI R5, RZ, 0x3, R19 ;  /* 0x00000003ff057819 */ /* 0x000fe40000011413 */
[----:B------:R-:W-:-:S02]  /*0310*/  LOP3.LUT R3, R3, 0xfffffff8, RZ, 0xc0, !PT ;  /* 0xfffffff803037812 */ /* 0x000fc400078ec0ff */
[----:B------:R-:W-:Y:S01]  /*0320*/  LOP3.LUT R0, R19, 0xfffffff8, RZ, 0xc0, !PT ;  /* 0xfffffff813007812 */ /* 0x000fe200078ec0ff */
[----:B------:R-:W-:Y:S01]  /*0330*/  IMAD.SHL.U32 R5, R5, 0x40, RZ ;  /* 0x0000004005057824 */ /* 0x000fe200078e00ff */
[----:B------:R-:W-:Y:S01]  /*0340*/  SHF.R.S32.HI R4, RZ, 0x1f, R2 ;  /* 0x0000001fff047819 */ /* 0x000fe20000011402 */
[----:B------:R-:W-:Y:S01]  /*0350*/  IMAD.IADD R11, R11, 0x1, -R3 ;  /* 0x000000010b0b7824 */ /* 0x000fe200078e0a03 */
[----:B------:R-:W-:Y:S01]  /*0360*/  LOP3.LUT R3, R8, 0xfffffff0, RZ, 0xc0, !PT ;  /* 0xfffffff008037812 */ /* 0x000fe200078ec0ff */
[----:B------:R-:W-:Y:S01]  /*0370*/  IMAD.IADD R0, R16, 0x1, -R0 ;  /* 0x0000000110007824 */ /* 0x000fe200078e0a00 */
[----:B------:R-:W-:Y:S02]  /*0380*/  LEA.HI R18, R4, R2, RZ, 0x2 ;  /* 0x0000000204127211 */ /* 0x000fe400078f10ff */
[----:B------:R-:W-:Y:S01]  /*0390*/  LOP3.LUT R2, R5, 0x1c0, RZ, 0xc0, !PT ;  /* 0x000001c005027812 */ /* 0x000fe200078ec0ff */
[C---:B------:R-:W-:Y:S01]  /*03a0*/  IMAD.SHL.U32 R244, R0.reuse, 0x8, RZ ;  /* 0x0000000800f47824 */ /* 0x040fe200078e00ff */
[----:B------:R-:W-:Y:S01]  /*03b0*/  LOP3.LUT P4, RZ, R0, 0x2, RZ, 0xc0, !PT ;  /* 0x0000000200ff7812 */ /* 0x000fe2000788c0ff */
[----:B------:R-:W-:Y:S01]  /*03c0*/  IMAD.IADD R4, R16, 0x1, -R3 ;  /* 0x0000000110047824 */ /* 0x000fe200078e0a03 */
[C---:B------:R-:W-:Y:S01]  /*03d0*/  LOP3.LUT P3, RZ, R0.reuse, 0x4, RZ, 0xc0, !PT ;  /* 0x0000000400ff7812 */ /* 0x040fe2000786c0ff */
[----:B------:R-:W-:Y:S01]  /*03e0*/  IMAD.SHL.U32 R0, R0, 0x40, RZ ;  /* 0x0000004000007824 */ /* 0x000fe200078e00ff */
[----:B------:R-:W-:-:S02]  /*03f0*/  SHF.R.U32.HI R3, RZ, 0x3, R2 ;  /* 0x00000003ff037819 */ /* 0x000fc40000011602 */
[----:B------:R-:W-:Y:S02]  /*0400*/  LOP3.LUT R2, R2, 0x38, R244, 0xf8, !PT ;  /* 0x0000003802027812 */ /* 0x000fe400078ef8f4 */
[----:B------:R-:W-:Y:S02]  /*0410*/  SHF.R.S32.HI R5, RZ, 0x1f, R4 ;  /* 0x0000001fff057819 */ /* 0x000fe40000011404 */
[----:B------:R-:W-:Y:S02]  /*0420*/  LEA.HI R7, R17, R16, RZ, 0x6 ;  /* 0x0000001011077211 */ /* 0x000fe400078f30ff */
[----:B------:R-:W-:Y:S02]  /*0430*/  LOP3.LUT R0, R0, 0x1c0, RZ, 0xc0, !PT ;  /* 0x000001c000007812 */ /* 0x000fe400078ec0ff */
[----:B------:R-:W-:Y:S01]  /*0440*/  LOP3.LUT R241, R2, R3, RZ, 0x3c, !PT ;  /* 0x0000000302f17212 */ /* 0x000fe200078e3cff */
[----:B------:R-:W-:Y:S01]  /*0450*/  IMAD.SHL.U32 R2, R174, 0x10, RZ ;  /* 0x00000010ae027824 */ /* 0x000fe200078e00ff */
[----:B------:R-:W-:Y:S01]  /*0460*/  LEA.HI R13, R5, R4, RZ, 0x3 ;  /* 0x00000004050d7211 */ /* 0x000fe200078f18ff */
[----:B------:R-:W-:Y:S01]  /*0470*/  IMAD.SHL.U32 R3, R12, 0x200, RZ ;  /* 0x000002000c037824 */ /* 0x000fe200078e00ff */
[----:B------:R-:W-:-:S02]  /*0480*/  SHF.R.S32.HI R7, RZ, 0x6, R7 ;  /* 0x00000006ff077819 */ /* 0x000fc40000011407 */
[C---:B------:R-:W-:Y:S02]  /*0490*/  LOP3.LUT R8, R0.reuse, 0x8, R19, 0xf8, !PT ;  /* 0x0000000800087812 */ /* 0x040fe400078ef813 */
[----:B------:R-:W-:Y:S01]  /*04a0*/  SHF.R.U32.HI R5, RZ, 0x3, R0 ;  /* 0x00000003ff057819 */ /* 0x000fe20000011600 */
[C---:B------:R-:W-:Y:S01]  /*04b0*/  IMAD R241, R7.reuse, 0x200, R241 ;  /* 0x0000020007f17824 */ /* 0x040fe200078e02f1 */
[----:B------:R-:W-:Y:S01]  /*04c0*/  LOP3.LUT R10, R0, 0x30, R2, 0xf8, !PT ;  /* 0x00000030000a7812 */ /* 0x000fe200078ef802 */
[----:B------:R-:W-:Y:S01]  /*04d0*/  IMAD R2, R7, 0x800, R3 ;  /* 0x0000080007027824 */ /* 0x000fe200078e0203 */
[----:B------:R-:W-:Y:S02]  /*04e0*/  LOP3.LUT R9, R13, 0xfffffff8, RZ, 0xc0, !PT ;  /* 0xfffffff80d097812 */ /* 0x000fe400078ec0ff */
[----:B------:R-:W-:Y:S02]  /*04f0*/  LOP3.LUT R0, R8, R5, RZ, 0x3c, !PT ;  /* 0x0000000508007212 */ /* 0x000fe400078e3cff */
[----:B------:R-:W-:Y:S01]  /*0500*/  LOP3.LUT R6, R11, 0x1, RZ, 0xc0, !PT ;  /* 0x000000010b067812 */ /* 0x000fe200078ec0ff */
[----:B------:R-:W-:Y:S01]  /*0510*/  IMAD.IADD R14, R4, 0x1, -R9 ;  /* 0x00000001040e7824 */ /* 0x000fe200078e0a09 */
[----:B------:R-:W-:Y:S01]  /*0520*/  LEA.HI R8, R17, R16, RZ, 0x7 ;  /* 0x0000001011087211 */ /* 0x000fe200078f38ff */
[----:B------:R-:W-:Y:S01]  /*0530*/  IMAD.IADD R182, R2, 0x1, R0 ;  /* 0x0000000102b67824 */ /* 0x000fe200078e0200 */
[----:B------:R-:W-:Y:S01]  /*0540*/  ISETP.NE.U32.AND P0, PT, R6, 0x1, PT ;  /* 0x000000010600780c */ /* 0x000fe20003f05070 */
[----:B------:R-:W-:Y:S01]  /*0550*/  IMAD.SHL.U32 R0, R11, 0x40, RZ ;  /* 0x000000400b007824 */ /* 0x000fe200078e00ff */
[----:B------:R-:W-:-:S02]  /*0560*/  LOP3.LUT R4, R10, 0x8, R19, 0xf8, !PT ;  /* 0x000000080a047812 */ /* 0x000fc400078ef813 */
[----:B------:R-:W-:Y:S02]  /*0570*/  LOP3.LUT R6, R20, 0x7ffffffc, RZ, 0xc0, !PT ;  /* 0x7ffffffc14067812 */ /* 0x000fe400078ec0ff */
[----:B------:R-:W-:Y:S02]  /*0580*/  SHF.R.S32.HI R2, RZ, 0x7, R8 ;  /* 0x00000007ff027819 */ /* 0x000fe40000011408 */
[----:B------:R-:W-:Y:S01]  /*0590*/  LOP3.LUT R5, R3, R4, R5, 0xf6, !PT ;  /* 0x0000000403057212 */ /* 0x000fe200078ef605 */
[----:B------:R-:W-:Y:S01]  /*05a0*/  IMAD.IADD R6, R16, 0x1, -R6 ;  /* 0x0000000110067824 */ /* 0x000fe200078e0a06 */
[----:B------:R-:W-:Y:S01]  /*05b0*/  LOP3.LUT R0, R0, 0x1c0, RZ, 0xc0, !PT ;  /* 0x000001c000007812 */ /* 0x000fe200078ec0ff */
[----:B------:R-:W-:Y:S01]  /*05c0*/  IMAD.SHL.U32 R3, R2, 0x8, RZ ;  /* 0x0000000802037824 */ /* 0x000fe200078e00ff */
[----:B------:R-:W-:Y:S01]  /*05d0*/  R2P PR, R11, 0x6 ;  /* 0x000000060b007804 */ /* 0x000fe20000000000 */
[----:B------:R-:W-:Y:S01]  /*05e0*/  IMAD.SHL.U32 R4, R7, 0x20, RZ ;  /* 0x0000002007047824 */ /* 0x000fe200078e00ff */
[----:B------:R-:W-:Y:S01]  /*05f0*/  SEL R195, R195, 0x10, !P0 ;  /* 0x00000010c3c37807 */ /* 0x000fe20004000000 */
[----:B------:R-:W-:Y:S01]  /*0600*/  IMAD.SHL.U32 R8, R6, 0x2, RZ ;  /* 0x0000000206087824 */ /* 0x000fe200078e00ff */
[----:B------:R-:W-:Y:S01]  /*0610*/  LOP3.LUT R3, R3, 0x8, RZ, 0xc0, !PT ;  /* 0x0000000803037812 */ /* 0x000fe200078ec0ff */
[----:B------:R-:W-:Y:S01]  /*0620*/  IMAD.SHL.U32 R7, R12, 0x10, RZ ;  /* 0x000000100c077824 */ /* 0x000fe200078e00ff */
[----:B------:R-:W-:-:S02]  /*0630*/  SHF.R.U32.HI R6, RZ, 0x3, R0 ;  /* 0x00000003ff067819 */ /* 0x000fc40000011600 */
[----:B------:R-:W-:Y:S02]  /*0640*/  LOP3.LUT R243, R4, 0x6, R243, 0xf8, !PT ;  /* 0x0000000604f37812 */ /* 0x000fe400078ef8f3 */
[----:B------:R-:W-:Y:S02]  /*0650*/  LOP3.LUT R4, R0, 0x20, R4, 0xf8, !PT ;  /* 0x0000002000047812 */ /* 0x000fe400078ef804 */
[----:B------:R-:W-:Y:S01]  /*0660*/  LOP3.LUT R9, R6, R0, R3, 0x1e, !PT ;  /* 0x0000000006097212 */ /* 0x000fe200078e1e03 */
[----:B------:R-:W-:Y:S01]  /*0670*/  IMAD R0, R2, 0x1000, R8 ;  /* 0x0000100002007824 */ /* 0x000fe200078e0208 */
[----:B------:R-:W-:Y:S02]  /*0680*/  SHF.R.S32.HI R2, RZ, 0x2, R18 ;  /* 0x00000002ff027819 */ /* 0x000fe40000011412 */
[----:B------:R-:W-:Y:S01]  /*0690*/  LOP3.LUT R6, R4, R6, RZ, 0x3c, !PT ;  /* 0x0000000604067212 */ /* 0x000fe200078e3cff */
[----:B------:R-:W-:Y:S01]  /*06a0*/  IMAD R0, R15, 0x400, R0 ;  /* 0x000004000f007824 */ /* 0x000fe200078e0200 */
[----:B------:R-:W-:Y:S01]  /*06b0*/  LOP3.LUT R10, R3, 0x10, R7, 0xf8, !PT ;  /* 0x00000010030a7812 */ /* 0x000fe200078ef807 */
[----:B------:R-:W-:-:S02]  /*06c0*/  IMAD R237, R15, 0x10, R2 ;  /* 0x000000100fed7824 */ /* 0x000fc400078e0202 */
[----:B------:R-:W-:Y:S02]  /*06d0*/  IMAD.IADD R197, R6, 0x1, R0 ;  /* 0x0000000106c57824 */ /* 0x000fe400078e0200 */
[----:B------:R-:W-:Y:S02]  /*06e0*/  VIADD R0, R237, 0xffffffc0 ;  /* 0xffffffc0ed007836 */ /* 0x000fe40000000000 */
[----:B------:R-:W-:Y:S01]  /*06f0*/  IMAD.SHL.U32 R3, R14, 0x40, RZ ;  /* 0x000000400e037824 */ /* 0x000fe200078e00ff */
[----:B------:R-:W-:Y:S01]  /*0700*/  LEA R197, R197, UR4, 0x1 ;  /* 0x00000004c5c57c11 */ /* 0x000fe2000f8e08ff */
[----:B------:R-:W-:Y:S01]  /*0710*/  IMAD.SHL.U32 R7, R12, 0x8, RZ ;  /* 0x000000080c077824 */ /* 0x000fe200078e00ff */
[----:B------:R-:W-:Y:S01]  /*0720*/  SHF.R.S32.HI R2, RZ, 0x1f, R0 ;  /* 0x0000001fff027819 */ /* 0x000fe20000011400 */
[----:B------:R-:W-:Y:S01]  /*0730*/  IMAD R6, R174, 0x400, R8 ;  /* 0x00000400ae067824 */ /* 0x000fe200078e0208 */
[----:B------:R-:W-:Y:S01]  /*0740*/  LOP3.LUT R3, R3, 0x1c0, RZ, 0xc0, !PT ;  /* 0x000001c003037812 */ /* 0x000fe200078ec0ff */
[----:B------:R-:W-:Y:S01]  /*0750*/  IMAD.IADD R198, R197, 0x1, R195 ;  /* 0x00000001c5c67824 */ /* 0x000fe200078e02c3 */
[----:B------:R-:W-:Y:S01]  /*0760*/  SHF.L.U64.HI R242, R0, 0x2, R2 ;  /* 0x0000000200f27819 */ /* 0x000fe20000010202 */
[----:B------:R-:W-:Y:S01]  /*0770*/  IMAD.SHL.U32 R0, R13, 0x40, RZ ;  /* 0x000000400d007824 */ /* 0x000fe200078e00ff */
[----:B------:R-:W-:Y:S01]  /*0780*/  SHF.R.U32.HI R4, RZ, 0x3, R3 ;  /* 0x00000003ff047819 */ /* 0x000fe20000011603 */
[----:B------:R-:W-:Y:S01]  /*0790*/  IMAD.IADD R6, R6, 0x1, R9 ;  /* 0x0000000106067824 */ /* 0x000fe200078e0209 */
[----:B------:R-:W-:-:S02]  /*07a0*/  LOP3.LUT R2, R3, 0x8, R7, 0xf8, !PT ;  /* 0x0000000803027812 */ /* 0x000fc400078ef807 */
[----:B------:R-:W-:Y:S02]  /*07b0*/  LOP3.LUT R0, R0, 0xfffffe00, RZ, 0xc0, !PT ;  /* 0xfffffe0000007812 */ /* 0x000fe400078ec0ff */
[----:B------:R-:W-:Y:S02]  /*07c0*/  LOP3.LUT R3, R4, R10, R3, 0x1e, !PT ;  /* 0x0000000a04037212 */ /* 0x000fe400078e1e03 */
[----:B------:R-:W-:Y:S01]  /*07d0*/  LOP3.LUT R2, R2, R4, RZ, 0x3c, !PT ;  /* 0x0000000402027212 */ /* 0x000fe200078e3cff */
[--C-:B------:R-:W-:Y:S01]  /*07e0*/  IMAD R4, R15, 0x400, R0.reuse ;  /* 0x000004000f047824 */ /* 0x100fe200078e0200 */
[----:B------:R-:W-:Y:S01]  /*07f0*/  LOP3.LUT R180, R3, R0, RZ, 0xfc, !PT ;  /* 0x0000000003b47212 */ /* 0x000fe200078efcff */
        /* <DEDUP_REMOVED lines=8> */
[----:B------:R-:W-:Y:S01]  /*0880*/  IMAD.U32 R0, RZ, RZ, UR5 ;  /* 0x00000005ff007e24 */ /* 0x000fe2000f8e00ff */
[----:B------:R-:W-:Y:S01]  /*0890*/  UIADD3 UR5, UR4, 0x6000, URZ ;  /* 0x0000600004057890 */ /* 0x000fe2000fffe03f */
[----:B------:R-:W-:Y:S02]  /*08a0*/  IMAD.MOV.U32 R4, RZ, RZ, 0x20 ;  /* 0x00000020ff047424 */ /* 0x000fe400078e00ff */
[----:B------:R-:W-:Y:S01]  /*08b0*/  IMAD.MOV.U32 R2, RZ, RZ, 0x40 ;  /* 0x00000040ff027424 */ /* 0x000fe200078e00ff */
[----:B------:R-:W-:Y:S01]  /*08c0*/  LEA R0, R182, UR6, 0x1 ;  /* 0x00000006b6007c11 */ /* 0x000fe2000f8e08ff */
[----:B------:R-:W-:Y:S01]  /*08d0*/  IMAD.SHL.U32 R183, R180, 0x2, RZ ;  /* 0x00000002b4b77824 */ /* 0x000fe200078e00ff */
[----:B------:R-:W-:-:S02]  /*08e0*/  SEL R177, R4, 0xffffffe0, !P4 ;  /* 0xffffffe004b17807 */ /* 0x000fc40006000000 */
[----:B------:R-:W-:Y:S01]  /*08f0*/  LEA R246, R6, UR5, 0x1 ;  /* 0x0000000506f67c11 */ /* 0x000fe2000f8e08ff */
[----:B------:R-:W-:Y:S01]  /*0900*/  VIADD R183, R183, UR5 ;  /* 0x00000005b7b77c36 */ /* 0x000fe20008000000 */
[----:B------:R-:W-:Y:S01]  /*0910*/  SEL R2, R2, 0xffffffc0, !P3 ;  /* 0xffffffc002027807 */ /* 0x000fe20005800000 */
[----:B------:R-:W-:Y:S01]  /*0920*/  IMAD.IADD R178, R0, 0x1, R177 ;  /* 0x0000000100b27824 */ /* 0x000fe200078e02b1 */
[----:B------:R-:W-:Y:S01]  /*0930*/  SEL R4, R4, 0xffffffe0, !P1 ;  /* 0xffffffe004047807 */ /* 0x000fe20004800000 */
[----:B------:R-:W-:Y:S01]  /*0940*/  VIADD R247, R246, 0x40 ;  /* 0x00000040f6f77836 */ /* 0x000fe20000000000 */
[----:B------:R-:W-:Y:S01]  /*0950*/  LEA R174, R174, UR6, 0x1 ;  /* 0x00000006aeae7c11 */ /* 0x000fe2000f8e08ff */
[----:B------:R-:W-:Y:S02]  /*0960*/  IMAD.IADD R176, R0, 0x1, R2 ;  /* 0x0000000100b07824 */ /* 0x000fe400078e0202 */
[----:B------:R-:W-:Y:S02]  /*0970*/  IMAD.IADD R196, R197, 0x1, R4 ;  /* 0x00000001c5c47824 */ /* 0x000fe400078e0204 */
[----:B------:R-:W-:-:S02]  /*0980*/  @P2 VIADD R247, R246, 0xffffffc0 ;  /* 0xffffffc0f6f72836 */ /* 0x000fc40000000000 */
[----:B------:R-:W-:Y:S02]  /*0990*/  VIADD R250, R246, 0x420 ;  /* 0x00000420f6fa7836 */ /* 0x000fe40000000000 */
[----:B------:R-:W-:Y:S02]  /*09a0*/  IMAD.IADD R177, R177, 0x1, R176 ;  /* 0x00000001b1b17824 */ /* 0x000fe400078e02b0 */
[----:B------:R-:W-:Y:S02]  /*09b0*/  IMAD.IADD R249, R4, 0x1, R246 ;  /* 0x0000000104f97824 */ /* 0x000fe400078e02f6 */
[----:B------:R-:W-:Y:S02]  /*09c0*/  @P1 VIADD R250, R246, 0x3e0 ;  /* 0x000003e0f6fa1836 */ /* 0x000fe40000000000 */
[----:B------:R-:W-:Y:S02]  /*09d0*/  IMAD.IADD R195, R195, 0x1, R196 ;  /* 0x00000001c3c37824 */ /* 0x000fe400078e02c4 */
[----:B------:R-:W-:-:S07]  /*09e0*/  IMAD.IADD R248, R4, 0x1, R247 ;  /* 0x0000000104f87824 */ /* 0x000fce00078e02f7 */
.L_x_1445:
        /* <DEDUP_REMOVED lines=23> */
[----:B------:R-:W-:Y:S02]  /*0b60*/  ULDC.64 UR6, c[0x0][0x2f8] ;  /* 0x0000be0000067ab9 */ /* 0x000fe40000000a00 */
[----:B------:R-:W-:Y:S01]  /*0b70*/  ULDC.U8 UR13, c[0x0][0x3c2] ;  /* 0x0000f080000d7ab9 */ /* 0x000fe20000000000 */
[----:B------:R-:W-:Y:S01]  /*0b80*/  IMAD.U32 R7, RZ, RZ, UR11 ;  /* 0x0000000bff077e24 */ /* 0x000fe2000f8e00ff */
[----:B------:R-:W-:Y:S01]  /*0b90*/  UISETP.NE.AND UP2, UPT, UR13, URZ, UPT ;  /* 0x0000003f0d00728c */ /* 0x000fe2000bf45270 */
[----:B------:R-:W-:Y:S01]  /*0ba0*/  PLOP3.LUT P3, PT, PT, PT, UP0, 0x80, 0x0 ;  /* 0x000000000000781c */ /* 0x000fe20003f6f008 */
[----:B------:R-:W-:Y:S02]  /*0bb0*/  UISETP.EQ.U32.AND UP4, UPT, UR6, URZ, UPT ;  /* 0x0000003f0600728c */ /* 0x000fe4000bf82070 */
[----:B--234-:R-:W2:Y:S02]  /*0bc0*/  @P1 LDG.E R8, desc[UR14][R6.64] ;  /* 0x0000000e06081981 */ /* 0x01cea4000c1e1900 */
[----:B------:R-:W-:-:S02]  /*0bd0*/  UISETP.EQ.OR.EX UP4, UPT, UR7, URZ, !UP2, UP4 ;  /* 0x0000003f0700728c */ /* 0x000fc4000d782740 */
[----:B------:R-:W-:-:S04]  /*0be0*/  UIADD3 UR8, UP1, UR17, UR6, URZ ;  /* 0x0000000611087290 */ /* 0x000fc8000ff3e03f */
[----:B------:R-:W-:Y:S01]  /*0bf0*/  PLOP3.LUT P2, PT, PT, PT, UP4, 0x80, 0x0 ;  /* 0x000000000000781c */ /* 0x000fe20003f4f048 */
[----:B------:R-:W-:Y:S01]  /*0c00*/  UIADD3.X UR5, UR5, UR7, URZ, UP1, !UPT ;  /* 0x0000000705057290 */ /* 0x000fe20008ffe43f */
[----:B------:R1:W3:Y:S02]  /*0c10*/  @P0 LDG.E R6, desc[UR14][R4.64] ;  /* 0x0000000e04060981 */ /* 0x0002e4000c1e1900 */
[----:B-1----:R-:W-:Y:S02]  /*0c20*/  IMAD.U32 R4, RZ, RZ, UR16 ;  /* 0x00000010ff047e24 */ /* 0x002fe4000f8e00ff */
[----:B------:R-:W-:-:S05]  /*0c30*/  IMAD.U32 R5, RZ, RZ, UR12 ;  /* 0x0000000cff057e24 */ /* 0x000fca000f8e00ff */
[----:B------:R-:W4:Y:S04]  /*0c40*/  @P3 LDG.E R7, desc[UR14][R4.64] ;  /* 0x0000000e04073981 */ /* 0x000f28000c1e1900 */
[----:B-----5:R1:W5:Y:S02]  /*0c50*/  @P3 LDG.E R0, desc[UR14][R4.64+0x4] ;  /* 0x0000040e04003981 */ /* 0x020364000c1e1900 */
[----:B-1----:R-:W-:Y:S01]  /*0c60*/  IMAD.U32 R4, RZ, RZ, UR8 ;  /* 0x00000008ff047e24 */ /* 0x002fe2000f8e00ff */
[----:B------:R-:W-:Y:S01]  /*0c70*/  UMOV UR36, URZ ;  /* 0x0000003f00247c82 */ /* 0x000fe20008000000 */
[----:B------:R-:W-:Y:S01]  /*0c80*/  IMAD.U32 R5, RZ, RZ, UR5 ;  /* 0x00000005ff057e24 */ /* 0x000fe2000f8e00ff */
[----:B------:R-:W-:-:S04]  /*0c90*/  @!UP3 ULDC.64 UR8, c[0x0][0x318] ;  /* 0x0000c6000008bab9 */ /* 0x000fc80000000a00 */
[----:B------:R-:W5:Y:S01]  /*0ca0*/  @!P2 LDG.E R2, desc[UR14][R4.64] ;  /* 0x0000000e0402a981 */ /* 0x000f62000c1e1900 */
[----:B------:R-:W-:Y:S01]  /*0cb0*/  @!UP3 UISETP.NE.U32.AND UP1, UPT, UR8, URZ, UPT ;  /* 0x0000003f0800b28c */ /* 0x000fe2000bf25070 */
[----:B------:R-:W-:Y:S01]  /*0cc0*/  UMOV UR5, 0xffffffff ;  /* 0xffffffff00057882 */ /* 0x000fe20000000000 */
[----:B------:R-:W-:Y:S02]  /*0cd0*/  UMOV UR38, 0xffffffff ;  /* 0xffffffff00267882 */ /* 0x000fe40000000000 */
[----:B------:R-:W-:Y:S02]  /*0ce0*/  @!UP3 UISETP.NE.AND.EX UP1, UPT, UR9, URZ, UPT, UP1 ;  /* 0x0000003f0900b28c */ /* 0x000fe4000bf25310 */
[----:B------:R-:W-:Y:S01]  /*0cf0*/  USHF.L.U32 UR20, UR21, 0x7, URZ ;  /* 0x0000000715147899 */ /* 0x000fe2000800063f */
[----:B--2---:R-:W-:Y:S02]  /*0d00*/  @P1 R2UR UR36, R8 ;  /* 0x00000000082412ca */ /* 0x004fe400000e0000 */
[----:B---3--:R-:W-:-:S02]  /*0d10*/  @P0 R2UR UR10, R6 ;  /* 0x00000000060a02ca */ /* 0x008fc400000e0000 */
[----:B------:R-:W-:Y:S01]  /*0d20*/  ISETP.NE.U32.AND P0, PT, RZ, UR6, PT ;  /* 0x00000006ff007c0c */ /* 0x000fe2000bf05070 */
[----:B------:R-:W-:Y:S02]  /*0d30*/  @!UP3 ULDC UR6, c[0x0][0x2cc] ;  /* 0x0000b3000006bab9 */ /* 0x000fe40000000800 */
[----:B------:R-:W-:Y:S01]  /*0d40*/  @!UP3 USEL UR8, UR6, URZ, UP1 ;  /* 0x0000003f0608b287 */ /* 0x000fe20008800000 */
[----:B------:R-:W-:Y:S01]  /*0d50*/  ISETP.NE.AND.EX P0, PT, RZ, UR7, PT, P0 ;  /* 0x00000007ff007c0c */ /* 0x000fe2000bf05300 */
[----:B------:R-:W-:-:S06]  /*0d60*/  ULDC UR7, c[0x0][0x2c8] ;  /* 0x0000b20000077ab9 */ /* 0x000fcc0000000800 */
        /* <DEDUP_REMOVED lines=11> */
.L_x_1399:
        /* <DEDUP_REMOVED lines=16> */
[----:B------:R-:W-:-:S02]  /*0f20*/  ULDC UR58, c[0x0][0x2d4] ;  /* 0x0000b500003a7ab9 */ /* 0x000fc40000000800 */
[----:B------:R-:W-:Y:S01]  /*0f30*/  @!UP2 ULDC.64 UR8, c[0x0][0x418] ;  /* 0x000106000008aab9 */ /* 0x000fe20000000a00 */
[----:B------:R-:W-:Y:S02]  /*0f40*/  USHF.R.S32.HI UR31, URZ, 0x1f, UR58 ;  /* 0x0000001f3f1f7899 */ /* 0x000fe4000801143a */
[----:B------:R-:W-:Y:S02]  /*0f50*/  @!UP2 UIMAD.WIDE.U32 UR32, UR45, UR8, URZ ;  /* 0x000000082d20a2a5 */ /* 0x000fe4000f8e003f */
[----:B------:R-:W-:Y:S01]  /*0f60*/  USHF.L.U32 UR13, UR45, 0x7, URZ ;  /* 0x000000072d0d7899 */ /* 0x000fe2000800063f */
[----:B------:R-:W-:Y:S01]  /*0f70*/  @UP1 ULDC.64 UR26, c[0x0][0x248] ;  /* 0x00009200001a1ab9 */ /* 0x000fe20000000a00 */
[----:B------:R-:W-:Y:S01]  /*0f80*/  ULDC.U8 UR39, c[0x0][0x3d8] ;  /* 0x0000f60000277ab9 */ /* 0x000fe20000000000 */
[----:B------:R-:W-:Y:S01]  /*0f90*/  UIADD3 UR49, UR19, UR22, URZ ;  /* 0x0000001613317290 */ /* 0x000fe2000fffe03f */
[----:B-1----:R-:W-:Y:S01]  /*0fa0*/  IABS R6, R7 ;  /* 0x0000000700067213 */ /* 0x002fe20000000000 */
[----:B------:R-:W-:Y:S01]  /*0fb0*/  UISETP.NE.AND UP3, UPT, UR39, URZ, UPT ;  /* 0x0000003f2700728c */ /* 0x000fe2000bf65270 */
[----:B------:R-:W-:Y:S01]  /*0fc0*/  ISETP.NE.AND P3, PT, R7, RZ, PT ;  /* 0x000000ff0700720c */ /* 0x000fe20003f65270 */
[----:B------:R-:W-:Y:S01]  /*0fd0*/  ULDC.64 UR40, c[0x0][0x240] ;  /* 0x0000900000287ab9 */ /* 0x000fe20000000a00 */
[----:B------:R-:W1:Y:S01]  /*0fe0*/  I2F.RP R4, R6 ;  /* 0x0000000600047306 */ /* 0x000e620000209400 */
[----:B------:R-:W-:Y:S01]  /*0ff0*/  ULDC UR43, c[0x0][0x2dc] ;  /* 0x0000b700002b7ab9 */ /* 0x000fe20000000800 */
[----:B------:R-:W-:Y:S01]  /*1000*/  ULDC UR61, c[0x0][0x270] ;  /* 0x00009c00003d7ab9 */ /* 0x000fe20000000800 */
[----:B------:R-:W-:-:S02]  /*1010*/  USEL UR30, UR13, URZ, UP0 ;  /* 0x0000003f0d1e7287 */ /* 0x000fc40008000000 */
[----:B--2---:R-:W-:Y:S02]  /*1020*/  UIMAD.WIDE.U32 UR28, UR7, UR10, URZ ;  /* 0x0000000a071c72a5 */ /* 0x004fe4000f8e003f */
[----:B------:R-:W-:Y:S02]  /*1030*/  UIMAD.WIDE.U32 UR16, UR5, UR40, URZ ;  /* 0x00000028051072a5 */ /* 0x000fe4000f8e003f */
[----:B------:R-:W-:Y:S02]  /*1040*/  UIMAD UR47, UR7, UR11, UR29 ;  /* 0x0000000b072f72a4 */ /* 0x000fe4000f8e021d */
[----:B------:R-:W-:Y:S01]  /*1050*/  @!UP2 UIMAD UR7, UR57, UR8, URZ ;  /* 0x000000083907a2a4 */ /* 0x000fe2000f8e023f */
[----:B------:R-:W-:Y:S01]  /*1060*/  @UP2 ULDC.64 UR10, c[0x0][0x420] ;  /* 0x00010800000a2ab9 */ /* 0x000fe20000000a00 */
[----:B------:R-:W-:Y:S01]  /*1070*/  UIADD3 UR8, UR12, 0x80, UR20 ;  /* 0x000000800c087890 */ /* 0x000fe2000fffe014 */
[----:B-1----:R-:W1:Y:S01]  /*1080*/  MUFU.RCP R4, R4 ;  /* 0x0000000400047308 */ /* 0x002e620000001000 */
[----:B------:R-:W-:-:S02]  /*1090*/  @!UP2 UIMAD UR24, UR45, UR9, UR7 ;  /* 0x000000092d18a2a4 */ /* 0x000fc4000f8e0207 */
[----:B------:R-:W-:Y:S02]  /*10a0*/  UIADD3 UR7, UR12, 0x3f, URZ ;  /* 0x0000003f0c077890 */ /* 0x000fe4000fffe03f */
[----:B------:R-:W-:Y:S02]  /*10b0*/  @UP2 UIMAD.WIDE.U32 UR34, UR5, UR10, URZ ;  /* 0x0000000a052222a5 */ /* 0x000fe4000f8e003f */
[----:B------:R-:W-:Y:S01]  /*10c0*/  USHF.R.S32.HI UR9, URZ, 0x1f, UR7 ;  /* 0x0000001f3f097899 */ /* 0x000fe20008011407 */
[----:B------:R-:W-:Y:S01]  /*10d0*/  ULDC UR10, c[0x0][0x394] ;  /* 0x0000e500000a7ab9 */ /* 0x000fe20000000800 */
[----:B------:R-:W-:Y:S02]  /*10e0*/  @UP2 UIMAD UR51, UR5, UR11, UR35 ;  /* 0x0000000b053322a4 */ /* 0x000fe4000f8e0223 */
[----:B------:R-:W-:Y:S02]  /*10f0*/  UIADD3 UR8, UR8, UR10, -UR6 ;  /* 0x0000000a08087290 */ /* 0x000fe4000fffe806 */
[----:B------:R-:W-:-:S02]  /*1100*/  @UP1 UIADD3 UR10, UR36, UR38, URZ ;  /* 0x00000026240a1290 */ /* 0x000fc4000fffe03f */
[----:B------:R-:W-:Y:S01]  /*1110*/  ULEA.HI UR29, UR9, UR7, URZ, 0x6 ;  /* 0x00000007091d7291 */ /* 0x000fe2000f8f303f */
[----:B-1----:R-:W-:Y:S01]  /*1120*/  VIADD R4, R4, 0xffffffe ;  /* 0x0ffffffe04047836 */ /* 0x002fe20000000000 */
[----:B------:R-:W-:Y:S02]  /*1130*/  UIADD3 UR7, UR8, 0x3f, URZ ;  /* 0x0000003f08077890 */ /* 0x000fe4000fffe03f */
[----:B------:R-:W-:Y:S01]  /*1140*/  @UP1 UIMAD.WIDE.U32 UR8, UR10, UR26, URZ ;  /* 0x0000001a0a0812a5 */ /* 0x000fe2000f8e003f */
[----:B------:R-:W1:Y:S01]  /*1150*/  F2I.FTZ.U32.TRUNC.NTZ R5, R4 ;  /* 0x0000000400057305 */ /* 0x000e62000021f000 */
[----:B------:R-:W-:Y:S01]  /*1160*/  @UP1 UIMAD UR10, UR10, UR27, URZ ;  /* 0x0000001b0a0a12a4 */ /* 0x000fe2000f8e023f */
[----:B------:R-:W-:Y:S01]  /*1170*/  ULDC.U8 UR11, c[0x0][0x480] ;  /* 0x00012000000b7ab9 */ /* 0x000fe20000000000 */
[----:B------:R-:W-:Y:S02]  /*1180*/  UIMAD UR13, UR5, UR41, URZ ;  /* 0x00000029050d72a4 */ /* 0x000fe4000f8e023f */
[----:B------:R-:W-:-:S02]  /*1190*/  @UP1 UIADD3 UR53, UR9, UR10, URZ ;  /* 0x0000000a09351290 */ /* 0x000fc4000fffe03f */
[----:B------:R-:W-:Y:S01]  /*11a0*/  USHF.R.S32.HI UR10, URZ, 0x1f, UR7 ;  /* 0x0000001f3f0a7899 */ /* 0x000fe20008011407 */
[----:B------:R-:W-:Y:S01]  /*11b0*/  @UP1 UMOV UR52, UR8 ;  /* 0x0000000800341c82 */ /* 0x000fe20008000000 */
[----:B------:R-:W-:Y:S02]  /*11c0*/  UISETP.NE.AND UP4, UPT, UR11, URZ, UPT ;  /* 0x0000003f0b00728c */ /* 0x000fe4000bf85270 */
[----:B------:R-:W-:Y:S01]  /*11d0*/  ULEA.HI UR19, UR10, UR7, URZ, 0x6 ;  /* 0x000000070a137291 */ /* 0x000fe2000f8f303f */
[----:B-1----:R-:W-:Y:S01]  /*11e0*/  IMAD.MOV R0, RZ, RZ, -R5 ;  /* 0x000000ffff007224 */ /* 0x002fe200078e0a05 */
[----:B------:R-:W-:Y:S01]  /*11f0*/  UIMAD UR7, UR31, UR45, URZ ;  /* 0x0000002d1f0772a4 */ /* 0x000fe2000f8e023f */
[----:B------:R-:W-:Y:S01]  /*1200*/  IMAD.MOV.U32 R4, RZ, RZ, RZ ;  /* 0x000000ffff047224 */ /* 0x000fe200078e00ff */
[----:B------:R-:W-:Y:S01]  /*1210*/  UIMAD.WIDE UR8, UR43, UR61, URZ ;  /* 0x0000003d2b0872a5 */ /* 0x000fe2000f8e023f */
[----:B------:R-:W-:Y:S01]  /*1220*/  IMAD R0, R0, R6, RZ ;  /* 0x0000000600007224 */ /* 0x000fe200078e02ff */
[----:B------:R-:W-:-:S02]  /*1230*/  UIMAD.WIDE.U32 UR10, UR45, UR58, URZ ;  /* 0x0000003a2d0a72a5 */ /* 0x000fc4000f8e003f */
[----:B------:R-:W-:Y:S01]  /*1240*/  UIMAD UR7, UR57, UR58, UR7 ;  /* 0x0000003a390772a4 */ /* 0x000fe2000f8e0207 */
[----:B------:R-:W-:Y:S01]  /*1250*/  IMAD.HI.U32 R0, R5, R0, R4 ;  /* 0x0000000005007227 */ /* 0x000fe200078e0004 */
[----:B------:R-:W-:Y:S02]  /*1260*/  USEL UR55, UR18, UR16, !UP2 ;  /* 0x0000001012377287 */ /* 0x000fe4000d000000 */
[----:B------:R-:W-:Y:S02]  /*1270*/  @UP2 UIADD3 UR49, UR17, UR13, URZ ;  /* 0x0000000d11312290 */ /* 0x000fe4000fffe03f */
[----:B------:R-:W-:Y:S01]  /*1280*/  USHF.L.U64.HI UR23, UR45, 0x7, UR57 ;  /* 0x000000072d177899 */ /* 0x000fe20008010239 */
[----:B------:R-:W-:Y:S01]  /*1290*/  IMAD.HI.U32 R0, R0, R2, RZ ;  /* 0x0000000200007227 */ /* 0x000fe200078e00ff */
[----:B------:R-:W-:Y:S02]  /*12a0*/  UIMAD.WIDE.U32 UR16, UR8, UR10, URZ ;  /* 0x0000000a081072a5 */ /* 0x000fe4000f8e003f */
[----:B------:R-:W-:-:S02]  /*12b0*/  UIMAD UR22, UR9, UR10, URZ ;  /* 0x0000000a091672a4 */ /* 0x000fc4000f8e023f */
[----:B------:R-:W-:Y:S01]  /*12c0*/  IADD3 R4, -R0, RZ, RZ ;  /* 0x000000ff00047210 */ /* 0x000fe20007ffe1ff */
[----:B------:R-:W-:Y:S01]  /*12d0*/  UIADD3 UR13, UR11, UR7, URZ ;  /* 0x000000070b0d7290 */ /* 0x000fe2000fffe03f */
[----:B------:R-:W-:Y:S01]  /*12e0*/  ULDC UR37, c[0x0][0x2c4] ;  /* 0x0000b10000257ab9 */ /* 0x000fe20000000800 */
[----:B------:R-:W-:Y:S02]  /*12f0*/  USHF.R.S32.HI UR10, URZ, 0x6, UR29 ;  /* 0x000000063f0a7899 */ /* 0x000fe4000801141d */
[C---:B------:R-:W-:Y:S01]  /*1300*/  IMAD R2, R6.reuse, R4, R2 ;  /* 0x0000000406027224 */ /* 0x040fe200078e0202 */
[----:B------:R-:W-:Y:S02]  /*1310*/  USHF.R.S32.HI UR7, URZ, 0x6, UR19 ;  /* 0x000000063f077899 */ /* 0x000fe40008011413 */
[----:B------:R-:W-:Y:S02]  /*1320*/  @UP3 UIMAD UR18, UR45, UR37, URZ ;  /* 0x000000252d1232a4 */ /* 0x000fe4000f8e023f */
[----:B------:R-:W-:Y:S01]  /*1330*/  ISETP.GT.U32.AND P1, PT, R6, R2, PT ;  /* 0x000000020600720c */ /* 0x000fe20003f24070 */
[----:B------:R-:W-:-:S02]  /*1340*/  USEL UR23, UR23, URZ, UP0 ;  /* 0x0000003f17177287 */ /* 0x000fc40008000000 */
[----:B------:R-:W-:Y:S02]  /*1350*/  UISETP.LT.AND UP0, UPT, UR10, UR7, UPT ;  /* 0x000000070a00728c */ /* 0x000fe4000bf01270 */
[----:B------:R-:W-:Y:S01]  /*1360*/  @UP3 USEL UR18, UR18, UR5, !UP2 ;  /* 0x0000000512123287 */ /* 0x000fe2000d000000 */
[----:B------:R-:W-:Y:S01]  /*1370*/  @UP3 ULDC UR11, c[0x0][0x2e4] ;  /* 0x0000b900000b3ab9 */ /* 0x000fe20000000800 */
[----:B------:R-:W-:Y:S02]  /*1380*/  USEL UR31, UR10, UR7, UP0 ;  /* 0x000000070a1f7287 */ /* 0x000fe40008000000 */
[----:B------:R-:W-:Y:S02]  /*1390*/  @UP3 UIMAD UR44, UR56, UR11, UR18 ;  /* 0x0000000b382c32a4 */ /* 0x000fe4000f8e0212 */
[----:B------:R-:W-:Y:S02]  /*13a0*/  UIMAD.WIDE.U32 UR10, UR8, UR5, URZ ;  /* 0x00000005080a72a5 */ /* 0x000fe4000f8e003f */
[----:B------:R-:W-:Y:S01]  /*13b0*/  @!P1 IMAD.IADD R2, R2, 0x1, -R6 ;  /* 0x0000000102029824 */ /* 0x000fe200078e0a06 */
[----:B------:R-:W-:Y:S01]  /*13c0*/  ULEA UR18, UR31, 0xffffffc0, 0x6 ;  /* 0xffffffc01f127891 */ /* 0x000fe2000f8e303f */
[----:B------:R-:W-:Y:S01]  /*13d0*/  @!P1 VIADD R0, R0, 0x1 ;  /* 0x0000000100009836 */ /* 0x000fe20000000000 */
[----:B------:R-:W-:Y:S01]  /*13e0*/  @!UP3 UIMAD UR19, UR45, UR61, UR56 ;  /* 0x0000003d2d13b2a4 */ /* 0x000fe2000f8e0238 */
[----:B------:R-:W-:Y:S01]  /*13f0*/  PLOP3.LUT P1, PT, PT, PT, UP1, 0x80, 0x0 ;  /* 0x000000000000781c */ /* 0x000fe20003f2f018 */
[----:B------:R-:W-:Y:S01]  /*1400*/  @!UP2 UIADD3 UR51, UR33, UR24, URZ ;  /* 0x000000182133a290 */ /* 0x000fe2000fffe03f */
[----:B------:R-:W-:Y:S01]  /*1410*/  ISETP.GE.U32.AND P0, PT, R2, R6, PT ;  /* 0x000000060200720c */ /* 0x000fe20003f06070 */
[----:B------:R-:W-:Y:S01]  /*1420*/  UIMAD UR13, UR8, UR13, UR22 ;  /* 0x0000000d080d72a4 */ /* 0x000fe2000f8e0216 */
[----:B------:R-:W-:Y:S01]  /*1430*/  LOP3.LUT R2, R7, UR56, RZ, 0x3c, !PT ;  /* 0x0000003807027c12 */ /* 0x000fe2000f8e3cff */
[----:B------:R-:W-:-:S02]  /*1440*/  USEL UR54, UR16, UR10, !UP2 ;  /* 0x0000000a10367287 */ /* 0x000fc4000d000000 */
[----:B------:R-:W-:Y:S01]  /*1450*/  USHF.R.S32.HI UR24, URZ, 0x1f, UR18 ;  /* 0x0000001f3f187899 */ /* 0x000fe20008011412 */
[----:B------:R-:W-:Y:S01]  /*1460*/  ISETP.GE.AND P2, PT, R2, RZ, PT ;  /* 0x000000ff0200720c */ /* 0x000fe20003f46270 */
[----:B------:R-:W-:Y:S02]  /*1470*/  UIADD3 UR7, UP0, UR18, UR30, URZ ;  /* 0x0000001e12077290 */ /* 0x000fe4000ff1e03f */
[----:B------:R-:W-:Y:S02]  /*1480*/  UIMAD UR10, UR9, UR5, URZ ;  /* 0x00000005090a72a4 */ /* 0x000fe4000f8e023f */
[----:B------:R-:W-:Y:S02]  /*1490*/  @!UP3 UIMAD UR44, UR19, UR37, URZ ;  /* 0x00000025132cb2a4 */ /* 0x000fe4000f8e023f */
[----:B------:R-:W-:Y:S01]  /*14a0*/  UIADD3 UR37, UR17, UR13, URZ ;  /* 0x0000000d11257290 */ /* 0x000fe2000fffe03f */
[----:B------:R-:W-:Y:S01]  /*14b0*/  @P0 IADD3 R0, R0, 0x1, RZ ;  /* 0x0000000100000810 */ /* 0x000fe20007ffe0ff */
[----:B------:R-:W-:Y:S01]  /*14c0*/  UIADD3.X UR13, UR24, UR23, URZ, UP0, !UPT ;  /* 0x00000017180d7290 */ /* 0x000fe200087fe43f */
[----:B------:R-:W-:Y:S01]  /*14d0*/  PLOP3.LUT P0, PT, PT, PT, UP3, 0x80, 0x0 ;  /* 0x000000000000781c */ /* 0x000fe20003f0f038 */
[----:B------:R-:W-:-:S02]  /*14e0*/  UIMAD UR9, UR9, UR7, URZ ;  /* 0x00000007090972a4 */ /* 0x000fc4000f8e023f */
[----:B------:R-:W-:Y:S01]  /*14f0*/  @UP1 UIADD3 UR25, UR36, UR38, URZ ;  /* 0x0000002624191290 */ /* 0x000fe2000fffe03f */
[----:B------:R-:W-:Y:S01]  /*1500*/  IMAD.MOV.U32 R12, RZ, RZ, R0 ;  /* 0x000000ffff0c7224 */ /* 0x000fe200078e0000 */
[----:B------:R-:W-:Y:S02]  /*1510*/  @UP2 UIADD3 UR37, UR11, UR10, URZ ;  /* 0x0000000a0b252290 */ /* 0x000fe4000fffe03f */
[----:B------:R-:W-:Y:S01]  /*1520*/  UIMAD.WIDE.U32 UR22, UR8, UR7, URZ ;  /* 0x00000007081672a5 */ /* 0x000fe2000f8e003f */
[----:B------:R-:W-:Y:S01]  /*1530*/  @UP1 ULDC.64 UR10, c[0x0][0x250] ;  /* 0x00009400000a1ab9 */ /* 0x000fe20000000a00 */
[----:B------:R-:W-:Y:S01]  /*1540*/  UIMAD UR7, UR8, UR13, UR9 ;  /* 0x0000000d080772a4 */ /* 0x000fe2000f8e0209 */
[----:B------:R-:W-:Y:S01]  /*1550*/  @!P2 IADD3 R12, -R12, RZ, RZ ;  /* 0x000000ff0c0ca210 */ /* 0x000fe20007ffe1ff */
[----:B------:R-:W-:Y:S01]  /*1560*/  @UP1 UIMAD.WIDE.U32 UR8, UR25, UR10, URZ ;  /* 0x0000000a190812a5 */ /* 0x000fe2000f8e003f */
[----:B------:R-:W-:Y:S01]  /*1570*/  @!P3 LOP3.LUT R12, RZ, R7, RZ, 0x33, !PT ;  /* 0x00000007ff0cb212 */ /* 0x000fe200078e33ff */
[----:B------:R-:W-:-:S02]  /*1580*/  UIMAD UR43, UR56, UR43, URZ ;  /* 0x0000002b382b72a4 */ /* 0x000fc4000f8e023f */
[----:B------:R-:W-:Y:S02]  /*1590*/  @UP1 UIMAD UR13, UR25, UR11, URZ ;  /* 0x0000000b190d12a4 */ /* 0x000fe4000f8e023f */
[----:B------:R-:W-:Y:S02]  /*15a0*/  USEL UR48, UR28, URZ, UP4 ;  /* 0x0000003f1c307287 */ /* 0x000fe4000a000000 */
[----:B------:R-:W-:Y:S02]  /*15b0*/  USHF.R.S32.HI UR42, URZ, 0x1f, UR20 ;  /* 0x0000001f3f2a7899 */ /* 0x000fe40008011414 */
[----:B------:R-:W-:Y:S02]  /*15c0*/  USHF.R.S32.HI UR50, URZ, 0x1f, UR43 ;  /* 0x0000001f3f327899 */ /* 0x000fe4000801142b */
[----:B------:R-:W-:Y:S02]  /*15d0*/  @UP1 UIADD3 UR39, UR9, UR13, URZ ;  /* 0x0000000d09271290 */ /* 0x000fe4000fffe03f */
[----:B------:R-:W-:-:S02]  /*15e0*/  USEL UR47, UR47, URZ, UP4 ;  /* 0x0000003f2f2f7287 */ /* 0x000fc4000a000000 */
        /* <DEDUP_REMOVED lines=15> */
.L_x_1401:
        /* <DEDUP_REMOVED lines=13> */
.L_x_1402:
        /* <DEDUP_REMOVED lines=11> */
.L_x_1403:
[----:B------:R-:W-:-:S04]  /*1860*/  UIMAD UR5, UR45, UR61, UR56 ;  /* 0x0000003d2d0572a4 */ /* 0x000fc8000f8e0238 */
[----:B------:R-:W-:-:S12]  /*1870*/  UIMAD UR5, UR5, UR58, URZ ;  /* 0x0000003a050572a4 */ /* 0x000fd8000f8e023f */
.L_x_1404:
[----:B------:R-:W1:Y:S01]  /*1880*/  S2R R38, SR_TID.X ;  /* 0x0000000000267919 */ /* 0x000e620000002100 */
[----:B------:R-:W-:Y:S01]  /*1890*/  ULDC UR8, c[0x0][0x2dc] ;  /* 0x0000b70000087ab9 */ /* 0x000fe20000000800 */
[----:B------:R-:W-:Y:S01]  /*18a0*/  IADD3 R4, P0, R244, UR7, RZ ;  /* 0x00000007f4047c10 */ /* 0x000fe2000ff1e0ff */
[----:B------:R-:W-:Y:S01]  /*18b0*/  UIMAD UR30, UR8, UR61, URZ ;  /* 0x0000003d081e72a4 */ /* 0x000fe2000f8e023f */
[----:B------:R-:W2:Y:S01]  /*18c0*/  LDC.64 R24, c[0x0][0x420] ;  /* 0x00010800ff187b82 */ /* 0x000ea20000000a00 */
[----:B------:R-:W-:Y:S01]  /*18d0*/  SHF.R.S32.HI R245, RZ, 0x1f, R244 ;  /* 0x0000001ffff57819 */ /* 0x000fe200000114f4 */
[----:B------:R-:W-:Y:S01]  /*18e0*/  UIADD3 UR25, UR18, UR5, URZ ;  /* 0x0000000512197290 */ /* 0x000fe2000fffe03f */
[----:B------:R-:W-:Y:S01]  /*18f0*/  BSSY B1, `(.L_x_1400) ;  /* 0x000072f000017945 */ /* 0x000fe20003800000 */
[----:B------:R-:W-:Y:S01]  /*1900*/  USHF.L.U32 UR29, UR30, 0x6, URZ ;  /* 0x000000061e1d7899 */ /* 0x000fe2000800063f */
[----:B------:R-:W-:Y:S01]  /*1910*/  IADD3.X R5, R245, UR51, RZ, P0, !PT ;  /* 0x00000033f5057c10 */ /* 0x000fe200087fe4ff */
[----:B------:R-:W-:-:S02]  /*1920*/  UIADD3 UR5, -UR6, UR12, UR20 ;  /* 0x0000000c06057290 */ /* 0x000fc4000fffe114 */
[----:B------:R-:W-:Y:S02]  /*1930*/  UIADD3 UR13, UP2, UP0, UR22, UR29, UR43 ;  /* 0x0000001d160d7290 */ /* 0x000fe4000f85e02b */
[----:B------:R-:W-:Y:S01]  /*1940*/  USHF.R.S32.HI UR7, URZ, 0x1f, UR29 ;  /* 0x0000001f3f077899 */ /* 0x000fe2000801141d */
[----:B------:R-:W-:Y:S01]  /*1950*/  ULDC UR58, c[0x0][0x398] ;  /* 0x0000e600003a7ab9 */ /* 0x000fe20000000800 */
[----:B------:R-:W-:Y:S02]  /*1960*/  ULDC.64 UR22, c[0x0][0x400] ;  /* 0x0001000000167ab9 */ /* 0x000fe40000000a00 */
[----:B------:R-:W-:Y:S02]  /*1970*/  UIADD3.X UR7, UR46, UR7, UR50, UP2, UP0 ;  /* 0x000000072e077290 */ /* 0x000fe400097e0432 */
[----:B------:R-:W-:Y:S02]  /*1980*/  UIADD3 UR13, UP2, UP0, UR48, UR13, UR54 ;  /* 0x0000000d300d7290 */ /* 0x000fe4000f85e036 */
[----:B------:R-:W-:-:S02]  /*1990*/  UIADD3 UR5, UR5, -UR58, URZ ;  /* 0x8000003a05057290 */ /* 0x000fc4000fffe03f */
[----:B------:R-:W-:Y:S02]  /*19a0*/  UIADD3.X UR7, UR47, UR7, UR37, UP2, UP0 ;  /* 0x000000072f077290 */ /* 0x000fe400097e0425 */
[----:B------:R-:W-:Y:S01]  /*19b0*/  USHF.R.S32.HI UR32, URZ, 0x1f, UR56 ;  /* 0x0000001f3f207899 */ /* 0x000fe20008011438 */
[----:B------:R-:W-:Y:S01]  /*19c0*/  ULDC.64 UR16, c[0x0][0x258] ;  /* 0x0000960000107ab9 */ /* 0x000fe20000000a00 */
[C---:B--2---:R-:W-:Y:S01]  /*19d0*/  IMAD R9, R24.reuse, UR24, RZ ;  /* 0x0000001818097c24 */ /* 0x044fe2000f8e02ff */
[----:B------:R-:W-:Y:S01]  /*19e0*/  ULDC.64 UR8, c[0x0][0x428] ;  /* 0x00010a0000087ab9 */ /* 0x000fe20000000a00 */
[----:B------:R-:W-:Y:S01]  /*19f0*/  IMAD.WIDE.U32 R4, R24, UR18, R4 ;  /* 0x0000001218047c25 */ /* 0x000fe2000f8e0004 */
[----:B-1----:R-:W-:Y:S01]  /*1a00*/  SHF.R.S32.HI R39, RZ, 0x1f, R38 ;  /* 0x0000001fff277819 */ /* 0x002fe20000011426 */
[----:B------:R-:W-:Y:S02]  /*1a10*/  UIMAD UR19, UR32, UR8, URZ ;  /* 0x00000008201372a4 */ /* 0x000fe4000f8e023f */
[----:B------:R-:W-:Y:S01]  /*1a20*/  IMAD R9, R25, UR18, R9 ;  /* 0x0000001219097c24 */ /* 0x000fe2000f8e0209 */
[CC--:B------:R-:W-:Y:S01]  /*1a30*/  LEA.HI R6, R39.reuse, R38.reuse, RZ, 0x5 ;  /* 0x0000002627067211 */ /* 0x0c0fe200078f28ff */
[----:B------:R-:W-:Y:S01]  /*1a40*/  UIMAD UR9, UR56, UR9, UR19 ;  /* 0x00000009380972a4 */ /* 0x000fe2000f8e0213 */
[----:B------:R-:W-:Y:S01]  /*1a50*/  LEA.HI R0, R39, R38, RZ, 0x3 ;  /* 0x0000002627007211 */ /* 0x000fe200078f18ff */
[----:B------:R-:W-:Y:S01]  /*1a60*/  IMAD.IADD R5, R5, 0x1, R9 ;  /* 0x0000000105057824 */ /* 0x000fe200078e0209 */
[----:B------:R-:W-:Y:S01]  /*1a70*/  LOP3.LUT R2, R6, 0xffffffe0, RZ, 0xc0, !PT ;  /* 0xffffffe006027812 */ /* 0x000fe200078ec0ff */
[----:B------:R-:W-:Y:S01]  /*1a80*/  ULDC.64 UR34, c[0x0][0x2b0] ;  /* 0x0000ac0000227ab9 */ /* 0x000fe20000000a00 */
[----:B------:R-:W-:-:S02]  /*1a90*/  SHF.R.S32.HI R0, RZ, 0x3, R0 ;  /* 0x00000003ff007819 */ /* 0x000fc40000011400 */
[----:B------:R-:W-:Y:S01]  /*1aa0*/  SHF.R.S32.HI R6, RZ, 0x5, R6 ;  /* 0x00000005ff067819 */ /* 0x000fe20000011406 */
[----:B------:R-:W-:Y:S01]  /*1ab0*/  IMAD.IADD R8, R38, 0x1, -R2 ;  /* 0x0000000126087824 */ /* 0x000fe200078e0a02 */
[----:B------:R-:W-:Y:S02]  /*1ac0*/  SHF.R.S32.HI R37, RZ, 0x1f, R0 ;  /* 0x0000001fff257819 */ /* 0x000fe40000011400 */
[----:B------:R-:W-:Y:S01]  /*1ad0*/  IADD3 R2, P2, R0, UR18, RZ ;  /* 0x0000001200027c10 */ /* 0x000fe2000ff5e0ff */
[----:B------:R-:W-:-:S03]  /*1ae0*/  IMAD R8, R6, UR30, R8 ;  /* 0x0000001e06087c24 */ /* 0x000fc6000f8e0208 */
[----:B------:R-:W-:-:S05]  /*1af0*/  IADD3.X R7, R37, UR24, RZ, P2, !PT ;  /* 0x0000001825077c10 */ /* 0x000fca00097fe4ff */
[----:B------:R-:W-:-:S04]  /*1b00*/  IMAD R7, R7, UR40, RZ ;  /* 0x0000002807077c24 */ /* 0x000fc8000f8e02ff */
[C---:B------:R-:W-:Y:S02]  /*1b10*/  IMAD R10, R2.reuse, UR41, R7 ;  /* 0x00000029020a7c24 */ /* 0x040fe4000f8e0207 */
[----:B------:R-:W-:Y:S01]  /*1b20*/  IMAD.WIDE.U32 R6, R2, UR40, R244 ;  /* 0x0000002802067c25 */ /* 0x000fe2000f8e00f4 */
[----:B------:R-:W-:Y:S01]  /*1b30*/  IADD3 R2, P0, R8, UR13, RZ ;  /* 0x0000000d08027c10 */ /* 0x000fe2000ff1e0ff */
[----:B------:R-:W-:-:S03]  /*1b40*/  UIMAD UR13, UR32, UR16, URZ ;  /* 0x00000010200d72a4 */ /* 0x000fc6000f8e023f */
[----:B------:R-:W-:Y:S01]  /*1b50*/  LEA.HI.X.SX32 R8, R8, UR7, 0x1, P0 ;  /* 0x0000000708087c11 */ /* 0x000fe200080f0eff */
[----:B------:R-:W-:Y:S01]  /*1b60*/  UIMAD UR13, UR56, UR17, UR13 ;  /* 0x00000011380d72a4 */ /* 0x000fe2000f8e020d */
[----:B------:R-:W-:Y:S01]  /*1b70*/  LEA R190, P0, R2, UR22, 0x2 ;  /* 0x0000001602be7c11 */ /* 0x000fe2000f8010ff */
[----:B------:R-:W-:Y:S01]  /*1b80*/  USHF.R.S32.HI UR22, URZ, 0x1f, UR5 ;  /* 0x0000001f3f167899 */ /* 0x000fe20008011405 */
[----:B------:R-:W-:Y:S01]  /*1b90*/  IADD3 R6, P2, R6, UR55, RZ ;  /* 0x0000003706067c10 */ /* 0x000fe2000ff5e0ff */
[----:B------:R-:W-:Y:S01]  /*1ba0*/  ULDC.64 UR32, c[0x0][0x478] ;  /* 0x00011e0000207ab9 */ /* 0x000fe20000000a00 */
[----:B------:R-:W-:Y:S01]  /*1bb0*/  LEA.HI.X R189, R2, UR23, R8, 0x2, P0 ;  /* 0x0000001702bd7c11 */ /* 0x000fe200080f1408 */
[----:B------:R-:W-:Y:S01]  /*1bc0*/  ULEA.HI UR22, UR22, UR5, URZ, 0x6 ;  /* 0x0000000516167291 */ /* 0x000fe2000f8f303f */
[----:B------:R-:W-:Y:S01]  /*1bd0*/  IADD3.X R7, R7, UR49, R10, P2, !PT ;  /* 0x0000003107077c10 */ /* 0x000fe200097fe40a */
[----:B------:R-:W-:Y:S01]  /*1be0*/  IMAD.U32 R8, RZ, RZ, UR16 ;  /* 0x00000010ff087e24 */ /* 0x000fe2000f8e00ff */
[----:B------:R-:W-:Y:S01]  /*1bf0*/  ULDC.64 UR16, c[0x0][0x210] ;  /* 0x0000840000107ab9 */ /* 0x000fe20000000a00 */
[----:B------:R-:W-:Y:S01]  /*1c00*/  USHF.R.S32.HI UR22, URZ, 0x6, UR22 ;  /* 0x000000063f167899 */ /* 0x000fe20008011416 */
[----:B------:R-:W-:Y:S01]  /*1c10*/  IMAD.U32 R2, RZ, RZ, UR8 ;  /* 0x00000008ff027e24 */ /* 0x000fe2000f8e00ff */
[----:B------:R-:W-:Y:S01]  /*1c20*/  UIADD3 UR8, UR18, UR44, URZ ;  /* 0x0000002c12087290 */ /* 0x000fe2000fffe03f */
[----:B------:R-:W-:Y:S01]  /*1c30*/  IMAD.WIDE.U32 R6, R8, UR56, R6 ;  /* 0x0000003808067c25 */ /* 0x000fe2000f8e0006 */
[----:B------:R-:W-:Y:S01]  /*1c40*/  UISETP.LT.AND UP0, UPT, URZ, UR22, UPT ;  /* 0x000000163f00728c */ /* 0x000fe2000bf01270 */
[----:B------:R-:W-:-:S02]  /*1c50*/  ULDC.64 UR18, c[0x0][0x3e0] ;  /* 0x0000f80000127ab9 */ /* 0x000fc40000000a00 */
[----:B------:R-:W-:Y:S01]  /*1c60*/  IMAD.WIDE.U32 R4, R2, UR56, R4 ;  /* 0x0000003802047c25 */ /* 0x000fe2000f8e0004 */
[----:B------:R-:W-:Y:S01]  /*1c70*/  USEL UR22, URZ, UR22, !UP0 ;  /* 0x000000163f167287 */ /* 0x000fe2000c000000 */
[C---:B------:R-:W-:Y:S01]  /*1c80*/  LEA R202, P0, R6.reuse, UR16, 0x1 ;  /* 0x0000001006ca7c11 */ /* 0x040fe2000f8008ff */
[----:B------:R-:W-:Y:S01]  /*1c90*/  UIMAD.WIDE UR24, UR25, 0x4, UR32 ;  /* 0x00000004191878a5 */ /* 0x000fe2000f8e0220 */
[----:B------:R-:W-:Y:S01]  /*1ca0*/  VIADD R7, R7, UR13 ;  /* 0x0000000d07077c36 */ /* 0x000fe20008000000 */
[----:B------:R-:W-:Y:S01]  /*1cb0*/  UISETP.GT.AND UP0, UPT, UR31, UR22, UPT ;  /* 0x000000161f00728c */ /* 0x000fe2000bf04270 */
[----:B------:R-:W-:Y:S01]  /*1cc0*/  VIADD R5, R5, UR9 ;  /* 0x0000000905057c36 */ /* 0x000fe20008000000 */
[----:B------:R-:W-:Y:S01]  /*1cd0*/  UIMAD.WIDE UR8, UR8, 0x4, UR34 ;  /* 0x00000004080878a5 */ /* 0x000fe2000f8e0222 */
[-C--:B------:R-:W-:Y:S01]  /*1ce0*/  IMAD R2, R37, R24.reuse, RZ ;  /* 0x0000001825027224 */ /* 0x080fe200078e02ff */
[----:B------:R-:W-:Y:S01]  /*1cf0*/  LEA.HI.X R203, R6, UR17, R7, 0x1, P0 ;  /* 0x0000001106cb7c11 */ /* 0x000fe200080f0c07 */
[----:B------:R-:W-:Y:S01]  /*1d00*/  IMAD.WIDE.U32 R4, R0, R24, R4 ;  /* 0x0000001800047225 */ /* 0x000fe200078e0004 */
[----:B------:R-:W-:Y:S01]  /*1d10*/  PLOP3.LUT P0, PT, PT, PT, UP0, 0x80, 0x0 ;  /* 0x000000000000781c */ /* 0x000fe20003f0f008 */
[----:B------:R-:W-:-:S02]  /*1d20*/  UIADD3 UR7, UR31, -0x1, URZ ;  /* 0xffffffff1f077890 */ /* 0x000fc4000fffe03f */
[----:B------:R-:W-:Y:S01]  /*1d30*/  IMAD R2, R0, R25, R2 ;  /* 0x0000001900027224 */ /* 0x000fe200078e0202 */
[----:B------:R-:W-:Y:S01]  /*1d40*/  LEA R200, P2, R4, UR18, 0x1 ;  /* 0x0000001204c87c11 */ /* 0x000fe2000f8408ff */
[----:B------:R-:W-:Y:S01]  /*1d50*/  UMOV UR17, UR8 ;  /* 0x0000000800117c82 */ /* 0x000fe20008000000 */
[----:B------:R-:W-:Y:S01]  /*1d60*/  UMOV UR16, UR9 ;  /* 0x0000000900107c82 */ /* 0x000fe20008000000 */
[----:B------:R-:W-:Y:S01]  /*1d70*/  IMAD.IADD R2, R5, 0x1, R2 ;  /* 0x0000000105027824 */ /* 0x000fe200078e0202 */
[----:B------:R-:W-:-:S04]  /*1d80*/  UMOV UR18, UR25 ;  /* 0x0000001900127c82 */ /* 0x000fc80008000000 */
[----:B------:R-:W-:Y:S01]  /*1d90*/  LEA.HI.X R201, R4, UR19, R2, 0x1, P2 ;  /* 0x0000001304c97c11 */ /* 0x000fe200090f0c02 */
[----:B------:R-:W-:Y:S01]  /*1da0*/  UMOV UR19, UR24 ;  /* 0x0000001800137c82 */ /* 0x000fe20008000000 */
        /* <DEDUP_REMOVED lines=20> */
.L_x_1406:
        /* <DEDUP_REMOVED lines=19> */
.L_x_1407:
        /* <DEDUP_REMOVED lines=34> */
.L_x_1409:
[----:B------:R-:W-:Y:S05]  /*2240*/  BSYNC B0 ;  /* 0x0000000000007941 */ /* 0x000fea0003800000 */
.L_x_1408:
        /* <DEDUP_REMOVED lines=14> */
.L_x_1411:
[----:B------:R-:W-:Y:S05]  /*2330*/  BSYNC B0 ;  /* 0x0000000000007941 */ /* 0x000fea0003800000 */
.L_x_1410:
        /* <DEDUP_REMOVED lines=14> */
.L_x_1413:
[----:B------:R-:W-:Y:S05]  /*2420*/  BSYNC B0 ;  /* 0x0000000000007941 */ /* 0x000fea0003800000 */
.L_x_1412:
        /* <DEDUP_REMOVED lines=14> */
.L_x_1415:
[----:B------:R-:W-:Y:S05]  /*2510*/  BSYNC B0 ;  /* 0x0000000000007941 */ /* 0x000fea0003800000 */
.L_x_1414:
[----:B------:R-:W-:Y:S01]  /*2520*/  UIMAD UR5, UR42, UR10, URZ ;  /* 0x0000000a2a0572a4 */ /* 0x000fe2000f8e023f */
[----:B----4-:R-:W-:Y:S01]  /*2530*/  IMAD.U32 R4, RZ, RZ, UR10 ;  /* 0x0000000aff047e24 */ /* 0x010fe2000f8e00ff */
        /* <DEDUP_REMOVED lines=24> */
.L_x_1417:
[----:B------:R-:W-:Y:S05]  /*26c0*/  BSYNC B0 ;  /* 0x0000000000007941 */ /* 0x000fea0003800000 */
.L_x_1416:
        /* <DEDUP_REMOVED lines=14> */
.L_x_1419:
[----:B------:R-:W-:Y:S05]  /*27b0*/  BSYNC B0 ;  /* 0x0000000000007941 */ /* 0x000fea0003800000 */
.L_x_1418:
        /* <DEDUP_REMOVED lines=14> */
.L_x_1421:
[----:B------:R-:W-:Y:S05]  /*28a0*/  BSYNC B0 ;  /* 0x0000000000007941 */ /* 0x000fea0003800000 */
.L_x_1420:
        /* <DEDUP_REMOVED lines=14> */
.L_x_1405:
[----:B------:R-:W-:Y:S01]  /*2990*/  UIMAD UR5, UR42, UR10, URZ ;  /* 0x0000000a2a0572a4 */ /* 0x000fe2000f8e023f */
[----:B------:R-:W-:Y:S01]  /*29a0*/  IMAD.U32 R4, RZ, RZ, UR10 ;  /* 0x0000000aff047e24 */ /* 0x000fe2000f8e00ff */
[----:B------:R-:W-:Y:S01]  /*29b0*/  UIMAD UR13, UR42, UR26, URZ ;  /* 0x0000001a2a0d72a4 */ /* 0x000fe2000f8e023f */
[C---:B------:R-:W-:Y:S01]  /*29c0*/  VIADD R8, R0.reuse, 0x40 ;  /* 0x0000004000087836 */ /* 0x040fe20000000000 */
[----:B------:R-:W-:Y:S01]  /*29d0*/  UIMAD UR8, UR20, UR11, UR5 ;  /* 0x0000000b140872a4 */ /* 0x000fe2000f8e0205 */
[C---:B------:R-:W-:Y:S01]  /*29e0*/  VIADD R7, R0.reuse, 0x60 ;  /* 0x0000006000077836 */ /* 0x040fe20000000000 */
[----:B------:R-:W-:Y:S01]  /*29f0*/  UIMAD UR5, UR21, -0x80, UR6 ;  /* 0xffffff80150578a4 */ /* 0x000fe2000f8e0206 */
[C---:B------:R-:W-:Y:S02]  /*2a00*/  VIADD R36, R0.reuse, 0x20 ;  /* 0x0000002000247836 */ /* 0x040fe40000000000 */
[----:B------:R-:W-:Y:S02]  /*2a10*/  IMAD.U32 R6, RZ, RZ, UR26 ;  /* 0x0000001aff067e24 */ /* 0x000fe4000f8e00ff */
[----:B------:R-:W-:Y:S01]  /*2a20*/  IMAD.SHL.U32 R25, R25, 0x40, RZ ;  /* 0x0000004019197824 */ /* 0x000fe200078e00ff */
[----:B------:R-:W-:Y:S01]  /*2a30*/  ISETP.GE.AND P5, PT, R0, UR5, PT ;  /* 0x0000000500007c0c */ /* 0x000fe2000bfa6270 */
[----:B------:R-:W-:Y:S01]  /*2a40*/  IMAD.WIDE.U32 R4, R4, UR20, R244 ;  /* 0x0000001404047c25 */ /* 0x000fe2000f8e00f4 */
[----:B------:R-:W-:-:S03]  /*2a50*/  ISETP.GE.AND P3, PT, R8, UR5, PT ;  /* 0x0000000508007c0c */ /* 0x000fc6000bf66270 */
[----:B------:R-:W-:Y:S01]  /*2a60*/  IMAD.MOV.U32 R234, RZ, RZ, 0x7f800000 ;  /* 0x7f800000ffea7424 */ /* 0x000fe200078e00ff */
[----:B------:R-:W-:Y:S01]  /*2a70*/  ISETP.GE.AND P2, PT, R7, UR5, PT ;  /* 0x0000000507007c0c */ /* 0x000fe2000bf46270 */
[----:B------:R-:W-:Y:S01]  /*2a80*/  IMAD.U32 R2, RZ, RZ, UR8 ;  /* 0x00000008ff027e24 */ /* 0x000fe2000f8e00ff */
[----:B------:R-:W-:Y:S01]  /*2a90*/  ISETP.GE.AND P4, PT, R36, UR5, PT ;  /* 0x0000000524007c0c */ /* 0x000fe2000bf86270 */
[----:B------:R-:W-:Y:S01]  /*2aa0*/  IMAD.WIDE.U32 R6, R6, UR20, R244 ;  /* 0x0000001406067c25 */ /* 0x000fe2000f8e00f4 */
[----:B------:R-:W-:Y:S01]  /*2ab0*/  IADD3 R4, P0, R4, UR28, RZ ;  /* 0x0000001c04047c10 */ /* 0x000fe2000ff1e0ff */
[----:B------:R-:W-:Y:S01]  /*2ac0*/  UIMAD UR5, UR20, UR27, UR13 ;  /* 0x0000001b140572a4 */ /* 0x000fe2000f8e020d */
[----:B------:R-:W-:Y:S02]  /*2ad0*/  ULDC.64 UR8, c[0x0][0x268] ;  /* 0x00009a0000087ab9 */ /* 0x000fe40000000a00 */
[----:B------:R-:W-:Y:S01]  /*2ae0*/  IADD3.X R5, R5, UR39, R2, P0, !PT ;  /* 0x0000002705057c10 */ /* 0x000fe200087fe402 */
[----:B------:R-:W1:Y:S01]  /*2af0*/  @!P5 LDC.64 R28, c[0x0][0x220] ;  /* 0x00008800ff1cdb82 */ /* 0x000e620000000a00 */
[----:B------:R-:W-:Y:S01]  /*2b00*/  IMAD R2, R27, UR8, RZ ;  /* 0x000000081b027c24 */ /* 0x000fe2000f8e02ff */
[----:B------:R-:W-:Y:S01]  /*2b10*/  IADD3 R16, P0, R6, UR52, RZ ;  /* 0x0000003406107c10 */ /* 0x000fe2000ff1e0ff */
[----:B------:R-:W-:Y:S01]  /*2b20*/  IMAD.U32 R6, RZ, RZ, UR5 ;  /* 0x00000005ff067e24 */ /* 0x000fe2000f8e00ff */
[----:B------:R-:W-:Y:S01]  /*2b30*/  UIMAD UR5, UR7, -0x40, UR12 ;  /* 0xffffffc0070578a4 */ /* 0x000fe2000f8e020c */
[----:B------:R-:W-:-:S02]  /*2b40*/  IMAD R2, R12, UR9, R2 ;  /* 0x000000090c027c24 */ /* 0x000fc4000f8e0202 */
[----:B------:R-:W-:Y:S01]  /*2b50*/  IMAD.MOV.U32 R235, RZ, RZ, 0x7f800000 ;  /* 0x7f800000ffeb7424 */ /* 0x000fe200078e00ff */
[----:B------:R-:W2:Y:S01]  /*2b60*/  @!P3 LDC.64 R32, c[0x0][0x220] ;  /* 0x00008800ff20bb82 */ /* 0x000ea20000000a00 */
[----:B------:R-:W-:Y:S01]  /*2b70*/  IMAD.WIDE.U32 R4, R12, UR8, R4 ;  /* 0x000000080c047c25 */ /* 0x000fe2000f8e0004 */
[----:B------:R-:W-:Y:S01]  /*2b80*/  IADD3.X R17, R7, UR53, R6, P0, !PT ;  /* 0x0000003507117c10 */ /* 0x000fe200087fe406 */
[----:B------:R-:W-:Y:S01]  /*2b90*/  ULDC.64 UR8, c[0x0][0x260] ;  /* 0x0000980000087ab9 */ /* 0x000fe20000000a00 */
[C---:B------:R-:W-:Y:S01]  /*2ba0*/  @!P4 IADD3 R6, P0, R0.reuse, 0x20, RZ ;  /* 0x000000200006c810 */ /* 0x040fe20007f1e0ff */
[----:B------:R-:W-:Y:S01]  /*2bb0*/  IMAD.IADD R5, R5, 0x1, R2 ;  /* 0x0000000105057824 */ /* 0x000fe200078e0202 */
[C---:B------:R-:W-:Y:S01]  /*2bc0*/  @!P3 IADD3 R2, P1, R0.reuse, 0x40, RZ ;  /* 0x000000400002b810 */ /* 0x040fe20007f3e0ff */
[----:B------:R-:W-:Y:S01]  /*2bd0*/  @!P5 IMAD R9, R37, UR10, RZ ;  /* 0x0000000a2509dc24 */ /* 0x000fe2000f8e02ff */
[----:B------:R-:W3:Y:S01]  /*2be0*/  @!P4 LDC.64 R30, c[0x0][0x220] ;  /* 0x00008800ff1ecb82 */ /* 0x000ee20000000a00 */
[--C-:B------:R-:W-:Y:S01]  /*2bf0*/  @!P4 IMAD.X R8, RZ, RZ, R37.reuse, P0 ;  /* 0x000000ffff08c224 */ /* 0x100fe200000e0625 */
[----:B------:R-:W-:Y:S01]  /*2c00*/  @!P2 IADD3 R10, P0, R0, 0x60, RZ ;  /* 0x00000060000aa810 */ /* 0x000fe20007f1e0ff */
[----:B------:R-:W-:-:S02]  /*2c10*/  @!P3 IMAD.X R7, RZ, RZ, R37, P1 ;  /* 0x000000ffff07b224 */ /* 0x000fc400008e0625 */
[----:B------:R-:W-:Y:S02]  /*2c20*/  IMAD.MOV.U32 R232, RZ, RZ, 0x7f800000 ;  /* 0x7f800000ffe87424 */ /* 0x000fe400078e00ff */
[----:B------:R-:W-:Y:S01]  /*2c30*/  IMAD.MOV.U32 R233, RZ, RZ, 0x7f800000 ;  /* 0x7f800000ffe97424 */ /* 0x000fe200078e00ff */
[----:B------:R-:W4:Y:S01]  /*2c40*/  @!P2 LDC.64 R34, c[0x0][0x220] ;  /* 0x00008800ff22ab82 */ /* 0x000f220000000a00 */
[----:B------:R-:W-:Y:S01]  /*2c50*/  @!P4 IMAD R11, R8, UR10, RZ ;  /* 0x0000000a080bcc24 */ /* 0x000fe2000f8e02ff */
[----:B------:R-:W-:Y:S01]  /*2c60*/  ULDC UR23, c[0x0][0x394] ;  /* 0x0000e50000177ab9 */ /* 0x000fe20000000800 */
[--C-:B------:R-:W-:Y:S01]  /*2c70*/  @!P4 IMAD.MOV.U32 R14, RZ, RZ, R4.reuse ;  /* 0x000000ffff0ec224 */ /* 0x100fe200078e0004 */
[----:B------:R-:W-:Y:S01]  /*2c80*/  UIMAD UR34, UR30, 0x18, URZ ;  /* 0x000000181e2278a4 */ /* 0x000fe2000f8e023f */
[----:B------:R-:W-:Y:S01]  /*2c90*/  @!P4 IMAD.MOV.U32 R15, RZ, RZ, R5 ;  /* 0x000000ffff0fc224 */ /* 0x000fe200078e0005 */
[----:B------:R-:W-:Y:S01]  /*2ca0*/  USHF.L.U32 UR33, UR30, 0x5, URZ ;  /* 0x000000051e217899 */ /* 0x000fe2000800063f */
[C---:B------:R-:W-:Y:S01]  /*2cb0*/  @!P5 IMAD R23, R0.reuse, UR11, R9 ;  /* 0x0000000b0017dc24 */ /* 0x040fe2000f8e0209 */
[----:B------:R-:W-:Y:S01]  /*2cc0*/  UIMAD UR32, UR30, 0x28, URZ ;  /* 0x000000281e2078a4 */ /* 0x000fe2000f8e023f */
[----:B------:R-:W-:Y:S01]  /*2cd0*/  @!P3 IMAD R22, R7, UR10, RZ ;  /* 0x0000000a0716bc24 */ /* 0x000fe2000f8e02ff */
[----:B------:R-:W-:Y:S01]  /*2ce0*/  UIMAD UR31, UR30, 0x30, URZ ;  /* 0x000000301e1f78a4 */ /* 0x000fe2000f8e023f */
[----:B------:R-:W-:Y:S01]  /*2cf0*/  @!P5 IMAD.WIDE.U32 R8, R0, UR10, R4 ;  /* 0x0000000a0008dc25 */ /* 0x000fe2000f8e0004 */
[----:B------:R-:W-:-:S03]  /*2d00*/  ULDC UR37, c[0x0][0x398] ;  /* 0x0000e60000257ab9 */ /* 0x000fc60000000800 */
[----:B------:R-:W-:Y:S02]  /*2d10*/  @!P3 IMAD.MOV.U32 R18, RZ, RZ, R4 ;  /* 0x000000ffff12b224 */ /* 0x000fe400078e0004 */
[----:B------:R-:W-:Y:S02]  /*2d20*/  @!P3 IMAD.MOV.U32 R19, RZ, RZ, R5 ;  /* 0x000000ffff13b224 */ /* 0x000fe400078e0005 */
[C---:B------:R-:W-:Y:S02]  /*2d30*/  @!P4 IMAD R26, R6.reuse, UR11, R11 ;  /* 0x0000000b061acc24 */ /* 0x040fe4000f8e020b */
[----:B------:R-:W-:-:S04]  /*2d40*/  @!P4 IMAD.WIDE.U32 R6, R6, UR10, R14 ;  /* 0x0000000a0606cc25 */ /* 0x000fc8000f8e000e */
[----:B------:R-:W-:Y:S02]  /*2d50*/  @!P2 IMAD.MOV.U32 R20, RZ, RZ, R4 ;  /* 0x000000ffff14a224 */ /* 0x000fe400078e0004 */
[----:B------:R-:W-:Y:S02]  /*2d60*/  @!P2 IMAD.MOV.U32 R21, RZ, RZ, R5 ;  /* 0x000000ffff15a224 */ /* 0x000fe400078e0005 */
[----:B------:R-:W-:Y:S02]  /*2d70*/  @!P2 IMAD.X R13, RZ, RZ, R37, P0 ;  /* 0x000000ffff0da224 */ /* 0x000fe400000e0625 */
[----:B------:R-:W-:Y:S01]  /*2d80*/  @!P3 IMAD R14, R2, UR11, R22 ;  /* 0x0000000b020ebc24 */ /* 0x000fe2000f8e0216 */
[----:B-1----:R-:W-:Y:S01]  /*2d90*/  @!P5 LEA R22, P0, R8, R28, 0x1 ;  /* 0x0000001c0816d211 */ /* 0x002fe200078008ff */
[----:B------:R-:W-:Y:S02]  /*2da0*/  @!P5 IMAD.IADD R9, R9, 0x1, R23 ;  /* 0x000000010909d824 */ /* 0x000fe400078e0217 */
[----:B------:R-:W-:-:S03]  /*2db0*/  @!P3 IMAD.WIDE.U32 R4, R2, UR10, R18 ;  /* 0x0000000a0204bc25 */ /* 0x000fc6000f8e0012 */
[----:B------:R-:W-:Y:S01]  /*2dc0*/  @!P5 LEA.HI.X R23, R8, R29, R9, 0x1, P0 ;  /* 0x0000001d0817d211 */ /* 0x000fe200000f0c09 */
[----:B------:R-:W-:Y:S01]  /*2dd0*/  @!P3 IMAD.IADD R5, R5, 0x1, R14 ;  /* 0x000000010505b824 */ /* 0x000fe200078e020e */
[C---:B--2---:R-:W-:Y:S01]  /*2de0*/  @!P3 LEA R18, P0, R4.reuse, R32, 0x1 ;  /* 0x000000200412b211 */ /* 0x044fe200078008ff */
[----:B------:R-:W-:Y:S02]  /*2df0*/  @!P2 IMAD R11, R13, UR10, RZ ;  /* 0x0000000a0d0bac24 */ /* 0x000fe4000f8e02ff */
[----:B------:R-:W-:Y:S01]  /*2e00*/  @!P4 IMAD.IADD R2, R7, 0x1, R26 ;  /* 0x000000010702c824 */ /* 0x000fe200078e021a */
[----:B------:R-:W-:Y:S01]  /*2e10*/  @!P3 LEA.HI.X R19, R4, R33, R5, 0x1, P0 ;  /* 0x000000210413b211 */ /* 0x000fe200000f0c05 */
[C---:B------:R-:W-:Y:S01]  /*2e20*/  @!P2 IMAD R13, R10.reuse, UR11, R11 ;  /* 0x0000000b0a0dac24 */ /* 0x040fe2000f8e020b */
[----:B------:R-:W-:Y:S01]  /*2e30*/  PLOP3.LUT P0, PT, PT, PT, UP4, 0x80, 0x0 ;  /* 0x000000000000781c */ /* 0x000fe20003f0f048 */
[----:B------:R-:W-:Y:S01]  /*2e40*/  @!P2 IMAD.WIDE.U32 R10, R10, UR10, R20 ;  /* 0x0000000a0a0aac25 */ /* 0x000fe2000f8e0014 */
[----:B---3--:R-:W-:Y:S01]  /*2e50*/  @!P4 LEA R20, P1, R6, R30, 0x1 ;  /* 0x0000001e0614c211 */ /* 0x008fe200078208ff */
[----:B------:R-:W-:-:S02]  /*2e60*/  USHF.L.U32 UR10, UR41, 0x6, URZ ;  /* 0x00000006290a7899 */ /* 0x000fc4000800063f */
[----:B------:R-:W-:Y:S01]  /*2e70*/  IMAD.WIDE.U32 R4, R12, UR8, R16 ;  /* 0x000000080c047c25 */ /* 0x000fe2000f8e0010 */
[----:B------:R-:W-:Y:S02]  /*2e80*/  @!P4 LEA.HI.X R21, R6, R31, R2, 0x1, P1 ;  /* 0x0000001f0615c211 */ /* 0x000fe400008f0c02 */
[----:B------:R-:W-:Y:S01]  /*2e90*/  LEA R144, R182, UR4, 0x1 ;  /* 0x00000004b6907c11 */ /* 0x000fe2000f8e08ff */
[----:B------:R-:W-:Y:S01]  /*2ea0*/  IMAD R2, R27, UR8, RZ ;  /* 0x000000081b027c24 */ /* 0x000fe2000f8e02ff */
[----:B------:R-:W-:Y:S01]  /*2eb0*/  ULEA.HI UR8, UR7, UR7, URZ, 0x1 ;  /* 0x0000000707087291 */ /* 0x000fe2000f8f083f */
[----:B------:R-:W-:Y:S01]  /*2ec0*/  ISETP.GE.AND P1, PT, R36, UR5, PT ;  /* 0x0000000524007c0c */ /* 0x000fe2000bf26270 */
[----:B------:R-:W-:Y:S01]  /*2ed0*/  IMAD.WIDE.U32 R8, R24, 0x40, RZ ;  /* 0x0000004018087825 */ /* 0x000fe200078e00ff */
[----:B------:R-:W-:Y:S01]  /*2ee0*/  @P0 BAR.SYNC.DEFER_BLOCKING 0x0 ;  /* 0x0000000000000b1d */ /* 0x000fe20000010000 */
[----:B------:R-:W-:Y:S01]  /*2ef0*/  ULOP3.LUT UR8, UR8, 0xfffffffe, URZ, 0xc0, !UPT ;  /* 0xfffffffe08087892 */ /* 0x000fe2000f8ec03f */
[----:B------:R-:W-:Y:S01]  /*2f00*/  @!P4 IADD3 R6, P0, R0, 0x20, RZ ;  /* 0x000000200006c810 */ /* 0x000fe20007f1e0ff */
[----:B------:R-:W-:Y:S01]  /*2f10*/  IMAD R7, R12, UR9, R2 ;  /* 0x000000090c077c24 */ /* 0x000fe2000f8e0202 */
[C---:B----4-:R-:W-:Y:S01]  /*2f20*/  @!P2 LEA R14, P6, R10.reuse, R34, 0x1 ;  /* 0x000000220a0ea211 */ /* 0x050fe200078c08ff */
[----:B------:R-:W-:Y:S01]  /*2f30*/  UIADD3 UR8, UR7, -UR8, URZ ;  /* 0x8000000807087290 */ /* 0x000fe2000fffe03f */
[----:B------:R-:W-:Y:S01]  /*2f40*/  @!P2 IMAD.IADD R2, R11, 0x1, R13 ;  /* 0x000000010b02a824 */ /* 0x000fe200078e020d */
[----:B------:R-:W-:Y:S01]  /*2f50*/  USHF.L.U32 UR28, UR30, 0x4, URZ ;  /* 0x000000041e1c7899 */ /* 0x000fe2000800063f */
[----:B------:R-:W-:Y:S01]  /*2f60*/  IMAD.IADD R5, R5, 0x1, R7 ;  /* 0x0000000105057824 */ /* 0x000fe200078e0207 */
[----:B------:R-:W-:Y:S01]  /*2f70*/  UISETP.NE.AND UP0, UPT, UR8, 0x1, UPT ;  /* 0x000000010800788c */ /* 0x000fe2000bf05270 */
[----:B------:R-:W-:Y:S01]  /*2f80*/  @!P4 IMAD.X R7, RZ, RZ, R37, P0 ;  /* 0x000000ffff07c224 */ /* 0x000fe200000e0625 */
[----:B------:R-:W-:Y:S01]  /*2f90*/  @!P2 LEA.HI.X R15, R10, R35, R2, 0x1, P6 ;  /* 0x000000230a0fa211 */ /* 0x000fe200030f0c02 */
[----:B------:R-:W-:Y:S01]  /*2fa0*/  @!P4 IMAD.MOV.U32 R10, RZ, RZ, R4 ;  /* 0x000000ffff0ac224 */ /* 0x000fe200078e0004 */
[----:B------:R-:W-:Y:S01]  /*2fb0*/  @!P1 IADD3 R8, P6, R200, R8, RZ ;  /* 0x00000008c8089210 */ /* 0x000fe20007fde0ff */
[----:B------:R-:W-:Y:S01]  /*2fc0*/  @!P4 IMAD R7, R7, UR26, RZ ;  /* 0x0000001a0707cc24 */ /* 0x000fe2000f8e02ff */
[----:B------:R-:W-:Y:S01]  /*2fd0*/  PLOP3.LUT P0, PT, PT, PT, UP0, 0x40, 0x0 ;  /* 0x000000000000781c */ /* 0x000fe20003f0e808 */
[----:B------:R-:W-:Y:S01]  /*2fe0*/  @!P4 IMAD.MOV.U32 R11, RZ, RZ, R5 ;  /* 0x000000ffff0bc224 */ /* 0x000fe200078e0005 */
[----:B------:R-:W-:Y:S01]  /*2ff0*/  @!P1 IADD3.X R9, R201, R9, R25, P6, !PT ;  /* 0x00000009c9099210 */ /* 0x000fe200037fe419 */
[----:B------:R-:W-:Y:S01]  /*3000*/  VIADD R12, R241, 0x1000 ;  /* 0x00001000f10c7836 */ /* 0x000fe20000000000 */
[----:B------:R-:W-:Y:S01]  /*3010*/  UIMAD.WIDE.U32 UR8, UR40, 0x40, URZ ;  /* 0x00000040280878a5 */ /* 0x000fe2000f8e003f */
[----:B------:R-:W-:-:S02]  /*3020*/  @!P4 IMAD R27, R6, UR27, R7 ;  /* 0x0000001b061bcc24 */ /* 0x000fc4000f8e0207 */
[----:B------:R-:W-:Y:S02]  /*3030*/  IMAD.MOV.U32 R179, RZ, RZ, 0x20 ;  /* 0x00000020ffb37424 */ /* 0x000fe400078e00ff */
[----:B------:R-:W-:Y:S02]  /*3040*/  VIADD R173, R181, 0x1000 ;  /* 0x00001000b5ad7836 */ /* 0x000fe40000000000 */
[----:B------:R-:W-:Y:S02]  /*3050*/  VIADD R172, R180, 0x1000 ;  /* 0x00001000b4ac7836 */ /* 0x000fe40000000000 */
[----:B------:R-:W-:Y:S01]  /*3060*/  IMAD.MOV.U32 R128, RZ, RZ, 0x40 ;  /* 0x00000040ff807424 */ /* 0x000fe200078e00ff */
[----:B------:R-:W-:Y:S01]  /*3070*/  UMOV UR13, UR23 ;  /* 0x00000017000d7c82 */ /* 0x000fe20008000000 */
[----:B------:R-:W-:Y:S01]  /*3080*/  VIADD R2, R237, 0x8 ;  /* 0x00000008ed027836 */ /* 0x000fe20000000000 */
[----:B------:R-:W-:Y:S01]  /*3090*/  CS2R R94, SRZ ;  /* 0x00000000005e7805 */ /* 0x000fe2000001ff00 */
[----:B------:R-:W-:Y:S01]  /*30a0*/  @!P4 IMAD.WIDE.U32 R6, R6, UR26, R10 ;  /* 0x0000001a0606cc25 */ /* 0x000fe2000f8e000a */
[----:B------:R-:W-:-:S02]  /*30b0*/  SEL R10, R12, R241, P0 ;  /* 0x000000f10c0a7207 */ /* 0x000fc40000000000 */
[----:B------:R-:W-:Y:S02]  /*30c0*/  CS2R R92, SRZ ;  /* 0x00000000005c7805 */ /* 0x000fe4000001ff00 */
[----:B------:R-:W-:Y:S01]  /*30d0*/  @!P3 IADD3 R12, P0, R0, 0x40, RZ ;  /* 0x00000040000cb810 */ /* 0x000fe20007f1e0ff */
[--C-:B------:R-:W-:Y:S01]  /*30e0*/  @!P3 IMAD.MOV.U32 R16, RZ, RZ, R4.reuse ;  /* 0x000000ffff10b224 */ /* 0x100fe200078e0004 */
[----:B------:R-:W-:Y:S01]  /*30f0*/  ISETP.GE.AND P6, PT, R2, UR5, PT ;  /* 0x0000000502007c0c */ /* 0x000fe2000bfc6270 */
[----:B------:R-:W-:Y:S01]  /*3100*/  @!P3 IMAD.MOV.U32 R17, RZ, RZ, R5 ;  /* 0x000000ffff11b224 */ /* 0x000fe200078e0005 */
[----:B------:R-:W-:Y:S01]  /*3110*/  LEA R2, R241, UR4, 0x1 ;  /* 0x00000004f1027c11 */ /* 0x000fe2000f8e08ff */
[----:B------:R-:W-:Y:S01]  /*3120*/  @!P3 IMAD.X R11, RZ, RZ, R37, P0 ;  /* 0x000000ffff0bb224 */ /* 0x000fe200000e0625 */
[----:B------:R-:W-:Y:S01]  /*3130*/  ISETP.GE.AND P0, PT, R0, UR5, PT ;  /* 0x0000000500007c0c */ /* 0x000fe2000bf06270 */
[--C-:B------:R-:W-:Y:S01]  /*3140*/  @!P2 IMAD.MOV.U32 R24, RZ, RZ, R4.reuse ;  /* 0x000000ffff18a224 */ /* 0x100fe200078e0004 */
[----:B------:R-:W-:Y:S01]  /*3150*/  LEA R209, R10, UR4, 0x1 ;  /* 0x000000040ad17c11 */ /* 0x000fe2000f8e08ff */
[----:B------:R-:W-:Y:S01]  /*3160*/  @P5 STS.128 [R2+0xa000], RZ ;  /* 0x00a000ff02005388 */ /* 0x000fe20000000c00 */
[----:B------:R-:W-:Y:S01]  /*3170*/  IMAD.U32 R10, RZ, RZ, UR10 ;  /* 0x0000000aff0a7e24 */ /* 0x000fe2000f8e00ff */
[----:B------:R-:W-:Y:S01]  /*3180*/  CS2R R98, SRZ ;  /* 0x0000000000627805 */ /* 0x000fe2000001ff00 */
[--C-:B------:R-:W-:Y:S01]  /*3190*/  @!P2 IMAD.MOV.U32 R25, RZ, RZ, R5.reuse ;  /* 0x000000ffff19a224 */ /* 0x100fe200078e0005 */
[----:B------:R-:W-:Y:S01]  /*31a0*/  @!PT LDS RZ, [RZ] ;  /* 0x00000000fffff984 */ /* 0x000fe20000000800 */
[----:B------:R-:W-:Y:S01]  /*31b0*/  @!PT LDS RZ, [RZ] ;  /* 0x00000000fffff984 */ /* 0x000fe20000000800 */
[----:B------:R-:W-:Y:S01]  /*31c0*/  @!PT LDS RZ, [RZ] ;  /* 0x00000000fffff984 */ /* 0x000fe20000000800 */
[----:B------:R1:W-:Y:S01]  /*31d0*/  @!P5 LDGSTS.E.BYPASS.LTC128B.128 [R2+0xa000], desc[UR14][R22.64] ;  /* 0x0a0000001602dfae */ /* 0x0003e2000b901d4e */
[----:B------:R-:W-:Y:S01]  /*31e0*/  @!P5 IMAD.WIDE.U32 R4, R0, UR26, R4 ;  /* 0x0000001a0004dc25 */ /* 0x000fe2000f8e0004 */
[----:B------:R-:W-:-:S02]  /*31f0*/  CS2R R96, SRZ ;  /* 0x0000000000607805 */ /* 0x000fc4000001ff00 */
[----:B------:R-:W-:Y:S01]  /*3200*/  CS2R R90, SRZ ;  /* 0x00000000005a7805 */ /* 0x000fe2000001ff00 */
[----:B------:R-:W-:Y:S01]  /*3210*/  @P4 STS.128 [R2+0xb000], RZ ;  /* 0x00b000ff02004388 */ /* 0x000fe20000000c00 */
[----:B------:R-:W-:Y:S01]  /*3220*/  @!P4 IMAD.IADD R7, R7, 0x1, R27 ;  /* 0x000000010707c824 */ /* 0x000fe200078e021b */
[----:B------:R-:W-:Y:S01]  /*3230*/  CS2R R88, SRZ ;  /* 0x0000000000587805 */ /* 0x000fe2000001ff00 */
[----:B------:R-:W-:Y:S01]  /*3240*/  IMAD.SHL.U32 R240, R237, 0x4, RZ ;  /* 0x00000004edf07824 */ /* 0x000fe200078e00ff */
[----:B------:R-:W-:Y:S01]  /*3250*/  @!PT LDS RZ, [RZ] ;  /* 0x00000000fffff984 */ /* 0x000fe20000000800 */
[----:B------:R-:W-:Y:S01]  /*3260*/  @!PT LDS RZ, [RZ] ;  /* 0x00000000fffff984 */ /* 0x000fe20000000800 */
[----:B------:R-:W-:Y:S01]  /*3270*/  @!PT LDS RZ, [RZ] ;  /* 0x00000000fffff984 */ /* 0x000fe20000000800 */
[----:B------:R2:W-:Y:S01]  /*3280*/  @!P4 LDGSTS.E.BYPASS.LTC128B.128 [R2+0xb000], desc[UR14][R20.64] ;  /* 0x0b0000001402cfae */ /* 0x0005e2000b901d4e */
[----:B------:R-:W-:Y:S02]  /*3290*/  CS2R R86, SRZ ;  /* 0x0000000000567805 */ /* 0x000fe4000001ff00 */
[----:B------:R-:W-:Y:S02]  /*32a0*/  CS2R R84, SRZ ;  /* 0x0000000000547805 */ /* 0x000fe4000001ff00 */
[----:B------:R-:W-:Y:S01]  /*32b0*/  CS2R R78, SRZ ;  /* 0x00000000004e7805 */ /* 0x000fe2000001ff00 */
[----:B------:R-:W-:Y:S01]  /*32c0*/  @P3 STS.128 [R2+0xc000], RZ ;  /* 0x00c000ff02003388 */ /* 0x000fe20000000c00 */
[----:B------:R-:W-:-:S02]  /*32d0*/  CS2R R76, SRZ ;  /* 0x00000000004c7805 */ /* 0x000fc4000001ff00 */
[----:B------:R-:W-:Y:S02]  /*32e0*/  CS2R R82, SRZ ;  /* 0x0000000000527805 */ /* 0x000fe4000001ff00 */
[----:B------:R-:W-:Y:S01]  /*32f0*/  CS2R R80, SRZ ;  /* 0x0000000000507805 */ /* 0x000fe2000001ff00 */
        /* <DEDUP_REMOVED lines=14> */
[----:B------:R-:W-:Y:S01]  /*33e0*/  @!P2 LDGSTS.E.BYPASS.LTC128B.128 [R2+0xd000], desc[UR14][R14.64] ;  /* 0x0d0000000e02afae */ /* 0x000fe2000b901d4e */
[----:B------:R-:W-:Y:S02]  /*33f0*/  CS2R R66, SRZ ;  /* 0x0000000000427805 */ /* 0x000fe4000001ff00 */
[----:B------:R-:W-:Y:S01]  /*3400*/  CS2R R64, SRZ ;  /* 0x0000000000407805 */ /* 0x000fe2000001ff00 */
[----:B-1----:R-:W1:Y:S01]  /*3410*/  @!P2 LDC.64 R22, c[0x0][0x218] ;  /* 0x00008600ff16ab82 */ /* 0x002e620000000a00 */
[----:B------:R-:W0:Y:S01]  /*3420*/  LDGDEPBAR ;  /* 0x00000000000079af */ /* 0x000e220000000000 */
[----:B------:R-:W-:Y:S02]  /*3430*/  CS2R R58, SRZ ;  /* 0x00000000003a7805 */ /* 0x000fe4000001ff00 */
[----:B------:R-:W-:-:S02]  /*3440*/  CS2R R56, SRZ ;  /* 0x0000000000387805 */ /* 0x000fc4000001ff00 */
[----:B------:R-:W-:Y:S01]  /*3450*/  CS2R R54, SRZ ;  /* 0x0000000000367805 */ /* 0x000fe2000001ff00 */
[----:B------:R-:W-:Y:S01]  /*3460*/  @P0 STS.128 [R2+0x4000], RZ ;  /* 0x004000ff02000388 */ /* 0x000fe20000000c00 */
[----:B------:R-:W-:Y:S02]  /*3470*/  CS2R R52, SRZ ;  /* 0x0000000000347805 */ /* 0x000fe4000001ff00 */
[----:B------:R-:W-:Y:S01]  /*3480*/  CS2R R46, SRZ ;  /* 0x00000000002e7805 */ /* 0x000fe2000001ff00 */
[----:B--2---:R-:W2:Y:S01]  /*3490*/  @!P4 LDC.64 R20, c[0x0][0x218] ;  /* 0x00008600ff14cb82 */ /* 0x004ea20000000a00 */
[----:B------:R-:W-:Y:S01]  /*34a0*/  @!PT LDS RZ, [RZ] ;  /* 0x00000000fffff984 */ /* 0x000fe20000000800 */
[----:B------:R-:W-:Y:S01]  /*34b0*/  @!PT LDS RZ, [RZ] ;  /* 0x00000000fffff984 */ /* 0x000fe20000000800 */
[----:B------:R-:W-:Y:S01]  /*34c0*/  @!PT LDS RZ, [RZ] ;  /* 0x00000000fffff984 */ /* 0x000fe20000000800 */
[----:B------:R-:W-:Y:S01]  /*34d0*/  @!P0 LDGSTS.E.BYPASS.LTC128B.128 [R2+0x4000], desc[UR14][R200.64] ;  /* 0x04000000c8028fae */ /* 0x000fe2000b901d4e */
[----:B------:R-:W-:Y:S02]  /*34e0*/  CS2R R44, SRZ ;  /* 0x00000000002c7805 */ /* 0x000fe4000001ff00 */
[----:B------:R-:W-:Y:S02]  /*34f0*/  CS2R R50, SRZ ;  /* 0x0000000000327805 */ /* 0x000fe4000001ff00 */
[----:B------:R-:W-:Y:S01]  /*3500*/  CS2R R48, SRZ ;  /* 0x0000000000307805 */ /* 0x000fe2000001ff00 */
[----:B------:R-:W-:Y:S01]  /*3510*/  @P1 STS.128 [R2+0x5000], RZ ;  /* 0x005000ff02001388 */ /* 0x000fe20000000c00 */
[----:B------:R-:W-:-:S02]  /*3520*/  CS2R R42, SRZ ;  /* 0x00000000002a7805 */ /* 0x000fc4000001ff00 */
[----:B------:R-:W-:Y:S01]  /*3530*/  CS2R R40, SRZ ;  /* 0x0000000000287805 */ /* 0x000fe2000001ff00 */
[----:B---3--:R-:W3:Y:S01]  /*3540*/  @!P5 LDC.64 R18, c[0x0][0x218] ;  /* 0x00008600ff12db82 */ /* 0x008ee20000000a00 */
[----:B------:R-:W-:Y:S01]  /*3550*/  @!PT LDS RZ, [RZ] ;  /* 0x00000000fffff984 */ /* 0x000fe20000000800 */
[----:B------:R-:W-:Y:S01]  /*3560*/  @!PT LDS RZ, [RZ] ;  /* 0x00000000fffff984 */ /* 0x000fe20000000800 */
[----:B------:R-:W-:Y:S01]  /*3570*/  @!PT LDS RZ, [RZ] ;  /* 0x00000000fffff984 */ /* 0x000fe20000000800 */
[----:B------:R4:W-:Y:S01]  /*3580*/  @!P1 LDGSTS.E.BYPASS.LTC128B.128 [R2+0x5000], desc[UR14][R8.64] ;  /* 0x0500000008029fae */ /* 0x0009e2000b901d4e */
[----:B------:R-:W-:Y:S01]  /*3590*/  IMAD R236, RZ, RZ, -UR29 ;  /* 0x8000001dffec7e24 */ /* 0x000fe2000f8e02ff */
[----:B------:R-:W-:Y:S02]  /*35a0*/  ULDC UR11, c[0x0][0x2ec] ;  /* 0x0000bb00000b7ab9 */ /* 0x000fe40000000800 */
[----:B------:R-:W-:Y:S04]  /*35b0*/  @P0 STS [R209], RZ ;  /* 0x000000ffd1000388 */ /* 0x000fe80000000800 */
[----:B------:R-:W-:Y:S04]  /*35c0*/  @P0 STS [R209+0x4], RZ ;  /* 0x000004ffd1000388 */ /* 0x000fe80000000800 */
[----:B------:R-:W-:Y:S04]  /*35d0*/  @P0 STS [R209+0x8], RZ ;  /* 0x000008ffd1000388 */ /* 0x000fe80000000800 */
[----:B------:R-:W-:Y:S04]  /*35e0*/  @P0 STS [R209+0xc], RZ ;  /* 0x00000cffd1000388 */ /* 0x000fe80000000800 */
[----:B------:R-:W-:Y:S01]  /*35f0*/  @!PT LDS RZ, [RZ] ;  /* 0x00000000fffff984 */ /* 0x000fe20000000800 */
[----:B------:R-:W-:Y:S01]  /*3600*/  @!PT LDS RZ, [RZ] ;  /* 0x00000000fffff984 */ /* 0x000fe20000000800 */
[----:B------:R-:W-:Y:S01]  /*3610*/  @!PT LDS RZ, [RZ] ;  /* 0x00000000fffff984 */ /* 0x000fe20000000800 */
[----:B------:R-:W-:Y:S04]  /*3620*/  @!P0 LDGSTS.E.BYPASS.LTC128B.128 [R209], desc[UR14][R202.64] ;  /* 0x00000000cad18fae */ /* 0x000fe8000b901d4e */
[----:B------:R-:W-:Y:S01]  /*3630*/  @P1 STS [R209+0x1000], RZ ;  /* 0x001000ffd1001388 */ /* 0x000fe20000000800 */
[----:B----4-:R-:W-:Y:S01]  /*3640*/  @!P3 IMAD R9, R11, UR26, RZ ;  /* 0x0000001a0b09bc24 */ /* 0x010fe2000f8e02ff */
[----:B------:R-:W-:Y:S01]  /*3650*/  @!P1 IADD3 R8, P0, R202, UR8, RZ ;  /* 0x00000008ca089c10 */ /* 0x000fe2000ff1e0ff */
[----:B------:R-:W-:Y:S01]  /*3660*/  @!P5 IMAD R11, R37, UR26, RZ ;  /* 0x0000001a250bdc24 */ /* 0x000fe2000f8e02ff */
[----:B------:R-:W-:Y:S01]  /*3670*/  @P1 STS [R209+0x1004], RZ ;  /* 0x001004ffd1001388 */ /* 0x000fe20000000800 */
[C---:B------:R-:W-:Y:S01]  /*3680*/  @!P3 IMAD R26, R12.reuse, UR27, R9 ;  /* 0x0000001b0c1abc24 */ /* 0x040fe2000f8e0209 */
[----:B------:R-:W-:Y:S01]  /*3690*/  @!P1 IADD3.X R9, R203, UR9, R10, P0, !PT ;  /* 0x00000009cb099c10 */ /* 0x000fe200087fe40a */
[----:B------:R-:W-:Y:S01]  /*36a0*/  @!P3 IMAD.WIDE.U32 R12, R12, UR26, R16 ;  /* 0x0000001a0c0cbc25 */ /* 0x000fe2000f8e0010 */
[C---:B------:R-:W-:Y:S01]  /*36b0*/  @!P2 IADD3 R14, P0, R0.reuse, 0x60, RZ ;  /* 0x00000060000ea810 */ /* 0x040fe20007f1e0ff */
[----:B------:R-:W4:Y:S01]  /*36c0*/  @!P3 LDC.64 R16, c[0x0][0x218] ;  /* 0x00008600ff10bb82 */ /* 0x000f220000000a00 */
[----:B------:R-:W-:Y:S01]  /*36d0*/  @P1 STS [R209+0x1008], RZ ;  /* 0x001008ffd1001388 */ /* 0x000fe20000000800 */
[----:B------:R-:W-:-:S02]  /*36e0*/  @!P5 IMAD R10, R0, UR27, R11 ;  /* 0x0000001b000adc24 */ /* 0x000fc4000f8e020b */
[----:B------:R-:W-:Y:S01]  /*36f0*/  VIADD R0, R237, 0x28 ;  /* 0x00000028ed007836 */ /* 0x000fe20000000000 */
[----:B------:R-:W-:Y:S01]  /*3700*/  @P1 STS [R209+0x100c], RZ ;  /* 0x00100cffd1001388 */ /* 0x000fe20000000800 */
[----:B------:R-:W-:-:S03]  /*3710*/  @!P5 IMAD.IADD R11, R5, 0x1, R10 ;  /* 0x00000001050bd824 */ /* 0x000fc600078e020a */
[----:B------:R-:W-:Y:S01]  /*3720*/  @!PT LDS RZ, [RZ] ;  /* 0x00000000fffff984 */ /* 0x000fe20000000800 */
[----:B------:R-:W-:Y:S01]  /*3730*/  @!PT LDS RZ, [RZ] ;  /* 0x00000000fffff984 */ /* 0x000fe20000000800 */
[----:B------:R-:W-:Y:S01]  /*3740*/  @!PT LDS RZ, [RZ] ;  /* 0x00000000fffff984 */ /* 0x000fe20000000800 */
[----:B------:R1:W-:Y:S01]  /*3750*/  @!P1 LDGSTS.E.BYPASS.LTC128B.128 [R209+0x1000], desc[UR14][R8.64] ;  /* 0x0100000008d19fae */ /* 0x0003e2000b901d4e */
[----:B---3--:R-:W-:-:S03]  /*3760*/  @!P5 LEA R10, P1, R4, R18, 0x1 ;  /* 0x00000012040ad211 */ /* 0x008fc600078208ff */
[----:B------:R-:W-:Y:S01]  /*3770*/  @P5 STS.128 [R2+0x6000], RZ ;  /* 0x006000ff02005388 */ /* 0x000fe20000000c00 */
[----:B------:R-:W-:-:S05]  /*3780*/  @!P5 LEA.HI.X R11, R4, R19, R11, 0x1, P1 ;  /* 0x00000013040bd211 */ /* 0x000fca00008f0c0b */
[----:B------:R-:W-:Y:S01]  /*3790*/  @!PT LDS RZ, [RZ] ;  /* 0x00000000fffff984 */ /* 0x000fe20000000800 */
[----:B------:R-:W-:Y:S01]  /*37a0*/  @!PT LDS RZ, [RZ] ;  /* 0x00000000fffff984 */ /* 0x000fe20000000800 */
[----:B------:R-:W-:Y:S01]  /*37b0*/  @!PT LDS RZ, [RZ] ;  /* 0x00000000fffff984 */ /* 0x000fe20000000800 */
[----:B------:R3:W-:Y:S04]  /*37c0*/  @!P5 LDGSTS.E.BYPASS.LTC128B.128 [R2+0x6000], desc[UR14][R10.64] ;  /* 0x060000000a02dfae */ /* 0x0007e8000b901d4e */
[----:B------:R-:W-:Y:S01]  /*37d0*/  @P4 STS.128 [R2+0x7000], RZ ;  /* 0x007000ff02004388 */ /* 0x000fe20000000c00 */
[----:B-1----:R-:W-:Y:S01]  /*37e0*/  @!P2 IMAD.X R9, RZ, RZ, R37, P0 ;  /* 0x000000ffff09a224 */ /* 0x002fe200000e0625 */
[----:B--2---:R-:W-:-:S03]  /*37f0*/  @!P4 LEA R8, P0, R6, R20, 0x1 ;  /* 0x000000140608c211 */ /* 0x004fc600078008ff */
[----:B------:R-:W-:Y:S01]  /*3800*/  @!P2 IMAD R5, R9, UR26, RZ ;  /* 0x0000001a0905ac24 */ /* 0x000fe2000f8e02ff */
[----:B------:R-:W-:Y:S01]  /*3810*/  @!P4 LEA.HI.X R9, R6, R21, R7, 0x1, P0 ;  /* 0x000000150609c211 */ /* 0x000fe200000f0c07 */
[----:B------:R-:W-:Y:S01]  /*3820*/  @!P3 IMAD.IADD R7, R13, 0x1, R26 ;  /* 0x000000010d07b824 */ /* 0x000fe200078e021a */
[----:B------:R-:W-:Y:S01]  /*3830*/  ISETP.GE.AND P0, PT, R0, UR5, PT ;  /* 0x0000000500007c0c */ /* 0x000fe2000bf06270 */
[C---:B------:R-:W-:Y:S02]  /*3840*/  @!P2 IMAD R15, R14.reuse, UR27, R5 ;  /* 0x0000001b0e0fac24 */ /* 0x040fe4000f8e0205 */
[----:B------:R-:W-:Y:S01]  /*3850*/  @!P2 IMAD.WIDE.U32 R4, R14, UR26, R24 ;  /* 0x0000001a0e04ac25 */ /* 0x000fe2000f8e0018 */
[----:B------:R-:W-:Y:S01]  /*3860*/  @!PT LDS RZ, [RZ] ;  /* 0x00000000fffff984 */ /* 0x000fe20000000800 */
[----:B------:R-:W-:Y:S01]  /*3870*/  @!PT LDS RZ, [RZ] ;  /* 0x00000000fffff984 */ /* 0x000fe20000000800 */
[----:B------:R-:W-:Y:S01]  /*3880*/  @!PT LDS RZ, [RZ] ;  /* 0x00000000fffff984 */ /* 0x000fe20000000800 */
[----:B------:R1:W-:Y:S01]  /*3890*/  @!P4 LDGSTS.E.BYPASS.LTC128B.128 [R2+0x7000], desc[UR14][R8.64] ;  /* 0x070000000802cfae */ /* 0x0003e2000b901d4e */
[C---:B----4-:R-:W-:Y:S02]  /*38a0*/  @!P3 LEA R6, P4, R12.reuse, R16, 0x1 ;  /* 0x000000100c06b211 */ /* 0x050fe400078808ff */
[----:B---3--:R-:W-:Y:S01]  /*38b0*/  VIADD R11, R237, 0x20 ;  /* 0x00000020ed0b7836 */ /* 0x008fe20000000000 */
[----:B------:R-:W-:Y:S01]  /*38c0*/  @P3 STS.128 [R2+0x8000], RZ ;  /* 0x008000ff02003388 */ /* 0x000fe20000000c00 */
[----:B------:R-:W-:Y:S01]  /*38d0*/  @!P2 IMAD.IADD R5, R5, 0x1, R15 ;  /* 0x000000010505a824 */ /* 0x000fe200078e020f */
[----:B------:R-:W-:-:S02]  /*38e0*/  @!P3 LEA.HI.X R7, R12, R17, R7, 0x1, P4 ;  /* 0x000000110c07b211 */ /* 0x000fc400020f0c07 */
[----:B------:R-:W-:Y:S02]  /*38f0*/  ISETP.GE.AND P4, PT, R11, UR5, PT ;  /* 0x000000050b007c0c */ /* 0x000fe4000bf86270 */
[----:B------:R-:W-:Y:S01]  /*3900*/  @!P0 LEA R10, P5, R0, UR17, 0x2 ;  /* 0x00000011000a8c11 */ /* 0x000fe2000f8a10ff */
[----:B------:R-:W-:Y:S01]  /*3910*/  @!PT LDS RZ, [RZ] ;  /* 0x00000000fffff984 */ /* 0x000fe20000000800 */
[----:B------:R-:W-:Y:S01]  /*3920*/  @!PT LDS RZ, [RZ] ;  /* 0x00000000fffff984 */ /* 0x000fe20000000800 */
[----:B------:R-:W-:Y:S01]  /*3930*/  @!PT LDS RZ, [RZ] ;  /* 0x00000000fffff984 */ /* 0x000fe20000000800 */
[----:B------:R-:W-:Y:S01]  /*3940*/  @!P3 LDGSTS.E.BYPASS.LTC128B.128 [R2+0x8000], desc[UR14][R6.64] ;  /* 0x080000000602bfae */ /* 0x000fe2000b901d4e */
[----:B------:R-:W-:Y:S02]  /*3950*/  SHF.R.S32.HI R12, RZ, 0x1f, R237 ;  /* 0x0000001fff0c7819 */ /* 0x000fe400000114ed */
[----:B------:R-:W-:Y:S01]  /*3960*/  ISETP.GE.AND P3, PT, R237, UR5, PT ;  /* 0x00000005ed007c0c */ /* 0x000fe2000bf66270 */
[----:B------:R2:W-:Y:S01]  /*3970*/  @P2 STS.128 [R2+0x9000], RZ ;  /* 0x009000ff02002388 */ /* 0x0005e20000000c00 */
[----:B-1----:R-:W-:Y:S02]  /*3980*/  SHF.R.S32.HI R9, RZ, 0x1f, R0 ;  /* 0x0000001fff097819 */ /* 0x002fe40000011400 */
[----:B------:R-:W-:-:S02]  /*3990*/  @!P2 LEA R8, P1, R4, R22, 0x1 ;  /* 0x000000160408a211 */ /* 0x000fc400078208ff */
[----:B------:R-:W-:Y:S02]  /*39a0*/  @!P0 LEA.HI.X R11, R0, UR16, R9, 0x2, P5 ;  /* 0x00000010000b8c11 */ /* 0x000fe4000a8f1409 */
[----:B------:R-:W-:Y:S01]  /*39b0*/  @!P2 LEA.HI.X R9, R4, R23, R5, 0x1, P1 ;  /* 0x000000170409a211 */ /* 0x000fe200008f0c05 */
[C---:B------:R-:W-:Y:S01]  /*39c0*/  IMAD.SHL.U32 R4, R237.reuse, 0x4, RZ ;  /* 0x00000004ed047824 */ /* 0x040fe200078e00ff */
[----:B------:R-:W-:Y:S01]  /*39d0*/  SHF.L.U64.HI R0, R237, 0x2, R12 ;  /* 0x00000002ed007819 */ /* 0x000fe2000001020c */
[----:B------:R-:W5:Y:S03]  /*39e0*/  @!P0 LDG.E R233, desc[UR14][R10.64] ;  /* 0x0000000e0ae98981 */ /* 0x000f66000c1e1900 */
[----:B------:R-:W-:Y:S01]  /*39f0*/  IADD3 R4, P1, R4, UR17, RZ ;  /* 0x0000001104047c10 */ /* 0x000fe2000ff3e0ff */
[----:B------:R-:W-:Y:S01]  /*3a00*/  @!PT LDS RZ, [RZ] ;  /* 0x00000000fffff984 */ /* 0x000fe20000000800 */
[----:B------:R-:W-:Y:S01]  /*3a10*/  @!PT LDS RZ, [RZ] ;  /* 0x00000000fffff984 */ /* 0x000fe20000000800 */
[----:B------:R-:W-:Y:S01]  /*3a20*/  @!PT LDS RZ, [RZ] ;  /* 0x00000000fffff984 */ /* 0x000fe20000000800 */
[----:B------:R2:W-:Y:S03]  /*3a30*/  @!P2 LDGSTS.E.BYPASS.LTC128B.128 [R2+0x9000], desc[UR14][R8.64] ;  /* 0x090000000802afae */ /* 0x0005e6000b901d4e */
[----:B------:R-:W-:Y:S01]  /*3a40*/  IADD3.X R5, R0, UR16, RZ, P1, !PT ;  /* 0x0000001000057c10 */ /* 0x000fe20008ffe4ff */
[----:B------:R-:W0:Y:S04]  /*3a50*/  LDGDEPBAR ;  /* 0x00000000000079af */ /* 0x000e280000000000 */
        /* <DEDUP_REMOVED lines=10> */
[----:B------:R1:W1:Y:S04]  /*3b00*/  LDSM.16.M88.4 R148, [R178] ;  /* 0x00000000b294783b */ /* 0x0002680000000200 */
[----:B------:R1:W1:Y:S04]  /*3b10*/  LDSM.16.M88.4 R152, [R178+0x800] ;  /* 0x00080000b298783b */ /* 0x0002680000000200 */
[----:B------:R1:W1:Y:S04]  /*3b20*/  LDSM.16.M88.4 R156, [R176] ;  /* 0x00000000b09c783b */ /* 0x0002680000000200 */
[----:B------:R1:W1:Y:S04]  /*3b30*/  LDSM.16.M88.4 R160, [R176+0x800] ;  /* 0x00080000b0a0783b */ /* 0x0002680000000200 */
[----:B------:R1:W1:Y:S04]  /*3b40*/  LDSM.16.M88.4 R164, [R177] ;  /* 0x00000000b1a4783b */ /* 0x0002680000000200 */
[----:B------:R1:W1:Y:S01]  /*3b50*/  LDSM.16.M88.4 R168, [R177+0x800] ;  /* 0x00080000b1a8783b */ /* 0x0002620000000200 */
[----:B--2---:R-:W-:-:S04]  /*3b60*/  SHF.R.S32.HI R2, RZ, 0x1f, R0 ;  /* 0x0000001fff027819 */ /* 0x004fc80000011400 */
[----:B------:R-:W-:Y:S01]  /*3b70*/  LEA.HI R2, R2, R0, RZ, 0x3 ;  /* 0x0000000002027211 */ /* 0x000fe200078f18ff */
[----:B------:R-:W-:-:S03]  /*3b80*/  UIADD3 UR5, UR20, UR12, URZ ;  /* 0x0000000c14057290 */ /* 0x000fc6000fffe03f */
[----:B------:R-:W-:Y:S01]  /*3b90*/  LOP3.LUT R2, R2, 0xfffffff8, RZ, 0xc0, !PT ;  /* 0xfffffff802027812 */ /* 0x000fe200078ec0ff */
[----:B------:R-:W-:Y:S02]  /*3ba0*/  USHF.L.U32 UR20, UR30, 0x3, URZ ;  /* 0x000000031e147899 */ /* 0x000fe4000800063f */
[----:B------:R-:W-:Y:S02]  /*3bb0*/  UIADD3 UR27, UR28, 0x20, URZ ;  /* 0x000000201c1b7890 */ /* 0x000fe4000fffe03f */
[----:B------:R-:W-:Y:S02]  /*3bc0*/  IMAD.IADD R0, R0, 0x1, -R2 ;  /* 0x0000000100007824 */ /* 0x000fe400078e0a02 */
[----:B------:R-:W-:Y:S01]  /*3bd0*/  UIADD3 UR26, UR20, UR27, URZ ;  /* 0x0000001b141a7290 */ /* 0x000fe2000fffe03f */
[----:B------:R-:W-:Y:S02]  /*3be0*/  PLOP3.LUT P3, PT, PT, PT, UP0, 0x40, 0x0 ;  /* 0x000000000000781c */ /* 0x000fe40003f6e808 */
[C---:B------:R-:W-:Y:S01]  /*3bf0*/  LOP3.LUT P0, RZ, R0.reuse, 0x2, RZ, 0xc0, !PT ;  /* 0x0000000200ff7812 */ /* 0x040fe2000780c0ff */
[----:B------:R-:W-:Y:S01]  /*3c00*/  UIADD3 UR25, UR20, UR26, URZ ;  /* 0x0000001a14197290 */ /* 0x000fe2000fffe03f */
[----:B------:R-:W-:Y:S01]  /*3c10*/  PLOP3.LUT P2, PT, PT, PT, UP0, 0x40, 0x0 ;  /* 0x000000000000781c */ /* 0x000fe20003f4e808 */
[----:B------:R-:W-:Y:S01]  /*3c20*/  UIADD3 UR5, -UR6, 0x80, UR5 ;  /* 0x0000008006057890 */ /* 0x000fe2000fffe105 */
[----:B------:R-:W-:Y:S01]  /*3c30*/  LOP3.LUT P1, RZ, R0, 0x4, RZ, 0xc0, !PT ;  /* 0x0000000400ff7812 */ /* 0x000fe2000782c0ff */
[----:B------:R-:W-:Y:S01]  /*3c40*/  UIADD3 UR24, UR20, UR25, URZ ;  /* 0x0000001914187290 */ /* 0x000fe2000fffe03f */
[----:B------:R-:W-:Y:S01]  /*3c50*/  SEL R179, R179, 0xffffffe0, !P0 ;  /* 0xffffffe0b3b37807 */ /* 0x000fe20004000000 */
[----:B------:R-:W-:Y:S01]  /*3c60*/  VIADD R0, R237, 0xffffffc0 ;  /* 0xffffffc0ed007836 */ /* 0x000fe20000000000 */
[----:B------:R-:W-:-:S02]  /*3c70*/  SEL R173, R173, R181, P3 ;  /* 0x000000b5adad7207 */ /* 0x000fc40001800000 */
[----:B------:R-:W-:Y:S01]  /*3c80*/  SEL R172, R172, R180, P2 ;  /* 0x000000b4acac7207 */ /* 0x000fe20001000000 */
[----:B------:R-:W-:Y:S01]  /*3c90*/  UIADD3 UR23, UR20, UR24, URZ ;  /* 0x0000001814177290 */ /* 0x000fe2000fffe03f */
[----:B------:R-:W-:Y:S02]  /*3ca0*/  CS2R R38, SRZ ;  /* 0x0000000000267805 */ /* 0x000fe4000001ff00 */
[----:B------:R-:W-:Y:S02]  /*3cb0*/  CS2R R36, SRZ ;  /* 0x0000000000247805 */ /* 0x000fe4000001ff00 */
[----:B------:R-:W-:Y:S01]  /*3cc0*/  SHF.L.U64.HI R239, R237, 0x2, R12 ;  /* 0x00000002edef7819 */ /* 0x000fe2000001020c */
[----:B------:R-:W-:Y:S01]  /*3cd0*/  IMAD.SHL.U32 R238, R0, 0x4, RZ ;  /* 0x0000000400ee7824 */ /* 0x000fe200078e00ff */
[----:B------:R-:W-:Y:S01]  /*3ce0*/  LEA R173, R173, UR4, 0x1 ;  /* 0x00000004adad7c11 */ /* 0x000fe2000f8e08ff */
[----:B------:R-:W-:Y:S01]  /*3cf0*/  IMAD.IADD R175, R174, 0x1, R179 ;  /* 0x00000001aeaf7824 */ /* 0x000fe200078e02b3 */
[----:B------:R-:W-:-:S02]  /*3d00*/  LEA R172, R172, UR4, 0x1 ;  /* 0x00000004acac7c11 */ /* 0x000fc4000f8e08ff */
[----:B------:R-:W-:Y:S01]  /*3d10*/  SEL R128, R128, 0xffffffc0, !P1 ;  /* 0xffffffc080807807 */ /* 0x000fe20004800000 */
[----:B------:R-:W-:Y:S02]  /*3d20*/  UIADD3 UR35, UR5, -UR58, URZ ;  /* 0x8000003a05237290 */ /* 0x000fe4000fffe03f */
[----:B------:R-:W-:Y:S02]  /*3d30*/  UIMAD UR30, UR30, 0x38, URZ ;  /* 0x000000381e1e78a4 */ /* 0x000fe4000f8e023f */
[----:B------:R-:W-:Y:S01]  /*3d40*/  UIADD3 UR29, UR20, UR23, URZ ;  /* 0x00000017141d7290 */ /* 0x000fe2000fffe03f */
[----:B-1-34-:R-:W-:-:S11]  /*3d50*/  ULDC UR5, c[0x0][0x39c] ;  /* 0x0000e70000057ab9 */ /* 0x01afd60000000800 */
.L_x_1427:
        /* <DEDUP_REMOVED lines=176> */
.L_x_1423:
        /* <DEDUP_REMOVED lines=128> */
.L_x_1424:
        /* <DEDUP_REMOVED lines=137> */
[----:B--2---:R-:W-:Y:S02]  /*58f0*/  IADD3 R0, R128, R2, RZ ;  /* 0x0000000280007210 */ /* 0x004fe40007ffe0ff */
[----:B------:R-:W-:Y:S01]  /*5900*/  SHF.L.U32 R2, R180, 0x1, RZ ;  /* 0x00000001b4027819 */ /* 0x000fe200000006ff */
        /* <DEDUP_REMOVED lines=10> */
[----:B--2---:R-:W-:Y:S06]  /*59b0*/  MOV R0, UR4 ;  /* 0x0000000400007c02 */ /* 0x004fec0008000f00 */
[----:B------:R-:W-:Y:S01]  /*59c0*/  IADD3 R2, R2, 0x4000, R0 ;  /* 0x0000400002027810 */ /* 0x000fe20007ffe000 */
[----:B------:R-:W-:Y:S01]  /*59d0*/  FFMA.FTZ R0, -R108, R108, 1 ;  /* 0x3f8000006c007423 */ /* 0x000fe2000001016c */
[-C--:B-1----:R-:W-:Y:S05]  /*59e0*/  HMMA.16816.F32 R4, R100, R164.reuse, R4 ;  /* 0x000000a46404723c */ /* 0x082fea0000001804 */
[----:B------:R-:W-:Y:S01]  /*59f0*/  FMUL.FTZ R0, R0, UR5 ;  /* 0x0000000500007c20 */ /* 0x000fe20008410000 */
        /* <DEDUP_REMOVED lines=8> */
[----:B------:R-:W-:Y:S01]  /*5a80*/  FMUL.FTZ R191, R191, R4 ;  /* 0x00000004bfbf7220 */ /* 0x000fe20000410000 */
[----:B------:R-:W-:Y:S01]  /*5a90*/  FMUL.FTZ R190, R190, R5 ;  /* 0x00000005bebe7220 */ /* 0x000fe20000410000 */
[----:B------:R-:W-:Y:S01]  /*5aa0*/  FMUL.FTZ R7, R204, R7 ;  /* 0x00000007cc077220 */ /* 0x000fe20000410000 */
[----:B------:R-:W-:Y:S01]  /*5ab0*/  FFMA.FTZ R5, -R110, R110, 1 ;  /* 0x3f8000006e057423 */ /* 0x000fe2000001016e */
[----:B------:R-:W-:Y:S01]  /*5ac0*/  FFMA.FTZ R4, -R109, R109, 1 ;  /* 0x3f8000006d047423 */ /* 0x000fe2000001016d */
[----:B------:R-:W-:Y:S01]  /*5ad0*/  FMUL.FTZ R189, R189, R6 ;  /* 0x00000006bdbd7220 */ /* 0x000fe20000410000 */
[C---:B------:R-:W-:Y:S04]  /*5ae0*/  HMMA.16816.F32 R24, R104.reuse, R168, R24 ;  /* 0x000000a86818723c */ /* 0x040fe80000001818 */
[C---:B------:R-:W-:Y:S01]  /*5af0*/  FADD.FTZ R10, -R184.reuse, R10 ;  /* 0x0000000ab80a7221 */ /* 0x040fe20000010100 */
[----:B------:R-:W-:Y:S01]  /*5b00*/  FFMA.FTZ R6, -R111, R111, 1 ;  /* 0x3f8000006f067423 */ /* 0x000fe2000001016f */
[----:B------:R-:W-:Y:S01]  /*5b10*/  FMUL.FTZ R108, R7, R0 ;  /* 0x00000000076c7220 */ /* 0x000fe20000410000 */
[----:B------:R-:W-:Y:S01]  /*5b20*/  FADD.FTZ R11, -R184, R11 ;  /* 0x0000000bb80b7221 */ /* 0x000fe20000010100 */
[----:B------:R-:W-:Y:S01]  /*5b30*/  FMUL.FTZ R5, R5, UR5 ;  /* 0x0000000505057c20 */ /* 0x000fe20008410000 */
[-C--:B------:R-:W-:Y:S03]  /*5b40*/  HMMA.16816.F32 R28, R104, R170.reuse, R28 ;  /* 0x000000aa681c723c */ /* 0x080fe6000000181c */
[----:B------:R-:W-:Y:S01]  /*5b50*/  FMUL.FTZ R4, R4, UR5 ;  /* 0x0000000504047c20 */ /* 0x000fe20008410000 */
[----:B------:R-:W-:Y:S01]  /*5b60*/  FFMA.FTZ R0, -R112, R112, 1 ;  /* 0x3f80000070007423 */ /* 0x000fe20000010170 */
[----:B------:R-:W-:Y:S01]  /*5b70*/  FADD.FTZ R9, -R185, R9 ;  /* 0x00000009b9097221 */ /* 0x000fe20000010100 */
[----:B------:R-:W-:Y:S01]  /*5b80*/  FMUL.FTZ R193, R193, R10 ;  /* 0x0000000ac1c17220 */ /* 0x000fe20000410000 */
[----:B------:R-:W-:Y:S01]  /*5b90*/  FMUL.FTZ R6, R6, UR5 ;  /* 0x0000000506067c20 */ /* 0x000fe20008410000 */
[----:B------:R-:W-:Y:S01]  /*5ba0*/  FADD.FTZ R12, -R185, R12 ;  /* 0x0000000cb90c7221 */ /* 0x000fe20000010100 */
[----:B------:R-:W-:Y:S04]  /*5bb0*/  HMMA.16816.F32 R32, R100, R170, R32 ;  /* 0x000000aa6420723c */ /* 0x000fe80000001820 */
[----:B------:R-:W-:Y:S01]  /*5bc0*/  FMUL.FTZ R192, R192, R11 ;  /* 0x0000000bc0c07220 */ /* 0x000fe20000410000 */
[----:B------:R-:W-:Y:S01]  /*5bd0*/  FMUL.FTZ R109, R190, R5 ;  /* 0x00000005be6d7220 */ /* 0x000fe20000410000 */
[----:B------:R-:W-:Y:S01]  /*5be0*/  FMUL.FTZ R10, R189, R4 ;  /* 0x00000004bd0a7220 */ /* 0x000fe20000410000 */
[----:B------:R-:W-:Y:S01]  /*5bf0*/  FMUL.FTZ R0, R0, UR5 ;  /* 0x0000000500007c20 */ /* 0x000fe20008410000 */
[----:B------:R-:W-:Y:S03]  /*5c00*/  FFMA.FTZ R5, -R114, R114, 1 ;  /* 0x3f80000072057423 */ /* 0x000fe60000010172 */
[----:B------:R-:W-:Y:S01]  /*5c10*/  FFMA.FTZ R4, -R113, R113, 1 ;  /* 0x3f80000071047423 */ /* 0x000fe20000010171 */
[----:B------:R-:W-:Y:S01]  /*5c20*/  FMUL.FTZ R194, R194, R9 ;  /* 0x00000009c2c27220 */ /* 0x000fe20000410000 */
[----:B------:R-:W-:Y:S01]  /*5c30*/  FMUL.FTZ R9, R191, R6 ;  /* 0x00000006bf097220 */ /* 0x000fe20000410000 */
[----:B------:R-:W-:Y:S01]  /*5c40*/  FMUL.FTZ R111, R208, R12 ;  /* 0x0000000cd06f7220 */ /* 0x000fe20000410000 */
[C---:B------:R-:W-:Y:S01]  /*5c50*/  FADD.FTZ R8, -R185.reuse, R8 ;  /* 0x00000008b9087221 */ /* 0x040fe20000010100 */
[----:B------:R-:W-:Y:S01]  /*5c60*/  FADD.FTZ R13, -R185, R13 ;  /* 0x0000000db90d7221 */ /* 0x000fe20000010100 */
[----:B------:R-:W-:Y:S01]  /*5c70*/  FFMA.FTZ R6, -R115, R115, 1 ;  /* 0x3f80000073067423 */ /* 0x000fe20000010173 */
[----:B------:R-:W-:Y:S01]  /*5c80*/  FMUL.FTZ R12, R192, R0 ;  /* 0x00000000c00c7220 */ /* 0x000fe20000410000 */
[----:B------:R-:W-:Y:S01]  /*5c90*/  FADD.FTZ R15, -R184, R15 ;  /* 0x0000000fb80f7221 */ /* 0x000fe20000010100 */
[----:B------:R-:W-:Y:S01]  /*5ca0*/  FMUL.FTZ R5, R5, UR5 ;  /* 0x0000000505057c20 */ /* 0x000fe20008410000 */
[----:B------:R-:W-:Y:S01]  /*5cb0*/  FMUL.FTZ R4, R4, UR5 ;  /* 0x0000000504047c20 */ /* 0x000fe20008410000 */
        /* <DEDUP_REMOVED lines=12> */
[----:B------:R-:W-:Y:S01]  /*5d80*/  FADD.FTZ R16, -R186, R16 ;  /* 0x00000010ba107221 */ /* 0x000fe20000010100 */
[----:B------:R-:W-:Y:S01]  /*5d90*/  FFMA.FTZ R6, -R119, R119, 1 ;  /* 0x3f80000077067423 */ /* 0x000fe20000010177 */
[----:B------:R-:W-:Y:S01]  /*5da0*/  FMUL.FTZ R15, R15, R0 ;  /* 0x000000000f0f7220 */ /* 0x000fe20000410000 */
[----:B------:R-:W-:Y:S01]  /*5db0*/  FMUL.FTZ R11, R206, R14 ;  /* 0x0000000ece0b7220 */ /* 0x000fe20000410000 */
[----:B------:R-:W-:Y:S01]  /*5dc0*/  FADD.FTZ R19, -R187, R19 ;  /* 0x00000013bb137221 */ /* 0x000fe20000010100 */
[----:B------:R-:W-:Y:S01]  /*5dd0*/  FMUL.FTZ R5, R5, UR5 ;  /* 0x0000000505057c20 */ /* 0x000fe20008410000 */
[----:B------:R-:W-:Y:S01]  /*5de0*/  FMUL.FTZ R4, R4, UR5 ;  /* 0x0000000504047c20 */ /* 0x000fe20008410000 */
[----:B------:R-:W-:Y:S01]  /*5df0*/  FFMA.FTZ R0, -R120, R120, 1 ;  /* 0x3f80000078007423 */ /* 0x000fe20000010178 */
[----:B------:R-:W-:Y:S01]  /*5e00*/  F2FP.F16.F32.PACK_AB R109, R109, R9 ;  /* 0x000000096d6d723e */ /* 0x000fe200000000ff */
[----:B------:R-:W-:Y:S01]  /*5e10*/  FADD.FTZ R17, -R186, R17 ;  /* 0x00000011ba117221 */ /* 0x000fe20000010100 */
        /* <DEDUP_REMOVED lines=9> */
[----:B------:R-:W-:Y:S01]  /*5eb0*/  F2FP.F16.F32.PACK_AB R108, R108, R10 ;  /* 0x0000000a6c6c723e */ /* 0x000fe200000000ff */
[----:B------:R-:W-:Y:S01]  /*5ec0*/  FMUL.FTZ R14, R214, R17 ;  /* 0x00000011d60e7220 */ /* 0x000fe20000410000 */
[----:B------:R-:W-:Y:S01]  /*5ed0*/  FMUL.FTZ R10, R111, R6 ;  /* 0x000000066f0a7220 */ /* 0x000fe20000410000 */
[----:B------:R-:W-:Y:S01]  /*5ee0*/  F2FP.F16.F32.PACK_AB R17, R12, R13 ;  /* 0x0000000d0c11723e */ /* 0x000fe200000000ff */
[----:B------:R-:W-:Y:S01]  /*5ef0*/  FFMA.FTZ R6, -R123, R123, 1 ;  /* 0x3f8000007b067423 */ /* 0x000fe2000001017b */
[----:B------:R-:W-:Y:S01]  /*5f00*/  FMUL.FTZ R13, R112, R0 ;  /* 0x00000000700d7220 */ /* 0x000fe20000410000 */
[----:B------:R-:W-:Y:S01]  /*5f10*/  FMUL.FTZ R113, R213, R18 ;  /* 0x00000012d5717220 */ /* 0x000fe20000410000 */
[----:B------:R-:W-:Y:S01]  /*5f20*/  FADD.FTZ R23, -R187, R23 ;  /* 0x00000017bb177221 */ /* 0x000fe20000010100 */
[----:B------:R-:W-:Y:S01]  /*5f30*/  FMUL.FTZ R5, R5, UR5 ;  /* 0x0000000505057c20 */ /* 0x000fe20008410000 */
[----:B------:R-:W-:Y:S01]  /*5f40*/  FMUL.FTZ R4, R4, UR5 ;  /* 0x0000000504047c20 */ /* 0x000fe20008410000 */
[----:B------:R-:W-:Y:S01]  /*5f50*/  FFMA.FTZ R0, -R124, R124, 1 ;  /* 0x3f8000007c007423 */ /* 0x000fe2000001017c */
[----:B------:R-:W-:Y:S01]  /*5f60*/  FMUL.FTZ R6, R6, UR5 ;  /* 0x0000000506067c20 */ /* 0x000fe20008410000 */
[----:B------:R-:W-:Y:S01]  /*5f70*/  FADD.FTZ R20, -R186, R20 ;  /* 0x00000014ba147221 */ /* 0x000fe20000010100 */
        /* <DEDUP_REMOVED lines=8> */
[----:B------:R-:W-:Y:S01]  /*6000*/  F2FP.F16.F32.PACK_AB R18, R7, R8 ;  /* 0x000000080712723e */ /* 0x000fe200000000ff */
[----:B------:R-:W-:Y:S01]  /*6010*/  FMUL.FTZ R9, R9, R6 ;  /* 0x0000000609097220 */ /* 0x000fe20000410000 */
[----:B------:R-:W-:Y:S01]  /*6020*/  F2FP.F16.F32.PACK_AB R16, R16, R10 ;  /* 0x0000000a1010723e */ /* 0x000fe200000000ff */
[----:B------:R-:W-:Y:S01]  /*6030*/  FMUL.FTZ R8, R219, R20 ;  /* 0x00000014db087220 */ /* 0x000fe20000410000 */
[----:B------:R-:W-:Y:S01]  /*6040*/  FFMA.FTZ R6, -R129, R129, 1 ;  /* 0x3f80000081067423 */ /* 0x000fe20000010181 */
[----:B------:R-:W-:Y:S01]  /*6050*/  FMUL.FTZ R10, R19, R0 ;  /* 0x00000000130a7220 */ /* 0x000fe20000410000 */
[----:B------:R-:W-:Y:S01]  /*6060*/  FMUL.FTZ R7, R218, R21 ;  /* 0x00000015da077220 */ /* 0x000fe20000410000 */
[----:B------:R-:W-:Y:S01]  /*6070*/  FMUL.FTZ R20, R217, R22 ;  /* 0x00000016d9147220 */ /* 0x000fe20000410000 */
[----:B------:R-:W-:Y:S01]  /*6080*/  FADD.FTZ R27, -R184, R27 ;  /* 0x0000001bb81b7221 */ /* 0x000fe20000010100 */
[----:B------:R-:W-:Y:S01]  /*6090*/  FMUL.FTZ R5, R5, UR5 ;  /* 0x0000000505057c20 */ /* 0x000fe20008410000 */
[----:B------:R-:W-:Y:S01]  /*60a0*/  FMUL.FTZ R4, R4, UR5 ;  /* 0x0000000504047c20 */ /* 0x000fe20008410000 */
[----:B------:R-:W-:Y:S01]  /*60b0*/  FFMA.FTZ R0, -R125, R125, 1 ;  /* 0x3f8000007d007423 */ /* 0x000fe2000001017d */
[----:B------:R-:W-:Y:S01]  /*60c0*/  F2FP.F16.F32.PACK_AB R15, R15, R11 ;  /* 0x0000000b0f0f723e */ /* 0x000fe200000000ff */
[----:B------:R-:W-:Y:S01]  /*60d0*/  FMUL.FTZ R6, R6, UR5 ;  /* 0x0000000506067c20 */ /* 0x000fe20008410000 */
        /* <DEDUP_REMOVED lines=32> */
[----:B------:R-:W-:Y:S01]  /*62e0*/  F2FP.F16.F32.PACK_AB R14, R14, R9 ;  /* 0x000000090e0e723e */ /* 0x000fe200000000ff */
        /* <DEDUP_REMOVED lines=46> */
[C---:B-1----:R-:W-:Y:S05]  /*65d0*/  IMAD.U32 R4, R19.reuse, -0x40, RZ ;  /* 0xffffffc013047824 */ /* 0x042fea00078e00ff */
        /* <DEDUP_REMOVED lines=12> */
.L_x_1425:
[----:B------:R-:W-:Y:S01]  /*66a0*/  STS [R197+0xa000], R109 ;  /* 0x00a0006dc5007388 */ /* 0x000fe20000000800 */
[----:B------:R-:W-:Y:S03]  /*66b0*/  LEA R114, R241, UR4, 0x1 ;  /* 0x00000004f1727c11 */ /* 0x000fe6000f8e08ff */
        /* <DEDUP_REMOVED lines=16> */
[C---:B--2---:R-:W-:Y:S01]  /*67c0*/  VIADD R0, R2.reuse, 0x40 ;  /* 0x0000004002007836 */ /* 0x044fe20000000000 */
[----:B------:R-:W-:Y:S04]  /*67d0*/  @P1 IADD3 R0, R2, -0x40, RZ ;  /* 0xffffffc002001810 */ /* 0x000fe80007ffe0ff */
        /* <DEDUP_REMOVED lines=67> */
.L_x_1426:
        /* <DEDUP_REMOVED lines=8> */
[----:B------:R-:W2:Y:S01]  /*6c90*/  LDSM.16.MT88.4 R20, [R0] ;  /* 0x000000000014783b */ /* 0x000ea20000004200 */
[----:B------:R-:W-:Y:S02]  /*6ca0*/  UISETP.GT.AND UP2, UPT, UR7, UR22, UPT ;  /* 0x000000160700728c */ /* 0x000fe4000bf44270 */
        /* <DEDUP_REMOVED lines=276> */
[----:B------:R-:W-:Y:S02]  /*7df0*/  F2FP.F16.F32.PACK_AB R62, R63, R62 ;  /* 0x0000003e3f3e723e */ /* 0x000fe400000000ff */
[----:B------:R-:W-:Y:S01]  /*7e00*/  PLOP3.LUT P0, PT, PT, PT, UP0, 0x80, 0x0 ;  /* 0x000000000000781c */ /* 0x000fe20003f0f008 */
[----:B------:R-:W-:Y:S04]  /*7e10*/  STS [R247+0x2000], R7 ;  /* 0x00200007f7007388 */ /* 0x000fe80000000800 */
[----:B------:R-:W-:Y:S04]  /*7e20*/  STS [R247+0x2400], R6 ;  /* 0x00240006f7007388 */ /* 0x000fe80000000800 */
        /* <DEDUP_REMOVED lines=33> */
.L_x_1428:
[----:B------:R-:W-:Y:S01]  /*8040*/  @UP0 UIADD3 UR7, UR36, UR38, URZ ;  /* 0x0000002624070290 */ /* 0x000fe2000fffe03f */
[----:B-12---:R-:W-:Y:S01]  /*8050*/  SHF.R.S32.HI R0, RZ, 0x1f, R2 ;  /* 0x0000001fff007819 */ /* 0x006fe20000011402 */
[----:B------:R-:W-:Y:S01]  /*8060*/  @UP0 ULDC.64 UR10, c[0x0][0x458] ;  /* 0x00011600000a0ab9 */ /* 0x000fe20000000a00 */
[----:B------:R-:W-:Y:S02]  /*8070*/  USHF.L.U32 UR5, UR21, 0x7, URZ ;  /* 0x0000000715057899 */ /* 0x000fe4000800063f */
        /* <DEDUP_REMOVED lines=18> */
.L_x_1429:
[----:B------:R-:W-:Y:S01]  /*81a0*/  BAR.SYNC.DEFER_BLOCKING 0x0 ;  /* 0x0000000000007b1d */ /* 0x000fe20000010000 */
[----:B------:R-:W-:Y:S01]  /*81b0*/  USHF.R.S32.HI UR7, URZ, 0x1f, UR5 ;  /* 0x0000001f3f077899 */ /* 0x000fe20008011405 */
[----:B------:R-:W-:Y:S01]  /*81c0*/  LEA.HI R0, R0, R2, RZ, 0x3 ;  /* 0x0000000200007211 */ /* 0x000fe200078f18ff */
[----:B------:R-:W-:Y:S01]  /*81d0*/  IMAD.U32 R2, RZ, RZ, UR8 ;  /* 0x00000008ff027e24 */ /* 0x000fe2000f8e00ff */
[--C-:B------:R-:W-:Y:S01]  /*81e0*/  SHF.R.S32.HI R7, RZ, 0x1f, R244.reuse ;  /* 0x0000001fff077819 */ /* 0x100fe200000114f4 */
[----:B------:R-:W-:Y:S01]  /*81f0*/  UIMAD UR12, UR7, UR8, URZ ;  /* 0x00000008070c72a4 */ /* 0x000fe2000f8e023f */
[----:B------:R-:W-:Y:S01]  /*8200*/  IMAD.MOV.U32 R6, RZ, RZ, R244 ;  /* 0x000000ffff067224 */ /* 0x000fe200078e00f4 */
[----:B------:R-:W-:Y:S01]  /*8210*/  UIMAD UR6, UR21, -0x80, UR6 ;  /* 0xffffff80150678a4 */ /* 0x000fe2000f8e0206 */
[----:B------:R-:W-:Y:S01]  /*8220*/  SHF.R.S32.HI R0, RZ, 0x3, R0 ;  /* 0x00000003ff007819 */ /* 0x000fe20000011400 */
[----:B------:R-:W-:Y:S01]  /*8230*/  UIMAD UR12, UR5, UR9, UR12 ;  /* 0x00000009050c72a4 */ /* 0x000fe2000f8e020c */
[----:B------:R-:W-:Y:S01]  /*8240*/  IMAD.WIDE.U32 R4, R2, UR5, R6 ;  /* 0x0000000502047c25 */ /* 0x000fe2000f8e0006 */
[----:B------:R-:W-:Y:S01]  /*8250*/  USHF.R.S32.HI UR16, URZ, 0x1f, UR56 ;  /* 0x0000001f3f107899 */ /* 0x000fe20008011438 */
[----:B------:R-:W-:Y:S01]  /*8260*/  BSSY B0, `(.L_x_1430) ;  /* 0x0000022000007945 */ /* 0x000fe20003800000 */
[C---:B------:R-:W-:Y:S01]  /*8270*/  ISETP.GE.AND P4, PT, R0.reuse, UR6, PT ;  /* 0x0000000600007c0c */ /* 0x040fe2000bf86270 */
[----:B------:R-:W-:Y:S01]  /*8280*/  VIADD R8, R0, 0x20 ;  /* 0x0000002000087836 */ /* 0x000fe20000000000 */
[----:B------:R-:W-:Y:S01]  /*8290*/  IADD3 R4, P0, R4, UR19, RZ ;  /* 0x0000001304047c10 */ /* 0x000fe2000ff1e0ff */
[----:B------:R-:W-:Y:S01]  /*82a0*/  IMAD.U32 R2, RZ, RZ, UR12 ;  /* 0x0000000cff027e24 */ /* 0x000fe2000f8e00ff */
[----:B------:R-:W-:Y:S01]  /*82b0*/  ULDC.64 UR12, c[0x0][0x468] ;  /* 0x00011a00000c7ab9 */ /* 0x000fe20000000a00 */
[----:B------:R-:W-:Y:S01]  /*82c0*/  VIADD R9, R0, 0x40 ;  /* 0x0000004000097836 */ /* 0x000fe20000000000 */
[----:B------:R-:W-:Y:S01]  /*82d0*/  UIMAD UR16, UR16, UR12, URZ ;  /* 0x0000000c101072a4 */ /* 0x000fe2000f8e023f */
[----:B------:R-:W-:Y:S01]  /*82e0*/  ISETP.GE.AND P3, PT, R8, UR6, PT ;  /* 0x0000000608007c0c */ /* 0x000fe2000bf66270 */
[----:B------:R-:W-:Y:S01]  /*82f0*/  VIADD R8, R0, 0x60 ;  /* 0x0000006000087836 */ /* 0x000fe20000000000 */
[----:B------:R-:W-:Y:S01]  /*8300*/  IADD3.X R5, R5, UR20, R2, P0, !PT ;  /* 0x0000001405057c10 */ /* 0x000fe200087fe402 */
[----:B------:R-:W-:Y:S01]  /*8310*/  IMAD.U32 R2, RZ, RZ, UR12 ;  /* 0x0000000cff027e24 */ /* 0x000fe2000f8e00ff */
[----:B------:R1:W2:Y:S01]  /*8320*/  LDS.128 R16, [R114+0x7000] ;  /* 0x0070000072107984 */ /* 0x0002a20000000c00 */
[----:B------:R-:W-:Y:S01]  /*8330*/  UIMAD UR13, UR56, UR13, UR16 ;  /* 0x0000000d380d72a4 */ /* 0x000fe2000f8e0210 */
[----:B------:R-:W-:Y:S01]  /*8340*/  ISETP.GE.AND P2, PT, R9, UR6, PT ;  /* 0x0000000609007c0c */ /* 0x000fe2000bf46270 */
[----:B------:R-:W-:Y:S01]  /*8350*/  IMAD.WIDE.U32 R4, R2, UR56, R4 ;  /* 0x0000003802047c25 */ /* 0x000fe2000f8e0004 */
[----:B------:R1:W3:Y:S01]  /*8360*/  LDS.128 R20, [R114+0xb000] ;  /* 0x00b0000072147984 */ /* 0x0002e20000000c00 */
[----:B------:R-:W-:-:S02]  /*8370*/  ISETP.GE.AND P1, PT, R8, UR6, PT ;  /* 0x0000000608007c0c */ /* 0x000fc4000bf26270 */
[----:B------:R-:W-:Y:S01]  /*8380*/  VIADD R2, R5, UR13 ;  /* 0x0000000d05027c36 */ /* 0x000fe20008000000 */
[----:B------:R1:W4:Y:S01]  /*8390*/  LDS.128 R24, [R114+0xc000] ;  /* 0x00c0000072187984 */ /* 0x0003220000000c00 */
[----:B------:R-:W-:-:S03]  /*83a0*/  SHF.R.S32.HI R32, RZ, 0x1f, R0 ;  /* 0x0000001fff207819 */ /* 0x000fc60000011400 */
[----:B------:R1:W1:Y:S01]  /*83b0*/  LDS.128 R28, [R114+0xd000] ;  /* 0x00d00000721c7984 */ /* 0x0002620000000c00 */
        /* <DEDUP_REMOVED lines=12> */
.L_x_1431:
[----:B------:R-:W-:Y:S05]  /*8480*/  BSYNC B0 ;  /* 0x0000000000007941 */ /* 0x000fea0003800000 */
.L_x_1430:
        /* <DEDUP_REMOVED lines=14> */
.L_x_1433:
[----:B------:R-:W-:Y:S05]  /*8570*/  BSYNC B0 ;  /* 0x0000000000007941 */ /* 0x000fea0003800000 */
.L_x_1432:
        /* <DEDUP_REMOVED lines=15> */
.L_x_1435:
[----:B------:R-:W-:Y:S05]  /*8670*/  BSYNC B0 ;  /* 0x0000000000007941 */ /* 0x000fea0003800000 */
.L_x_1434:
        /* <DEDUP_REMOVED lines=14> */
.L_x_1437:
[----:B------:R-:W-:Y:S05]  /*8760*/  BSYNC B0 ;  /* 0x0000000000007941 */ /* 0x000fea0003800000 */
.L_x_1436:
[----:B-12---:R-:W1:Y:S01]  /*8770*/  LDS.128 R112, [R114+0xa000] ;  /* 0x00a0000072707984 */ /* 0x006e620000000c00 */
[----:B------:R-:W-:Y:S01]  /*8780*/  IMAD.U32 R2, RZ, RZ, UR10 ;  /* 0x0000000aff027e24 */ /* 0x000fe2000f8e00ff */
[----:B------:R-:W-:Y:S01]  /*8790*/  UIMAD UR7, UR7, UR10, URZ ;  /* 0x0000000a070772a4 */ /* 0x000fe2000f8e023f */
[----:B------:R-:W-:Y:S01]  /*87a0*/  BSSY B0, `(.L_x_1438) ;  /* 0x0000018000007945 */ /* 0x000fe20003800000 */
[----:B------:R-:W-:Y:S01]  /*87b0*/  USHF.R.S32.HI UR8, URZ, 0x1f, UR56 ;  /* 0x0000001f3f087899 */ /* 0x000fe20008011438 */
[----:B------:R-:W-:Y:S01]  /*87c0*/  IMAD.WIDE.U32 R6, R2, UR5, R6 ;  /* 0x0000000502067c25 */ /* 0x000fe2000f8e0006 */
[----:B------:R-:W-:-:S03]  /*87d0*/  UIMAD UR5, UR5, UR11, UR7 ;  /* 0x0000000b050572a4 */ /* 0x000fc6000f8e0207 */
[----:B------:R-:W-:Y:S01]  /*87e0*/  ULDC.64 UR6, c[0x0][0x470] ;  /* 0x00011c0000067ab9 */ /* 0x000fe20000000a00 */
[----:B------:R-:W-:Y:S02]  /*87f0*/  IADD3 R4, P0, R6, UR17, RZ ;  /* 0x0000001106047c10 */ /* 0x000fe4000ff1e0ff */
        /* <DEDUP_REMOVED lines=18> */
.L_x_1439:
[----:B------:R-:W-:Y:S05]  /*8920*/  BSYNC B0 ;  /* 0x0000000000007941 */ /* 0x000fea0003800000 */
.L_x_1438:
        /* <DEDUP_REMOVED lines=14> */
.L_x_1441:
[----:B------:R-:W-:Y:S05]  /*8a10*/  BSYNC B0 ;  /* 0x0000000000007941 */ /* 0x000fea0003800000 */
.L_x_1440:
        /* <DEDUP_REMOVED lines=14> */
.L_x_1443:
[----:B------:R-:W-:Y:S05]  /*8b00*/  BSYNC B0 ;  /* 0x0000000000007941 */ /* 0x000fea0003800000 */
.L_x_1442:
        /* <DEDUP_REMOVED lines=13> */
.L_x_1422:
[----:B------:R-:W-:Y:S05]  /*8be0*/  BSYNC B1 ;  /* 0x0000000000017941 */ /* 0x000fea0003800000 */
.L_x_1400:
[----:B------:R-:W-:Y:S01]  /*8bf0*/  R2UR UR6, R251 ;  /* 0x00000000fb0672ca */ /* 0x000fe200000e0000 */
[----:B------:R-:W-:Y:S02]  /*8c00*/  ULDC UR5, c[0x0][0xc] ;  /* 0x0000030000057ab9 */ /* 0x000fe40000000800 */
[----:B------:R-:W-:-:S10]  /*8c10*/  UIADD3 UR21, UR5, UR21, URZ ;  /* 0x0000001505157290 */ /* 0x000fd4000fffe03f */
[----:B------:R-:W-:-:S06]  /*8c20*/  UISETP.GE.AND UP0, UPT, UR21, UR6, UPT ;  /* 0x000000061500728c */ /* 0x000fcc000bf06270 */
[----:B------:R-:W-:-:S13]  /*8c30*/  PLOP3.LUT P0, PT, PT, PT, UP0, 0x80, 0x0 ;  /* 0x000000000000781c */ /* 0x000fda0003f0f008 */
[----:B------:R-:W-:Y:S05]  /*8c40*/  @P0 BRA `(.L_x_1444) ;  /* 0x0000000000040947 */ /* 0x000fea0003800000 */
[----:B------:R-:W-:Y:S05]  /*8c50*/  BRA `(.L_x_1445) ;  /* 0xffffff7c00647947 */ /* 0x000fea000383ffff */
.L_x_1444:
[----:B------:R-:W-:Y:S05]  /*8c60*/  EXIT ;  /* 0x000000000000794d */ /* 0x000fea0003800000 */
.L_x_1446:
        /* <DEDUP_REMOVED lines=9> */
.L_x_2481:


//--------------------- .text._ZN5flash44flash_bwd_dq_dk_dv_loop_seqk_parallel_kernelI23Flash_bwd_kernel_traitsILi64ELi64ELi128ELi8ELi2ELi4ELi4ELb1ELb0EN7cutlass6half_tE19Flash_kernel_traitsILi64ELi64ELi128ELi8ES3_EELb1ELb0ELb1ELb1ELb0ELb0ELb0EEEvNS_16Flash_bwd_paramsE --------------------------
	.section	.text._ZN5flash44flash_bwd_dq_dk_dv_loop_seqk_parallel_kernelI23Flash_bwd_kernel_traitsILi64ELi64ELi128ELi8ELi2ELi4ELi4ELb1ELb0EN7cutlass6half_tE19Flash_kernel_traitsILi64ELi64ELi128ELi8ES3_EELb1ELb0ELb1ELb1ELb0ELb0ELb0EEEvNS_16Flash_bwd_paramsE,"ax",@progbits
	.align	128
        .global         _ZN5flash44flash_bwd_dq_dk_dv_loop_seqk_parallel_kernelI23Flash_bwd_kernel_traitsILi64ELi64ELi128ELi8ELi2ELi4ELi4ELb1ELb0EN7cutlass6half_tE19Flash_kernel_traitsILi64ELi64ELi128ELi8ES3_EELb1ELb0ELb1ELb1ELb0ELb0ELb0EEEvNS_16Flash_bwd_paramsE
        .type           _ZN5flash44flash_bwd_dq_dk_dv_loop_seqk_parallel_kernelI23Flash_bwd_kernel_traitsILi64ELi64ELi128ELi8ELi2ELi4ELi4ELb1ELb0EN7cutlass6half_tE19Flash_kernel_traitsILi64ELi64ELi128ELi8ES3_EELb1ELb0ELb1ELb1ELb0ELb0ELb0EEEvNS_16Flash_bwd_paramsE,@function
        .size           _ZN5flash44flash_bwd_dq_dk_dv_loop_seqk_parallel_kernelI23Flash_bwd_kernel_traitsILi64ELi64ELi128ELi8ELi2ELi4ELi4ELb1ELb0EN7cutlass6half_tE19Flash_kernel_traitsILi64ELi64ELi128ELi8ES3_EELb1ELb0ELb1ELb1ELb0ELb0ELb0EEEvNS_16Flash_bwd_paramsE,(.L_x_2482 - _ZN5flash44flash_bwd_dq_dk_dv_loop_seqk_parallel_kernelI23Flash_bwd_kernel_traitsILi64ELi64ELi128ELi8ELi2ELi4ELi4ELb1ELb0EN7cutlass6half_tE19Flash_kernel_traitsILi64ELi64ELi128ELi8ES3_EELb1ELb0ELb1ELb1ELb0ELb0ELb0EEEvNS_16Flash_bwd_paramsE)
        .other          _ZN5flash44flash_bwd_dq_dk_dv_loop_seqk_parallel_kernelI23Flash_bwd_kernel_traitsILi64ELi64ELi128ELi8ELi2ELi4ELi4ELb1ELb0EN7cutlass6half_tE19Flash_kernel_traitsILi64ELi64ELi128ELi8ES3_EELb1ELb0ELb1ELb1ELb0ELb0ELb0EEEvNS_16Flash_bwd_paramsE,@"STO_CUDA_ENTRY STV_DEFAULT"
_ZN5flash44flash_bwd_dq_dk_dv_loop_seqk_parallel_kernelI23Flash_bwd_kernel_traitsILi64ELi64ELi128ELi8ELi2ELi4ELi4ELb1ELb0EN7cutlass6half_tE19Flash_kernel_traitsILi64ELi64ELi128ELi8ES3_EELb1ELb0ELb1ELb1ELb0ELb0ELb0EEEvNS_16Flash_bwd_paramsE:
.text._ZN5flash44flash_bwd_dq_dk_dv_loop_seqk_parallel_kernelI23Flash_bwd_kernel_traitsILi64ELi64ELi128ELi8ELi2ELi4ELi4ELb1ELb0EN7cutlass6half_tE19Flash_kernel_traitsILi64ELi64ELi128ELi8ES3_EELb1ELb0ELb1ELb1ELb0ELb0ELb0EEEvNS_16Flash_bwd_paramsE:
        /* <DEDUP_REMOVED lines=21> */
[----:B-1----:R-:W-:Y:S01]  /*0150*/  SHF.R.S32.HI R0, RZ, 0x1f, R13 ;  /* 0x0000001fff007819 */ /* 0x002fe2000001140d */
[----:B------:R-:W-:-:S03]  /*0160*/  UIADD3 UR4, UR6, 0x6000, URZ ;  /* 0x0000600006047890 */ /* 0x000fc6000fffe03f */
        /* <DEDUP_REMOVED lines=10> */
[----:B------:R-:W-:Y:S01]  /*0210*/  SHF.R.S32.HI R11, RZ, 0x5, R179 ;  /* 0x00000005ff0b7819 */ /* 0x000fe200000114b3 */
        /* <DEDUP_REMOVED lines=17> */
[----:B------:R-:W-:Y:S01]  /*0330*/  LOP3.LUT P4, RZ, R9, 0x2, RZ, 0xc0, !PT ;  /* 0x0000000209ff7812 */ /* 0x000fe2000788c0ff */
        /* <DEDUP_REMOVED lines=33> */
[C---:B------:R-:W-:Y:S01]  /*0550*/  IMAD R187, R182.reuse, 0x200, R187 ;  /* 0x00000200b6bb7824 */ /* 0x040fe200078e02bb */
        /* <DEDUP_REMOVED lines=25> */
[--C-:B------:R-:W-:Y:S01]  /*06f0*/  IMAD R176, R179, 0x400, R0.reuse ;  /* 0x00000400b3b07824 */ /* 0x100fe200078e0200 */
[----:B------:R-:W-:Y:S01]  /*0700*/  LOP3.LUT R189, R5, R10, R189, 0x1e, !PT ;  /* 0x0000000a05bd7212 */ /* 0x000fe200078e1ebd */
[----:B------:R-:W-:Y:S01]  /*0710*/  IMAD R3, R3, 0x400, R0 ;  /* 0x0000040003037824 */ /* 0x000fe200078e0200 */
[----:B------:R-:W-:Y:S01]  /*0720*/  SHF.R.S32.HI R186, RZ, 0x2, R2 ;  /* 0x00000002ffba7819 */ /* 0x000fe20000011402 */
[----:B------:R-:W-:Y:S01]  /*0730*/  IMAD.IADD R176, R176, 0x1, R174 ;  /* 0x00000001b0b07824 */ /* 0x000fe200078e02ae */
[----:B------:R-:W-:Y:S01]  /*0740*/  SEL R2, R207, 0xffffffe0, !P4 ;  /* 0xffffffe0cf027807 */ /* 0x000fe20006000000 */
[----:B------:R-:W-:Y:S01]  /*0750*/  IMAD.IADD R189, R4, 0x1, R189 ;  /* 0x0000000104bd7824 */ /* 0x000fe200078e02bd */
[----:B------:R-:W-:Y:S01]  /*0760*/  LEA R169, R169, UR6, 0x1 ;  /* 0x00000006a9a97c11 */ /* 0x000fe2000f8e08ff */
[----:B------:R-:W-:Y:S01]  /*0770*/  IMAD.IADD R174, R174, 0x1, R3 ;  /* 0x00000001aeae7824 */ /* 0x000fe200078e0203 */
[----:B------:R-:W-:Y:S01]  /*0780*/  SEL R207, R207, 0xffffffe0, !P1 ;  /* 0xffffffe0cfcf7807 */ /* 0x000fe20004800000 */
[----:B------:R-:W-:Y:S01]  /*0790*/  IMAD.MOV.U32 R3, RZ, RZ, 0x40 ;  /* 0x00000040ff037424 */ /* 0x000fe200078e00ff */
[----:B------:R-:W-:Y:S01]  /*07a0*/  LEA R189, R189, UR8, 0x1 ;  /* 0x00000008bdbd7c11 */ /* 0x000fe2000f8e08ff */
[----:B------:R-:W-:Y:S01]  /*07b0*/  IMAD.IADD R168, R2, 0x1, R169 ;  /* 0x0000000102a87824 */ /* 0x000fe200078e02a9 */
[----:B------:R-:W-:Y:S01]  /*07c0*/  LEA R192, R192, UR6, 0x1 ;  /* 0x00000006c0c07c11 */ /* 0x000fe2000f8e08ff */
[----:B------:R-:W-:Y:S01]  /*07d0*/  IMAD R186, R179, 0x10, R186 ;  /* 0x00000010b3ba7824 */ /* 0x000fe200078e02ba */
[----:B------:R-:W-:Y:S01]  /*07e0*/  SEL R3, R3, 0xffffffc0, !P3 ;  /* 0xffffffc003037807 */ /* 0x000fe20005800000 */
[----:B------:R-:W-:Y:S01]  /*07f0*/  VIADD R193, R189, 0x40 ;  /* 0x00000040bdc17836 */ /* 0x000fe20000000000 */
[----:B------:R-:W-:Y:S01]  /*0800*/  SEL R233, R233, 0x10, !P0 ;  /* 0x00000010e9e97807 */ /* 0x000fe20004000000 */
[----:B------:R-:W-:Y:S01]  /*0810*/  IMAD.IADD R196, R192, 0x1, R207 ;  /* 0x00000001c0c47824 */ /* 0x000fe200078e02cf */
[----:B------:R-:W-:Y:S01]  /*0820*/  LOP3.LUT R175, R175, R0, RZ, 0xfc, !PT ;  /* 0x00000000afaf7212 */ /* 0x000fe200078efcff */
[----:B------:R-:W-:Y:S01]  /*0830*/  IMAD.IADD R3, R3, 0x1, R169 ;  /* 0x0000000103037824 */ /* 0x000fe200078e02a9 */
[----:B------:R-:W-:Y:S01]  /*0840*/  LEA R173, R173, UR6, 0x1 ;  /* 0x00000006adad7c11 */ /* 0x000fe2000f8e08ff */
[C---:B------:R-:W-:Y:S01]  /*0850*/  @P2 VIADD R193, R189.reuse, 0xffffffc0 ;  /* 0xffffffc0bdc12836 */ /* 0x040fe20000000000 */
[----:B------:R-:W-:Y:S01]  /*0860*/  LEA R174, R174, UR5, 0x1 ;  /* 0x00000005aeae7c11 */ /* 0x000fe2000f8e08ff */
[----:B------:R-:W-:-:S02]  /*0870*/  VIADD R194, R189, 0x420 ;  /* 0x00000420bdc27836 */ /* 0x000fc40000000000 */
[----:B------:R-:W-:Y:S02]  /*0880*/  IMAD.IADD R197, R192, 0x1, R233 ;  /* 0x00000001c0c57824 */ /* 0x000fe400078e02e9 */
[----:B------:R-:W-:Y:S02]  /*0890*/  IMAD.IADD R195, R207, 0x1, R189 ;  /* 0x00000001cfc37824 */ /* 0x000fe400078e02bd */
[----:B------:R-:W-:Y:S02]  /*08a0*/  IMAD.IADD R2, R2, 0x1, R3 ;  /* 0x0000000102027824 */ /* 0x000fe400078e0203 */
[----:B------:R-:W-:Y:S02]  /*08b0*/  @P1 VIADD R194, R189, 0x3e0 ;  /* 0x000003e0bdc21836 */ /* 0x000fe40000000000 */
[----:B------:R-:W-:Y:S02]  /*08c0*/  IMAD.IADD R233, R233, 0x1, R196 ;  /* 0x00000001e9e97824 */ /* 0x000fe400078e02c4 */
[----:B---34-:R-:W-:-:S07]  /*08d0*/  IMAD.IADD R207, R207, 0x1, R193 ;  /* 0x00000001cfcf7824 */ /* 0x018fce00078e02c1 */
.L_x_1517:
        /* <DEDUP_REMOVED lines=47> */
.L_x_1447:
[----:B------:R-:W-:Y:S01]  /*0bd0*/  IMAD.SHL.U32 R204, R188, 0x80, RZ ;  /* 0x00000080bccc7824 */ /* 0x000fe200078e00ff */
[----:B-----5:R-:W-:-:S04]  /*0be0*/  @!P2 IADD3 R229, R0, R4, -R230 ;  /* 0x0000000400e5a210 */ /* 0x020fc80007ffe8e6 */
[----:B------:R-:W-:-:S13]  /*0bf0*/  ISETP.GT.AND P0, PT, R229, R204, PT ;  /* 0x000000cce500720c */ /* 0x000fda0003f04270 */
[----:B------:R-:W-:Y:S05]  /*0c00*/  @!P0 BRA `(.L_x_1448) ;  /* 0x0000008c00588947 */ /* 0x000fea0003800000 */
[----:B------:R-:W3:Y:S01]  /*0c10*/  LDC R6, c[0x0][0x278] ;  /* 0x00009e00ff067b82 */ /* 0x000ee20000000800 */
[----:B------:R-:W-:Y:S01]  /*0c20*/  IABS R0, R190 ;  /* 0x000000be00007213 */ /* 0x000fe20000000000 */
[----:B------:R-:W4:Y:S01]  /*0c30*/  S2R R21, SR_CTAID.X ;  /* 0x0000000000157919 */ /* 0x000f220000002500 */
[----:B-1----:R-:W-:Y:S02]  /*0c40*/  IADD3 R11, R231, 0x3f, RZ ;  /* 0x0000003fe70b7810 */ /* 0x002fe40007ffe0ff */
[----:B------:R-:W-:Y:S02]  /*0c50*/  ISETP.NE.AND P0, PT, R232, -0x1, PT ;  /* 0xffffffffe800780c */ /* 0x000fe40003f05270 */
[----:B------:R-:W-:Y:S01]  /*0c60*/  SHF.R.S32.HI R13, RZ, 0x1f, R11 ;  /* 0x0000001fff0d7819 */ /* 0x000fe2000001140b */
[----:B------:R-:W1:Y:S01]  /*0c70*/  LDC R10, c[0x0][0x394] ;  /* 0x0000e500ff0a7b82 */ /* 0x000e620000000800 */
[----:B------:R-:W-:Y:S02]  /*0c80*/  ISETP.NE.AND P2, PT, R30, -0x1, PT ;  /* 0xffffffff1e00780c */ /* 0x000fe40003f45270 */
[----:B------:R-:W-:-:S02]  /*0c90*/  LEA.HI R13, R13, R11, RZ, 0x6 ;  /* 0x0000000b0d0d7211 */ /* 0x000fc400078f30ff */
[----:B------:R-:W-:Y:S02]  /*0ca0*/  IADD3 R11, R231, 0x80, R204 ;  /* 0x00000080e70b7810 */ /* 0x000fe40007ffe0cc */
[----:B------:R-:W-:Y:S01]  /*0cb0*/  SHF.R.S32.HI R13, RZ, 0x6, R13 ;  /* 0x00000006ff0d7819 */ /* 0x000fe2000001140d */
[----:B------:R-:W5:Y:S01]  /*0cc0*/  LDC.64 R4, c[0x0][0x228] ;  /* 0x00008a00ff047b82 */ /* 0x000f620000000a00 */
[----:B------:R-:W-:Y:S02]  /*0cd0*/  SHF.R.S32.HI R191, RZ, 0x1f, R190 ;  /* 0x0000001fffbf7819 */ /* 0x000fe400000114be */
[----:B------:R-:W-:Y:S02]  /*0ce0*/  @P0 IADD3 R34, R230, R232, RZ ;  /* 0x000000e8e6220210 */ /* 0x000fe40007ffe0ff */
[----:B---3--:R-:W-:-:S03]  /*0cf0*/  IABS R7, R6 ;  /* 0x0000000600077213 */ /* 0x008fc60000000000 */
[----:B------:R-:W3:Y:S01]  /*0d00*/  LDC R18, c[0x0][0x2d4] ;  /* 0x0000b500ff127b82 */ /* 0x000ee20000000800 */
[----:B--2---:R-:W2:Y:S01]  /*0d10*/  I2F.RP R8, R7 ;  /* 0x0000000700087306 */ /* 0x004ea20000209400 */
[----:B-1----:R-:W-:-:S06]  /*0d20*/  IADD3 R10, R11, R10, -R229 ;  /* 0x0000000a0b0a7210 */ /* 0x002fcc0007ffe8e5 */
[----:B------:R-:W1:Y:S01]  /*0d30*/  LDC R213, c[0x0][0x2dc] ;  /* 0x0000b700ffd57b82 */ /* 0x000e620000000800 */
[----:B------:R-:W-:Y:S01]  /*0d40*/  IADD3 R10, R10, 0x3f, RZ ;  /* 0x0000003f0a0a7810 */ /* 0x000fe20007ffe0ff */
[----:B-----5:R-:W-:-:S03]  /*0d50*/  IMAD R25, R16, R4, RZ ;  /* 0x0000000410197224 */ /* 0x020fc600078e02ff */
[----:B------:R-:W-:Y:S01]  /*0d60*/  SHF.R.S32.HI R228, RZ, 0x1f, R10 ;  /* 0x0000001fffe47819 */ /* 0x000fe2000001140a */
[C---:B------:R-:W-:Y:S01]  /*0d70*/  IMAD.WIDE.U32 R26, R183.reuse, R4, RZ ;  /* 0x00000004b71a7225 */ /* 0x040fe200078e00ff */
[----:B--2---:R-:W2:Y:S01]  /*0d80*/  MUFU.RCP R8, R8 ;  /* 0x0000000800087308 */ /* 0x004ea20000001000 */
[----:B------:R-:W5:Y:S01]  /*0d90*/  LDC.U8 R4, c[0x0][0x3d8] ;  /* 0x0000f600ff047b82 */ /* 0x000f620000000000 */
[----:B------:R-:W-:Y:S01]  /*0da0*/  LEA.HI R228, R228, R10, RZ, 0x6 ;  /* 0x0000000ae4e47211 */ /* 0x000fe200078f30ff */
[----:B------:R-:W-:Y:S01]  /*0db0*/  IMAD R25, R183, R5, R25 ;  /* 0x00000005b7197224 */ /* 0x000fe200078e0219 */
[----:B---3--:R-:W-:-:S03]  /*0dc0*/  SHF.R.S32.HI R5, RZ, 0x1f, R18 ;  /* 0x0000001fff057819 */ /* 0x008fc60000011412 */
[----:B------:R-:W-:Y:S01]  /*0dd0*/  IMAD.IADD R25, R27, 0x1, R25 ;  /* 0x000000011b197824 */ /* 0x000fe200078e0219 */
[----:B------:R-:W-:Y:S01]  /*0de0*/  SHF.R.S32.HI R228, RZ, 0x6, R228 ;  /* 0x00000006ffe47819 */ /* 0x000fe200000114e4 */
[----:B------:R-:W3:Y:S01]  /*0df0*/  @P0 LDC.64 R10, c[0x0][0x250] ;  /* 0x00009400ff0a0b82 */ /* 0x000ee20000000a00 */
[----:B------:R-:W-:Y:S02]  /*0e00*/  IMAD.WIDE.U32 R32, R183, R18, RZ ;  /* 0x00000012b7207225 */ /* 0x000fe400078e00ff */
[----:B------:R-:W-:Y:S02]  /*0e10*/  VIMNMX R228, R13, R228, PT ;  /* 0x000000e40de47248 */ /* 0x000fe40003fe0100 */
[----:B------:R-:W-:Y:S01]  /*0e20*/  IMAD R5, R5, R183, RZ ;  /* 0x000000b705057224 */ /* 0x000fe200078e02ff */
[----:B--2---:R-:W-:-:S03]  /*0e30*/  IADD3 R8, R8, 0xffffffe, RZ ;  /* 0x0ffffffe08087810 */ /* 0x004fc60007ffe0ff */
[----:B------:R-:W-:Y:S01]  /*0e40*/  IMAD R5, R16, R18, R5 ;  /* 0x0000001210057224 */ /* 0x000fe200078e0205 */
[----:B------:R-:W2:Y:S01]  /*0e50*/  LDC R22, c[0x0][0x2c4] ;  /* 0x0000b100ff167b82 */ /* 0x000ea20000000800 */
[----:B------:R-:W4:Y:S02]  /*0e60*/  F2I.FTZ.U32.TRUNC.NTZ R9, R8 ;  /* 0x0000000800097305 */ /* 0x000f24000021f000 */
[----:B------:R-:W-:Y:S01]  /*0e70*/  IMAD.IADD R5, R33, 0x1, R5 ;  /* 0x0000000121057824 */ /* 0x000fe200078e0205 */
[----:B-----5:R-:W-:-:S04]  /*0e80*/  ISETP.NE.AND P3, PT, R4, RZ, PT ;  /* 0x000000ff0400720c */ /* 0x020fc80003f65270 */
[----:B------:R-:W5:Y:S01]  /*0e90*/  LDC.U8 R23, c[0x0][0x480] ;  /* 0x00012000ff177b82 */ /* 0x000f620000000000 */
[C---:B---3--:R-:W-:Y:S02]  /*0ea0*/  @P0 IMAD R19, R34.reuse, R11, RZ ;  /* 0x0000000b22130224 */ /* 0x048fe400078e02ff */
[----:B------:R-:W-:Y:S01]  /*0eb0*/  @P0 IMAD.WIDE.U32 R34, R34, R10, RZ ;  /* 0x0000000a22220225 */ /* 0x000fe200078e00ff */
[----:B----4-:R-:W-:-:S05]  /*0ec0*/  IADD3 R17, RZ, -R9, RZ ;  /* 0x80000009ff117210 */ /* 0x010fca0007ffe0ff */
[----:B------:R-:W3:Y:S01]  /*0ed0*/  @P3 LDC R240, c[0x0][0x2e4] ;  /* 0x0000b900fff03b82 */ /* 0x000ee20000000800 */
[----:B------:R-:W-:Y:S02]  /*0ee0*/  IMAD.MOV.U32 R8, RZ, RZ, RZ ;  /* 0x000000ffff087224 */ /* 0x000fe400078e00ff */
[----:B------:R-:W-:Y:S02]  /*0ef0*/  IMAD R17, R17, R7, RZ ;  /* 0x0000000711117224 */ /* 0x000fe400078e02ff */
[----:B------:R-:W-:Y:S02]  /*0f00*/  @P0 IMAD.MOV.U32 R20, RZ, RZ, R34 ;  /* 0x000000ffff140224 */ /* 0x000fe400078e0022 */
[----:B------:R-:W-:Y:S02]  /*0f10*/  IMAD.HI.U32 R17, R9, R17, R8 ;  /* 0x0000001109117227 */ /* 0x000fe400078e0008 */
[----:B------:R-:W4:Y:S02]  /*0f20*/  LDC.64 R8, c[0x0][0x240] ;  /* 0x00009000ff087b82 */ /* 0x000f240000000a00 */
[----:B------:R-:W-:-:S02]  /*0f30*/  IMAD.SHL.U32 R34, R183, 0x80, RZ ;  /* 0x00000080b7227824 */ /* 0x000fc400078e00ff */
[----:B------:R-:W-:-:S03]  /*0f40*/  IMAD.HI.U32 R17, R17, R0, RZ ;  /* 0x0000000011117227 */ /* 0x000fc600078e00ff */
[----:B------:R-:W-:Y:S01]  /*0f50*/  SEL R34, R34, RZ, P5 ;  /* 0x000000ff22227207 */ /* 0x000fe20002800000 */
[----:B------:R-:W-:Y:S02]  /*0f60*/  IMAD.MOV R12, RZ, RZ, -R17 ;  /* 0x000000ffff0c7224 */ /* 0x000fe400078e0a11 */
[----:B------:R-:W-:Y:S02]  /*0f70*/  @P0 IMAD.IADD R19, R35, 0x1, R19 ;  /* 0x0000000123130824 */ /* 0x000fe400078e0213 */
[C---:B------:R-:W-:Y:S02]  /*0f80*/  IMAD R12, R7.reuse, R12, R0 ;  /* 0x0000000c070c7224 */ /* 0x040fe400078e0200 */
[----:B------:R-:W1:Y:S03]  /*0f90*/  LDC R0, c[0x0][0x270] ;  /* 0x00009c00ff007b82 */ /* 0x000e660000000800 */
[----:B------:R-:W-:Y:S01]  /*0fa0*/  ISETP.GT.U32.AND P4, PT, R7, R12, PT ;  /* 0x0000000c0700720c */ /* 0x000fe20003f84070 */
[----:B----4-:R-:W-:-:S03]  /*0fb0*/  IMAD.WIDE.U32 R14, R30, R8, RZ ;  /* 0x000000081e0e7225 */ /* 0x010fc600078e00ff */
[----:B------:R-:W-:-:S09]  /*0fc0*/  SEL R26, R26, R14, !P2 ;  /* 0x0000000e1a1a7207 */ /* 0x000fd20005000000 */
[----:B------:R-:W-:Y:S01]  /*0fd0*/  @!P4 VIADD R17, R17, 0x1 ;  /* 0x000000011111c836 */ /* 0x000fe20000000000 */
[-C--:B------:R-:W-:Y:S02]  /*0fe0*/  @!P4 IADD3 R12, R12, -R7.reuse, RZ ;  /* 0x800000070c0cc210 */ /* 0x080fe40007ffe0ff */
[----:B------:R-:W-:Y:S02]  /*0ff0*/  ISETP.NE.AND P4, PT, R6, RZ, PT ;  /* 0x000000ff0600720c */ /* 0x000fe40003f85270 */
[----:B------:R-:W-:Y:S01]  /*1000*/  ISETP.GE.U32.AND P6, PT, R12, R7, PT ;  /* 0x000000070c00720c */ /* 0x000fe20003fc6070 */
[----:B------:R-:W-:Y:S01]  /*1010*/  IMAD R12, R30, R9, RZ ;  /* 0x000000091e0c7224 */ /* 0x000fe200078e02ff */
[----:B------:R-:W-:Y:S01]  /*1020*/  LOP3.LUT R7, R190, R6, RZ, 0x3c, !PT ;  /* 0x00000006be077212 */ /* 0x000fe200078e3cff */
[----:B-1----:R-:W-:-:S03]  /*1030*/  IMAD.WIDE R40, R213, R0, RZ ;  /* 0x00000000d5287225 */ /* 0x002fc600078e02ff */
[----:B------:R-:W-:Y:S01]  /*1040*/  @P2 IADD3 R25, R15, R12, RZ ;  /* 0x0000000c0f192210 */ /* 0x000fe20007ffe0ff */
[-C--:B------:R-:W-:Y:S01]  /*1050*/  IMAD R24, R41, R32.reuse, RZ ;  /* 0x0000002029187224 */ /* 0x080fe200078e02ff */
[----:B------:R-:W1:Y:S01]  /*1060*/  @!P2 LDC.64 R12, c[0x0][0x418] ;  /* 0x00010600ff0cab82 */ /* 0x000e620000000a00 */
[----:B------:R-:W-:Y:S01]  /*1070*/  ISETP.GE.AND P1, PT, R7, RZ, PT ;  /* 0x000000ff0700720c */ /* 0x000fe20003f26270 */
[----:B------:R-:W-:-:S04]  /*1080*/  IMAD.WIDE.U32 R32, R40, R32, RZ ;  /* 0x0000002028207225 */ /* 0x000fc800078e00ff */
[C---:B------:R-:W-:Y:S02]  /*1090*/  IMAD R24, R40.reuse, R5, R24 ;  /* 0x0000000528187224 */ /* 0x040fe400078e0218 */
[----:B------:R-:W4:Y:S01]  /*10a0*/  @P2 LDC.64 R14, c[0x0][0x420] ;  /* 0x00010800ff0e2b82 */ /* 0x000f220000000a00 */
[-C--:B------:R-:W-:Y:S02]  /*10b0*/  IMAD R4, R41, R30.reuse, RZ ;  /* 0x0000001e29047224 */ /* 0x080fe400078e02ff */
[----:B------:R-:W-:Y:S01]  /*10c0*/  IMAD.WIDE.U32 R28, R40, R30, RZ ;  /* 0x0000001e281c7225 */ /* 0x000fe200078e00ff */
[----:B------:R-:W-:-:S03]  /*10d0*/  IADD3 R24, R33, R24, RZ ;  /* 0x0000001821187210 */ /* 0x000fc60007ffe0ff */
[----:B------:R-:W-:Y:S01]  /*10e0*/  @P6 VIADD R17, R17, 0x1 ;  /* 0x0000000111116836 */ /* 0x000fe20000000000 */
[----:B------:R-:W-:Y:S01]  /*10f0*/  @P2 IADD3 R24, R29, R4, RZ ;  /* 0x000000041d182210 */ /* 0x000fe20007ffe0ff */
[----:B------:R-:W-:Y:S01]  /*1100*/  IMAD R33, R190, R213, RZ ;  /* 0x000000d5be217224 */ /* 0x000fe200078e02ff */
[----:B------:R-:W3:Y:S01]  /*1110*/  LDC.64 R4, c[0x0][0x488] ;  /* 0x00012200ff047b82 */ /* 0x000ee20000000a00 */
[----:B------:R-:W-:Y:S02]  /*1120*/  SEL R32, R32, R28, !P2 ;  /* 0x0000001c20207207 */ /* 0x000fe40005000000 */
[----:B------:R-:W-:Y:S02]  /*1130*/  @!P1 IADD3 R17, -R17, RZ, RZ ;  /* 0x000000ff11119210 */ /* 0x000fe40007ffe1ff */
[----:B------:R-:W-:Y:S01]  /*1140*/  @!P4 LOP3.LUT R17, RZ, R6, RZ, 0x33, !PT ;  /* 0x00000006ff11c212 */ /* 0x000fe200078e33ff */
[-C--:B-1----:R-:W-:Y:S01]  /*1150*/  @!P2 IMAD R31, R16, R12.reuse, RZ ;  /* 0x0000000c101fa224 */ /* 0x082fe200078e02ff */
[C---:B------:R-:W-:Y:S01]  /*1160*/  SHF.L.U64.HI R29, R183.reuse, 0x7, R16 ;  /* 0x00000007b71d7819 */ /* 0x040fe20000010210 */
[----:B------:R-:W1:Y:S01]  /*1170*/  @P0 LDC.64 R6, c[0x0][0x248] ;  /* 0x00009200ff060b82 */ /* 0x000e620000000a00 */
[----:B------:R-:W-:Y:S01]  /*1180*/  LEA R28, R228, 0xffffffc0, 0x6 ;  /* 0xffffffc0e41c7811 */ /* 0x000fe200078e30ff */
[----:B------:R-:W-:Y:S01]  /*1190*/  @!P2 IMAD.WIDE.U32 R42, R183, R12, RZ ;  /* 0x0000000cb72aa225 */ /* 0x000fe200078e00ff */
[----:B------:R-:W-:-:S02]  /*11a0*/  SEL R29, R29, RZ, P5 ;  /* 0x000000ff1d1d7207 */ /* 0x000fc40002800000 */
[----:B------:R-:W-:Y:S01]  /*11b0*/  IADD3 R34, P1, R28, R34, RZ ;  /* 0x000000221c227210 */ /* 0x000fe20007f3e0ff */
[----:B----4-:R-:W-:Y:S01]  /*11c0*/  @P2 IMAD.WIDE.U32 R38, R30, R14, RZ ;  /* 0x0000000e1e262225 */ /* 0x010fe200078e00ff */
[----:B------:R-:W-:-:S03]  /*11d0*/  SHF.R.S32.HI R27, RZ, 0x1f, R28 ;  /* 0x0000001fff1b7819 */ /* 0x000fc6000001141c */
[----:B------:R-:W-:Y:S01]  /*11e0*/  @!P2 IMAD R14, R183, R13, R31 ;  /* 0x0000000db70ea224 */ /* 0x000fe200078e021f */
[----:B------:R-:W-:Y:S01]  /*11f0*/  IADD3.X R13, R27, R29, RZ, P1, !PT ;  /* 0x0000001d1b0d7210 */ /* 0x000fe20000ffe4ff */
[----:B--2---:R-:W-:Y:S01]  /*1200*/  @P3 IMAD R31, R183, R22, RZ ;  /* 0x00000016b71f3224 */ /* 0x004fe200078e02ff */
[----:B-----5:R-:W-:Y:S01]  /*1210*/  ISETP.NE.AND P1, PT, R23, RZ, PT ;  /* 0x000000ff1700720c */ /* 0x020fe20003f25270 */
[----:B------:R-:W-:Y:S02]  /*1220*/  IMAD R36, R41, R34, RZ ;  /* 0x0000002229247224 */ /* 0x000fe400078e02ff */
[----:B------:R-:W-:Y:S01]  /*1230*/  @P2 IMAD R15, R30, R15, R39 ;  /* 0x0000000f1e0f2224 */ /* 0x000fe200078e0227 */
[----:B------:R-:W-:Y:S01]  /*1240*/  @P3 SEL R12, R31, R30, !P2 ;  /* 0x0000001e1f0c3207 */ /* 0x000fe20005000000 */
[----:B------:R-:W-:Y:S01]  /*1250*/  IMAD R36, R40, R13, R36 ;  /* 0x0000000d28247224 */ /* 0x000fe200078e0224 */
[----:B------:R-:W-:Y:S01]  /*1260*/  @!P2 IADD3 R15, R43, R14, RZ ;  /* 0x0000000e2b0fa210 */ /* 0x000fe20007ffe0ff */
[----:B------:R-:W-:Y:S01]  /*1270*/  @P2 IMAD.MOV.U32 R13, RZ, RZ, R38 ;  /* 0x000000ffff0d2224 */ /* 0x000fe200078e0026 */
[----:B------:R-:W-:Y:S01]  /*1280*/  SHF.R.S32.HI R31, RZ, 0x1f, R33 ;  /* 0x0000001fff1f7819 */ /* 0x000fe20000011421 */
[----:B---3--:R-:W-:-:S02]  /*1290*/  @P3 IMAD R240, R190, R240, R12 ;  /* 0x000000f0bef03224 */ /* 0x008fc400078e020c */
[----:B------:R-:W-:Y:S01]  /*12a0*/  IMAD.WIDE.U32 R38, R21, R4, RZ ;  /* 0x0000000415267225 */ /* 0x000fe200078e00ff */
[----:B------:R-:W-:-:S03]  /*12b0*/  @P0 IADD3 R4, R230, R232, RZ ;  /* 0x000000e8e6040210 */ /* 0x000fc60007ffe0ff */
[----:B------:R-:W-:Y:S01]  /*12c0*/  @!P3 IMAD R12, R183, R0, R190 ;  /* 0x00000000b70cb224 */ /* 0x000fe200078e02be */
[----:B------:R-:W-:Y:S01]  /*12d0*/  SEL R14, R38, RZ, P1 ;  /* 0x000000ff260e7207 */ /* 0x000fe20000800000 */
[----:B------:R-:W-:Y:S02]  /*12e0*/  IMAD R5, R21, R5, R39 ;  /* 0x0000000515057224 */ /* 0x000fe400078e0227 */
[----:B------:R-:W-:Y:S01]  /*12f0*/  @!P3 IMAD R240, R12, R22, RZ ;  /* 0x000000160cf0b224 */ /* 0x000fe200078e02ff */
[----:B------:R-:W-:Y:S01]  /*1300*/  SHF.R.S32.HI R12, RZ, 0x1f, R204 ;  /* 0x0000001fff0c7819 */ /* 0x000fe200000114cc */
[C---:B-1----:R-:W-:Y:S01]  /*1310*/  @P0 IMAD R21, R4.reuse, R7, RZ ;  /* 0x0000000704150224 */ /* 0x042fe200078e02ff */
[----:B------:R-:W-:Y:S01]  /*1320*/  SEL R29, R5, RZ, P1 ;  /* 0x000000ff051d7207 */ /* 0x000fe20000800000 */
[----:B------:R-:W-:-:S04]  /*1330*/  @P0 IMAD.WIDE.U32 R22, R4, R6, RZ ;  /* 0x0000000604160225 */ /* 0x000fc800078e00ff */
[----:B------:R-:W-:-:S04]  /*1340*/  IMAD.WIDE.U32 R34, R40, R34, RZ ;  /* 0x0000002228227225 */ /* 0x000fc800078e00ff */
[----:B------:R-:W-:Y:S02]  /*1350*/  @!P2 IMAD.MOV.U32 R13, RZ, RZ, R42 ;  /* 0x000000ffff0da224 */ /* 0x000fe400078e002a */
        /* <DEDUP_REMOVED lines=14> */
.L_x_1449:
        /* <DEDUP_REMOVED lines=13> */
.L_x_1450:
        /* <DEDUP_REMOVED lines=10> */
.L_x_1451:
[----:B------:R-:W-:-:S04]  /*15b0*/  IMAD R30, R183, R0, R190 ;  /* 0x00000000b71e7224 */ /* 0x000fc800078e02be */
[----:B------:R-:W-:-:S07]  /*15c0*/  IMAD R30, R30, R18, RZ ;  /* 0x000000121e1e7224 */ /* 0x000fce00078e02ff */
.L_x_1452:
[----:B------:R-:W1:Y:S01]  /*15d0*/  S2R R18, SR_TID.X ;  /* 0x0000000000127919 */ /* 0x000e620000002100 */
[----:B------:R-:W2:Y:S01]  /*15e0*/  LDC.64 R4, c[0x0][0x420] ;  /* 0x00010800ff047b82 */ /* 0x000ea20000000a00 */
[----:B------:R-:W-:Y:S01]  /*15f0*/  IMAD R213, R213, R0, RZ ;  /* 0x00000000d5d57224 */ /* 0x000fe200078e02ff */
[----:B------:R-:W-:Y:S01]  /*1600*/  IADD3 R40, P4, R184, R13, RZ ;  /* 0x0000000db8287210 */ /* 0x000fe20007f9e0ff */
[----:B------:R-:W-:Y:S01]  /*1610*/  ULDC UR5, c[0x0][0x398] ;  /* 0x0000e60000057ab9 */ /* 0x000fe20000000800 */
[----:B------:R-:W-:Y:S01]  /*1620*/  SHF.R.S32.HI R185, RZ, 0x1f, R184 ;  /* 0x0000001fffb97819 */ /* 0x000fe200000114b8 */
[----:B------:R-:W-:Y:S01]  /*1630*/  IMAD.SHL.U32 R208, R213, 0x40, RZ ;  /* 0x00000040d5d07824 */ /* 0x000fe200078e00ff */
[----:B------:R-:W-:Y:S01]  /*1640*/  IADD3 R35, -R229, R231, R204 ;  /* 0x000000e7e5237210 */ /* 0x000fe20007ffe1cc */
[----:B------:R-:W-:Y:S01]  /*1650*/  IMAD.IADD R240, R28, 0x1, R240 ;  /* 0x000000011cf07824 */ /* 0x000fe200078e02f0 */
[----:B------:R-:W-:Y:S01]  /*1660*/  ULDC.64 UR8, c[0x0][0x428] ;  /* 0x00010a0000087ab9 */ /* 0x000fe20000000a00 */
[----:B------:R-:W-:Y:S01]  /*1670*/  IMAD.X R41, R185, 0x1, R15, P4 ;  /* 0x00000001b9297824 */ /* 0x000fe200020e060f */
[----:B------:R-:W-:Y:S01]  /*1680*/  IADD3 R34, P3, P2, R34, R208, R33 ;  /* 0x000000d022227210 */ /* 0x000fe20007a7e021 */
[----:B------:R-:W-:Y:S01]  /*1690*/  VIADD R33, R35, -UR5 ;  /* 0x8000000523217c36 */ /* 0x000fe20008000000 */
[----:B------:R-:W-:Y:S01]  /*16a0*/  SHF.R.S32.HI R37, RZ, 0x1f, R208 ;  /* 0x0000001fff257819 */ /* 0x000fe200000114d0 */
[----:B------:R-:W3:Y:S01]  /*16b0*/  LDC.64 R38, c[0x0][0x478] ;  /* 0x00011e00ff267b82 */ /* 0x000ee20000000a00 */
[----:B------:R-:W-:Y:S01]  /*16c0*/  ULDC.64 UR12, c[0x0][0x210] ;  /* 0x00008400000c7ab9 */ /* 0x000fe20000000a00 */
[----:B------:R-:W-:Y:S01]  /*16d0*/  ULDC.64 UR10, c[0x0][0x3e0] ;  /* 0x0000f800000a7ab9 */ /* 0x000fe20000000a00 */
[----:B------:R-:W-:Y:S01]  /*16e0*/  IADD3.X R31, R36, R37, R31, P3, P2 ;  /* 0x00000025241f7210 */ /* 0x000fe20001fe441f */
[----:B------:R-:W-:Y:S01]  /*16f0*/  BSSY B1, `(.L_x_1448) ;  /* 0x0000827000017945 */ /* 0x000fe20003800000 */
[----:B------:R-:W-:Y:S01]  /*1700*/  IADD3 R32, P3, P2, R14, R34, R32 ;  /* 0x000000220e207210 */ /* 0x000fe20007a7e020 */
[----:B------:R-:W-:Y:S01]  /*1710*/  IMAD.IADD R34, R28, 0x1, R30 ;  /* 0x000000011c227824 */ /* 0x000fe200078e021e */
[----:B------:R-:W-:Y:S01]  /*1720*/  SHF.R.S32.HI R35, RZ, 0x1f, R33 ;  /* 0x0000001fff237819 */ /* 0x000fe20000011421 */
[----:B------:R-:W-:Y:S01]  /*1730*/  IMAD R30, R191, UR8, RZ ;  /* 0x00000008bf1e7c24 */ /* 0x000fe2000f8e02ff */
[----:B------:R-:W-:-:S02]  /*1740*/  IADD3.X R24, R29, R31, R24, P3, P2 ;  /* 0x0000001f1d187210 */ /* 0x000fc40001fe4418 */
[----:B------:R-:W-:Y:S01]  /*1750*/  LEA.HI R33, R35, R33, RZ, 0x6 ;  /* 0x0000002123217211 */ /* 0x000fe200078f30ff */
[-C--:B--2---:R-:W-:Y:S02]  /*1760*/  IMAD R37, R27, R4.reuse, RZ ;  /* 0x000000041b257224 */ /* 0x084fe400078e02ff */
[C---:B------:R-:W-:Y:S01]  /*1770*/  IMAD.WIDE.U32 R40, R28.reuse, R4, R40 ;  /* 0x000000041c287225 */ /* 0x040fe200078e0028 */
[----:B------:R-:W-:Y:S02]  /*1780*/  SHF.R.S32.HI R33, RZ, 0x6, R33 ;  /* 0x00000006ff217819 */ /* 0x000fe40000011421 */
[----:B-1----:R-:W-:Y:S01]  /*1790*/  SHF.R.S32.HI R15, RZ, 0x1f, R18 ;  /* 0x0000001fff0f7819 */ /* 0x002fe20000011412 */
[----:B------:R-:W-:Y:S01]  /*17a0*/  IMAD R37, R28, R5, R37 ;  /* 0x000000051c257224 */ /* 0x000fe200078e0225 */
[----:B------:R-:W-:Y:S01]  /*17b0*/  VIMNMX R206, RZ, R33, !PT ;  /* 0x00000021ffce7248 */ /* 0x000fe20007fe0100 */
[----:B------:R-:W-:Y:S01]  /*17c0*/  IMAD R30, R190, UR9, R30 ;  /* 0x00000009be1e7c24 */ /* 0x000fe2000f8e021e */
[----:B------:R-:W-:-:S02]  /*17d0*/  LEA.HI R14, R15, R18, RZ, 0x3 ;  /* 0x000000120f0e7211 */ /* 0x000fc400078f18ff */
[----:B------:R-:W-:Y:S02]  /*17e0*/  LEA.HI R36, R15, R18, RZ, 0x5 ;  /* 0x000000120f247211 */ /* 0x000fe400078f28ff */
[----:B------:R-:W-:Y:S02]  /*17f0*/  SHF.R.S32.HI R14, RZ, 0x3, R14 ;  /* 0x00000003ff0e7819 */ /* 0x000fe4000001140e */
[----:B------:R-:W-:Y:S02]  /*1800*/  LOP3.LUT R212, R36, 0xffffffe0, RZ, 0xc0, !PT ;  /* 0xffffffe024d47812 */ /* 0x000fe400078ec0ff */
[----:B------:R-:W-:Y:S02]  /*1810*/  IADD3 R35, P4, R14, R28, RZ ;  /* 0x0000001c0e237210 */ /* 0x000fe40007f9e0ff */
[----:B------:R-:W-:Y:S01]  /*1820*/  SHF.R.S32.HI R13, RZ, 0x1f, R14 ;  /* 0x0000001fff0d7819 */ /* 0x000fe2000001140e */
[----:B------:R-:W-:Y:S01]  /*1830*/  IMAD.IADD R212, R18, 0x1, -R212 ;  /* 0x0000000112d47824 */ /* 0x000fe200078e0ad4 */
[----:B------:R-:W-:Y:S01]  /*1840*/  SHF.R.S32.HI R28, RZ, 0x5, R36 ;  /* 0x00000005ff1c7819 */ /* 0x000fe20000011424 */
[----:B------:R-:W-:Y:S01]  /*1850*/  IMAD.MOV.U32 R36, RZ, RZ, R40 ;  /* 0x000000ffff247224 */ /* 0x000fe200078e0028 */
[----:B------:R-:W-:Y:S01]  /*1860*/  IADD3 R37, R41, R37, RZ ;  /* 0x0000002529257210 */ /* 0x000fe20007ffe0ff */
[----:B------:R-:W-:-:S02]  /*1870*/  IMAD.X R27, R13, 0x1, R27, P4 ;  /* 0x000000010d1b7824 */ /* 0x000fc400020e061b */
[----:B------:R-:W-:-:S04]  /*1880*/  IMAD.WIDE.U32 R40, R35, R8, R184 ;  /* 0x0000000823287225 */ /* 0x000fc800078e00b8 */
[----:B------:R-:W-:Y:S01]  /*1890*/  IMAD R27, R27, R8, RZ ;  /* 0x000000081b1b7224 */ /* 0x000fe200078e02ff */
[----:B------:R-:W-:Y:S01]  /*18a0*/  IADD3 R40, P3, R26, R40, RZ ;  /* 0x000000281a287210 */ /* 0x000fe20007f7e0ff */
[----:B------:R-:W-:Y:S02]  /*18b0*/  IMAD R28, R28, R213, R212 ;  /* 0x000000d51c1c7224 */ /* 0x000fe400078e02d4 */
[----:B------:R-:W-:Y:S02]  /*18c0*/  IMAD R27, R35, R9, R27 ;  /* 0x00000009231b7224 */ /* 0x000fe400078e021b */
[----:B------:R-:W-:Y:S01]  /*18d0*/  IMAD.WIDE.U32 R36, R190, UR8, R36 ;  /* 0x00000008be247c25 */ /* 0x000fe2000f8e0024 */
[----:B------:R-:W-:Y:S01]  /*18e0*/  ULDC.64 UR8, c[0x0][0x258] ;  /* 0x0000960000087ab9 */ /* 0x000fe20000000a00 */
[C---:B------:R-:W-:Y:S02]  /*18f0*/  IADD3 R32, P2, R28.reuse, R32, RZ ;  /* 0x000000201c207210 */ /* 0x040fe40007f5e0ff */
[----:B------:R-:W-:Y:S01]  /*1900*/  IADD3.X R41, R25, R41, R27, P3, !PT ;  /* 0x0000002919297210 */ /* 0x000fe20001ffe41b */
[----:B------:R-:W-:Y:S01]  /*1910*/  IMAD R25, R191, UR8, RZ ;  /* 0x00000008bf197c24 */ /* 0x000fe2000f8e02ff */
[----:B------:R-:W1:Y:S01]  /*1920*/  LDC.64 R26, c[0x0][0x2b0] ;  /* 0x0000ac00ff1a7b82 */ /* 0x000e620000000a00 */
[----:B------:R-:W-:Y:S01]  /*1930*/  LEA.HI.X.SX32 R24, R28, R24, 0x1, P2 ;  /* 0x000000181c187211 */ /* 0x000fe200010f0eff */
[----:B------:R-:W-:Y:S01]  /*1940*/  IMAD R28, R13, R4, RZ ;  /* 0x000000040d1c7224 */ /* 0x000fe200078e02ff */
[----:B------:R-:W-:Y:S01]  /*1950*/  IADD3 R31, R37, R30, RZ ;  /* 0x0000001e251f7210 */ /* 0x000fe20007ffe0ff */
[----:B------:R-:W-:-:S02]  /*1960*/  IMAD R25, R190, UR9, R25 ;  /* 0x00000009be197c24 */ /* 0x000fc4000f8e0219 */
[----:B------:R-:W-:Y:S01]  /*1970*/  IMAD.WIDE.U32 R40, R190, UR8, R40 ;  /* 0x00000008be287c25 */ /* 0x000fe2000f8e0028 */
[----:B------:R-:W-:Y:S02]  /*1980*/  ULDC.64 UR8, c[0x0][0x400] ;  /* 0x0001000000087ab9 */ /* 0x000fe40000000a00 */
[----:B------:R-:W-:Y:S01]  /*1990*/  LEA R242, P2, R32, UR8, 0x2 ;  /* 0x0000000820f27c11 */ /* 0x000fe2000f8410ff */
[----:B------:R-:W-:Y:S01]  /*19a0*/  IMAD.MOV.U32 R30, RZ, RZ, R36 ;  /* 0x000000ffff1e7224 */ /* 0x000fe200078e0024 */
[----:B------:R-:W-:Y:S01]  /*19b0*/  LEA R238, P4, R40, UR12, 0x1 ;  /* 0x0000000c28ee7c11 */ /* 0x000fe2000f8808ff */
[----:B------:R-:W-:Y:S01]  /*19c0*/  IMAD R28, R14, R5, R28 ;  /* 0x000000050e1c7224 */ /* 0x000fe200078e021c */
[----:B------:R-:W-:Y:S01]  /*19d0*/  LEA.HI.X R243, R32, UR9, R24, 0x2, P2 ;  /* 0x0000000920f37c11 */ /* 0x000fe200090f1418 */
[----:B------:R-:W-:Y:S01]  /*19e0*/  IMAD.WIDE.U32 R30, R14, R4, R30 ;  /* 0x000000040e1e7225 */ /* 0x000fe200078e001e */
[----:B------:R-:W-:-:S03]  /*19f0*/  ISETP.GT.AND P2, PT, R228, R206, PT ;  /* 0x000000cee400720c */ /* 0x000fc60003f44270 */
[----:B------:R-:W-:Y:S01]  /*1a00*/  IMAD.IADD R28, R31, 0x1, R28 ;  /* 0x000000011f1c7824 */ /* 0x000fe200078e021c */
[----:B------:R-:W-:Y:S01]  /*1a10*/  LEA R236, P3, R30, UR10, 0x1 ;  /* 0x0000000a1eec7c11 */ /* 0x000fe2000f8608ff */
[----:B------:R-:W-:Y:S02]  /*1a20*/  IMAD.IADD R25, R41, 0x1, R25 ;  /* 0x0000000129197824 */ /* 0x000fe400078e0219 */
[----:B---3--:R-:W-:Y:S01]  /*1a30*/  IMAD.WIDE R34, R34, 0x4, R38 ;  /* 0x0000000422227825 */ /* 0x008fe200078e0226 */
[----:B------:R-:W-:Y:S02]  /*1a40*/  LEA.HI.X R237, R30, UR11, R28, 0x1, P3 ;  /* 0x0000000b1eed7c11 */ /* 0x000fe400098f0c1c */
[----:B------:R-:W-:Y:S01]  /*1a50*/  LEA.HI.X R239, R40, UR13, R25, 0x1, P4 ;  /* 0x0000000d28ef7c11 */ /* 0x000fe2000a0f0c19 */
[----:B------:R-:W-:Y:S01]  /*1a60*/  IMAD.MOV.U32 R209, RZ, RZ, R35 ;  /* 0x000000ffffd17224 */ /* 0x000fe200078e0023 */
[----:B------:R-:W-:Y:S01]  /*1a70*/  MOV R210, R34 ;  /* 0x0000002200d27202 */ /* 0x000fe20000000f00 */
[----:B-1----:R-:W-:-:S04]  /*1a80*/  IMAD.WIDE R240, R240, 0x4, R26 ;  /* 0x00000004f0f07825 */ /* 0x002fc800078e021a */
[----:B------:R-:W-:Y:S01]  /*1a90*/  VIADD R228, R228, 0xffffffff ;  /* 0xffffffffe4e47836 */ /* 0x000fe20000000000 */
[----:B------:R-:W-:Y:S06]  /*1aa0*/  @P2 BRA `(.L_x_1453) ;  /* 0x0000000800d02947 */ /* 0x000fec0003800000 */
        /* <DEDUP_REMOVED lines=25> */
.L_x_1454:
        /* <DEDUP_REMOVED lines=13> */
.L_x_1455:
[-C--:B------:R-:W-:Y:S01]  /*1d10*/  IMAD R8, R12, R6.reuse, RZ ;  /* 0x000000060c087224 */ /* 0x080fe200078e02ff */
[----:B------:R-:W-:Y:S01]  /*1d20*/  ULDC UR5, c[0x0][0x2d0] ;  /* 0x0000b40000057ab9 */ /* 0x000fe20000000800 */
[----:B------:R-:W-:Y:S01]  /*1d30*/  IMAD.WIDE.U32 R16, R204, R6, R184 ;  /* 0x00000006cc107225 */ /* 0x000fe200078e00b8 */
[----:B------:R-:W-:Y:S01]  /*1d40*/  ISETP.GE.AND P3, PT, R184, UR5, PT ;  /* 0x00000005b8007c0c */ /* 0x000fe2000bf66270 */
[----:B------:R-:W-:Y:S01]  /*1d50*/  ULDC.64 UR8, c[0x0][0x468] ;  /* 0x00011a0000087ab9 */ /* 0x000fe20000000a00 */
[----:B------:R-:W-:Y:S01]  /*1d60*/  IADD3 R9, R14, 0x60, RZ ;  /* 0x000000600e097810 */ /* 0x000fe20007ffe0ff */
[----:B------:R-:W-:Y:S01]  /*1d70*/  IMAD R8, R204, R7, R8 ;  /* 0x00000007cc087224 */ /* 0x000fe200078e0208 */
[----:B------:R-:W-:Y:S01]  /*1d80*/  IADD3 R16, P0, R11, R16, RZ ;  /* 0x000000100b107210 */ /* 0x000fe20007f1e0ff */
[----:B------:R-:W-:Y:S01]  /*1d90*/  IMAD R229, R188, -0x80, R229 ;  /* 0xffffff80bce57824 */ /* 0x000fe200078e02e5 */
[----:B------:R-:W-:Y:S02]  /*1da0*/  BSSY B0, `(.L_x_1456) ;  /* 0x0000017000007945 */ /* 0x000fe40003800000 */
[----:B------:R-:W-:Y:S01]  /*1db0*/  IADD3.X R17, R10, R17, R8, P0, !PT ;  /* 0x000000110a117210 */ /* 0x000fe200007fe408 */
[C---:B------:R-:W-:Y:S01]  /*1dc0*/  VIADD R8, R14.reuse, 0x20 ;  /* 0x000000200e087836 */ /* 0x040fe20000000000 */
[----:B------:R-:W-:Y:S01]  /*1dd0*/  ISETP.GE.OR P0, PT, R9, R229, P3 ;  /* 0x000000e50900720c */ /* 0x000fe20001f06670 */
[----:B------:R-:W-:-:S02]  /*1de0*/  VIADD R10, R14, 0x40 ;  /* 0x000000400e0a7836 */ /* 0x000fc40000000000 */
[----:B------:R-:W-:Y:S01]  /*1df0*/  IMAD.WIDE.U32 R16, R190, UR8, R16 ;  /* 0x00000008be107c25 */ /* 0x000fe2000f8e0010 */
[-C--:B------:R-:W-:Y:S02]  /*1e00*/  ISETP.GE.OR P2, PT, R8, R229.reuse, P3 ;  /* 0x000000e50800720c */ /* 0x080fe40001f46670 */
[-C--:B------:R-:W-:Y:S01]  /*1e10*/  ISETP.GE.OR P1, PT, R10, R229.reuse, P3 ;  /* 0x000000e50a00720c */ /* 0x080fe20001f26670 */
[----:B------:R-:W-:Y:S01]  /*1e20*/  IMAD R8, R191, UR8, RZ ;  /* 0x00000008bf087c24 */ /* 0x000fe2000f8e02ff */
        /* <DEDUP_REMOVED lines=14> */
.L_x_1457:
[----:B------:R-:W-:Y:S05]  /*1f10*/  BSYNC B0 ;  /* 0x0000000000007941 */ /* 0x000fea0003800000 */
.L_x_1456:
        /* <DEDUP_REMOVED lines=13> */
[----:B------:R2:W-:Y:S02]  /*1ff0*/  STG.E.128 desc[UR16][R10.64], RZ ;  /* 0x000000ff0a007986 */ /* 0x0005e4000c101d10 */
.L_x_1459:
[----:B------:R-:W-:Y:S05]  /*2000*/  BSYNC B0 ;  /* 0x0000000000007941 */ /* 0x000fea0003800000 */
.L_x_1458:
[----:B------:R-:W-:Y:S04]  /*2010*/  BSSY B0, `(.L_x_1460) ;  /* 0x000000e000007945 */ /* 0x000fe80003800000 */
[----:B------:R-:W-:Y:S05]  /*2020*/  @P1 BRA `(.L_x_1461) ;  /* 0x0000000000301947 */ /* 0x000fea0003800000 */
[----:B--2---:R-:W-:Y:S01]  /*2030*/  IADD3 R10, P4, R14, 0x40, RZ ;  /* 0x000000400e0a7810 */ /* 0x004fe20007f9e0ff */
        /* <DEDUP_REMOVED lines=11> */
.L_x_1461:
[----:B------:R-:W-:Y:S05]  /*20f0*/  BSYNC B0 ;  /* 0x0000000000007941 */ /* 0x000fea0003800000 */
.L_x_1460:
[----:B------:R-:W-:Y:S04]  /*2100*/  BSSY B0, `(.L_x_1462) ;  /* 0x000000d000007945 */ /* 0x000fe80003800000 */
[----:B------:R-:W-:Y:S05]  /*2110*/  @P0 BRA `(.L_x_1463) ;  /* 0x00000000002c0947 */ /* 0x000fea0003800000 */
[----:B--23--:R-:W-:Y:S01]  /*2120*/  IADD3 R10, P4, R14, 0x60, RZ ;  /* 0x000000600e0a7810 */ /* 0x00cfe20007f9e0ff */
        /* <DEDUP_REMOVED lines=10> */
.L_x_1463:
[----:B------:R-:W-:Y:S05]  /*21d0*/  BSYNC B0 ;  /* 0x0000000000007941 */ /* 0x000fea0003800000 */
.L_x_1462:
        /* <DEDUP_REMOVED lines=15> */
[----:B--23--:R-:W-:-:S04]  /*22d0*/  IMAD.WIDE.U32 R10, R14, R4, R6 ;  /* 0x000000040e0a7225 */ /* 0x00cfc800078e0006 */
[----:B------:R-:W-:Y:S01]  /*22e0*/  IMAD R0, R14, R5, R0 ;  /* 0x000000050e007224 */ /* 0x000fe200078e0200 */
[----:B------:R-:W-:-:S04]  /*22f0*/  LEA R16, P3, R10, UR8, 0x1 ;  /* 0x000000080a107c11 */ /* 0x000fc8000f8608ff */
[----:B------:R-:W-:-:S04]  /*2300*/  IADD3 R0, R11, R0, RZ ;  /* 0x000000000b007210 */ /* 0x000fc80007ffe0ff */
[----:B------:R-:W-:-:S05]  /*2310*/  LEA.HI.X R17, R10, UR9, R0, 0x1, P3 ;  /* 0x000000090a117c11 */ /* 0x000fca00098f0c00 */
[----:B------:R4:W-:Y:S02]  /*2320*/  STG.E.128 desc[UR16][R16.64], RZ ;  /* 0x000000ff10007986 */ /* 0x0009e4000c101d10 */
.L_x_1465:
[----:B------:R-:W-:Y:S05]  /*2330*/  BSYNC B0 ;  /* 0x0000000000007941 */ /* 0x000fea0003800000 */
.L_x_1464:
        /* <DEDUP_REMOVED lines=14> */
.L_x_1467:
[----:B------:R-:W-:Y:S05]  /*2420*/  BSYNC B0 ;  /* 0x0000000000007941 */ /* 0x000fea0003800000 */
.L_x_1466:
        /* <DEDUP_REMOVED lines=14> */
.L_x_1469:
[----:B------:R-:W-:Y:S05]  /*2510*/  BSYNC B0 ;  /* 0x0000000000007941 */ /* 0x000fea0003800000 */
.L_x_1468:
        /* <DEDUP_REMOVED lines=13> */
.L_x_1453:
[----:B------:R-:W-:Y:S01]  /*25f0*/  IMAD R27, R188, -0x80, R229 ;  /* 0xffffff80bc1b7824 */ /* 0x000fe200078e02e5 */
[----:B------:R-:W-:Y:S01]  /*2600*/  @P1 BAR.SYNC.DEFER_BLOCKING 0x0 ;  /* 0x0000000000001b1d */ /* 0x000fe20000010000 */
[----:B------:R-:W-:-:S03]  /*2610*/  IMAD.WIDE.U32 R28, R204, R10, R184 ;  /* 0x0000000acc1c7225 */ /* 0x000fc600078e00b8 */
[----:B------:R-:W-:Y:S01]  /*2620*/  ISETP.GE.AND P3, PT, R14, R27, PT ;  /* 0x0000001b0e00720c */ /* 0x000fe20003f66270 */
[----:B------:R-:W-:Y:S01]  /*2630*/  IMAD R25, R12, R10, RZ ;  /* 0x0000000a0c197224 */ /* 0x000fe200078e02ff */
[----:B------:R-:W-:Y:S01]  /*2640*/  IADD3 R28, P0, R20, R28, RZ ;  /* 0x0000001c141c7210 */ /* 0x000fe20007f1e0ff */
[----:B------:R-:W-:Y:S01]  /*2650*/  VIADD R26, R14, 0x40 ;  /* 0x000000400e1a7836 */ /* 0x000fe20000000000 */
[----:B------:R-:W-:Y:S01]  /*2660*/  P2R R20, PR, RZ, 0x8 ;  /* 0x00000008ff147803 */ /* 0x000fe20000000000 */
[----:B------:R-:W-:Y:S01]  /*2670*/  IMAD R25, R204, R11, R25 ;  /* 0x0000000bcc197224 */ /* 0x000fe200078e0219 */
[----:B------:R-:W-:Y:S01]  /*2680*/  ULDC.64 UR8, c[0x0][0x268] ;  /* 0x00009a0000087ab9 */ /* 0x000fe20000000a00 */
[----:B------:R-:W-:Y:S01]  /*2690*/  VIADD R24, R14, 0x60 ;  /* 0x000000600e187836 */ /* 0x000fe20000000000 */
[----:B------:R-:W-:Y:S01]  /*26a0*/  ISETP.NE.AND P1, PT, R20, RZ, PT ;  /* 0x000000ff1400720c */ /* 0x000fe20003f25270 */
[-C--:B------:R-:W-:Y:S01]  /*26b0*/  IMAD.WIDE.U32 R30, R204, R6.reuse, R184 ;  /* 0x00000006cc1e7225 */ /* 0x080fe200078e00b8 */
[----:B------:R-:W-:Y:S01]  /*26c0*/  IADD3.X R29, R19, R29, R25, P0, !PT ;  /* 0x0000001d131d7210 */ /* 0x000fe200007fe419 */
[----:B------:R-:W-:Y:S01]  /*26d0*/  BSSY B0, `(.L_x_1471) ;  /* 0x0000026000007945 */ /* 0x000fe20003800000 */
[-C--:B------:R-:W-:Y:S01]  /*26e0*/  ISETP.GE.AND P5, PT, R26, R27.reuse, PT ;  /* 0x0000001b1a00720c */ /* 0x080fe20003fa6270 */
[----:B------:R-:W-:Y:S01]  /*26f0*/  IMAD R19, R12, R6, RZ ;  /* 0x000000060c137224 */ /* 0x000fe200078e02ff */
[----:B------:R-:W-:Y:S01]  /*2700*/  LEA R12, R187, UR6, 0x1 ;  /* 0x00000006bb0c7c11 */ /* 0x000fe2000f8e08ff */
[----:B------:R-:W-:Y:S01]  /*2710*/  VIADD R26, R14, 0x20 ;  /* 0x000000200e1a7836 */ /* 0x000fe20000000000 */
[----:B------:R-:W-:Y:S01]  /*2720*/  ISETP.GE.AND P4, PT, R24, R27, PT ;  /* 0x0000001b1800720c */ /* 0x000fe20003f86270 */
[C---:B------:R-:W-:Y:S01]  /*2730*/  IMAD R24, R228.reuse, -0x40, R231 ;  /* 0xffffffc0e4187824 */ /* 0x040fe200078e02e7 */
[----:B------:R-:W-:Y:S01]  /*2740*/  LEA.HI R25, R228, R228, RZ, 0x1 ;  /* 0x000000e4e4197211 */ /* 0x000fe200078f08ff */
[----:B------:R-:W-:Y:S01]  /*2750*/  IMAD R19, R204, R7, R19 ;  /* 0x00000007cc137224 */ /* 0x000fe200078e0213 */
[C---:B------:R-:W-:Y:S01]  /*2760*/  ISETP.GE.AND P6, PT, R26.reuse, R27, PT ;  /* 0x0000001b1a00720c */ /* 0x040fe20003fc6270 */
[----:B------:R1:W-:Y:S01]  /*2770*/  @P1 STS.128 [R12+0xa000], RZ ;  /* 0x00a000ff0c001388 */ /* 0x0003e20000000c00 */
[----:B------:R-:W-:Y:S01]  /*2780*/  IMAD R27, R23, UR8, RZ ;  /* 0x00000008171b7c24 */ /* 0x000fe2000f8e02ff */
[----:B------:R-:W-:Y:S01]  /*2790*/  ISETP.GE.AND P2, PT, R26, R24, PT ;  /* 0x000000181a00720c */ /* 0x000fe20003f46270 */
[----:B------:R-:W-:Y:S01]  /*27a0*/  IMAD.WIDE.U32 R28, R17, UR8, R28 ;  /* 0x00000008111c7c25 */ /* 0x000fe2000f8e001c */
[----:B------:R-:W-:-:S02]  /*27b0*/  IADD3 R26, P0, R22, R30, RZ ;  /* 0x0000001e161a7210 */ /* 0x000fc40007f1e0ff */
[----:B------:R-:W-:Y:S01]  /*27c0*/  ISETP.GE.AND P3, PT, R14, R24, PT ;  /* 0x000000180e00720c */ /* 0x000fe20003f66270 */
[----:B------:R-:W-:Y:S01]  /*27d0*/  IMAD R22, R17, UR9, R27 ;  /* 0x0000000911167c24 */ /* 0x000fe2000f8e021b */
[----:B------:R-:W-:Y:S02]  /*27e0*/  IADD3.X R27, R21, R31, R19, P0, !PT ;  /* 0x0000001f151b7210 */ /* 0x000fe400007fe413 */
        /* <DEDUP_REMOVED lines=20> */
.L_x_1472:
[----:B------:R-:W-:Y:S05]  /*2930*/  BSYNC B0 ;  /* 0x0000000000007941 */ /* 0x000fea0003800000 */
.L_x_1471:
        /* <DEDUP_REMOVED lines=22> */
.L_x_1474:
[----:B------:R-:W-:Y:S05]  /*2aa0*/  BSYNC B0 ;  /* 0x0000000000007941 */ /* 0x000fea0003800000 */
.L_x_1473:
        /* <DEDUP_REMOVED lines=22> */
.L_x_1476:
[----:B------:R-:W-:Y:S05]  /*2c10*/  BSYNC B0 ;  /* 0x0000000000007941 */ /* 0x000fea0003800000 */
.L_x_1475:
        /* <DEDUP_REMOVED lines=21> */
.L_x_1478:
[----:B------:R-:W-:Y:S05]  /*2d70*/  BSYNC B0 ;  /* 0x0000000000007941 */ /* 0x000fea0003800000 */
.L_x_1477:
        /* <DEDUP_REMOVED lines=13> */
.L_x_1480:
[----:B------:R-:W-:Y:S05]  /*2e50*/  BSYNC B0 ;  /* 0x0000000000007941 */ /* 0x000fea0003800000 */
.L_x_1479:
        /* <DEDUP_REMOVED lines=17> */
.L_x_1482:
[----:B------:R-:W-:Y:S05]  /*2f70*/  BSYNC B0 ;  /* 0x0000000000007941 */ /* 0x000fea0003800000 */
.L_x_1481:
        /* <DEDUP_REMOVED lines=17> */
.L_x_1484:
[----:B------:R-:W-:Y:S05]  /*3090*/  BSYNC B0 ;  /* 0x0000000000007941 */ /* 0x000fea0003800000 */
.L_x_1483:
        /* <DEDUP_REMOVED lines=19> */
.L_x_1486:
[----:B------:R-:W-:Y:S05]  /*31d0*/  BSYNC B0 ;  /* 0x0000000000007941 */ /* 0x000fea0003800000 */
.L_x_1485:
[----:B------:R-:W-:Y:S01]  /*31e0*/  ISETP.NE.AND P0, PT, R20, RZ, PT ;  /* 0x000000ff1400720c */ /* 0x000fe20003f05270 */
[----:B------:R-:W-:Y:S01]  /*31f0*/  ULDC.64 UR8, c[0x0][0x260] ;  /* 0x0000980000087ab9 */ /* 0x000fe20000000a00 */
[----:B------:R-:W-:Y:S01]  /*3200*/  BSSY B0, `(.L_x_1487) ;  /* 0x0000018000007945 */ /* 0x000fe20003800000 */
[----:B------:R-:W-:Y:S02]  /*3210*/  IMAD R23, R23, UR8, RZ ;  /* 0x0000000817177c24 */ /* 0x000fe4000f8e02ff */
[----:B------:R-:W-:-:S04]  /*3220*/  IMAD.WIDE.U32 R26, R17, UR8, R26 ;  /* 0x00000008111a7c25 */ /* 0x000fc8000f8e001a */
        /* <DEDUP_REMOVED lines=8> */
[----:B-1----:R-:W-:Y:S01]  /*32b0*/  MOV R10, R26 ;  /* 0x0000001a000a7202 */ /* 0x002fe20000000f00 */
        /* <DEDUP_REMOVED lines=12> */
.L_x_1488:
[----:B------:R-:W-:Y:S05]  /*3380*/  BSYNC B0 ;  /* 0x0000000000007941 */ /* 0x000fea0003800000 */
.L_x_1487:
        /* <DEDUP_REMOVED lines=22> */
.L_x_1490:
[----:B------:R-:W-:Y:S05]  /*34f0*/  BSYNC B0 ;  /* 0x0000000000007941 */ /* 0x000fea0003800000 */
.L_x_1489:
        /* <DEDUP_REMOVED lines=22> */
.L_x_1492:
[----:B------:R-:W-:Y:S05]  /*3660*/  BSYNC B0 ;  /* 0x0000000000007941 */ /* 0x000fea0003800000 */
.L_x_1491:
        /* <DEDUP_REMOVED lines=22> */
.L_x_1494:
[----:B------:R-:W-:Y:S05]  /*37d0*/  BSYNC B0 ;  /* 0x0000000000007941 */ /* 0x000fea0003800000 */
.L_x_1493:
[----:B------:R-:W-:Y:S01]  /*37e0*/  ULDC.64 UR8, c[0x0][0x3c8] ;  /* 0x0000f20000087ab9 */ /* 0x000fe20000000a00 */
[C---:B-1----:R-:W-:Y:S01]  /*37f0*/  VIADD R7, R186.reuse, 0x8 ;  /* 0x00000008ba077836 */ /* 0x042fe20000000000 */
        /* <DEDUP_REMOVED lines=11> */
[----:B------:R-:W1:Y:S01]  /*38b0*/  LDC.64 R180, c[0x0][0x3b8] ;  /* 0x0000ee00ffb47b82 */ /* 0x000e620000000a00 */
[----:B------:R-:W-:Y:S01]  /*38c0*/  IMAD.MOV.U32 R223, RZ, RZ, 0x7f800000 ;  /* 0x7f800000ffdf7424 */ /* 0x000fe200078e00ff */
[----:B------:R-:W-:Y:S01]  /*38d0*/  ISETP.GE.AND P3, PT, R7, R24, PT ;  /* 0x000000180700720c */ /* 0x000fe20003f66270 */
[----:B------:R-:W-:-:S04]  /*38e0*/  IMAD.WIDE R8, R186, 0x4, R240 ;  /* 0x00000004ba087825 */ /* 0x000fc800078e02f0 */
[C---:B------:R-:W-:Y:S01]  /*38f0*/  IMAD.SHL.U32 R218, R213.reuse, 0x10, RZ ;  /* 0x00000010d5da7824 */ /* 0x040fe200078e00ff */
[----:B------:R-:W2:Y:S01]  /*3900*/  @P5 LDC.64 R4, c[0x0][0x3d0] ;  /* 0x0000f400ff045b82 */ /* 0x000ea20000000a00 */
[----:B------:R-:W5:Y:S01]  /*3910*/  @!P0 LDG.E R225, desc[UR16][R8.64] ;  /* 0x0000001008e18981 */ /* 0x000f62000c1e1900 */
[----:B------:R-:W-:Y:S02]  /*3920*/  IMAD.SHL.U32 R205, R182, 0x20, RZ ;  /* 0x00000020b6cd7824 */ /* 0x000fe400078e00ff */
[----:B------:R-:W-:Y:S01]  /*3930*/  IMAD.SHL.U32 R219, R213, 0x8, RZ ;  /* 0x00000008d5db7824 */ /* 0x000fe200078e00ff */
[----:B------:R-:W5:Y:S01]  /*3940*/  @!P4 LDG.E R226, desc[UR16][R8.64+0x20] ;  /* 0x0000201008e2c981 */ /* 0x000f62000c1e1900 */
[----:B------:R-:W-:Y:S01]  /*3950*/  @!P2 IMAD.WIDE R6, R6, 0x4, R240 ;  /* 0x000000040606a825 */ /* 0x000fe200078e02f0 */
[----:B------:R-:W-:-:S04]  /*3960*/  DEPBAR.LE SB0, 0x1 ;  /* 0x000080400000791a */ /* 0x000fc80000000000 */
[----:B------:R-:W5:Y:S01]  /*3970*/  @!P3 LDG.E R223, desc[UR16][R8.64+0x80] ;  /* 0x0000801008dfb981 */ /* 0x000f62000c1e1900 */
[----:B------:R-:W1:Y:S01]  /*3980*/  LDC R221, c[0x0][0x394] ;  /* 0x0000e500ffdd7b82 */ /* 0x000e620000000800 */
[----:B------:R-:W-:-:S07]  /*3990*/  IMAD R0, R183, R0, R190 ;  /* 0x00000000b7007224 */ /* 0x000fce00078e02be */
[----:B------:R-:W1:Y:S01]  /*39a0*/  LDC R203, c[0x0][0x394] ;  /* 0x0000e500ffcb7b82 */ /* 0x000e620000000800 */
[----:B------:R3:W5:Y:S01]  /*39b0*/  @!P2 LDG.E R224, desc[UR16][R6.64] ;  /* 0x0000001006e0a981 */ /* 0x000762000c1e1900 */
[----:B------:R-:W-:Y:S01]  /*39c0*/  SHF.R.S32.HI R235, RZ, 0x1f, R212 ;  /* 0x0000001fffeb7819 */ /* 0x000fe200000114d4 */
[----:B------:R-:W-:Y:S02]  /*39d0*/  IMAD.MOV.U32 R170, RZ, RZ, 0x20 ;  /* 0x00000020ffaa7424 */ /* 0x000fe400078e00ff */
[----:B------:R-:W-:-:S03]  /*39e0*/  VIADD R172, R175, 0x1000 ;  /* 0x00001000afac7836 */ /* 0x000fc60000000000 */
[----:B------:R-:W-:Y:S01]  /*39f0*/  BAR.SYNC.DEFER_BLOCKING 0x0 ;  /* 0x0000000000007b1d */ /* 0x000fe20000010000 */
[-C--:B--2---:R-:W-:Y:S02]  /*3a00*/  @P5 IMAD R16, R16, R4.reuse, RZ ;  /* 0x0000000410105224 */ /* 0x084fe400078e02ff */
[----:B------:R-:W-:-:S04]  /*3a10*/  @P5 IMAD.WIDE.U32 R10, R183, R4, R190 ;  /* 0x00000004b70a5225 */ /* 0x000fc800078e00be */
[----:B------:R-:W-:Y:S02]  /*3a20*/  VIADD R171, R176, 0x1000 ;  /* 0x00001000b0ab7836 */ /* 0x000fe40000000000 */
[----:B------:R-:W-:Y:S02]  /*3a30*/  IMAD.IADD R204, R204, 0x1, R231 ;  /* 0x00000001cccc7824 */ /* 0x000fe400078e02e7 */
[----:B------:R-:W-:Y:S01]  /*3a40*/  IMAD.MOV.U32 R177, RZ, RZ, 0x40 ;  /* 0x00000040ffb17424 */ /* 0x000fe200078e00ff */
[----:B------:R-:W-:Y:S01]  /*3a50*/  CS2R R94, SRZ ;  /* 0x00000000005e7805 */ /* 0x000fe2000001ff00 */
[----:B------:R-:W-:Y:S01]  /*3a60*/  @P5 IMAD R5, R183, R5, R16 ;  /* 0x00000005b7055224 */ /* 0x000fe200078e0210 */
[----:B------:R-:W-:Y:S01]  /*3a70*/  @P5 LEA R4, P0, R10, UR8, 0x2 ;  /* 0x000000080a045c11 */ /* 0x000fe2000f8010ff */
[----:B------:R-:W-:Y:S01]  /*3a80*/  VIADD R202, R218, 0x20 ;  /* 0x00000020daca7836 */ /* 0x000fe20000000000 */
[----:B------:R-:W-:Y:S01]  /*3a90*/  CS2R R92, SRZ ;  /* 0x00000000005c7805 */ /* 0x000fe2000001ff00 */
[----:B------:R-:W-:Y:S01]  /*3aa0*/  @P5 IMAD.IADD R5, R11, 0x1, R5 ;  /* 0x000000010b055824 */ /* 0x000fe200078e0205 */
[----:B------:R-:W-:Y:S01]  /*3ab0*/  CS2R R98, SRZ ;  /* 0x0000000000627805 */ /* 0x000fe2000001ff00 */
[----:B------:R-:W-:Y:S01]  /*3ac0*/  IMAD.MOV.U32 R222, RZ, RZ, RZ ;  /* 0x000000ffffde7224 */ /* 0x000fe200078e00ff */
[----:B------:R-:W-:Y:S01]  /*3ad0*/  CS2R R96, SRZ ;  /* 0x0000000000607805 */ /* 0x000fe2000001ff00 */
[C---:B------:R-:W-:Y:S01]  /*3ae0*/  IMAD R217, R213.reuse, 0x18, RZ ;  /* 0x00000018d5d97824 */ /* 0x040fe200078e02ff */
[----:B------:R-:W-:Y:S01]  /*3af0*/  CS2R R90, SRZ ;  /* 0x00000000005a7805 */ /* 0x000fe2000001ff00 */
[C---:B------:R-:W-:Y:S01]  /*3b00*/  IMAD.SHL.U32 R216, R213.reuse, 0x20, RZ ;  /* 0x00000020d5d87824 */ /* 0x040fe200078e00ff */
[----:B-1----:R-:W2:Y:S01]  /*3b10*/  LDG.E.64 R8, desc[UR16][R180.64+0x8] ;  /* 0x00000810b4087981 */ /* 0x002ea2000c1e1b00 */
[----:B------:R-:W-:Y:S01]  /*3b20*/  @P5 LEA.HI.X R5, R10, UR9, R5, 0x2, P0 ;  /* 0x000000090a055c11 */ /* 0x000fe200080f1405 */
[----:B------:R-:W-:Y:S01]  /*3b30*/  IMAD R215, R213, 0x28, RZ ;  /* 0x00000028d5d77824 */ /* 0x000fe200078e02ff */
[----:B------:R-:W-:Y:S01]  /*3b40*/  CS2R R88, SRZ ;  /* 0x0000000000587805 */ /* 0x000fe2000001ff00 */
[----:B---3--:R-:W1:Y:S01]  /*3b50*/  S2R R6, SR_TID.X ;  /* 0x0000000000067919 */ /* 0x008e620000002100 */
[----:B------:R-:W-:Y:S01]  /*3b60*/  LEA.HI R7, R15, R18, RZ, 0x4 ;  /* 0x000000120f077211 */ /* 0x000fe200078f20ff */
[----:B------:R-:W-:Y:S01]  /*3b70*/  IMAD R214, R213, 0x30, RZ ;  /* 0x00000030d5d67824 */ /* 0x000fe200078e02ff */
[----:B------:R-:W-:Y:S01]  /*3b80*/  CS2R R86, SRZ ;  /* 0x0000000000567805 */ /* 0x000fe2000001ff00 */
[----:B------:R3:W4:Y:S01]  /*3b90*/  @P5 LDG.E R4, desc[UR16][R4.64] ;  /* 0x0000001004045981 */ /* 0x000722000c1e1900 */
[----:B------:R-:W-:Y:S01]  /*3ba0*/  IMAD.MOV R208, RZ, RZ, -R208 ;  /* 0x000000ffffd07224 */ /* 0x000fe200078e0ad0 */
        /* <DEDUP_REMOVED lines=14> */
[----:B------:R1:W2:Y:S01]  /*3c90*/  LDSM.16.M88.4 R148, [R168+0xa800] ;  /* 0x00a80000a894783b */ /* 0x0002a20000000200 */
[----:B------:R-:W-:Y:S02]  /*3ca0*/  CS2R R66, SRZ ;  /* 0x0000000000427805 */ /* 0x000fe4000001ff00 */
[----:B------:R-:W-:-:S02]  /*3cb0*/  CS2R R64, SRZ ;  /* 0x0000000000407805 */ /* 0x000fc4000001ff00 */
[----:B------:R-:W-:Y:S01]  /*3cc0*/  CS2R R58, SRZ ;  /* 0x00000000003a7805 */ /* 0x000fe2000001ff00 */
[----:B------:R-:W4:Y:S01]  /*3cd0*/  LDG.E.64 R180, desc[UR16][R180.64] ;  /* 0x00000010b4b47981 */ /* 0x000f22000c1e1b00 */
[----:B------:R-:W-:Y:S02]  /*3ce0*/  LOP3.LUT R7, R7, 0xfffffff0, RZ, 0xc0, !PT ;  /* 0xfffffff007077812 */ /* 0x000fe400078ec0ff */
[----:B------:R-:W-:Y:S02]  /*3cf0*/  CS2R R56, SRZ ;  /* 0x0000000000387805 */ /* 0x000fe4000001ff00 */
[----:B------:R-:W-:Y:S01]  /*3d00*/  CS2R R54, SRZ ;  /* 0x0000000000367805 */ /* 0x000fe2000001ff00 */
[----:B------:R1:W2:Y:S01]  /*3d10*/  LDSM.16.M88.4 R152, [R3+0xa000] ;  /* 0x00a000000398783b */ /* 0x0002a20000000200 */
[----:B---3--:R-:W3:Y:S01]  /*3d20*/  @P5 LDC R5, c[0x0][0x2e8] ;  /* 0x0000ba00ff055b82 */ /* 0x008ee20000000800 */
[----:B------:R-:W-:Y:S02]  /*3d30*/  CS2R R52, SRZ ;  /* 0x0000000000347805 */ /* 0x000fe4000001ff00 */
[----:B------:R-:W-:Y:S01]  /*3d40*/  CS2R R46, SRZ ;  /* 0x00000000002e7805 */ /* 0x000fe2000001ff00 */
[----:B------:R2:W2:Y:S01]  /*3d50*/  LDSM.16.M88.4 R156, [R3+0xa800] ;  /* 0x00a80000039c783b */ /* 0x0004a20000000200 */
[----:B------:R-:W-:-:S02]  /*3d60*/  CS2R R44, SRZ ;  /* 0x00000000002c7805 */ /* 0x000fc4000001ff00 */
[----:B------:R-:W-:Y:S02]  /*3d70*/  CS2R R50, SRZ ;  /* 0x0000000000327805 */ /* 0x000fe4000001ff00 */
[----:B------:R-:W-:Y:S01]  /*3d80*/  CS2R R48, SRZ ;  /* 0x0000000000307805 */ /* 0x000fe2000001ff00 */
[----:B------:R2:W2:Y:S01]  /*3d90*/  LDSM.16.M88.4 R160, [R2+0xa000] ;  /* 0x00a0000002a0783b */ /* 0x0004a20000000200 */
[----:B------:R-:W-:Y:S02]  /*3da0*/  CS2R R42, SRZ ;  /* 0x00000000002a7805 */ /* 0x000fe4000001ff00 */
[----:B------:R-:W-:Y:S02]  /*3db0*/  CS2R R40, SRZ ;  /* 0x0000000000287805 */ /* 0x000fe4000001ff00 */
[----:B------:R-:W-:Y:S01]  /*3dc0*/  CS2R R38, SRZ ;  /* 0x0000000000267805 */ /* 0x000fe2000001ff00 */
[----:B------:R2:W2:Y:S01]  /*3dd0*/  LDSM.16.M88.4 R164, [R2+0xa800] ;  /* 0x00a8000002a4783b */ /* 0x0004a20000000200 */
[----:B------:R-:W-:Y:S01]  /*3de0*/  IMAD.IADD R18, R18, 0x1, -R7 ;  /* 0x0000000112127824 */ /* 0x000fe200078e0a07 */
[----:B------:R-:W-:Y:S01]  /*3df0*/  SEL R172, R172, R175, !P1 ;  /* 0x000000afacac7207 */ /* 0x000fe20004800000 */
[----:B------:R-:W-:Y:S01]  /*3e00*/  IMAD.IADD R201, R219, 0x1, R202 ;  /* 0x00000001dbc97824 */ /* 0x000fe200078e02ca */
[----:B------:R-:W-:-:S02]  /*3e10*/  SEL R171, R171, R176, !P1 ;  /* 0x000000b0abab7207 */ /* 0x000fc40004800000 */
[----:B------:R-:W-:Y:S02]  /*3e20*/  CS2R R36, SRZ ;  /* 0x0000000000247805 */ /* 0x000fe4000001ff00 */
[----:B------:R-:W-:Y:S01]  /*3e30*/  SHF.R.S32.HI R7, RZ, 0x1f, R18 ;  /* 0x0000001fff077819 */ /* 0x000fe20000011412 */
[----:B-1----:R-:W-:Y:S01]  /*3e40*/  IMAD.SHL.U32 R6, R6, 0x2, RZ ;  /* 0x0000000206067824 */ /* 0x002fe200078e00ff */
[----:B------:R-:W-:Y:S01]  /*3e50*/  IADD3 R204, -R229, 0x80, R204 ;  /* 0x00000080e5cc7810 */ /* 0x000fe20007ffe1cc */
[----:B------:R-:W-:Y:S01]  /*3e60*/  IMAD.MOV.U32 R220, RZ, RZ, R227 ;  /* 0x000000ffffdc7224 */ /* 0x000fe200078e00e3 */
[----:B------:R-:W-:Y:S01]  /*3e70*/  LEA.HI R7, R7, R18, RZ, 0x3 ;  /* 0x0000001207077211 */ /* 0x000fe200078f18ff */
[----:B------:R-:W-:Y:S01]  /*3e80*/  ULDC UR8, c[0x0][0x2d0] ;  /* 0x0000b40000087ab9 */ /* 0x000fe20000000800 */
[----:B------:R-:W-:Y:S01]  /*3e90*/  ULDC UR9, c[0x0][0x398] ;  /* 0x0000e60000097ab9 */ /* 0x000fe20000000800 */
[----:B------:R-:W-:Y:S01]  /*3ea0*/  ULDC.U8 UR10, c[0x0][0x388] ;  /* 0x0000e200000a7ab9 */ /* 0x000fe20000000000 */
[----:B------:R-:W-:Y:S01]  /*3eb0*/  LOP3.LUT R7, R7, 0xfffffff8, RZ, 0xc0, !PT ;  /* 0xfffffff807077812 */ /* 0x000fe200078ec0ff */
[----:B---3--:R-:W4:Y:S01]  /*3ec0*/  @P5 MUFU.RCP R5, R5 ;  /* 0x0000000500055308 */ /* 0x008f220000001000 */
[----:B------:R-:W-:Y:S01]  /*3ed0*/  LOP3.LUT R205, R205, 0x6, R6, 0xf8, !PT ;  /* 0x00000006cdcd7812 */ /* 0x000fe200078ef806 */
[----:B------:R-:W-:-:S02]  /*3ee0*/  IMAD.SHL.U32 R6, R0, 0x20, RZ ;  /* 0x0000002000067824 */ /* 0x000fc400078e00ff */
[----:B------:R-:W-:Y:S02]  /*3ef0*/  IMAD.IADD R0, R18, 0x1, -R7 ;  /* 0x0000000112007824 */ /* 0x000fe400078e0a07 */
[----:B------:R-:W-:-:S03]  /*3f00*/  IMAD.IADD R200, R219, 0x1, R201 ;  /* 0x00000001dbc87824 */ /* 0x000fc600078e02c9 */
[C---:B------:R-:W-:Y:S01]  /*3f10*/  LOP3.LUT P0, RZ, R0.reuse, 0x2, RZ, 0xc0, !PT ;  /* 0x0000000200ff7812 */ /* 0x040fe2000780c0ff */
[C---:B------:R-:W-:Y:S01]  /*3f20*/  IMAD.IADD R199, R219.reuse, 0x1, R200 ;  /* 0x00000001dbc77824 */ /* 0x040fe200078e02c8 */
[----:B------:R-:W-:Y:S02]  /*3f30*/  LOP3.LUT P2, RZ, R0, 0x4, RZ, 0xc0, !PT ;  /* 0x0000000400ff7812 */ /* 0x000fe4000784c0ff */
[----:B------:R-:W-:Y:S01]  /*3f40*/  SEL R170, R170, 0xffffffe0, !P0 ;  /* 0xffffffe0aaaa7807 */ /* 0x000fe20004000000 */
[----:B------:R-:W-:Y:S01]  /*3f50*/  IMAD.IADD R198, R219, 0x1, R199 ;  /* 0x00000001dbc67824 */ /* 0x000fe200078e02c7 */
[----:B------:R-:W-:Y:S01]  /*3f60*/  LEA R172, R172, UR6, 0x1 ;  /* 0x00000006acac7c11 */ /* 0x000fe2000f8e08ff */
[----:B------:R-:W-:Y:S01]  /*3f70*/  IMAD R213, R213, 0x38, RZ ;  /* 0x00000038d5d57824 */ /* 0x000fe200078e02ff */
[----:B------:R-:W-:Y:S01]  /*3f80*/  LEA R171, R171, UR6, 0x1 ;  /* 0x00000006abab7c11 */ /* 0x000fe2000f8e08ff */
[----:B------:R-:W-:Y:S01]  /*3f90*/  IMAD R205, R188, 0x80, R205 ;  /* 0x00000080bccd7824 */ /* 0x000fe200078e02cd */
[----:B------:R-:W-:Y:S01]  /*3fa0*/  SEL R177, R177, 0xffffffc0, !P2 ;  /* 0xffffffc0b1b17807 */ /* 0x000fe20005000000 */
[----:B------:R-:W-:-:S02]  /*3fb0*/  IMAD.IADD R234, R219, 0x1, R198 ;  /* 0x00000001dbea7824 */ /* 0x000fc400078e02c6 */
[----:B------:R-:W-:Y:S02]  /*3fc0*/  IMAD.IADD R0, R174, 0x1, R170 ;  /* 0x00000001ae007824 */ /* 0x000fe400078e02aa */
[----:B------:R-:W-:Y:S01]  /*3fd0*/  VIADD R204, R204, -UR5 ;  /* 0x80000005cccc7c36 */ /* 0x000fe20008000000 */
[----:B------:R-:W-:Y:S01]  /*3fe0*/  ULDC UR5, c[0x0][0x2ec] ;  /* 0x0000bb0000057ab9 */ /* 0x000fe20000000800 */
[----:B--2---:R-:W-:Y:S02]  /*3ff0*/  IADD3 R212, P4, P3, R6, R8, R212 ;  /* 0x0000000806d47210 */ /* 0x004fe40007b9e0d4 */
[----:B------:R-:W-:-:S04]  /*4000*/  SHF.R.S32.HI R6, RZ, 0x1f, R6 ;  /* 0x0000001fff067819 */ /* 0x000fc80000011406 */
[----:B------:R-:W-:Y:S01]  /*4010*/  IADD3.X R235, R6, R9, R235, P4, P3 ;  /* 0x0000000906eb7210 */ /* 0x000fe200027e64eb */
[----:B----4-:R-:W-:-:S03]  /*4020*/  @P5 FMUL.FTZ R222, R4, R5 ;  /* 0x0000000504de5220 */ /* 0x010fc60000410000 */
[----:B------:R-:W-:-:S07]  /*4030*/  LOP3.LUT R235, R235, R180, RZ, 0x3c, !PT ;  /* 0x000000b4ebeb7212 */ /* 0x000fce00078e3cff */
.L_x_1499:
[----:B------:R-:W0:Y:S01]  /*4040*/  LDGDEPBAR ;  /* 0x00000000000079af */ /* 0x000e220000000000 */
[----:B------:R-:W-:Y:S01]  /*4050*/  IMAD.MOV.U32 R211, RZ, RZ, R209 ;  /* 0x000000ffffd37224 */ /* 0x000fe200078e00d1 */
[C---:B------:R-:W-:Y:S01]  /*4060*/  LEA R4, P0, R186.reuse, R210, 0x2 ;  /* 0x000000d2ba047211 */ /* 0x040fe200078010ff */
[C---:B------:R-:W-:Y:S02]  /*4070*/  IMAD.IADD R178, R171.reuse, 0x1, R170 ;  /* 0x00000001abb27824 */ /* 0x040fe400078e02aa */
[----:B------:R-:W-:Y:S01]  /*4080*/  IMAD.IADD R128, R171, 0x1, R177 ;  /* 0x00000001ab807824 */ /* 0x000fe200078e02b1 */
[----:B------:R-:W-:Y:S01]  /*4090*/  LEA.HI.X.SX32 R5, R186, R211, 0x2, P0 ;  /* 0x000000d3ba057211 */ /* 0x000fe200000f16ff */
        /* <DEDUP_REMOVED lines=22> */
[----:B------:R-:W3:Y:S05]  /*4200*/  LDSM.16.M88.4 R128, [R128+0x1000] ;  /* 0x001000008080783b */ /* 0x000eea0000000200 */
[-C--:B------:R-:W-:Y:S01]  /*4210*/  HMMA.16816.F32 R28, R28, R102.reuse, RZ ;  /* 0x000000661c1c723c */ /* 0x080fe200000018ff */
[----:B------:R-:W-:Y:S02]  /*4220*/  IADD3 R100, -R231, R186, -R205 ;  /* 0x000000bae7647210 */ /* 0x000fe40007ffe9cd */
[----:B------:R-:W3:Y:S03]  /*4230*/  LDSM.16.M88.4 R132, [R3+0x6800] ;  /* 0x006800000384783b */ /* 0x000ee60000000200 */
[----:B------:R-:W-:Y:S02]  /*4240*/  HMMA.16816.F32 R32, R32, R102, RZ ;  /* 0x000000662020723c */ /* 0x000fe400000018ff */
[----:B------:R-:W-:Y:S04]  /*4250*/  IMAD.IADD R100, R100, 0x1, R229 ;  /* 0x0000000164647824 */ /* 0x000fe800078e02e5 */
[-C--:B----4-:R-:W-:Y:S06]  /*4260*/  HMMA.16816.F32 R4, R104, R108.reuse, R4 ;  /* 0x0000006c6804723c */ /* 0x090fec0000001804 */
[C---:B-1----:R-:W-:Y:S06]  /*4270*/  HMMA.16816.F32 R8, R112.reuse, R108, R8 ;  /* 0x0000006c7008723c */ /* 0x042fec0000001808 */
[-C--:B------:R-:W-:Y:S05]  /*4280*/  HMMA.16816.F32 R12, R112, R110.reuse, R12 ;  /* 0x0000006e700c723c */ /* 0x080fea000000180c */
[----:B------:R-:W-:Y:S01]  /*4290*/  IMAD.IADD R108, R178, 0x1, R177 ;  /* 0x00000001b26c7824 */ /* 0x000fe200078e02b1 */
[C---:B------:R-:W-:Y:S06]  /*42a0*/  HMMA.16816.F32 R16, R104.reuse, R110, R16 ;  /* 0x0000006e6810723c */ /* 0x040fec0000001810 */
[-C--:B--2---:R-:W-:Y:S06]  /*42b0*/  HMMA.16816.F32 R20, R104, R116.reuse, R20 ;  /* 0x000000746814723c */ /* 0x084fec0000001814 */
[C---:B------:R-:W-:Y:S06]  /*42c0*/  HMMA.16816.F32 R24, R112.reuse, R116, R24 ;  /* 0x000000747018723c */ /* 0x040fec0000001818 */
[-C--:B------:R-:W-:Y:S01]  /*42d0*/  HMMA.16816.F32 R28, R112, R118.reuse, R28 ;  /* 0x00000076701c723c */ /* 0x080fe2000000181c */
[----:B------:R-:W-:Y:S05]  /*42e0*/  LDSM.16.M88.4 R112, [R2+0x6800] ;  /* 0x006800000270783b */ /* 0x000fea0000000200 */
[----:B------:R-:W-:Y:S03]  /*42f0*/  HMMA.16816.F32 R32, R104, R118, R32 ;  /* 0x000000766820723c */ /* 0x000fe60000001820 */
[----:B------:R-:W-:Y:S03]  /*4300*/  LDSM.16.M88.4 R104, [R2+0x6000] ;  /* 0x006000000268783b */ /* 0x000fe60000000200 */
[-C--:B------:R-:W-:Y:S05]  /*4310*/  HMMA.16816.F32 R4, R120, R124.reuse, R4 ;  /* 0x0000007c7804723c */ /* 0x080fea0000001804 */
[----:B------:R-:W-:Y:S01]  /*4320*/  IMAD.SHL.U32 R118, R228, 0x40, RZ ;  /* 0x00000040e4767824 */ /* 0x000fe200078e00ff */
[C---:B---3--:R-:W-:Y:S06]  /*4330*/  HMMA.16816.F32 R8, R128.reuse, R124, R8 ;  /* 0x0000007c8008723c */ /* 0x048fec0000001808 */
[-C--:B------:R-:W-:Y:S06]  /*4340*/  HMMA.16816.F32 R12, R128, R126.reuse, R12 ;  /* 0x0000007e800c723c */ /* 0x080fec000000180c */
[C---:B------:R-:W-:Y:S06]  /*4350*/  HMMA.16816.F32 R16, R120.reuse, R126, R16 ;  /* 0x0000007e7810723c */ /* 0x040fec0000001810 */
[-C--:B------:R-:W-:Y:S05]  /*4360*/  HMMA.16816.F32 R20, R120, R132.reuse, R20 ;  /* 0x000000847814723c */ /* 0x080fea0000001814 */
[----:B------:R-:W-:Y:S01]  /*4370*/  IMAD.IADD R127, R100, 0x1, R118 ;  /* 0x00000001647f7824 */ /* 0x000fe200078e0276 */
[C---:B------:R-:W-:Y:S01]  /*4380*/  HMMA.16816.F32 R24, R128.reuse, R132, R24 ;  /* 0x000000848018723c */ /* 0x040fe20000001818 */
[----:B------:R-:W1:Y:S04]  /*4390*/  LDSM.16.M88.4 R100, [R108] ;  /* 0x000000006c64783b */ /* 0x000e680000000200 */
[C---:B------:R-:W-:Y:S01]  /*43a0*/  IADD3 R116, R127.reuse, 0xf, RZ ;  /* 0x0000000f7f747810 */ /* 0x040fe20007ffe0ff */
[C---:B------:R-:W-:Y:S01]  /*43b0*/  VIADD R124, R127.reuse, 0xfffffff7 ;  /* 0xfffffff77f7c7836 */ /* 0x040fe20000000000 */
[-C--:B------:R-:W-:Y:S02]  /*43c0*/  HMMA.16816.F32 R28, R128, R134.reuse, R28 ;  /* 0x00000086801c723c */ /* 0x080fe4000000181c */
[----:B------:R-:W2:Y:S02]  /*43d0*/  LDSM.16.M88.4 R108, [R108+0x1000] ;  /* 0x001000006c6c783b */ /* 0x000ea40000000200 */
[----:B------:R-:W-:Y:S02]  /*43e0*/  VIADD R133, R127, 0x8 ;  /* 0x000000087f857836 */ /* 0x000fe40000000000 */
[----:B------:R-:W-:Y:S04]  /*43f0*/  HMMA.16816.F32 R32, R120, R134, R32 ;  /* 0x000000867820723c */ /* 0x000fe80000001820 */
[----:B------:R-:W-:Y:S01]  /*4400*/  ISETP.GE.AND P4, PT, R133, RZ, PT ;  /* 0x000000ff8500720c */ /* 0x000fe20003f86270 */
[C---:B------:R-:W-:Y:S01]  /*4410*/  VIADD R128, R127.reuse, 0x27 ;  /* 0x000000277f807836 */ /* 0x040fe20000000000 */
[C---:B------:R-:W-:Y:S01]  /*4420*/  IADD3 R129, R127.reuse, 0x1f, RZ ;  /* 0x0000001f7f817810 */ /* 0x040fe20007ffe0ff */
[C---:B------:R-:W-:Y:S03]  /*4430*/  VIADD R132, R127.reuse, 0x7 ;  /* 0x000000077f847836 */ /* 0x040fe60000000000 */
[----:B------:R-:W-:Y:S01]  /*4440*/  ISETP.GE.AND P0, PT, R128, RZ, PT ;  /* 0x000000ff8000720c */ /* 0x000fe20003f06270 */
[C---:B------:R-:W-:Y:S01]  /*4450*/  VIADD R134, R127.reuse, 0xffffffff ;  /* 0xffffffff7f867836 */ /* 0x040fe20000000000 */
[----:B------:R-:W-:Y:S01]  /*4460*/  ISETP.GE.AND P3, PT, R132, RZ, PT ;  /* 0x000000ff8400720c */ /* 0x000fe20003f66270 */
[C---:B------:R-:W-:Y:S02]  /*4470*/  VIADD R131, R127.reuse, 0x28 ;  /* 0x000000287f837836 */ /* 0x040fe40000000000 */
[C---:B------:R-:W-:Y:S01]  /*4480*/  VIADD R126, R127.reuse, 0x18 ;  /* 0x000000187f7e7836 */ /* 0x040fe20000000000 */
[----:B------:R-:W-:Y:S01]  /*4490*/  ISETP.GE.AND P5, PT, R134, RZ, PT ;  /* 0x000000ff8600720c */ /* 0x000fe20003fa6270 */
[----:B------:R-:W-:Y:S01]  /*44a0*/  VIADD R125, R127, 0x17 ;  /* 0x000000177f7d7836 */ /* 0x000fe20000000000 */
[----:B------:R-:W-:Y:S01]  /*44b0*/  ISETP.GE.AND P1, PT, R131, RZ, PT ;  /* 0x000000ff8300720c */ /* 0x000fe20003f26270 */
[C---:B------:R-:W-:Y:S01]  /*44c0*/  VIADD R130, R127.reuse, 0x20 ;  /* 0x000000207f827836 */ /* 0x040fe20000000000 */
[C---:B------:R-:W-:Y:S01]  /*44d0*/  @!P4 IADD3 R133, -R127.reuse, -0x8, RZ ;  /* 0xfffffff87f85c810 */ /* 0x040fe20007ffe1ff */
[C---:B------:R-:W-:Y:S01]  /*44e0*/  VIADD R123, R127.reuse, 0xfffffff8 ;  /* 0xfffffff87f7b7836 */ /* 0x040fe20000000000 */
[----:B------:R-:W-:Y:S01]  /*44f0*/  ISETP.GE.AND P4, PT, R126, RZ, PT ;  /* 0x000000ff7e00720c */ /* 0x000fe20003f86270 */
[C---:B------:R-:W-:Y:S01]  /*4500*/  VIADD R119, R127.reuse, 0xffffffe7 ;  /* 0xffffffe77f777836 */ /* 0x040fe20000000000 */
[C---:B------:R-:W-:Y:S01]  /*4510*/  @!P0 IADD3 R128, -R127.reuse, -0x27, RZ ;  /* 0xffffffd97f808810 */ /* 0x040fe20007ffe1ff */
[C---:B------:R-:W-:Y:S01]  /*4520*/  VIADD R117, R127.reuse, 0x10 ;  /* 0x000000107f757836 */ /* 0x040fe20000000000 */
[----:B------:R-:W-:Y:S01]  /*4530*/  ISETP.GE.AND P0, PT, R124, RZ, PT ;  /* 0x000000ff7c00720c */ /* 0x000fe20003f06270 */
[C---:B------:R-:W-:Y:S01]  /*4540*/  VIADD R122, R127.reuse, 0xfffffff0 ;  /* 0xfffffff07f7a7836 */ /* 0x040fe20000000000 */
[C---:B------:R-:W-:Y:S01]  /*4550*/  @!P3 IADD3 R132, -R127.reuse, -0x7, RZ ;  /* 0xfffffff97f84b810 */ /* 0x040fe20007ffe1ff */
[-C--:B-1----:R-:W-:Y:S05]  /*4560*/  HMMA.16816.F32 R4, R100, R104.reuse, R4 ;  /* 0x000000686404723c */ /* 0x082fea0000001804 */
[C---:B------:R-:W-:Y:S01]  /*4570*/  @!P5 IADD3 R134, -R127.reuse, 0x1, RZ ;  /* 0x000000017f86d810 */ /* 0x040fe20007ffe1ff */
[----:B------:R-:W-:Y:S01]  /*4580*/  VIADD R121, R127, 0xffffffef ;  /* 0xffffffef7f797836 */ /* 0x000fe20000000000 */
[----:B------:R-:W-:Y:S01]  /*4590*/  ISETP.GE.AND P3, PT, R125, RZ, PT ;  /* 0x000000ff7d00720c */ /* 0x000fe20003f66270 */
[C---:B--2---:R-:W-:Y:S04]  /*45a0*/  HMMA.16816.F32 R8, R108.reuse, R104, R8 ;  /* 0x000000686c08723c */ /* 0x044fe80000001808 */
[C---:B------:R-:W-:Y:S01]  /*45b0*/  @!P1 IADD3 R131, -R127.reuse, -0x28, RZ ;  /* 0xffffffd87f839810 */ /* 0x040fe20007ffe1ff */
[----:B------:R-:W-:Y:S01]  /*45c0*/  VIADD R120, R127, 0xffffffe8 ;  /* 0xffffffe87f787836 */ /* 0x000fe20000000000 */
[----:B------:R-:W-:Y:S01]  /*45d0*/  ISETP.GE.AND P6, PT, R130, RZ, PT ;  /* 0x000000ff8200720c */ /* 0x000fe20003fc6270 */
[-C--:B------:R-:W-:Y:S03]  /*45e0*/  HMMA.16816.F32 R12, R108, R106.reuse, R12 ;  /* 0x0000006a6c0c723c */ /* 0x080fe6000000180c */
[----:B------:R-:W-:Y:S02]  /*45f0*/  ISETP.GE.AND P5, PT, R129, RZ, PT ;  /* 0x000000ff8100720c */ /* 0x000fe40003fa6270 */
[----:B------:R-:W-:Y:S01]  /*4600*/  ISETP.GE.AND P1, PT, R123, RZ, PT ;  /* 0x000000ff7b00720c */ /* 0x000fe20003f26270 */
[C---:B------:R-:W-:Y:S05]  /*4610*/  HMMA.16816.F32 R16, R100.reuse, R106, R16 ;  /* 0x0000006a6410723c */ /* 0x040fea0000001810 */
[----:B------:R-:W-:Y:S01]  /*4620*/  @!P0 IADD3 R124, -R127, 0x9, RZ ;  /* 0x000000097f7c8810 */ /* 0x000fe20007ffe1ff */
[-C--:B------:R-:W-:Y:S03]  /*4630*/  HMMA.16816.F32 R20, R100, R112.reuse, R20 ;  /* 0x000000706414723c */ /* 0x080fe60000001814 */
[----:B------:R-:W-:Y:S02]  /*4640*/  ISETP.GE.AND P0, PT, R119, RZ, PT ;  /* 0x000000ff7700720c */ /* 0x000fe40003f06270 */
[----:B------:R-:W-:Y:S01]  /*4650*/  @!P4 IADD3 R126, -R127, -0x18, RZ ;  /* 0xffffffe87f7ec810 */ /* 0x000fe20007ffe1ff */
[C---:B------:R-:W-:Y:S04]  /*4660*/  HMMA.16816.F32 R24, R108.reuse, R112, R24 ;  /* 0x000000706c18723c */ /* 0x040fe80000001818 */
[----:B------:R-:W-:Y:S02]  /*4670*/  ISETP.GE.AND P4, PT, R117, RZ, PT ;  /* 0x000000ff7500720c */ /* 0x000fe40003f86270 */
[C---:B------:R-:W-:Y:S01]  /*4680*/  @!P3 IADD3 R125, -R127.reuse, -0x17, RZ ;  /* 0xffffffe97f7db810 */ /* 0x040fe20007ffe1ff */
[-C--:B------:R-:W-:Y:S03]  /*4690*/  HMMA.16816.F32 R28, R108, R114.reuse, R28 ;  /* 0x000000726c1c723c */ /* 0x080fe6000000181c */
[----:B------:R-:W-:Y:S02]  /*46a0*/  ISETP.GE.AND P3, PT, R116, RZ, PT ;  /* 0x000000ff7400720c */ /* 0x000fe40003f66270 */
[C---:B------:R-:W-:Y:S01]  /*46b0*/  @!P6 IADD3 R130, -R127.reuse, -0x20, RZ ;  /* 0xffffffe07f82e810 */ /* 0x040fe20007ffe1ff */
[----:B------:R-:W-:Y:S04]  /*46c0*/  HMMA.16816.F32 R32, R100, R114, R32 ;  /* 0x000000726420723c */ /* 0x000fe80000001820 */
[----:B------:R-:W-:Y:S02]  /*46d0*/  ISETP.GE.AND P6, PT, R122, RZ, PT ;  /* 0x000000ff7a00720c */ /* 0x000fe40003fc6270 */
[C---:B------:R-:W-:Y:S01]  /*46e0*/  @!P5 IADD3 R129, -R127.reuse, -0x1f, RZ ;  /* 0xffffffe17f81d810 */ /* 0x040fe20007ffe1ff */
[----:B------:R-:W-:Y:S01]  /*46f0*/  IMAD.MOV.U32 R100, RZ, RZ, R203 ;  /* 0x000000ffff647224 */ /* 0x000fe200078e00cb */
[----:B------:R-:W-:Y:S02]  /*4700*/  @!P1 IADD3 R123, -R127, 0x8, RZ ;  /* 0x000000087f7b9810 */ /* 0x000fe40007ffe1ff */
[----:B------:R-:W-:Y:S02]  /*4710*/  ISETP.GE.AND P5, PT, R121, RZ, PT ;  /* 0x000000ff7900720c */ /* 0x000fe40003fa6270 */
[----:B------:R-:W-:Y:S02]  /*4720*/  ISETP.GE.AND P1, PT, R120, RZ, PT ;  /* 0x000000ff7800720c */ /* 0x000fe40003f26270 */
[C---:B------:R-:W-:Y:S02]  /*4730*/  @!P0 IADD3 R119, -R127.reuse, 0x19, RZ ;  /* 0x000000197f778810 */ /* 0x040fe40007ffe1ff */
[----:B------:R-:W-:Y:S02]  /*4740*/  ISETP.GE.AND P0, PT, R118, R204, PT ;  /* 0x000000cc7600720c */ /* 0x000fe40003f06270 */
[C---:B------:R-:W-:Y:S02]  /*4750*/  @!P4 IADD3 R117, -R127.reuse, -0x10, RZ ;  /* 0xfffffff07f75c810 */ /* 0x040fe40007ffe1ff */
[C---:B------:R-:W-:Y:S02]  /*4760*/  @!P3 IADD3 R116, -R127.reuse, -0xf, RZ ;  /* 0xfffffff17f74b810 */ /* 0x040fe40007ffe1ff */
[----:B------:R-:W-:Y:S02]  /*4770*/  IABS R104, R127 ;  /* 0x0000007f00687213 */ /* 0x000fe40000000000 */
[C---:B------:R-:W-:Y:S02]  /*4780*/  @!P6 IADD3 R122, -R127.reuse, 0x10, RZ ;  /* 0x000000107f7ae810 */ /* 0x040fe40007ffe1ff */
[C---:B------:R-:W-:Y:S02]  /*4790*/  @!P5 IADD3 R121, -R127.reuse, 0x11, RZ ;  /* 0x000000117f79d810 */ /* 0x040fe40007ffe1ff */
[----:B------:R-:W-:Y:S02]  /*47a0*/  @!P1 IADD3 R120, -R127, 0x18, RZ ;  /* 0x000000187f789810 */ /* 0x000fe40007ffe1ff */
[----:B------:R-:W-:Y:S02]  /*47b0*/  I2FP.F32.S32 R117, R117 ;  /* 0x0000007500757245 */ /* 0x000fe40000201400 */
[----:B------:R-:W-:Y:S02]  /*47c0*/  I2FP.F32.S32 R116, R116 ;  /* 0x0000007400747245 */ /* 0x000fe40000201400 */
[----:B------:R-:W-:Y:S01]  /*47d0*/  I2FP.F32.S32 R134, R134 ;  /* 0x0000008600867245 */ /* 0x000fe20000201400 */
[CC--:B------:R-:W-:Y:S01]  /*47e0*/  FFMA.FTZ R24, R117.reuse, -R222.reuse, R24 ;  /* 0x800000de75187223 */ /* 0x0c0fe20000010018 */
[----:B------:R-:W-:Y:S01]  /*47f0*/  I2FP.F32.S32 R133, R133 ;  /* 0x0000008500857245 */ /* 0x000fe20000201400 */
[C---:B------:R-:W-:Y:S01]  /*4800*/  FFMA.FTZ R25, R116.reuse, -R222, R25 ;  /* 0x800000de74197223 */ /* 0x040fe20000010019 */
[----:B------:R-:W-:Y:S01]  /*4810*/  I2FP.F32.S32 R132, R132 ;  /* 0x0000008400847245 */ /* 0x000fe20000201400 */
[----:B------:R-:W-:Y:S01]  /*4820*/  FFMA.FTZ R30, R117, -R222, R30 ;  /* 0x800000de751e7223 */ /* 0x000fe2000001001e */
        /* <DEDUP_REMOVED lines=15> */
[C---:B------:R-:W-:Y:S01]  /*4920*/  FFMA.FTZ R8, R130.reuse, -R222, R8 ;  /* 0x800000de82087223 */ /* 0x040fe20000010008 */
        /* <DEDUP_REMOVED lines=10> */
[-C--:B------:R-:W-:Y:S01]  /*49d0*/  FFMA.FTZ R19, R134, -R222.reuse, R19 ;  /* 0x800000de86137223 */ /* 0x080fe20000010013 */
[-C--:B------:R-:W-:Y:S01]  /*49e0*/  FFMA.FTZ R18, R104, -R222.reuse, R18 ;  /* 0x800000de68127223 */ /* 0x080fe20000010012 */
[CC--:B------:R-:W-:Y:S01]  /*49f0*/  FFMA.FTZ R16, R123.reuse, -R222.reuse, R16 ;  /* 0x800000de7b107223 */ /* 0x0c0fe20000010010 */
[CC--:B------:R-:W-:Y:S01]  /*4a00*/  FFMA.FTZ R17, R124.reuse, -R222.reuse, R17 ;  /* 0x800000de7c117223 */ /* 0x0c0fe20000010011 */
        /* <DEDUP_REMOVED lines=14> */
[----:B------:R-:W-:Y:S06]  /*4af0*/  @!P0 BRA `(.L_x_1495) ;  /* 0x0000000000248947 */ /* 0x000fec0003800000 */
        /* <DEDUP_REMOVED lines=9> */
.L_x_1495:
[--C-:B------:R-:W-:Y:S01]  /*4b90*/  IADD3 R114, R229, 0x1, -R231.reuse ;  /* 0x00000001e5727810 */ /* 0x100fe20007ffe8e7 */
[----:B------:R-:W-:Y:S01]  /*4ba0*/  IMAD.IADD R118, R186, 0x1, R118 ;  /* 0x00000001ba767824 */ /* 0x000fe200078e0276 */
[----:B------:R-:W-:Y:S01]  /*4bb0*/  IADD3 R115, -R100, R229, -R231 ;  /* 0x000000e564737210 */ /* 0x000fe20007ffe9e7 */
[----:B------:R-:W-:Y:S02]  /*4bc0*/  VIADD R112, R205, 0x1 ;  /* 0x00000001cd707836 */ /* 0x000fe40000000000 */
[----:B------:R-:W-:Y:S01]  /*4bd0*/  VIADD R114, R114, UR9 ;  /* 0x0000000972727c36 */ /* 0x000fe20008000000 */
[-C--:B------:R-:W-:Y:S01]  /*4be0*/  VIADDMNMX R101, R115, R118.reuse, RZ, !PT ;  /* 0x0000007673657246 */ /* 0x080fe200078001ff */
[C---:B------:R-:W-:Y:S02]  /*4bf0*/  VIADD R111, R205.reuse, 0x8 ;  /* 0x00000008cd6f7836 */ /* 0x040fe40000000000 */
[C---:B------:R-:W-:Y:S01]  /*4c00*/  VIADD R110, R205.reuse, 0x9 ;  /* 0x00000009cd6e7836 */ /* 0x040fe20000000000 */
[CC--:B------:R-:W-:Y:S01]  /*4c10*/  ISETP.GE.AND P0, PT, R205.reuse, R101.reuse, PT ;  /* 0x00000065cd00720c */ /* 0x0c0fe20003f06270 */
[C---:B------:R-:W-:Y:S01]  /*4c20*/  VIADD R109, R205.reuse, 0x10 ;  /* 0x00000010cd6d7836 */ /* 0x040fe20000000000 */
[----:B------:R-:W-:Y:S01]  /*4c30*/  VIADDMNMX R113, R114, R118, R229, PT ;  /* 0x0000007672717246 */ /* 0x000fe200038001e5 */
[C---:B------:R-:W-:Y:S01]  /*4c40*/  VIADD R108, R205.reuse, 0x11 ;  /* 0x00000011cd6c7836 */ /* 0x040fe20000000000 */
[C---:B------:R-:W-:Y:S01]  /*4c50*/  ISETP.GE.AND P6, PT, R112.reuse, R101, PT ;  /* 0x000000657000720c */ /* 0x040fe20003fc6270 */
[C---:B------:R-:W-:Y:S01]  /*4c60*/  VIADD R107, R205.reuse, 0x18 ;  /* 0x00000018cd6b7836 */ /* 0x040fe20000000000 */
[CC--:B------:R-:W-:Y:S01]  /*4c70*/  ISETP.GE.OR P0, PT, R205.reuse, R113.reuse, !P0 ;  /* 0x00000071cd00720c */ /* 0x0c0fe20004706670 */
[----:B------:R-:W-:Y:S01]  /*4c80*/  VIADD R106, R205, 0x19 ;  /* 0x00000019cd6a7836 */ /* 0x000fe20000000000 */
[----:B------:R-:W-:Y:S01]  /*4c90*/  ISETP.GE.OR P6, PT, R112, R113, !P6 ;  /* 0x000000717000720c */ /* 0x000fe200077c6670 */
        /* <DEDUP_REMOVED lines=17> */
[----:B------:R-:W-:Y:S02]  /*4db0*/  ISETP.GE.OR P6, PT, R106, R113, !P6 ;  /* 0x000000716a00720c */ /* 0x000fe400077c6670 */
[--C-:B------:R-:W-:Y:S02]  /*4dc0*/  IADD3 R104, R114, 0x8, R118.reuse ;  /* 0x0000000872687810 */ /* 0x100fe40007ffe076 */
[----:B------:R-:W-:Y:S02]  /*4dd0*/  VIADDMNMX R105, R115, R105, RZ, !PT ;  /* 0x0000006973697246 */ /* 0x000fe400078001ff */
[----:B------:R-:W-:Y:S02]  /*4de0*/  FSEL R16, R16, -INF , !P5 ;  /* 0xff80000010107808 */ /* 0x000fe40006800000 */
[----:B------:R-:W-:Y:S02]  /*4df0*/  FSEL R17, R17, -INF , !P4 ;  /* 0xff80000011117808 */ /* 0x000fe40006000000 */
        /* <DEDUP_REMOVED lines=26> */
[----:B------:R-:W-:Y:S02]  /*4fa0*/  ISETP.GE.AND P4, PT, R106, R105, PT ;  /* 0x000000696a00720c */ /* 0x000fe40003f86270 */
        /* <DEDUP_REMOVED lines=10> */
[-C--:B------:R-:W-:Y:S02]  /*5050*/  ISETP.GE.OR P6, PT, R110, R102.reuse, !P6 ;  /* 0x000000666e00720c */ /* 0x080fe400077c6670 */
[----:B------:R-:W-:Y:S02]  /*5060*/  IADD3 R114, R114, 0x28, R118 ;  /* 0x0000002872727810 */ /* 0x000fe40007ffe076 */
        /* <DEDUP_REMOVED lines=44> */
.L_x_1496:
[C---:B------:R-:W-:Y:S01]  /*5330*/  FSETP.NEU.FTZ.AND P0, PT, R226.reuse, -INF , PT ;  /* 0xff800000e200780b */ /* 0x040fe20003f1d000 */
[----:B------:R-:W-:Y:S01]  /*5340*/  FMUL.FTZ R101, R226, 1.4426950216293334961 ;  /* 0x3fb8aa3be2657820 */ /* 0x000fe20000410000 */
[C---:B------:R-:W-:Y:S01]  /*5350*/  FSETP.NEU.FTZ.AND P1, PT, R225.reuse, -INF , PT ;  /* 0xff800000e100780b */ /* 0x040fe20003f3d000 */
[----:B------:R-:W-:Y:S01]  /*5360*/  FMUL.FTZ R100, R225, 1.4426950216293334961 ;  /* 0x3fb8aa3be1647820 */ /* 0x000fe20000410000 */
[----:B------:R-:W-:Y:S03]  /*5370*/  IMAD.WIDE.U32 R102, R212, -0x2daee0ad, RZ ;  /* 0xd2511f53d4667825 */ /* 0x000fe600078e00ff */
[----:B------:R-:W-:Y:S01]  /*5380*/  FSEL R101, R101, RZ, P0 ;  /* 0x000000ff65657208 */ /* 0x000fe20000000000 */
[----:B------:R-:W-:Y:S01]  /*5390*/  IMAD.MOV.U32 R177, RZ, RZ, 0x40 ;  /* 0x00000040ffb17424 */ /* 0x000fe200078e00ff */
[----:B------:R-:W-:Y:S01]  /*53a0*/  FSEL R100, R100, RZ, P1 ;  /* 0x000000ff64647208 */ /* 0x000fe20000800000 */
[----:B------:R-:W-:Y:S01]  /*53b0*/  VIADD R108, R181, 0x76cf5d0a ;  /* 0x76cf5d0ab56c7836 */ /* 0x000fe20000000000 */
[----:B------:R-:W-:Y:S01]  /*53c0*/  FSETP.NEU.FTZ.AND P1, PT, R223, -INF , PT ;  /* 0xff800000df00780b */ /* 0x000fe20003f3d000 */
[--C-:B------:R-:W-:Y:S01]  /*53d0*/  FFMA.FTZ R19, R19, UR5, -R101.reuse ;  /* 0x0000000513137c23 */ /* 0x100fe20008010865 */
[----:B------:R-:W-:Y:S01]  /*53e0*/  FSETP.NEU.FTZ.AND P0, PT, R224, -INF , PT ;  /* 0xff800000e000780b */ /* 0x000fe20003f1d000 */
[--C-:B------:R-:W-:Y:S01]  /*53f0*/  FFMA.FTZ R16, R16, UR5, -R100.reuse ;  /* 0x0000000510107c23 */ /* 0x100fe20008010864 */
[----:B------:R-:W-:Y:S01]  /*5400*/  SEL R177, R177, 0xffffffc0, !P2 ;  /* 0xffffffc0b1b17807 */ /* 0x000fe20005000000 */
[----:B------:R1:W-:Y:S01]  /*5410*/  MUFU.EX2 R129, R19 ;  /* 0x0000001300817308 */ /* 0x0003e20000000800 */
[--C-:B------:R-:W-:Y:S01]  /*5420*/  FFMA.FTZ R18, R18, UR5, -R101.reuse ;  /* 0x0000000512127c23 */ /* 0x100fe20008010865 */
[--C-:B------:R-:W-:Y:S01]  /*5430*/  FFMA.FTZ R252, R4, UR5, -R100.reuse ;  /* 0x0000000504fc7c23 */ /* 0x100fe20008010864 */
[--C-:B------:R-:W-:Y:S01]  /*5440*/  FFMA.FTZ R32, R32, UR5, -R100.reuse ;  /* 0x0000000520207c23 */ /* 0x100fe20008010864 */
[--C-:B------:R-:W-:Y:S01]  /*5450*/  FFMA.FTZ R33, R33, UR5, -R100.reuse ;  /* 0x0000000521217c23 */ /* 0x100fe20008010864 */
[--C-:B------:R-:W-:Y:S01]  /*5460*/  FFMA.FTZ R22, R22, UR5, -R101.reuse ;  /* 0x0000000516167c23 */ /* 0x100fe20008010865 */
[--C-:B------:R-:W-:Y:S01]  /*5470*/  FFMA.FTZ R20, R20, UR5, -R100.reuse ;  /* 0x0000000514147c23 */ /* 0x100fe20008010864 */
[--C-:B------:R-:W-:Y:S03]  /*5480*/  FFMA.FTZ R17, R17, UR5, -R100.reuse ;  /* 0x0000000511117c23 */ /* 0x100fe60008010864 */
[----:B------:R2:W3:Y:S01]  /*5490*/  MUFU.EX2 R132, R16 ;  /* 0x0000001000847308 */ /* 0x0004e20000000800 */
[--C-:B------:R-:W-:Y:S01]  /*54a0*/  FFMA.FTZ R35, R35, UR5, -R101.reuse ;  /* 0x0000000523237c23 */ /* 0x100fe20008010865 */
[--C-:B------:R-:W-:Y:S01]  /*54b0*/  FFMA.FTZ R23, R23, UR5, -R101.reuse ;  /* 0x0000000517177c23 */ /* 0x100fe20008010865 */
[--C-:B------:R-:W-:Y:S01]  /*54c0*/  FFMA.FTZ R34, R34, UR5, -R101.reuse ;  /* 0x0000000522227c23 */ /* 0x100fe20008010865 */
[--C-:B------:R-:W-:Y:S01]  /*54d0*/  FFMA.FTZ R21, R21, UR5, -R100.reuse ;  /* 0x0000000515157c23 */ /* 0x100fe20008010864 */
[--C-:B------:R-:W-:Y:S01]  /*54e0*/  FFMA.FTZ R249, R7, UR5, -R101.reuse ;  /* 0x0000000507f97c23 */ /* 0x100fe20008010865 */
[----:B------:R-:W-:Y:S01]  /*54f0*/  FFMA.FTZ R6, R6, UR5, -R101 ;  /* 0x0000000506067c23 */ /* 0x000fe20008010865 */
[----:B------:R-:W-:Y:S03]  /*5500*/  FFMA.FTZ R5, R5, UR5, -R100 ;  /* 0x0000000505057c23 */ /* 0x000fe60008010864 */
[----:B------:R4:W-:Y:S01]  /*5510*/  MUFU.EX2 R130, R18 ;  /* 0x0000001200827308 */ /* 0x0009e20000000800 */
[----:B-1----:R-:W-:Y:S01]  /*5520*/  FMUL.FTZ R19, R223, 1.4426950216293334961 ;  /* 0x3fb8aa3bdf137820 */ /* 0x002fe20000410000 */
[----:B------:R-:W-:Y:S04]  /*5530*/  VIADD R7, R181, 0xbb67ae85 ;  /* 0xbb67ae85b5077836 */ /* 0x000fe80000000000 */
[----:B------:R-:W-:Y:S02]  /*5540*/  FSEL R19, R19, RZ, P1 ;  /* 0x000000ff13137208 */ /* 0x000fe40000800000 */
[----:B------:R-:W-:Y:S01]  /*5550*/  LOP3.LUT R7, R102, R7, RZ, 0x3c, !PT ;  /* 0x0000000766077212 */ /* 0x000fe200078e3cff */
[----:B--2---:R-:W-:Y:S01]  /*5560*/  FMUL.FTZ R16, R224, 1.4426950216293334961 ;  /* 0x3fb8aa3be0107820 */ /* 0x004fe20000410000 */
[----:B------:R-:W1:Y:S01]  /*5570*/  MUFU.EX2 R126, R32 ;  /* 0x00000020007e7308 */ /* 0x000e620000000800 */
[--C-:B------:R-:W-:Y:S01]  /*5580*/  FFMA.FTZ R28, R28, UR5, -R19.reuse ;  /* 0x000000051c1c7c23 */ /* 0x100fe20008010813 */
[--C-:B------:R-:W-:Y:S01]  /*5590*/  FFMA.FTZ R12, R12, UR5, -R19.reuse ;  /* 0x000000050c0c7c23 */ /* 0x100fe20008010813 */
[--C-:B------:R-:W-:Y:S01]  /*55a0*/  FFMA.FTZ R29, R29, UR5, -R19.reuse ;  /* 0x000000051d1d7c23 */ /* 0x100fe20008010813 */
[----:B------:R-:W-:Y:S01]  /*55b0*/  FSEL R16, R16, RZ, P0 ;  /* 0x000000ff10107208 */ /* 0x000fe20000000000 */
[--C-:B------:R-:W-:Y:S01]  /*55c0*/  FFMA.FTZ R8, R8, UR5, -R19.reuse ;  /* 0x0000000508087c23 */ /* 0x100fe20008010813 */
[----:B------:R-:W-:Y:S01]  /*55d0*/  FFMA.FTZ R13, R13, UR5, -R19 ;  /* 0x000000050d0d7c23 */ /* 0x000fe20008010813 */
[----:B----4-:R-:W-:Y:S03]  /*55e0*/  IMAD R18, R228, 0x4, R179 ;  /* 0x00000004e4127824 */ /* 0x010fe600078e02b3 */
[----:B------:R2:W-:Y:S01]  /*55f0*/  MUFU.EX2 R118, R28 ;  /* 0x0000001c00767308 */ /* 0x0005e20000000800 */
[--C-:B------:R-:W-:Y:S01]  /*5600*/  FFMA.FTZ R133, R15, UR5, -R16.reuse ;  /* 0x000000050f857c23 */ /* 0x100fe20008010810 */
[--C-:B------:R-:W-:Y:S01]  /*5610*/  FFMA.FTZ R24, R24, UR5, -R19.reuse ;  /* 0x0000000518187c23 */ /* 0x100fe20008010813 */
[C---:B------:R-:W-:Y:S02]  /*5620*/  VIADD R15, R18.reuse, 0x2 ;  /* 0x00000002120f7836 */ /* 0x040fe40000000000 */
[--C-:B------:R-:W-:Y:S01]  /*5630*/  FFMA.FTZ R25, R25, UR5, -R19.reuse ;  /* 0x0000000519197c23 */ /* 0x100fe20008010813 */
[----:B------:R-:W-:Y:S01]  /*5640*/  FFMA.FTZ R9, R9, UR5, -R19 ;  /* 0x0000000509097c23 */ /* 0x000fe20008010813 */
[----:B------:R-:W-:Y:S04]  /*5650*/  IMAD.WIDE.U32 R18, R18, -0x326172a9, RZ ;  /* 0xcd9e8d5712127825 */ /* 0x000fe800078e00ff */
[--C-:B------:R-:W-:Y:S01]  /*5660*/  FFMA.FTZ R31, R31, UR5, -R16.reuse ;  /* 0x000000051f1f7c23 */ /* 0x100fe20008010810 */
[----:B------:R4:W-:Y:S01]  /*5670*/  MUFU.EX2 R243, R12 ;  /* 0x0000000c00f37308 */ /* 0x0009e20000000800 */
[--C-:B------:R-:W-:Y:S01]  /*5680*/  FFMA.FTZ R14, R14, UR5, -R16.reuse ;  /* 0x000000050e0e7c23 */ /* 0x100fe20008010810 */
[--C-:B------:R-:W-:Y:S01]  /*5690*/  FFMA.FTZ R11, R11, UR5, -R16.reuse ;  /* 0x000000050b0b7c23 */ /* 0x100fe20008010810 */
[--C-:B------:R-:W-:Y:S01]  /*56a0*/  FFMA.FTZ R27, R27, UR5, -R16.reuse ;  /* 0x000000051b1b7c23 */ /* 0x100fe20008010810 */
[--C-:B------:R-:W-:Y:S01]  /*56b0*/  FFMA.FTZ R26, R26, UR5, -R16.reuse ;  /* 0x000000051a1a7c23 */ /* 0x100fe20008010810 */
[--C-:B------:R-:W-:Y:S01]  /*56c0*/  FFMA.FTZ R10, R10, UR5, -R16.reuse ;  /* 0x000000050a0a7c23 */ /* 0x100fe20008010810 */
[----:B------:R-:W-:Y:S04]  /*56d0*/  FFMA.FTZ R16, R30, UR5, -R16 ;  /* 0x000000051e107c23 */ /* 0x000fe80008010810 */
[----:B------:R3:W1:Y:S01]  /*56e0*/  MUFU.EX2 R110, R31 ;  /* 0x0000001f006e7308 */ /* 0x0006620000000800 */
[----:B--2---:R-:W-:Y:S05]  /*56f0*/  IMAD R28, R188, 0x4, R182 ;  /* 0x00000004bc1c7824 */ /* 0x004fea00078e02b6 */
[----:B------:R-:W-:Y:S04]  /*5700*/  LOP3.LUT R28, R181, R28, RZ, 0x3c, !PT ;  /* 0x0000001cb51c7212 */ /* 0x000fe800078e3cff */
[----:B------:R-:W-:Y:S01]  /*5710*/  MUFU.EX2 R125, R33 ;  /* 0x00000021007d7308 */ /* 0x000fe20000000800 */
[----:B----4-:R-:W-:Y:S01]  /*5720*/  VIADD R12, R180, 0x9e3779b9 ;  /* 0x9e3779b9b40c7836 */ /* 0x010fe20000000000 */
[----:B------:R-:W-:Y:S01]  /*5730*/  LOP3.LUT R4, R103, R28, RZ, 0x3c, !PT ;  /* 0x0000001c67047212 */ /* 0x000fe200078e3cff */
[----:B------:R-:W-:Y:S04]  /*5740*/  IMAD.WIDE.U32 R102, R15, -0x326172a9, RZ ;  /* 0xcd9e8d570f667825 */ /* 0x000fe800078e00ff */
[----:B------:R-:W-:Y:S01]  /*5750*/  IMAD.WIDE.U32 R100, R4, -0x326172a9, RZ ;  /* 0xcd9e8d5704647825 */ /* 0x000fe200078e00ff */
[-C--:B------:R-:W-:Y:S02]  /*5760*/  LOP3.LUT R4, R19, R235.reuse, RZ, 0x3c, !PT ;  /* 0x000000eb13047212 */ /* 0x080fe400078e3cff */
[----:B------:R2:W4:Y:S02]  /*5770*/  MUFU.EX2 R121, R35 ;  /* 0x0000002300797308 */ /* 0x0005240000000800 */
[C-C-:B------:R-:W-:Y:S01]  /*5780*/  LOP3.LUT R112, R101.reuse, R18, R12.reuse, 0x96, !PT ;  /* 0x0000001265707212 */ /* 0x140fe200078e960c */
[----:B------:R-:W-:Y:S01]  /*5790*/  IMAD.WIDE.U32 R106, R4, -0x2daee0ad, RZ ;  /* 0xd2511f53046a7825 */ /* 0x000fe200078e00ff */
[----:B------:R-:W-:Y:S02]  /*57a0*/  LOP3.LUT R18, R101, R102, R12, 0x96, !PT ;  /* 0x0000006665127212 */ /* 0x000fe400078e960c */
[----:B------:R-:W-:Y:S04]  /*57b0*/  LOP3.LUT R4, R103, R235, RZ, 0x3c, !PT ;  /* 0x000000eb67047212 */ /* 0x000fe800078e3cff */
[----:B------:R1:W-:Y:S01]  /*57c0*/  MUFU.EX2 R122, R34 ;  /* 0x00000022007a7308 */ /* 0x0003e20000000800 */
[C---:B------:R-:W-:Y:S01]  /*57d0*/  LOP3.LUT R104, R7.reuse, R107, RZ, 0x3c, !PT ;  /* 0x0000006b07687212 */ /* 0x040fe200078e3cff */
[----:B------:R-:W-:Y:S02]  /*57e0*/  VIADD R12, R180, 0x3c6ef372 ;  /* 0x3c6ef372b40c7836 */ /* 0x000fe40000000000 */
[----:B---3--:R-:W-:Y:S03]  /*57f0*/  IMAD.WIDE.U32 R30, R4, -0x2daee0ad, RZ ;  /* 0xd2511f53041e7825 */ /* 0x008fe600078e00ff */
[----:B------:R-:W-:Y:S01]  /*5800*/  LOP3.LUT R12, R100, R12, RZ, 0x3c, !PT ;  /* 0x0000000c640c7212 */ /* 0x000fe200078e3cff */
[----:B------:R-:W-:Y:S01]  /*5810*/  IMAD.WIDE.U32 R104, R104, -0x326172a9, RZ ;  /* 0xcd9e8d5768687825 */ /* 0x000fe200078e00ff */
[----:B------:R-:W-:Y:S01]  /*5820*/  LOP3.LUT R7, R7, R31, RZ, 0x3c, !PT ;  /* 0x0000001f07077212 */ /* 0x000fe200078e3cff */
[----:B------:R3:W-:Y:S02]  /*5830*/  MUFU.EX2 R250, R6 ;  /* 0x0000000600fa7308 */ /* 0x0007e40000000800 */
[----:B------:R-:W-:Y:S01]  /*5840*/  IMAD.WIDE.U32 R112, R112, -0x2daee0ad, RZ ;  /* 0xd2511f5370707825 */ /* 0x000fe200078e00ff */
[----:B--2---:R-:W-:Y:S03]  /*5850*/  LOP3.LUT R35, R12, R105, RZ, 0x3c, !PT ;  /* 0x000000690c237212 */ /* 0x004fe600078e3cff */
[----:B------:R-:W-:Y:S01]  /*5860*/  IMAD.WIDE.U32 R18, R18, -0x2daee0ad, RZ ;  /* 0xd2511f5312127825 */ /* 0x000fe200078e00ff */
[--C-:B------:R-:W-:Y:S03]  /*5870*/  LOP3.LUT R106, R113, R106, R108.reuse, 0x96, !PT ;  /* 0x0000006a716a7212 */ /* 0x100fe600078e966c */
[----:B------:R-:W-:Y:S01]  /*5880*/  MUFU.EX2 R134, R14 ;  /* 0x0000000e00867308 */ /* 0x000fe20000000800 */
[----:B-1----:R-:W-:Y:S01]  /*5890*/  IMAD.WIDE.U32 R34, R35, -0x2daee0ad, RZ ;  /* 0xd2511f5323227825 */ /* 0x002fe200078e00ff */
[----:B------:R-:W-:Y:S03]  /*58a0*/  LOP3.LUT R108, R19, R30, R108, 0x96, !PT ;  /* 0x0000001e136c7212 */ /* 0x000fe600078e966c */
[----:B------:R-:W-:Y:S02]  /*58b0*/  VIADD R4, R181, 0x32370b8f ;  /* 0x32370b8fb5047836 */ /* 0x000fe40000000000 */
[----:B------:R-:W-:Y:S03]  /*58c0*/  IMAD.WIDE.U32 R100, R7, -0x326172a9, RZ ;  /* 0xcd9e8d5707647825 */ /* 0x000fe600078e00ff */
[----:B------:R-:W-:Y:S01]  /*58d0*/  MUFU.EX2 R128, R20 ;  /* 0x0000001400807308 */ /* 0x000fe20000000800 */
[----:B------:R-:W-:Y:S01]  /*58e0*/  LOP3.LUT R112, R35, R112, R4, 0x96, !PT ;  /* 0x0000007023707212 */ /* 0x000fe200078e9604 */
[----:B------:R-:W-:Y:S01]  /*58f0*/  IMAD.WIDE.U32 R106, R106, -0x326172a9, RZ ;  /* 0xcd9e8d576a6a7825 */ /* 0x000fe200078e00ff */
[----:B------:R-:W-:Y:S03]  /*5900*/  LOP3.LUT R7, R12, R101, RZ, 0x3c, !PT ;  /* 0x000000650c077212 */ /* 0x000fe600078e3cff */
[----:B------:R-:W-:Y:S04]  /*5910*/  VIADD R30, R180, 0xdaa66d2b ;  /* 0xdaa66d2bb41e7836 */ /* 0x000fe80000000000 */
[----:B------:R-:W-:Y:S01]  /*5920*/  MUFU.EX2 R248, R8 ;  /* 0x0000000800f87308 */ /* 0x000fe20000000800 */
[----:B------:R-:W-:Y:S01]  /*5930*/  IMAD.WIDE.U32 R108, R108, -0x326172a9, RZ ;  /* 0xcd9e8d576c6c7825 */ /* 0x000fe200078e00ff */
[--C-:B------:R-:W-:Y:S03]  /*5940*/  LOP3.LUT R104, R107, R104, R30.reuse, 0x96, !PT ;  /* 0x000000686b687212 */ /* 0x100fe600078e961e */
[----:B------:R-:W-:Y:S01]  /*5950*/  IMAD.WIDE.U32 R112, R112, -0x326172a9, RZ ;  /* 0xcd9e8d5770707825 */ /* 0x000fe200078e00ff */
[----:B------:R-:W-:Y:S04]  /*5960*/  LOP3.LUT R30, R109, R100, R30, 0x96, !PT ;  /* 0x000000646d1e7212 */ /* 0x000fe800078e961e */
[----:B------:R1:W-:Y:S01]  /*5970*/  MUFU.EX2 R123, R23 ;  /* 0x00000017007b7308 */ /* 0x0003e20000000800 */
[----:B---3--:R-:W-:Y:S02]  /*5980*/  VIADD R6, R180, 0x78dde6e4 ;  /* 0x78dde6e4b4067836 */ /* 0x008fe40000000000 */
[----:B------:R-:W-:Y:S03]  /*5990*/  IMAD.WIDE.U32 R102, R7, -0x2daee0ad, RZ ;  /* 0xd2511f5307667825 */ /* 0x000fe600078e00ff */
[----:B------:R-:W-:Y:S01]  /*59a0*/  LOP3.LUT R106, R113, R106, R6, 0x96, !PT ;  /* 0x0000006a716a7212 */ /* 0x000fe200078e9606 */
[----:B------:R-:W-:Y:S01]  /*59b0*/  IMAD.WIDE.U32 R104, R104, -0x2daee0ad, RZ ;  /* 0xd2511f5368687825 */ /* 0x000fe200078e00ff */
[----:B------:R-:W-:Y:S02]  /*59c0*/  LOP3.LUT R4, R103, R18, R4, 0x96, !PT ;  /* 0x0000001267047212 */ /* 0x000fe400078e9604 */
[----:B------:R2:W-:Y:S01]  /*59d0*/  MUFU.EX2 R251, R5 ;  /* 0x0000000500fb7308 */ /* 0x0005e20000000800 */
[----:B------:R-:W-:Y:S02]  /*59e0*/  VIADD R100, R181, 0xed9eba14 ;  /* 0xed9eba14b5647836 */ /* 0x000fe40000000000 */
[----:B------:R-:W-:Y:S03]  /*59f0*/  IMAD.WIDE.U32 R106, R106, -0x2daee0ad, RZ ;  /* 0xd2511f536a6a7825 */ /* 0x000fe600078e00ff */
[--C-:B------:R-:W-:Y:S01]  /*5a00*/  LOP3.LUT R18, R105, R34, R100.reuse, 0x96, !PT ;  /* 0x0000002269127212 */ /* 0x100fe200078e9664 */
[----:B------:R-:W-:Y:S03]  /*5a10*/  IMAD.WIDE.U32 R30, R30, -0x2daee0ad, RZ ;  /* 0xd2511f531e1e7825 */ /* 0x000fe600078e00ff */
[----:B------:R3:W-:Y:S01]  /*5a20*/  MUFU.EX2 R124, R22 ;  /* 0x00000016007c7308 */ /* 0x0007e20000000800 */
[----:B------:R-:W-:Y:S01]  /*5a30*/  VIADD R34, R181, 0xa9066899 ;  /* 0xa9066899b5227836 */ /* 0x000fe20000000000 */
[----:B------:R-:W-:Y:S01]  /*5a40*/  LOP3.LUT R100, R31, R102, R100, 0x96, !PT ;  /* 0x000000661f647212 */ /* 0x000fe200078e9664 */
[----:B------:R-:W-:Y:S03]  /*5a50*/  IMAD.WIDE.U32 R114, R4, -0x326172a9, RZ ;  /* 0xcd9e8d5704727825 */ /* 0x000fe600078e00ff */
[----:B------:R-:W-:Y:S01]  /*5a60*/  LOP3.LUT R12, R107, R104, R34, 0x96, !PT ;  /* 0x000000686b0c7212 */ /* 0x000fe200078e9622 */
[----:B------:R-:W-:Y:S01]  /*5a70*/  VIADD R102, R180, 0x1715609d ;  /* 0x1715609db4667836 */ /* 0x000fe20000000000 */
[----:B------:R-:W-:Y:S01]  /*5a80*/  LOP3.LUT R6, R115, R108, R6, 0x96, !PT ;  /* 0x0000006c73067212 */ /* 0x000fe200078e9606 */
[----:B------:R-:W-:Y:S01]  /*5a90*/  IMAD.WIDE.U32 R18, R18, -0x326172a9, RZ ;  /* 0xcd9e8d5712127825 */ /* 0x000fe200078e00ff */
[----:B------:R-:W-:Y:S03]  /*5aa0*/  MUFU.EX2 R115, R29 ;  /* 0x0000001d00737308 */ /* 0x000fe60000000800 */
[----:B------:R-:W-:Y:S01]  /*5ab0*/  IMAD.WIDE.U32 R100, R100, -0x326172a9, RZ ;  /* 0xcd9e8d5764647825 */ /* 0x000fe200078e00ff */
[--C-:B------:R-:W-:Y:S03]  /*5ac0*/  LOP3.LUT R7, R19, R112, R102.reuse, 0x96, !PT ;  /* 0x0000007013077212 */ /* 0x100fe600078e9666 */
[----:B------:R-:W-:Y:S01]  /*5ad0*/  IMAD.WIDE.U32 R104, R12, -0x326172a9, RZ ;  /* 0xcd9e8d570c687825 */ /* 0x000fe200078e00ff */
[----:B------:R-:W-:Y:S02]  /*5ae0*/  LOP3.LUT R102, R101, R114, R102, 0x96, !PT ;  /* 0x0000007265667212 */ /* 0x000fe400078e9666 */
[----:B------:R4:W-:Y:S01]  /*5af0*/  MUFU.EX2 R131, R17 ;  /* 0x0000001100837308 */ /* 0x0009e20000000800 */
[----:B------:R-:W-:Y:S01]  /*5b00*/  IMAD.WIDE.U32 R108, R6, -0x2daee0ad, RZ ;  /* 0xd2511f53066c7825 */ /* 0x000fe200078e00ff */
[----:B------:R-:W-:Y:S02]  /*5b10*/  LOP3.LUT R31, R104, 0xff, RZ, 0xc0, !PT ;  /* 0x000000ff681f7812 */ /* 0x000fe400078ec0ff */
[----:B------:R-:W-:Y:S01]  /*5b20*/  SHF.R.U32.HI R19, RZ, 0x10, R104 ;  /* 0x00000010ff137819 */ /* 0x000fe20000011668 */
[----:B------:R-:W-:Y:S01]  /*5b30*/  IMAD.WIDE.U32 R6, R7, -0x2daee0ad, RZ ;  /* 0xd2511f5307067825 */ /* 0x000fe200078e00ff */
[----:B------:R-:W-:Y:S04]  /*5b40*/  ISETP.LE.U32.AND P5, PT, R31, UR10, PT ;  /* 0x0000000a1f007c0c */ /* 0x000fe8000bfa3070 */
[----:B------:R-:W4:Y:S01]  /*5b50*/  MUFU.EX2 R249, R249 ;  /* 0x000000f900f97308 */ /* 0x000f220000000800 */
[----:B------:R-:W-:Y:S01]  /*5b60*/  LOP3.LUT R34, R109, R30, R34, 0x96, !PT ;  /* 0x0000001e6d227212 */ /* 0x000fe200078e9622 */
[----:B------:R-:W-:Y:S01]  /*5b70*/  IMAD.WIDE.U32 R102, R102, -0x2daee0ad, RZ ;  /* 0xd2511f5366667825 */ /* 0x000fe200078e00ff */
[----:B------:R-:W-:Y:S02]  /*5b80*/  LOP3.LUT R28, R6, 0xff, RZ, 0xc0, !PT ;  /* 0x000000ff061c7812 */ /* 0x000fe400078ec0ff */
[----:B-1----:R-:W-:Y:S01]  /*5b90*/  SHF.R.U32.HI R23, RZ, 0x18, R6 ;  /* 0x00000018ff177819 */ /* 0x002fe20000011606 */
[----:B------:R-:W-:Y:S01]  /*5ba0*/  VIADD R12, R180, 0xb54cda56 ;  /* 0xb54cda56b40c7836 */ /* 0x000fe20000000000 */
[----:B------:R-:W-:Y:S01]  /*5bb0*/  SHF.R.U32.HI R14, RZ, 0x18, R102 ;  /* 0x00000018ff0e7819 */ /* 0x000fe20000011666 */
[----:B------:R-:W-:Y:S01]  /*5bc0*/  IMAD.WIDE.U32 R34, R34, -0x326172a9, RZ ;  /* 0xcd9e8d5722227825 */ /* 0x000fe200078e00ff */
[----:B------:R-:W-:Y:S01]  /*5bd0*/  ISETP.LE.U32.AND P4, PT, R28, UR10, PT ;  /* 0x0000000a1c007c0c */ /* 0x000fe2000bf83070 */
[----:B------:R1:W-:Y:S01]  /*5be0*/  MUFU.EX2 R178, R10 ;  /* 0x0000000a00b27308 */ /* 0x0003e20000000800 */
[----:B------:R-:W-:Y:S01]  /*5bf0*/  LOP3.LUT R15, R105, R18, R12, 0x96, !PT ;  /* 0x00000012690f7212 */ /* 0x000fe200078e960c */
[----:B------:R-:W-:Y:S01]  /*5c00*/  IMAD.SHL.U32 R109, R176, 0x2, RZ ;  /* 0x00000002b06d7824 */ /* 0x000fe200078e00ff */
[----:B------:R-:W-:Y:S01]  /*5c10*/  LOP3.LUT R20, R102, 0xff, RZ, 0xc0, !PT ;  /* 0x000000ff66147812 */ /* 0x000fe200078ec0ff */
[----:B------:R-:W-:Y:S01]  /*5c20*/  VIADD R4, R181, 0x646e171e ;  /* 0x646e171eb5047836 */ /* 0x000fe20000000000 */
[----:B------:R-:W-:Y:S01]  /*5c30*/  ISETP.LE.U32.AND P0, PT, R14, UR10, PT ;  /* 0x0000000a0e007c0c */ /* 0x000fe2000bf03070 */
[----:B------:R-:W-:Y:S01]  /*5c40*/  IMAD.U32 R112, RZ, RZ, UR6 ;  /* 0x00000006ff707e24 */ /* 0x000fe2000f8e00ff */
[----:B------:R-:W-:Y:S03]  /*5c50*/  ISETP.LE.U32.AND P1, PT, R20, UR10, PT ;  /* 0x0000000a14007c0c */ /* 0x000fe6000bf23070 */
[----:B------:R-:W1:Y:S01]  /*5c60*/  MUFU.EX2 R133, R133 ;  /* 0x0000008500857308 */ /* 0x000e620000000800 */
[----:B------:R-:W-:Y:S02]  /*5c70*/  SHF.R.U32.HI R28, RZ, 0x18, R15 ;  /* 0x00000018ff1c7819 */ /* 0x000fe4000001160f */
[----:B------:R-:W-:Y:S02]  /*5c80*/  LOP3.LUT R8, R7, R106, R4, 0x96, !PT ;  /* 0x0000006a07087212 */ /* 0x000fe400078e9604 */
[----:B------:R-:W-:Y:S02]  /*5c90*/  ISETP.LE.U32.AND P3, PT, R23, UR10, PT ;  /* 0x0000000a17007c0c */ /* 0x000fe4000bf63070 */
[----:B------:R-:W-:Y:S03]  /*5ca0*/  LOP3.LUT R19, R19, 0xff, RZ, 0xc0, !PT ;  /* 0x000000ff13137812 */ /* 0x000fe600078ec0ff */
[----:B------:R-:W1:Y:S01]  /*5cb0*/  MUFU.EX2 R252, R252 ;  /* 0x000000fc00fc7308 */ /* 0x000e620000000800 */
[----:B--2---:R-:W-:Y:S02]  /*5cc0*/  LOP3.LUT R5, R8, 0xff, RZ, 0xc0, !PT ;  /* 0x000000ff08057812 */ /* 0x004fe400078ec0ff */
[----:B---3--:R-:W-:Y:S02]  /*5cd0*/  SHF.R.U32.HI R22, RZ, 0x18, R34 ;  /* 0x00000018ff167819 */ /* 0x008fe40000011622 */
[----:B------:R-:W-:Y:S02]  /*5ce0*/  SHF.R.U32.HI R30, RZ, 0x18, R104 ;  /* 0x00000018ff1e7819 */ /* 0x000fe40000011668 */
[----:B------:R-:W-:Y:S03]  /*5cf0*/  LOP3.LUT R4, R103, R108, R4, 0x96, !PT ;  /* 0x0000006c67047212 */ /* 0x000fe600078e9604 */
[----:B------:R2:W-:Y:S01]  /*5d00*/  MUFU.EX2 R247, R9 ;  /* 0x0000000900f77308 */ /* 0x0005e20000000800 */
[----:B------:R-:W-:Y:S02]  /*5d10*/  LOP3.LUT R23, R34, 0xff, RZ, 0xc0, !PT ;  /* 0x000000ff22177812 */ /* 0x000fe400078ec0ff */
[----:B----4-:R-:W-:Y:S02]  /*5d20*/  LOP3.LUT R17, R104, 0xffff, RZ, 0xc0, !PT ;  /* 0x0000ffff68117812 */ /* 0x010fe400078ec0ff */
[----:B------:R-:W-:Y:S02]  /*5d30*/  ISETP.LE.U32.AND P6, PT, R30, UR10, PT ;  /* 0x0000000a1e007c0c */ /* 0x000fe4000bfc3070 */
[----:B------:R-:W-:Y:S03]  /*5d40*/  SHF.R.U32.HI R17, RZ, 0x8, R17 ;  /* 0x00000008ff117819 */ /* 0x000fe60000011611 */
[----:B------:R3:W-:Y:S01]  /*5d50*/  MUFU.EX2 R135, R11 ;  /* 0x0000000b00877308 */ /* 0x0007e20000000800 */
[----:B------:R-:W-:Y:S02]  /*5d60*/  LOP3.LUT R12, R35, R100, R12, 0x96, !PT ;  /* 0x00000064230c7212 */ /* 0x000fe400078e960c */
[----:B------:R-:W-:Y:S02]  /*5d70*/  LOP3.LUT R17, R17, 0xffff, RZ, 0xc0, !PT ;  /* 0x0000ffff11117812 */ /* 0x000fe400078ec0ff */
[----:B-1----:R-:W-:Y:S02]  /*5d80*/  SHF.R.U32.HI R10, RZ, 0x10, R15 ;  /* 0x00000010ff0a7819 */ /* 0x002fe4000001160f */
[C---:B------:R-:W-:Y:S03]  /*5d90*/  LOP3.LUT R30, R15.reuse, 0xff, RZ, 0xc0, !PT ;  /* 0x000000ff0f1e7812 */ /* 0x040fe600078ec0ff */
[----:B------:R-:W-:Y:S01]  /*5da0*/  MUFU.EX2 R242, R13 ;  /* 0x0000000d00f27308 */ /* 0x000fe20000000800 */
[----:B------:R-:W-:Y:S02]  /*5db0*/  LOP3.LUT R10, R10, 0xff, RZ, 0xc0, !PT ;  /* 0x000000ff0a0a7812 */ /* 0x000fe400078ec0ff */
[----:B------:R-:W-:Y:S02]  /*5dc0*/  SHF.R.U32.HI R18, RZ, 0x10, R6 ;  /* 0x00000010ff127819 */ /* 0x000fe40000011606 */
[----:B------:R-:W-:Y:S02]  /*5dd0*/  SHF.R.U32.HI R20, RZ, 0x10, R34 ;  /* 0x00000010ff147819 */ /* 0x000fe40000011622 */
[----:B------:R-:W-:Y:S03]  /*5de0*/  LOP3.LUT R18, R18, 0xff, RZ, 0xc0, !PT ;  /* 0x000000ff12127812 */ /* 0x000fe600078ec0ff */
[----:B------:R-:W-:Y:S01]  /*5df0*/  MUFU.EX2 R127, R21 ;  /* 0x00000015007f7308 */ /* 0x000fe20000000800 */
[----:B------:R-:W-:Y:S02]  /*5e00*/  LOP3.LUT R20, R20, 0xff, RZ, 0xc0, !PT ;  /* 0x000000ff14147812 */ /* 0x000fe400078ec0ff */
[----:B------:R-:W-:Y:S02]  /*5e10*/  LOP3.LUT R14, R34, 0xffff, RZ, 0xc0, !PT ;  /* 0x0000ffff220e7812 */ /* 0x000fe400078ec0ff */
[----:B------:R-:W-:Y:S02]  /*5e20*/  LOP3.LUT R15, R15, 0xffff, RZ, 0xc0, !PT ;  /* 0x0000ffff0f0f7812 */ /* 0x000fe400078ec0ff */
[----:B------:R-:W-:Y:S03]  /*5e30*/  SHF.R.U32.HI R14, RZ, 0x8, R14 ;  /* 0x00000008ff0e7819 */ /* 0x000fe6000001160e */
[----:B------:R-:W1:Y:S01]  /*5e40*/  MUFU.EX2 R120, R24 ;  /* 0x0000001800787308 */ /* 0x000e620000000800 */
[----:B--2---:R-:W-:Y:S02]  /*5e50*/  SHF.R.U32.HI R9, RZ, 0x8, R15 ;  /* 0x00000008ff097819 */ /* 0x004fe4000001160f */
[----:B------:R-:W-:Y:S02]  /*5e60*/  LOP3.LUT R14, R14, 0xffff, RZ, 0xc0, !PT ;  /* 0x0000ffff0e0e7812 */ /* 0x000fe400078ec0ff */
[----:B---3--:R-:W-:Y:S02]  /*5e70*/  LOP3.LUT R11, R6, 0xffff, RZ, 0xc0, !PT ;  /* 0x0000ffff060b7812 */ /* 0x008fe400078ec0ff */
[----:B------:R-:W-:Y:S03]  /*5e80*/  LOP3.LUT R9, R9, 0xffff, RZ, 0xc0, !PT ;  /* 0x0000ffff09097812 */ /* 0x000fe600078ec0ff */
[----:B------:R-:W2:Y:S01]  /*5e90*/  MUFU.EX2 R113, R27 ;  /* 0x0000001b00717308 */ /* 0x000ea20000000800 */
[----:B------:R-:W-:Y:S02]  /*5ea0*/  SHF.R.U32.HI R11, RZ, 0x8, R11 ;  /* 0x00000008ff0b7819 */ /* 0x000fe4000001160b */
[----:B------:R-:W-:Y:S02]  /*5eb0*/  SHF.R.U32.HI R7, RZ, 0x10, R102 ;  /* 0x00000010ff077819 */ /* 0x000fe40000011666 */
[----:B------:R-:W-:Y:S02]  /*5ec0*/  LOP3.LUT R11, R11, 0xffff, RZ, 0xc0, !PT ;  /* 0x0000ffff0b0b7812 */ /* 0x000fe400078ec0ff */
[----:B------:R-:W-:Y:S03]  /*5ed0*/  LOP3.LUT R6, R102, 0xffff, RZ, 0xc0, !PT ;  /* 0x0000ffff66067812 */ /* 0x000fe600078ec0ff */
[----:B------:R-:W-:Y:S01]  /*5ee0*/  MUFU.EX2 R119, R25 ;  /* 0x0000001900777308 */ /* 0x000fe20000000800 */
[----:B------:R-:W-:Y:S02]  /*5ef0*/  LOP3.LUT R7, R7, 0xff, RZ, 0xc0, !PT ;  /* 0x000000ff07077812 */ /* 0x000fe400078ec0ff */
[----:B------:R-:W-:Y:S04]  /*5f00*/  SHF.R.U32.HI R6, RZ, 0x8, R6 ;  /* 0x00000008ff067819 */ /* 0x000fe80000011606 */
[----:B------:R-:W-:Y:S03]  /*5f10*/  LOP3.LUT R6, R6, 0xffff, RZ, 0xc0, !PT ;  /* 0x0000ffff06067812 */ /* 0x000fe600078ec0ff */
[----:B------:R-:W3:Y:S10]  /*5f20*/  MUFU.EX2 R114, R26 ;  /* 0x0000001a00727308 */ /* 0x000ef40000000800 */
[----:B------:R-:W4:Y:S01]  /*5f30*/  MUFU.EX2 R111, R16 ;  /* 0x00000010006f7308 */ /* 0x000f220000000800 */
[----:B------:R-:W-:Y:S01]  /*5f40*/  @!P5 FADD.FTZ R132, -R132, -RZ ;  /* 0x800000ff8484d221 */ /* 0x000fe20000010100 */
[----:B------:R-:W-:Y:S01]  /*5f50*/  ISETP.LE.U32.AND P5, PT, R28, UR10, PT ;  /* 0x0000000a1c007c0c */ /* 0x000fe2000bfa3070 */
[----:B------:R-:W-:Y:S01]  /*5f60*/  @!P4 FADD.FTZ R126, -R126, -RZ ;  /* 0x800000ff7e7ec221 */ /* 0x000fe20000010100 */
[----:B------:R-:W-:Y:S01]  /*5f70*/  ISETP.LE.U32.AND P4, PT, R19, UR10, PT ;  /* 0x0000000a13007c0c */ /* 0x000fe2000bf83070 */
[----:B------:R-:W-:Y:S01]  /*5f80*/  @!P0 FADD.FTZ R110, -R110, -RZ ;  /* 0x800000ff6e6e8221 */ /* 0x000fe20000010100 */
[----:B------:R-:W-:Y:S01]  /*5f90*/  ISETP.LE.U32.AND P0, PT, R5, UR10, PT ;  /* 0x0000000a05007c0c */ /* 0x000fe2000bf03070 */
[----:B------:R-:W-:Y:S01]  /*5fa0*/  @!P1 FADD.FTZ R118, -R118, -RZ ;  /* 0x800000ff76769221 */ /* 0x000fe20000010100 */
[----:B------:R-:W-:Y:S01]  /*5fb0*/  ISETP.LE.U32.AND P1, PT, R22, UR10, PT ;  /* 0x0000000a16007c0c */ /* 0x000fe2000bf23070 */
[----:B------:R-:W-:Y:S01]  /*5fc0*/  @!P3 FADD.FTZ R121, -R121, -RZ ;  /* 0x800000ff7979b221 */ /* 0x000fe20000010100 */
[----:B------:R-:W-:Y:S01]  /*5fd0*/  SHF.R.U32.HI R5, RZ, 0x18, R8 ;  /* 0x00000018ff057819 */ /* 0x000fe20000011608 */
[----:B------:R-:W-:Y:S01]  /*5fe0*/  @!P6 FADD.FTZ R129, -R129, -RZ ;  /* 0x800000ff8181e221 */ /* 0x000fe20000010100 */
[----:B------:R-:W-:Y:S02]  /*5ff0*/  ISETP.LE.U32.AND P3, PT, R23, UR10, PT ;  /* 0x0000000a17007c0c */ /* 0x000fe4000bf63070 */
[----:B------:R-:W-:Y:S01]  /*6000*/  ISETP.LE.U32.AND P6, PT, R30, UR10, PT ;  /* 0x0000000a1e007c0c */ /* 0x000fe2000bfc3070 */
[----:B------:R-:W-:Y:S01]  /*6010*/  @!P5 FADD.FTZ R249, -R249, -RZ ;  /* 0x800000fff9f9d221 */ /* 0x000fe20000010100 */
[----:B------:R-:W-:Y:S01]  /*6020*/  ISETP.LE.U32.AND P5, PT, R5, UR10, PT ;  /* 0x0000000a05007c0c */ /* 0x000fe2000bfa3070 */
[----:B------:R-:W-:Y:S01]  /*6030*/  @!P4 FADD.FTZ R130, -R130, -RZ ;  /* 0x800000ff8282c221 */ /* 0x000fe20000010100 */
[----:B------:R-:W-:Y:S01]  /*6040*/  LOP3.LUT R5, R4, 0xff, RZ, 0xc0, !PT ;  /* 0x000000ff04057812 */ /* 0x000fe200078ec0ff */
[----:B------:R-:W-:Y:S01]  /*6050*/  @!P0 FADD.FTZ R128, -R128, -RZ ;  /* 0x800000ff80808221 */ /* 0x000fe20000010100 */
[----:B------:R-:W-:Y:S01]  /*6060*/  ISETP.LE.U32.AND P0, PT, R17, UR10, PT ;  /* 0x0000000a11007c0c */ /* 0x000fe2000bf03070 */
[----:B------:R-:W-:Y:S01]  /*6070*/  @!P1 FADD.FTZ R133, -R133, -RZ ;  /* 0x800000ff85859221 */ /* 0x000fe20000010100 */
[----:B------:R-:W-:Y:S02]  /*6080*/  ISETP.LE.U32.AND P4, PT, R5, UR10, PT ;  /* 0x0000000a05007c0c */ /* 0x000fe4000bf83070 */
[----:B------:R-:W-:Y:S01]  /*6090*/  SHF.R.U32.HI R5, RZ, 0x18, R4 ;  /* 0x00000018ff057819 */ /* 0x000fe20000011604 */
[----:B------:R-:W-:Y:S01]  /*60a0*/  @!P3 FADD.FTZ R243, -R243, -RZ ;  /* 0x800000fff3f3b221 */ /* 0x000fe20000010100 */
[----:B------:R-:W-:Y:S01]  /*60b0*/  ISETP.LE.U32.AND P3, PT, R10, UR10, PT ;  /* 0x0000000a0a007c0c */ /* 0x000fe2000bf63070 */
[----:B------:R-:W-:Y:S01]  /*60c0*/  @!P6 FADD.FTZ R252, -R252, -RZ ;  /* 0x800000fffcfce221 */ /* 0x000fe20000010100 */
[----:B------:R-:W-:Y:S01]  /*60d0*/  ISETP.LE.U32.AND P1, PT, R5, UR10, PT ;  /* 0x0000000a05007c0c */ /* 0x000fe2000bf23070 */
[----:B------:R-:W-:Y:S01]  /*60e0*/  @!P5 FADD.FTZ R123, -R123, -RZ ;  /* 0x800000ff7b7bd221 */ /* 0x000fe20000010100 */
[----:B------:R-:W-:Y:S02]  /*60f0*/  LOP3.LUT R5, R12, 0xff, RZ, 0xc0, !PT ;  /* 0x000000ff0c057812 */ /* 0x000fe400078ec0ff */
[----:B------:R-:W-:Y:S01]  /*6100*/  ISETP.LE.U32.AND P6, PT, R18, UR10, PT ;  /* 0x0000000a12007c0c */ /* 0x000fe2000bfc3070 */
[----:B------:R-:W-:Y:S01]  /*6110*/  @!P0 FADD.FTZ R131, -R131, -RZ ;  /* 0x800000ff83838221 */ /* 0x000fe20000010100 */
[----:B------:R-:W-:Y:S01]  /*6120*/  ISETP.LE.U32.AND P5, PT, R5, UR10, PT ;  /* 0x0000000a05007c0c */ /* 0x000fe2000bfa3070 */
[----:B-1----:R-:W-:Y:S01]  /*6130*/  @!P4 FADD.FTZ R120, -R120, -RZ ;  /* 0x800000ff7878c221 */ /* 0x002fe20000010100 */
[----:B------:R-:W-:Y:S02]  /*6140*/  SHF.R.U32.HI R5, RZ, 0x10, R8 ;  /* 0x00000010ff057819 */ /* 0x000fe40000011608 */
[--C-:B------:R-:W-:Y:S01]  /*6150*/  SHF.R.U32.HI R10, RZ, 0x18, R12.reuse ;  /* 0x00000018ff0a7819 */ /* 0x100fe2000001160c */
[----:B------:R-:W-:Y:S01]  /*6160*/  @!P3 FADD.FTZ R250, -R250, -RZ ;  /* 0x800000fffafab221 */ /* 0x000fe20000010100 */
[----:B------:R-:W-:Y:S01]  /*6170*/  LOP3.LUT R5, R5, 0xff, RZ, 0xc0, !PT ;  /* 0x000000ff05057812 */ /* 0x000fe200078ec0ff */
[----:B--2---:R-:W-:Y:S01]  /*6180*/  @!P1 FADD.FTZ R113, -R113, -RZ ;  /* 0x800000ff71719221 */ /* 0x004fe20000010100 */
[----:B------:R-:W-:Y:S02]  /*6190*/  ISETP.LE.U32.AND P3, PT, R20, UR10, PT ;  /* 0x0000000a14007c0c */ /* 0x000fe4000bf63070 */
[----:B------:R-:W-:Y:S01]  /*61a0*/  ISETP.LE.U32.AND P0, PT, R5, UR10, PT ;  /* 0x0000000a05007c0c */ /* 0x000fe2000bf03070 */
[----:B------:R-:W-:Y:S01]  /*61b0*/  @!P6 FADD.FTZ R122, -R122, -RZ ;  /* 0x800000ff7a7ae221 */ /* 0x000fe20000010100 */
[----:B------:R-:W-:Y:S01]  /*61c0*/  SHF.R.U32.HI R5, RZ, 0x10, R12 ;  /* 0x00000010ff057819 */ /* 0x000fe2000001160c */
[----:B------:R-:W-:Y:S01]  /*61d0*/  @!P5 FADD.FTZ R248, -R248, -RZ ;  /* 0x800000fff8f8d221 */ /* 0x000fe20000010100 */
[----:B------:R-:W-:Y:S02]  /*61e0*/  ISETP.LE.U32.AND P6, PT, R10, UR10, PT ;  /* 0x0000000a0a007c0c */ /* 0x000fe4000bfc3070 */
[----:B------:R-:W-:Y:S02]  /*61f0*/  LOP3.LUT R5, R5, 0xff, RZ, 0xc0, !PT ;  /* 0x000000ff05057812 */ /* 0x000fe400078ec0ff */
[----:B------:R-:W-:Y:S02]  /*6200*/  LOP3.LUT R12, R12, 0xffff, RZ, 0xc0, !PT ;  /* 0x0000ffff0c0c7812 */ /* 0x000fe400078ec0ff */
[----:B------:R-:W-:Y:S01]  /*6210*/  ISETP.LE.U32.AND P5, PT, R11, UR10, PT ;  /* 0x0000000a0b007c0c */ /* 0x000fe2000bfa3070 */
[----:B------:R-:W-:Y:S01]  /*6220*/  @!P3 FADD.FTZ R134, -R134, -RZ ;  /* 0x800000ff8686b221 */ /* 0x000fe20000010100 */
[----:B------:R-:W-:Y:S01]  /*6230*/  ISETP.LE.U32.AND P3, PT, R5, UR10, PT ;  /* 0x0000000a05007c0c */ /* 0x000fe2000bf63070 */
[----:B------:R-:W-:Y:S01]  /*6240*/  @!P0 FADD.FTZ R124, -R124, -RZ ;  /* 0x800000ff7c7c8221 */ /* 0x000fe20000010100 */
[----:B------:R-:W-:Y:S02]  /*6250*/  ISETP.LE.U32.AND P0, PT, R14, UR10, PT ;  /* 0x0000000a0e007c0c */ /* 0x000fe4000bf03070 */
[----:B------:R-:W-:Y:S01]  /*6260*/  SHF.R.U32.HI R5, RZ, 0x10, R4 ;  /* 0x00000010ff057819 */ /* 0x000fe20000011604 */
[----:B------:R-:W-:Y:S01]  /*6270*/  @!P6 FADD.FTZ R135, -R135, -RZ ;  /* 0x800000ff8787e221 */ /* 0x000fe20000010100 */
[----:B------:R-:W-:Y:S02]  /*6280*/  ISETP.LE.U32.AND P6, PT, R9, UR10, PT ;  /* 0x0000000a09007c0c */ /* 0x000fe4000bfc3070 */
[----:B------:R-:W-:Y:S02]  /*6290*/  LOP3.LUT R5, R5, 0xff, RZ, 0xc0, !PT ;  /* 0x000000ff05057812 */ /* 0x000fe400078ec0ff */
[----:B------:R-:W-:Y:S01]  /*62a0*/  SHF.R.U32.HI R12, RZ, 0x8, R12 ;  /* 0x00000008ff0c7819 */ /* 0x000fe2000001160c */
[----:B------:R-:W-:Y:S01]  /*62b0*/  @!P5 FADD.FTZ R125, -R125, -RZ ;  /* 0x800000ff7d7dd221 */ /* 0x000fe20000010100 */
[----:B------:R-:W-:Y:S01]  /*62c0*/  LOP3.LUT R8, R8, 0xffff, RZ, 0xc0, !PT ;  /* 0x0000ffff08087812 */ /* 0x000fe200078ec0ff */
[----:B------:R-:W-:Y:S01]  /*62d0*/  @!P3 FADD.FTZ R178, -R178, -RZ ;  /* 0x800000ffb2b2b221 */ /* 0x000fe20000010100 */
        /* <DEDUP_REMOVED lines=8> */
[----:B------:R-:W-:Y:S02]  /*6360*/  LOP3.LUT R4, R4, 0xffff, RZ, 0xc0, !PT ;  /* 0x0000ffff04047812 */ /* 0x000fe400078ec0ff */
[----:B------:R-:W-:Y:S02]  /*6370*/  LOP3.LUT R8, R8, 0xffff, RZ, 0xc0, !PT ;  /* 0x0000ffff08087812 */ /* 0x000fe400078ec0ff */
[----:B------:R-:W-:Y:S01]  /*6380*/  SHF.R.U32.HI R4, RZ, 0x8, R4 ;  /* 0x00000008ff047819 */ /* 0x000fe20000011604 */
[----:B---3--:R-:W-:Y:S01]  /*6390*/  @!P0 FADD.FTZ R114, -R114, -RZ ;  /* 0x800000ff72728221 */ /* 0x008fe20000010100 */
        /* <DEDUP_REMOVED lines=15> */
[----:B------:R-:W-:Y:S02]  /*6490*/  FSETP.GE.FTZ.AND P0, PT, R249, RZ, PT ;  /* 0x000000fff900720b */ /* 0x000fe40003f16000 */
[----:B----4-:R-:W-:Y:S01]  /*64a0*/  @!P3 FADD.FTZ R111, -R111, -RZ ;  /* 0x800000ff6f6fb221 */ /* 0x010fe20000010100 */
[----:B------:R1:W-:Y:S01]  /*64b0*/  STS [R197+0xe000], R5 ;  /* 0x00e00005c5007388 */ /* 0x0003e20000000800 */
[----:B------:R-:W-:Y:S02]  /*64c0*/  FSETP.GE.FTZ.AND P3, PT, R251, RZ, PT ;  /* 0x000000fffb00720b */ /* 0x000fe40003f76000 */
[----:B------:R-:W-:Y:S01]  /*64d0*/  FSETP.GE.FTZ.AND P1, PT, R250, RZ, PT ;  /* 0x000000fffa00720b */ /* 0x000fe20003f36000 */
[----:B------:R4:W-:Y:S01]  /*64e0*/  STS [R192+0xf000], R7 ;  /* 0x00f00007c0007388 */ /* 0x0009e20000000800 */
[----:B------:R-:W-:Y:S01]  /*64f0*/  @!P5 FADD.FTZ R115, -R115, -RZ ;  /* 0x800000ff7373d221 */ /* 0x000fe20000010100 */
[----:B------:R-:W-:Y:S02]  /*6500*/  FSETP.GE.FTZ.AND P4, PT, R252, RZ, PT ;  /* 0x000000fffc00720b */ /* 0x000fe40003f96000 */
[----:B------:R4:W-:Y:S01]  /*6510*/  STS [R192+0xf400], R6 ;  /* 0x00f40006c0007388 */ /* 0x0009e20000000800 */
[C---:B------:R-:W-:Y:S02]  /*6520*/  FSETP.GE.FTZ.AND P5, PT, R125.reuse, RZ, PT ;  /* 0x000000ff7d00720b */ /* 0x040fe40003fb6000 */
[----:B--2---:R-:W-:Y:S02]  /*6530*/  F2FP.RELU.F16.F32.PACK_AB R8, R242, R243 ;  /* 0x000000f3f208723e */ /* 0x004fe400000008ff */
[----:B------:R-:W-:Y:S02]  /*6540*/  ISETP.GT.AND P6, PT, R228, R206, PT ;  /* 0x000000cee400720c */ /* 0x000fe40003fc4270 */
[----:B---3--:R-:W-:Y:S01]  /*6550*/  F2FP.RELU.F16.F32.PACK_AB R4, R125, R126 ;  /* 0x0000007e7d04723e */ /* 0x008fe200000008ff */
[----:B------:R-:W-:Y:S01]  /*6560*/  STS [R197+0xf000], R8 ;  /* 0x00f00008c5007388 */ /* 0x000fe20000000800 */
        /* <DEDUP_REMOVED lines=20> */
[----:B------:R-:W-:Y:S01]  /*66b0*/  IMAD.IADD R108, R109, 0x1, R170 ;  /* 0x000000016d6c7824 */ /* 0x000fe200078e02aa */
        /* <DEDUP_REMOVED lines=206> */
.L_x_1497:
[----:B------:R-:W-:Y:S01]  /*73a0*/  STS [R192+0xa000], R5 ;  /* 0x00a00005c0007388 */ /* 0x000fe20000000800 */
[----:B------:R-:W-:Y:S01]  /*73b0*/  F2FP.F16.F32.PACK_AB R32, R125, R32 ;  /* 0x000000207d20723e */ /* 0x000fe200000000ff */
[----:B---3--:R-:W-:Y:S01]  /*73c0*/  IMAD.SHL.U32 R100, R175, 0x2, RZ ;  /* 0x00000002af647824 */ /* 0x008fe200078e00ff */
[----:B------:R-:W-:Y:S01]  /*73d0*/  F2FP.F16.F32.PACK_AB R34, R121, R34 ;  /* 0x000000227922723e */ /* 0x000fe200000000ff */
[----:B------:R-:W-:Y:S01]  /*73e0*/  STS [R192+0xa400], R6 ;  /* 0x00a40006c0007388 */ /* 0x000fe20000000800 */
[----:B------:R-:W-:Y:S02]  /*73f0*/  LEA R118, R187, UR6, 0x1 ;  /* 0x00000006bb767c11 */ /* 0x000fe4000f8e08ff */
[----:B------:R-:W-:Y:S01]  /*7400*/  IADD3 R112, R100, 0x4000, R112 ;  /* 0x0000400064707810 */ /* 0x000fe20007ffe070 */
[----:B------:R-:W-:Y:S04]  /*7410*/  STS [R197+0xa000], R16 ;  /* 0x00a00010c5007388 */ /* 0x000fe80000000800 */
[----:B------:R-:W-:Y:S01]  /*7420*/  STS [R197+0xa400], R18 ;  /* 0x00a40012c5007388 */ /* 0x000fe20000000800 */
[C---:B------:R-:W-:Y:S02]  /*7430*/  VIADD R101, R112.reuse, 0x40 ;  /* 0x0000004070657836 */ /* 0x040fe40000000000 */
[----:B------:R-:W-:Y:S01]  /*7440*/  @P2 VIADD R101, R112, 0xffffffc0 ;  /* 0xffffffc070652836 */ /* 0x000fe20000000000 */
        /* <DEDUP_REMOVED lines=85> */
.L_x_1498:
[----:B------:R-:W-:Y:S01]  /*79a0*/  LDSM.16.M88.4 R16, [R174] ;  /* 0x00000000ae10783b */ /* 0x000fe20000000200 */
[----:B------:R-:W-:Y:S01]  /*79b0*/  VIADD R113, R100, UR4 ;  /* 0x0000000464717c36 */ /* 0x000fe20008000000 */
[----:B------:R-:W-:Y:S01]  /*79c0*/  LEA R242, P0, R208, R116, 0x2 ;  /* 0x00000074d0f27211 */ /* 0x000fe200078010ff */
[--C-:B------:R-:W-:Y:S01]  /*79d0*/  IMAD.IADD R115, R174, 0x1, R177.reuse ;  /* 0x00000001ae737824 */ /* 0x100fe200078e02b1 */
[----:B------:R-:W2:Y:S01]  /*79e0*/  LDSM.16.MT88.4 R8, [R112+0x2000] ;  /* 0x002000007008783b */ /* 0x000ea20000004200 */
[----:B------:R-:W-:Y:S01]  /*79f0*/  IMAD.IADD R113, R113, 0x1, R177 ;  /* 0x0000000171717824 */ /* 0x000fe200078e02b1 */
[----:B------:R-:W-:Y:S01]  /*7a00*/  LEA.HI.X.SX32 R243, R208, R117, 0x2, P0 ;  /* 0x00000075d0f37211 */ /* 0x000fe200000f16ff */
[C---:B------:R-:W-:Y:S01]  /*7a10*/  IMAD.IADD R114, R177.reuse, 0x1, R0 ;  /* 0x00000001b1727824 */ /* 0x040fe200078e0200 */
[----:B------:R-:W-:Y:S04]  /*7a20*/  LDSM.16.M88.4 R24, [R0] ;  /* 0x000000000018783b */ /* 0x000fe80000000200 */
[----:B------:R-:W1:Y:S04]  /*7a30*/  LDSM.16.MT88.4 R20, [R113] ;  /* 0x000000007114783b */ /* 0x000e680000004200 */
        /* <DEDUP_REMOVED lines=79> */
[-C--:B------:R-:W-:Y:S01]  /*7f30*/  LEA R4, P0, R213, R242.reuse, 0x2 ;  /* 0x000000f2d5047211 */ /* 0x080fe200078010ff */
[----:B------:R1:W-:Y:S01]  /*7f40*/  REDG.E.ADD.F32.FTZ.RN.STRONG.GPU desc[UR16][R20.64], R9 ;  /* 0x00000009140079a6 */ /* 0x0003e2000c10f390 */
[-C--:B---3--:R-:W-:Y:S02]  /*7f50*/  LEA R24, P5, R201, R242.reuse, 0x2 ;  /* 0x000000f2c9187211 */ /* 0x088fe400078a10ff */
        /* <DEDUP_REMOVED lines=15> */
[----:B------:R-:W-:Y:S02]  /*8050*/  LEA R4, P0, R234, R242, 0x2 ;  /* 0x000000f2ea047211 */ /* 0x000fe400078010ff */
        /* <DEDUP_REMOVED lines=52> */
[C---:B------:R-:W-:Y:S01]  /*83a0*/  VIADD R6, R172.reuse, 0xffffe000 ;  /* 0xffffe000ac067836 */ /* 0x040fe20000000000 */
        /* <DEDUP_REMOVED lines=155> */
[----:B------:R1:W-:Y:S01]  /*8d60*/  STS [R193+0x6400], R58 ;  /* 0x0064003ac1007388 */ /* 0x0003e20000000800 */
[----:B------:R-:W2:Y:S03]  /*8d70*/  S2R R24, SR_TID.X ;  /* 0x0000000000187919 */ /* 0x000ea60000002100 */
[----:B------:R1:W-:Y:S04]  /*8d80*/  STS [R207+0x6000], R60 ;  /* 0x0060003ccf007388 */ /* 0x0003e80000000800 */
[----:B------:R1:W-:Y:S01]  /*8d90*/  STS [R207+0x6400], R62 ;  /* 0x0064003ecf007388 */ /* 0x0003e20000000800 */
        /* <DEDUP_REMOVED lines=9> */
[----:B------:R-:W-:Y:S01]  /*8e30*/  IMAD R9, R183, R9, R11 ;  /* 0x00000009b7097224 */ /* 0x000fe200078e020b */
[----:B------:R-:W-:-:S05]  /*8e40*/  MOV R12, R14 ;  /* 0x0000000e000c7202 */ /* 0x000fca0000000f00 */
[----:B------:R-:W-:-:S05]  /*8e50*/  IMAD.WIDE.U32 R12, R183, R8, R12 ;  /* 0x00000008b70c7225 */ /* 0x000fca00078e000c */
[----:B------:R-:W-:Y:S02]  /*8e60*/  IADD3 R25, R13, R9, RZ ;  /* 0x000000090d197210 */ /* 0x000fe40007ffe0ff */
[----:B------:R-:W-:Y:S02]  /*8e70*/  MOV R26, R12 ;  /* 0x0000000c001a7202 */ /* 0x000fe40000000f00 */
.L_x_1500:
        /* <DEDUP_REMOVED lines=13> */
.L_x_1501:
[----:B------:R-:W-:Y:S01]  /*8f50*/  BAR.SYNC.DEFER_BLOCKING 0x0 ;  /* 0x0000000000007b1d */ /* 0x000fe20000010000 */
[--C-:B------:R-:W-:Y:S01]  /*8f60*/  SHF.R.S32.HI R37, RZ, 0x1f, R184.reuse ;  /* 0x0000001fff257819 */ /* 0x100fe200000114b8 */
[----:B-1----:R-:W-:Y:S01]  /*8f70*/  IMAD.MOV.U32 R36, RZ, RZ, R184 ;  /* 0x000000ffff247224 */ /* 0x002fe200078e00b8 */
[----:B------:R-:W-:Y:S01]  /*8f80*/  SHF.R.S32.HI R33, RZ, 0x1f, R28 ;  /* 0x0000001fff217819 */ /* 0x000fe2000001141c */
[----:B------:R-:W-:Y:S01]  /*8f90*/  IMAD R229, R188, -0x80, R229 ;  /* 0xffffff80bce57824 */ /* 0x000fe200078e02e5 */
[----:B--2---:R-:W-:Y:S01]  /*8fa0*/  SHF.R.S32.HI R27, RZ, 0x1f, R24 ;  /* 0x0000001fff1b7819 */ /* 0x004fe20000011418 */
[----:B------:R-:W-:Y:S01]  /*8fb0*/  IMAD.WIDE.U32 R30, R28, R6, R36 ;  /* 0x000000061c1e7225 */ /* 0x000fe200078e0024 */
[----:B------:R-:W-:Y:S01]  /*8fc0*/  ULDC UR5, c[0x0][0x2d0] ;  /* 0x0000b40000057ab9 */ /* 0x000fe20000000800 */
[----:B------:R-:W-:Y:S01]  /*8fd0*/  ULDC.64 UR8, c[0x0][0x468] ;  /* 0x00011a0000087ab9 */ /* 0x000fe20000000a00 */
[----:B------:R-:W-:Y:S01]  /*8fe0*/  LEA.HI R27, R27, R24, RZ, 0x3 ;  /* 0x000000181b1b7211 */ /* 0x000fe200078f18ff */
[----:B------:R-:W-:Y:S01]  /*8ff0*/  IMAD R29, R33, R6, RZ ;  /* 0x00000006211d7224 */ /* 0x000fe200078e02ff */
[----:B------:R-:W-:Y:S01]  /*9000*/  IADD3 R38, P0, R26, R30, RZ ;  /* 0x0000001e1a267210 */ /* 0x000fe20007f1e0ff */
[----:B------:R-:W-:Y:S01]  /*9010*/  BSSY B0, `(.L_x_1502) ;  /* 0x0000022000007945 */ /* 0x000fe20003800000 */
[----:B------:R-:W-:Y:S01]  /*9020*/  ISETP.GE.AND P4, PT, R184, UR5, PT ;  /* 0x00000005b8007c0c */ /* 0x000fe2000bf86270 */
[----:B------:R-:W-:-:S05]  /*9030*/  IMAD R29, R28, R7, R29 ;  /* 0x000000071c1d7224 */ /* 0x000fca00078e021d */
[----:B------:R-:W-:Y:S02]  /*9040*/  IADD3.X R39, R25, R31, R29, P0, !PT ;  /* 0x0000001f19277210 */ /* 0x000fe400007fe41d */
[----:B------:R-:W-:Y:S02]  /*9050*/  SHF.R.S32.HI R29, RZ, 0x3, R27 ;  /* 0x00000003ff1d7819 */ /* 0x000fe4000001141b */
[----:B------:R-:W-:Y:S01]  /*9060*/  SHF.R.S32.HI R31, RZ, 0x1f, R190 ;  /* 0x0000001fff1f7819 */ /* 0x000fe200000114be */
[----:B------:R1:W2:Y:S01]  /*9070*/  LDS.128 R20, [R118+0x7000] ;  /* 0x0070000076147984 */ /* 0x0002a20000000c00 */
[----:B------:R-:W-:Y:S01]  /*9080*/  IMAD.WIDE.U32 R38, R190, UR8, R38 ;  /* 0x00000008be267c25 */ /* 0x000fe2000f8e0026 */
[----:B------:R-:W-:Y:S02]  /*9090*/  SHF.R.S32.HI R30, RZ, 0x1f, R29 ;  /* 0x0000001fff1e7819 */ /* 0x000fe4000001141d */
[----:B------:R1:W3:Y:S01]  /*90a0*/  LDS.128 R16, [R118+0xb000] ;  /* 0x00b0000076107984 */ /* 0x0002e20000000c00 */
[----:B------:R-:W-:-:S02]  /*90b0*/  VIADD R26, R29, 0x20 ;  /* 0x000000201d1a7836 */ /* 0x000fc40000000000 */
[C---:B------:R-:W-:Y:S01]  /*90c0*/  VIADD R25, R29.reuse, 0x40 ;  /* 0x000000401d197836 */ /* 0x040fe20000000000 */
[----:B------:R1:W4:Y:S01]  /*90d0*/  LDS.128 R12, [R118+0xc000] ;  /* 0x00c00000760c7984 */ /* 0x0003220000000c00 */
[----:B------:R-:W-:Y:S01]  /*90e0*/  VIADD R24, R29, 0x60 ;  /* 0x000000601d187836 */ /* 0x000fe20000000000 */
[-C--:B------:R-:W-:Y:S01]  /*90f0*/  ISETP.GE.OR P3, PT, R26, R229.reuse, P4 ;  /* 0x000000e51a00720c */ /* 0x080fe20002766670 */
[----:B------:R-:W-:Y:S01]  /*9100*/  IMAD R34, R31, UR8, RZ ;  /* 0x000000081f227c24 */ /* 0x000fe2000f8e02ff */
[----:B------:R1:W1:Y:S01]  /*9110*/  LDS.128 R8, [R118+0xd000] ;  /* 0x00d0000076087984 */ /* 0x0002620000000c00 */
[-C--:B------:R-:W-:Y:S02]  /*9120*/  ISETP.GE.OR P2, PT, R25, R229.reuse, P4 ;  /* 0x000000e51900720c */ /* 0x080fe40002746670 */
[-C--:B------:R-:W-:Y:S01]  /*9130*/  ISETP.GE.OR P1, PT, R24, R229.reuse, P4 ;  /* 0x000000e51800720c */ /* 0x080fe20002726670 */
[----:B------:R-:W-:Y:S01]  /*9140*/  IMAD R34, R190, UR9, R34 ;  /* 0x00000009be227c24 */ /* 0x000fe2000f8e0222 */
[----:B------:R-:W-:-:S03]  /*9150*/  ISETP.GE.OR P4, PT, R29, R229, P4 ;  /* 0x000000e51d00720c */ /* 0x000fc60002786670 */
[----:B------:R-:W-:-:S10]  /*9160*/  IMAD.IADD R34, R34, 0x1, R39 ;  /* 0x0000000122227824 */ /* 0x000fd400078e0227 */
        /* <DEDUP_REMOVED lines=12> */
.L_x_1503:
[----:B------:R-:W-:Y:S05]  /*9230*/  BSYNC B0 ;  /* 0x0000000000007941 */ /* 0x000fea0003800000 */
.L_x_1502:
        /* <DEDUP_REMOVED lines=14> */
.L_x_1505:
[----:B------:R-:W-:Y:S05]  /*9320*/  BSYNC B0 ;  /* 0x0000000000007941 */ /* 0x000fea0003800000 */
.L_x_1504:
        /* <DEDUP_REMOVED lines=15> */
.L_x_1507:
[----:B------:R-:W-:Y:S05]  /*9420*/  BSYNC B0 ;  /* 0x0000000000007941 */ /* 0x000fea0003800000 */
.L_x_1506:
        /* <DEDUP_REMOVED lines=15> */
.L_x_1509:
[----:B------:R-:W-:Y:S05]  /*9520*/  BSYNC B0 ;  /* 0x0000000000007941 */ /* 0x000fea0003800000 */
.L_x_1508:
        /* <DEDUP_REMOVED lines=23> */
.L_x_1511:
[----:B------:R-:W-:Y:S05]  /*96a0*/  BSYNC B0 ;  /* 0x0000000000007941 */ /* 0x000fea0003800000 */
.L_x_1510:
        /* <DEDUP_REMOVED lines=14> */
.L_x_1513:
[----:B------:R-:W-:Y:S05]  /*9790*/  BSYNC B0 ;  /* 0x0000000000007941 */ /* 0x000fea0003800000 */
.L_x_1512:
        /* <DEDUP_REMOVED lines=14> */
.L_x_1515:
[----:B------:R-:W-:Y:S05]  /*9880*/  BSYNC B0 ;  /* 0x0000000000007941 */ /* 0x000fea0003800000 */
.L_x_1514:
        /* <DEDUP_REMOVED lines=13> */
.L_x_1470:
[----:B------:R-:W-:Y:S05]  /*9960*/  BSYNC B1 ;  /* 0x0000000000017941 */ /* 0x000fea0003800000 */
.L_x_1448:
[----:B------:R-:W3:Y:S02]  /*9970*/  LDC R0, c[0x0][0xc] ;  /* 0x00000300ff007b82 */ /* 0x000ee40000000800 */
[----:B---3--:R-:W-:-:S04]  /*9980*/  IADD3 R188, R0, R188, RZ ;  /* 0x000000bc00bc7210 */ /* 0x008fc80007ffe0ff */
[----:B------:R-:W-:-:S13]  /*9990*/  ISETP.GE.AND P0, PT, R188, UR7, PT ;  /* 0x00000007bc007c0c */ /* 0x000fda000bf06270 */
[----:B------:R-:W-:Y:S05]  /*99a0*/  @P0 BRA `(.L_x_1516) ;  /* 0x0000000000040947 */ /* 0x000fea0003800000 */
[----:B------:R-:W-:Y:S05]  /*99b0*/  BRA `(.L_x_1517) ;  /* 0xffffff6c00c87947 */ /* 0x000fea000383ffff */
.L_x_1516:
[----:B------:R-:W-:Y:S05]  /*99c0*/  EXIT ;  /* 0x000000000000794d */ /* 0x000fea0003800000 */
.L_x_1518:
        /* <DEDUP_REMOVED lines=11> */
.L_x_2482:


//--------------------- .text._ZN5flash44flash_bwd_dq_dk_dv_loop_seqk_parallel_kernelI23Flash_bwd_kernel_traitsILi64ELi64ELi128ELi8ELi2ELi4ELi4ELb1ELb0EN7cutlass6half_tE19Flash_kernel_traitsILi64ELi64ELi128ELi8ES3_EELb0ELb0ELb1ELb1ELb0ELb0ELb1EEEvNS_16Flash_bwd_paramsE --------------------------
	.section	.text._ZN5flash44flash_bwd_dq_dk_dv_loop_seqk_parallel_kernelI23Flash_bwd_kernel_traitsILi64ELi64ELi128ELi8ELi2ELi4ELi4ELb1ELb0EN7cutlass6half_tE19Flash_kernel_traitsILi64ELi64ELi128ELi8ES3_EELb0ELb0ELb1ELb1ELb0ELb0ELb1EEEvNS_16Flash_bwd_paramsE,"ax",@progbits
	.align	128
        .global         _ZN5flash44flash_bwd_dq_dk_dv_loop_seqk_parallel_kernelI23Flash_bwd_kernel_traitsILi64ELi64ELi128ELi8ELi2ELi4ELi4ELb1ELb0EN7cutlass6half_tE19Flash_kernel_traitsILi64ELi64ELi128ELi8ES3_EELb0ELb0ELb1ELb1ELb0ELb0ELb1EEEvNS_16Flash_bwd_paramsE
        .type           _ZN5flash44flash_bwd_dq_dk_dv_loop_seqk_parallel_kernelI23Flash_bwd_kernel_traitsILi64ELi64ELi128ELi8ELi2ELi4ELi4ELb1ELb0EN7cutlass6half_tE19Flash_kernel_traitsILi64ELi64ELi128ELi8ES3_EELb0ELb0ELb1ELb1ELb0ELb0ELb1EEEvNS_16Flash_bwd_paramsE,@function
        .size           _ZN5flash44flash_bwd_dq_dk_dv_loop_seqk_parallel_kernelI23Flash_bwd_kernel_traitsILi64ELi64ELi128ELi8ELi2ELi4ELi4ELb1ELb0EN7cutlass6half_tE19Flash_kernel_traitsILi64ELi64ELi128ELi8ES3_EELb0ELb0ELb1ELb1ELb0ELb0ELb1EEEvNS_16Flash_bwd_paramsE,(.L_x_2483 - _ZN5flash44flash_bwd_dq_dk_dv_loop_seqk_parallel_kernelI23Flash_bwd_kernel_traitsILi64ELi64ELi128ELi8ELi2ELi4ELi4ELb1ELb0EN7cutlass6half_tE19Flash_kernel_traitsILi64ELi64ELi128ELi8ES3_EELb0ELb0ELb1ELb1ELb0ELb0ELb1EEEvNS_16Flash_bwd_paramsE)
        .other          _ZN5flash44flash_bwd_dq_dk_dv_loop_seqk_parallel_kernelI23Flash_bwd_kernel_traitsILi64ELi64ELi128ELi8ELi2ELi4ELi4ELb1ELb0EN7cutlass6half_tE19Flash_kernel_traitsILi64ELi64ELi128ELi8ES3_EELb0ELb0ELb1ELb1ELb0ELb0ELb1EEEvNS_16Flash_bwd_paramsE,@"STO_CUDA_ENTRY STV_DEFAULT"
_ZN5flash44flash_bwd_dq_dk_dv_loop_seqk_parallel_kernelI23Flash_bwd_kernel_traitsILi64ELi64ELi128ELi8ELi2ELi4ELi4ELb1ELb0EN7cutlass6half_tE19Flash_kernel_traitsILi64ELi64ELi128ELi8ES3_EELb0ELb0ELb1ELb1ELb0ELb0ELb1EEEvNS_16Flash_bwd_paramsE:
.text._ZN5flash44flash_bwd_dq_dk_dv_loop_seqk_parallel_kernelI23Flash_bwd_kernel_traitsILi64ELi64ELi128ELi8ELi2ELi4ELi4ELb1ELb0EN7cutlass6half_tE19Flash_kernel_traitsILi64ELi64ELi128ELi8ES3_EELb0ELb0ELb1ELb1ELb0ELb0ELb1EEEvNS_16Flash_bwd_paramsE:
        /* <DEDUP_REMOVED lines=23> */
[----:B---3--:R-:W-:-:S03]  /*0170*/  USHF.R.S32.HI UR5, URZ, 0x1f, UR55 ;  /* 0x0000001f3f057899 */ /* 0x008fc60008011437 */
[CC--:B------:R-:W-:Y:S02]  /*0180*/  LEA.HI R2, R4.reuse, R8.reuse, RZ, 0x5 ;  /* 0x0000000804027211 */ /* 0x0c0fe400078f28ff */
[CC--:B------:R-:W-:Y:S02]  /*0190*/  LEA.HI R3, R4.reuse, R8.reuse, RZ, 0x4 ;  /* 0x0000000804037211 */ /* 0x0c0fe400078f20ff */
[CC--:B------:R-:W-:Y:S01]  /*01a0*/  LEA.HI R12, R4.reuse, R8.reuse, RZ, 0x3 ;  /* 0x00000008040c7211 */ /* 0x0c0fe200078f18ff */
[----:B----4-:R-:W-:Y:S01]  /*01b0*/  USHF.R.S32.HI UR6, URZ, 0x1f, UR49 ;  /* 0x0000001f3f067899 */ /* 0x010fe20008011431 */
[CC--:B------:R-:W-:Y:S02]  /*01c0*/  LEA.HI R16, R4.reuse, R8.reuse, RZ, 0x6 ;  /* 0x0000000804107211 */ /* 0x0c0fe400078f30ff */
[CC--:B------:R-:W-:Y:S02]  /*01d0*/  LEA.HI R0, R4.reuse, R8.reuse, RZ, 0x2 ;  /* 0x0000000804007211 */ /* 0x0c0fe400078f10ff */
[----:B------:R-:W-:-:S02]  /*01e0*/  LEA.HI R17, R4, R8, RZ, 0x7 ;  /* 0x0000000804117211 */ /* 0x000fc400078f38ff */
[----:B------:R-:W-:Y:S02]  /*01f0*/  LOP3.LUT R4, R2, 0xffffffe0, RZ, 0xc0, !PT ;  /* 0xffffffe002047812 */ /* 0x000fe400078ec0ff */
[----:B------:R-:W-:Y:S02]  /*0200*/  LOP3.LUT R6, R3, 0xfffffff0, RZ, 0xc0, !PT ;  /* 0xfffffff003067812 */ /* 0x000fe400078ec0ff */
[----:B------:R-:W-:Y:S01]  /*0210*/  LOP3.LUT R5, R12, 0xfffffff8, RZ, 0xc0, !PT ;  /* 0xfffffff80c057812 */ /* 0x000fe200078ec0ff */
[----:B------:R-:W-:Y:S01]  /*0220*/  IMAD.IADD R11, R8, 0x1, -R4 ;  /* 0x00000001080b7824 */ /* 0x000fe200078e0a04 */
[----:B------:R-:W-:Y:S01]  /*0230*/  LOP3.LUT R7, R0, 0x7ffffffc, RZ, 0xc0, !PT ;  /* 0x7ffffffc00077812 */ /* 0x000fe200078ec0ff */
[C---:B------:R-:W-:Y:S01]  /*0240*/  IMAD.IADD R10, R8.reuse, 0x1, -R6 ;  /* 0x00000001080a7824 */ /* 0x040fe200078e0a06 */
[--C-:B------:R-:W-:Y:S01]  /*0250*/  SHF.R.S32.HI R9, RZ, 0x2, R0.reuse ;  /* 0x00000002ff097819 */ /* 0x100fe20000011400 */
[C---:B------:R-:W-:Y:S01]  /*0260*/  IMAD.IADD R4, R8.reuse, 0x1, -R5 ;  /* 0x0000000108047824 */ /* 0x040fe200078e0a05 */
[----:B------:R-:W-:Y:S01]  /*0270*/  SHF.R.S32.HI R6, RZ, 0x1f, R0 ;  /* 0x0000001fff067819 */ /* 0x000fe20000011400 */
[----:B------:R-:W-:Y:S01]  /*0280*/  IMAD.IADD R18, R8, 0x1, -R7 ;  /* 0x0000000108127824 */ /* 0x000fe200078e0a07 */
[--C-:B------:R-:W-:Y:S01]  /*0290*/  SHF.R.S32.HI R0, RZ, 0x5, R2.reuse ;  /* 0x00000005ff007819 */ /* 0x100fe20000011402 */
[----:B------:R-:W-:Y:S01]  /*02a0*/  IMAD.SHL.U32 R182, R4, 0x8, RZ ;  /* 0x0000000804b67824 */ /* 0x000fe200078e00ff */
[----:B------:R-:W-:-:S02]  /*02b0*/  SHF.R.S32.HI R5, RZ, 0x1f, R2 ;  /* 0x0000001fff057819 */ /* 0x000fc40000011402 */
[----:B------:R-:W-:Y:S02]  /*02c0*/  SHF.R.S32.HI R7, RZ, 0x4, R3 ;  /* 0x00000004ff077819 */ /* 0x000fe40000011403 */
[----:B------:R-:W-:Y:S02]  /*02d0*/  SHF.R.S32.HI R13, RZ, 0x3, R12 ;  /* 0x00000003ff0d7819 */ /* 0x000fe4000001140c */
[-C--:B------:R-:W-:Y:S02]  /*02e0*/  LEA.HI R8, R2, R0.reuse, RZ, 0x1 ;  /* 0x0000000002087211 */ /* 0x080fe400078f08ff */
[----:B------:R-:W-:Y:S01]  /*02f0*/  LEA.HI R5, R5, R0, RZ, 0x2 ;  /* 0x0000000005057211 */ /* 0x000fe200078f10ff */
[----:B------:R-:W-:Y:S01]  /*0300*/  IMAD.SHL.U32 R13, R13, 0x40, RZ ;  /* 0x000000400d0d7824 */ /* 0x000fe200078e00ff */
[----:B------:R-:W-:Y:S02]  /*0310*/  LEA.HI R2, R3, R7, RZ, 0x1 ;  /* 0x0000000703027211 */ /* 0x000fe400078f08ff */
[----:B------:R-:W-:-:S02]  /*0320*/  LEA.HI R6, R6, R9, RZ, 0x3 ;  /* 0x0000000906067211 */ /* 0x000fc400078f18ff */
[----:B------:R-:W-:Y:S02]  /*0330*/  LOP3.LUT R8, R8, 0xfffffffe, RZ, 0xc0, !PT ;  /* 0xfffffffe08087812 */ /* 0x000fe400078ec0ff */
[----:B------:R-:W-:Y:S02]  /*0340*/  LOP3.LUT R5, R5, 0xfffffffc, RZ, 0xc0, !PT ;  /* 0xfffffffc05057812 */ /* 0x000fe400078ec0ff */
[----:B------:R-:W-:Y:S01]  /*0350*/  LOP3.LUT R3, R2, 0xfffffffe, RZ, 0xc0, !PT ;  /* 0xfffffffe02037812 */ /* 0x000fe200078ec0ff */
[----:B------:R-:W-:Y:S01]  /*0360*/  IMAD.IADD R15, R0, 0x1, -R8 ;  /* 0x00000001000f7824 */ /* 0x000fe200078e0a08 */
[----:B------:R-:W-:Y:S01]  /*0370*/  LOP3.LUT R2, R6, 0xfffffff8, RZ, 0xc0, !PT ;  /* 0xfffffff806027812 */ /* 0x000fe200078ec0ff */
[----:B------:R-:W-:Y:S01]  /*0380*/  IMAD.IADD R171, R0, 0x1, -R5 ;  /* 0x0000000100ab7824 */ /* 0x000fe200078e0a05 */
[----:B------:R-:W-:Y:S01]  /*0390*/  LOP3.LUT R0, R13, 0x1c0, RZ, 0xc0, !PT ;  /* 0x000001c00d007812 */ /* 0x000fe200078ec0ff */
[----:B------:R-:W-:Y:S01]  /*03a0*/  IMAD.IADD R14, R7, 0x1, -R3 ;  /* 0x00000001070e7824 */ /* 0x000fe200078e0a03 */
[----:B------:R-:W-:Y:S01]  /*03b0*/  SHF.R.S32.HI R5, RZ, 0x1f, R11 ;  /* 0x0000001fff057819 */ /* 0x000fe2000001140b */
[----:B------:R-:W-:Y:S01]  /*03c0*/  IMAD.IADD R7, R9, 0x1, -R2 ;  /* 0x0000000109077824 */ /* 0x000fe200078e0a02 */
[----:B------:R-:W-:-:S02]  /*03d0*/  SHF.R.U32.HI R3, RZ, 0x3, R0 ;  /* 0x00000003ff037819 */ /* 0x000fc40000011600 */
[----:B------:R-:W-:Y:S01]  /*03e0*/  LOP3.LUT R2, R0, 0x38, R182, 0xf8, !PT ;  /* 0x0000003800027812 */ /* 0x000fe200078ef8b6 */
[C---:B------:R-:W-:Y:S01]  /*03f0*/  IMAD.SHL.U32 R0, R4.reuse, 0x40, RZ ;  /* 0x0000004004007824 */ /* 0x040fe200078e00ff */
[----:B------:R-:W-:Y:S02]  /*0400*/  LOP3.LUT P4, RZ, R4, 0x2, RZ, 0xc0, !PT ;  /* 0x0000000204ff7812 */ /* 0x000fe4000788c0ff */
[----:B------:R-:W-:Y:S01]  /*0410*/  LOP3.LUT R244, R2, R3, RZ, 0x3c, !PT ;  /* 0x0000000302f47212 */ /* 0x000fe200078e3cff */
[----:B------:R-:W-:Y:S01]  /*0420*/  IMAD.SHL.U32 R2, R171, 0x10, RZ ;  /* 0x00000010ab027824 */ /* 0x000fe200078e00ff */
[----:B------:R-:W-:Y:S02]  /*0430*/  LOP3.LUT R0, R0, 0x1c0, RZ, 0xc0, !PT ;  /* 0x000001c000007812 */ /* 0x000fe400078ec0ff */
[----:B------:R-:W-:Y:S02]  /*0440*/  LOP3.LUT P3, RZ, R4, 0x4, RZ, 0xc0, !PT ;  /* 0x0000000404ff7812 */ /* 0x000fe4000786c0ff */
[----:B------:R-:W-:Y:S01]  /*0450*/  LEA.HI R239, R5, R11, RZ, 0x2 ;  /* 0x0000000b05ef7211 */ /* 0x000fe200078f10ff */
[----:B------:R-:W-:Y:S01]  /*0460*/  IMAD.SHL.U32 R11, R14, 0x200, RZ ;  /* 0x000002000e0b7824 */ /* 0x000fe200078e00ff */
[----:B------:R-:W-:-:S02]  /*0470*/  SHF.R.S32.HI R4, RZ, 0x1f, R10 ;  /* 0x0000001fff047819 */ /* 0x000fc4000001140a */
[----:B------:R-:W-:Y:S02]  /*0480*/  SHF.R.S32.HI R3, RZ, 0x6, R16 ;  /* 0x00000006ff037819 */ /* 0x000fe40000011410 */
[C---:B------:R-:W-:Y:S02]  /*0490*/  LOP3.LUT R5, R0.reuse, 0x8, R12, 0xf8, !PT ;  /* 0x0000000800057812 */ /* 0x040fe400078ef80c */
[----:B------:R-:W-:Y:S01]  /*04a0*/  SHF.R.U32.HI R9, RZ, 0x3, R0 ;  /* 0x00000003ff097819 */ /* 0x000fe20000011600 */
[C---:B------:R-:W-:Y:S01]  /*04b0*/  IMAD R244, R3.reuse, 0x200, R244 ;  /* 0x0000020003f47824 */ /* 0x040fe200078e02f4 */
[----:B------:R-:W-:Y:S01]  /*04c0*/  LOP3.LUT R8, R0, 0x30, R2, 0xf8, !PT ;  /* 0x0000003000087812 */ /* 0x000fe200078ef802 */
[----:B------:R-:W-:Y:S01]  /*04d0*/  IMAD R2, R3, 0x800, R11 ;  /* 0x0000080003027824 */ /* 0x000fe200078e020b */
[----:B------:R-:W-:Y:S02]  /*04e0*/  LEA.HI R13, R4, R10, RZ, 0x3 ;  /* 0x0000000a040d7211 */ /* 0x000fe400078f18ff */
[----:B------:R-:W-:-:S02]  /*04f0*/  LOP3.LUT R0, R5, R9, RZ, 0x3c, !PT ;  /* 0x0000000905007212 */ /* 0x000fc400078e3cff */
[----:B------:R-:W-:Y:S02]  /*0500*/  LOP3.LUT R6, R13, 0xfffffff8, RZ, 0xc0, !PT ;  /* 0xfffffff80d067812 */ /* 0x000fe400078ec0ff */
[C---:B------:R-:W-:Y:S01]  /*0510*/  LOP3.LUT R4, R7.reuse, 0x1, RZ, 0xc0, !PT ;  /* 0x0000000107047812 */ /* 0x040fe200078ec0ff */
[----:B------:R-:W-:Y:S01]  /*0520*/  IMAD.IADD R179, R2, 0x1, R0 ;  /* 0x0000000102b37824 */ /* 0x000fe200078e0200 */
[----:B------:R-:W-:Y:S01]  /*0530*/  SHF.R.S32.HI R5, RZ, 0x7, R17 ;  /* 0x00000007ff057819 */ /* 0x000fe20000011411 */
[----:B------:R-:W-:Y:S01]  /*0540*/  IMAD.SHL.U32 R0, R7, 0x40, RZ ;  /* 0x0000004007007824 */ /* 0x000fe200078e00ff */
[----:B------:R-:W-:Y:S01]  /*0550*/  ISETP.NE.U32.AND P0, PT, R4, 0x1, PT ;  /* 0x000000010400780c */ /* 0x000fe20003f05070 */
[----:B------:R-:W-:Y:S01]  /*0560*/  IMAD.IADD R10, R10, 0x1, -R6 ;  /* 0x000000010a0a7824 */ /* 0x000fe200078e0a06 */
[----:B------:R-:W-:Y:S01]  /*0570*/  LOP3.LUT R12, R8, 0x8, R12, 0xf8, !PT ;  /* 0x00000008080c7812 */ /* 0x000fe200078ef80c */
[----:B------:R-:W-:Y:S01]  /*0580*/  IMAD.SHL.U32 R2, R5, 0x8, RZ ;  /* 0x0000000805027824 */ /* 0x000fe200078e00ff */
[----:B------:R-:W-:Y:S01]  /*0590*/  LOP3.LUT R0, R0, 0x1c0, RZ, 0xc0, !PT ;  /* 0x000001c000007812 */ /* 0x000fe200078ec0ff */
[----:B------:R-:W-:Y:S01]  /*05a0*/  IMAD.SHL.U32 R6, R3, 0x20, RZ ;  /* 0x0000002003067824 */ /* 0x000fe200078e00ff */
[----:B------:R-:W-:Y:S01]  /*05b0*/  R2P PR, R7, 0x6 ;  /* 0x0000000607007804 */ /* 0x000fe20000000000 */
[----:B------:R-:W-:Y:S01]  /*05c0*/  IMAD.SHL.U32 R7, R14, 0x10, RZ ;  /* 0x000000100e077824 */ /* 0x000fe200078e00ff */
[----:B------:R-:W-:Y:S01]  /*05d0*/  LOP3.LUT R2, R2, 0x8, RZ, 0xc0, !PT ;  /* 0x0000000802027812 */ /* 0x000fe200078ec0ff */
[----:B------:R-:W-:Y:S01]  /*05e0*/  IMAD.SHL.U32 R4, R18, 0x2, RZ ;  /* 0x0000000212047824 */ /* 0x000fe200078e00ff */
[----:B------:R-:W-:-:S02]  /*05f0*/  SHF.R.U32.HI R3, RZ, 0x3, R0 ;  /* 0x00000003ff037819 */ /* 0x000fc40000011600 */
[----:B------:R-:W-:Y:S01]  /*0600*/  LOP3.LUT R6, R0, 0x20, R6, 0xf8, !PT ;  /* 0x0000002000067812 */ /* 0x000fe200078ef806 */
[----:B------:R-:W-:Y:S01]  /*0610*/  IMAD R5, R5, 0x1000, R4 ;  /* 0x0000100005057824 */ /* 0x000fe200078e0204 */
[----:B------:R-:W-:Y:S02]  /*0620*/  LOP3.LUT R8, R2, 0x10, R7, 0xf8, !PT ;  /* 0x0000001002087812 */ /* 0x000fe400078ef807 */
[----:B------:R-:W-:Y:S01]  /*0630*/  LOP3.LUT R7, R3, R0, R2, 0x1e, !PT ;  /* 0x0000000003077212 */ /* 0x000fe200078e1e02 */
[----:B------:R-:W-:Y:S01]  /*0640*/  IMAD R0, R171, 0x400, R4 ;  /* 0x00000400ab007824 */ /* 0x000fe200078e0204 */
[----:B------:R-:W-:Y:S01]  /*0650*/  LOP3.LUT R6, R6, R3, RZ, 0x3c, !PT ;  /* 0x0000000306067212 */ /* 0x000fe200078e3cff */
[----:B------:R-:W-:Y:S01]  /*0660*/  IMAD.SHL.U32 R3, R10, 0x40, RZ ;  /* 0x000000400a037824 */ /* 0x000fe200078e00ff */
[----:B------:R-:W-:Y:S01]  /*0670*/  SEL R186, R186, 0x10, !P0 ;  /* 0x00000010baba7807 */ /* 0x000fe20004000000 */
[----:B------:R-:W-:Y:S01]  /*0680*/  IMAD R2, R15, 0x400, R5 ;  /* 0x000004000f027824 */ /* 0x000fe200078e0205 */
[----:B------:R-:W-:Y:S01]  /*0690*/  SHF.R.S32.HI R239, RZ, 0x2, R239 ;  /* 0x00000002ffef7819 */ /* 0x000fe200000114ef */
[----:B------:R-:W-:Y:S01]  /*06a0*/  IMAD.IADD R7, R0, 0x1, R7 ;  /* 0x0000000100077824 */ /* 0x000fe200078e0207 */
[----:B------:R-:W-:Y:S01]  /*06b0*/  LOP3.LUT R3, R3, 0x1c0, RZ, 0xc0, !PT ;  /* 0x000001c003037812 */ /* 0x000fe200078ec0ff */
[----:B------:R-:W-:Y:S01]  /*06c0*/  IMAD.SHL.U32 R0, R14, 0x8, RZ ;  /* 0x000000080e007824 */ /* 0x000fe200078e00ff */
[----:B------:R-:W-:Y:S01]  /*06d0*/  LOP3.LUT R5, R11, R12, R9, 0xf6, !PT ;  /* 0x0000000c0b057212 */ /* 0x000fe200078ef609 */
[----:B------:R-:W-:Y:S01]  /*06e0*/  IMAD.IADD R188, R6, 0x1, R2 ;  /* 0x0000000106bc7824 */ /* 0x000fe200078e0202 */
[----:B------:R-:W-:Y:S01]  /*06f0*/  SHF.R.U32.HI R2, RZ, 0x3, R3 ;  /* 0x00000003ff027819 */ /* 0x000fe20000011603 */
[----:B------:R-:W-:Y:S01]  /*0700*/  IMAD.SHL.U32 R4, R13, 0x40, RZ ;  /* 0x000000400d047824 */ /* 0x000fe200078e00ff */
[----:B------:R-:W-:Y:S01]  /*0710*/  LOP3.LUT R6, R3, 0x8, R0, 0xf8, !PT ;  /* 0x0000000803067812 */ /* 0x000fe200078ef800 */
[----:B------:R-:W-:Y:S01]  /*0720*/  IMAD R239, R15, 0x10, R239 ;  /* 0x000000100fef7824 */ /* 0x000fe200078e02ef */
[----:B------:R-:W-:-:S02]  /*0730*/  LOP3.LUT R3, R2, R8, R3, 0x1e, !PT ;  /* 0x0000000802037212 */ /* 0x000fc400078e1e03 */
[----:B------:R-:W-:Y:S02]  /*0740*/  LOP3.LUT R0, R4, 0xfffffe00, RZ, 0xc0, !PT ;  /* 0xfffffe0004007812 */ /* 0x000fe400078ec0ff */
[----:B------:R-:W-:Y:S01]  /*0750*/  LOP3.LUT R2, R6, R2, RZ, 0x3c, !PT ;  /* 0x0000000206027212 */ /* 0x000fe200078e3cff */
[----:B------:R-:W-:Y:S01]  /*0760*/  IMAD.U32 R6, RZ, RZ, UR5 ;  /* 0x00000005ff067e24 */ /* 0x000fe2000f8e00ff */
[----:B------:R-:W-:Y:S01]  /*0770*/  USHF.L.U32 UR5, UR49, 0x7, URZ ;  /* 0x0000000731057899 */ /* 0x000fe2000800063f */
[--C-:B------:R-:W-:Y:S01]  /*0780*/  IMAD R4, R15, 0x400, R0.reuse ;  /* 0x000004000f047824 */ /* 0x100fe200078e0200 */
[----:B------:R-:W-:Y:S01]  /*0790*/  LOP3.LUT R178, R3, R0, RZ, 0xfc, !PT ;  /* 0x0000000003b27212 */ /* 0x000fe200078efcff */
[----:B------:R-:W-:Y:S01]  /*07a0*/  IMAD R171, R171, 0x400, R0 ;  /* 0x00000400abab7824 */ /* 0x000fe200078e0200 */
[----:B------:R-:W-:Y:S01]  /*07b0*/  LEA R245, R7, UR7, 0x1 ;  /* 0x0000000707f57c11 */ /* 0x000fe2000f8e08ff */
[----:B------:R-:W-:Y:S01]  /*07c0*/  IMAD.IADD R177, R4, 0x1, R2 ;  /* 0x0000000104b17824 */ /* 0x000fe200078e0202 */
[----:B------:R-:W-:Y:S01]  /*07d0*/  LEA R188, R188, UR4, 0x1 ;  /* 0x00000004bcbc7c11 */ /* 0x000fe2000f8e08ff */
[----:B------:R-:W-:Y:S01]  /*07e0*/  IMAD.IADD R171, R2, 0x1, R171 ;  /* 0x0000000102ab7824 */ /* 0x000fe200078e02ab */
[----:B------:R-:W-:Y:S01]  /*07f0*/  LEA R3, R5, UR4, 0x1 ;  /* 0x0000000405037c11 */ /* 0x000fe2000f8e08ff */
[----:B------:R-:W-:Y:S01]  /*0800*/  IMAD.U32 R0, RZ, RZ, UR5 ;  /* 0x00000005ff007e24 */ /* 0x000fe2000f8e00ff */
[----:B------:R-:W-:Y:S01]  /*0810*/  USHF.R.S32.HI UR5, URZ, 0x1f, UR55 ;  /* 0x0000001f3f057899 */ /* 0x000fe20008011437 */
[----:B------:R-:W-:Y:S01]  /*0820*/  IMAD.U32 R2, RZ, RZ, UR6 ;  /* 0x00000006ff027e24 */ /* 0x000fe2000f8e00ff */
[----:B------:R-:W-:Y:S01]  /*0830*/  UIADD3 UR6, UR4, 0xa000, URZ ;  /* 0x0000a00004067890 */ /* 0x000fe2000fffe03f */
[----:B------:R-:W-:-:S02]  /*0840*/  IMAD.MOV.U32 R4, RZ, RZ, 0x20 ;  /* 0x00000020ff047424 */ /* 0x000fc400078e00ff */
[----:B------:R-:W-:Y:S02]  /*0850*/  IMAD.MOV.U32 R2, RZ, RZ, 0x40 ;  /* 0x00000040ff027424 */ /* 0x000fe400078e00ff */
[----:B------:R-:W-:Y:S01]  /*0860*/  IMAD.U32 R0, RZ, RZ, UR5 ;  /* 0x00000005ff007e24 */ /* 0x000fe2000f8e00ff */
[----:B------:R-:W-:Y:S01]  /*0870*/  SEL R174, R4, 0xffffffe0, !P4 ;  /* 0xffffffe004ae7807 */ /* 0x000fe20006000000 */
[C---:B------:R-:W-:Y:S01]  /*0880*/  VIADD R248, R245.reuse, 0x40 ;  /* 0x00000040f5f87836 */ /* 0x040fe20000000000 */
[----:B------:R-:W-:Y:S01]  /*0890*/  SEL R2, R2, 0xffffffc0, !P3 ;  /* 0xffffffc002027807 */ /* 0x000fe20005800000 */
[----:B------:R-:W-:Y:S01]  /*08a0*/  @P2 VIADD R248, R245, 0xffffffc0 ;  /* 0xffffffc0f5f82836 */ /* 0x000fe20000000000 */
[----:B------:R-:W-:Y:S01]  /*08b0*/  LEA R0, R179, UR6, 0x1 ;  /* 0x00000006b3007c11 */ /* 0x000fe2000f8e08ff */
[----:B------:R-:W-:Y:S01]  /*08c0*/  VIADD R251, R245, 0x420 ;  /* 0x00000420f5fb7836 */ /* 0x000fe20000000000 */
[----:B------:R-:W-:Y:S01]  /*08d0*/  SEL R4, R4, 0xffffffe0, !P1 ;  /* 0xffffffe004047807 */ /* 0x000fe20004800000 */
[----:B------:R-:W-:Y:S01]  /*08e0*/  IMAD.IADD R189, R188, 0x1, R186 ;  /* 0x00000001bcbd7824 */ /* 0x000fe200078e02ba */
[----:B------:R-:W-:Y:S01]  /*08f0*/  LEA R171, R171, UR6, 0x1 ;  /* 0x00000006abab7c11 */ /* 0x000fe2000f8e08ff */
[----:B------:R-:W-:Y:S01]  /*0900*/  IMAD.IADD R173, R0, 0x1, R2 ;  /* 0x0000000100ad7824 */ /* 0x000fe200078e0202 */
[----:B------:R-:W-:Y:S01]  /*0910*/  UIADD3 UR5, UR4, 0x6000, URZ ;  /* 0x0000600004057890 */ /* 0x000fe2000fffe03f */
[----:B------:R-:W-:-:S02]  /*0920*/  IMAD.IADD R187, R188, 0x1, R4 ;  /* 0x00000001bcbb7824 */ /* 0x000fc400078e0204 */
[----:B------:R-:W-:Y:S02]  /*0930*/  IMAD.IADD R175, R0, 0x1, R174 ;  /* 0x0000000100af7824 */ /* 0x000fe400078e02ae */
[----:B------:R-:W-:Y:S02]  /*0940*/  IMAD.IADD R174, R174, 0x1, R173 ;  /* 0x00000001aeae7824 */ /* 0x000fe400078e02ad */
[----:B------:R-:W-:Y:S02]  /*0950*/  IMAD.IADD R250, R4, 0x1, R245 ;  /* 0x0000000104fa7824 */ /* 0x000fe400078e02f5 */
[----:B------:R-:W-:Y:S02]  /*0960*/  @P1 VIADD R251, R245, 0x3e0 ;  /* 0x000003e0f5fb1836 */ /* 0x000fe40000000000 */
[----:B------:R-:W-:Y:S02]  /*0970*/  IMAD.IADD R186, R186, 0x1, R187 ;  /* 0x00000001baba7824 */ /* 0x000fe400078e02bb */
[----:B------:R-:W-:-:S07]  /*0980*/  IMAD.IADD R249, R4, 0x1, R248 ;  /* 0x0000000104f97824 */ /* 0x000fce00078e02f8 */
.L_x_1589:
        /* <DEDUP_REMOVED lines=67> */
.L_x_1519:
        /* <DEDUP_REMOVED lines=16> */
[----:B------:R-:W-:Y:S01]  /*0ec0*/  USHF.R.S32.HI UR15, URZ, 0x1f, UR58 ;  /* 0x0000001f3f0f7899 */ /* 0x000fe2000801143a */
[----:B------:R-:W-:Y:S01]  /*0ed0*/  @!UP2 ULDC.64 UR8, c[0x0][0x418] ;  /* 0x000106000008aab9 */ /* 0x000fe20000000a00 */
[----:B------:R-:W-:Y:S02]  /*0ee0*/  UIADD3 UR12, UR14, 0x3f, URZ ;  /* 0x0000003f0e0c7890 */ /* 0x000fe4000fffe03f */
[----:B------:R-:W-:Y:S01]  /*0ef0*/  @!UP2 UIMAD.WIDE.U32 UR38, UR49, UR8, URZ ;  /* 0x000000083126a2a5 */ /* 0x000fe2000f8e003f */
[----:B------:R-:W-:Y:S01]  /*0f00*/  ULDC UR24, c[0x0][0x394] ;  /* 0x0000e50000187ab9 */ /* 0x000fe20000000800 */
[----:B------:R-:W-:Y:S01]  /*0f10*/  ULDC.64 UR32, c[0x0][0x240] ;  /* 0x0000900000207ab9 */ /* 0x000fe20000000a00 */
[----:B------:R-:W-:Y:S01]  /*0f20*/  UIMAD UR15, UR15, UR49, URZ ;  /* 0x000000310f0f72a4 */ /* 0x000fe2000f8e023f */
[----:B-1----:R-:W-:Y:S01]  /*0f30*/  IABS R6, R7 ;  /* 0x0000000700067213 */ /* 0x002fe20000000000 */
[----:B------:R-:W-:Y:S01]  /*0f40*/  ULDC UR31, c[0x0][0x2dc] ;  /* 0x0000b700001f7ab9 */ /* 0x000fe20000000800 */
[----:B------:R-:W-:Y:S01]  /*0f50*/  ULDC UR61, c[0x0][0x270] ;  /* 0x00009c00003d7ab9 */ /* 0x000fe20000000800 */
[----:B------:R-:W-:Y:S01]  /*0f60*/  UIMAD.WIDE.U32 UR18, UR6, UR32, URZ ;  /* 0x00000020061272a5 */ /* 0x000fe2000f8e003f */
[----:B------:R-:W1:Y:S01]  /*0f70*/  I2F.RP R4, R6 ;  /* 0x0000000600047306 */ /* 0x000e620000209400 */
[----:B------:R-:W-:Y:S01]  /*0f80*/  ULDC.U8 UR27, c[0x0][0x3d8] ;  /* 0x0000f600001b7ab9 */ /* 0x000fe20000000000 */
[----:B------:R-:W-:-:S02]  /*0f90*/  UIMAD UR15, UR57, UR58, UR15 ;  /* 0x0000003a390f72a4 */ /* 0x000fc4000f8e020f */
[----:B--2---:R-:W-:Y:S02]  /*0fa0*/  UIMAD.WIDE.U32 UR46, UR13, UR10, URZ ;  /* 0x0000000a0d2e72a5 */ /* 0x004fe4000f8e003f */
[----:B------:R-:W-:Y:S02]  /*0fb0*/  UISETP.NE.AND UP3, UPT, UR27, URZ, UPT ;  /* 0x0000003f1b00728c */ /* 0x000fe4000bf65270 */
[----:B------:R-:W-:Y:S02]  /*0fc0*/  UIMAD UR35, UR13, UR11, UR47 ;  /* 0x0000000b0d2372a4 */ /* 0x000fe4000f8e022f */
[----:B------:R-:W-:Y:S01]  /*0fd0*/  USHF.L.U32 UR13, UR49, 0x7, URZ ;  /* 0x00000007310d7899 */ /* 0x000fe2000800063f */
[----:B------:R-:W-:Y:S01]  /*0fe0*/  @UP2 ULDC.64 UR10, c[0x0][0x420] ;  /* 0x00010800000a2ab9 */ /* 0x000fe20000000a00 */
[----:B------:R-:W-:Y:S01]  /*0ff0*/  USEL UR56, UR20, UR18, !UP2 ;  /* 0x0000001214387287 */ /* 0x000fe2000d000000 */
[----:B-1----:R-:W1:Y:S01]  /*1000*/  MUFU.RCP R4, R4 ;  /* 0x0000000400047308 */ /* 0x002e620000001000 */
[----:B------:R-:W-:-:S02]  /*1010*/  @UP2 UIMAD.WIDE.U32 UR44, UR6, UR10, URZ ;  /* 0x0000000a062c22a5 */ /* 0x000fc4000f8e003f */
[----:B------:R-:W-:Y:S02]  /*1020*/  @!UP2 UIMAD UR10, UR57, UR8, URZ ;  /* 0x00000008390aa2a4 */ /* 0x000fe4000f8e023f */
[----:B------:R-:W-:Y:S02]  /*1030*/  UIADD3 UR8, UR14, 0x80, UR41 ;  /* 0x000000800e087890 */ /* 0x000fe4000fffe029 */
[----:B------:R-:W-:Y:S02]  /*1040*/  USEL UR29, UR13, URZ, UP4 ;  /* 0x0000003f0d1d7287 */ /* 0x000fe4000a000000 */
[----:B------:R-:W-:Y:S02]  /*1050*/  @UP2 UIMAD UR52, UR6, UR11, UR45 ;  /* 0x0000000b063422a4 */ /* 0x000fe4000f8e022d */
[----:B------:R-:W-:Y:S02]  /*1060*/  @!UP2 UIMAD UR30, UR49, UR9, UR10 ;  /* 0x00000009311ea2a4 */ /* 0x000fe4000f8e020a */
[----:B------:R-:W-:-:S02]  /*1070*/  USHF.R.S32.HI UR13, URZ, 0x1f, UR12 ;  /* 0x0000001f3f0d7899 */ /* 0x000fc4000801140c */
[----:B------:R-:W-:Y:S01]  /*1080*/  UIADD3 UR24, UR8, UR24, -UR7 ;  /* 0x0000001808187290 */ /* 0x000fe2000fffe807 */
[----:B-1----:R-:W-:Y:S01]  /*1090*/  VIADD R4, R4, 0xffffffe ;  /* 0x0ffffffe04047836 */ /* 0x002fe20000000000 */
[----:B------:R-:W-:Y:S02]  /*10a0*/  UIMAD.WIDE UR8, UR31, UR61, URZ ;  /* 0x0000003d1f0872a5 */ /* 0x000fe4000f8e023f */
[----:B------:R-:W-:Y:S01]  /*10b0*/  UIMAD.WIDE.U32 UR10, UR49, UR58, URZ ;  /* 0x0000003a310a72a5 */ /* 0x000fe2000f8e003f */
[----:B------:R-:W1:Y:S01]  /*10c0*/  F2I.FTZ.U32.TRUNC.NTZ R5, R4 ;  /* 0x0000000400057305 */ /* 0x000e62000021f000 */
[----:B------:R-:W-:Y:S02]  /*10d0*/  ULEA.HI UR27, UR13, UR12, URZ, 0x6 ;  /* 0x0000000c0d1b7291 */ /* 0x000fe4000f8f303f */
[----:B------:R-:W-:Y:S02]  /*10e0*/  UIMAD.WIDE.U32 UR12, UR8, UR10, URZ ;  /* 0x0000000a080c72a5 */ /* 0x000fe4000f8e003f */
[----:B------:R-:W-:-:S02]  /*10f0*/  UIADD3 UR51, UR21, UR23, URZ ;  /* 0x0000001715337290 */ /* 0x000fc4000fffe03f */
[----:B------:R-:W-:Y:S02]  /*1100*/  UIMAD UR18, UR9, UR10, URZ ;  /* 0x0000000a091272a4 */ /* 0x000fe4000f8e023f */
[----:B------:R-:W-:Y:S02]  /*1110*/  UISETP.NE.AND UP1, UPT, UR43, -0x1, UPT ;  /* 0xffffffff2b00788c */ /* 0x000fe4000bf25270 */
[----:B------:R-:W-:Y:S02]  /*1120*/  UIADD3 UR10, UR11, UR15, URZ ;  /* 0x0000000f0b0a7290 */ /* 0x000fe4000fffe03f */
[----:B------:R-:W-:Y:S01]  /*1130*/  UIMAD.WIDE.U32 UR20, UR8, UR6, URZ ;  /* 0x00000006081472a5 */ /* 0x000fe2000f8e003f */
[----:B-1----:R-:W-:Y:S01]  /*1140*/  IADD3 R0, RZ, -R5, RZ ;  /* 0x80000005ff007210 */ /* 0x002fe20007ffe0ff */
[----:B------:R-:W-:Y:S01]  /*1150*/  IMAD.MOV.U32 R4, RZ, RZ, RZ ;  /* 0x000000ffff047224 */ /* 0x000fe200078e00ff */
[----:B------:R-:W-:Y:S01]  /*1160*/  UIADD3 UR15, UR24, 0x3f, URZ ;  /* 0x0000003f180f7890 */ /* 0x000fe2000fffe03f */
[----:B------:R-:W-:Y:S01]  /*1170*/  PLOP3.LUT P0, PT, PT, PT, UP1, 0x80, 0x0 ;  /* 0x000000000000781c */ /* 0x000fe20003f0f018 */
[----:B------:R-:W-:Y:S01]  /*1180*/  USEL UR54, UR12, UR20, !UP2 ;  /* 0x000000140c367287 */ /* 0x000fe2000d000000 */
[----:B------:R-:W-:Y:S01]  /*1190*/  IMAD R0, R0, R6, RZ ;  /* 0x0000000600007224 */ /* 0x000fe200078e02ff */
[----:B------:R-:W-:-:S02]  /*11a0*/  USHF.R.S32.HI UR20, URZ, 0x1f, UR15 ;  /* 0x0000001f3f147899 */ /* 0x000fc4000801140f */
[----:B------:R-:W-:Y:S01]  /*11b0*/  UIMAD UR10, UR8, UR10, UR18 ;  /* 0x0000000a080a72a4 */ /* 0x000fe2000f8e0212 */
[----:B------:R-:W-:Y:S01]  /*11c0*/  IMAD.HI.U32 R0, R5, R0, R4 ;  /* 0x0000000005007227 */ /* 0x000fe200078e0004 */
[----:B------:R-:W-:Y:S02]  /*11d0*/  ULEA.HI UR15, UR20, UR15, URZ, 0x6 ;  /* 0x0000000f140f7291 */ /* 0x000fe4000f8f303f */
[----:B------:R-:W-:Y:S02]  /*11e0*/  UIMAD UR26, UR6, UR33, URZ ;  /* 0x00000021061a72a4 */ /* 0x000fe4000f8e023f */
[----:B------:R-:W-:Y:S01]  /*11f0*/  UIMAD UR18, UR9, UR6, URZ ;  /* 0x00000006091272a4 */ /* 0x000fe2000f8e023f */
[----:B------:R-:W-:Y:S01]  /*1200*/  IMAD.HI.U32 R0, R0, R2, RZ ;  /* 0x0000000200007227 */ /* 0x000fe200078e00ff */
[----:B------:R-:W-:Y:S02]  /*1210*/  @UP1 UIADD3 UR22, UR37, UR43, URZ ;  /* 0x0000002b25161290 */ /* 0x000fe4000fffe03f */
[----:B------:R-:W-:-:S02]  /*1220*/  UIADD3 UR50, UR13, UR10, URZ ;  /* 0x0000000a0d327290 */ /* 0x000fc4000fffe03f */
[----:B------:R-:W-:Y:S01]  /*1230*/  IADD3 R4, -R0, RZ, RZ ;  /* 0x000000ff00047210 */ /* 0x000fe20007ffe1ff */
[----:B------:R-:W-:Y:S01]  /*1240*/  @UP1 ULDC.64 UR12, c[0x0][0x248] ;  /* 0x00009200000c1ab9 */ /* 0x000fe20000000a00 */
[----:B------:R-:W-:Y:S02]  /*1250*/  USHF.R.S32.HI UR20, URZ, 0x6, UR27 ;  /* 0x000000063f147899 */ /* 0x000fe4000801141b */
[----:B------:R-:W-:Y:S01]  /*1260*/  USHF.R.S32.HI UR15, URZ, 0x6, UR15 ;  /* 0x000000063f0f7899 */ /* 0x000fe2000801140f */
[C---:B------:R-:W-:Y:S01]  /*1270*/  IMAD R2, R6.reuse, R4, R2 ;  /* 0x0000000406027224 */ /* 0x040fe200078e0202 */
[----:B------:R-:W-:Y:S02]  /*1280*/  @UP2 UIADD3 UR51, UR19, UR26, URZ ;  /* 0x0000001a13332290 */ /* 0x000fe4000fffe03f */
[----:B------:R-:W-:Y:S01]  /*1290*/  @UP2 UIADD3 UR50, UR21, UR18, URZ ;  /* 0x0000001215322290 */ /* 0x000fe2000fffe03f */
[----:B------:R-:W-:Y:S01]  /*12a0*/  ULDC UR40, c[0x0][0x2c4] ;  /* 0x0000b10000287ab9 */ /* 0x000fe20000000800 */
        /* <DEDUP_REMOVED lines=12> */
[----:B------:R-:W-:-:S02]  /*1370*/  @!UP3 UIMAD UR21, UR49, UR61, UR55 ;  /* 0x0000003d3115b2a4 */ /* 0x000fc4000f8e0237 */
[----:B------:R-:W-:Y:S01]  /*1380*/  USHF.L.U64.HI UR28, UR49, 0x7, UR57 ;  /* 0x00000007311c7899 */ /* 0x000fe20008010239 */
[----:B------:R-:W-:Y:S01]  /*1390*/  ISETP.GE.U32.AND P3, PT, R2, R6, PT ;  /* 0x000000060200720c */ /* 0x000fe20003f66070 */
[----:B------:R-:W-:Y:S01]  /*13a0*/  @UP1 ULDC.64 UR10, c[0x0][0x250] ;  /* 0x00009400000a1ab9 */ /* 0x000fe20000000a00 */
[----:B------:R-:W-:Y:S01]  /*13b0*/  @UP3 UIMAD UR42, UR55, UR18, UR19 ;  /* 0x00000012372a32a4 */ /* 0x000fe2000f8e0213 */
[----:B------:R-:W-:Y:S01]  /*13c0*/  LOP3.LUT R2, R7, UR55, RZ, 0x3c, !PT ;  /* 0x0000003707027c12 */ /* 0x000fe2000f8e3cff */
[----:B------:R-:W-:Y:S02]  /*13d0*/  ULEA UR15, UR31, 0xffffffc0, 0x6 ;  /* 0xffffffc01f0f7891 */ /* 0x000fe4000f8e303f */
[----:B------:R-:W-:Y:S02]  /*13e0*/  @UP1 UIMAD.WIDE.U32 UR18, UR25, UR10, URZ ;  /* 0x0000000a191212a5 */ /* 0x000fe4000f8e003f */
[----:B------:R-:W-:Y:S02]  /*13f0*/  @!UP3 UIMAD UR42, UR21, UR40, URZ ;  /* 0x00000028152ab2a4 */ /* 0x000fe4000f8e023f */
[----:B------:R-:W-:-:S02]  /*1400*/  USEL UR21, UR28, URZ, UP4 ;  /* 0x0000003f1c157287 */ /* 0x000fc4000a000000 */
[----:B------:R-:W-:Y:S02]  /*1410*/  @UP1 UIMAD UR20, UR25, UR11, URZ ;  /* 0x0000000b191412a4 */ /* 0x000fe4000f8e023f */
[----:B------:R-:W-:Y:S02]  /*1420*/  USHF.R.S32.HI UR28, URZ, 0x1f, UR15 ;  /* 0x0000001f3f1c7899 */ /* 0x000fe4000801140f */
        /* <DEDUP_REMOVED lines=18> */
.L_x_1521:
        /* <DEDUP_REMOVED lines=13> */
.L_x_1522:
        /* <DEDUP_REMOVED lines=31> */
.L_x_1523:
[----:B------:R-:W-:-:S04]  /*1810*/  UIMAD UR6, UR49, UR61, UR55 ;  /* 0x0000003d310672a4 */ /* 0x000fc8000f8e0237 */
[----:B------:R-:W-:-:S12]  /*1820*/  UIMAD UR6, UR6, UR58, URZ ;  /* 0x0000003a060672a4 */ /* 0x000fd8000f8e023f */
.L_x_1524:
[----:B------:R-:W1:Y:S01]  /*1830*/  S2R R17, SR_TID.X ;  /* 0x0000000000117919 */ /* 0x000e620000002100 */
        /* <DEDUP_REMOVED lines=8> */
[----:B------:R-:W-:Y:S02]  /*18c0*/  UIADD3 UR6, -UR7, UR14, UR41 ;  /* 0x0000000e07067290 */ /* 0x000fe4000fffe129 */
[----:B------:R-:W-:-:S02]  /*18d0*/  USHF.R.S32.HI UR20, URZ, 0x1f, UR27 ;  /* 0x0000001f3f147899 */ /* 0x000fc4000801141b */
[----:B------:R-:W-:Y:S01]  /*18e0*/  UIADD3 UR18, UP3, UP2, UR8, UR27, UR18 ;  /* 0x0000001b08127290 */ /* 0x000fe2000fa7e012 */
[----:B------:R-:W-:Y:S01]  /*18f0*/  ULDC UR44, c[0x0][0x398] ;  /* 0x0000e600002c7ab9 */ /* 0x000fe20000000800 */
[----:B------:R-:W-:Y:S02]  /*1900*/  USHF.R.S32.HI UR39, URZ, 0x1f, UR55 ;  /* 0x0000001f3f277899 */ /* 0x000fe40008011437 */
[----:B------:R-:W-:Y:S02]  /*1910*/  UIADD3.X UR20, UR21, UR20, UR24, UP3, UP2 ;  /* 0x0000001415147290 */ /* 0x000fe40009fe4418 */
[----:B------:R-:W-:Y:S02]  /*1920*/  UIADD3 UR18, UP3, UP2, UR29, UR18, UR54 ;  /* 0x000000121d127290 */ /* 0x000fe4000fa7e036 */
[----:B------:R-:W-:Y:S01]  /*1930*/  UIADD3 UR6, UR6, -UR44, URZ ;  /* 0x8000002c06067290 */ /* 0x000fe2000fffe03f */
[----:B------:R-:W-:Y:S01]  /*1940*/  ULDC.64 UR24, c[0x0][0x400] ;  /* 0x0001000000187ab9 */ /* 0x000fe20000000a00 */
[----:B------:R-:W-:Y:S01]  /*1950*/  ULDC.64 UR8, c[0x0][0x428] ;  /* 0x00010a0000087ab9 */ /* 0x000fe20000000a00 */
[----:B--2---:R-:W-:Y:S01]  /*1960*/  IMAD R9, R12, UR28, RZ ;  /* 0x0000001c0c097c24 */ /* 0x004fe2000f8e02ff */
[----:B------:R-:W-:Y:S01]  /*1970*/  ULDC.64 UR22, c[0x0][0x258] ;  /* 0x0000960000167ab9 */ /* 0x000fe20000000a00 */
[----:B------:R-:W-:-:S02]  /*1980*/  UIMAD UR21, UR39, UR8, URZ ;  /* 0x00000008271572a4 */ /* 0x000fc4000f8e023f */
[----:B------:R-:W-:Y:S01]  /*1990*/  IMAD R9, R13, UR15, R9 ;  /* 0x0000000f0d097c24 */ /* 0x000fe2000f8e0209 */
[----:B-1----:R-:W-:Y:S01]  /*19a0*/  SHF.R.S32.HI R16, RZ, 0x1f, R17 ;  /* 0x0000001fff107819 */ /* 0x002fe20000011411 */
[----:B------:R-:W-:-:S03]  /*19b0*/  UIMAD UR9, UR55, UR9, UR21 ;  /* 0x00000009370972a4 */ /* 0x000fc6000f8e0215 */
[CC--:B------:R-:W-:Y:S02]  /*19c0*/  LEA.HI R4, R16.reuse, R17.reuse, RZ, 0x5 ;  /* 0x0000001110047211 */ /* 0x0c0fe400078f28ff */
[----:B------:R-:W-:Y:S02]  /*19d0*/  LEA.HI R2, R16, R17, RZ, 0x3 ;  /* 0x0000001110027211 */ /* 0x000fe400078f18ff */
[----:B------:R-:W-:Y:S02]  /*19e0*/  LOP3.LUT R0, R4, 0xffffffe0, RZ, 0xc0, !PT ;  /* 0xffffffe004007812 */ /* 0x000fe400078ec0ff */
[----:B------:R-:W-:-:S03]  /*19f0*/  SHF.R.S32.HI R4, RZ, 0x5, R4 ;  /* 0x00000005ff047819 */ /* 0x000fc60000011404 */
[----:B------:R-:W-:-:S04]  /*1a00*/  IMAD.IADD R0, R17, 0x1, -R0 ;  /* 0x0000000111007824 */ /* 0x000fc800078e0a00 */
[----:B------:R-:W-:Y:S01]  /*1a10*/  IMAD R8, R4, UR30, R0 ;  /* 0x0000001e04087c24 */ /* 0x000fe2000f8e0200 */
[----:B------:R-:W-:Y:S02]  /*1a20*/  SHF.R.S32.HI R0, RZ, 0x3, R2 ;  /* 0x00000003ff007819 */ /* 0x000fe40000011402 */
[----:B------:R-:W-:Y:S01]  /*1a30*/  IADD3 R4, P1, R182, UR19, RZ ;  /* 0x00000013b6047c10 */ /* 0x000fe2000ff3e0ff */
[----:B------:R-:W-:Y:S01]  /*1a40*/  UIADD3.X UR19, UR35, UR20, UR50, UP3, UP2 ;  /* 0x0000001423137290 */ /* 0x000fe20009fe4432 */
[----:B------:R-:W-:Y:S01]  /*1a50*/  SHF.R.S32.HI R15, RZ, 0x1f, R0 ;  /* 0x0000001fff0f7819 */ /* 0x000fe20000011400 */
[----:B------:R-:W-:Y:S01]  /*1a60*/  USHF.R.S32.HI UR35, URZ, 0x1f, UR6 ;  /* 0x0000001f3f237899 */ /* 0x000fe20008011406 */
[----:B------:R-:W-:Y:S02]  /*1a70*/  IADD3 R2, P2, R0, UR15, RZ ;  /* 0x0000000f00027c10 */ /* 0x000fe4000ff5e0ff */
[----:B------:R-:W-:Y:S01]  /*1a80*/  IADD3.X R5, R247, UR52, RZ, P1, !PT ;  /* 0x00000034f7057c10 */ /* 0x000fe20008ffe4ff */
[----:B------:R-:W-:Y:S01]  /*1a90*/  ULEA.HI UR35, UR35, UR6, URZ, 0x6 ;  /* 0x0000000623237291 */ /* 0x000fe2000f8f303f */
[----:B------:R-:W-:Y:S01]  /*1aa0*/  IADD3.X R6, R15, UR28, RZ, P2, !PT ;  /* 0x0000001c0f067c10 */ /* 0x000fe200097fe4ff */
[----:B------:R-:W-:Y:S01]  /*1ab0*/  ULDC.64 UR28, c[0x0][0x2b0] ;  /* 0x0000ac00001c7ab9 */ /* 0x000fe20000000a00 */
[----:B------:R-:W-:Y:S01]  /*1ac0*/  IMAD.WIDE.U32 R4, R12, UR15, R4 ;  /* 0x0000000f0c047c25 */ /* 0x000fe2000f8e0004 */
[----:B------:R-:W-:-:S03]  /*1ad0*/  USHF.R.S32.HI UR35, URZ, 0x6, UR35 ;  /* 0x000000063f237899 */ /* 0x000fc60008011423 */
[----:B------:R-:W-:Y:S01]  /*1ae0*/  IMAD R6, R6, UR32, RZ ;  /* 0x0000002006067c24 */ /* 0x000fe2000f8e02ff */
[----:B------:R-:W-:Y:S01]  /*1af0*/  UISETP.LT.AND UP2, UPT, URZ, UR35, UPT ;  /* 0x000000233f00728c */ /* 0x000fe2000bf41270 */
[----:B------:R-:W-:Y:S02]  /*1b00*/  IMAD.IADD R5, R5, 0x1, R9 ;  /* 0x0000000105057824 */ /* 0x000fe400078e0209 */
[C---:B------:R-:W-:Y:S01]  /*1b10*/  IMAD R10, R2.reuse, UR33, R6 ;  /* 0x00000021020a7c24 */ /* 0x040fe2000f8e0206 */
[----:B------:R-:W-:Y:S01]  /*1b20*/  USEL UR35, URZ, UR35, !UP2 ;  /* 0x000000233f237287 */ /* 0x000fe2000d000000 */
[----:B------:R-:W-:Y:S01]  /*1b30*/  IMAD.WIDE.U32 R6, R2, UR32, R246 ;  /* 0x0000002002067c25 */ /* 0x000fe2000f8e00f6 */
[C---:B------:R-:W-:Y:S01]  /*1b40*/  IADD3 R2, P1, R8.reuse, UR18, RZ ;  /* 0x0000001208027c10 */ /* 0x040fe2000ff3e0ff */
[----:B------:R-:W-:Y:S02]  /*1b50*/  UIMAD UR18, UR39, UR22, URZ ;  /* 0x00000016271272a4 */ /* 0x000fe4000f8e023f */
[----:B------:R-:W-:Y:S01]  /*1b60*/  UISETP.GT.AND UP2, UPT, UR31, UR35, UPT ;  /* 0x000000231f00728c */ /* 0x000fe2000bf44270 */
[----:B------:R-:W-:Y:S01]  /*1b70*/  LEA.HI.X.SX32 R8, R8, UR19, 0x1, P1 ;  /* 0x0000001308087c11 */ /* 0x000fe200088f0eff */
[----:B------:R-:W-:Y:S01]  /*1b80*/  UIMAD UR20, UR55, UR23, UR18 ;  /* 0x00000017371472a4 */ /* 0x000fe2000f8e0212 */
[----:B------:R-:W-:Y:S01]  /*1b90*/  LEA R184, P1, R2, UR24, 0x2 ;  /* 0x0000001802b87c11 */ /* 0x000fe2000f8210ff */
[----:B------:R-:W-:Y:S01]  /*1ba0*/  UIADD3 UR18, UR15, UR42, URZ ;  /* 0x0000002a0f127290 */ /* 0x000fe2000fffe03f */
[----:B------:R-:W-:-:S02]  /*1bb0*/  IADD3 R6, P2, R6, UR56, RZ ;  /* 0x0000003806067c10 */ /* 0x000fc4000ff5e0ff */
[----:B------:R-:W-:Y:S01]  /*1bc0*/  LEA.HI.X R183, R2, UR25, R8, 0x2, P1 ;  /* 0x0000001902b77c11 */ /* 0x000fe200088f1408 */
[----:B------:R-:W-:Y:S01]  /*1bd0*/  IMAD.U32 R2, RZ, RZ, UR8 ;  /* 0x00000008ff027e24 */ /* 0x000fe2000f8e00ff */
[----:B------:R-:W-:Y:S01]  /*1be0*/  IADD3.X R7, R7, UR51, R10, P2, !PT ;  /* 0x0000003307077c10 */ /* 0x000fe200097fe40a */
[----:B------:R-:W-:Y:S01]  /*1bf0*/  IMAD.U32 R8, RZ, RZ, UR22 ;  /* 0x00000016ff087e24 */ /* 0x000fe2000f8e00ff */
[----:B------:R-:W-:Y:S01]  /*1c00*/  ULDC.64 UR24, c[0x0][0x478] ;  /* 0x00011e0000187ab9 */ /* 0x000fe20000000a00 */
[----:B------:R-:W-:Y:S01]  /*1c10*/  IMAD.WIDE.U32 R4, R2, UR55, R4 ;  /* 0x0000003702047c25 */ /* 0x000fe2000f8e0004 */
[----:B------:R-:W-:Y:S01]  /*1c20*/  UIMAD.WIDE UR18, UR18, 0x4, UR28 ;  /* 0x00000004121278a5 */ /* 0x000fe2000f8e021c */
[----:B------:R-:W-:Y:S02]  /*1c30*/  ULDC.64 UR22, c[0x0][0x3e0] ;  /* 0x0000f80000167ab9 */ /* 0x000fe40000000a00 */
        /* <DEDUP_REMOVED lines=9> */
[----:B------:R-:W-:Y:S01]  /*1cd0*/  UMOV UR15, UR19 ;  /* 0x00000013000f7c82 */ /* 0x000fe20008000000 */
[----:B------:R-:W-:Y:S01]  /*1ce0*/  PLOP3.LUT P1, PT, PT, PT, UP2, 0x80, 0x0 ;  /* 0x000000000000781c */ /* 0x000fe20003f2f028 */
[----:B------:R-:W-:Y:S01]  /*1cf0*/  IMAD R2, R0, R13, R2 ;  /* 0x0000000d00027224 */ /* 0x000fe200078e0202 */
[----:B------:R-:W-:Y:S01]  /*1d00*/  LEA R190, P2, R4, UR22, 0x1 ;  /* 0x0000001604be7c11 */ /* 0x000fe2000f8408ff */
[----:B------:R-:W-:-:S02]  /*1d10*/  UIADD3 UR9, UR31, -0x1, URZ ;  /* 0xffffffff1f097890 */ /* 0x000fc4000fffe03f */
[----:B------:R-:W-:Y:S01]  /*1d20*/  IMAD.IADD R2, R5, 0x1, R2 ;  /* 0x0000000105027824 */ /* 0x000fe200078e0202 */
[----:B------:R-:W-:-:S04]  /*1d30*/  UMOV UR19, UR21 ;  /* 0x0000001500137c82 */ /* 0x000fc80008000000 */
        /* <DEDUP_REMOVED lines=21> */
.L_x_1526:
        /* <DEDUP_REMOVED lines=20> */
.L_x_1527:
        /* <DEDUP_REMOVED lines=35> */
.L_x_1529:
[----:B------:R-:W-:Y:S05]  /*2200*/  BSYNC B0 ;  /* 0x0000000000007941 */ /* 0x000fea0003800000 */
.L_x_1528:
        /* <DEDUP_REMOVED lines=14> */
.L_x_1531:
[----:B------:R-:W-:Y:S05]  /*22f0*/  BSYNC B0 ;  /* 0x0000000000007941 */ /* 0x000fea0003800000 */
.L_x_1530:
        /* <DEDUP_REMOVED lines=14> */
.L_x_1533:
[----:B------:R-:W-:Y:S05]  /*23e0*/  BSYNC B0 ;  /* 0x0000000000007941 */ /* 0x000fea0003800000 */
.L_x_1532:
        /* <DEDUP_REMOVED lines=14> */
.L_x_1535:
[----:B------:R-:W-:Y:S05]  /*24d0*/  BSYNC B0 ;  /* 0x0000000000007941 */ /* 0x000fea0003800000 */
.L_x_1534:
        /* <DEDUP_REMOVED lines=26> */
.L_x_1537:
[----:B------:R-:W-:Y:S05]  /*2680*/  BSYNC B0 ;  /* 0x0000000000007941 */ /* 0x000fea0003800000 */
.L_x_1536:
        /* <DEDUP_REMOVED lines=14> */
.L_x_1539:
[----:B------:R-:W-:Y:S05]  /*2770*/  BSYNC B0 ;  /* 0x0000000000007941 */ /* 0x000fea0003800000 */
.L_x_1538:
        /* <DEDUP_REMOVED lines=14> */
.L_x_1541:
[----:B------:R-:W-:Y:S05]  /*2860*/  BSYNC B0 ;  /* 0x0000000000007941 */ /* 0x000fea0003800000 */
.L_x_1540:
        /* <DEDUP_REMOVED lines=14> */
.L_x_1525:
        /* <DEDUP_REMOVED lines=21> */
[C---:B------:R-:W-:Y:S01]  /*2aa0*/  IMAD R10, R11.reuse, UR23, R2 ;  /* 0x000000170b0a7c24 */ /* 0x040fe2000f8e0202 */
[----:B------:R-:W-:Y:S01]  /*2ab0*/  LEA R2, R244, UR4, 0x1 ;  /* 0x00000004f4027c11 */ /* 0x000fe2000f8e08ff */
        /* <DEDUP_REMOVED lines=30> */
.L_x_1544:
[----:B------:R-:W-:Y:S05]  /*2ca0*/  BSYNC B0 ;  /* 0x0000000000007941 */ /* 0x000fea0003800000 */
.L_x_1543:
        /* <DEDUP_REMOVED lines=22> */
.L_x_1546:
[----:B------:R-:W-:Y:S05]  /*2e10*/  BSYNC B0 ;  /* 0x0000000000007941 */ /* 0x000fea0003800000 */
.L_x_1545:
        /* <DEDUP_REMOVED lines=22> */
.L_x_1548:
[----:B------:R-:W-:Y:S05]  /*2f80*/  BSYNC B0 ;  /* 0x0000000000007941 */ /* 0x000fea0003800000 */
.L_x_1547:
        /* <DEDUP_REMOVED lines=22> */
.L_x_1550:
[----:B------:R-:W-:Y:S05]  /*30f0*/  BSYNC B0 ;  /* 0x0000000000007941 */ /* 0x000fea0003800000 */
.L_x_1549:
[----:B------:R-:W0:Y:S01]  /*3100*/  LDGDEPBAR ;  /* 0x00000000000079af */ /* 0x000e220000000000 */
[----:B------:R-:W-:Y:S01]  /*3110*/  BSSY B0, `(.L_x_1551) ;  /* 0x000000d000007945 */ /* 0x000fe20003800000 */
[----:B------:R-:W-:Y:S02]  /*3120*/  MOV R6, UR12 ;  /* 0x0000000c00067c02 */ /* 0x000fe40008000f00 */
        /* <DEDUP_REMOVED lines=11> */
.L_x_1552:
[----:B------:R-:W-:Y:S05]  /*31e0*/  BSYNC B0 ;  /* 0x0000000000007941 */ /* 0x000fea0003800000 */
.L_x_1551:
        /* <DEDUP_REMOVED lines=13> */
.L_x_1554:
[----:B------:R-:W-:Y:S05]  /*32c0*/  BSYNC B0 ;  /* 0x0000000000007941 */ /* 0x000fea0003800000 */
.L_x_1553:
        /* <DEDUP_REMOVED lines=17> */
.L_x_1556:
[----:B------:R-:W-:Y:S05]  /*33e0*/  BSYNC B0 ;  /* 0x0000000000007941 */ /* 0x000fea0003800000 */
.L_x_1555:
        /* <DEDUP_REMOVED lines=21> */
.L_x_1558:
[----:B------:R-:W-:Y:S05]  /*3540*/  BSYNC B0 ;  /* 0x0000000000007941 */ /* 0x000fea0003800000 */
.L_x_1557:
[----:B------:R-:W-:Y:S01]  /*3550*/  UIMAD UR8, UR26, UR12, URZ ;  /* 0x0000000c1a0872a4 */ /* 0x000fe2000f8e023f */
[----:B---3--:R-:W-:Y:S01]  /*3560*/  IMAD.WIDE.U32 R4, R6, UR41, R246 ;  /* 0x0000002906047c25 */ /* 0x008fe2000f8e00f6 */
[----:B------:R3:W-:Y:S01]  /*3570*/  @P0 STS.128 [R2+0x6000], RZ ;  /* 0x006000ff02000388 */ /* 0x0007e20000000c00 */
[----:B------:R-:W-:Y:S01]  /*3580*/  ULDC.64 UR10, c[0x0][0x260] ;  /* 0x00009800000a7ab9 */ /* 0x000fe20000000a00 */
[----:B------:R-:W-:Y:S01]  /*3590*/  UIMAD UR8, UR41, UR13, UR8 ;  /* 0x0000000d290872a4 */ /* 0x000fe2000f8e0208 */
[----:B------:R-:W-:Y:S01]  /*35a0*/  VIADD R6, R239, 0x8 ;  /* 0x00000008ef067836 */ /* 0x000fe20000000000 */
[----:B------:R-:W-:Y:S01]  /*35b0*/  IADD3 R4, P4, R4, UR34, RZ ;  /* 0x0000002204047c10 */ /* 0x000fe2000ff9e0ff */
[----:B------:R-:W-:Y:S01]  /*35c0*/  IMAD R10, R14, UR10, RZ ;  /* 0x0000000a0e0a7c24 */ /* 0x000fe2000f8e02ff */
[----:B------:R-:W-:Y:S02]  /*35d0*/  BSSY B0, `(.L_x_1559) ;  /* 0x000001f000007945 */ /* 0x000fe40003800000 */
[----:B------:R-:W-:Y:S01]  /*35e0*/  IMAD.U32 R7, RZ, RZ, UR8 ;  /* 0x00000008ff077e24 */ /* 0x000fe2000f8e00ff */
[----:B------:R-:W-:Y:S01]  /*35f0*/  ISETP.GE.AND P6, PT, R6, UR6, PT ;  /* 0x0000000606007c0c */ /* 0x000fe2000bfc6270 */
[----:B------:R-:W-:Y:S01]  /*3600*/  IMAD R10, R11, UR11, R10 ;  /* 0x0000000b0b0a7c24 */ /* 0x000fe2000f8e020a */
[----:B------:R-:W-:-:S02]  /*3610*/  IADD3 R6, R239, 0x20, RZ ;  /* 0x00000020ef067810 */ /* 0x000fc40007ffe0ff */
[----:B------:R-:W-:Y:S02]  /*3620*/  IADD3.X R5, R5, UR36, R7, P4, !PT ;  /* 0x0000002405057c10 */ /* 0x000fe4000a7fe407 */
[----:B------:R-:W-:Y:S02]  /*3630*/  ISETP.GE.AND P4, PT, R239, UR6, PT ;  /* 0x00000006ef007c0c */ /* 0x000fe4000bf86270 */
[----:B------:R-:W-:Y:S01]  /*3640*/  ISETP.GE.AND P5, PT, R6, UR6, PT ;  /* 0x0000000606007c0c */ /* 0x000fe2000bfa6270 */
[----:B------:R-:W-:Y:S01]  /*3650*/  IMAD.WIDE.U32 R4, R11, UR10, R4 ;  /* 0x0000000a0b047c25 */ /* 0x000fe2000f8e0004 */
[----:B------:R-:W-:-:S03]  /*3660*/  P2R R12, PR, RZ, 0x10 ;  /* 0x00000010ff0c7803 */ /* 0x000fc60000000000 */
[----:B------:R-:W-:Y:S01]  /*3670*/  VIADD R11, R239, 0x28 ;  /* 0x00000028ef0b7836 */ /* 0x000fe20000000000 */
[----:B------:R-:W-:-:S04]  /*3680*/  IADD3 R10, R5, R10, RZ ;  /* 0x0000000a050a7210 */ /* 0x000fc80007ffe0ff */
[----:B------:R-:W-:Y:S01]  /*3690*/  ISETP.GE.AND P4, PT, R11, UR6, PT ;  /* 0x000000060b007c0c */ /* 0x000fe2000bf86270 */
[----:B---3--:R-:W-:-:S12]  /*36a0*/  @P0 BRA `(.L_x_1560) ;  /* 0x0000000000440947 */ /* 0x008fd80003800000 */
        /* <DEDUP_REMOVED lines=17> */
.L_x_1560:
[----:B------:R-:W-:Y:S05]  /*37c0*/  BSYNC B0 ;  /* 0x0000000000007941 */ /* 0x000fea0003800000 */
.L_x_1559:
        /* <DEDUP_REMOVED lines=22> */
.L_x_1562:
[----:B------:R-:W-:Y:S05]  /*3930*/  BSYNC B0 ;  /* 0x0000000000007941 */ /* 0x000fea0003800000 */
.L_x_1561:
        /* <DEDUP_REMOVED lines=22> */
.L_x_1564:
[----:B------:R-:W-:Y:S05]  /*3aa0*/  BSYNC B0 ;  /* 0x0000000000007941 */ /* 0x000fea0003800000 */
.L_x_1563:
        /* <DEDUP_REMOVED lines=22> */
.L_x_1566:
[----:B------:R-:W-:Y:S05]  /*3c10*/  BSYNC B0 ;  /* 0x0000000000007941 */ /* 0x000fea0003800000 */
.L_x_1565:
[----:B------:R-:W0:Y:S01]  /*3c20*/  LDGDEPBAR ;  /* 0x00000000000079af */ /* 0x000e220000000000 */
[----:B------:R-:W-:Y:S01]  /*3c30*/  ULDC.64 UR12, c[0x0][0x3c8] ;  /* 0x0000f200000c7ab9 */ /* 0x000fe20000000a00 */
[----:B-1----:R-:W-:Y:S01]  /*3c40*/  IMAD.SHL.U32 R4, R239, 0x4, RZ ;  /* 0x00000004ef047824 */ /* 0x002fe200078e00ff */
[----:B------:R-:W-:Y:S01]  /*3c50*/  UISETP.NE.U32.AND UP2, UPT, UR12, URZ, UPT ;  /* 0x0000003f0c00728c */ /* 0x000fe2000bf45070 */
[----:B------:R-:W-:Y:S01]  /*3c60*/  ISETP.NE.AND P3, PT, R12, RZ, PT ;  /* 0x000000ff0c00720c */ /* 0x000fe20003f65270 */
[----:B------:R-:W-:Y:S01]  /*3c70*/  IMAD.MOV.U32 R235, RZ, RZ, 0x7f800000 ;  /* 0x7f800000ffeb7424 */ /* 0x000fe200078e00ff */
[----:B------:R-:W-:Y:S01]  /*3c80*/  SHF.R.S32.HI R8, RZ, 0x1f, R239 ;  /* 0x0000001fff087819 */ /* 0x000fe200000114ef */
[----:B------:R-:W-:Y:S01]  /*3c90*/  UISETP.NE.AND.EX UP2, UPT, UR13, URZ, UPT, UP2 ;  /* 0x0000003f0d00728c */ /* 0x000fe2000bf45320 */
[----:B------:R-:W-:Y:S01]  /*3ca0*/  IADD3 R4, P1, R4, UR18, RZ ;  /* 0x0000001204047c10 */ /* 0x000fe2000ff3e0ff */
[----:B------:R-:W-:Y:S01]  /*3cb0*/  IMAD.MOV.U32 R236, RZ, RZ, 0x7f800000 ;  /* 0x7f800000ffec7424 */ /* 0x000fe200078e00ff */
[----:B------:R-:W-:Y:S01]  /*3cc0*/  SHF.R.S32.HI R0, RZ, 0x1f, R11 ;  /* 0x0000001fff007819 */ /* 0x000fe2000001140b */
[----:B------:R-:W-:Y:S01]  /*3cd0*/  IMAD.MOV.U32 R237, RZ, RZ, 0x7f800000 ;  /* 0x7f800000ffed7424 */ /* 0x000fe200078e00ff */
[----:B------:R-:W-:Y:S01]  /*3ce0*/  @!P4 LEA R6, P0, R11, UR18, 0x2 ;  /* 0x000000120b06cc11 */ /* 0x000fe2000f8010ff */
[----:B------:R-:W-:Y:S01]  /*3cf0*/  IMAD.MOV.U32 R234, RZ, RZ, 0x7f800000 ;  /* 0x7f800000ffea7424 */ /* 0x000fe200078e00ff */
[----:B--234-:R-:W-:Y:S01]  /*3d00*/  SHF.L.U64.HI R2, R239, 0x2, R8 ;  /* 0x00000002ef027819 */ /* 0x01cfe20000010208 */
[----:B------:R-:W-:Y:S01]  /*3d10*/  USHF.R.S32.HI UR8, URZ, 0x1f, UR55 ;  /* 0x0000001f3f087899 */ /* 0x000fe20008011437 */
[----:B------:R-:W-:Y:S01]  /*3d20*/  @!P4 LEA.HI.X R7, R11, UR15, R0, 0x2, P0 ;  /* 0x0000000f0b07cc11 */ /* 0x000fe200080f1400 */
[----:B------:R-:W-:Y:S01]  /*3d30*/  IMAD.U32 R180, RZ, RZ, UR53 ;  /* 0x00000035ffb47e24 */ /* 0x000fe2000f8e00ff */
        /* <DEDUP_REMOVED lines=11> */
[----:B------:R-:W-:Y:S01]  /*3df0*/  @UP2 UIMAD.WIDE.U32 UR10, UR49, UR22, UR10 ;  /* 0x00000016310a22a5 */ /* 0x000fe2000f8e000a */
[----:B------:R-:W-:Y:S02]  /*3e00*/  ULDC UR40, c[0x0][0x2d0] ;  /* 0x0000b40000287ab9 */ /* 0x000fe40000000800 */
[----:B------:R1:W5:Y:S01]  /*3e10*/  @!P5 LDG.E R234, desc[UR16][R4.64+0x80] ;  /* 0x0000801004ead981 */ /* 0x000362000c1e1900 */
[----:B------:R-:W-:Y:S02]  /*3e20*/  @UP2 ULEA UR12, UP1, UR10, UR12, 0x2 ;  /* 0x0000000c0a0c2291 */ /* 0x000fe4000f82103f */
[----:B------:R-:W-:Y:S01]  /*3e30*/  @UP2 UIADD3 UR6, UR11, UR6, URZ ;  /* 0x000000060b062290 */ /* 0x000fe2000fffe03f */
[----:B------:R-:W-:Y:S03]  /*3e40*/  BAR.SYNC.DEFER_BLOCKING 0x0 ;  /* 0x0000000000007b1d */ /* 0x000fe60000010000 */
[----:B------:R-:W-:Y:S01]  /*3e50*/  @UP2 ULEA.HI.X UR13, UR10, UR13, UR6, 0x2, UP1 ;  /* 0x0000000d0a0d2291 */ /* 0x000fe200088f1406 */
[----:B------:R-:W-:-:S02]  /*3e60*/  LEA.HI R0, R16, R17, RZ, 0x4 ;  /* 0x0000001110007211 */ /* 0x000fc400078f20ff */
[----:B------:R-:W-:Y:S01]  /*3e70*/  LEA R140, R179, UR4, 0x1 ;  /* 0x00000004b38c7c11 */ /* 0x000fe2000f8e08ff */
[----:B------:R-:W-:Y:S01]  /*3e80*/  @UP2 ULDC UR6, c[0x0][0x2e8] ;  /* 0x0000ba0000062ab9 */ /* 0x000fe20000000800 */
[----:B------:R-:W-:Y:S01]  /*3e90*/  ULDC UR42, c[0x0][0x398] ;  /* 0x0000e600002a7ab9 */ /* 0x000fe20000000800 */
[----:B-1----:R-:W-:Y:S02]  /*3ea0*/  IMAD.U32 R4, RZ, RZ, UR12 ;  /* 0x0000000cff047e24 */ /* 0x002fe4000f8e00ff */
[----:B------:R-:W-:Y:S01]  /*3eb0*/  IMAD.U32 R5, RZ, RZ, UR13 ;  /* 0x0000000dff057e24 */ /* 0x000fe2000f8e00ff */
[----:B------:R-:W-:Y:S01]  /*3ec0*/  LOP3.LUT R0, R0, 0xfffffff0, RZ, 0xc0, !PT ;  /* 0xfffffff000007812 */ /* 0x000fe200078ec0ff */
[----:B------:R1:W2:Y:S01]  /*3ed0*/  LDSM.16.M88.4 R136, [R140+0xa000] ;  /* 0x00a000008c88783b */ /* 0x0002a20000000200 */
[----:B------:R-:W-:Y:S01]  /*3ee0*/  USHF.L.U32 UR28, UR30, 0x4, URZ ;  /* 0x000000041e1c7899 */ /* 0x000fe2000800063f */
[----:B------:R-:W-:Y:S01]  /*3ef0*/  IMAD R238, RZ, RZ, -UR27 ;  /* 0x8000001bffee7e24 */ /* 0x000fe2000f8e02ff */
[----:B------:R-:W-:Y:S01]  /*3f00*/  USHF.L.U32 UR22, UR30, 0x3, URZ ;  /* 0x000000031e167899 */ /* 0x000fe2000800063f */
[----:B------:R3:W4:Y:S01]  /*3f10*/  @P2 LDG.E R6, desc[UR16][R4.64] ;  /* 0x0000001004062981 */ /* 0x000722000c1e1900 */
[----:B------:R-:W-:-:S02]  /*3f20*/  IMAD.IADD R0, R17, 0x1, -R0 ;  /* 0x0000000111007824 */ /* 0x000fc400078e0a00 */
[----:B------:R-:W-:Y:S01]  /*3f30*/  IMAD.MOV.U32 R176, RZ, RZ, 0x20 ;  /* 0x00000020ffb07424 */ /* 0x000fe200078e00ff */
[----:B------:R-:W1:Y:S01]  /*3f40*/  LDSM.16.M88.4 R140, [R140+0xa800] ;  /* 0x00a800008c8c783b */ /* 0x000e620000000200 */
[----:B------:R-:W-:-:S03]  /*3f50*/  VIADD R169, R178, 0x1000 ;  /* 0x00001000b2a97836 */ /* 0x000fc60000000000 */
[----:B------:R1:W1:Y:S04]  /*3f60*/  LDSM.16.M88.4 R144, [R175] ;  /* 0x00000000af90783b */ /* 0x0002680000000200 */
[----:B------:R1:W1:Y:S04]  /*3f70*/  LDSM.16.M88.4 R148, [R175+0x800] ;  /* 0x00080000af94783b */ /* 0x0002680000000200 */
[----:B------:R1:W1:Y:S04]  /*3f80*/  LDSM.16.M88.4 R152, [R173] ;  /* 0x00000000ad98783b */ /* 0x0002680000000200 */
[----:B------:R1:W1:Y:S04]  /*3f90*/  LDSM.16.M88.4 R156, [R173+0x800] ;  /* 0x00080000ad9c783b */ /* 0x0002680000000200 */
[----:B------:R1:W1:Y:S01]  /*3fa0*/  LDSM.16.M88.4 R160, [R174] ;  /* 0x00000000aea0783b */ /* 0x0002620000000200 */
[----:B---3--:R-:W4:Y:S03]  /*3fb0*/  @P2 MUFU.RCP R5, UR6 ;  /* 0x0000000600052d08 */ /* 0x008f260008001000 */
[----:B------:R3:W1:Y:S01]  /*3fc0*/  LDSM.16.M88.4 R164, [R174+0x800] ;  /* 0x00080000aea4783b */ /* 0x0006620000000200 */
[----:B------:R-:W-:Y:S01]  /*3fd0*/  SHF.R.S32.HI R2, RZ, 0x1f, R0 ;  /* 0x0000001fff027819 */ /* 0x000fe20000011400 */
[----:B------:R-:W-:Y:S01]  /*3fe0*/  VIADD R170, R177, 0x1000 ;  /* 0x00001000b1aa7836 */ /* 0x000fe20000000000 */
[----:B------:R-:W-:Y:S01]  /*3ff0*/  PLOP3.LUT P3, PT, PT, PT, UP0, 0x40, 0x0 ;  /* 0x000000000000781c */ /* 0x000fe20003f6e808 */
[----:B------:R-:W-:Y:S01]  /*4000*/  IMAD.MOV.U32 R168, RZ, RZ, 0x40 ;  /* 0x00000040ffa87424 */ /* 0x000fe200078e00ff */
[----:B------:R-:W-:Y:S01]  /*4010*/  LEA.HI R2, R2, R0, RZ, 0x3 ;  /* 0x0000000002027211 */ /* 0x000fe200078f18ff */
[----:B------:R-:W-:Y:S01]  /*4020*/  UIADD3 UR36, UR41, UR14, URZ ;  /* 0x0000000e29247290 */ /* 0x000fe2000fffe03f */
[----:B------:R-:W-:Y:S01]  /*4030*/  IMAD.SHL.U32 R243, R239, 0x4, RZ ;  /* 0x00000004eff37824 */ /* 0x000fe200078e00ff */
[----:B------:R-:W-:-:S02]  /*4040*/  CS2R R94, SRZ ;  /* 0x00000000005e7805 */ /* 0x000fc4000001ff00 */
[----:B------:R-:W-:Y:S02]  /*4050*/  LOP3.LUT R2, R2, 0xfffffff8, RZ, 0xc0, !PT ;  /* 0xfffffff802027812 */ /* 0x000fe400078ec0ff */
[----:B------:R-:W-:Y:S02]  /*4060*/  CS2R R92, SRZ ;  /* 0x00000000005c7805 */ /* 0x000fe4000001ff00 */
[----:B------:R-:W-:Y:S01]  /*4070*/  LEA.HI R4, R16, R17, RZ, 0x6 ;  /* 0x0000001110047211 */ /* 0x000fe200078f30ff */
[----:B------:R-:W-:Y:S01]  /*4080*/  UIADD3 UR27, UR28, 0x20, URZ ;  /* 0x000000201c1b7890 */ /* 0x000fe2000fffe03f */
[----:B------:R-:W-:Y:S02]  /*4090*/  IMAD.IADD R0, R0, 0x1, -R2 ;  /* 0x0000000100007824 */ /* 0x000fe400078e0a02 */
[----:B------:R-:W-:Y:S01]  /*40a0*/  SHF.R.S32.HI R4, RZ, 0x6, R4 ;  /* 0x00000006ff047819 */ /* 0x000fe20000011404 */
[----:B------:R-:W-:Y:S01]  /*40b0*/  UIADD3 UR26, UR22, UR27, URZ ;  /* 0x0000001b161a7290 */ /* 0x000fe2000fffe03f */
[----:B------:R-:W-:Y:S01]  /*40c0*/  IMAD.SHL.U32 R17, R17, 0x2, RZ ;  /* 0x0000000211117824 */ /* 0x000fe200078e00ff */
[----:B------:R-:W-:-:S02]  /*40d0*/  CS2R R98, SRZ ;  /* 0x0000000000627805 */ /* 0x000fc4000001ff00 */
[----:B------:R-:W-:Y:S01]  /*40e0*/  LOP3.LUT P0, RZ, R0, 0x2, RZ, 0xc0, !PT ;  /* 0x0000000200ff7812 */ /* 0x000fe2000780c0ff */
[----:B------:R-:W-:Y:S01]  /*40f0*/  IMAD.SHL.U32 R4, R4, 0x20, RZ ;  /* 0x0000002004047824 */ /* 0x000fe200078e00ff */
[----:B------:R-:W-:Y:S01]  /*4100*/  LOP3.LUT P1, RZ, R0, 0x4, RZ, 0xc0, !PT ;  /* 0x0000000400ff7812 */ /* 0x000fe2000782c0ff */
[----:B------:R-:W-:Y:S01]  /*4110*/  VIADD R0, R239, 0xffffffc0 ;  /* 0xffffffc0ef007836 */ /* 0x000fe20000000000 */
[----:B------:R-:W-:Y:S01]  /*4120*/  UIADD3 UR25, UR22, UR26, URZ ;  /* 0x0000001a16197290 */ /* 0x000fe2000fffe03f */
[----:B------:R-:W-:Y:S02]  /*4130*/  SEL R176, R176, 0xffffffe0, !P0 ;  /* 0xffffffe0b0b07807 */ /* 0x000fe40004000000 */
[----:B------:R-:W-:Y:S02]  /*4140*/  CS2R R96, SRZ ;  /* 0x0000000000607805 */ /* 0x000fe4000001ff00 */
[----:B------:R-:W-:Y:S01]  /*4150*/  LOP3.LUT R4, R4, 0x6, R17, 0xf8, !PT ;  /* 0x0000000604047812 */ /* 0x000fe200078ef811 */
[----:B------:R-:W-:Y:S01]  /*4160*/  UIADD3 UR24, UR22, UR25, URZ ;  /* 0x0000001916187290 */ /* 0x000fe2000fffe03f */
[----:B------:R-:W-:Y:S01]  /*4170*/  SEL R169, R169, R178, P3 ;  /* 0x000000b2a9a97207 */ /* 0x000fe20001800000 */
[----:B------:R-:W-:Y:S01]  /*4180*/  UIADD3 UR38, -UR7, 0x80, UR36 ;  /* 0x0000008007267890 */ /* 0x000fe2000fffe124 */
[----:B------:R-:W-:Y:S01]  /*4190*/  CS2R R90, SRZ ;  /* 0x00000000005a7805 */ /* 0x000fe2000001ff00 */
[----:B------:R-:W-:Y:S01]  /*41a0*/  UIADD3 UR23, UR22, UR24, URZ ;  /* 0x0000001816177290 */ /* 0x000fe2000fffe03f */
[----:B------:R-:W-:Y:S01]  /*41b0*/  IMAD R180, R180, 0x80, R4 ;  /* 0x00000080b4b47824 */ /* 0x000fe200078e0204 */
        /* <DEDUP_REMOVED lines=34> */
[----:B------:R-:W-:Y:S01]  /*43e0*/  ULDC UR21, c[0x0][0x394] ;  /* 0x0000e50000157ab9 */ /* 0x000fe20000000800 */
[----:B------:R-:W-:-:S02]  /*43f0*/  UIMAD UR34, UR30, 0x18, URZ ;  /* 0x000000181e2278a4 */ /* 0x000fc4000f8e023f */
[----:B------:R-:W-:Y:S02]  /*4400*/  USHF.L.U32 UR33, UR30, 0x5, URZ ;  /* 0x000000051e217899 */ /* 0x000fe4000800063f */
[----:B------:R-:W-:Y:S02]  /*4410*/  UIMAD UR32, UR30, 0x28, URZ ;  /* 0x000000281e2078a4 */ /* 0x000fe4000f8e023f */
[----:B------:R-:W-:Y:S02]  /*4420*/  UIMAD UR31, UR30, 0x30, URZ ;  /* 0x000000301e1f78a4 */ /* 0x000fe4000f8e023f */
[----:B------:R-:W-:Y:S02]  /*4430*/  UIADD3 UR39, UR41, 0x80, URZ ;  /* 0x0000008029277890 */ /* 0x000fe4000fffe03f */
[----:B------:R-:W-:Y:S02]  /*4440*/  UIMAD UR30, UR30, 0x38, URZ ;  /* 0x000000381e1e78a4 */ /* 0x000fe4000f8e023f */
[----:B------:R-:W-:-:S02]  /*4450*/  UIADD3 UR38, UR38, -UR44, URZ ;  /* 0x8000002c26267290 */ /* 0x000fc4000fffe03f */
[----:B------:R-:W-:Y:S01]  /*4460*/  UIADD3 UR29, UR22, UR23, URZ ;  /* 0x00000017161d7290 */ /* 0x000fe2000fffe03f */
[----:B------:R-:W-:Y:S01]  /*4470*/  UMOV UR11, UR21 ;  /* 0x00000015000b7c82 */ /* 0x000fe20008000000 */
[----:B------:R-:W-:Y:S01]  /*4480*/  ULDC UR12, c[0x0][0x2ec] ;  /* 0x0000bb00000c7ab9 */ /* 0x000fe20000000800 */
[----:B----4-:R-:W-:-:S05]  /*4490*/  @P2 FMUL.FTZ R2, R6, R5 ;  /* 0x0000000506022220 */ /* 0x010fca0000410000 */
[----:B------:R-:W-:Y:S02]  /*44a0*/  @P2 R2UR UR8, R2 ;  /* 0x00000000020822ca */ /* 0x000fe400000e0000 */
[----:B------:R-:W-:Y:S02]  /*44b0*/  PLOP3.LUT P2, PT, PT, PT, UP0, 0x40, 0x0 ;  /* 0x000000000000781c */ /* 0x000fe40003f4e808 */
[----:B------:R-:W-:Y:S02]  /*44c0*/  SHF.R.S32.HI R2, RZ, 0x1f, R0 ;  /* 0x0000001fff027819 */ /* 0x000fe40000011400 */
[----:B------:R-:W-:Y:S02]  /*44d0*/  SEL R170, R170, R177, P2 ;  /* 0x000000b1aaaa7207 */ /* 0x000fe40001000000 */
[----:B------:R-:W-:Y:S02]  /*44e0*/  SHF.L.U64.HI R241, R0, 0x2, R2 ;  /* 0x0000000200f17819 */ /* 0x000fe40000010202 */
[----:B------:R-:W-:-:S03]  /*44f0*/  LEA R170, R170, UR4, 0x1 ;  /* 0x00000004aaaa7c11 */ /* 0x000fc6000f8e08ff */
[----:B------:R-:W-:Y:S01]  /*4500*/  @UP2 UMOV UR6, UR8 ;  /* 0x0000000800062c82 */ /* 0x000fe20008000000 */
[----:B-123--:R-:W-:-:S05]  /*4510*/  ULDC UR8, c[0x0][0x39c] ;  /* 0x0000e70000087ab9 */ /* 0x00efca0000000800 */
.L_x_1571:
[----:B------:R-:W0:Y:S01]  /*4520*/  LDGDEPBAR ;  /* 0x00000000000079af */ /* 0x000e220000000000 */
[----:B------:R-:W-:Y:S01]  /*4530*/  LEA R100, R179, UR4, 0x1 ;  /* 0x00000004b3647c11 */ /* 0x000fe2000f8e08ff */
[----:B------:R-:W-:Y:S01]  /*4540*/  USHF.L.U32 UR10, UR9, 0x6, URZ ;  /* 0x00000006090a7899 */ /* 0x000fe2000800063f */
[C---:B------:R-:W-:Y:S01]  /*4550*/  IADD3 R0, R170.reuse, R176, RZ ;  /* 0x000000b0aa007210 */ /* 0x040fe20007ffe0ff */
[----:B------:R-:W-:Y:S01]  /*4560*/  UMOV UR13, UR59 ;  /* 0x0000003b000d7c82 */ /* 0x000fe20008000000 */
[-C--:B------:R-:W-:Y:S01]  /*4570*/  IADD3 R128, R170, R168.reuse, RZ ;  /* 0x000000a8aa807210 */ /* 0x080fe20007ffe0ff */
[----:B------:R-:W-:Y:S01]  /*4580*/  UISETP.GE.AND UP0, UPT, UR10, UR38, UPT ;  /* 0x000000260a00728c */ /* 0x000fe2000bf06270 */
[----:B------:R-:W-:Y:S01]  /*4590*/  MOV R185, R183 ;  /* 0x000000b700b97202 */ /* 0x000fe20000000f00 */
        /* <DEDUP_REMOVED lines=19> */
[----:B------:R-:W1:Y:S05]  /*46d0*/  LDSM.16.M88.4 R128, [R128+0x1000] ;  /* 0x001000008080783b */ /* 0x000e6a0000000200 */
[-C--:B------:R-:W-:Y:S03]  /*46e0*/  HMMA.16816.F32 R28, R28, R102.reuse, RZ ;  /* 0x000000661c1c723c */ /* 0x080fe600000018ff */
[----:B------:R-:W3:Y:S03]  /*46f0*/  LDSM.16.M88.4 R132, [R173+-0x3800] ;  /* 0xffc80000ad84783b */ /* 0x000ee60000000200 */
[----:B------:R-:W-:Y:S05]  /*4700*/  HMMA.16816.F32 R32, R32, R102, RZ ;  /* 0x000000662020723c */ /* 0x000fea00000018ff */
[----:B------:R-:W-:Y:S01]  /*4710*/  LDSM.16.M88.4 R100, [R0] ;  /* 0x000000000064783b */ /* 0x000fe20000000200 */
[-C--:B----4-:R-:W-:Y:S06]  /*4720*/  HMMA.16816.F32 R4, R104, R108.reuse, R4 ;  /* 0x0000006c6804723c */ /* 0x090fec0000001804 */
[C---:B------:R-:W-:Y:S06]  /*4730*/  HMMA.16816.F32 R8, R112.reuse, R108, R8 ;  /* 0x0000006c7008723c */ /* 0x040fec0000001808 */
[-C--:B------:R-:W-:Y:S06]  /*4740*/  HMMA.16816.F32 R12, R112, R110.reuse, R12 ;  /* 0x0000006e700c723c */ /* 0x080fec000000180c */
[C---:B------:R-:W-:Y:S01]  /*4750*/  HMMA.16816.F32 R16, R104.reuse, R110, R16 ;  /* 0x0000006e6810723c */ /* 0x040fe20000001810 */
[----:B------:R-:W4:Y:S05]  /*4760*/  LDSM.16.M88.4 R108, [R174+-0x4000] ;  /* 0xffc00000ae6c783b */ /* 0x000f2a0000000200 */
[-C--:B--2---:R-:W-:Y:S06]  /*4770*/  HMMA.16816.F32 R20, R104, R116.reuse, R20 ;  /* 0x000000746814723c */ /* 0x084fec0000001814 */
[C---:B------:R-:W-:Y:S06]  /*4780*/  HMMA.16816.F32 R24, R112.reuse, R116, R24 ;  /* 0x000000747018723c */ /* 0x040fec0000001818 */
[-C--:B------:R-:W-:Y:S06]  /*4790*/  HMMA.16816.F32 R28, R112, R118.reuse, R28 ;  /* 0x00000076701c723c */ /* 0x080fec000000181c */
[----:B------:R-:W-:Y:S01]  /*47a0*/  HMMA.16816.F32 R32, R104, R118, R32 ;  /* 0x000000766820723c */ /* 0x000fe20000001820 */
[----:B------:R2:W4:Y:S04]  /*47b0*/  LDSM.16.M88.4 R104, [R0+0x1000] ;  /* 0x001000000068783b */ /* 0x0005280000000200 */
[----:B------:R-:W-:Y:S01]  /*47c0*/  IADD3 R112, P0, R243, UR20, RZ ;  /* 0x00000014f3707c10 */ /* 0x000fe2000ff1e0ff */
[-C--:B------:R-:W-:Y:S05]  /*47d0*/  HMMA.16816.F32 R4, R120, R124.reuse, R4 ;  /* 0x0000007c7804723c */ /* 0x080fea0000001804 */
[----:B------:R-:W-:Y:S01]  /*47e0*/  IADD3.X R113, R242, UR19, RZ, P0, !PT ;  /* 0x00000013f2717c10 */ /* 0x000fe200087fe4ff */
[C---:B-1----:R-:W-:Y:S04]  /*47f0*/  HMMA.16816.F32 R8, R128.reuse, R124, R8 ;  /* 0x0000007c8008723c */ /* 0x042fe80000001808 */
[----:B-----5:R-:W5:Y:S02]  /*4800*/  LDG.E R119, desc[UR16][R112.64] ;  /* 0x0000001070777981 */ /* 0x020f64000c1e1900 */
[-C--:B------:R-:W-:Y:S02]  /*4810*/  HMMA.16816.F32 R12, R128, R126.reuse, R12 ;  /* 0x0000007e800c723c */ /* 0x080fe4000000180c */
[----:B------:R-:W5:Y:S04]  /*4820*/  LDG.E R118, desc[UR16][R112.64+0x20] ;  /* 0x0000201070767981 */ /* 0x000f68000c1e1900 */
[----:B------:R-:W5:Y:S01]  /*4830*/  LDG.E R117, desc[UR16][R112.64+0x80] ;  /* 0x0000801070757981 */ /* 0x000f62000c1e1900 */
[C---:B------:R-:W-:Y:S03]  /*4840*/  HMMA.16816.F32 R16, R120.reuse, R126, R16 ;  /* 0x0000007e7810723c */ /* 0x040fe60000001810 */
[----:B------:R1:W5:Y:S01]  /*4850*/  LDG.E R116, desc[UR16][R112.64+0xa0] ;  /* 0x0000a01070747981 */ /* 0x000362000c1e1900 */
[----:B--2---:R-:W-:Y:S02]  /*4860*/  IADD3 R0, R239, -UR14, -R180 ;  /* 0x8000000eef007c10 */ /* 0x004fe4000fffe8b4 */
[-C--:B---3--:R-:W-:Y:S05]  /*4870*/  HMMA.16816.F32 R20, R120, R132.reuse, R20 ;  /* 0x000000847814723c */ /* 0x088fea0000001814 */
[----:B------:R-:W-:Y:S01]  /*4880*/  IADD3 R0, R0, UR7, RZ ;  /* 0x0000000700007c10 */ /* 0x000fe2000fffe0ff */
[C---:B------:R-:W-:Y:S05]  /*4890*/  HMMA.16816.F32 R24, R128.reuse, R132, R24 ;  /* 0x000000848018723c */ /* 0x040fea0000001818 */
[----:B------:R-:W-:Y:S01]  /*48a0*/  IADD3 R0, R0, UR10, RZ ;  /* 0x0000000a00007c10 */ /* 0x000fe2000fffe0ff */
[-C--:B------:R-:W-:Y:S05]  /*48b0*/  HMMA.16816.F32 R28, R128, R134.reuse, R28 ;  /* 0x00000086801c723c */ /* 0x080fea000000181c */
[----:B------:R-:W-:Y:S01]  /*48c0*/  IADD3 R2, R0, 0x27, RZ ;  /* 0x0000002700027810 */ /* 0x000fe20007ffe0ff */
[----:B------:R-:W-:Y:S01]  /*48d0*/  HMMA.16816.F32 R32, R120, R134, R32 ;  /* 0x000000867820723c */ /* 0x000fe20000001820 */
[----:B-1----:R-:W1:Y:S03]  /*48e0*/  LDSM.16.M88.4 R112, [R174+-0x3800] ;  /* 0xffc80000ae70783b */ /* 0x002e660000000200 */
[----:B------:R-:W-:Y:S02]  /*48f0*/  ISETP.GE.AND P0, PT, R2, RZ, PT ;  /* 0x000000ff0200720c */ /* 0x000fe40003f06270 */
[-C--:B----4-:R-:W-:Y:S06]  /*4900*/  HMMA.16816.F32 R4, R100, R108.reuse, R4 ;  /* 0x0000006c6404723c */ /* 0x090fec0000001804 */
[C---:B------:R-:W-:Y:S06]  /*4910*/  HMMA.16816.F32 R8, R104.reuse, R108, R8 ;  /* 0x0000006c6808723c */ /* 0x040fec0000001808 */
[-C--:B------:R-:W-:Y:S05]  /*4920*/  HMMA.16816.F32 R12, R104, R110.reuse, R12 ;  /* 0x0000006e680c723c */ /* 0x080fea000000180c */
[----:B------:R-:W-:Y:S01]  /*4930*/  @!P0 IADD3 R2, -R0, -0x27, RZ ;  /* 0xffffffd900028810 */ /* 0x000fe20007ffe1ff */
[C---:B------:R-:W-:Y:S06]  /*4940*/  HMMA.16816.F32 R16, R100.reuse, R110, R16 ;  /* 0x0000006e6410723c */ /* 0x040fec0000001810 */
[----:B------:R-:W-:Y:S01]  /*4950*/  FMUL.FTZ R4, R4, UR8 ;  /* 0x0000000804047c20 */ /* 0x000fe20008410000 */
[----:B------:R-:W-:Y:S01]  /*4960*/  FMUL.FTZ R5, R5, UR8 ;  /* 0x0000000805057c20 */ /* 0x000fe20008410000 */
[----:B------:R-:W-:Y:S02]  /*4970*/  FMUL.FTZ R7, R7, UR8 ;  /* 0x0000000807077c20 */ /* 0x000fe40008410000 */
[----:B------:R2:W-:Y:S01]  /*4980*/  MUFU.TANH R127, R4 ;  /* 0x00000004007f7308 */ /* 0x0005e20000002400 */
[----:B------:R-:W-:Y:S01]  /*4990*/  FMUL.FTZ R6, R6, UR8 ;  /* 0x0000000806067c20 */ /* 0x000fe20008410000 */
[----:B------:R-:W-:Y:S01]  /*49a0*/  FMUL.FTZ R10, R10, UR8 ;  /* 0x000000080a0a7c20 */ /* 0x000fe20008410000 */
[----:B------:R-:W-:Y:S01]  /*49b0*/  FMUL.FTZ R8, R8, UR8 ;  /* 0x0000000808087c20 */ /* 0x000fe20008410000 */
[----:B------:R-:W-:Y:S01]  /*49c0*/  FMUL.FTZ R9, R9, UR8 ;  /* 0x0000000809097c20 */ /* 0x000fe20008410000 */
[----:B------:R-:W-:Y:S05]  /*49d0*/  FMUL.FTZ R11, R11, UR8 ;  /* 0x000000080b0b7c20 */ /* 0x000fea0008410000 */
[----:B------:R-:W-:Y:S01]  /*49e0*/  MUFU.TANH R126, R5 ;  /* 0x00000005007e7308 */ /* 0x000fe20000002400 */
[----:B------:R-:W-:Y:S01]  /*49f0*/  FMUL.FTZ R14, R14, UR8 ;  /* 0x000000080e0e7c20 */ /* 0x000fe20008410000 */
[-C--:B-1----:R-:W-:Y:S03]  /*4a00*/  HMMA.16816.F32 R20, R100, R112.reuse, R20 ;  /* 0x000000706414723c */ /* 0x082fe60000001814 */
[----:B------:R-:W-:Y:S01]  /*4a10*/  FMUL.FTZ R111, R13, UR8 ;  /* 0x000000080d6f7c20 */ /* 0x000fe20008410000 */
[C---:B------:R-:W-:Y:S01]  /*4a20*/  IADD3 R13, R0.reuse, 0x7, RZ ;  /* 0x00000007000d7810 */ /* 0x040fe20007ffe0ff */
[----:B------:R-:W-:Y:S03]  /*4a30*/  FMUL.FTZ R15, R15, UR8 ;  /* 0x000000080f0f7c20 */ /* 0x000fe60008410000 */
[----:B------:R1:W3:Y:S01]  /*4a40*/  MUFU.TANH R108, R14 ;  /* 0x0000000e006c7308 */ /* 0x0002e20000002400 */
[C---:B------:R-:W-:Y:S04]  /*4a50*/  HMMA.16816.F32 R24, R104.reuse, R112, R24 ;  /* 0x000000706818723c */ /* 0x040fe80000001818 */
[----:B--2---:R-:W-:Y:S02]  /*4a60*/  IADD3 R4, R0, 0x28, RZ ;  /* 0x0000002800047810 */ /* 0x004fe40007ffe0ff */
[-C--:B------:R-:W-:Y:S03]  /*4a70*/  HMMA.16816.F32 R28, R104, R114.reuse, R28 ;  /* 0x00000072681c723c */ /* 0x080fe6000000181c */
[----:B------:R2:W-:Y:S01]  /*4a80*/  MUFU.TANH R128, R7 ;  /* 0x0000000700807308 */ /* 0x0005e20000002400 */
[----:B------:R-:W-:Y:S02]  /*4a90*/  ISETP.GE.AND P3, PT, R13, RZ, PT ;  /* 0x000000ff0d00720c */ /* 0x000fe40003f66270 */
[----:B------:R-:W-:Y:S01]  /*4aa0*/  ISETP.GE.AND P2, PT, R4, RZ, PT ;  /* 0x000000ff0400720c */ /* 0x000fe20003f46270 */
[----:B------:R-:W-:Y:S06]  /*4ab0*/  HMMA.16816.F32 R32, R100, R114, R32 ;  /* 0x000000726420723c */ /* 0x000fec0000001820 */
[----:B------:R4:W-:Y:S01]  /*4ac0*/  MUFU.TANH R125, R10 ;  /* 0x0000000a007d7308 */ /* 0x0009e20000002400 */
[----:B-1----:R-:W-:Y:S01]  /*4ad0*/  IADD3 R14, R0, 0x8, RZ ;  /* 0x00000008000e7810 */ /* 0x002fe20007ffe0ff */
[----:B------:R-:W-:Y:S03]  /*4ae0*/  FMUL.FTZ R5, R12, UR8 ;  /* 0x000000080c057c20 */ /* 0x000fe60008410000 */
[----:B------:R-:W-:Y:S01]  /*4af0*/  IADD3 R101, R0, -0x1, RZ ;  /* 0xffffffff00657810 */ /* 0x000fe20007ffe0ff */
[----:B------:R-:W-:Y:S01]  /*4b00*/  FMUL.FTZ R12, R19, UR8 ;  /* 0x00000008130c7c20 */ /* 0x000fe20008410000 */
[----:B------:R-:W-:Y:S03]  /*4b10*/  ISETP.GE.AND P4, PT, R14, RZ, PT ;  /* 0x000000ff0e00720c */ /* 0x000fe60003f86270 */
[----:B------:R1:W-:Y:S01]  /*4b20*/  MUFU.TANH R121, R8 ;  /* 0x0000000800797308 */ /* 0x0003e20000002400 */
[----:B------:R-:W-:Y:S01]  /*4b30*/  ISETP.GE.AND P5, PT, R101, RZ, PT ;  /* 0x000000ff6500720c */ /* 0x000fe20003fa6270 */
[----:B------:R-:W-:Y:S01]  /*4b40*/  FMUL.FTZ R20, R20, UR8 ;  /* 0x0000000814147c20 */ /* 0x000fe20008410000 */
[----:B--2---:R-:W-:Y:S01]  /*4b50*/  IADD3 R7, R0, 0x17, RZ ;  /* 0x0000001700077810 */ /* 0x004fe20007ffe0ff */
[----:B------:R-:W-:Y:S01]  /*4b60*/  FMUL.FTZ R22, R22, UR8 ;  /* 0x0000000816167c20 */ /* 0x000fe20008410000 */
[----:B------:R-:W-:Y:S01]  /*4b70*/  IADD3 R100, R0, -0x8, RZ ;  /* 0xfffffff800647810 */ /* 0x000fe20007ffe0ff */
[----:B------:R-:W-:Y:S01]  /*4b80*/  FMUL.FTZ R107, R18, UR8 ;  /* 0x00000008126b7c20 */ /* 0x000fe20008410000 */
[C---:B------:R-:W-:Y:S03]  /*4b90*/  IADD3 R19, R0.reuse, -0x9, RZ ;  /* 0xfffffff700137810 */ /* 0x040fe60007ffe0ff */
[----:B------:R2:W-:Y:S01]  /*4ba0*/  MUFU.TANH R109, R9 ;  /* 0x00000009006d7308 */ /* 0x0005e20000002400 */
[----:B----4-:R-:W-:Y:S01]  /*4bb0*/  IADD3 R10, R0, 0x20, RZ ;  /* 0x00000020000a7810 */ /* 0x010fe20007ffe0ff */
[----:B------:R-:W-:Y:S01]  /*4bc0*/  FMUL.FTZ R105, R16, UR8 ;  /* 0x0000000810697c20 */ /* 0x000fe20008410000 */
[----:B------:R-:W-:Y:S01]  /*4bd0*/  @!P4 IADD3 R14, -R0, -0x8, RZ ;  /* 0xfffffff8000ec810 */ /* 0x000fe20007ffe1ff */
[----:B------:R-:W-:Y:S01]  /*4be0*/  FMUL.FTZ R26, R26, UR8 ;  /* 0x000000081a1a7c20 */ /* 0x000fe20008410000 */
[C---:B------:R-:W-:Y:S01]  /*4bf0*/  @!P3 IADD3 R13, -R0.reuse, -0x7, RZ ;  /* 0xfffffff9000db810 */ /* 0x040fe20007ffe1ff */
[----:B------:R-:W-:Y:S01]  /*4c00*/  FMUL.FTZ R27, R27, UR8 ;  /* 0x000000081b1b7c20 */ /* 0x000fe20008410000 */
[C---:B------:R-:W-:Y:S03]  /*4c10*/  @!P5 IADD3 R101, -R0.reuse, 0x1, RZ ;  /* 0x000000010065d810 */ /* 0x040fe60007ffe1ff */
[----:B------:R4:W3:Y:S01]  /*4c20*/  MUFU.TANH R123, R11 ;  /* 0x0000000b007b7308 */ /* 0x0008e20000002400 */
[C---:B-1----:R-:W-:Y:S01]  /*4c30*/  IADD3 R8, R0.reuse, 0x18, RZ ;  /* 0x0000001800087810 */ /* 0x042fe20007ffe0ff */
[----:B------:R-:W-:Y:S01]  /*4c40*/  FMUL.FTZ R21, R21, UR8 ;  /* 0x0000000815157c20 */ /* 0x000fe20008410000 */
[----:B------:R-:W-:Y:S01]  /*4c50*/  @!P2 IADD3 R4, -R0, -0x28, RZ ;  /* 0xffffffd80004a810 */ /* 0x000fe20007ffe1ff */
[----:B------:R-:W-:Y:S01]  /*4c60*/  FMUL.FTZ R133, R34, UR8 ;  /* 0x0000000822857c20 */ /* 0x000fe20008410000 */
[----:B------:R-:W-:Y:S01]  /*4c70*/  ISETP.GE.AND P6, PT, R10, RZ, PT ;  /* 0x000000ff0a00720c */ /* 0x000fe20003fc6270 */
[----:B------:R-:W-:Y:S01]  /*4c80*/  FMUL.FTZ R23, R23, UR8 ;  /* 0x0000000817177c20 */ /* 0x000fe20008410000 */
[----:B------:R-:W-:Y:S03]  /*4c90*/  ISETP.GE.AND P4, PT, R8, RZ, PT ;  /* 0x000000ff0800720c */ /* 0x000fe60003f86270 */
[----:B------:R1:W3:Y:S01]  /*4ca0*/  MUFU.TANH R129, R6 ;  /* 0x0000000600817308 */ /* 0x0002e20000002400 */
[----:B--2---:R-:W-:Y:S01]  /*4cb0*/  IADD3 R9, R0, 0x1f, RZ ;  /* 0x0000001f00097810 */ /* 0x004fe20007ffe0ff */
[----:B------:R-:W-:Y:S01]  /*4cc0*/  FMUL.FTZ R120, R25, UR8 ;  /* 0x0000000819787c20 */ /* 0x000fe20008410000 */
[----:B------:R-:W-:Y:S01]  /*4cd0*/  ISETP.GE.AND P3, PT, R7, RZ, PT ;  /* 0x000000ff0700720c */ /* 0x000fe20003f66270 */
[----:B------:R-:W-:Y:S01]  /*4ce0*/  FMUL.FTZ R122, R28, UR8 ;  /* 0x000000081c7a7c20 */ /* 0x000fe20008410000 */
[----:B------:R-:W-:Y:S01]  /*4cf0*/  ISETP.GE.AND P5, PT, R9, RZ, PT ;  /* 0x000000ff0900720c */ /* 0x000fe20003fa6270 */
[----:B------:R-:W-:Y:S01]  /*4d00*/  FMUL.FTZ R132, R32, UR8 ;  /* 0x0000000820847c20 */ /* 0x000fe20008410000 */
[----:B------:R-:W-:Y:S03]  /*4d10*/  ISETP.GE.AND P2, PT, R100, RZ, PT ;  /* 0x000000ff6400720c */ /* 0x000fe60003f46270 */
[----:B------:R2:W2:Y:S01]  /*4d20*/  MUFU.TANH R104, R15 ;  /* 0x0000000f00687308 */ /* 0x0004a20000002400 */
[----:B------:R-:W-:Y:S01]  /*4d30*/  ISETP.GE.AND P0, PT, R19, RZ, PT ;  /* 0x000000ff1300720c */ /* 0x000fe20003f06270 */
[----:B----4-:R-:W-:Y:S01]  /*4d40*/  FMUL.FTZ R11, R17, UR8 ;  /* 0x00000008110b7c20 */ /* 0x010fe20008410000 */
[----:B------:R-:W-:Y:S01]  /*4d50*/  IADD3 R18, R0, -0x10, RZ ;  /* 0xfffffff000127810 */ /* 0x000fe20007ffe0ff */
[----:B------:R-:W-:Y:S01]  /*4d60*/  FMUL.FTZ R124, R30, UR8 ;  /* 0x000000081e7c7c20 */ /* 0x000fe20008410000 */
[C---:B------:R-:W-:Y:S01]  /*4d70*/  IADD3 R17, R0.reuse, -0x11, RZ ;  /* 0xffffffef00117810 */ /* 0x040fe20007ffe0ff */
[----:B------:R-:W-:Y:S01]  /*4d80*/  FMUL.FTZ R130, R29, UR8 ;  /* 0x000000081d827c20 */ /* 0x000fe20008410000 */
[C---:B------:R-:W-:Y:S03]  /*4d90*/  IADD3 R16, R0.reuse, -0x18, RZ ;  /* 0xffffffe800107810 */ /* 0x040fe60007ffe0ff */
[----:B------:R4:W4:Y:S01]  /*4da0*/  MUFU.TANH R106, R5 ;  /* 0x00000005006a7308 */ /* 0x0009220000002400 */
[C---:B-1----:R-:W-:Y:S01]  /*4db0*/  IADD3 R6, R0.reuse, 0x10, RZ ;  /* 0x0000001000067810 */ /* 0x042fe20007ffe0ff */
[----:B------:R-:W-:Y:S01]  /*4dc0*/  FMUL.FTZ R131, R31, UR8 ;  /* 0x000000081f837c20 */ /* 0x000fe20008410000 */
[C---:B------:R-:W-:Y:S01]  /*4dd0*/  @!P6 IADD3 R10, -R0.reuse, -0x20, RZ ;  /* 0xffffffe0000ae810 */ /* 0x040fe20007ffe1ff */
[----:B------:R-:W-:Y:S01]  /*4de0*/  FMUL.FTZ R135, R35, UR8 ;  /* 0x0000000823877c20 */ /* 0x000fe20008410000 */
[----:B------:R-:W-:Y:S01]  /*4df0*/  @!P5 IADD3 R9, -R0, -0x1f, RZ ;  /* 0xffffffe10009d810 */ /* 0x000fe20007ffe1ff */
[----:B---3--:R-:W-:Y:S01]  /*4e00*/  FFMA.FTZ R35, -R108, R108, 1 ;  /* 0x3f8000006c237423 */ /* 0x008fe2000001016c */
[C---:B------:R-:W-:Y:S03]  /*4e10*/  @!P4 IADD3 R8, -R0.reuse, -0x18, RZ ;  /* 0xffffffe80008c810 */ /* 0x040fe60007ffe1ff */
[----:B------:R1:W-:Y:S01]  /*4e20*/  MUFU.TANH R110, R20 ;  /* 0x00000014006e7308 */ /* 0x0003e20000002400 */
[----:B--2---:R-:W-:Y:S01]  /*4e30*/  IADD3 R15, R0, -0x19, RZ ;  /* 0xffffffe7000f7810 */ /* 0x004fe20007ffe0ff */
[----:B------:R-:W-:Y:S01]  /*4e40*/  FMUL.FTZ R24, R24, UR8 ;  /* 0x0000000818187c20 */ /* 0x000fe20008410000 */
[C---:B------:R-:W-:Y:S01]  /*4e50*/  @!P3 IADD3 R7, -R0.reuse, -0x17, RZ ;  /* 0xffffffe90007b810 */ /* 0x040fe20007ffe1ff */
[----:B------:R-:W-:Y:S01]  /*4e60*/  FMUL.FTZ R134, R33, UR8 ;  /* 0x0000000821867c20 */ /* 0x000fe20008410000 */
[C---:B------:R-:W-:Y:S01]  /*4e70*/  @!P2 IADD3 R100, -R0.reuse, 0x8, RZ ;  /* 0x000000080064a810 */ /* 0x040fe20007ffe1ff */
[----:B------:R-:W-:Y:S01]  /*4e80*/  FFMA.FTZ R25, -R123, R123, 1 ;  /* 0x3f8000007b197423 */ /* 0x000fe2000001017b */
[C---:B------:R-:W-:Y:S03]  /*4e90*/  @!P0 IADD3 R19, -R0.reuse, 0x9, RZ ;  /* 0x0000000900138810 */ /* 0x040fe60007ffe1ff */
[----:B------:R2:W-:Y:S01]  /*4ea0*/  MUFU.TANH R112, R22 ;  /* 0x0000001600707308 */ /* 0x0005e20000002400 */
[----:B----4-:R-:W-:Y:S01]  /*4eb0*/  IADD3 R5, R0, 0xf, RZ ;  /* 0x0000000f00057810 */ /* 0x010fe20007ffe0ff */
[----:B------:R-:W-:Y:S01]  /*4ec0*/  FMUL.FTZ R194, R35, UR8 ;  /* 0x0000000823c27c20 */ /* 0x000fe20008410000 */
[----:B------:R-:W-:Y:S02]  /*4ed0*/  ISETP.GE.AND P6, PT, R18, RZ, PT ;  /* 0x000000ff1200720c */ /* 0x000fe40003fc6270 */
[----:B------:R-:W-:Y:S02]  /*4ee0*/  ISETP.GE.AND P5, PT, R17, RZ, PT ;  /* 0x000000ff1100720c */ /* 0x000fe40003fa6270 */
[----:B------:R-:W-:Y:S03]  /*4ef0*/  ISETP.GE.AND P4, PT, R6, RZ, PT ;  /* 0x000000ff0600720c */ /* 0x000fe60003f86270 */
[----:B------:R-:W3:Y:S01]  /*4f00*/  MUFU.TANH R113, R107 ;  /* 0x0000006b00717308 */ /* 0x000ee20000002400 */
[----:B------:R-:W-:Y:S02]  /*4f10*/  ISETP.GE.AND P3, PT, R5, RZ, PT ;  /* 0x000000ff0500720c */ /* 0x000fe40003f66270 */
[----:B------:R-:W-:Y:S02]  /*4f20*/  ISETP.GE.AND P2, PT, R16, RZ, PT ;  /* 0x000000ff1000720c */ /* 0x000fe40003f46270 */
[----:B------:R-:W-:Y:S02]  /*4f30*/  ISETP.GE.AND P0, PT, R15, RZ, PT ;  /* 0x000000ff0f00720c */ /* 0x000fe40003f06270 */
[----:B-1----:R-:W-:Y:S03]  /*4f40*/  I2FP.F32.S32 R20, R4 ;  /* 0x0000000400147245 */ /* 0x002fe60000201400 */
[----:B------:R-:W1:Y:S01]  /*4f50*/  MUFU.TANH R114, R12 ;  /* 0x0000000c00727308 */ /* 0x000e620000002400 */
[C---:B------:R-:W-:Y:S02]  /*4f60*/  @!P6 IADD3 R18, -R0.reuse, 0x10, RZ ;  /* 0x000000100012e810 */ /* 0x040fe40007ffe1ff */
[----:B------:R-:W-:Y:S01]  /*4f70*/  @!P5 IADD3 R17, -R0, 0x11, RZ ;  /* 0x000000110011d810 */ /* 0x000fe20007ffe1ff */
[----:B------:R-:W-:Y:S01]  /*4f80*/  FFMA.FTZ R20, R20, -UR6, R125 ;  /* 0x8000000614147c23 */ /* 0x000fe2000801007d */
[C---:B------:R-:W-:Y:S02]  /*4f90*/  @!P4 IADD3 R6, -R0.reuse, -0x10, RZ ;  /* 0xfffffff00006c810 */ /* 0x040fe40007ffe1ff */
[C---:B------:R-:W-:Y:S03]  /*4fa0*/  @!P3 IADD3 R5, -R0.reuse, -0xf, RZ ;  /* 0xfffffff10005b810 */ /* 0x040fe60007ffe1ff */
[----:B------:R4:W-:Y:S01]  /*4fb0*/  MUFU.TANH R107, R26 ;  /* 0x0000001a006b7308 */ /* 0x0009e20000002400 */
[C---:B------:R-:W-:Y:S02]  /*4fc0*/  @!P2 IADD3 R16, -R0.reuse, 0x18, RZ ;  /* 0x000000180010a810 */ /* 0x040fe40007ffe1ff */
[----:B------:R-:W-:Y:S02]  /*4fd0*/  @!P0 IADD3 R15, -R0, 0x19, RZ ;  /* 0x00000019000f8810 */ /* 0x000fe40007ffe1ff */
[----:B--2---:R-:W-:Y:S02]  /*4fe0*/  IABS R22, R0 ;  /* 0x0000000000167213 */ /* 0x004fe40000000000 */
[----:B------:R-:W-:Y:S03]  /*4ff0*/  I2FP.F32.S32 R4, R7 ;  /* 0x0000000700047245 */ /* 0x000fe60000201400 */
[----:B------:R-:W-:Y:S01]  /*5000*/  MUFU.TANH R12, R105 ;  /* 0x00000069000c7308 */ /* 0x000fe20000002400 */
[----:B------:R-:W-:Y:S01]  /*5010*/  I2FP.F32.S32 R0, R9 ;  /* 0x0000000900007245 */ /* 0x000fe20000201400 */
[----:B------:R-:W-:Y:S01]  /*5020*/  FFMA.FTZ R7, -R127, R127, 1 ;  /* 0x3f8000007f077423 */ /* 0x000fe2000001017f */
[----:B------:R-:W-:Y:S02]  /*5030*/  I2FP.F32.S32 R32, R14 ;  /* 0x0000000e00207245 */ /* 0x000fe40000201400 */
[----:B------:R-:W-:Y:S02]  /*5040*/  I2FP.F32.S32 R14, R2 ;  /* 0x00000002000e7245 */ /* 0x000fe40000201400 */
[----:B------:R-:W-:Y:S03]  /*5050*/  I2FP.F32.S32 R2, R10 ;  /* 0x0000000a00027245 */ /* 0x000fe60000201400 */
[----:B------:R2:W-:Y:S01]  /*5060*/  MUFU.TANH R105, R27 ;  /* 0x0000001b00697308 */ /* 0x0005e20000002400 */
[----:B----4-:R-:W-:Y:S01]  /*5070*/  FFMA.FTZ R26, -R125, R125, 1 ;  /* 0x3f8000007d1a7423 */ /* 0x010fe2000001017d */
[----:B------:R-:W-:Y:S01]  /*5080*/  FMUL.FTZ R125, R7, UR8 ;  /* 0x00000008077d7c20 */ /* 0x000fe20008410000 */
[----:B------:R-:W-:Y:S01]  /*5090*/  FFMA.FTZ R7, -R109, R109, 1 ;  /* 0x3f8000006d077423 */ /* 0x000fe2000001016d */
[----:B------:R-:W-:Y:S01]  /*50a0*/  I2FP.F32.S32 R28, R17 ;  /* 0x00000011001c7245 */ /* 0x000fe20000201400 */
[----:B------:R-:W-:Y:S01]  /*50b0*/  FFMA.FTZ R17, -R129, R129, 1 ;  /* 0x3f80000081117423 */ /* 0x000fe20000010181 */
[----:B------:R-:W-:Y:S01]  /*50c0*/  I2FP.F32.S32 R30, R19 ;  /* 0x00000013001e7245 */ /* 0x000fe20000201400 */
[----:B------:R-:W-:Y:S03]  /*50d0*/  FFMA.FTZ R19, R14, -UR6, R123 ;  /* 0x800000060e137c23 */ /* 0x000fe6000801007b */
[----:B------:R4:W-:Y:S01]  /*50e0*/  MUFU.TANH R34, R21 ;  /* 0x0000001500227308 */ /* 0x0009e20000002400 */
[----:B------:R-:W-:Y:S01]  /*50f0*/  I2FP.F32.S32 R102, R16 ;  /* 0x0000001000667245 */ /* 0x000fe20000201400 */
[----:B------:R-:W-:Y:S01]  /*5100*/  FFMA.FTZ R16, -R128, R128, 1 ;  /* 0x3f80000080107423 */ /* 0x000fe20000010180 */
[----:B------:R-:W-:Y:S01]  /*5110*/  I2FP.F32.S32 R103, R15 ;  /* 0x0000000f00677245 */ /* 0x000fe20000201400 */
[----:B------:R-:W-:Y:S01]  /*5120*/  FFMA.FTZ R15, -R121, R121, 1 ;  /* 0x3f800000790f7423 */ /* 0x000fe20000010179 */
[----:B------:R-:W-:Y:S01]  /*5130*/  I2FP.F32.S32 R101, R101 ;  /* 0x0000006500657245 */ /* 0x000fe20000201400 */
[----:B------:R-:W-:Y:S01]  /*5140*/  FFMA.FTZ R14, R2, -UR6, R121 ;  /* 0x80000006020e7c23 */ /* 0x000fe20008010079 */
[----:B------:R-:W-:Y:S03]  /*5150*/  FFMA.FTZ R10, R32, -UR6, R129 ;  /* 0x80000006200a7c23 */ /* 0x000fe60008010081 */
[----:B------:R-:W1:Y:S01]  /*5160*/  MUFU.TANH R115, R23 ;  /* 0x0000001700737308 */ /* 0x000e620000002400 */
[C---:B--2---:R-:W-:Y:S01]  /*5170*/  FFMA.FTZ R27, R0.reuse, -UR6, R109 ;  /* 0x80000006001b7c23 */ /* 0x044fe2000801006d */
[----:B------:R-:W-:Y:S01]  /*5180*/  FMUL.FTZ R121, R17, UR8 ;  /* 0x0000000811797c20 */ /* 0x000fe20008410000 */
[----:B------:R-:W-:Y:S01]  /*5190*/  FFMA.FTZ R17, R0, -UR6, R104 ;  /* 0x8000000600117c23 */ /* 0x000fe20008010068 */
[----:B------:R-:W-:Y:S01]  /*51a0*/  FMUL.FTZ R129, R26, UR8 ;  /* 0x000000081a817c20 */ /* 0x000fe20008410000 */
[----:B------:R-:W-:Y:S01]  /*51b0*/  FFMA.FTZ R0, -R106, R106, 1 ;  /* 0x3f8000006a007423 */ /* 0x000fe2000001016a */
[----:B------:R-:W-:Y:S01]  /*51c0*/  I2FP.F32.S32 R29, R18 ;  /* 0x00000012001d7245 */ /* 0x000fe20000201400 */
[----:B------:R-:W-:Y:S03]  /*51d0*/  FFMA.FTZ R18, R2, -UR6, R108 ;  /* 0x8000000602127c23 */ /* 0x000fe6000801006c */
[----:B------:R2:W-:Y:S01]  /*51e0*/  MUFU.TANH R23, R120 ;  /* 0x0000007800177308 */ /* 0x0005e20000002400 */
[----:B----4-:R-:W-:Y:S01]  /*51f0*/  I2FP.F32.S32 R21, R8 ;  /* 0x0000000800157245 */ /* 0x010fe20000201400 */
[----:B------:R-:W-:Y:S01]  /*5200*/  FFMA.FTZ R8, -R126, R126, 1 ;  /* 0x3f8000007e087423 */ /* 0x000fe2000001017e */
[----:B------:R-:W-:Y:S01]  /*5210*/  I2FP.F32.S32 R22, R22 ;  /* 0x0000001600167245 */ /* 0x000fe20000201400 */
[----:B------:R-:W-:Y:S01]  /*5220*/  FFMA.FTZ R2, -R104, R104, 1 ;  /* 0x3f80000068027423 */ /* 0x000fe20000010168 */
[----:B------:R-:W-:Y:S01]  /*5230*/  I2FP.F32.S32 R31, R100 ;  /* 0x00000064001f7245 */ /* 0x000fe20000201400 */
[----:B------:R-:W-:Y:S01]  /*5240*/  FFMA.FTZ R26, R21, -UR6, R106 ;  /* 0x80000006151a7c23 */ /* 0x000fe2000801006a */
[----:B------:R-:W-:Y:S03]  /*5250*/  I2FP.F32.S32 R100, R6 ;  /* 0x0000000600647245 */ /* 0x000fe60000201400 */
[----:B------:R4:W-:Y:S01]  /*5260*/  MUFU.TANH R109, R122 ;  /* 0x0000007a006d7308 */ /* 0x0009e20000002400 */
[----:B------:R-:W-:Y:S01]  /*5270*/  I2FP.F32.S32 R33, R13 ;  /* 0x0000000d00217245 */ /* 0x000fe20000201400 */
[----:B------:R-:W-:Y:S01]  /*5280*/  FFMA.FTZ R6, R22, -UR6, R127 ;  /* 0x8000000616067c23 */ /* 0x000fe2000801007f */
[----:B------:R-:W-:Y:S01]  /*5290*/  FMUL.FTZ R127, R0, UR8 ;  /* 0x00000008007f7c20 */ /* 0x000fe20008410000 */
[----:B------:R-:W-:Y:S01]  /*52a0*/  FMUL.FTZ R123, R8, UR8 ;  /* 0x00000008087b7c20 */ /* 0x000fe20008410000 */
[----:B---3--:R-:W-:Y:S01]  /*52b0*/  FFMA.FTZ R8, R22, -UR6, R113 ;  /* 0x8000000616087c23 */ /* 0x008fe20008010071 */
[----:B------:R-:W-:Y:S01]  /*52c0*/  FFMA.FTZ R9, R33, -UR6, R128 ;  /* 0x8000000621097c23 */ /* 0x000fe20008010080 */
[----:B------:R-:W-:Y:S03]  /*52d0*/  FFMA.FTZ R104, -R113, R113, 1 ;  /* 0x3f80000071687423 */ /* 0x000fe60000010171 */
[----:B------:R-:W3:Y:S01]  /*52e0*/  MUFU.TANH R11, R11 ;  /* 0x0000000b000b7308 */ /* 0x000ee20000002400 */
[----:B--2---:R-:W-:Y:S01]  /*52f0*/  FMUL.FTZ R120, R16, UR8 ;  /* 0x0000000810787c20 */ /* 0x004fe20008410000 */
[----:B-1----:R-:W-:Y:S01]  /*5300*/  FFMA.FTZ R16, -R114, R114, 1 ;  /* 0x3f80000072107423 */ /* 0x002fe20000010172 */
[----:B------:R-:W-:Y:S01]  /*5310*/  FFMA.FTZ R13, R101, -UR6, R126 ;  /* 0x80000006650d7c23 */ /* 0x000fe2000801007e */
[----:B------:R-:W-:Y:S01]  /*5320*/  FMUL.FTZ R128, R25, UR8 ;  /* 0x0000000819807c20 */ /* 0x000fe20008410000 */
[----:B------:R-:W-:Y:S01]  /*5330*/  FFMA.FTZ R35, R29, -UR6, R110 ;  /* 0x800000061d237c23 */ /* 0x000fe2000801006e */
[----:B------:R-:W-:Y:S01]  /*5340*/  PLOP3.LUT P0, PT, PT, PT, UP0, 0x80, 0x0 ;  /* 0x000000000000781c */ /* 0x000fe20003f0f008 */
[----:B------:R-:W-:Y:S03]  /*5350*/  FFMA.FTZ R22, -R115, R115, 1 ;  /* 0x3f80000073167423 */ /* 0x000fe60000010173 */
[----:B------:R1:W-:Y:S01]  /*5360*/  MUFU.TANH R106, R130 ;  /* 0x00000082006a7308 */ /* 0x0003e20000002400 */
[----:B----4-:R-:W-:Y:S01]  /*5370*/  FMUL.FTZ R122, R7, UR8 ;  /* 0x00000008077a7c20 */ /* 0x010fe20008410000 */
[----:B------:R-:W-:Y:S01]  /*5380*/  FFMA.FTZ R7, R101, -UR6, R114 ;  /* 0x8000000665077c23 */ /* 0x000fe20008010072 */
[----:B------:R-:W-:Y:S01]  /*5390*/  FFMA.FTZ R101, -R112, R112, 1 ;  /* 0x3f80000070657423 */ /* 0x000fe20000010170 */
[----:B------:R-:W-:Y:S01]  /*53a0*/  I2FP.F32.S32 R5, R5 ;  /* 0x0000000500057245 */ /* 0x000fe20000201400 */
[----:B------:R-:W-:Y:S01]  /*53b0*/  FMUL.FTZ R203, R22, UR8 ;  /* 0x0000000816cb7c20 */ /* 0x000fe20008410000 */
[----:B------:R-:W-:Y:S01]  /*53c0*/  FMUL.FTZ R195, R104, UR8 ;  /* 0x0000000868c37c20 */ /* 0x000fe20008410000 */
[----:B------:R-:W-:Y:S03]  /*53d0*/  FMUL.FTZ R204, R101, UR8 ;  /* 0x0000000865cc7c20 */ /* 0x000fe60008410000 */
[----:B------:R2:W-:Y:S01]  /*53e0*/  MUFU.TANH R108, R124 ;  /* 0x0000007c006c7308 */ /* 0x0005e20000002400 */
[----:B---3--:R-:W-:Y:S01]  /*53f0*/  FFMA.FTZ R0, -R11, R11, 1 ;  /* 0x3f8000000b007423 */ /* 0x008fe2000001010b */
[C---:B------:R-:W-:Y:S01]  /*5400*/  FFMA.FTZ R11, R30.reuse, -UR6, R11 ;  /* 0x800000061e0b7c23 */ /* 0x040fe2000801000b */
[----:B------:R-:W-:Y:S01]  /*5410*/  FFMA.FTZ R30, R30, -UR6, R115 ;  /* 0x800000061e1e7c23 */ /* 0x000fe20008010073 */
[----:B------:R-:W-:Y:S01]  /*5420*/  FFMA.FTZ R22, R32, -UR6, R109 ;  /* 0x8000000620167c23 */ /* 0x000fe2000801006d */
[----:B------:R-:W-:Y:S05]  /*5430*/  FFMA.FTZ R109, -R109, R109, 1 ;  /* 0x3f8000006d6d7423 */ /* 0x000fea000001016d */
[----:B------:R3:W4:Y:S01]  /*5440*/  MUFU.TANH R114, R131 ;  /* 0x0000008300727308 */ /* 0x0007220000002400 */
[----:B-1----:R-:W-:Y:S01]  /*5450*/  FMUL.FTZ R130, R2, UR8 ;  /* 0x0000000802827c20 */ /* 0x002fe20008410000 */
[----:B------:R-:W-:Y:S01]  /*5460*/  FFMA.FTZ R2, -R12, R12, 1 ;  /* 0x3f8000000c027423 */ /* 0x000fe2000001010c */
[C---:B------:R-:W-:Y:S01]  /*5470*/  FFMA.FTZ R12, R31.reuse, -UR6, R12 ;  /* 0x800000061f0c7c23 */ /* 0x040fe2000801000c */
[----:B------:R-:W-:Y:S02]  /*5480*/  FFMA.FTZ R31, R31, -UR6, R112 ;  /* 0x800000061f1f7c23 */ /* 0x000fe40008010070 */
[----:B------:R-:W-:Y:S01]  /*5490*/  FMUL.FTZ R115, R2, UR8 ;  /* 0x0000000802737c20 */ /* 0x000fe20008410000 */
[----:B------:R-:W-:Y:S03]  /*54a0*/  FFMA.FTZ R2, -R34, R34, 1 ;  /* 0x3f80000022027423 */ /* 0x000fe60000010122 */
[----:B------:R-:W1:Y:S01]  /*54b0*/  MUFU.TANH R111, R111 ;  /* 0x0000006f006f7308 */ /* 0x000e620000002400 */
[----:B--2---:R-:W-:Y:S01]  /*54c0*/  FMUL.FTZ R124, R15, UR8 ;  /* 0x000000080f7c7c20 */ /* 0x004fe20008410000 */
[----:B------:R-:W-:Y:S08]  /*54d0*/  FFMA.FTZ R34, R28, -UR6, R34 ;  /* 0x800000061c227c23 */ /* 0x000ff00008010022 */
[----:B------:R-:W2:Y:S01]  /*54e0*/  MUFU.TANH R24, R24 ;  /* 0x0000001800187308 */ /* 0x000ea20000002400 */
[----:B---3--:R-:W-:Y:S01]  /*54f0*/  FMUL.FTZ R131, R0, UR8 ;  /* 0x0000000800837c20 */ /* 0x008fe20008410000 */
[----:B------:R-:W-:Y:S01]  /*5500*/  FFMA.FTZ R0, -R110, R110, 1 ;  /* 0x3f8000006e007423 */ /* 0x000fe2000001016e */
[----:B----4-:R-:W-:Y:S01]  /*5510*/  FFMA.FTZ R101, R5, -UR6, R114 ;  /* 0x8000000605657c23 */ /* 0x010fe20008010072 */
[----:B------:R-:W-:Y:S01]  /*5520*/  FFMA.FTZ R104, -R114, R114, 1 ;  /* 0x3f80000072687423 */ /* 0x000fe20000010172 */
[----:B------:R-:W-:Y:S01]  /*5530*/  FMUL.FTZ R114, R109, UR8 ;  /* 0x000000086d727c20 */ /* 0x000fe20008410000 */
[----:B------:R-:W-:Y:S01]  /*5540*/  FMUL.FTZ R199, R0, UR8 ;  /* 0x0000000800c77c20 */ /* 0x000fe20008410000 */
[----:B------:R-:W-:Y:S03]  /*5550*/  FFMA.FTZ R0, -R23, R23, 1 ;  /* 0x3f80000017007423 */ /* 0x000fe60000010117 */
[----:B------:R3:W4:Y:S01]  /*5560*/  MUFU.TANH R113, R132 ;  /* 0x0000008400717308 */ /* 0x0007220000002400 */
[----:B-1----:R-:W-:Y:S01]  /*5570*/  FFMA.FTZ R15, -R111, R111, 1 ;  /* 0x3f8000006f0f7423 */ /* 0x002fe2000001016f */
[C---:B------:R-:W-:Y:S01]  /*5580*/  FFMA.FTZ R25, R4.reuse, -UR6, R111 ;  /* 0x8000000604197c23 */ /* 0x040fe2000801006f */
[----:B------:R-:W-:Y:S02]  /*5590*/  FFMA.FTZ R23, R5, -UR6, R23 ;  /* 0x8000000605177c23 */ /* 0x000fe40008010017 */
[----:B------:R-:W-:Y:S01]  /*55a0*/  FMUL.FTZ R126, R15, UR8 ;  /* 0x000000080f7e7c20 */ /* 0x000fe20008410000 */
[----:B------:R-:W-:Y:S01]  /*55b0*/  FFMA.FTZ R15, R4, -UR6, R105 ;  /* 0x80000006040f7c23 */ /* 0x000fe20008010069 */
[----:B------:R-:W-:Y:S03]  /*55c0*/  FFMA.FTZ R105, -R105, R105, 1 ;  /* 0x3f80000069697423 */ /* 0x000fe60000010169 */
[----:B------:R1:W1:Y:S01]  /*55d0*/  MUFU.TANH R112, R133 ;  /* 0x0000008500707308 */ /* 0x0002620000002400 */
[----:B--2---:R-:W-:Y:S01]  /*55e0*/  FFMA.FTZ R4, -R24, R24, 1 ;  /* 0x3f80000018047423 */ /* 0x004fe20000010118 */
[C---:B------:R-:W-:Y:S01]  /*55f0*/  FFMA.FTZ R24, R100.reuse, -UR6, R24 ;  /* 0x8000000664187c23 */ /* 0x040fe20008010018 */
[----:B------:R-:W-:Y:S01]  /*5600*/  FFMA.FTZ R100, R100, -UR6, R108 ;  /* 0x8000000664647c23 */ /* 0x000fe2000801006c */
[----:B------:R-:W-:Y:S01]  /*5610*/  FFMA.FTZ R108, -R108, R108, 1 ;  /* 0x3f8000006c6c7423 */ /* 0x000fe2000001016c */
[----:B------:R-:W-:Y:S05]  /*5620*/  FMUL.FTZ R201, R105, UR8 ;  /* 0x0000000869c97c20 */ /* 0x000fea0008410000 */
[----:B------:R2:W2:Y:S01]  /*5630*/  MUFU.TANH R111, R134 ;  /* 0x00000086006f7308 */ /* 0x0004a20000002400 */
[----:B---3--:R-:W-:Y:S01]  /*5640*/  FMUL.FTZ R132, R16, UR8 ;  /* 0x0000000810847c20 */ /* 0x008fe20008410000 */
[----:B------:R-:W-:Y:S01]  /*5650*/  FFMA.FTZ R16, R21, -UR6, R107 ;  /* 0x8000000615107c23 */ /* 0x000fe2000801006b */
[----:B------:R-:W-:Y:S01]  /*5660*/  FFMA.FTZ R21, R33, -UR6, R106 ;  /* 0x8000000621157c23 */ /* 0x000fe2000801006a */
[----:B------:R-:W-:Y:S01]  /*5670*/  FFMA.FTZ R107, -R107, R107, 1 ;  /* 0x3f8000006b6b7423 */ /* 0x000fe2000001016b */
[----:B------:R-:W-:Y:S01]  /*5680*/  FFMA.FTZ R106, -R106, R106, 1 ;  /* 0x3f8000006a6a7423 */ /* 0x000fe2000001016a */
[----:B----4-:R-:W-:Y:S01]  /*5690*/  FFMA.FTZ R5, -R113, R113, 1 ;  /* 0x3f80000071057423 */ /* 0x010fe20000010171 */
[----:B------:R-:W-:Y:S03]  /*56a0*/  FFMA.FTZ R33, R102, -UR6, R113 ;  /* 0x8000000666217c23 */ /* 0x000fe60008010071 */
[----:B------:R3:W4:Y:S01]  /*56b0*/  MUFU.TANH R110, R135 ;  /* 0x00000087006e7308 */ /* 0x0007220000002400 */
[----:B-1----:R-:W-:Y:S01]  /*56c0*/  FMUL.FTZ R133, R0, UR8 ;  /* 0x0000000800857c20 */ /* 0x002fe20008410000 */
[----:B------:R-:W-:Y:S01]  /*56d0*/  FFMA.FTZ R29, R29, -UR6, R112 ;  /* 0x800000061d1d7c23 */ /* 0x000fe20008010070 */
[----:B------:R-:W-:Y:S01]  /*56e0*/  FMUL.FTZ R202, R107, UR8 ;  /* 0x000000086bca7c20 */ /* 0x000fe20008410000 */
[----:B------:R-:W-:Y:S01]  /*56f0*/  FMUL.FTZ R197, R108, UR8 ;  /* 0x000000086cc57c20 */ /* 0x000fe20008410000 */
[----:B------:R-:W-:Y:S01]  /*5700*/  FMUL.FTZ R198, R5, UR8 ;  /* 0x0000000805c67c20 */ /* 0x000fe20008410000 */
[----:B--2---:R-:W-:Y:S01]  /*5710*/  FMUL.FTZ R134, R2, UR8 ;  /* 0x0000000802867c20 */ /* 0x004fe20008410000 */
[----:B------:R-:W-:Y:S01]  /*5720*/  FFMA.FTZ R2, -R111, R111, 1 ;  /* 0x3f8000006f027423 */ /* 0x000fe2000001016f */
[----:B------:R-:W-:Y:S01]  /*5730*/  FFMA.FTZ R32, R103, -UR6, R111 ;  /* 0x8000000667207c23 */ /* 0x000fe2000801006f */
[----:B------:R-:W-:Y:S02]  /*5740*/  FMUL.FTZ R111, R106, UR8 ;  /* 0x000000086a6f7c20 */ /* 0x000fe40008410000 */
[----:B------:R-:W-:Y:S01]  /*5750*/  FMUL.FTZ R113, R2, UR8 ;  /* 0x0000000802717c20 */ /* 0x000fe20008410000 */
[----:B---3--:R-:W-:Y:S01]  /*5760*/  FMUL.FTZ R135, R4, UR8 ;  /* 0x0000000804877c20 */ /* 0x008fe20008410000 */
[----:B------:R-:W-:Y:S01]  /*5770*/  FFMA.FTZ R4, -R112, R112, 1 ;  /* 0x3f80000070047423 */ /* 0x000fe20000010170 */
[----:B----4-:R-:W-:Y:S01]  /*5780*/  FFMA.FTZ R0, -R110, R110, 1 ;  /* 0x3f8000006e007423 */ /* 0x010fe2000001016e */
[----:B------:R-:W-:Y:S01]  /*5790*/  FFMA.FTZ R28, R28, -UR6, R110 ;  /* 0x800000061c1c7c23 */ /* 0x000fe2000801006e */
[----:B------:R-:W-:Y:S01]  /*57a0*/  FMUL.FTZ R112, R104, UR8 ;  /* 0x0000000868707c20 */ /* 0x000fe20008410000 */
[----:B------:R-:W-:Y:S01]  /*57b0*/  FMUL.FTZ R200, R4, UR8 ;  /* 0x0000000804c87c20 */ /* 0x000fe20008410000 */
[----:B------:R-:W-:Y:S01]  /*57c0*/  FMUL.FTZ R196, R0, UR8 ;  /* 0x0000000800c47c20 */ /* 0x000fe20008410000 */
[----:B------:R-:W-:Y:S06]  /*57d0*/  @!P0 BRA `(.L_x_1567) ;  /* 0x0000000000248947 */ /* 0x000fec0003800000 */
[----:B------:R-:W-:Y:S01]  /*57e0*/  UIADD3 UR21, UR11, UR36, -UR7 ;  /* 0x000000240b157290 */ /* 0x000fe2000fffe807 */
[----:B------:R-:W-:Y:S01]  /*57f0*/  IMAD.U32 R0, RZ, RZ, UR39 ;  /* 0x00000027ff007e24 */ /* 0x000fe2000f8e00ff */
[----:B------:R-:W-:Y:S04]  /*5800*/  UIADD3 UR13, UR10, 0x40, URZ ;  /* 0x000000400a0d7890 */ /* 0x000fe8000fffe03f */
[----:B------:R-:W-:Y:S01]  /*5810*/  ISETP.LT.AND P0, PT, R0, UR7, PT ;  /* 0x0000000700007c0c */ /* 0x000fe2000bf01270 */
[----:B------:R-:W-:Y:S03]  /*5820*/  UISETP.GE.AND UP0, UPT, UR13, UR21, UPT ;  /* 0x000000150d00728c */ /* 0x000fe6000bf06270 */
[----:B------:R-:W-:Y:S03]  /*5830*/  UMOV UR13, UR11 ;  /* 0x0000000b000d7c82 */ /* 0x000fe60008000000 */
[----:B------:R-:W-:Y:S11]  /*5840*/  PLOP3.LUT P2, PT, PT, PT, UP0, 0x80, 0x0 ;  /* 0x000000000000781c */ /* 0x000ff60003f4f008 */
[----:B------:R-:W-:Y:S02]  /*5850*/  @!UPT UIADD3 URZ, URZ, URZ, URZ ;  /* 0x0000003f3f3ff290 */ /* 0x000fe4000fffe03f */
[----:B------:R-:W-:Y:S05]  /*5860*/  @!P2 BRA P0, `(.L_x_1568) ;  /* 0x0000000400f8a947 */ /* 0x000fea0000000000 */
.L_x_1567:
[----:B------:R-:W-:Y:S01]  /*5870*/  UIADD3 UR21, UR7, 0x1, -UR14 ;  /* 0x0000000107157890 */ /* 0x000fe2000fffe80e */
[----:B------:R-:W-:Y:S01]  /*5880*/  VIADD R4, R239, UR10 ;  /* 0x0000000aef047c36 */ /* 0x000fe20008000000 */
[----:B------:R-:W-:Y:S01]  /*5890*/  UIADD3 UR11, -UR13, UR7, -UR14 ;  /* 0x000000070d0b7290 */ /* 0x000fe2000fffe90e */
[C---:B------:R-:W-:Y:S01]  /*58a0*/  VIADD R108, R180.reuse, 0x1 ;  /* 0x00000001b46c7836 */ /* 0x040fe20000000000 */
[----:B------:R-:W-:Y:S01]  /*58b0*/  UIADD3 UR10, UR21, UR42, URZ ;  /* 0x0000002a150a7290 */ /* 0x000fe2000fffe03f */
[C---:B------:R-:W-:Y:S02]  /*58c0*/  VIADD R107, R180.reuse, 0x8 ;  /* 0x00000008b46b7836 */ /* 0x040fe40000000000 */
[----:B------:R-:W-:Y:S01]  /*58d0*/  VIADD R106, R180, 0x9 ;  /* 0x00000009b46a7836 */ /* 0x000fe20000000000 */
[----:B------:R-:W-:Y:S01]  /*58e0*/  VIADDMNMX R2, R4, UR11, RZ, !PT ;  /* 0x0000000b04027c46 */ /* 0x000fe2000f8001ff */
[C---:B------:R-:W-:Y:S02]  /*58f0*/  VIADD R105, R180.reuse, 0x10 ;  /* 0x00000010b4697836 */ /* 0x040fe40000000000 */
[----:B------:R-:W-:Y:S01]  /*5900*/  IMAD.U32 R0, RZ, RZ, UR10 ;  /* 0x0000000aff007e24 */ /* 0x000fe2000f8e00ff */
[CC--:B------:R-:W-:Y:S01]  /*5910*/  ISETP.GE.AND P0, PT, R180.reuse, R2.reuse, PT ;  /* 0x00000002b400720c */ /* 0x0c0fe20003f06270 */
[----:B------:R-:W-:Y:S01]  /*5920*/  VIADD R104, R180, 0x11 ;  /* 0x00000011b4687836 */ /* 0x000fe20000000000 */
[----:B------:R-:W-:Y:S01]  /*5930*/  ISETP.GE.AND P6, PT, R108, R2, PT ;  /* 0x000000026c00720c */ /* 0x000fe20003fc6270 */
[----:B------:R-:W-:Y:S01]  /*5940*/  VIADD R103, R180, 0x18 ;  /* 0x00000018b4677836 */ /* 0x000fe20000000000 */
[----:B------:R-:W-:Y:S01]  /*5950*/  VIADDMNMX R0, R4, R0, UR7, PT ;  /* 0x0000000704007e46 */ /* 0x000fe2000b800100 */
[C---:B------:R-:W-:Y:S01]  /*5960*/  VIADD R102, R180.reuse, 0x19 ;  /* 0x00000019b4667836 */ /* 0x040fe20000000000 */
[----:B------:R-:W-:Y:S01]  /*5970*/  ISETP.GE.AND P5, PT, R107, R2, PT ;  /* 0x000000026b00720c */ /* 0x000fe20003fa6270 */
[----:B------:R-:W-:Y:S01]  /*5980*/  IMAD.U32 R110, RZ, RZ, UR10 ;  /* 0x0000000aff6e7e24 */ /* 0x000fe2000f8e00ff */
[-C--:B------:R-:W-:Y:S01]  /*5990*/  ISETP.GE.OR P0, PT, R180, R0.reuse, !P0 ;  /* 0x00000000b400720c */ /* 0x080fe20004706670 */
[----:B------:R-:W-:Y:S01]  /*59a0*/  VIADD R5, R4, 0x20 ;  /* 0x0000002004057836 */ /* 0x000fe20000000000 */
[----:B------:R-:W-:Y:S01]  /*59b0*/  ISETP.GE.OR P6, PT, R108, R0, !P6 ;  /* 0x000000006c00720c */ /* 0x000fe200077c6670 */
[----:B------:R-:W-:Y:S01]  /*59c0*/  IMAD.U32 R109, RZ, RZ, UR10 ;  /* 0x0000000aff6d7e24 */ /* 0x000fe2000f8e00ff */
[----:B------:R-:W-:Y:S02]  /*59d0*/  FSEL R6, R6, -INF , !P0 ;  /* 0xff80000006067808 */ /* 0x000fe40004000000 */
[----:B------:R-:W-:Y:S02]  /*59e0*/  FSEL R13, R13, -INF , !P6 ;  /* 0xff8000000d0d7808 */ /* 0x000fe40007000000 */
        /* <DEDUP_REMOVED lines=50> */
[-C--:B------:R-:W-:Y:S02]  /*5d10*/  ISETP.GE.AND P6, PT, R106, R5.reuse, PT ;  /* 0x000000056a00720c */ /* 0x080fe40003fc6270 */
[-C--:B------:R-:W-:Y:S02]  /*5d20*/  ISETP.GE.OR P5, PT, R103, R0.reuse, !P5 ;  /* 0x000000006700720c */ /* 0x080fe40006fa6670 */
[----:B------:R-:W-:Y:S02]  /*5d30*/  ISETP.GE.OR P4, PT, R102, R0, !P4 ;  /* 0x000000006600720c */ /* 0x000fe40006786670 */
[-C--:B------:R-:W-:Y:S02]  /*5d40*/  ISETP.GE.OR P3, PT, R180, R4.reuse, !P3 ;  /* 0x00000004b400720c */ /* 0x080fe40005f66670 */
[-C--:B------:R-:W-:Y:S02]  /*5d50*/  ISETP.GE.OR P2, PT, R108, R4.reuse, !P2 ;  /* 0x000000046c00720c */ /* 0x080fe40005746670 */
[-C--:B------:R-:W-:Y:S02]  /*5d60*/  ISETP.GE.OR P0, PT, R107, R4.reuse, !P0 ;  /* 0x000000046b00720c */ /* 0x080fe40004706670 */
[----:B------:R-:W-:Y:S02]  /*5d70*/  ISETP.GE.OR P6, PT, R106, R4, !P6 ;  /* 0x000000046a00720c */ /* 0x000fe400077c6670 */
[----:B------:R-:W-:Y:S01]  /*5d80*/  VIADDMNMX R2, R2, UR11, RZ, !PT ;  /* 0x0000000b02027c46 */ /* 0x000fe2000f8001ff */
[----:B------:R-:W-:Y:S01]  /*5d90*/  UMOV UR11, UR13 ;  /* 0x0000000d000b7c82 */ /* 0x000fe20008000000 */
        /* <DEDUP_REMOVED lines=43> */
.L_x_1568:
        /* <DEDUP_REMOVED lines=10> */
[----:B------:R-:W-:Y:S01]  /*60f0*/  FSEL R4, R4, RZ, P0 ;  /* 0x000000ff04047208 */ /* 0x000fe20000000000 */
[--C-:B------:R-:W-:Y:S01]  /*6100*/  FFMA.FTZ R34, R34, UR12, -R5.reuse ;  /* 0x0000000c22227c23 */ /* 0x100fe20008010805 */
[----:B------:R-:W-:Y:S01]  /*6110*/  FSETP.NEU.FTZ.AND P0, PT, R234, -INF , PT ;  /* 0xff800000ea00780b */ /* 0x000fe20003f1d000 */
[----:B------:R-:W-:Y:S01]  /*6120*/  MUFU.EX2 R216, R35 ;  /* 0x0000002300d87308 */ /* 0x000fe20000000800 */
[--C-:B------:R-:W-:Y:S01]  /*6130*/  FFMA.FTZ R33, R33, UR12, -R5.reuse ;  /* 0x0000000c21217c23 */ /* 0x100fe20008010805 */
[--C-:B------:R-:W-:Y:S01]  /*6140*/  FFMA.FTZ R31, R31, UR12, -R4.reuse ;  /* 0x0000000c1f1f7c23 */ /* 0x100fe20008010804 */
[----:B------:R-:W-:Y:S01]  /*6150*/  FSEL R2, R2, RZ, P0 ;  /* 0x000000ff02027208 */ /* 0x000fe20000000000 */
        /* <DEDUP_REMOVED lines=13> */
[----:B------:R-:W-:Y:S01]  /*6230*/  FFMA.FTZ R4, R28, UR12, -R4 ;  /* 0x0000000c1c047c23 */ /* 0x000fe20008010804 */
        /* <DEDUP_REMOVED lines=8> */
[----:B------:R-:W-:Y:S01]  /*62c0*/  FFMA.FTZ R2, R21, UR12, -R2 ;  /* 0x0000000c15027c23 */ /* 0x000fe20008010802 */
[----:B------:R-:W-:Y:S02]  /*62d0*/  SEL R168, R168, 0xffffffc0, !P1 ;  /* 0xffffffc0a8a87807 */ /* 0x000fe40004800000 */
[----:B------:R-:W-:Y:S02]  /*62e0*/  FSETP.NEU.FTZ.AND P0, PT, R235, -INF , PT ;  /* 0xff800000eb00780b */ /* 0x000fe40003f1d000 */
[----:B------:R-:W-:Y:S03]  /*62f0*/  PLOP3.LUT P2, PT, PT, PT, UP0, 0x80, 0x0 ;  /* 0x000000000000781c */ /* 0x000fe60003f4f008 */
[----:B------:R-:W-:Y:S01]  /*6300*/  MUFU.EX2 R209, R10 ;  /* 0x0000000a00d17308 */ /* 0x000fe20000000800 */
[----:B------:R-:W-:Y:S05]  /*6310*/  FSEL R0, R0, RZ, P0 ;  /* 0x000000ff00007208 */ /* 0x000fea0000000000 */
[--C-:B------:R-:W-:Y:S01]  /*6320*/  FFMA.FTZ R100, R100, UR12, -R0.reuse ;  /* 0x0000000c64647c23 */ /* 0x100fe20008010800 */
[--C-:B------:R-:W-:Y:S03]  /*6330*/  FFMA.FTZ R20, R20, UR12, -R0.reuse ;  /* 0x0000000c14147c23 */ /* 0x100fe60008010800 */
[----:B------:R-:W2:Y:S01]  /*6340*/  MUFU.EX2 R108, R9 ;  /* 0x00000009006c7308 */ /* 0x000ea20000000800 */
[--C-:B------:R-:W-:Y:S01]  /*6350*/  FFMA.FTZ R19, R19, UR12, -R0.reuse ;  /* 0x0000000c13137c23 */ /* 0x100fe20008010800 */
[--C-:B------:R-:W-:Y:S01]  /*6360*/  FFMA.FTZ R18, R18, UR12, -R0.reuse ;  /* 0x0000000c12127c23 */ /* 0x100fe20008010800 */
[--C-:B------:R-:W-:Y:S01]  /*6370*/  FFMA.FTZ R17, R17, UR12, -R0.reuse ;  /* 0x0000000c11117c23 */ /* 0x100fe20008010800 */
[--C-:B------:R-:W-:Y:S01]  /*6380*/  FFMA.FTZ R16, R16, UR12, -R0.reuse ;  /* 0x0000000c10107c23 */ /* 0x100fe20008010800 */
[--C-:B------:R-:W-:Y:S01]  /*6390*/  FFMA.FTZ R15, R15, UR12, -R0.reuse ;  /* 0x0000000c0f0f7c23 */ /* 0x100fe20008010800 */
[----:B------:R-:W-:Y:S04]  /*63a0*/  FFMA.FTZ R0, R101, UR12, -R0 ;  /* 0x0000000c65007c23 */ /* 0x000fe80008010800 */
[----:B------:R1:W-:Y:S10]  /*63b0*/  MUFU.EX2 R232, R5 ;  /* 0x0000000500e87308 */ /* 0x0003f40000000800 */
[----:B------:R2:W-:Y:S10]  /*63c0*/  MUFU.EX2 R230, R4 ;  /* 0x0000000400e67308 */ /* 0x0005f40000000800 */
[----:B------:R-:W-:Y:S10]  /*63d0*/  MUFU.EX2 R224, R12 ;  /* 0x0000000c00e07308 */ /* 0x000ff40000000800 */
[----:B------:R-:W3:Y:S10]  /*63e0*/  MUFU.EX2 R226, R11 ;  /* 0x0000000b00e27308 */ /* 0x000ef40000000800 */
[----:B------:R3:W-:Y:S10]  /*63f0*/  MUFU.EX2 R227, R2 ;  /* 0x0000000200e37308 */ /* 0x0007f40000000800 */
        /* <DEDUP_REMOVED lines=19> */
[----:B------:R-:W-:Y:S10]  /*6530*/  MUFU.EX2 R221, R100 ;  /* 0x0000006400dd7308 */ /* 0x000ff40000000800 */
[----:B------:R-:W4:Y:S01]  /*6540*/  MUFU.EX2 R228, R22 ;  /* 0x0000001600e47308 */ /* 0x000f220000000800 */
[----:B-1----:R-:W-:Y:S02]  /*6550*/  F2FP.F16.F32.PACK_AB R5, R211, R212 ;  /* 0x000000d4d305723e */ /* 0x002fe400000000ff */
[----:B--2---:R-:W-:Y:S02]  /*6560*/  F2FP.F16.F32.PACK_AB R4, R108, R209 ;  /* 0x000000d16c04723e */ /* 0x004fe400000000ff */
        /* <DEDUP_REMOVED lines=74> */
[C---:B------:R-:W-:Y:S01]  /*6a10*/  FADD.FTZ R6, -R118.reuse, R6 ;  /* 0x0000000676067221 */ /* 0x040fe20000010100 */
[-C--:B------:R-:W-:Y:S05]  /*6a20*/  HMMA.16816.F32 R28, R104, R166.reuse, R28 ;  /* 0x000000a6681c723c */ /* 0x080fea000000181c */
[----:B------:R-:W-:Y:S01]  /*6a30*/  FADD.FTZ R7, -R118, R7 ;  /* 0x0000000776077221 */ /* 0x000fe20000010100 */
        /* <DEDUP_REMOVED lines=8> */
[----:B------:R-:W-:Y:S01]  /*6ac0*/  FADD.FTZ R10, -R116, R10 ;  /* 0x0000000a740a7221 */ /* 0x000fe20000010100 */
[----:B------:R-:W-:Y:S01]  /*6ad0*/  FMUL.FTZ R7, R205, R8 ;  /* 0x00000008cd077220 */ /* 0x000fe20000410000 */
[----:B------:R-:W-:Y:S01]  /*6ae0*/  FMUL.FTZ R6, R183, R9 ;  /* 0x00000009b7067220 */ /* 0x000fe20000410000 */
[C---:B------:R-:W-:Y:S01]  /*6af0*/  FADD.FTZ R12, -R117.reuse, R12 ;  /* 0x0000000c750c7221 */ /* 0x040fe20000010100 */
[----:B------:R-:W-:Y:S01]  /*6b00*/  FADD.FTZ R13, -R117, R13 ;  /* 0x0000000d750d7221 */ /* 0x000fe20000010100 */
[----:B------:R-:W-:Y:S01]  /*6b10*/  FMUL.FTZ R8, R109, R11 ;  /* 0x0000000b6d087220 */ /* 0x000fe20000410000 */
[----:B------:R-:W-:Y:S01]  /*6b20*/  FMUL.FTZ R0, R125, R0 ;  /* 0x000000007d007220 */ /* 0x000fe20000410000 */
[----:B------:R-:W-:Y:S01]  /*6b30*/  FMUL.FTZ R109, R123, R5 ;  /* 0x000000057b6d7220 */ /* 0x000fe20000410000 */
[----:B------:R-:W-:Y:S01]  /*6b40*/  FMUL.FTZ R2, R121, R2 ;  /* 0x0000000279027220 */ /* 0x000fe20000410000 */
[----:B------:R-:W-:Y:S01]  /*6b50*/  FMUL.FTZ R108, R120, R108 ;  /* 0x0000006c786c7220 */ /* 0x000fe20000410000 */
[----:B------:R-:W-:Y:S01]  /*6b60*/  FADD.FTZ R14, -R116, R14 ;  /* 0x0000000e740e7221 */ /* 0x000fe20000010100 */
[----:B------:R-:W-:Y:S01]  /*6b70*/  FMUL.FTZ R9, R110, R10 ;  /* 0x0000000a6e097220 */ /* 0x000fe20000410000 */
[----:B------:R-:W-:Y:S01]  /*6b80*/  F2FP.F16.F32.PACK_AB R109, R109, R0 ;  /* 0x000000006d6d723e */ /* 0x000fe200000000ff */
        /* <DEDUP_REMOVED lines=8> */
[----:B------:R-:W-:Y:S01]  /*6c10*/  FADD.FTZ R17, -R119, R17 ;  /* 0x0000001177117221 */ /* 0x000fe20000010100 */
[----:B------:R-:W-:Y:S01]  /*6c20*/  FMUL.FTZ R11, R206, R14 ;  /* 0x0000000ece0b7220 */ /* 0x000fe20000410000 */
[C---:B------:R-:W-:Y:S01]  /*6c30*/  FADD.FTZ R22, -R118.reuse, R22 ;  /* 0x0000001676167221 */ /* 0x040fe20000010100 */
[----:B------:R-:W-:Y:S01]  /*6c40*/  FADD.FTZ R23, -R118, R23 ;  /* 0x0000001776177221 */ /* 0x000fe20000010100 */
        /* <DEDUP_REMOVED lines=10> */
[----:B------:R-:W-:Y:S01]  /*6cf0*/  F2FP.F16.F32.PACK_AB R16, R6, R7 ;  /* 0x000000070610723e */ /* 0x000fe200000000ff */
[C---:B------:R-:W-:Y:S01]  /*6d00*/  FADD.FTZ R20, -R119.reuse, R20 ;  /* 0x0000001477147221 */ /* 0x040fe20000010100 */
[----:B------:R-:W-:Y:S01]  /*6d10*/  FADD.FTZ R21, -R119, R21 ;  /* 0x0000001577157221 */ /* 0x000fe20000010100 */
[----:B------:R-:W-:Y:S01]  /*6d20*/  FMUL.FTZ R22, R214, R22 ;  /* 0x00000016d6167220 */ /* 0x000fe20000410000 */
[----:B------:R-:W-:Y:S01]  /*6d30*/  FMUL.FTZ R6, R213, R23 ;  /* 0x00000017d5067220 */ /* 0x000fe20000410000 */
[C---:B------:R-:W-:Y:S01]  /*6d40*/  FADD.FTZ R24, -R117.reuse, R24 ;  /* 0x0000001875187221 */ /* 0x040fe20000010100 */
[----:B------:R-:W-:Y:S01]  /*6d50*/  FADD.FTZ R25, -R117, R25 ;  /* 0x0000001975197221 */ /* 0x000fe20000010100 */
[----:B------:R-:W-:Y:S01]  /*6d60*/  FMUL.FTZ R4, R194, R11 ;  /* 0x0000000bc2047220 */ /* 0x000fe20000410000 */
[----:B------:R-:W-:Y:S01]  /*6d70*/  FMUL.FTZ R14, R130, R14 ;  /* 0x0000000e820e7220 */ /* 0x000fe20000410000 */
[----:B------:R-:W-:Y:S01]  /*6d80*/  F2FP.F16.F32.PACK_AB R17, R8, R9 ;  /* 0x000000090811723e */ /* 0x000fe200000000ff */
        /* <DEDUP_REMOVED lines=53> */
[----:B------:R-:W-:Y:S02]  /*70e0*/  FMUL.FTZ R18, R196, R18 ;  /* 0x00000012c4127220 */ /* 0x000fe40000410000 */
[----:B------:R-:W-:Y:S03]  /*70f0*/  F2FP.F16.F32.PACK_AB R2, R2, R5 ;  /* 0x000000050202723e */ /* 0x000fe600000000ff */
        /* <DEDUP_REMOVED lines=35> */
.L_x_1569:
        /* <DEDUP_REMOVED lines=97> */
.L_x_1570:
        /* <DEDUP_REMOVED lines=324> */
.L_x_1572:
[----:B------:R-:W-:Y:S01]  /*8d80*/  @UP0 UIADD3 UR6, UR37, UR43, URZ ;  /* 0x0000002b25060290 */ /* 0x000fe2000fffe03f */
[----:B--2---:R-:W-:Y:S01]  /*8d90*/  SHF.R.S32.HI R0, RZ, 0x1f, R182 ;  /* 0x0000001fff007819 */ /* 0x004fe200000114b6 */
[----:B------:R-:W-:Y:S01]  /*8da0*/  @UP0 ULDC.64 UR10, c[0x0][0x458] ;  /* 0x00011600000a0ab9 */ /* 0x000fe20000000a00 */
        /* <DEDUP_REMOVED lines=19> */
.L_x_1573:
        /* <DEDUP_REMOVED lines=17> */
[----:B------:R-:W-:Y:S01]  /*8ff0*/  BSSY B0, `(.L_x_1574) ;  /* 0x000001f000007945 */ /* 0x000fe20003800000 */
[----:B------:R-:W-:Y:S01]  /*9000*/  VIADD R6, R0, 0x60 ;  /* 0x0000006000067836 */ /* 0x000fe20000000000 */
[----:B------:R-:W-:Y:S01]  /*9010*/  IADD3 R4, P0, R4, UR19, RZ ;  /* 0x0000001304047c10 */ /* 0x000fe2000ff1e0ff */
[----:B------:R-:W-:Y:S01]  /*9020*/  IMAD.U32 R2, RZ, RZ, UR12 ;  /* 0x0000000cff027e24 */ /* 0x000fe2000f8e00ff */
[----:B------:R-:W-:Y:S01]  /*9030*/  ISETP.GE.OR P2, PT, R7, UR7, P4 ;  /* 0x0000000707007c0c */ /* 0x000fe2000a746670 */
[----:B------:R-:W-:Y:S01]  /*9040*/  ULDC.64 UR12, c[0x0][0x468] ;  /* 0x00011a00000c7ab9 */ /* 0x000fe20000000a00 */
[----:B------:R-:W-:Y:S01]  /*9050*/  ISETP.GE.OR P1, PT, R6, UR7, P4 ;  /* 0x0000000706007c0c */ /* 0x000fe2000a726670 */
[----:B------:R1:W2:Y:S01]  /*9060*/  LDS.128 R20, [R114+0x7000] ;  /* 0x0070000072147984 */ /* 0x0002a20000000c00 */
[----:B------:R-:W-:Y:S01]  /*9070*/  ISETP.GE.OR P4, PT, R0, UR7, P4 ;  /* 0x0000000700007c0c */ /* 0x000fe2000a786670 */
[----:B------:R-:W-:Y:S01]  /*9080*/  UIMAD UR14, UR14, UR12, URZ ;  /* 0x0000000c0e0e72a4 */ /* 0x000fe2000f8e023f */
[----:B------:R-:W-:Y:S01]  /*9090*/  IADD3.X R5, R5, UR20, R2, P0, !PT ;  /* 0x0000001405057c10 */ /* 0x000fe200087fe402 */
[----:B------:R1:W3:Y:S01]  /*90a0*/  LDS.128 R24, [R114+0xb000] ;  /* 0x00b0000072187984 */ /* 0x0002e20000000c00 */
[----:B------:R-:W-:Y:S01]  /*90b0*/  MOV R2, UR12 ;  /* 0x0000000c00027c02 */ /* 0x000fe20008000f00 */
[----:B------:R-:W-:Y:S01]  /*90c0*/  UIMAD UR13, UR55, UR13, UR14 ;  /* 0x0000000d370d72a4 */ /* 0x000fe2000f8e020e */
        /* <DEDUP_REMOVED lines=17> */
.L_x_1575:
[----:B------:R-:W-:Y:S05]  /*91e0*/  BSYNC B0 ;  /* 0x0000000000007941 */ /* 0x000fea0003800000 */
.L_x_1574:
        /* <DEDUP_REMOVED lines=14> */
.L_x_1577:
[----:B------:R-:W-:Y:S05]  /*92d0*/  BSYNC B0 ;  /* 0x0000000000007941 */ /* 0x000fea0003800000 */
.L_x_1576:
        /* <DEDUP_REMOVED lines=15> */
.L_x_1579:
[----:B------:R-:W-:Y:S05]  /*93d0*/  BSYNC B0 ;  /* 0x0000000000007941 */ /* 0x000fea0003800000 */
.L_x_1578:
        /* <DEDUP_REMOVED lines=15> */
.L_x_1581:
[----:B------:R-:W-:Y:S05]  /*94d0*/  BSYNC B0 ;  /* 0x0000000000007941 */ /* 0x000fea0003800000 */
.L_x_1580:
[----:B-12---:R-:W1:Y:S01]  /*94e0*/  LDS.128 R112, [R114+0xa000] ;  /* 0x00a0000072707984 */ /* 0x006e620000000c00 */
        /* <DEDUP_REMOVED lines=26> */
.L_x_1583:
[----:B------:R-:W-:Y:S05]  /*9690*/  BSYNC B0 ;  /* 0x0000000000007941 */ /* 0x000fea0003800000 */
.L_x_1582:
        /* <DEDUP_REMOVED lines=14> */
.L_x_1585:
[----:B------:R-:W-:Y:S05]  /*9780*/  BSYNC B0 ;  /* 0x0000000000007941 */ /* 0x000fea0003800000 */
.L_x_1584:
        /* <DEDUP_REMOVED lines=14> */
.L_x_1587:
[----:B------:R-:W-:Y:S05]  /*9870*/  BSYNC B0 ;  /* 0x0000000000007941 */ /* 0x000fea0003800000 */
.L_x_1586:
        /* <DEDUP_REMOVED lines=13> */
.L_x_1542:
[----:B------:R-:W-:Y:S05]  /*9950*/  BSYNC B1 ;  /* 0x0000000000017941 */ /* 0x000fea0003800000 */
.L_x_1520:
[----:B------:R-:W-:Y:S01]  /*9960*/  R2UR UR7, R252 ;  /* 0x00000000fc0772ca */ /* 0x000fe200000e0000 */
[----:B------:R-:W-:Y:S02]  /*9970*/  ULDC UR6, c[0x0][0xc] ;  /* 0x0000030000067ab9 */ /* 0x000fe40000000800 */
[----:B------:R-:W-:-:S10]  /*9980*/  UIADD3 UR53, UR6, UR53, URZ ;  /* 0x0000003506357290 */ /* 0x000fd4000fffe03f */
[----:B------:R-:W-:-:S06]  /*9990*/  UISETP.GE.AND UP0, UPT, UR53, UR7, UPT ;  /* 0x000000073500728c */ /* 0x000fcc000bf06270 */
[----:B------:R-:W-:-:S13]  /*99a0*/  PLOP3.LUT P0, PT, PT, PT, UP0, 0x80, 0x0 ;  /* 0x000000000000781c */ /* 0x000fda0003f0f008 */
[----:B------:R-:W-:Y:S05]  /*99b0*/  @P0 BRA `(.L_x_1588) ;  /* 0x0000000000040947 */ /* 0x000fea0003800000 */
[----:B------:R-:W-:Y:S05]  /*99c0*/  BRA `(.L_x_1589) ;  /* 0xffffff6c00f07947 */ /* 0x000fea000383ffff */
.L_x_1588:
[----:B------:R-:W-:Y:S05]  /*99d0*/  EXIT ;  /* 0x000000000000794d */ /* 0x000fea0003800000 */
.L_x_1590:
        /* <DEDUP_REMOVED lines=10> */
.L_x_2483:


//--------------------- .text._ZN5flash25flash_bwd_dot_do_o_kernelILb0E23Flash_bwd_kernel_traitsILi64ELi64ELi128ELi8ELi2ELi4ELi4ELb1ELb0EN7cutlass6half_tE19Flash_kernel_traitsILi64ELi64ELi128ELi8ES3_EEEEvNS_16Flash_bwd_paramsE --------------------------
	.section	.text._ZN5flash25flash_bwd_dot_do_o_kernelILb0E23Flash_bwd_kernel_traitsILi64ELi64ELi128ELi8ELi2ELi4ELi4ELb1ELb0EN7cutlass6half_tE19Flash_kernel_traitsILi64ELi64ELi128ELi8ES3_EEEEvNS_16Flash_bwd_paramsE,"ax",@progbits
	.align	128
        .global         _ZN5flash25flash_bwd_dot_do_o_kernelILb0E23Flash_bwd_kernel_traitsILi64ELi64ELi128ELi8ELi2ELi4ELi4ELb1ELb0EN7cutlass6half_tE19Flash_kernel_traitsILi64ELi64ELi128ELi8ES3_EEEEvNS_16Flash_bwd_paramsE
        .type           _ZN5flash25flash_bwd_dot_do_o_kernelILb0E23Flash_bwd_kernel_traitsILi64ELi64ELi128ELi8ELi2ELi4ELi4ELb1ELb0EN7cutlass6half_tE19Flash_kernel_traitsILi64ELi64ELi128ELi8ES3_EEEEvNS_16Flash_bwd_paramsE,@function
        .size           _ZN5flash25flash_bwd_dot_do_o_kernelILb0E23Flash_bwd_kernel_traitsILi64ELi64ELi128ELi8ELi2ELi4ELi4ELb1ELb0EN7cutlass6half_tE19Flash_kernel_traitsILi64ELi64ELi128ELi8ES3_EEEEvNS_16Flash_bwd_paramsE,(.L_x_2484 - _ZN5flash25flash_bwd_dot_do_o_kernelILb0E23Flash_bwd_kernel_traitsILi64ELi64ELi128ELi8ELi2ELi4ELi4ELb1ELb0EN7cutlass6half_tE19Flash_kernel_traitsILi64ELi64ELi128ELi8ES3_EEEEvNS_16Flash_bwd_paramsE)
        .other          _ZN5flash25flash_bwd_dot_do_o_kernelILb0E23Flash_bwd_kernel_traitsILi64ELi64ELi128ELi8ELi2ELi4ELi4ELb1ELb0EN7cutlass6half_tE19Flash_kernel_traitsILi64ELi64ELi128ELi8ES3_EEEEvNS_16Flash_bwd_paramsE,@"STO_CUDA_ENTRY STV_DEFAULT"
_ZN5flash25flash_bwd_dot_do_o_kernelILb0E23Flash_bwd_kernel_traitsILi64ELi64ELi128ELi8ELi2ELi4ELi4ELb1ELb0EN7cutlass6half_tE19Flash_kernel_traitsILi64ELi64ELi128ELi8ES3_EEEEvNS_16Flash_bwd_paramsE:
.text._ZN5flash25flash_bwd_dot_do_o_kernelILb0E23Flash_bwd_kernel_traitsILi64ELi64ELi128ELi8ELi2ELi4ELi4ELb1ELb0EN7cutlass6half_tE19Flash_kernel_traitsILi64ELi64ELi128ELi8ES3_EEEEvNS_16Flash_bwd_paramsE:
[----:B------:R-:W-:Y:S01]  /*0000*/  LDC R1, c[0x0][0x28] ;  /* 0x00000a00ff017b82 */ /* 0x000fe20000000800 */
[----:B------:R-:W0:Y:S07]  /*0010*/  S2R R2, SR_CTAID.Y ;  /* 0x0000000000027919 */ /* 0x000e2e0000002600 */
[----:B------:R-:W0:Y:S01]  /*0020*/  LDC.64 R6, c[0x0][0x2f0] ;  /* 0x0000bc00ff067b82 */ /* 0x000e220000000a00 */
[----:B------:R-:W-:Y:S01]  /*0030*/  ULDC.64 UR4, c[0x0][0x2f0] ;  /* 0x0000bc0000047ab9 */ /* 0x000fe20000000a00 */
[----:B------:R-:W-:Y:S01]  /*0040*/  MOV R5, 0xffffffff ;  /* 0xffffffff00057802 */ /* 0x000fe20000000f00 */
[----:B------:R-:W-:Y:S01]  /*0050*/  ULDC.64 UR6, c[0x0][0x208] ;  /* 0x0000820000067ab9 */ /* 0x000fe20000000a00 */
[----:B------:R-:W-:-:S04]  /*0060*/  ISETP.NE.U32.AND P0, PT, RZ, UR4, PT ;  /* 0x00000004ff007c0c */ /* 0x000fc8000bf05070 */
[----:B------:R-:W-:Y:S01]  /*0070*/  ISETP.NE.AND.EX P0, PT, RZ, UR5, PT, P0 ;  /* 0x00000005ff007c0c */ /* 0x000fe2000bf05300 */
[----:B0-----:R-:W-:-:S12]  /*0080*/  IMAD.WIDE R6, R2, 0x4, R6 ;  /* 0x0000000402067825 */ /* 0x001fd800078e0206 */
[----:B------:R-:W2:Y:S04]  /*0090*/  @P0 LDG.E R5, desc[UR6][R6.64] ;  /* 0x0000000606050981 */ /* 0x000ea8000c1e1900 */
[----:B------:R-:W2:Y:S01]  /*00a0*/  @P0 LDG.E R4, desc[UR6][R6.64+0x4] ;  /* 0x0000040606040981 */ /* 0x000ea2000c1e1900 */
[----:B------:R-:W0:Y:S02]  /*00b0*/  S2UR UR4, SR_CTAID.X ;  /* 0x00000000000479c3 */ /* 0x000e240000002500 */
[----:B0-----:R-:W-:Y:S01]  /*00c0*/  USHF.L.U32 UR4, UR4, 0x6, URZ ;  /* 0x0000000604047899 */ /* 0x001fe2000800063f */
[----:B--2---:R-:W-:-:S06]  /*00d0*/  @P0 IADD3 R4, R4, -R5, RZ ;  /* 0x8000000504040210 */ /* 0x004fcc0007ffe0ff */
[----:B------:R-:W0:Y:S02]  /*00e0*/  @!P0 LDC R4, c[0x0][0x2c4] ;  /* 0x0000b100ff048b82 */ /* 0x000e240000000800 */
[----:B0-----:R-:W-:-:S13]  /*00f0*/  ISETP.GT.AND P0, PT, R4, UR4, PT ;  /* 0x0000000404007c0c */ /* 0x001fda000bf04270 */
[----:B------:R-:W-:Y:S05]  /*0100*/  @!P0 EXIT ;  /* 0x000000000000894d */ /* 0x000fea0003800000 */
[----:B------:R-:W-:Y:S01]  /*0110*/  ISETP.NE.AND P1, PT, R5, -0x1, PT ;  /* 0xffffffff0500780c */ /* 0x000fe20003f25270 */
[----:B------:R-:W0:Y:S01]  /*0120*/  S2R R0, SR_TID.X ;  /* 0x0000000000007919 */ /* 0x000e220000002100 */
[----:B------:R-:W-:Y:S01]  /*0130*/  ULDC.U8 UR8, c[0x0][0x3d8] ;  /* 0x0000f60000087ab9 */ /* 0x000fe20000000000 */
[----:B------:R-:W1:Y:S01]  /*0140*/  S2UR UR5, SR_CTAID.Z ;  /* 0x00000000000579c3 */ /* 0x000e620000002700 */
[----:B------:R-:W-:-:S09]  /*0150*/  ISETP.NE.AND P0, PT, RZ, UR8, PT ;  /* 0x00000008ff007c0c */ /* 0x000fd2000bf05270 */
[----:B------:R-:W2:Y:S01]  /*0160*/  @!P1 LDC.64 R8, c[0x0][0x418] ;  /* 0x00010600ff089b82 */ /* 0x000ea20000000a00 */
[--C-:B------:R-:W-:Y:S02]  /*0170*/  @!P1 SHF.R.S32.HI R3, RZ, 0x1f, R2.reuse ;  /* 0x0000001fff039819 */ /* 0x100fe40000011402 */
[----:B------:R-:W-:-:S05]  /*0180*/  @!P1 SHF.R.S32.HI R15, RZ, 0x1f, R2 ;  /* 0x0000001fff0f9819 */ /* 0x000fca0000011402 */
[----:B------:R-:W3:Y:S08]  /*0190*/  @P1 LDC.64 R12, c[0x0][0x420] ;  /* 0x00010800ff0c1b82 */ /* 0x000ef00000000a00 */
[----:B------:R-:W4:Y:S08]  /*01a0*/  @!P1 LDC.64 R6, c[0x0][0x290] ;  /* 0x0000a400ff069b82 */ /* 0x000f300000000a00 */
[----:B------:R-:W5:Y:S01]  /*01b0*/  @P1 LDC.64 R22, c[0x0][0x298] ;  /* 0x0000a600ff161b82 */ /* 0x000f620000000a00 */
[----:B--2---:R-:W-:-:S02]  /*01c0*/  @!P1 IMAD R3, R3, R8, RZ ;  /* 0x0000000803039224 */ /* 0x004fc400078e02ff */
[----:B---3--:R-:W-:-:S04]  /*01d0*/  @P1 IMAD.WIDE.U32 R10, R5, R12, RZ ;  /* 0x0000000c050a1225 */ /* 0x008fc800078e00ff */
[----:B----4-:R-:W-:Y:S02]  /*01e0*/  @!P1 IMAD R12, R15, R6, RZ ;  /* 0x000000060f0c9224 */ /* 0x010fe400078e02ff */
[C---:B------:R-:W-:Y:S02]  /*01f0*/  @!P1 IMAD R15, R2.reuse, R9, R3 ;  /* 0x00000009020f9224 */ /* 0x040fe400078e0203 */
[C---:B------:R-:W-:Y:S02]  /*0200*/  @P1 IMAD R3, R5.reuse, R13, R11 ;  /* 0x0000000d05031224 */ /* 0x040fe400078e020b */
[----:B------:R-:W-:Y:S02]  /*0210*/  @!P1 IMAD R11, R2, R7, R12 ;  /* 0x00000007020b9224 */ /* 0x000fe400078e020c */
[----:B-----5:R-:W-:-:S04]  /*0220*/  @P1 IMAD.WIDE.U32 R12, R5, R22, RZ ;  /* 0x00000016050c1225 */ /* 0x020fc800078e00ff */
[----:B------:R-:W-:Y:S01]  /*0230*/  @!P1 IMAD.WIDE.U32 R8, R2, R8, RZ ;  /* 0x0000000802089225 */ /* 0x000fe200078e00ff */
[----:B------:R-:W-:-:S03]  /*0240*/  @P1 MOV R22, R12 ;  /* 0x0000000c00161202 */ /* 0x000fc60000000f00 */
[----:B------:R-:W-:Y:S01]  /*0250*/  @!P1 IMAD.WIDE.U32 R6, R2, R6, RZ ;  /* 0x0000000602069225 */ /* 0x000fe200078e00ff */
[----:B------:R-:W-:Y:S02]  /*0260*/  @!P1 IADD3 R3, R9, R15, RZ ;  /* 0x0000000f09039210 */ /* 0x000fe40007ffe0ff */
[----:B------:R-:W-:Y:S01]  /*0270*/  @!P1 MOV R10, R8 ;  /* 0x00000008000a9202 */ /* 0x000fe20000000f00 */
[----:B------:R-:W-:Y:S01]  /*0280*/  @P1 IMAD R23, R5, R23, R13 ;  /* 0x0000001705171224 */ /* 0x000fe200078e020d */
[----:B------:R-:W-:Y:S02]  /*0290*/  @!P1 IADD3 R23, R7, R11, RZ ;  /* 0x0000000b07179210 */ /* 0x000fe40007ffe0ff */
[----:B------:R-:W-:Y:S01]  /*02a0*/  @!P1 MOV R22, R6 ;  /* 0x0000000600169202 */ /* 0x000fe20000000f00 */
[----:B01----:R-:W-:Y:S06]  /*02b0*/  @!P0 BRA `(.L_x_1591) ;  /* 0x0000000000208947 */ /* 0x003fec0003800000 */
[----:B------:R-:W0:Y:S08]  /*02c0*/  LDC R9, c[0x0][0x2d4] ;  /* 0x0000b500ff097b82 */ /* 0x000e300000000800 */
[----:B------:R-:W1:Y:S08]  /*02d0*/  LDC R6, c[0x0][0x2c0] ;  /* 0x0000b000ff067b82 */ /* 0x000e700000000800 */
[----:B------:R-:W1:Y:S01]  /*02e0*/  LDC R7, c[0x0][0x2e4] ;  /* 0x0000b900ff077b82 */ /* 0x000e620000000800 */
[----:B0-----:R-:W-:-:S05]  /*02f0*/  @!P1 IMAD R5, R2, R9, RZ ;  /* 0x0000000902059224 */ /* 0x001fca00078e02ff */
[----:B------:R-:W-:Y:S02]  /*0300*/  LEA R5, R2, R5, 0x7 ;  /* 0x0000000502057211 */ /* 0x000fe400078e38ff */
[----:B-1----:R-:W-:-:S05]  /*0310*/  LEA R6, R6, R7, 0x7 ;  /* 0x0000000706067211 */ /* 0x002fca00078e38ff */
[----:B------:R-:W-:Y:S01]  /*0320*/  IMAD R2, R6, UR5, R5 ;  /* 0x0000000506027c24 */ /* 0x000fe2000f8e0205 */
[----:B------:R-:W-:Y:S06]  /*0330*/  BRA `(.L_x_1592) ;  /* 0x0000000000107947 */ /* 0x000fec0003800000 */
.L_x_1591:
[----:B------:R-:W0:Y:S08]  /*0340*/  LDC R5, c[0x0][0x270] ;  /* 0x00009c00ff057b82 */ /* 0x000e300000000800 */
[----:B------:R-:W1:Y:S01]  /*0350*/  LDC R7, c[0x0][0x2d4] ;  /* 0x0000b500ff077b82 */ /* 0x000e620000000800 */
[----:B0-----:R-:W-:-:S04]  /*0360*/  IMAD R2, R2, R5, UR5 ;  /* 0x0000000502027e24 */ /* 0x001fc8000f8e0205 */
[----:B-1----:R-:W-:-:S07]  /*0370*/  IMAD R2, R2, R7, RZ ;  /* 0x0000000702027224 */ /* 0x002fce00078e02ff */
.L_x_1592:
[----:B------:R-:W-:Y:S01]  /*0380*/  SHF.R.S32.HI R5, RZ, 0x1f, R0 ;  /* 0x0000001fff057819 */ /* 0x000fe20000011400 */
[----:B------:R-:W0:Y:S01]  /*0390*/  LDC.64 R8, c[0x0][0x420] ;  /* 0x00010800ff087b82 */ /* 0x000e220000000a00 */
[----:B------:R-:W-:Y:S01]  /*03a0*/  ULDC UR9, c[0x0][0x2d0] ;  /* 0x0000b40000097ab9 */ /* 0x000fe20000000800 */
[----:B------:R-:W-:Y:S01]  /*03b0*/  IADD3 R16, R4, -UR4, RZ ;  /* 0x8000000404107c10 */ /* 0x000fe2000fffe0ff */
[----:B------:R-:W-:Y:S01]  /*03c0*/  USHF.R.S32.HI UR8, URZ, 0x1f, UR4 ;  /* 0x0000001f3f087899 */ /* 0x000fe20008011404 */
[----:B------:R-:W-:-:S04]  /*03d0*/  LEA.HI R5, R5, R0, RZ, 0x3 ;  /* 0x0000000005057211 */ /* 0x000fc800078f18ff */
[----:B------:R-:W-:Y:S02]  /*03e0*/  LOP3.LUT R7, R5, 0x1ffffff8, RZ, 0xc0, !PT ;  /* 0x1ffffff805077812 */ /* 0x000fe400078ec0ff */
[----:B------:R-:W-:Y:S02]  /*03f0*/  SHF.R.S32.HI R13, RZ, 0x3, R5 ;  /* 0x00000003ff0d7819 */ /* 0x000fe40000011405 */
[----:B------:R-:W-:Y:S01]  /*0400*/  IADD3 R20, -R7, R0, RZ ;  /* 0x0000000007147210 */ /* 0x000fe20007ffe1ff */
[----:B------:R-:W1:Y:S01]  /*0410*/  LDC.64 R4, c[0x0][0x298] ;  /* 0x0000a600ff047b82 */ /* 0x000e620000000a00 */
[----:B------:R-:W-:Y:S02]  /*0420*/  IADD3 R11, R13, 0x20, RZ ;  /* 0x000000200d0b7810 */ /* 0x000fe40007ffe0ff */
[----:B------:R-:W-:Y:S02]  /*0430*/  SHF.L.U32 R20, R20, 0x3, RZ ;  /* 0x0000000314147819 */ /* 0x000fe400000006ff */
[----:B------:R-:W-:-:S02]  /*0440*/  SHF.R.S32.HI R19, RZ, 0x1f, R13 ;  /* 0x0000001fff137819 */ /* 0x000fc4000001140d */
[----:B------:R-:W-:Y:S01]  /*0450*/  ISETP.GE.AND P0, PT, R20, UR9, PT ;  /* 0x0000000914007c0c */ /* 0x000fe2000bf06270 */
[----:B------:R-:W2:Y:S01]  /*0460*/  LDC.64 R6, c[0x0][0x428] ;  /* 0x00010a00ff067b82 */ /* 0x000ea20000000a00 */
[--C-:B------:R-:W-:Y:S01]  /*0470*/  SHF.R.S32.HI R21, RZ, 0x1f, R20.reuse ;  /* 0x0000001fff157819 */ /* 0x100fe20000011414 */
[----:B------:R-:W-:Y:S01]  /*0480*/  USHF.R.S32.HI UR9, URZ, 0x1f, UR5 ;  /* 0x0000001f3f097899 */ /* 0x000fe20008011405 */
[-C--:B------:R-:W-:Y:S01]  /*0490*/  ISETP.LT.AND P1, PT, R13, R16.reuse, !P0 ;  /* 0x000000100d00720c */ /* 0x080fe20004721270 */
[C---:B0-----:R-:W-:Y:S01]  /*04a0*/  IMAD R12, R8.reuse, UR8, RZ ;  /* 0x00000008080c7c24 */ /* 0x041fe2000f8e02ff */
[----:B------:R-:W-:Y:S01]  /*04b0*/  ISETP.LT.AND P0, PT, R11, R16, !P0 ;  /* 0x000000100b00720c */ /* 0x000fe20004701270 */
[----:B------:R-:W-:-:S04]  /*04c0*/  IMAD.WIDE.U32 R14, R8, UR4, R20 ;  /* 0x00000004080e7c25 */ /* 0x000fc8000f8e0014 */
[----:B------:R-:W-:Y:S01]  /*04d0*/  IMAD R12, R9, UR4, R12 ;  /* 0x00000004090c7c24 */ /* 0x000fe2000f8e020c */
[----:B------:R-:W-:Y:S02]  /*04e0*/  IADD3 R14, P2, R10, R14, RZ ;  /* 0x0000000e0a0e7210 */ /* 0x000fe40007f5e0ff */
[----:B------:R-:W0:Y:S02]  /*04f0*/  LDC.64 R10, c[0x0][0x2a0] ;  /* 0x0000a800ff0a7b82 */ /* 0x000e240000000a00 */
[----:B------:R-:W-:Y:S01]  /*0500*/  IADD3.X R15, R3, R15, R12, P2, !PT ;  /* 0x0000000f030f7210 */ /* 0x000fe200017fe40c */
[----:B-1----:R-:W-:Y:S02]  /*0510*/  IMAD.WIDE.U32 R20, R4, UR4, R20 ;  /* 0x0000000404147c25 */ /* 0x002fe4000f8e0014 */
[----:B------:R-:W-:-:S03]  /*0520*/  @P0 IADD3 R3, P2, R13, 0x20, RZ ;  /* 0x000000200d030810 */ /* 0x000fc60007f5e0ff */
[----:B------:R-:W1:Y:S01]  /*0530*/  @P1 LDC.64 R16, c[0x0][0x3e0] ;  /* 0x0000f800ff101b82 */ /* 0x000e620000000a00 */
[----:B--2---:R-:W-:-:S04]  /*0540*/  IMAD R12, R6, UR9, RZ ;  /* 0x00000009060c7c24 */ /* 0x004fc8000f8e02ff */
[----:B------:R-:W-:Y:S02]  /*0550*/  IMAD R25, R7, UR5, R12 ;  /* 0x0000000507197c24 */ /* 0x000fe4000f8e020c */
[----:B------:R-:W-:-:S04]  /*0560*/  IMAD.WIDE.U32 R6, R6, UR5, R14 ;  /* 0x0000000506067c25 */ /* 0x000fc8000f8e000e */
[----:B------:R-:W-:Y:S01]  /*0570*/  IMAD R14, R4, UR8, RZ ;  /* 0x00000008040e7c24 */ /* 0x000fe2000f8e02ff */
[----:B------:R-:W-:Y:S01]  /*0580*/  IADD3 R7, R7, R25, RZ ;  /* 0x0000001907077210 */ /* 0x000fe20007ffe0ff */
[----:B------:R-:W-:Y:S01]  /*0590*/  @P1 IMAD R12, R19, R8, RZ ;  /* 0x00000008130c1224 */ /* 0x000fe200078e02ff */
[----:B------:R-:W-:Y:S01]  /*05a0*/  @P0 IADD3.X R25, RZ, R19, RZ, P2, !PT ;  /* 0x00000013ff190210 */ /* 0x000fe200017fe4ff */
[----:B------:R-:W-:Y:S01]  /*05b0*/  IMAD R18, R5, UR4, R14 ;  /* 0x0000000405127c24 */ /* 0x000fe2000f8e020e */
[----:B------:R-:W-:Y:S01]  /*05c0*/  IADD3 R22, P2, R22, R20, RZ ;  /* 0x0000001416167210 */ /* 0x000fe20007f5e0ff */
[C---:B------:R-:W-:Y:S02]  /*05d0*/  @P1 IMAD R27, R13.reuse, R9, R12 ;  /* 0x000000090d1b1224 */ /* 0x040fe400078e020c */
[----:B------:R-:W-:Y:S01]  /*05e0*/  @P1 IMAD.WIDE.U32 R14, R13, R8, R6 ;  /* 0x000000080d0e1225 */ /* 0x000fe200078e0006 */
[----:B------:R-:W-:-:S03]  /*05f0*/  IADD3.X R23, R23, R21, R18, P2, !PT ;  /* 0x0000001517177210 */ /* 0x000fc600017fe412 */
[----:B------:R-:W-:Y:S01]  /*0600*/  @P0 IMAD R18, R25, R8, RZ ;  /* 0x0000000819120224 */ /* 0x000fe200078e02ff */
[----:B------:R-:W-:Y:S01]  /*0610*/  @P1 IADD3 R12, R15, R27, RZ ;  /* 0x0000001b0f0c1210 */ /* 0x000fe20007ffe0ff */
[----:B0-----:R-:W-:Y:S01]  /*0620*/  IMAD R20, R10, UR9, RZ ;  /* 0x000000090a147c24 */ /* 0x001fe2000f8e02ff */
[C---:B-1----:R-:W-:Y:S01]  /*0630*/  @P1 LEA R16, P2, R14.reuse, R16, 0x1 ;  /* 0x000000100e101211 */ /* 0x042fe200078408ff */
[----:B------:R-:W-:Y:S01]  /*0640*/  @P0 IMAD R15, R3, R9, R18 ;  /* 0x00000009030f0224 */ /* 0x000fe200078e0212 */
[----:B------:R-:W0:Y:S01]  /*0650*/  @P0 LDC.64 R24, c[0x0][0x280] ;  /* 0x0000a000ff180b82 */ /* 0x000e220000000a00 */
[----:B------:R-:W-:Y:S01]  /*0660*/  IMAD R9, R11, UR5, R20 ;  /* 0x000000050b097c24 */ /* 0x000fe2000f8e0214 */
[----:B------:R-:W-:Y:S01]  /*0670*/  @P1 LEA.HI.X R17, R14, R17, R12, 0x1, P2 ;  /* 0x000000110e111211 */ /* 0x000fe200010f0c0c */
[----:B------:R-:W-:Y:S01]  /*0680*/  IMAD.WIDE.U32 R10, R10, UR5, R22 ;  /* 0x000000050a0a7c25 */ /* 0x000fe2000f8e0016 */
[----:B------:R-:W-:-:S03]  /*0690*/  @P0 IADD3 R12, P2, R13, 0x20, RZ ;  /* 0x000000200d0c0810 */ /* 0x000fc60007f5e0ff */
[----:B------:R-:W-:Y:S01]  /*06a0*/  @P1 IMAD R14, R19, R4, RZ ;  /* 0x00000004130e1224 */ /* 0x000fe200078e02ff */
[----:B------:R-:W1:Y:S01]  /*06b0*/  @P0 LDC.64 R20, c[0x0][0x3e0] ;  /* 0x0000f800ff140b82 */ /* 0x000e620000000a00 */
[----:B------:R-:W-:Y:S02]  /*06c0*/  @P0 IADD3.X R27, RZ, R19, RZ, P2, !PT ;  /* 0x00000013ff1b0210 */ /* 0x000fe400017fe4ff */
[----:B------:R-:W-:Y:S01]  /*06d0*/  IADD3 R11, R11, R9, RZ ;  /* 0x000000090b0b7210 */ /* 0x000fe20007ffe0ff */
[----:B------:R-:W-:Y:S01]  /*06e0*/  @P0 IMAD.WIDE.U32 R8, R3, R8, R6 ;  /* 0x0000000803080225 */ /* 0x000fe200078e0006 */
[----:B------:R-:W-:Y:S02]  /*06f0*/  @P0 MOV R6, R10 ;  /* 0x0000000a00060202 */ /* 0x000fe40000000f00 */
[----:B------:R-:W-:Y:S01]  /*0700*/  @P0 MOV R7, R11 ;  /* 0x0000000b00070202 */ /* 0x000fe20000000f00 */
[----:B------:R-:W2:Y:S01]  /*0710*/  @P1 LDC.64 R22, c[0x0][0x280] ;  /* 0x0000a000ff161b82 */ /* 0x000ea20000000a00 */
[----:B------:R-:W-:Y:S01]  /*0720*/  @P0 IMAD R18, R27, R4, RZ ;  /* 0x000000041b120224 */ /* 0x000fe200078e02ff */
[----:B------:R-:W-:Y:S01]  /*0730*/  @P0 IADD3 R15, R9, R15, RZ ;  /* 0x0000000f090f0210 */ /* 0x000fe20007ffe0ff */
[----:B------:R-:W-:-:S02]  /*0740*/  @P1 IMAD R3, R13, R5, R14 ;  /* 0x000000050d031224 */ /* 0x000fc400078e020e */
[----:B------:R-:W-:Y:S02]  /*0750*/  @P0 IMAD R5, R12, R5, R18 ;  /* 0x000000050c050224 */ /* 0x000fe400078e0212 */
[----:B------:R-:W-:-:S04]  /*0760*/  @P1 IMAD.WIDE.U32 R10, R13, R4, R10 ;  /* 0x000000040d0a1225 */ /* 0x000fc800078e000a */
[----:B------:R-:W-:Y:S01]  /*0770*/  @P0 IMAD.WIDE.U32 R12, R12, R4, R6 ;  /* 0x000000040c0c0225 */ /* 0x000fe200078e0006 */
[----:B------:R-:W-:Y:S02]  /*0780*/  @P1 IADD3 R9, R11, R3, RZ ;  /* 0x000000030b091210 */ /* 0x000fe40007ffe0ff */
[----:B------:R-:W-:Y:S02]  /*0790*/  CS2R R6, SRZ ;  /* 0x0000000000067805 */ /* 0x000fe4000001ff00 */
[----:B------:R-:W-:Y:S02]  /*07a0*/  @P0 IADD3 R3, R13, R5, RZ ;  /* 0x000000050d030210 */ /* 0x000fe40007ffe0ff */
[----:B------:R-:W-:Y:S02]  /*07b0*/  CS2R R4, SRZ ;  /* 0x0000000000047805 */ /* 0x000fe4000001ff00 */
[----:B-1----:R-:W-:Y:S02]  /*07c0*/  @P0 LEA R20, P2, R8, R20, 0x1 ;  /* 0x0000001408140211 */ /* 0x002fe400078408ff */
[----:B0-----:R-:W-:-:S02]  /*07d0*/  @P0 LEA R24, P4, R12, R24, 0x1 ;  /* 0x000000180c180211 */ /* 0x001fc400078808ff */
[----:B------:R-:W-:Y:S02]  /*07e0*/  CS2R R18, SRZ ;  /* 0x0000000000127805 */ /* 0x000fe4000001ff00 */
[----:B------:R-:W-:Y:S01]  /*07f0*/  @P0 LEA.HI.X R21, R8, R21, R15, 0x1, P2 ;  /* 0x0000001508150211 */ /* 0x000fe200010f0c0f */
[----:B------:R0:W3:Y:S01]  /*0800*/  @P1 LDG.E.128 R4, desc[UR6][R16.64] ;  /* 0x0000000610041981 */ /* 0x0000e2000c1e1d00 */
[----:B--2---:R-:W-:Y:S02]  /*0810*/  @P1 LEA R22, P3, R10, R22, 0x1 ;  /* 0x000000160a161211 */ /* 0x004fe400078608ff */
[----:B------:R-:W-:Y:S02]  /*0820*/  CS2R R14, SRZ ;  /* 0x00000000000e7805 */ /* 0x000fe4000001ff00 */
[----:B------:R-:W-:Y:S02]  /*0830*/  @P0 LEA.HI.X R25, R12, R25, R3, 0x1, P4 ;  /* 0x000000190c190211 */ /* 0x000fe400020f0c03 */
[----:B------:R-:W-:-:S02]  /*0840*/  CS2R R12, SRZ ;  /* 0x00000000000c7805 */ /* 0x000fc4000001ff00 */
[----:B------:R-:W-:Y:S02]  /*0850*/  @P1 LEA.HI.X R23, R10, R23, R9, 0x1, P3 ;  /* 0x000000170a171211 */ /* 0x000fe400018f0c09 */
[----:B------:R-:W-:Y:S02]  /*0860*/  CS2R R10, SRZ ;  /* 0x00000000000a7805 */ /* 0x000fe4000001ff00 */
[----:B------:R-:W-:Y:S02]  /*0870*/  CS2R R8, SRZ ;  /* 0x0000000000087805 */ /* 0x000fe4000001ff00 */
[----:B0-----:R-:W-:Y:S01]  /*0880*/  CS2R R16, SRZ ;  /* 0x0000000000107805 */ /* 0x001fe2000001ff00 */
[----:B------:R-:W2:Y:S04]  /*0890*/  @P0 LDG.E.128 R12, desc[UR6][R20.64] ;  /* 0x00000006140c0981 */ /* 0x000ea8000c1e1d00 */
[----:B------:R-:W4:Y:S04]  /*08a0*/  @P1 LDG.E.128 R8, desc[UR6][R22.64] ;  /* 0x0000000616081981 */ /* 0x000f28000c1e1d00 */
[----:B------:R-:W5:Y:S01]  /*08b0*/  @P0 LDG.E.128 R16, desc[UR6][R24.64] ;  /* 0x0000000618100981 */ /* 0x000f62000c1e1d00 */
[----:B------:R-:W-:Y:S01]  /*08c0*/  LOP3.LUT P0, RZ, R0, 0x7, RZ, 0xc0, !PT ;  /* 0x0000000700ff7812 */ /* 0x000fe2000780c0ff */
[----:B---3--:R-:W-:-:S02]  /*08d0*/  HADD2.F32 R26, -RZ, R4.H1_H1 ;  /* 0x30000004ff1a7230 */ /* 0x008fc40000004100 */
[----:B------:R-:W-:Y:S02]  /*08e0*/  HADD2.F32 R29, -RZ, R4.H0_H0 ;  /* 0x20000004ff1d7230 */ /* 0x000fe40000004100 */
[--C-:B--2---:R-:W-:Y:S02]  /*08f0*/  HADD2.F32 R27, -RZ, R12.reuse.H1_H1 ;  /* 0x3000000cff1b7230 */ /* 0x104fe40000004100 */
[----:B------:R-:W-:Y:S02]  /*0900*/  HADD2.F32 R12, -RZ, R12.H0_H0 ;  /* 0x2000000cff0c7230 */ /* 0x000fe40000004100 */
[----:B----4-:R-:W-:Y:S02]  /*0910*/  HADD2.F32 R3, -RZ, R8.H1_H1 ;  /* 0x30000008ff037230 */ /* 0x010fe40000004100 */
[--C-:B-----5:R-:W-:Y:S02]  /*0920*/  HADD2.F32 R28, -RZ, R16.reuse.H1_H1 ;  /* 0x30000010ff1c7230 */ /* 0x120fe40000004100 */
[----:B------:R-:W-:-:S02]  /*0930*/  HADD2.F32 R16, -RZ, R16.H0_H0 ;  /* 0x20000010ff107230 */ /* 0x000fc40000004100 */
[----:B------:R-:W-:Y:S01]  /*0940*/  FMUL.FTZ R26, R26, R3 ;  /* 0x000000031a1a7220 */ /* 0x000fe20000410000 */
[----:B------:R-:W-:Y:S02]  /*0950*/  HADD2.F32 R20, -RZ, R8.H0_H0 ;  /* 0x20000008ff147230 */ /* 0x000fe40000004100 */
[----:B------:R-:W-:Y:S01]  /*0960*/  FMUL.FTZ R27, R27, R28 ;  /* 0x0000001c1b1b7220 */ /* 0x000fe20000410000 */
[----:B------:R-:W-:-:S03]  /*0970*/  HADD2.F32 R3, -RZ, R5.H0_H0 ;  /* 0x20000005ff037230 */ /* 0x000fc60000004100 */
[----:B------:R-:W-:Y:S01]  /*0980*/  FFMA.FTZ R27, R12, R16, R27 ;  /* 0x000000100c1b7223 */ /* 0x000fe2000001001b */
[----:B------:R-:W-:Y:S02]  /*0990*/  HADD2.F32 R16, -RZ, R9.H0_H0 ;  /* 0x20000009ff107230 */ /* 0x000fe40000004100 */
[----:B------:R-:W-:Y:S01]  /*09a0*/  FFMA.FTZ R26, R29, R20, R26 ;  /* 0x000000141d1a7223 */ /* 0x000fe2000001001a */
[----:B------:R-:W-:Y:S02]  /*09b0*/  HADD2.F32 R5, -RZ, R5.H1_H1 ;  /* 0x30000005ff057230 */ /* 0x000fe40000004100 */
[----:B------:R-:W-:Y:S02]  /*09c0*/  HADD2.F32 R12, -RZ, R9.H1_H1 ;  /* 0x30000009ff0c7230 */ /* 0x000fe40000004100 */
[----:B------:R-:W-:Y:S01]  /*09d0*/  FFMA.FTZ R16, R3, R16, R26 ;  /* 0x0000001003107223 */ /* 0x000fe2000001001a */
[----:B------:R-:W-:Y:S02]  /*09e0*/  HADD2.F32 R20, -RZ, R13.H0_H0 ;  /* 0x2000000dff147230 */ /* 0x000fe40000004100 */
[----:B------:R-:W-:-:S02]  /*09f0*/  HADD2.F32 R24, -RZ, R17.H0_H0 ;  /* 0x20000011ff187230 */ /* 0x000fc40000004100 */
[----:B------:R-:W-:Y:S01]  /*0a00*/  FFMA.FTZ R5, R5, R12, R16 ;  /* 0x0000000c05057223 */ /* 0x000fe20000010010 */
[----:B------:R-:W-:Y:S02]  /*0a10*/  HADD2.F32 R4, -RZ, R6.H0_H0 ;  /* 0x20000006ff047230 */ /* 0x000fe40000004100 */
[----:B------:R-:W-:Y:S02]  /*0a20*/  HADD2.F32 R23, -RZ, R10.H0_H0 ;  /* 0x2000000aff177230 */ /* 0x000fe40000004100 */
[----:B------:R-:W-:Y:S01]  /*0a30*/  FFMA.FTZ R27, R20, R24, R27 ;  /* 0x00000018141b7223 */ /* 0x000fe2000001001b */
[----:B------:R-:W-:Y:S02]  /*0a40*/  HADD2.F32 R22, -RZ, R13.H1_H1 ;  /* 0x3000000dff167230 */ /* 0x000fe40000004100 */
[----:B------:R-:W-:Y:S02]  /*0a50*/  HADD2.F32 R17, -RZ, R17.H1_H1 ;  /* 0x30000011ff117230 */ /* 0x000fe40000004100 */
[----:B------:R-:W-:Y:S01]  /*0a60*/  FFMA.FTZ R5, R4, R23, R5 ;  /* 0x0000001704057223 */ /* 0x000fe20000010005 */
[----:B------:R-:W-:-:S02]  /*0a70*/  HADD2.F32 R8, -RZ, R6.H1_H1 ;  /* 0x30000006ff087230 */ /* 0x000fc40000004100 */
[----:B------:R-:W-:Y:S02]  /*0a80*/  HADD2.F32 R21, -RZ, R10.H1_H1 ;  /* 0x3000000aff157230 */ /* 0x000fe40000004100 */
[----:B------:R-:W-:Y:S01]  /*0a90*/  FFMA.FTZ R27, R22, R17, R27 ;  /* 0x00000011161b7223 */ /* 0x000fe2000001001b */
[----:B------:R-:W-:Y:S02]  /*0aa0*/  HADD2.F32 R12, -RZ, R14.H0_H0 ;  /* 0x2000000eff0c7230 */ /* 0x000fe40000004100 */
[----:B------:R-:W-:Y:S02]  /*0ab0*/  HADD2.F32 R3, -RZ, R18.H0_H0 ;  /* 0x20000012ff037230 */ /* 0x000fe40000004100 */
[----:B------:R-:W-:Y:S01]  /*0ac0*/  FFMA.FTZ R5, R8, R21, R5 ;  /* 0x0000001508057223 */ /* 0x000fe20000010005 */
[----:B------:R-:W-:Y:S02]  /*0ad0*/  HADD2.F32 R6, -RZ, R7.H0_H0 ;  /* 0x20000007ff067230 */ /* 0x000fe40000004100 */
[----:B------:R-:W-:-:S02]  /*0ae0*/  HADD2.F32 R9, -RZ, R11.H0_H0 ;  /* 0x2000000bff097230 */ /* 0x000fc40000004100 */
[----:B------:R-:W-:Y:S01]  /*0af0*/  FFMA.FTZ R27, R12, R3, R27 ;  /* 0x000000030c1b7223 */ /* 0x000fe2000001001b */
[----:B------:R-:W-:Y:S02]  /*0b00*/  HADD2.F32 R14, -RZ, R14.H1_H1 ;  /* 0x3000000eff0e7230 */ /* 0x000fe40000004100 */
[----:B------:R-:W-:Y:S02]  /*0b10*/  HADD2.F32 R18, -RZ, R18.H1_H1 ;  /* 0x30000012ff127230 */ /* 0x000fe40000004100 */
[----:B------:R-:W-:Y:S01]  /*0b20*/  FFMA.FTZ R6, R6, R9, R5 ;  /* 0x0000000906067223 */ /* 0x000fe20000010005 */
[----:B------:R-:W-:Y:S02]  /*0b30*/  HADD2.F32 R7, -RZ, R7.H1_H1 ;  /* 0x30000007ff077230 */ /* 0x000fe40000004100 */
[----:B------:R-:W-:Y:S02]  /*0b40*/  HADD2.F32 R10, -RZ, R11.H1_H1 ;  /* 0x3000000bff0a7230 */ /* 0x000fe40000004100 */
[----:B------:R-:W-:Y:S01]  /*0b50*/  FFMA.FTZ R27, R14, R18, R27 ;  /* 0x000000120e1b7223 */ /* 0x000fe2000001001b */
[----:B------:R-:W-:-:S02]  /*0b60*/  HADD2.F32 R4, -RZ, R15.H0_H0 ;  /* 0x2000000fff047230 */ /* 0x000fc40000004100 */
[----:B------:R-:W-:Y:S02]  /*0b70*/  HADD2.F32 R3, -RZ, R19.H0_H0 ;  /* 0x20000013ff037230 */ /* 0x000fe40000004100 */
[----:B------:R-:W-:Y:S01]  /*0b80*/  FFMA.FTZ R6, R7, R10, R6 ;  /* 0x0000000a07067223 */ /* 0x000fe20000010006 */
[----:B------:R-:W-:Y:S02]  /*0b90*/  HADD2.F32 R8, -RZ, R15.H1_H1 ;  /* 0x3000000fff087230 */ /* 0x000fe40000004100 */
[----:B------:R-:W-:Y:S02]  /*0ba0*/  HADD2.F32 R19, -RZ, R19.H1_H1 ;  /* 0x30000013ff137230 */ /* 0x000fe40000004100 */
[----:B------:R-:W-:Y:S02]  /*0bb0*/  FFMA.FTZ R27, R4, R3, R27 ;  /* 0x00000003041b7223 */ /* 0x000fe4000001001b */
[----:B------:R-:W0:Y:S02]  /*0bc0*/  SHFL.BFLY PT, R3, R6, 0x4, 0x1f ;  /* 0x0c801f0006037f89 */ /* 0x000e2400000e0000 */
[----:B------:R-:W-:-:S05]  /*0bd0*/  FFMA.FTZ R27, R8, R19, R27 ;  /* 0x00000013081b7223 */ /* 0x000fca000001001b */
[----:B------:R-:W1:Y:S01]  /*0be0*/  SHFL.BFLY PT, R4, R27, 0x4, 0x1f ;  /* 0x0c801f001b047f89 */ /* 0x000e6200000e0000 */
[----:B0-----:R-:W-:Y:S01]  /*0bf0*/  FADD.FTZ R3, R6, R3 ;  /* 0x0000000306037221 */ /* 0x001fe20000010000 */
[----:B-1----:R-:W-:-:S04]  /*0c00*/  FADD.FTZ R7, R27, R4 ;  /* 0x000000041b077221 */ /* 0x002fc80000010000 */
[----:B------:R-:W0:Y:S04]  /*0c10*/  SHFL.BFLY PT, R4, R3, 0x2, 0x1f ;  /* 0x0c401f0003047f89 */ /* 0x000e2800000e0000 */
[----:B------:R-:W1:Y:S01]  /*0c20*/  SHFL.BFLY PT, R8, R7, 0x2, 0x1f ;  /* 0x0c401f0007087f89 */ /* 0x000e6200000e0000 */
[----:B0-----:R-:W-:Y:S01]  /*0c30*/  FADD.FTZ R4, R3, R4 ;  /* 0x0000000403047221 */ /* 0x001fe20000010000 */
[----:B-1----:R-:W-:-:S04]  /*0c40*/  FADD.FTZ R8, R7, R8 ;  /* 0x0000000807087221 */ /* 0x002fc80000010000 */
[----:B------:R-:W0:Y:S04]  /*0c50*/  SHFL.BFLY PT, R5, R4, 0x1, 0x1f ;  /* 0x0c201f0004057f89 */ /* 0x000e2800000e0000 */
[----:B------:R-:W1:Y:S01]  /*0c60*/  SHFL.BFLY PT, R9, R8, 0x1, 0x1f ;  /* 0x0c201f0008097f89 */ /* 0x000e6200000e0000 */
[----:B------:R-:W-:Y:S01]  /*0c70*/  IADD3 R11, R2, UR4, RZ ;  /* 0x00000004020b7c10 */ /* 0x000fe2000fffe0ff */
[----:B------:R-:W-:-:S03]  /*0c80*/  ULDC.64 UR4, c[0x0][0x478] ;  /* 0x00011e0000047ab9 */ /* 0x000fc60000000a00 */
[----:B------:R-:W-:Y:S02]  /*0c90*/  SHF.R.S32.HI R2, RZ, 0x1f, R11 ;  /* 0x0000001fff027819 */ /* 0x000fe4000001140b */
[----:B------:R-:W-:-:S04]  /*0ca0*/  LEA.HI R6, P1, R0, R11, RZ, 0x1d ;  /* 0x0000000b00067211 */ /* 0x000fc8000783e8ff */
[----:B------:R-:W-:Y:S02]  /*0cb0*/  IADD3.X R3, RZ, R2, RZ, P1, !PT ;  /* 0x00000002ff037210 */ /* 0x000fe40000ffe4ff */
[----:B------:R-:W-:Y:S01]  /*0cc0*/  LEA R2, P1, R6, UR4, 0x2 ;  /* 0x0000000406027c11 */ /* 0x000fe2000f8210ff */
[----:B------:R-:W-:Y:S01]  /*0cd0*/  ULDC UR4, c[0x0][0x384] ;  /* 0x0000e10000047ab9 */ /* 0x000fe20000000800 */
[----:B0-----:R-:W-:Y:S02]  /*0ce0*/  FADD.FTZ R5, R4, R5 ;  /* 0x0000000504057221 */ /* 0x001fe40000010000 */
[----:B------:R-:W-:Y:S02]  /*0cf0*/  LEA.HI.X R3, R6, UR5, R3, 0x2, P1 ;  /* 0x0000000506037c11 */ /* 0x000fe400088f1403 */
[----:B------:R-:W-:Y:S01]  /*0d00*/  FMUL.FTZ R5, R5, UR4 ;  /* 0x0000000405057c20 */ /* 0x000fe20008410000 */
[----:B-1----:R-:W-:-:S04]  /*0d10*/  FADD.FTZ R9, R8, R9 ;  /* 0x0000000908097221 */ /* 0x002fc80000010000 */
[----:B------:R-:W-:Y:S01]  /*0d20*/  FMUL.FTZ R9, R9, UR4 ;  /* 0x0000000409097c20 */ /* 0x000fe20008410000 */
[----:B------:R0:W-:Y:S01]  /*0d30*/  @!P0 STG.E desc[UR6][R2.64], R5 ;  /* 0x0000000502008986 */ /* 0x0001e2000c101906 */
[----:B------:R-:W-:Y:S05]  /*0d40*/  @P0 EXIT ;  /* 0x000000000000094d */ /* 0x000fea0003800000 */
[----:B------:R-:W-:Y:S01]  /*0d50*/  STG.E desc[UR6][R2.64+0x80], R9 ;  /* 0x0000800902007986 */ /* 0x000fe2000c101906 */
[----:B------:R-:W-:Y:S05]  /*0d60*/  EXIT ;  /* 0x000000000000794d */ /* 0x000fea0003800000 */
.L_x_1593:
        /* <DEDUP_REMOVED lines=9> */
.L_x_2484:


//--------------------- .text._ZN5flash25flash_bwd_dot_do_o_kernelILb1E23Flash_bwd_kernel_traitsILi64ELi64ELi128ELi8ELi2ELi4ELi4ELb1ELb0EN7cutlass6half_tE19Flash_kernel_traitsILi64ELi64ELi128ELi8ES3_EEEEvNS_16Flash_bwd_paramsE --------------------------
	.section	.text._ZN5flash25flash_bwd_dot_do_o_kernelILb1E23Flash_bwd_kernel_traitsILi64ELi64ELi128ELi8ELi2ELi4ELi4ELb1ELb0EN7cutlass6half_tE19Flash_kernel_traitsILi64ELi64ELi128ELi8ES3_EEEEvNS_16Flash_bwd_paramsE,"ax",@progbits
	.align	128
        .global         _ZN5flash25flash_bwd_dot_do_o_kernelILb1E23Flash_bwd_kernel_traitsILi64ELi64ELi128ELi8ELi2ELi4ELi4ELb1ELb0EN7cutlass6half_tE19Flash_kernel_traitsILi64ELi64ELi128ELi8ES3_EEEEvNS_16Flash_bwd_paramsE
        .type           _ZN5flash25flash_bwd_dot_do_o_kernelILb1E23Flash_bwd_kernel_traitsILi64ELi64ELi128ELi8ELi2ELi4ELi4ELb1ELb0EN7cutlass6half_tE19Flash_kernel_traitsILi64ELi64ELi128ELi8ES3_EEEEvNS_16Flash_bwd_paramsE,@function
        .size           _ZN5flash25flash_bwd_dot_do_o_kernelILb1E23Flash_bwd_kernel_traitsILi64ELi64ELi128ELi8ELi2ELi4ELi4ELb1ELb0EN7cutlass6half_tE19Flash_kernel_traitsILi64ELi64ELi128ELi8ES3_EEEEvNS_16Flash_bwd_paramsE,(.L_x_2485 - _ZN5flash25flash_bwd_dot_do_o_kernelILb1E23Flash_bwd_kernel_traitsILi64ELi64ELi128ELi8ELi2ELi4ELi4ELb1ELb0EN7cutlass6half_tE19Flash_kernel_traitsILi64ELi64ELi128ELi8ES3_EEEEvNS_16Flash_bwd_paramsE)
        .other          _ZN5flash25flash_bwd_dot_do_o_kernelILb1E23Flash_bwd_kernel_traitsILi64ELi64ELi128ELi8ELi2ELi4ELi4ELb1ELb0EN7cutlass6half_tE19Flash_kernel_traitsILi64ELi64ELi128ELi8ES3_EEEEvNS_16Flash_bwd_paramsE,@"STO_CUDA_ENTRY STV_DEFAULT"
_ZN5flash25flash_bwd_dot_do_o_kernelILb1E23Flash_bwd_kernel_traitsILi64ELi64ELi128ELi8ELi2ELi4ELi4ELb1ELb0EN7cutlass6half_tE19Flash_kernel_traitsILi64ELi64ELi128ELi8ES3_EEEEvNS_16Flash_bwd_paramsE:
.text._ZN5flash25flash_bwd_dot_do_o_kernelILb1E23Flash_bwd_kernel_traitsILi64ELi64ELi128ELi8ELi2ELi4ELi4ELb1ELb0EN7cutlass6half_tE19Flash_kernel_traitsILi64ELi64ELi128ELi8ES3_EEEEvNS_16Flash_bwd_paramsE:
[----:B------:R-:W-:Y:S01]  /*0000*/  LDC R1, c[0x0][0x28] ;  /* 0x00000a00ff017b82 */ /* 0x000fe20000000800 */
[----:B------:R-:W0:Y:S07]  /*0010*/  S2R R18, SR_CTAID.Y ;  /* 0x0000000000127919 */ /* 0x000e2e0000002600 */
[----:B------:R-:W0:Y:S01]  /*0020*/  LDC.64 R2, c[0x0][0x2f0] ;  /* 0x0000bc00ff027b82 */ /* 0x000e220000000a00 */
[----:B------:R-:W-:Y:S01]  /*0030*/  ULDC.64 UR4, c[0x0][0x2f0] ;  /* 0x0000bc0000047ab9 */ /* 0x000fe20000000a00 */
[----:B------:R-:W-:-:S02]  /*0040*/  MOV R11, 0xffffffff ;  /* 0xffffffff000b7802 */ /* 0x000fc40000000f00 */
[----:B------:R-:W-:-:S04]  /*0050*/  ISETP.NE.U32.AND P0, PT, RZ, UR4, PT ;  /* 0x00000004ff007c0c */ /* 0x000fc8000bf05070 */
[----:B------:R-:W-:Y:S01]  /*0060*/  ISETP.NE.AND.EX P0, PT, RZ, UR5, PT, P0 ;  /* 0x00000005ff007c0c */ /* 0x000fe2000bf05300 */
[----:B------:R-:W-:Y:S01]  /*0070*/  ULDC.64 UR4, c[0x0][0x208] ;  /* 0x0000820000047ab9 */ /* 0x000fe20000000a00 */
[----:B0-----:R-:W-:-:S11]  /*0080*/  IMAD.WIDE R2, R18, 0x4, R2 ;  /* 0x0000000412027825 */ /* 0x001fd600078e0202 */
[----:B------:R-:W2:Y:S04]  /*0090*/  @P0 LDG.E R11, desc[UR4][R2.64] ;  /* 0x00000004020b0981 */ /* 0x000ea8000c1e1900 */
[----:B------:R-:W2:Y:S01]  /*00a0*/  @P0 LDG.E R12, desc[UR4][R2.64+0x4] ;  /* 0x00000404020c0981 */ /* 0x000ea2000c1e1900 */
[----:B------:R-:W0:Y:S02]  /*00b0*/  S2R R29, SR_CTAID.X ;  /* 0x00000000001d7919 */ /* 0x000e240000002500 */
[----:B0-----:R-:W-:Y:S02]  /*00c0*/  SHF.L.U32 R29, R29, 0x6, RZ ;  /* 0x000000061d1d7819 */ /* 0x001fe400000006ff */
[----:B--2---:R-:W-:-:S06]  /*00d0*/  @P0 IADD3 R12, R12, -R11, RZ ;  /* 0x8000000b0c0c0210 */ /* 0x004fcc0007ffe0ff */
[----:B------:R-:W0:Y:S02]  /*00e0*/  @!P0 LDC R12, c[0x0][0x2c4] ;  /* 0x0000b100ff0c8b82 */ /* 0x000e240000000800 */
[----:B0-----:R-:W-:-:S13]  /*00f0*/  ISETP.GT.AND P1, PT, R12, R29, PT ;  /* 0x0000001d0c00720c */ /* 0x001fda0003f24270 */
[----:B------:R-:W-:Y:S05]  /*0100*/  @!P1 EXIT ;  /* 0x000000000000994d */ /* 0x000fea0003800000 */
[----:B------:R-:W-:Y:S01]  /*0110*/  ISETP.NE.AND P1, PT, R11, -0x1, PT ;  /* 0xffffffff0b00780c */ /* 0x000fe20003f25270 */
[----:B------:R-:W0:Y:S01]  /*0120*/  LDC R0, c[0x0][0x2d4] ;  /* 0x0000b500ff007b82 */ /* 0x000e220000000800 */
[----:B------:R-:W1:Y:S07]  /*0130*/  S2R R20, SR_TID.X ;  /* 0x0000000000147919 */ /* 0x000e6e0000002100 */
[----:B------:R-:W2:Y:S04]  /*0140*/  LDC R21, c[0x0][0x270] ;  /* 0x00009c00ff157b82 */ /* 0x000ea80000000800 */
[----:B------:R-:W-:-:S04]  /*0150*/  @!P1 SHF.R.S32.HI R5, RZ, 0x1f, R18 ;  /* 0x0000001fff059819 */ /* 0x000fc80000011412 */
[----:B------:R-:W3:Y:S08]  /*0160*/  @!P1 LDC.64 R2, c[0x0][0x418] ;  /* 0x00010600ff029b82 */ /* 0x000ef00000000a00 */
[----:B------:R-:W4:Y:S08]  /*0170*/  @P1 LDC.64 R14, c[0x0][0x420] ;  /* 0x00010800ff0e1b82 */ /* 0x000f300000000a00 */
[----:B------:R-:W5:Y:S01]  /*0180*/  @P1 LDC.64 R8, c[0x0][0x298] ;  /* 0x0000a600ff081b82 */ /* 0x000f620000000a00 */
[----:B--2---:R-:W-:Y:S01]  /*0190*/  SHF.R.S32.HI R13, RZ, 0x1f, R21 ;  /* 0x0000001fff0d7819 */ /* 0x004fe20000011415 */
[----:B---3--:R-:W-:-:S06]  /*01a0*/  @!P1 IMAD R6, R5, R2, RZ ;  /* 0x0000000205069224 */ /* 0x008fcc00078e02ff */
[----:B------:R-:W2:Y:S01]  /*01b0*/  LDC R26, c[0x0][0x2dc] ;  /* 0x0000b700ff1a7b82 */ /* 0x000ea20000000800 */
[----:B------:R-:W-:-:S04]  /*01c0*/  IMAD.WIDE R4, R18, 0x80, RZ ;  /* 0x0000008012047825 */ /* 0x000fc800078e02ff */
[----:B------:R-:W-:Y:S01]  /*01d0*/  @!P1 IMAD R7, R18, R3, R6 ;  /* 0x0000000312079224 */ /* 0x000fe200078e0206 */
[----:B------:R-:W-:Y:S01]  /*01e0*/  SEL R10, R4, RZ, P0 ;  /* 0x000000ff040a7207 */ /* 0x000fe20000000000 */
[----:B----4-:R-:W-:Y:S01]  /*01f0*/  @P1 IMAD.WIDE.U32 R16, R11, R14, RZ ;  /* 0x0000000e0b101225 */ /* 0x010fe200078e00ff */
[----:B------:R-:W-:-:S03]  /*0200*/  SHF.R.S32.HI R14, RZ, 0x1f, R29 ;  /* 0x0000001fff0e7819 */ /* 0x000fc6000001141d */
[----:B------:R-:W-:-:S04]  /*0210*/  @!P1 IMAD.WIDE.U32 R2, R18, R2, RZ ;  /* 0x0000000212029225 */ /* 0x000fc800078e00ff */
[----:B------:R-:W-:Y:S01]  /*0220*/  @P1 IMAD R15, R11, R15, R17 ;  /* 0x0000000f0b0f1224 */ /* 0x000fe200078e0211 */
[----:B------:R-:W-:Y:S02]  /*0230*/  @!P1 IADD3 R15, R3, R7, RZ ;  /* 0x00000007030f9210 */ /* 0x000fe40007ffe0ff */
[----:B------:R-:W-:Y:S01]  /*0240*/  SEL R17, R5, RZ, P0 ;  /* 0x000000ff05117207 */ /* 0x000fe20000000000 */
[----:B------:R-:W3:Y:S01]  /*0250*/  S2R R7, SR_CTAID.Z ;  /* 0x0000000000077919 */ /* 0x000ee20000002700 */
[----:B0-----:R-:W-:Y:S01]  /*0260*/  IMAD.WIDE R4, R18, R0, RZ ;  /* 0x0000000012047225 */ /* 0x001fe200078e02ff */
[----:B------:R-:W-:Y:S02]  /*0270*/  @!P1 MOV R16, R2 ;  /* 0x0000000200109202 */ /* 0x000fe40000000f00 */
[----:B------:R-:W-:Y:S01]  /*0280*/  IADD3 R25, P0, R29, R10, RZ ;  /* 0x0000000a1d197210 */ /* 0x000fe20007f1e0ff */
[----:B------:R-:W-:Y:S01]  /*0290*/  IMAD R5, R5, R21, RZ ;  /* 0x0000001505057224 */ /* 0x000fe200078e02ff */
[----:B--2---:R-:W-:Y:S01]  /*02a0*/  SHF.R.S32.HI R27, RZ, 0x1f, R26 ;  /* 0x0000001fff1b7819 */ /* 0x004fe2000001141a */
[----:B-----5:R-:W-:Y:S01]  /*02b0*/  @P1 IMAD.WIDE.U32 R2, R11, R8, RZ ;  /* 0x000000080b021225 */ /* 0x020fe200078e00ff */
[----:B------:R-:W-:-:S02]  /*02c0*/  IADD3.X R23, R14, R17, RZ, P0, !PT ;  /* 0x000000110e177210 */ /* 0x000fc400007fe4ff */
[----:B------:R-:W-:Y:S01]  /*02d0*/  @P1 MOV R17, R11 ;  /* 0x0000000b00111202 */ /* 0x000fe20000000f00 */
[C---:B------:R-:W-:Y:S01]  /*02e0*/  IMAD R19, R4.reuse, R13, R5 ;  /* 0x0000000d04137224 */ /* 0x040fe200078e0205 */
[----:B------:R-:W-:Y:S01]  /*02f0*/  @P1 MOV R6, R2 ;  /* 0x0000000200061202 */ /* 0x000fe20000000f00 */
[----:B------:R-:W-:-:S04]  /*0300*/  IMAD.WIDE.U32 R4, R4, R21, RZ ;  /* 0x0000001504047225 */ /* 0x000fc800078e00ff */
[----:B------:R-:W-:Y:S01]  /*0310*/  @P1 IMAD R13, R11, R9, R3 ;  /* 0x000000090b0d1224 */ /* 0x000fe200078e0203 */
[----:B------:R-:W-:Y:S01]  /*0320*/  IADD3 R3, R5, R19, RZ ;  /* 0x0000001305037210 */ /* 0x000fe20007ffe0ff */
[----:B------:R-:W-:Y:S01]  /*0330*/  HFMA2.MMA R19, -RZ, RZ, 0, 0 ;  /* 0x00000000ff137435 */ /* 0x000fe200000001ff */
[----:B------:R-:W-:-:S04]  /*0340*/  IMAD.WIDE R8, R21, R26, RZ ;  /* 0x0000001a15087225 */ /* 0x000fc800078e02ff */
[----:B------:R-:W-:Y:S01]  /*0350*/  IMAD R10, R3, R26, RZ ;  /* 0x0000001a030a7224 */ /* 0x000fe200078e02ff */
[----:B-1-3--:R-:W-:Y:S06]  /*0360*/  @P1 BRA `(.L_x_1594) ;  /* 0x0000000000201947 */ /* 0x00afec0003800000 */
[----:B------:R-:W0:Y:S01]  /*0370*/  LDC.64 R2, c[0x0][0x290] ;  /* 0x0000a400ff027b82 */ /* 0x000e220000000a00 */
[----:B------:R-:W-:Y:S02]  /*0380*/  SHF.R.S32.HI R13, RZ, 0x1f, R18 ;  /* 0x0000001fff0d7819 */ /* 0x000fe40000011412 */
[----:B------:R-:W-:-:S03]  /*0390*/  MOV R17, 0xffffffff ;  /* 0xffffffff00117802 */ /* 0x000fc60000000f00 */
[----:B0-----:R-:W-:-:S04]  /*03a0*/  IMAD R6, R13, R2, RZ ;  /* 0x000000020d067224 */ /* 0x001fc800078e02ff */
[C---:B------:R-:W-:Y:S02]  /*03b0*/  IMAD R13, R18.reuse, R3, R6 ;  /* 0x00000003120d7224 */ /* 0x040fe400078e0206 */
[----:B------:R-:W-:-:S05]  /*03c0*/  IMAD.WIDE.U32 R2, R18, R2, RZ ;  /* 0x0000000212027225 */ /* 0x000fca00078e00ff */
[----:B------:R-:W-:Y:S02]  /*03d0*/  IADD3 R13, R3, R13, RZ ;  /* 0x0000000d030d7210 */ /* 0x000fe40007ffe0ff */
[----:B------:R-:W-:-:S07]  /*03e0*/  MOV R6, R2 ;  /* 0x0000000200067202 */ /* 0x000fce0000000f00 */
.L_x_1594:
[----:B------:R-:W-:Y:S01]  /*03f0*/  ULDC.U8 UR6, c[0x0][0x3d8] ;  /* 0x0000f60000067ab9 */ /* 0x000fe20000000000 */
[----:B------:R-:W-:Y:S01]  /*0400*/  IMAD R2, R9, R17, RZ ;  /* 0x0000001109027224 */ /* 0x000fe200078e02ff */
[----:B------:R-:W-:Y:S01]  /*0410*/  ISETP.NE.AND P0, PT, RZ, UR6, PT ;  /* 0x00000006ff007c0c */ /* 0x000fe2000bf05270 */
[----:B------:R-:W-:Y:S01]  /*0420*/  IMAD R27, R27, R4, R10 ;  /* 0x000000041b1b7224 */ /* 0x000fe200078e020a */
[----:B------:R-:W-:Y:S01]  /*0430*/  SHF.R.S32.HI R10, RZ, 0x1f, R7 ;  /* 0x0000001fff0a7819 */ /* 0x000fe20000011407 */
[----:B------:R-:W-:Y:S02]  /*0440*/  IMAD R19, R8, R19, R2 ;  /* 0x0000001308137224 */ /* 0x000fe400078e0202 */
[----:B------:R-:W-:Y:S02]  /*0450*/  IMAD R23, R23, R8, RZ ;  /* 0x0000000817177224 */ /* 0x000fe400078e02ff */
[----:B------:R-:W-:-:S04]  /*0460*/  IMAD.WIDE.U32 R2, R4, R26, RZ ;  /* 0x0000001a04027225 */ /* 0x000fc800078e00ff */
[----:B------:R-:W-:Y:S01]  /*0470*/  IMAD R23, R9, R25, R23 ;  /* 0x0000001909177224 */ /* 0x000fe200078e0217 */
[----:B------:R-:W-:Y:S01]  /*0480*/  IADD3 R27, R3, R27, RZ ;  /* 0x0000001b031b7210 */ /* 0x000fe20007ffe0ff */
[----:B------:R-:W-:-:S04]  /*0490*/  IMAD.WIDE.U32 R4, R25, R8, RZ ;  /* 0x0000000819047225 */ /* 0x000fc800078e00ff */
[----:B------:R-:W-:Y:S01]  /*04a0*/  IMAD.WIDE.U32 R8, R8, R17, RZ ;  /* 0x0000001108087225 */ /* 0x000fe200078e00ff */
[----:B------:R-:W-:-:S03]  /*04b0*/  IADD3 R24, R5, R23, RZ ;  /* 0x0000001705187210 */ /* 0x000fc60007ffe0ff */
[----:B------:R-:W-:Y:S01]  /*04c0*/  IMAD R3, R7, R26, RZ ;  /* 0x0000001a07037224 */ /* 0x000fe200078e02ff */
[----:B------:R-:W-:Y:S02]  /*04d0*/  SEL R17, R2, R8, !P1 ;  /* 0x0000000802117207 */ /* 0x000fe40004800000 */
[----:B------:R-:W-:Y:S02]  /*04e0*/  @P1 IADD3 R27, R9, R19, RZ ;  /* 0x00000013091b1210 */ /* 0x000fe40007ffe0ff */
[----:B------:R-:W-:Y:S01]  /*04f0*/  SHF.R.S32.HI R2, RZ, 0x1f, R3 ;  /* 0x0000001fff027819 */ /* 0x000fe20000011403 */
[----:B------:R-:W-:Y:S06]  /*0500*/  @!P0 BRA `(.L_x_1595) ;  /* 0x00000000001c8947 */ /* 0x000fec0003800000 */
[----:B------:R-:W0:Y:S01]  /*0510*/  LDC R8, c[0x0][0x2c0] ;  /* 0x0000b000ff087b82 */ /* 0x000e220000000800 */
[----:B------:R-:W-:-:S05]  /*0520*/  @!P1 IMAD R11, R18, R0, RZ ;  /* 0x00000000120b9224 */ /* 0x000fca00078e02ff */
[----:B------:R-:W-:Y:S02]  /*0530*/  LEA R11, R18, R11, 0x7 ;  /* 0x0000000b120b7211 */ /* 0x000fe400078e38ff */
[----:B------:R-:W0:Y:S02]  /*0540*/  LDC R9, c[0x0][0x2e4] ;  /* 0x0000b900ff097b82 */ /* 0x000e240000000800 */
[----:B0-----:R-:W-:-:S05]  /*0550*/  LEA R0, R8, R9, 0x7 ;  /* 0x0000000908007211 */ /* 0x001fca00078e38ff */
[----:B------:R-:W-:Y:S01]  /*0560*/  IMAD R0, R0, R7, R11 ;  /* 0x0000000700007224 */ /* 0x000fe200078e020b */
[----:B------:R-:W-:Y:S06]  /*0570*/  BRA `(.L_x_1596) ;  /* 0x0000000000087947 */ /* 0x000fec0003800000 */
.L_x_1595:
[----:B------:R-:W-:-:S04]  /*0580*/  IMAD R9, R18, R21, R7 ;  /* 0x0000001512097224 */ /* 0x000fc800078e0207 */
[----:B------:R-:W-:-:S07]  /*0590*/  IMAD R0, R9, R0, RZ ;  /* 0x0000000009007224 */ /* 0x000fce00078e02ff */
.L_x_1596:
[----:B------:R-:W-:Y:S01]  /*05a0*/  SHF.R.S32.HI R25, RZ, 0x1f, R20 ;  /* 0x0000001fff197819 */ /* 0x000fe20000011414 */
[----:B------:R-:W-:Y:S01]  /*05b0*/  ULDC UR6, c[0x0][0x2d0] ;  /* 0x0000b40000067ab9 */ /* 0x000fe20000000800 */
[----:B------:R-:W-:Y:S01]  /*05c0*/  IADD3 R12, -R29, R12, RZ ;  /* 0x0000000c1d0c7210 */ /* 0x000fe20007ffe1ff */
[----:B------:R-:W-:Y:S01]  /*05d0*/  ULDC.64 UR8, c[0x0][0x420] ;  /* 0x0001080000087ab9 */ /* 0x000fe20000000a00 */
[----:B------:R-:W-:Y:S01]  /*05e0*/  LEA.HI R11, R25, R20, RZ, 0x3 ;  /* 0x00000014190b7211 */ /* 0x000fe200078f18ff */
[----:B------:R-:W-:Y:S01]  /*05f0*/  IMAD R18, R14, UR8, RZ ;  /* 0x000000080e127c24 */ /* 0x000fe2000f8e02ff */
[----:B------:R-:W-:Y:S01]  /*0600*/  IADD3 R3, P1, P2, R4, R17, R3 ;  /* 0x0000001104037210 */ /* 0x000fe20007a3e003 */
[----:B------:R-:W-:Y:S01]  /*0610*/  ULDC.64 UR10, c[0x0][0x298] ;  /* 0x0000a600000a7ab9 */ /* 0x000fe20000000a00 */
[----:B------:R-:W-:Y:S01]  /*0620*/  LOP3.LUT R5, R11, 0x1ffffff8, RZ, 0xc0, !PT ;  /* 0x1ffffff80b057812 */ /* 0x000fe200078ec0ff */
[----:B------:R-:W-:Y:S01]  /*0630*/  IMAD R18, R29, UR9, R18 ;  /* 0x000000091d127c24 */ /* 0x000fe2000f8e0212 */
[----:B------:R-:W-:-:S02]  /*0640*/  SHF.R.S32.HI R11, RZ, 0x3, R11 ;  /* 0x00000003ff0b7819 */ /* 0x000fc4000001140b */
[----:B------:R-:W-:-:S04]  /*0650*/  IADD3 R5, -R5, R20, RZ ;  /* 0x0000001405057210 */ /* 0x000fc80007ffe1ff */
[----:B------:R-:W-:-:S04]  /*0660*/  SHF.L.U32 R8, R5, 0x3, RZ ;  /* 0x0000000305087819 */ /* 0x000fc800000006ff */
[----:B------:R-:W-:Y:S01]  /*0670*/  ISETP.GE.AND P0, PT, R8, UR6, PT ;  /* 0x0000000608007c0c */ /* 0x000fe2000bf06270 */
[----:B------:R-:W-:Y:S01]  /*0680*/  ULDC.64 UR6, c[0x0][0x428] ;  /* 0x00010a0000067ab9 */ /* 0x000fe20000000a00 */
[--C-:B------:R-:W-:Y:S02]  /*0690*/  SHF.R.S32.HI R9, RZ, 0x1f, R8.reuse ;  /* 0x0000001fff097819 */ /* 0x100fe40000011408 */
[----:B------:R-:W-:Y:S01]  /*06a0*/  ISETP.LT.AND P3, PT, R11, R12, !P0 ;  /* 0x0000000c0b00720c */ /* 0x000fe20004761270 */
[----:B------:R-:W-:-:S04]  /*06b0*/  IMAD.WIDE.U32 R4, R29, UR8, R8 ;  /* 0x000000081d047c25 */ /* 0x000fc8000f8e0008 */
[----:B------:R-:W-:Y:S01]  /*06c0*/  IMAD.WIDE.U32 R8, R29, UR10, R8 ;  /* 0x0000000a1d087c25 */ /* 0x000fe2000f8e0008 */
[----:B------:R-:W-:-:S03]  /*06d0*/  IADD3 R4, P4, R16, R4, RZ ;  /* 0x0000000410047210 */ /* 0x000fc60007f9e0ff */
[----:B------:R-:W-:Y:S01]  /*06e0*/  IMAD R16, R14, UR10, RZ ;  /* 0x0000000a0e107c24 */ /* 0x000fe2000f8e02ff */
[----:B------:R-:W-:Y:S01]  /*06f0*/  IADD3.X R5, R15, R5, R18, P4, !PT ;  /* 0x000000050f057210 */ /* 0x000fe200027fe412 */
[----:B------:R-:W-:Y:S02]  /*0700*/  IMAD R18, R10, UR6, RZ ;  /* 0x000000060a127c24 */ /* 0x000fe4000f8e02ff */
[----:B------:R-:W0:Y:S01]  /*0710*/  @P3 LDC.64 R14, c[0x0][0x3e0] ;  /* 0x0000f800ff0e3b82 */ /* 0x000e220000000a00 */
[----:B------:R-:W-:Y:S01]  /*0720*/  IMAD R16, R29, UR11, R16 ;  /* 0x0000000b1d107c24 */ /* 0x000fe2000f8e0210 */
[----:B------:R-:W-:Y:S01]  /*0730*/  IADD3 R8, P4, R6, R8, RZ ;  /* 0x0000000806087210 */ /* 0x000fe20007f9e0ff */
[C---:B------:R-:W-:Y:S01]  /*0740*/  IMAD R17, R7.reuse, UR7, R18 ;  /* 0x0000000707117c24 */ /* 0x040fe2000f8e0212 */
[----:B------:R-:W-:Y:S01]  /*0750*/  SHF.R.S32.HI R6, RZ, 0x1f, R11 ;  /* 0x0000001fff067819 */ /* 0x000fe2000001140b */
[----:B------:R-:W-:Y:S01]  /*0760*/  IMAD.WIDE.U32 R4, R7, UR6, R4 ;  /* 0x0000000607047c25 */ /* 0x000fe2000f8e0004 */
[----:B------:R-:W-:Y:S01]  /*0770*/  IADD3.X R9, R13, R9, R16, P4, !PT ;  /* 0x000000090d097210 */ /* 0x000fe200027fe410 */
[----:B------:R-:W-:Y:S01]  /*0780*/  ULDC.64 UR6, c[0x0][0x2a0] ;  /* 0x0000a80000067ab9 */ /* 0x000fe20000000a00 */
[----:B------:R-:W-:Y:S01]  /*0790*/  IADD3 R13, R11, 0x20, RZ ;  /* 0x000000200b0d7810 */ /* 0x000fe20007ffe0ff */
[----:B------:R-:W-:Y:S01]  /*07a0*/  @P3 IMAD R16, R6, UR8, RZ ;  /* 0x0000000806103c24 */ /* 0x000fe2000f8e02ff */
[----:B------:R-:W-:Y:S01]  /*07b0*/  IADD3 R5, R5, R17, RZ ;  /* 0x0000001105057210 */ /* 0x000fe20007ffe0ff */
[----:B------:R-:W-:Y:S01]  /*07c0*/  IMAD R10, R10, UR6, RZ ;  /* 0x000000060a0a7c24 */ /* 0x000fe2000f8e02ff */
[----:B------:R-:W-:Y:S01]  /*07d0*/  ISETP.LT.AND P0, PT, R13, R12, !P0 ;  /* 0x0000000c0d00720c */ /* 0x000fe20004701270 */
[----:B------:R-:W-:-:S02]  /*07e0*/  @P3 IMAD R17, R11, UR9, R16 ;  /* 0x000000090b113c24 */ /* 0x000fc4000f8e0210 */
[----:B------:R-:W-:-:S04]  /*07f0*/  @P3 IMAD.WIDE.U32 R12, R11, UR8, R4 ;  /* 0x000000080b0c3c25 */ /* 0x000fc8000f8e0004 */
[----:B------:R-:W-:Y:S01]  /*0800*/  IMAD R23, R7, UR7, R10 ;  /* 0x0000000707177c24 */ /* 0x000fe2000f8e020a */
[----:B------:R-:W-:Y:S01]  /*0810*/  @P3 IADD3 R13, R13, R17, RZ ;  /* 0x000000110d0d3210 */ /* 0x000fe20007ffe0ff */
[----:B------:R-:W-:Y:S01]  /*0820*/  IMAD.WIDE.U32 R8, R7, UR6, R8 ;  /* 0x0000000607087c25 */ /* 0x000fe2000f8e0008 */
[----:B------:R-:W-:Y:S01]  /*0830*/  LEA.HI R25, R25, R20, RZ, 0x4 ;  /* 0x0000001419197211 */ /* 0x000fe200078f20ff */
[----:B------:R-:W-:Y:S01]  /*0840*/  ULDC.64 UR6, c[0x0][0x400] ;  /* 0x0001000000067ab9 */ /* 0x000fe20000000a00 */
[----:B0-----:R-:W-:Y:S01]  /*0850*/  @P3 LEA R14, P4, R12, R14, 0x1 ;  /* 0x0000000e0c0e3211 */ /* 0x001fe200078808ff */
[----:B------:R-:W0:Y:S01]  /*0860*/  @P0 LDC.64 R16, c[0x0][0x3e0] ;  /* 0x0000f800ff100b82 */ /* 0x000e220000000a00 */
[----:B------:R-:W-:Y:S01]  /*0870*/  IADD3 R9, R9, R23, RZ ;  /* 0x0000001709097210 */ /* 0x000fe20007ffe0ff */
[----:B------:R-:W-:Y:S01]  /*0880*/  @P3 IMAD R10, R6, UR10, RZ ;  /* 0x0000000a060a3c24 */ /* 0x000fe2000f8e02ff */
[----:B------:R-:W-:Y:S02]  /*0890*/  @P3 LEA.HI.X R15, R12, R15, R13, 0x1, P4 ;  /* 0x0000000f0c0f3211 */ /* 0x000fe400020f0c0d */
[C---:B------:R-:W-:Y:S01]  /*08a0*/  @P0 IADD3 R13, P4, R11.reuse, 0x20, RZ ;  /* 0x000000200b0d0810 */ /* 0x040fe20007f9e0ff */
[----:B------:R-:W-:-:S02]  /*08b0*/  @P3 IMAD R7, R11, UR11, R10 ;  /* 0x0000000b0b073c24 */ /* 0x000fc4000f8e020a */
[----:B------:R-:W1:Y:S01]  /*08c0*/  @P0 LDC.64 R22, c[0x0][0x280] ;  /* 0x0000a000ff160b82 */ /* 0x000e620000000a00 */
[----:B------:R-:W-:Y:S01]  /*08d0*/  @P0 IADD3.X R12, RZ, R6, RZ, P4, !PT ;  /* 0x00000006ff0c0210 */ /* 0x000fe200027fe4ff */
[----:B------:R-:W-:-:S04]  /*08e0*/  @P0 IMAD.WIDE.U32 R4, R13, UR8, R4 ;  /* 0x000000080d040c25 */ /* 0x000fc8000f8e0004 */
[----:B------:R-:W-:-:S04]  /*08f0*/  @P0 IMAD R12, R12, UR8, RZ ;  /* 0x000000080c0c0c24 */ /* 0x000fc8000f8e02ff */
[----:B------:R-:W-:Y:S02]  /*0900*/  @P0 IMAD R19, R13, UR9, R12 ;  /* 0x000000090d130c24 */ /* 0x000fe4000f8e020c */
[----:B------:R-:W2:Y:S03]  /*0910*/  @P3 LDC.64 R12, c[0x0][0x280] ;  /* 0x0000a000ff0c3b82 */ /* 0x000ea60000000a00 */
[----:B------:R-:W-:Y:S02]  /*0920*/  @P0 IADD3 R19, R5, R19, RZ ;  /* 0x0000001305130210 */ /* 0x000fe40007ffe0ff */
[----:B0-----:R-:W-:-:S04]  /*0930*/  @P0 LEA R16, P4, R4, R16, 0x1 ;  /* 0x0000001004100211 */ /* 0x001fc800078808ff */
[----:B------:R-:W-:Y:S01]  /*0940*/  @P0 LEA.HI.X R17, R4, R17, R19, 0x1, P4 ;  /* 0x0000001104110211 */ /* 0x000fe200020f0c13 */
[C---:B------:R-:W-:Y:S01]  /*0950*/  @P3 IMAD.WIDE.U32 R4, R11.reuse, UR10, R8 ;  /* 0x0000000a0b043c25 */ /* 0x040fe2000f8e0008 */
[----:B------:R-:W-:-:S04]  /*0960*/  @P0 IADD3 R11, P4, R11, 0x20, RZ ;  /* 0x000000200b0b0810 */ /* 0x000fc80007f9e0ff */
[----:B------:R-:W-:Y:S01]  /*0970*/  @P0 IADD3.X R6, RZ, R6, RZ, P4, !PT ;  /* 0x00000006ff060210 */ /* 0x000fe200027fe4ff */
[----:B------:R-:W-:Y:S01]  /*0980*/  @P0 IMAD.WIDE.U32 R8, R11, UR10, R8 ;  /* 0x0000000a0b080c25 */ /* 0x000fe2000f8e0008 */
[----:B------:R-:W-:-:S03]  /*0990*/  @P3 IADD3 R5, R5, R7, RZ ;  /* 0x0000000705053210 */ /* 0x000fc60007ffe0ff */
[----:B------:R-:W-:Y:S01]  /*09a0*/  @P0 IMAD R6, R6, UR10, RZ ;  /* 0x0000000a06060c24 */ /* 0x000fe2000f8e02ff */
[----:B--2---:R-:W-:-:S03]  /*09b0*/  @P3 LEA R12, P4, R4, R12, 0x1 ;  /* 0x0000000c040c3211 */ /* 0x004fc600078808ff */
[----:B------:R-:W-:Y:S01]  /*09c0*/  @P0 IMAD R7, R11, UR11, R6 ;  /* 0x0000000b0b070c24 */ /* 0x000fe2000f8e0206 */
[----:B------:R-:W-:Y:S02]  /*09d0*/  @P3 LEA.HI.X R13, R4, R13, R5, 0x1, P4 ;  /* 0x0000000d040d3211 */ /* 0x000fe400020f0c05 */
[----:B------:R-:W-:Y:S02]  /*09e0*/  CS2R R4, SRZ ;  /* 0x0000000000047805 */ /* 0x000fe4000001ff00 */
[----:B------:R-:W-:Y:S02]  /*09f0*/  @P0 IADD3 R9, R9, R7, RZ ;  /* 0x0000000709090210 */ /* 0x000fe40007ffe0ff */
[----:B------:R-:W-:Y:S02]  /*0a00*/  CS2R R6, SRZ ;  /* 0x0000000000067805 */ /* 0x000fe4000001ff00 */
[----:B-1----:R-:W-:Y:S02]  /*0a10*/  @P0 LEA R22, P4, R8, R22, 0x1 ;  /* 0x0000001608160211 */ /* 0x002fe400078808ff */
[----:B------:R-:W-:-:S02]  /*0a20*/  CS2R R10, SRZ ;  /* 0x00000000000a7805 */ /* 0x000fc4000001ff00 */
[----:B------:R-:W-:Y:S02]  /*0a30*/  @P0 LEA.HI.X R23, R8, R23, R9, 0x1, P4 ;  /* 0x0000001708170211 */ /* 0x000fe400020f0c09 */
[----:B------:R-:W-:Y:S01]  /*0a40*/  CS2R R8, SRZ ;  /* 0x0000000000087805 */ /* 0x000fe2000001ff00 */
[----:B------:R-:W2:Y:S05]  /*0a50*/  @P3 LDG.E.128 R4, desc[UR4][R14.64] ;  /* 0x000000040e043981 */ /* 0x000eaa000c1e1d00 */
[----:B------:R0:W3:Y:S02]  /*0a60*/  @P3 LDG.E.128 R8, desc[UR4][R12.64] ;  /* 0x000000040c083981 */ /* 0x0000e4000c1e1d00 */
[----:B0-----:R-:W-:Y:S01]  /*0a70*/  CS2R R12, SRZ ;  /* 0x00000000000c7805 */ /* 0x001fe2000001ff00 */
[----:B--2---:R-:W-:-:S02]  /*0a80*/  HADD2.F32 R18, -RZ, R4.H1_H1 ;  /* 0x30000004ff127230 */ /* 0x004fc40000004100 */
[----:B------:R-:W-:Y:S02]  /*0a90*/  HADD2.F32 R4, -RZ, R4.H0_H0 ;  /* 0x20000004ff047230 */ /* 0x000fe40000004100 */
[--C-:B---3--:R-:W-:Y:S02]  /*0aa0*/  HADD2.F32 R28, -RZ, R8.reuse.H1_H1 ;  /* 0x30000008ff1c7230 */ /* 0x108fe40000004100 */
[----:B------:R-:W-:Y:S02]  /*0ab0*/  HADD2.F32 R19, -RZ, R8.H0_H0 ;  /* 0x20000008ff137230 */ /* 0x000fe40000004100 */
[--C-:B------:R-:W-:Y:S02]  /*0ac0*/  HADD2.F32 R15, -RZ, R9.reuse.H0_H0 ;  /* 0x20000009ff0f7230 */ /* 0x100fe40000004100 */
[----:B------:R-:W-:Y:S01]  /*0ad0*/  FMUL.FTZ R18, R18, R28 ;  /* 0x0000001c12127220 */ /* 0x000fe20000410000 */
[----:B------:R-:W-:-:S03]  /*0ae0*/  HADD2.F32 R8, -RZ, R9.H1_H1 ;  /* 0x30000009ff087230 */ /* 0x000fc60000004100 */
[----:B------:R-:W-:Y:S01]  /*0af0*/  FFMA.FTZ R19, R4, R19, R18 ;  /* 0x0000001304137223 */ /* 0x000fe20000010012 */
[--C-:B------:R-:W-:Y:S02]  /*0b00*/  HADD2.F32 R4, -RZ, R5.reuse.H0_H0 ;  /* 0x20000005ff047230 */ /* 0x100fe40000004100 */
[----:B------:R-:W-:-:S03]  /*0b10*/  HADD2.F32 R5, -RZ, R5.H1_H1 ;  /* 0x30000005ff057230 */ /* 0x000fc60000004100 */
[----:B------:R-:W-:Y:S01]  /*0b20*/  FFMA.FTZ R4, R4, R15, R19 ;  /* 0x0000000f04047223 */ /* 0x000fe20000010013 */
[----:B------:R-:W-:Y:S02]  /*0b30*/  CS2R R14, SRZ ;  /* 0x00000000000e7805 */ /* 0x000fe4000001ff00 */
[----:B------:R-:W-:Y:S01]  /*0b40*/  CS2R R18, SRZ ;  /* 0x0000000000127805 */ /* 0x000fe2000001ff00 */
[----:B------:R-:W-:Y:S01]  /*0b50*/  FFMA.FTZ R9, R5, R8, R4 ;  /* 0x0000000805097223 */ /* 0x000fe20000010004 */
[----:B------:R-:W-:Y:S02]  /*0b60*/  HADD2.F32 R4, -RZ, R6.H0_H0 ;  /* 0x20000006ff047230 */ /* 0x000fe40000004100 */
[----:B------:R0:W2:Y:S01]  /*0b70*/  @P0 LDG.E.128 R12, desc[UR4][R16.64] ;  /* 0x00000004100c0981 */ /* 0x0000a2000c1e1d00 */
[----:B------:R-:W-:-:S05]  /*0b80*/  HADD2.F32 R5, -RZ, R10.H0_H0 ;  /* 0x2000000aff057230 */ /* 0x000fca0000004100 */
[----:B------:R-:W-:Y:S01]  /*0b90*/  FFMA.FTZ R4, R4, R5, R9 ;  /* 0x0000000504047223 */ /* 0x000fe20000010009 */
[----:B0-----:R-:W-:-:S06]  /*0ba0*/  CS2R R16, SRZ ;  /* 0x0000000000107805 */ /* 0x001fcc000001ff00 */
[----:B------:R-:W3:Y:S01]  /*0bb0*/  @P0 LDG.E.128 R16, desc[UR4][R22.64] ;  /* 0x0000000416100981 */ /* 0x000ee2000c1e1d00 */
[----:B------:R-:W-:Y:S02]  /*0bc0*/  HADD2.F32 R10, -RZ, R10.H1_H1 ;  /* 0x3000000aff0a7230 */ /* 0x000fe40000004100 */
[----:B------:R-:W-:Y:S01]  /*0bd0*/  IMAD R21, R21, R26, RZ ;  /* 0x0000001a15157224 */ /* 0x000fe200078e02ff */
[----:B------:R-:W-:Y:S02]  /*0be0*/  IADD3.X R27, R24, R27, R2, P1, P2 ;  /* 0x0000001b181b7210 */ /* 0x000fe40000fe4402 */
[----:B------:R-:W-:Y:S01]  /*0bf0*/  IADD3 R29, R29, R0, RZ ;  /* 0x000000001d1d7210 */ /* 0x000fe20007ffe0ff */
[--C-:B--2---:R-:W-:Y:S02]  /*0c00*/  HADD2.F32 R5, -RZ, R12.reuse.H1_H1 ;  /* 0x3000000cff057230 */ /* 0x104fe40000004100 */
[----:B------:R-:W-:Y:S02]  /*0c10*/  HADD2.F32 R12, -RZ, R12.H0_H0 ;  /* 0x2000000cff0c7230 */ /* 0x000fe40000004100 */
[----:B---3--:R-:W-:-:S05]  /*0c20*/  HADD2.F32 R8, -RZ, R16.H1_H1 ;  /* 0x30000010ff087230 */ /* 0x008fca0000004100 */
[----:B------:R-:W-:Y:S01]  /*0c30*/  FMUL.FTZ R5, R5, R8 ;  /* 0x0000000805057220 */ /* 0x000fe20000410000 */
[----:B------:R-:W-:Y:S02]  /*0c40*/  HADD2.F32 R8, -RZ, R16.H0_H0 ;  /* 0x20000010ff087230 */ /* 0x000fe40000004100 */
[----:B------:R-:W-:-:S03]  /*0c50*/  HADD2.F32 R9, -RZ, R17.H0_H0 ;  /* 0x20000011ff097230 */ /* 0x000fc60000004100 */
[----:B------:R-:W-:Y:S01]  /*0c60*/  FFMA.FTZ R5, R12, R8, R5 ;  /* 0x000000080c057223 */ /* 0x000fe20000010005 */
[----:B------:R-:W-:Y:S02]  /*0c70*/  HADD2.F32 R8, -RZ, R13.H0_H0 ;  /* 0x2000000dff087230 */ /* 0x000fe40000004100 */
[----:B------:R-:W-:-:S03]  /*0c80*/  HADD2.F32 R17, -RZ, R17.H1_H1 ;  /* 0x30000011ff117230 */ /* 0x000fc60000004100 */
[----:B------:R-:W-:Y:S01]  /*0c90*/  FFMA.FTZ R5, R8, R9, R5 ;  /* 0x0000000908057223 */ /* 0x000fe20000010005 */
[----:B------:R-:W-:Y:S02]  /*0ca0*/  HADD2.F32 R8, -RZ, R13.H1_H1 ;  /* 0x3000000dff087230 */ /* 0x000fe40000004100 */
[----:B------:R-:W-:Y:S02]  /*0cb0*/  HADD2.F32 R9, -RZ, R6.H1_H1 ;  /* 0x30000006ff097230 */ /* 0x000fe40000004100 */
[----:B------:R-:W-:Y:S02]  /*0cc0*/  HADD2.F32 R13, -RZ, R14.H0_H0 ;  /* 0x2000000eff0d7230 */ /* 0x000fe40000004100 */
[----:B------:R-:W-:Y:S01]  /*0cd0*/  FFMA.FTZ R6, R8, R17, R5 ;  /* 0x0000001108067223 */ /* 0x000fe20000010005 */
[----:B------:R-:W-:Y:S02]  /*0ce0*/  HADD2.F32 R12, -RZ, R18.H0_H0 ;  /* 0x20000012ff0c7230 */ /* 0x000fe40000004100 */
[----:B------:R-:W-:Y:S01]  /*0cf0*/  FFMA.FTZ R10, R9, R10, R4 ;  /* 0x0000000a090a7223 */ /* 0x000fe20000010004 */
[----:B------:R-:W-:-:S02]  /*0d00*/  HADD2.F32 R9, -RZ, R14.H1_H1 ;  /* 0x3000000eff097230 */ /* 0x000fc40000004100 */
[----:B------:R-:W-:Y:S02]  /*0d10*/  HADD2.F32 R18, -RZ, R18.H1_H1 ;  /* 0x30000012ff127230 */ /* 0x000fe40000004100 */
[----:B------:R-:W-:Y:S01]  /*0d20*/  FFMA.FTZ R8, R13, R12, R6 ;  /* 0x0000000c0d087223 */ /* 0x000fe20000010006 */
[----:B------:R-:W-:Y:S02]  /*0d30*/  HADD2.F32 R5, -RZ, R7.H0_H0 ;  /* 0x20000007ff057230 */ /* 0x000fe40000004100 */
[--C-:B------:R-:W-:Y:S02]  /*0d40*/  HADD2.F32 R4, -RZ, R11.reuse.H0_H0 ;  /* 0x2000000bff047230 */ /* 0x100fe40000004100 */
[----:B------:R-:W-:Y:S02]  /*0d50*/  HADD2.F32 R6, -RZ, R11.H1_H1 ;  /* 0x3000000bff067230 */ /* 0x000fe40000004100 */
[----:B------:R-:W-:Y:S01]  /*0d60*/  FFMA.FTZ R8, R9, R18, R8 ;  /* 0x0000001209087223 */ /* 0x000fe20000010008 */
[----:B------:R-:W-:-:S02]  /*0d70*/  HADD2.F32 R11, -RZ, R15.H0_H0 ;  /* 0x2000000fff0b7230 */ /* 0x000fc40000004100 */
[----:B------:R-:W-:Y:S02]  /*0d80*/  HADD2.F32 R12, -RZ, R19.H0_H0 ;  /* 0x20000013ff0c7230 */ /* 0x000fe40000004100 */
[----:B------:R-:W-:Y:S01]  /*0d90*/  FFMA.FTZ R4, R5, R4, R10 ;  /* 0x0000000405047223 */ /* 0x000fe2000001000a */
[----:B------:R-:W-:Y:S02]  /*0da0*/  HADD2.F32 R7, -RZ, R7.H1_H1 ;  /* 0x30000007ff077230 */ /* 0x000fe40000004100 */
[----:B------:R-:W-:Y:S02]  /*0db0*/  HADD2.F32 R15, -RZ, R15.H1_H1 ;  /* 0x3000000fff0f7230 */ /* 0x000fe40000004100 */
[----:B------:R-:W-:Y:S01]  /*0dc0*/  FFMA.FTZ R8, R11, R12, R8 ;  /* 0x0000000c0b087223 */ /* 0x000fe20000010008 */
[----:B------:R-:W-:Y:S02]  /*0dd0*/  HADD2.F32 R19, -RZ, R19.H1_H1 ;  /* 0x30000013ff137230 */ /* 0x000fe40000004100 */
[----:B------:R-:W-:-:S03]  /*0de0*/  FFMA.FTZ R4, R7, R6, R4 ;  /* 0x0000000607047223 */ /* 0x000fc60000010004 */
[----:B------:R-:W-:Y:S02]  /*0df0*/  FFMA.FTZ R6, R15, R19, R8 ;  /* 0x000000130f067223 */ /* 0x000fe40000010008 */
[----:B------:R-:W0:Y:S04]  /*0e00*/  SHFL.BFLY PT, R5, R4, 0x4, 0x1f ;  /* 0x0c801f0004057f89 */ /* 0x000e2800000e0000 */
[----:B------:R-:W1:Y:S01]  /*0e10*/  SHFL.BFLY PT, R7, R6, 0x4, 0x1f ;  /* 0x0c801f0006077f89 */ /* 0x000e6200000e0000 */
[----:B0-----:R-:W-:Y:S01]  /*0e20*/  FADD.FTZ R8, R4, R5 ;  /* 0x0000000504087221 */ /* 0x001fe20000010000 */
[----:B-1----:R-:W-:-:S04]  /*0e30*/  FADD.FTZ R9, R6, R7 ;  /* 0x0000000706097221 */ /* 0x002fc80000010000 */
[----:B------:R-:W0:Y:S04]  /*0e40*/  SHFL.BFLY PT, R7, R8, 0x2, 0x1f ;  /* 0x0c401f0008077f89 */ /* 0x000e2800000e0000 */
[----:B------:R-:W1:Y:S01]  /*0e50*/  SHFL.BFLY PT, R10, R9, 0x2, 0x1f ;  /* 0x0c401f00090a7f89 */ /* 0x000e6200000e0000 */
[----:B------:R-:W-:-:S04]  /*0e60*/  LOP3.LUT R5, R25, 0x3ffffff0, RZ, 0xc0, !PT ;  /* 0x3ffffff019057812 */ /* 0x000fc800078ec0ff */
[----:B------:R-:W-:Y:S02]  /*0e70*/  IADD3 R5, -R5, R20, RZ ;  /* 0x0000001405057210 */ /* 0x000fe40007ffe1ff */
[----:B------:R-:W-:Y:S02]  /*0e80*/  SHF.R.S32.HI R25, RZ, 0x4, R25 ;  /* 0x00000004ff197819 */ /* 0x000fe40000011419 */
[----:B------:R-:W-:Y:S01]  /*0e90*/  SHF.L.U32 R4, R5, 0x2, RZ ;  /* 0x0000000205047819 */ /* 0x000fe200000006ff */
[----:B0-----:R-:W-:Y:S01]  /*0ea0*/  FADD.FTZ R6, R8, R7 ;  /* 0x0000000708067221 */ /* 0x001fe20000010000 */
[----:B-1----:R-:W-:-:S04]  /*0eb0*/  FADD.FTZ R7, R9, R10 ;  /* 0x0000000a09077221 */ /* 0x002fc80000010000 */
[----:B------:R-:W0:Y:S01]  /*0ec0*/  SHFL.BFLY PT, R11, R6, 0x1, 0x1f ;  /* 0x0c201f00060b7f89 */ /* 0x000e2200000e0000 */
[----:B------:R-:W-:-:S03]  /*0ed0*/  IMAD R4, R25, R21, R4 ;  /* 0x0000001519047224 */ /* 0x000fc600078e0204 */
[----:B------:R-:W1:Y:S02]  /*0ee0*/  SHFL.BFLY PT, R10, R7, 0x1, 0x1f ;  /* 0x0c201f00070a7f89 */ /* 0x000e6400000e0000 */
[----:B------:R-:W-:-:S04]  /*0ef0*/  IADD3 R3, P0, R4, R3, RZ ;  /* 0x0000000304037210 */ /* 0x000fc80007f1e0ff */
[----:B------:R-:W-:Y:S02]  /*0f00*/  LEA.HI.X.SX32 R4, R4, R27, 0x1, P0 ;  /* 0x0000001b04047211 */ /* 0x000fe400000f0eff */
[----:B------:R-:W-:Y:S02]  /*0f10*/  LEA R2, P1, R3, UR6, 0x2 ;  /* 0x0000000603027c11 */ /* 0x000fe4000f8210ff */
[----:B------:R-:W-:Y:S02]  /*0f20*/  SHF.L.U32 R9, R21, 0x2, RZ ;  /* 0x0000000215097819 */ /* 0x000fe400000006ff */
[----:B------:R-:W-:Y:S01]  /*0f30*/  LEA.HI.X R3, R3, UR7, R4, 0x2, P1 ;  /* 0x0000000703037c11 */ /* 0x000fe200088f1404 */
[----:B------:R-:W-:Y:S01]  /*0f40*/  ULDC.64 UR6, c[0x0][0x478] ;  /* 0x00011e0000067ab9 */ /* 0x000fe20000000a00 */
[C---:B------:R-:W-:Y:S02]  /*0f50*/  LOP3.LUT P0, RZ, R20.reuse, 0x7, RZ, 0xc0, !PT ;  /* 0x0000000714ff7812 */ /* 0x040fe4000780c0ff */
[----:B------:R-:W-:Y:S01]  /*0f60*/  LEA.HI R20, P2, R20, R29, RZ, 0x1d ;  /* 0x0000001d14147211 */ /* 0x000fe2000785e8ff */
[----:B------:R-:W-:Y:S01]  /*0f70*/  IMAD.WIDE R8, R9, 0x10, R2 ;  /* 0x0000001009087825 */ /* 0x000fe200078e0202 */
[----:B------:R-:W-:-:S02]  /*0f80*/  SHF.R.S32.HI R5, RZ, 0x1f, R29 ;  /* 0x0000001fff057819 */ /* 0x000fc4000001141d */
[----:B------:R-:W-:Y:S01]  /*0f90*/  LEA R4, P1, R20, UR6, 0x2 ;  /* 0x0000000614047c11 */ /* 0x000fe2000f8210ff */
[----:B0-----:R-:W-:Y:S01]  /*0fa0*/  FADD.FTZ R11, R6, R11 ;  /* 0x0000000b060b7221 */ /* 0x001fe20000010000 */
[----:B------:R-:W-:Y:S01]  /*0fb0*/  IADD3.X R5, RZ, R5, RZ, P2, !PT ;  /* 0x00000005ff057210 */ /* 0x000fe200017fe4ff */
[----:B------:R-:W-:Y:S01]  /*0fc0*/  ULDC UR6, c[0x0][0x384] ;  /* 0x0000e10000067ab9 */ /* 0x000fe20000000800 */
[----:B-1----:R-:W-:Y:S01]  /*0fd0*/  FADD.FTZ R10, R7, R10 ;  /* 0x0000000a070a7221 */ /* 0x002fe20000010000 */
[----:B------:R-:W-:Y:S01]  /*0fe0*/  IMAD.WIDE R6, R21, 0x40, R8 ;  /* 0x0000004015067825 */ /* 0x000fe200078e0208 */
[----:B------:R-:W-:-:S03]  /*0ff0*/  LEA.HI.X R5, R20, UR7, R5, 0x2, P1 ;  /* 0x0000000714057c11 */ /* 0x000fc600088f1405 */
[----:B------:R-:W-:Y:S01]  /*1000*/  FMUL.FTZ R13, R11, UR6 ;  /* 0x000000060b0d7c20 */ /* 0x000fe20008410000 */
[----:B------:R-:W-:Y:S01]  /*1010*/  FMUL.FTZ R15, R10, UR6 ;  /* 0x000000060a0f7c20 */ /* 0x000fe20008410000 */
[----:B------:R-:W-:-:S03]  /*1020*/  IMAD.WIDE R10, R21, 0x40, R6 ;  /* 0x00000040150a7825 */ /* 0x000fc600078e0206 */
[----:B------:R-:W-:Y:S04]  /*1030*/  @!P0 STG.E desc[UR4][R4.64], R13 ;  /* 0x0000000d04008986 */ /* 0x000fe8000c101904 */
[----:B------:R-:W-:Y:S04]  /*1040*/  @!P0 STG.E desc[UR4][R4.64+0x80], R15 ;  /* 0x0000800f04008986 */ /* 0x000fe8000c101904 */
[----:B------:R-:W-:Y:S04]  /*1050*/  STG.E.128 desc[UR4][R2.64], RZ ;  /* 0x000000ff02007986 */ /* 0x000fe8000c101d04 */
[----:B------:R-:W-:Y:S04]  /*1060*/  STG.E.128 desc[UR4][R8.64], RZ ;  /* 0x000000ff08007986 */ /* 0x000fe8000c101d04 */
[----:B------:R-:W-:Y:S04]  /*1070*/  STG.E.128 desc[UR4][R6.64], RZ ;  /* 0x000000ff06007986 */ /* 0x000fe8000c101d04 */
[----:B------:R-:W-:Y:S01]  /*1080*/  STG.E.128 desc[UR4][R10.64], RZ ;  /* 0x000000ff0a007986 */ /* 0x000fe2000c101d04 */
[----:B------:R-:W-:Y:S05]  /*1090*/  EXIT ;  /* 0x000000000000794d */ /* 0x000fea0003800000 */
.L_x_1597:
        /* <DEDUP_REMOVED lines=14> */
.L_x_2485:


//--------------------- .text._ZN5flash27flash_bwd_convert_dq_kernelI23Flash_bwd_kernel_traitsILi64ELi128ELi128ELi8ELi4ELi4ELi4ELb0ELb0EN7cutlass6half_tE19Flash_kernel_traitsILi64ELi128ELi128ELi8ES3_EEEEvNS_16Flash_bwd_paramsEi --------------------------
	.section	.text._ZN5flash27flash_bwd_convert_dq_kernelI23Flash_bwd_kernel_traitsILi64ELi128ELi128ELi8ELi4ELi4ELi4ELb0ELb0EN7cutlass6half_tE19Flash_kernel_traitsILi64ELi128ELi128ELi8ES3_EEEEvNS_16Flash_bwd_paramsEi,"ax",@progbits
	.align	128
        .global         _ZN5flash27flash_bwd_convert_dq_kernelI23Flash_bwd_kernel_traitsILi64ELi128ELi128ELi8ELi4ELi4ELi4ELb0ELb0EN7cutlass6half_tE19Flash_kernel_traitsILi64ELi128ELi128ELi8ES3_EEEEvNS_16Flash_bwd_paramsEi
        .type           _ZN5flash27flash_bwd_convert_dq_kernelI23Flash_bwd_kernel_traitsILi64ELi128ELi128ELi8ELi4ELi4ELi4ELb0ELb0EN7cutlass6half_tE19Flash_kernel_traitsILi64ELi128ELi128ELi8ES3_EEEEvNS_16Flash_bwd_paramsEi,@function
        .size           _ZN5flash27flash_bwd_convert_dq_kernelI23Flash_bwd_kernel_traitsILi64ELi128ELi128ELi8ELi4ELi4ELi4ELb0ELb0EN7cutlass6half_tE19Flash_kernel_traitsILi64ELi128ELi128ELi8ES3_EEEEvNS_16Flash_bwd_paramsEi,(.L_x_2486 - _ZN5flash27flash_bwd_convert_dq_kernelI23Flash_bwd_kernel_traitsILi64ELi128ELi128ELi8ELi4ELi4ELi4ELb0ELb0EN7cutlass6half_tE19Flash_kernel_traitsILi64ELi128ELi128ELi8ES3_EEEEvNS_16Flash_bwd_paramsEi)
        .other          _ZN5flash27flash_bwd_convert_dq_kernelI23Flash_bwd_kernel_traitsILi64ELi128ELi128ELi8ELi4ELi4ELi4ELb0ELb0EN7cutlass6half_tE19Flash_kernel_traitsILi64ELi128ELi128ELi8ES3_EEEEvNS_16Flash_bwd_paramsEi,@"STO_CUDA_ENTRY STV_DEFAULT"
_ZN5flash27flash_bwd_convert_dq_kernelI23Flash_bwd_kernel_traitsILi64ELi128ELi128ELi8ELi4ELi4ELi4ELb0ELb0EN7cutlass6half_tE19Flash_kernel_traitsILi64ELi128ELi128ELi8ES3_EEEEvNS_16Flash_bwd_paramsEi:
.text._ZN5flash27flash_bwd_convert_dq_kernelI23Flash_bwd_kernel_traitsILi64ELi128ELi128ELi8ELi4ELi4ELi4ELb0ELb0EN7cutlass6half_tE19Flash_kernel_traitsILi64ELi128ELi128ELi8ES3_EEEEvNS_16Flash_bwd_paramsEi:
        /* <DEDUP_REMOVED lines=11> */
[----:B------:R-:W0:Y:S02]  /*00b0*/  S2R R8, SR_CTAID.X ;  /* 0x0000000000087919 */ /* 0x000e240000002500 */
[----:B0-----:R-:W-:Y:S01]  /*00c0*/  IMAD.SHL.U32 R8, R8, 0x80, RZ ;  /* 0x0000008008087824 */ /* 0x001fe200078e00ff */
[----:B--2---:R-:W-:-:S06]  /*00d0*/  @P0 IADD3 R7, R0, -R35, RZ ;  /* 0x8000002300070210 */ /* 0x004fcc0007ffe0ff */
[----:B------:R-:W0:Y:S02]  /*00e0*/  @!P0 LDC R7, c[0x0][0x2c4] ;  /* 0x0000b100ff078b82 */ /* 0x000e240000000800 */
[----:B0-----:R-:W-:-:S13]  /*00f0*/  ISETP.GT.AND P1, PT, R7, R8, PT ;  /* 0x000000080700720c */ /* 0x001fda0003f24270 */
[----:B------:R-:W-:Y:S05]  /*0100*/  @!P1 EXIT ;  /* 0x000000000000994d */ /* 0x000fea0003800000 */
[----:B------:R-:W-:Y:S01]  /*0110*/  ISETP.NE.AND P2, PT, R35, -0x1, PT ;  /* 0xffffffff2300780c */ /* 0x000fe20003f45270 */
[----:B------:R-:W0:Y:S01]  /*0120*/  S2R R38, SR_TID.X ;  /* 0x0000000000267919 */ /* 0x000e220000002100 */
[----:B------:R-:W1:Y:S01]  /*0130*/  LDC R9, c[0x0][0x490] ;  /* 0x00012400ff097b82 */ /* 0x000e620000000800 */
[----:B------:R-:W-:Y:S01]  /*0140*/  HFMA2.MMA R33, -RZ, RZ, 0, 0 ;  /* 0x00000000ff217435 */ /* 0x000fe200000001ff */
[----:B------:R-:W-:Y:S01]  /*0150*/  SHF.R.S32.HI R53, RZ, 0x1f, R8 ;  /* 0x0000001fff357819 */ /* 0x000fe20000011408 */
[----:B------:R-:W2:Y:S01]  /*0160*/  S2R R10, SR_CTAID.Z ;  /* 0x00000000000a7919 */ /* 0x000ea20000002700 */
[----:B------:R-:W-:Y:S01]  /*0170*/  HFMA2.MMA R6, -RZ, RZ, 0, 0 ;  /* 0x00000000ff067435 */ /* 0x000fe200000001ff */
[----:B------:R-:W-:Y:S02]  /*0180*/  CS2R R12, SRZ ;  /* 0x00000000000c7805 */ /* 0x000fe4000001ff00 */
[----:B------:R-:W-:Y:S02]  /*0190*/  CS2R R14, SRZ ;  /* 0x00000000000e7805 */ /* 0x000fe4000001ff00 */
[----:B------:R-:W-:-:S02]  /*01a0*/  CS2R R46, SRZ ;  /* 0x00000000002e7805 */ /* 0x000fc4000001ff00 */
[----:B------:R-:W-:Y:S01]  /*01b0*/  CS2R R16, SRZ ;  /* 0x0000000000107805 */ /* 0x000fe2000001ff00 */
[----:B------:R-:W-:Y:S01]  /*01c0*/  IMAD.MOV.U32 R0, RZ, RZ, RZ ;  /* 0x000000ffff007224 */ /* 0x000fe200078e00ff */
[----:B------:R-:W-:Y:S01]  /*01d0*/  CS2R R2, SRZ ;  /* 0x0000000000027805 */ /* 0x000fe2000001ff00 */
[----:B------:R-:W3:Y:S01]  /*01e0*/  @P2 LDC.64 R48, c[0x0][0x448] ;  /* 0x00011200ff302b82 */ /* 0x000ee20000000a00 */
        /* <DEDUP_REMOVED lines=9> */
[----:B-1----:R-:W-:-:S02]  /*0280*/  ISETP.GE.AND P1, PT, R9, 0x1, PT ;  /* 0x000000010900780c */ /* 0x002fc40003f26270 */
[----:B0-----:R-:W-:Y:S01]  /*0290*/  SHF.R.S32.HI R11, RZ, 0x1f, R38 ;  /* 0x0000001fff0b7819 */ /* 0x001fe20000011426 */
[----:B---3--:R-:W-:-:S03]  /*02a0*/  @P2 IMAD.WIDE.U32 R50, R35, R48, RZ ;  /* 0x0000003023322225 */ /* 0x008fc600078e00ff */
[----:B------:R-:W-:Y:S02]  /*02b0*/  LEA.HI R36, R11, R38, RZ, 0x5 ;  /* 0x000000260b247211 */ /* 0x000fe400078f28ff */
[----:B------:R-:W-:Y:S01]  /*02c0*/  MOV R48, RZ ;  /* 0x000000ff00307202 */ /* 0x000fe20000000f00 */
[----:B------:R-:W-:Y:S01]  /*02d0*/  @P2 IMAD R49, R35, R49, R51 ;  /* 0x0000003123312224 */ /* 0x000fe200078e0233 */
[----:B------:R-:W-:Y:S02]  /*02e0*/  MOV R11, RZ ;  /* 0x000000ff000b7202 */ /* 0x000fe40000000f00 */
[----:B------:R-:W-:Y:S01]  /*02f0*/  SHF.R.S32.HI R34, RZ, 0x5, R36 ;  /* 0x00000005ff227819 */ /* 0x000fe20000011424 */
[----:B--2---:R-:W-:Y:S06]  /*0300*/  @P2 BRA `(.L_x_1598) ;  /* 0x00000000001c2947 */ /* 0x004fec0003800000 */
[----:B------:R-:W0:Y:S01]  /*0310*/  LDC.64 R28, c[0x0][0x430] ;  /* 0x00010c00ff1c7b82 */ /* 0x000e220000000a00 */
[----:B------:R-:W-:Y:S01]  /*0320*/  SHF.R.S32.HI R31, RZ, 0x1f, R32 ;  /* 0x0000001fff1f7819 */ /* 0x000fe20000011420 */
[----:B------:R-:W-:-:S04]  /*0330*/  IMAD.MOV.U32 R35, RZ, RZ, -0x1 ;  /* 0xffffffffff237424 */ /* 0x000fc800078e00ff */
[-C--:B0-----:R-:W-:Y:S02]  /*0340*/  IMAD R31, R31, R28.reuse, RZ ;  /* 0x0000001c1f1f7224 */ /* 0x081fe400078e02ff */
[----:B------:R-:W-:-:S04]  /*0350*/  IMAD.WIDE.U32 R50, R32, R28, RZ ;  /* 0x0000001c20327225 */ /* 0x000fc800078e00ff */
[----:B------:R-:W-:-:S05]  /*0360*/  IMAD R29, R32, R29, R31 ;  /* 0x0000001d201d7224 */ /* 0x000fca00078e021f */
[----:B------:R-:W-:-:S07]  /*0370*/  IADD3 R49, R51, R29, RZ ;  /* 0x0000001d33317210 */ /* 0x000fce0007ffe0ff */
.L_x_1598:
[----:B------:R-:W-:Y:S05]  /*0380*/  @!P1 BRA `(.L_x_1599) ;  /* 0x0000000800b89947 */ /* 0x000fea0003800000 */
[----:B------:R-:W0:Y:S01]  /*0390*/  LDC R29, c[0x0][0x2d4] ;  /* 0x0000b500ff1d7b82 */ /* 0x000e220000000800 */
[----:B------:R-:W-:Y:S01]  /*03a0*/  IMAD.WIDE R30, R32, 0x80, RZ ;  /* 0x00000080201e7825 */ /* 0x000fe200078e02ff */
[----:B------:R-:W-:Y:S01]  /*03b0*/  LOP3.LUT R37, R36, 0xffffffe0, RZ, 0xc0, !PT ;  /* 0xffffffe024257812 */ /* 0x000fe200078ec0ff */
[----:B------:R-:W-:Y:S01]  /*03c0*/  ULDC.64 UR10, c[0x0][0x488] ;  /* 0x00012200000a7ab9 */ /* 0x000fe20000000a00 */
[----:B------:R-:W-:Y:S01]  /*03d0*/  UMOV UR4, URZ ;  /* 0x0000003f00047c82 */ /* 0x000fe20008000000 */
[----:B------:R-:W-:Y:S01]  /*03e0*/  USHF.L.U64.HI UR5, UR10, 0x2, UR11 ;  /* 0x000000020a057899 */ /* 0x000fe2000801020b */
[----:B------:R-:W-:Y:S01]  /*03f0*/  SEL R55, R30, RZ, P0 ;  /* 0x000000ff1e377207 */ /* 0x000fe20000000000 */
[----:B------:R-:W-:Y:S01]  /*0400*/  ULDC.64 UR8, c[0x0][0x400] ;  /* 0x0001000000087ab9 */ /* 0x000fe20000000a00 */
[----:B------:R-:W1:Y:S01]  /*0410*/  LDC R51, c[0x0][0x270] ;  /* 0x00009c00ff337b82 */ /* 0x000e620000000800 */
[----:B------:R-:W-:Y:S02]  /*0420*/  SEL R30, R31, RZ, P0 ;  /* 0x000000ff1f1e7207 */ /* 0x000fe40000000000 */
[----:B------:R-:W-:-:S02]  /*0430*/  IADD3 R55, P0, R8, R55, RZ ;  /* 0x0000003708377210 */ /* 0x000fc40007f1e0ff */
[----:B------:R-:W-:Y:S02]  /*0440*/  IADD3 R38, -R37, R38, RZ ;  /* 0x0000002625267210 */ /* 0x000fe40007ffe1ff */
[----:B------:R-:W-:Y:S01]  /*0450*/  IADD3.X R53, R53, R30, RZ, P0, !PT ;  /* 0x0000001e35357210 */ /* 0x000fe200007fe4ff */
[----:B------:R-:W2:Y:S01]  /*0460*/  LDC R57, c[0x0][0x2dc] ;  /* 0x0000b700ff397b82 */ /* 0x000ea20000000800 */
[----:B0-----:R-:W-:Y:S01]  /*0470*/  IMAD.WIDE R28, R32, R29, RZ ;  /* 0x0000001d201c7225 */ /* 0x001fe200078e02ff */
[----:B-1----:R-:W-:-:S03]  /*0480*/  SHF.R.S32.HI R12, RZ, 0x1f, R51 ;  /* 0x0000001fff0c7819 */ /* 0x002fc60000011433 */
[-C--:B------:R-:W-:Y:S02]  /*0490*/  IMAD R29, R29, R51.reuse, RZ ;  /* 0x000000331d1d7224 */ /* 0x080fe400078e02ff */
[-C--:B------:R-:W-:Y:S02]  /*04a0*/  IMAD R36, R53, R51.reuse, RZ ;  /* 0x0000003335247224 */ /* 0x080fe400078e02ff */
[C---:B------:R-:W-:Y:S02]  /*04b0*/  IMAD R39, R28.reuse, R12, R29 ;  /* 0x0000000c1c277224 */ /* 0x040fe400078e021d */
[----:B------:R-:W-:Y:S01]  /*04c0*/  IMAD.WIDE.U32 R28, R28, R51, RZ ;  /* 0x000000331c1c7225 */ /* 0x000fe200078e00ff */
[----:B--2---:R-:W-:-:S03]  /*04d0*/  SHF.R.S32.HI R59, RZ, 0x1f, R57 ;  /* 0x0000001fff3b7819 */ /* 0x004fc60000011439 */
[----:B------:R-:W-:Y:S02]  /*04e0*/  IMAD R52, R12, R55, R36 ;  /* 0x000000370c347224 */ /* 0x000fe400078e0224 */
[----:B------:R-:W-:-:S04]  /*04f0*/  IMAD.WIDE R30, R51, R57, RZ ;  /* 0x00000039331e7225 */ /* 0x000fc800078e02ff */
[----:B------:R-:W-:Y:S02]  /*0500*/  IMAD.IADD R32, R29, 0x1, R39 ;  /* 0x000000011d207824 */ /* 0x000fe400078e0227 */
[----:B------:R-:W-:-:S04]  /*0510*/  IMAD.WIDE.U32 R36, R55, R51, RZ ;  /* 0x0000003337247225 */ /* 0x000fc800078e00ff */
[----:B------:R-:W-:Y:S01]  /*0520*/  IMAD R29, R31, R35, RZ ;  /* 0x000000231f1d7224 */ /* 0x000fe200078e02ff */
[----:B------:R-:W-:Y:S01]  /*0530*/  IADD3 R52, R37, R52, RZ ;  /* 0x0000003425347210 */ /* 0x000fe20007ffe0ff */
[----:B------:R-:W-:Y:S02]  /*0540*/  IMAD R32, R32, R57, RZ ;  /* 0x0000003920207224 */ /* 0x000fe400078e02ff */
[C---:B------:R-:W-:Y:S02]  /*0550*/  IMAD R39, R30.reuse, R33, R29 ;  /* 0x000000211e277224 */ /* 0x040fe400078e021d */
[----:B------:R-:W-:Y:S02]  /*0560*/  IMAD R61, R59, R28, R32 ;  /* 0x0000001c3b3d7224 */ /* 0x000fe400078e0220 */
[----:B------:R-:W-:-:S04]  /*0570*/  IMAD.WIDE.U32 R32, R30, R35, RZ ;  /* 0x000000231e207225 */ /* 0x000fc800078e00ff */
[-C--:B------:R-:W-:Y:S02]  /*0580*/  IMAD R52, R52, R57.reuse, RZ ;  /* 0x0000003934347224 */ /* 0x080fe400078e02ff */
[----:B------:R-:W-:-:S04]  /*0590*/  IMAD.WIDE.U32 R28, R28, R57, RZ ;  /* 0x000000391c1c7225 */ /* 0x000fc800078e00ff */
[----:B------:R-:W-:Y:S01]  /*05a0*/  IMAD.IADD R35, R33, 0x1, R39 ;  /* 0x0000000121237824 */ /* 0x000fe200078e0227 */
[----:B------:R-:W-:Y:S01]  /*05b0*/  SEL R12, R28, R32, !P2 ;  /* 0x000000201c0c7207 */ /* 0x000fe20005000000 */
[----:B------:R-:W-:Y:S01]  /*05c0*/  IMAD R33, R59, R36, R52 ;  /* 0x000000243b217224 */ /* 0x000fe200078e0234 */
[----:B------:R-:W-:Y:S01]  /*05d0*/  @!P2 IADD3 R35, R29, R61, RZ ;  /* 0x0000003d1d23a210 */ /* 0x000fe20007ffe0ff */
[-C--:B------:R-:W-:Y:S02]  /*05e0*/  IMAD R39, R10, R57.reuse, RZ ;  /* 0x000000390a277224 */ /* 0x080fe400078e02ff */
[----:B------:R-:W-:-:S03]  /*05f0*/  IMAD.WIDE.U32 R36, R36, R57, RZ ;  /* 0x0000003924247225 */ /* 0x000fc600078e00ff */
[----:B------:R-:W-:Y:S01]  /*0600*/  IADD3 R28, P0, R39, R12, RZ ;  /* 0x0000000c271c7210 */ /* 0x000fe20007f1e0ff */
[----:B------:R-:W-:Y:S01]  /*0610*/  IMAD R51, R51, R57, RZ ;  /* 0x0000003933337224 */ /* 0x000fe200078e02ff */
[----:B------:R-:W-:Y:S01]  /*0620*/  IADD3 R33, R37, R33, RZ ;  /* 0x0000002125217210 */ /* 0x000fe20007ffe0ff */
[----:B------:R-:W-:Y:S01]  /*0630*/  IMAD.SHL.U32 R32, R36, 0x4, RZ ;  /* 0x0000000424207824 */ /* 0x000fe200078e00ff */
[----:B------:R-:W-:Y:S01]  /*0640*/  LEA.HI.X.SX32 R29, R39, R35, 0x1, P0 ;  /* 0x00000023271d7211 */ /* 0x000fe200000f0eff */
[----:B------:R-:W-:Y:S01]  /*0650*/  IMAD R37, R34, R51, R38 ;  /* 0x0000003322257224 */ /* 0x000fe200078e0226 */
[----:B------:R-:W-:Y:S01]  /*0660*/  SHF.L.U64.HI R33, R36, 0x2, R33 ;  /* 0x0000000224217819 */ /* 0x000fe20000010221 */
[----:B------:R-:W-:Y:S01]  /*0670*/  IMAD R34, R53, R30, RZ ;  /* 0x0000001e35227224 */ /* 0x000fe200078e02ff */
[----:B------:R-:W-:Y:S01]  /*0680*/  SHF.L.U32 R53, R51, 0x3, RZ ;  /* 0x0000000333357819 */ /* 0x000fe200000006ff */
[----:B------:R-:W-:-:S04]  /*0690*/  IMAD.WIDE.U32 R28, R30, R55, R28 ;  /* 0x000000371e1c7225 */ /* 0x000fc800078e001c */
[----:B------:R-:W-:Y:S01]  /*06a0*/  IMAD.WIDE R56, R53, 0x4, R32 ;  /* 0x0000000435387825 */ /* 0x000fe200078e0220 */
[----:B------:R-:W-:-:S03]  /*06b0*/  IADD3 R28, P0, R37, R28, RZ ;  /* 0x0000001c251c7210 */ /* 0x000fc60007f1e0ff */
[----:B------:R-:W-:Y:S01]  /*06c0*/  IMAD R34, R31, R55, R34 ;  /* 0x000000371f227224 */ /* 0x000fe200078e0222 */
[----:B------:R-:W-:Y:S01]  /*06d0*/  SHF.R.S32.HI R31, RZ, 0x1f, R37 ;  /* 0x0000001fff1f7819 */ /* 0x000fe20000011425 */
[----:B------:R-:W-:Y:S01]  /*06e0*/  IMAD.WIDE R32, R39, 0x4, R32 ;  /* 0x0000000427207825 */ /* 0x000fe200078e0220 */
[----:B------:R-:W-:Y:S02]  /*06f0*/  SHF.L.U32 R30, R28, 0x2, RZ ;  /* 0x000000021c1e7819 */ /* 0x000fe400000006ff */
[----:B------:R-:W-:Y:S01]  /*0700*/  IADD3.X R31, R31, R29, R34, P0, !PT ;  /* 0x0000001d1f1f7210 */ /* 0x000fe200007fe422 */
[----:B------:R-:W-:Y:S01]  /*0710*/  IMAD.WIDE R56, R39, 0x4, R56 ;  /* 0x0000000427387825 */ /* 0x000fe200078e0238 */
[----:B------:R-:W-:Y:S02]  /*0720*/  SHF.L.U32 R29, R12, 0x2, RZ ;  /* 0x000000020c1d7819 */ /* 0x000fe400000006ff */
[----:B------:R-:W-:Y:S01]  /*0730*/  SHF.L.U64.HI R31, R28, 0x2, R31 ;  /* 0x000000021c1f7819 */ /* 0x000fe2000001021f */
[----:B------:R-:W-:-:S04]  /*0740*/  IMAD.WIDE R32, R37, 0x4, R32 ;  /* 0x0000000425207825 */ /* 0x000fc800078e0220 */
[----:B------:R-:W-:Y:S01]  /*0750*/  IMAD.WIDE R56, R37, 0x4, R56 ;  /* 0x0000000425387825 */ /* 0x000fe200078e0238 */
[-C--:B------:R-:W-:Y:S02]  /*0760*/  IADD3 R52, P0, R32, R29.reuse, RZ ;  /* 0x0000001d20347210 */ /* 0x080fe40007f1e0ff */
[----:B------:R-:W-:Y:S01]  /*0770*/  SHF.L.U64.HI R37, R12, 0x2, R35 ;  /* 0x000000020c257819 */ /* 0x000fe20000010223 */
[----:B------:R-:W-:Y:S01]  /*0780*/  HFMA2.MMA R12, -RZ, RZ, 0, 0 ;  /* 0x00000000ff0c7435 */ /* 0x000fe200000001ff */
[----:B------:R-:W-:Y:S01]  /*0790*/  IADD3 R54, P1, R56, R29, RZ ;  /* 0x0000001d38367210 */ /* 0x000fe20007f3e0ff */
[----:B------:R-:W-:Y:S01]  /*07a0*/  IMAD.WIDE R28, R51, 0x20, R30 ;  /* 0x00000020331c7825 */ /* 0x000fe200078e021e */
[----:B------:R-:W-:Y:S02]  /*07b0*/  IADD3 R35, R53, 0x20, R53 ;  /* 0x0000002035237810 */ /* 0x000fe40007ffe035 */
[----:B------:R-:W-:Y:S01]  /*07c0*/  IADD3.X R56, R57, R37, RZ, P1, !PT ;  /* 0x0000002539387210 */ /* 0x000fe20000ffe4ff */
[----:B------:R-:W-:-:S02]  /*07d0*/  IMAD.X R55, R33, 0x1, R37, P0 ;  /* 0x0000000121377824 */ /* 0x000fc400000e0625 */
[----:B------:R-:W-:-:S04]  /*07e0*/  IMAD.WIDE R30, R35, 0x4, R30 ;  /* 0x00000004231e7825 */ /* 0x000fc800078e021e */
[----:B------:R-:W-:-:S07]  /*07f0*/  IMAD.WIDE R28, R53, 0x4, R28 ;  /* 0x00000004351c7825 */ /* 0x000fce00078e021c */
.L_x_1600:
[----:B------:R-:W-:-:S04]  /*0800*/  IADD3 R58, P0, R28, UR8, RZ ;  /* 0x000000081c3a7c10 */ /* 0x000fc8000ff1e0ff */
[----:B------:R-:W-:-:S05]  /*0810*/  IADD3.X R59, R29, UR9, RZ, P0, !PT ;  /* 0x000000091d3b7c10 */ /* 0x000fca00087fe4ff */
[----:B------:R0:W2:Y:S02]  /*0820*/  LDG.E R35, desc[UR6][R58.64] ;  /* 0x000000063a237981 */ /* 0x0000a4000c1e1900 */
[----:B0-----:R-:W-:-:S05]  /*0830*/  IMAD.WIDE R58, R51, 0x20, R58 ;  /* 0x00000020333a7825 */ /* 0x001fca00078e023a */
[----:B------:R-:W3:Y:S01]  /*0840*/  LDG.E R36, desc[UR6][R58.64] ;  /* 0x000000063a247981 */ /* 0x000ee2000c1e1900 */
[----:B------:R-:W-:-:S05]  /*0850*/  IMAD.WIDE R32, R51, 0x20, R58 ;  /* 0x0000002033207825 */ /* 0x000fca00078e023a */
[----:B------:R-:W4:Y:S01]  /*0860*/  LDG.E R37, desc[UR6][R32.64] ;  /* 0x0000000620257981 */ /* 0x000f22000c1e1900 */
[----:B------:R-:W-:-:S05]  /*0870*/  IMAD.WIDE R60, R51, 0x20, R32 ;  /* 0x00000020333c7825 */ /* 0x000fca00078e0220 */
[----:B------:R0:W5:Y:S02]  /*0880*/  LDG.E R38, desc[UR6][R60.64] ;  /* 0x000000063c267981 */ /* 0x000164000c1e1900 */
[----:B0-----:R-:W-:-:S05]  /*0890*/  IMAD.WIDE R60, R51, 0x20, R60 ;  /* 0x00000020333c7825 */ /* 0x001fca00078e023c */
[----:B------:R0:W5:Y:S02]  /*08a0*/  LDG.E R39, desc[UR6][R60.64] ;  /* 0x000000063c277981 */ /* 0x000164000c1e1900 */
[----:B0-----:R-:W-:-:S05]  /*08b0*/  IMAD.WIDE R60, R51, 0x20, R60 ;  /* 0x00000020333c7825 */ /* 0x001fca00078e023c */
[----:B------:R-:W5:Y:S01]  /*08c0*/  LDG.E R34, desc[UR6][R60.64] ;  /* 0x000000063c227981 */ /* 0x000f62000c1e1900 */
[----:B------:R-:W-:-:S05]  /*08d0*/  IMAD.WIDE R58, R51, 0x20, R60 ;  /* 0x00000020333a7825 */ /* 0x000fca00078e023c */
[----:B------:R0:W5:Y:S02]  /*08e0*/  LDG.E R33, desc[UR6][R58.64] ;  /* 0x000000063a217981 */ /* 0x000164000c1e1900 */
[----:B0-----:R-:W-:-:S05]  /*08f0*/  IMAD.WIDE R58, R51, 0x20, R58 ;  /* 0x00000020333a7825 */ /* 0x001fca00078e023a */
[----:B------:R0:W5:Y:S02]  /*0900*/  LDG.E R32, desc[UR6][R58.64] ;  /* 0x000000063a207981 */ /* 0x000164000c1e1900 */
[----:B0-----:R-:W-:-:S04]  /*0910*/  IMAD.WIDE R58, R51, 0x20, R58 ;  /* 0x00000020333a7825 */ /* 0x001fc800078e023a */
[----:B------:R-:W-:-:S04]  /*0920*/  IMAD.WIDE R60, R51, 0x20, R58 ;  /* 0x00000020333c7825 */ /* 0x000fc800078e023a */
[----:B--2---:R-:W-:Y:S02]  /*0930*/  FADD.FTZ R44, R35, R44 ;  /* 0x0000002c232c7221 */ /* 0x004fe40000010000 */
[----:B------:R-:W2:Y:S01]  /*0940*/  LDG.E R35, desc[UR6][R58.64] ;  /* 0x000000063a237981 */ /* 0x000ea2000c1e1900 */
[----:B---3--:R-:W-:-:S03]  /*0950*/  FADD.FTZ R43, R36, R43 ;  /* 0x0000002b242b7221 */ /* 0x008fc60000010000 */
[----:B------:R0:W3:Y:S01]  /*0960*/  LDG.E R36, desc[UR6][R60.64] ;  /* 0x000000063c247981 */ /* 0x0000e2000c1e1900 */
[----:B----4-:R-:W-:Y:S01]  /*0970*/  FADD.FTZ R42, R37, R42 ;  /* 0x0000002a252a7221 */ /* 0x010fe20000010000 */
[----:B0-----:R-:W-:-:S05]  /*0980*/  IMAD.WIDE R60, R51, 0x20, R60 ;  /* 0x00000020333c7825 */ /* 0x001fca00078e023c */
[----:B------:R0:W4:Y:S02]  /*0990*/  LDG.E R37, desc[UR6][R60.64] ;  /* 0x000000063c257981 */ /* 0x000124000c1e1900 */
[----:B0-----:R-:W-:-:S04]  /*09a0*/  IMAD.WIDE R60, R51, 0x20, R60 ;  /* 0x00000020333c7825 */ /* 0x001fc800078e023c */
[----:B-----5:R-:W-:Y:S01]  /*09b0*/  FADD.FTZ R41, R38, R41 ;  /* 0x0000002926297221 */ /* 0x020fe20000010000 */
[----:B------:R-:W-:Y:S01]  /*09c0*/  FADD.FTZ R40, R39, R40 ;  /* 0x0000002827287221 */ /* 0x000fe20000010000 */
[----:B------:R-:W5:Y:S01]  /*09d0*/  LDG.E R38, desc[UR6][R60.64] ;  /* 0x000000063c267981 */ /* 0x000f62000c1e1900 */
[----:B------:R-:W-:-:S05]  /*09e0*/  IMAD.WIDE R58, R51, 0x20, R60 ;  /* 0x00000020333a7825 */ /* 0x000fca00078e023c */
[----:B------:R0:W5:Y:S02]  /*09f0*/  LDG.E R39, desc[UR6][R58.64] ;  /* 0x000000063a277981 */ /* 0x000164000c1e1900 */
[----:B0-----:R-:W-:-:S06]  /*0a00*/  IMAD.WIDE R58, R51, 0x20, R58 ;  /* 0x00000020333a7825 */ /* 0x001fcc00078e023a */
[----:B------:R-:W5:Y:S01]  /*0a10*/  LDG.E R59, desc[UR6][R58.64] ;  /* 0x000000063a3b7981 */ /* 0x000f62000c1e1900 */
[----:B------:R-:W-:-:S04]  /*0a20*/  IADD3 R60, P0, R30, UR8, RZ ;  /* 0x000000081e3c7c10 */ /* 0x000fc8000ff1e0ff */
[----:B------:R-:W-:Y:S01]  /*0a30*/  IADD3.X R61, R31, UR9, RZ, P0, !PT ;  /* 0x000000091f3d7c10 */ /* 0x000fe200087fe4ff */
[----:B------:R-:W-:Y:S01]  /*0a40*/  FADD.FTZ R26, R33, R26 ;  /* 0x0000001a211a7221 */ /* 0x000fe20000010000 */
[----:B------:R-:W-:Y:S01]  /*0a50*/  FADD.FTZ R25, R32, R25 ;  /* 0x0000001920197221 */ /* 0x000fe20000010000 */
[----:B------:R-:W-:-:S04]  /*0a60*/  IMAD.WIDE R32, R53, 0x4, R60 ;  /* 0x0000000435207825 */ /* 0x000fc800078e023c */
[----:B------:R-:W-:Y:S02]  /*0a70*/  FADD.FTZ R27, R34, R27 ;  /* 0x0000001b221b7221 */ /* 0x000fe40000010000 */
[----:B------:R-:W5:Y:S01]  /*0a80*/  LDG.E R34, desc[UR6][R60.64] ;  /* 0x000000063c227981 */ /* 0x000f62000c1e1900 */
[----:B--2---:R-:W-:-:S03]  /*0a90*/  FADD.FTZ R24, R35, R24 ;  /* 0x0000001823187221 */ /* 0x004fc60000010000 */
[----:B------:R0:W2:Y:S02]  /*0aa0*/  LDG.E R35, desc[UR6][R32.64] ;  /* 0x0000000620237981 */ /* 0x0000a4000c1e1900 */
[----:B0-----:R-:W-:-:S04]  /*0ab0*/  IMAD.WIDE R32, R53, 0x4, R32 ;  /* 0x0000000435207825 */ /* 0x001fc800078e0220 */
[----:B------:R-:W-:-:S04]  /*0ac0*/  IMAD.WIDE R60, R53, 0x4, R32 ;  /* 0x00000004353c7825 */ /* 0x000fc800078e0220 */
[----:B---3--:R-:W-:Y:S02]  /*0ad0*/  FADD.FTZ R23, R36, R23 ;  /* 0x0000001724177221 */ /* 0x008fe40000010000 */
[----:B------:R-:W3:Y:S01]  /*0ae0*/  LDG.E R36, desc[UR6][R32.64] ;  /* 0x0000000620247981 */ /* 0x000ee2000c1e1900 */
[----:B----4-:R-:W-:-:S03]  /*0af0*/  FADD.FTZ R22, R37, R22 ;  /* 0x0000001625167221 */ /* 0x010fc60000010000 */
[----:B------:R0:W4:Y:S02]  /*0b00*/  LDG.E R37, desc[UR6][R60.64] ;  /* 0x000000063c257981 */ /* 0x000124000c1e1900 */
[----:B0-----:R-:W-:-:S04]  /*0b10*/  IMAD.WIDE R60, R53, 0x4, R60 ;  /* 0x00000004353c7825 */ /* 0x001fc800078e023c */
[----:B-----5:R-:W-:Y:S01]  /*0b20*/  FADD.FTZ R21, R38, R21 ;  /* 0x0000001526157221 */ /* 0x020fe20000010000 */
[----:B------:R-:W5:Y:S01]  /*0b30*/  LDG.E R58, desc[UR6][R60.64] ;  /* 0x000000063c3a7981 */ /* 0x000f62000c1e1900 */
[----:B------:R-:W-:-:S04]  /*0b40*/  IMAD.WIDE R32, R53, 0x4, R60 ;  /* 0x0000000435207825 */ /* 0x000fc800078e023c */
[----:B------:R-:W-:Y:S01]  /*0b50*/  FADD.FTZ R20, R39, R20 ;  /* 0x0000001427147221 */ /* 0x000fe20000010000 */
[----:B------:R0:W5:Y:S01]  /*0b60*/  LDG.E R57, desc[UR6][R32.64] ;  /* 0x0000000620397981 */ /* 0x000162000c1e1900 */
[----:B------:R-:W-:-:S04]  /*0b70*/  IMAD.WIDE R38, R53, 0x4, R32 ;  /* 0x0000000435267825 */ /* 0x000fc800078e0220 */
[----:B0-----:R-:W-:-:S04]  /*0b80*/  IMAD.WIDE R32, R53, 0x4, R38 ;  /* 0x0000000435207825 */ /* 0x001fc800078e0226 */
[----:B------:R-:W-:Y:S01]  /*0b90*/  FADD.FTZ R19, R59, R19 ;  /* 0x000000133b137221 */ /* 0x000fe20000010000 */
[----:B------:R-:W5:Y:S04]  /*0ba0*/  LDG.E R61, desc[UR6][R32.64] ;  /* 0x00000006203d7981 */ /* 0x000f68000c1e1900 */
[----:B------:R0:W5:Y:S02]  /*0bb0*/  LDG.E R59, desc[UR6][R38.64] ;  /* 0x00000006263b7981 */ /* 0x000164000c1e1900 */
[----:B0-----:R-:W-:-:S05]  /*0bc0*/  IMAD.WIDE R38, R53, 0x4, R32 ;  /* 0x0000000435267825 */ /* 0x001fca00078e0220 */
[----:B------:R-:W5:Y:S01]  /*0bd0*/  LDG.E R60, desc[UR6][R38.64] ;  /* 0x00000006263c7981 */ /* 0x000f62000c1e1900 */
[----:B------:R-:W-:Y:S01]  /*0be0*/  FADD.FTZ R17, R34, R17 ;  /* 0x0000001122117221 */ /* 0x000fe20000010000 */
[----:B--2---:R-:W-:Y:S01]  /*0bf0*/  FADD.FTZ R6, R35, R6 ;  /* 0x0000000623067221 */ /* 0x004fe20000010000 */
[----:B------:R-:W-:-:S04]  /*0c00*/  IMAD.WIDE R34, R53, 0x4, R38 ;  /* 0x0000000435227825 */ /* 0x000fc800078e0226 */
[----:B------:R-:W-:Y:S02]  /*0c10*/  IMAD.WIDE R32, R53, 0x4, R34 ;  /* 0x0000000435207825 */ /* 0x000fe400078e0222 */
[----:B------:R-:W2:Y:S02]  /*0c20*/  LDG.E R34, desc[UR6][R34.64] ;  /* 0x0000000622227981 */ /* 0x000ea4000c1e1900 */
[----:B---3--:R-:W-:Y:S02]  /*0c30*/  FADD.FTZ R5, R36, R5 ;  /* 0x0000000524057221 */ /* 0x008fe40000010000 */
[----:B------:R0:W3:Y:S01]  /*0c40*/  LDG.E R35, desc[UR6][R32.64] ;  /* 0x0000000620237981 */ /* 0x0000e2000c1e1900 */
[----:B----4-:R-:W-:Y:S01]  /*0c50*/  FADD.FTZ R4, R37, R4 ;  /* 0x0000000425047221 */ /* 0x010fe20000010000 */
[----:B------:R-:W-:-:S04]  /*0c60*/  IMAD.WIDE R36, R53, 0x4, R32 ;  /* 0x0000000435247825 */ /* 0x000fc800078e0220 */
[C---:B0-----:R-:W-:Y:S02]  /*0c70*/  IMAD.WIDE R32, R53.reuse, 0x4, R36 ;  /* 0x0000000435207825 */ /* 0x041fe400078e0224 */
[----:B------:R-:W4:Y:S02]  /*0c80*/  LDG.E R37, desc[UR6][R36.64] ;  /* 0x0000000624257981 */ /* 0x000f24000c1e1900 */
[----:B-----5:R-:W-:Y:S01]  /*0c90*/  FADD.FTZ R3, R58, R3 ;  /* 0x000000033a037221 */ /* 0x020fe20000010000 */
[----:B------:R-:W-:Y:S01]  /*0ca0*/  IADD3 R58, P0, R52, UR8, RZ ;  /* 0x00000008343a7c10 */ /* 0x000fe2000ff1e0ff */
[----:B------:R-:W-:-:S04]  /*0cb0*/  IMAD.WIDE R38, R53, 0x4, R32 ;  /* 0x0000000435267825 */ /* 0x000fc800078e0220 */
[----:B------:R-:W-:Y:S02]  /*0cc0*/  FADD.FTZ R2, R57, R2 ;  /* 0x0000000239027221 */ /* 0x000fe40000010000 */
[----:B------:R-:W5:Y:S04]  /*0cd0*/  LDG.E R57, desc[UR6][R32.64] ;  /* 0x0000000620397981 */ /* 0x000f68000c1e1900 */
[----:B------:R-:W5:Y:S01]  /*0ce0*/  LDG.E R39, desc[UR6][R38.64] ;  /* 0x0000000626277981 */ /* 0x000f62000c1e1900 */
[----:B------:R-:W-:Y:S01]  /*0cf0*/  FADD.FTZ R0, R59, R0 ;  /* 0x000000003b007221 */ /* 0x000fe20000010000 */
[----:B------:R-:W-:Y:S01]  /*0d00*/  IADD3.X R59, R55, UR9, RZ, P0, !PT ;  /* 0x00000009373b7c10 */ /* 0x000fe200087fe4ff */
[----:B------:R-:W-:-:S04]  /*0d10*/  FADD.FTZ R48, R61, R48 ;  /* 0x000000303d307221 */ /* 0x000fc80000010000 */
[----:B------:R-:W5:Y:S01]  /*0d20*/  LDG.E R32, desc[UR6][R58.64] ;  /* 0x000000063a207981 */ /* 0x000f62000c1e1900 */
[----:B------:R-:W-:Y:S01]  /*0d30*/  FADD.FTZ R16, R60, R16 ;  /* 0x000000103c107221 */ /* 0x000fe20000010000 */
[----:B------:R-:W-:Y:S02]  /*0d40*/  IADD3 R60, P0, R54, UR8, RZ ;  /* 0x00000008363c7c10 */ /* 0x000fe4000ff1e0ff */
[----:B------:R-:W5:Y:S02]  /*0d50*/  LDG.E R59, desc[UR6][R58.64+0x80] ;  /* 0x000080063a3b7981 */ /* 0x000f64000c1e1900 */
[----:B------:R-:W-:-:S05]  /*0d60*/  IADD3.X R61, R56, UR9, RZ, P0, !PT ;  /* 0x00000009383d7c10 */ /* 0x000fca00087fe4ff */
[----:B------:R-:W5:Y:S04]  /*0d70*/  LDG.E R33, desc[UR6][R60.64] ;  /* 0x000000063c217981 */ /* 0x000f68000c1e1900 */
[----:B------:R-:W5:Y:S01]  /*0d80*/  LDG.E R36, desc[UR6][R60.64+0x80] ;  /* 0x000080063c247981 */ /* 0x000f62000c1e1900 */
[----:B------:R-:W-:-:S06]  /*0d90*/  UIADD3 UR4, UR4, 0x1, URZ ;  /* 0x0000000104047890 */ /* 0x000fcc000fffe03f */
[----:B------:R-:W-:Y:S01]  /*0da0*/  ISETP.LE.AND P0, PT, R9, UR4, PT ;  /* 0x0000000409007c0c */ /* 0x000fe2000bf03270 */
[----:B------:R-:W-:-:S04]  /*0db0*/  ULEA UR8, UP0, UR10, UR8, 0x2 ;  /* 0x000000080a087291 */ /* 0x000fc8000f80103f */
[----:B------:R-:W-:Y:S01]  /*0dc0*/  UIADD3.X UR9, UR9, UR5, URZ, UP0, !UPT ;  /* 0x0000000509097290 */ /* 0x000fe200087fe43f */
[----:B--2---:R-:W-:Y:S01]  /*0dd0*/  FADD.FTZ R47, R34, R47 ;  /* 0x0000002f222f7221 */ /* 0x004fe20000010000 */
[----:B---3--:R-:W-:Y:S01]  /*0de0*/  FADD.FTZ R15, R35, R15 ;  /* 0x0000000f230f7221 */ /* 0x008fe20000010000 */
[----:B----4-:R-:W-:Y:S01]  /*0df0*/  FADD.FTZ R14, R37, R14 ;  /* 0x0000000e250e7221 */ /* 0x010fe20000010000 */
[----:B-----5:R-:W-:Y:S01]  /*0e00*/  FADD.FTZ R13, R57, R13 ;  /* 0x0000000d390d7221 */ /* 0x020fe20000010000 */
[----:B------:R-:W-:Y:S01]  /*0e10*/  FADD.FTZ R12, R39, R12 ;  /* 0x0000000c270c7221 */ /* 0x000fe20000010000 */
[----:B------:R-:W-:Y:S01]  /*0e20*/  FADD.FTZ R11, R32, R11 ;  /* 0x0000000b200b7221 */ /* 0x000fe20000010000 */
[----:B------:R-:W-:Y:S01]  /*0e30*/  FADD.FTZ R46, R59, R46 ;  /* 0x0000002e3b2e7221 */ /* 0x000fe20000010000 */
[----:B------:R-:W-:Y:S01]  /*0e40*/  FADD.FTZ R18, R33, R18 ;  /* 0x0000001221127221 */ /* 0x000fe20000010000 */
[----:B------:R-:W-:Y:S01]  /*0e50*/  FADD.FTZ R45, R36, R45 ;  /* 0x0000002d242d7221 */ /* 0x000fe20000010000 */
[----:B------:R-:W-:Y:S06]  /*0e60*/  @!P0 BRA `(.L_x_1600) ;  /* 0xfffffff800648947 */ /* 0x000fec000383ffff */
.L_x_1599:
[----:B------:R-:W0:Y:S01]  /*0e70*/  S2R R36, SR_TID.X ;  /* 0x0000000000247919 */ /* 0x000e220000002100 */
[----:B------:R-:W1:Y:S01]  /*0e80*/  S2UR UR5, SR_CgaCtaId ;  /* 0x00000000000579c3 */ /* 0x000e620000008800 */
[----:B------:R-:W-:Y:S01]  /*0e90*/  ULDC UR8, c[0x0][0x390] ;  /* 0x0000e40000087ab9 */ /* 0x000fe20000000800 */
[----:B------:R-:W-:Y:S01]  /*0ea0*/  UMOV UR4, 0x400 ;  /* 0x0000040000047882 */ /* 0x000fe20000000000 */
[----:B------:R-:W-:Y:S01]  /*0eb0*/  FMUL.FTZ R20, R20, UR8 ;  /* 0x0000000814147c20 */ /* 0x000fe20008410000 */
[----:B------:R-:W-:Y:S01]  /*0ec0*/  FMUL.FTZ R19, R19, UR8 ;  /* 0x0000000813137c20 */ /* 0x000fe20008410000 */
[----:B------:R-:W-:Y:S01]  /*0ed0*/  FMUL.FTZ R17, R17, UR8 ;  /* 0x0000000811117c20 */ /* 0x000fe20008410000 */
[----:B------:R-:W-:Y:S01]  /*0ee0*/  FMUL.FTZ R6, R6, UR8 ;  /* 0x0000000806067c20 */ /* 0x000fe20008410000 */
[----:B------:R-:W-:Y:S01]  /*0ef0*/  FMUL.FTZ R3, R3, UR8 ;  /* 0x0000000803037c20 */ /* 0x000fe20008410000 */
[----:B------:R-:W-:Y:S01]  /*0f00*/  FMUL.FTZ R2, R2, UR8 ;  /* 0x0000000802027c20 */ /* 0x000fe20008410000 */
[----:B------:R-:W-:Y:S01]  /*0f10*/  F2FP.F16.F32.PACK_AB R19, R19, R20 ;  /* 0x000000141313723e */ /* 0x000fe200000000ff */
[----:B------:R-:W-:Y:S01]  /*0f20*/  HFMA2.MMA R20, -RZ, RZ, 0, 1.9073486328125e-06 ;  /* 0x00000020ff147435 */ /* 0x000fe200000001ff */
        /* <DEDUP_REMOVED lines=13> */
[----:B-1----:R-:W-:Y:S01]  /*1000*/  ULEA UR4, UR5, UR4, 0x18 ;  /* 0x0000000405047291 */ /* 0x002fe2000f8ec03f */
[----:B------:R-:W-:Y:S01]  /*1010*/  FMUL.FTZ R40, R40, UR8 ;  /* 0x0000000828287c20 */ /* 0x000fe20008410000 */
[----:B------:R-:W-:Y:S01]  /*1020*/  FMUL.FTZ R27, R27, UR8 ;  /* 0x000000081b1b7c20 */ /* 0x000fe20008410000 */
[----:B------:R-:W-:Y:S01]  /*1030*/  FMUL.FTZ R46, R46, UR8 ;  /* 0x000000082e2e7c20 */ /* 0x000fe20008410000 */
[----:B------:R-:W-:Y:S01]  /*1040*/  FMUL.FTZ R45, R45, UR8 ;  /* 0x000000082d2d7c20 */ /* 0x000fe20008410000 */
[----:B------:R-:W-:Y:S01]  /*1050*/  FMUL.FTZ R16, R16, UR8 ;  /* 0x0000000810107c20 */ /* 0x000fe20008410000 */
[----:B------:R-:W-:Y:S01]  /*1060*/  FMUL.FTZ R47, R47, UR8 ;  /* 0x000000082f2f7c20 */ /* 0x000fe20008410000 */
[----:B0-----:R-:W-:Y:S01]  /*1070*/  SHF.R.S32.HI R29, RZ, 0x1f, R36 ;  /* 0x0000001fff1d7819 */ /* 0x001fe20000011424 */
[----:B------:R-:W-:Y:S01]  /*1080*/  FMUL.FTZ R5, R5, UR8 ;  /* 0x0000000805057c20 */ /* 0x000fe20008410000 */
[----:B------:R-:W-:Y:S01]  /*1090*/  F2FP.F16.F32.PACK_AB R0, R3, R0 ;  /* 0x000000000300723e */ /* 0x000fe200000000ff */
[----:B------:R-:W-:Y:S01]  /*10a0*/  FMUL.FTZ R4, R4, UR8 ;  /* 0x0000000804047c20 */ /* 0x000fe20008410000 */
[-C--:B------:R-:W-:Y:S01]  /*10b0*/  LEA.HI R9, R29, R36.reuse, RZ, 0x2 ;  /* 0x000000241d097211 */ /* 0x080fe200078f10ff */
[----:B------:R-:W-:Y:S01]  /*10c0*/  FMUL.FTZ R15, R15, UR8 ;  /* 0x000000080f0f7c20 */ /* 0x000fe20008410000 */
[----:B------:R-:W-:Y:S01]  /*10d0*/  LEA.HI R34, R29, R36, RZ, 0x3 ;  /* 0x000000241d227211 */ /* 0x000fe200078f18ff */
[----:B------:R-:W-:Y:S01]  /*10e0*/  FMUL.FTZ R14, R14, UR8 ;  /* 0x000000080e0e7c20 */ /* 0x000fe20008410000 */
[--C-:B------:R-:W-:Y:S01]  /*10f0*/  SHF.R.S32.HI R30, RZ, 0x2, R9.reuse ;  /* 0x00000002ff1e7819 */ /* 0x100fe20000011409 */
[----:B------:R-:W-:Y:S01]  /*1100*/  FMUL.FTZ R13, R13, UR8 ;  /* 0x000000080d0d7c20 */ /* 0x000fe20008410000 */
[----:B------:R-:W-:Y:S01]  /*1110*/  SHF.R.S32.HI R31, RZ, 0x1f, R9 ;  /* 0x0000001fff1f7819 */ /* 0x000fe20000011409 */
[----:B------:R-:W-:Y:S01]  /*1120*/  FMUL.FTZ R12, R12, UR8 ;  /* 0x000000080c0c7c20 */ /* 0x000fe20008410000 */
[----:B------:R-:W-:Y:S01]  /*1130*/  LOP3.LUT R35, R9, 0x3ffffffc, RZ, 0xc0, !PT ;  /* 0x3ffffffc09237812 */ /* 0x000fe200078ec0ff */
[----:B------:R-:W-:Y:S01]  /*1140*/  BSSY B0, `(.L_x_1601) ;  /* 0x000006e000007945 */ /* 0x000fe20003800000 */
[----:B------:R-:W-:-:S02]  /*1150*/  LEA.HI R28, R31, R30, RZ, 0x3 ;  /* 0x0000001e1f1c7211 */ /* 0x000fc400078f18ff */
[----:B------:R-:W-:Y:S02]  /*1160*/  SHF.R.S32.HI R9, RZ, 0x3, R34 ;  /* 0x00000003ff097819 */ /* 0x000fe40000011422 */
[-C--:B------:R-:W-:Y:S02]  /*1170*/  LEA.HI R32, R29, R36.reuse, RZ, 0x5 ;  /* 0x000000241d207211 */ /* 0x080fe400078f28ff */
[----:B------:R-:W-:Y:S02]  /*1180*/  IADD3 R31, -R35, R36, RZ ;  /* 0x00000024231f7210 */ /* 0x000fe40007ffe1ff */
[----:B------:R-:W-:Y:S02]  /*1190*/  LOP3.LUT R34, R34, 0x1ffffff8, RZ, 0xc0, !PT ;  /* 0x1ffffff822227812 */ /* 0x000fe400078ec0ff */
[----:B------:R-:W-:Y:S01]  /*11a0*/  LOP3.LUT R35, R28, 0xfffffff8, RZ, 0xc0, !PT ;  /* 0xfffffff81c237812 */ /* 0x000fe200078ec0ff */
[----:B------:R-:W-:Y:S01]  /*11b0*/  IMAD.SHL.U32 R28, R9, 0x40, RZ ;  /* 0x00000040091c7824 */ /* 0x000fe200078e00ff */
[----:B------:R-:W-:-:S02]  /*11c0*/  SHF.R.S32.HI R32, RZ, 0x5, R32 ;  /* 0x00000005ff207819 */ /* 0x000fc40000011420 */
[-C--:B------:R-:W-:Y:S02]  /*11d0*/  IADD3 R34, -R34, R36.reuse, RZ ;  /* 0x0000002422227210 */ /* 0x080fe40007ffe1ff */
[----:B------:R-:W-:Y:S02]  /*11e0*/  IADD3 R30, R30, -R35, RZ ;  /* 0x800000231e1e7210 */ /* 0x000fe40007ffe0ff */
[----:B------:R-:W-:Y:S02]  /*11f0*/  SHF.R.S32.HI R37, RZ, 0x1f, R32 ;  /* 0x0000001fff257819 */ /* 0x000fe40000011420 */
[----:B------:R-:W-:Y:S02]  /*1200*/  LOP3.LUT R35, R28, 0x1c0, RZ, 0xc0, !PT ;  /* 0x000001c01c237812 */ /* 0x000fe400078ec0ff */
[----:B------:R-:W-:Y:S01]  /*1210*/  SHF.L.U32 R28, R34, 0x3, RZ ;  /* 0x00000003221c7819 */ /* 0x000fe200000006ff */
[----:B------:R-:W-:Y:S01]  /*1220*/  IMAD.SHL.U32 R34, R30, 0x40, RZ ;  /* 0x000000401e227824 */ /* 0x000fe200078e00ff */
[----:B------:R-:W-:-:S02]  /*1230*/  LEA.HI R33, R29, R36, RZ, 0x7 ;  /* 0x000000241d217211 */ /* 0x000fc400078f38ff */
[----:B------:R-:W-:Y:S02]  /*1240*/  LEA.HI R37, R37, R32, RZ, 0x2 ;  /* 0x0000002025257211 */ /* 0x000fe400078f10ff */
[----:B------:R-:W-:Y:S02]  /*1250*/  SHF.R.U32.HI R33, RZ, 0x4, R33 ;  /* 0x00000004ff217819 */ /* 0x000fe40000011621 */
[----:B------:R-:W-:Y:S02]  /*1260*/  LOP3.LUT R34, R34, 0x1c0, RZ, 0xc0, !PT ;  /* 0x000001c022227812 */ /* 0x000fe400078ec0ff */
[----:B------:R-:W-:Y:S02]  /*1270*/  LOP3.LUT R37, R37, 0x1ffffc, RZ, 0xc0, !PT ;  /* 0x001ffffc25257812 */ /* 0x000fe400078ec0ff */
[----:B------:R-:W-:Y:S02]  /*1280*/  LOP3.LUT R33, R34, 0x8, R33, 0xf8, !PT ;  /* 0x0000000822217812 */ /* 0x000fe400078ef821 */
[----:B------:R-:W-:-:S02]  /*1290*/  IADD3 R32, R32, -R37, RZ ;  /* 0x8000002520207210 */ /* 0x000fc40007ffe0ff */
[----:B------:R-:W-:Y:S02]  /*12a0*/  SHF.R.U32.HI R34, RZ, 0x3, R34 ;  /* 0x00000003ff227819 */ /* 0x000fe40000011622 */
[----:B------:R-:W-:Y:S01]  /*12b0*/  LEA R32, R32, R31, 0x9 ;  /* 0x0000001f20207211 */ /* 0x000fe200078e48ff */
[----:B------:R-:W-:Y:S01]  /*12c0*/  FMUL.FTZ R31, R11, UR8 ;  /* 0x000000080b1f7c20 */ /* 0x000fe20008410000 */
[----:B------:R-:W-:Y:S02]  /*12d0*/  LOP3.LUT R33, R33, R34, RZ, 0x3c, !PT ;  /* 0x0000002221217212 */ /* 0x000fe400078e3cff */
[----:B------:R-:W-:Y:S02]  /*12e0*/  R2P PR, R30, 0x6 ;  /* 0x000000061e007804 */ /* 0x000fe40000000000 */
[----:B------:R-:W-:Y:S01]  /*12f0*/  F2FP.F16.F32.PACK_AB R18, R18, R31 ;  /* 0x0000001f1212723e */ /* 0x000fe200000000ff */
[----:B------:R-:W-:Y:S02]  /*1300*/  IMAD.U32 R11, R32, 0x2, R33 ;  /* 0x00000002200b7824 */ /* 0x000fe400078e0021 */
[----:B------:R-:W-:Y:S01]  /*1310*/  FMUL.FTZ R32, R22, UR8 ;  /* 0x0000000816207c20 */ /* 0x000fe20008410000 */
[----:B------:R-:W-:Y:S01]  /*1320*/  SEL R20, R20, 0xffffffe0, !P1 ;  /* 0xffffffe014147807 */ /* 0x000fe20004800000 */
[----:B------:R-:W-:Y:S01]  /*1330*/  FMUL.FTZ R33, R21, UR8 ;  /* 0x0000000815217c20 */ /* 0x000fe20008410000 */
[----:B------:R-:W-:Y:S01]  /*1340*/  F2FP.F16.F32.PACK_AB R22, R25, R26 ;  /* 0x0000001a1916723e */ /* 0x000fe200000000ff */
[----:B------:R-:W-:Y:S01]  /*1350*/  ULDC.64 UR8, c[0x0][0x448] ;  /* 0x0001120000087ab9 */ /* 0x000fe20000000a00 */
[----:B------:R-:W-:-:S02]  /*1360*/  LEA R17, R11, UR4, 0x1 ;  /* 0x000000040b117c11 */ /* 0x000fc4000f8e08ff */
[----:B------:R-:W-:Y:S02]  /*1370*/  F2FP.F16.F32.PACK_AB R30, R43, R44 ;  /* 0x0000002c2b1e723e */ /* 0x000fe400000000ff */
[C---:B------:R-:W-:Y:S01]  /*1380*/  IADD3 R25, R17.reuse, 0x40, RZ ;  /* 0x0000004011197810 */ /* 0x040fe20007ffe0ff */
[----:B------:R-:W-:Y:S01]  /*1390*/  @P2 VIADD R25, R17, 0xffffffc0 ;  /* 0xffffffc011192836 */ /* 0x000fe20000000000 */
[----:B------:R-:W-:Y:S01]  /*13a0*/  F2FP.F16.F32.PACK_AB R23, R23, R24 ;  /* 0x000000181717723e */ /* 0x000fe200000000ff */
[----:B------:R-:W-:Y:S01]  /*13b0*/  STS [R17], R18 ;  /* 0x0000001211007388 */ /* 0x000fe20000000800 */
[----:B------:R-:W-:Y:S02]  /*13c0*/  IADD3 R3, R17, R20, RZ ;  /* 0x0000001411037210 */ /* 0x000fe40007ffe0ff */
        /* <DEDUP_REMOVED lines=8> */
[----:B------:R-:W-:Y:S02]  /*1450*/  IADD3 R20, R20, R25, RZ ;  /* 0x0000001914147210 */ /* 0x000fe40007ffe0ff */
[----:B------:R-:W-:Y:S01]  /*1460*/  F2FP.F16.F32.PACK_AB R4, R4, R5 ;  /* 0x000000050404723e */ /* 0x000fe200000000ff */
[----:B------:R-:W-:Y:S01]  /*1470*/  STS [R17+0x2000], R31 ;  /* 0x0020001f11007388 */ /* 0x000fe20000000800 */
[----:B------:R-:W-:-:S02]  /*1480*/  F2FP.F16.F32.PACK_AB R5, R14, R15 ;  /* 0x0000000f0e05723e */ /* 0x000fc400000000ff */
[----:B------:R-:W-:Y:S01]  /*1490*/  F2FP.F16.F32.PACK_AB R11, R12, R13 ;  /* 0x0000000d0c0b723e */ /* 0x000fe200000000ff */
[----:B------:R0:W-:Y:S01]  /*14a0*/  STS [R17+0x2400], R21 ;  /* 0x0024001511007388 */ /* 0x0001e20000000800 */
[----:B------:R-:W-:Y:S02]  /*14b0*/  LEA.HI R29, R29, R36, RZ, 0x6 ;  /* 0x000000241d1d7211 */ /* 0x000fe400078f30ff */
[----:B------:R-:W-:Y:S01]  /*14c0*/  SHF.R.U32.HI R36, RZ, 0x3, R35 ;  /* 0x00000003ff247819 */ /* 0x000fe20000011623 */
[----:B------:R-:W-:Y:S01]  /*14d0*/  STS [R3+0x2000], R24 ;  /* 0x0020001803007388 */ /* 0x000fe20000000800 */
[----:B------:R-:W-:Y:S02]  /*14e0*/  LOP3.LUT R35, R35, 0x38, R28, 0xf8, !PT ;  /* 0x0000003823237812 */ /* 0x000fe400078ef81c */
[----:B------:R-:W-:Y:S01]  /*14f0*/  IADD3 R7, -R8, R7, RZ ;  /* 0x0000000708077210 */ /* 0x000fe20007ffe1ff */
[----:B------:R-:W-:Y:S01]  /*1500*/  STS [R3+0x2400], R19 ;  /* 0x0024001303007388 */ /* 0x000fe20000000800 */
[----:B------:R-:W-:-:S02]  /*1510*/  LOP3.LUT R35, R35, R36, RZ, 0x3c, !PT ;  /* 0x0000002423237212 */ /* 0x000fc400078e3cff */
[----:B------:R-:W-:Y:S01]  /*1520*/  SHF.L.U32 R36, R29, 0x3, RZ ;  /* 0x000000031d247819 */ /* 0x000fe200000006ff */
[----:B------:R-:W-:Y:S01]  /*1530*/  STS [R25], R45 ;  /* 0x0000002d19007388 */ /* 0x000fe20000000800 */
[----:B0-----:R-:W-:Y:S02]  /*1540*/  SHF.R.S32.HI R21, RZ, 0x1f, R8 ;  /* 0x0000001fff157819 */ /* 0x001fe40000011408 */
[----:B------:R-:W-:Y:S01]  /*1550*/  LOP3.LUT R29, R35, 0x7ffffe00, R36, 0xf8, !PT ;  /* 0x7ffffe00231d7812 */ /* 0x000fe200078ef824 */
[----:B------:R-:W-:Y:S02]  /*1560*/  STS [R25+0x400], R6 ;  /* 0x0004000619007388 */ /* 0x000fe40000000800 */
[----:B------:R-:W-:Y:S01]  /*1570*/  IMAD R21, R21, UR8, RZ ;  /* 0x0000000815157c24 */ /* 0x000fe2000f8e02ff */
[----:B------:R-:W-:Y:S01]  /*1580*/  LEA R26, R29, UR4, 0x1 ;  /* 0x000000041d1a7c11 */ /* 0x000fe2000f8e08ff */
[----:B------:R0:W-:Y:S01]  /*1590*/  STS [R20], R0 ;  /* 0x0000000014007388 */ /* 0x0001e20000000800 */
[----:B------:R-:W-:Y:S01]  /*15a0*/  SHF.R.S32.HI R29, RZ, 0x1f, R28 ;  /* 0x0000001fff1d7819 */ /* 0x000fe2000001141c */
[----:B------:R-:W-:Y:S01]  /*15b0*/  IMAD R21, R8, UR9, R21 ;  /* 0x0000000908157c24 */ /* 0x000fe2000f8e0215 */
[----:B------:R-:W-:Y:S01]  /*15c0*/  ULDC UR4, c[0x0][0x2d0] ;  /* 0x0000b40000047ab9 */ /* 0x000fe20000000800 */
[----:B------:R-:W-:Y:S01]  /*15d0*/  STS [R20+0x400], R47 ;  /* 0x0004002f14007388 */ /* 0x000fe20000000800 */
[----:B------:R-:W-:Y:S01]  /*15e0*/  ISETP.GE.AND P0, PT, R28, UR4, PT ;  /* 0x000000041c007c0c */ /* 0x000fe2000bf06270 */
[----:B------:R-:W-:-:S02]  /*15f0*/  ULDC.64 UR4, c[0x0][0x460] ;  /* 0x0001180000047ab9 */ /* 0x000fc40000000a00 */
[----:B------:R1:W-:Y:S01]  /*1600*/  STS [R25+0x2000], R4 ;  /* 0x0020000419007388 */ /* 0x0003e20000000800 */
[----:B0-----:R-:W-:-:S03]  /*1610*/  IADD3 R0, R9, 0x20, RZ ;  /* 0x0000002009007810 */ /* 0x001fc60007ffe0ff */
[----:B------:R0:W-:Y:S04]  /*1620*/  STS [R25+0x2400], R2 ;  /* 0x0024000219007388 */ /* 0x0001e80000000800 */
[----:B------:R2:W-:Y:S01]  /*1630*/  STS [R20+0x2000], R5 ;  /* 0x0020000514007388 */ /* 0x0005e20000000800 */
[----:B-1----:R-:W-:-:S03]  /*1640*/  SHF.R.S32.HI R4, RZ, 0x1f, R10 ;  /* 0x0000001fff047819 */ /* 0x002fc6000001140a */
[----:B------:R1:W-:Y:S01]  /*1650*/  STS [R20+0x2400], R11 ;  /* 0x0024000b14007388 */ /* 0x0003e20000000800 */
[----:B0-----:R-:W-:Y:S01]  /*1660*/  IMAD.WIDE.U32 R2, R8, UR8, R28 ;  /* 0x0000000808027c25 */ /* 0x001fe2000f8e001c */
[----:B------:R-:W-:Y:S01]  /*1670*/  SHF.R.S32.HI R8, RZ, 0x1f, R9 ;  /* 0x0000001fff087819 */ /* 0x000fe20000011409 */
[----:B------:R-:W-:Y:S02]  /*1680*/  BAR.SYNC.DEFER_BLOCKING 0x0 ;  /* 0x0000000000007b1d */ /* 0x000fe40000010000 */
[----:B--2---:R-:W-:Y:S01]  /*1690*/  IMAD R5, R4, UR4, RZ ;  /* 0x0000000404057c24 */ /* 0x004fe2000f8e02ff */
[----:B------:R-:W-:Y:S01]  /*16a0*/  IADD3 R50, P1, R50, R2, RZ ;  /* 0x0000000232327210 */ /* 0x000fe20007f3e0ff */
[----:B------:R-:W-:Y:S02]  /*16b0*/  VIADD R2, R9, 0x40 ;  /* 0x0000004009027836 */ /* 0x000fe40000000000 */
[----:B------:R-:W-:Y:S01]  /*16c0*/  IMAD R5, R10, UR5, R5 ;  /* 0x000000050a057c24 */ /* 0x000fe2000f8e0205 */
[----:B------:R-:W-:-:S02]  /*16d0*/  IADD3.X R51, R49, R3, R21, P1, !PT ;  /* 0x0000000331337210 */ /* 0x000fc40000ffe415 */
[----:B------:R-:W-:Y:S02]  /*16e0*/  IADD3 R3, R9, 0x60, RZ ;  /* 0x0000006009037810 */ /* 0x000fe40007ffe0ff */
[-C--:B------:R-:W-:Y:S01]  /*16f0*/  ISETP.GE.OR P1, PT, R0, R7.reuse, P0 ;  /* 0x000000070000720c */ /* 0x080fe20000726670 */
[----:B-1----:R-:W-:Y:S01]  /*1700*/  IMAD.WIDE.U32 R10, R10, UR4, R50 ;  /* 0x000000040a0a7c25 */ /* 0x002fe2000f8e0032 */
[-C--:B------:R-:W-:Y:S02]  /*1710*/  ISETP.GE.OR P2, PT, R2, R7.reuse, P0 ;  /* 0x000000070200720c */ /* 0x080fe40000746670 */
[-C--:B------:R-:W-:Y:S02]  /*1720*/  ISETP.GE.OR P3, PT, R3, R7.reuse, P0 ;  /* 0x000000070300720c */ /* 0x080fe40000766670 */
[----:B------:R-:W-:Y:S02]  /*1730*/  ISETP.GE.OR P0, PT, R9, R7, P0 ;  /* 0x000000070900720c */ /* 0x000fe40000706670 */
[----:B------:R-:W-:Y:S01]  /*1740*/  IADD3 R3, R11, R5, RZ ;  /* 0x000000050b037210 */ /* 0x000fe20007ffe0ff */
[----:B------:R0:W1:Y:S04]  /*1750*/  LDS.128 R16, [R26+0x1000] ;  /* 0x001000001a107984 */ /* 0x0000680000000c00 */
[----:B------:R0:W2:Y:S06]  /*1760*/  LDS.128 R12, [R26+0x3000] ;  /* 0x003000001a0c7984 */ /* 0x0000ac0000000c00 */
[----:B------:R-:W-:Y:S05]  /*1770*/  @P0 BRA `(.L_x_1602) ;  /* 0x0000000000280947 */ /* 0x000fea0003800000 */
[----:B------:R-:W3:Y:S01]  /*1780*/  LDS.128 R4, [R26] ;  /* 0x000000001a047984 */ /* 0x000ee20000000c00 */
[----:B------:R-:W-:Y:S01]  /*1790*/  MOV R2, R10 ;  /* 0x0000000a00027202 */ /* 0x000fe20000000f00 */
[----:B------:R-:W-:Y:S01]  /*17a0*/  IMAD R0, R8, UR8, RZ ;  /* 0x0000000808007c24 */ /* 0x000fe2000f8e02ff */
[----:B------:R-:W-:-:S03]  /*17b0*/  ULDC.64 UR4, c[0x0][0x3e8] ;  /* 0x0000fa0000047ab9 */ /* 0x000fc60000000a00 */
[----:B------:R-:W-:-:S04]  /*17c0*/  IMAD.WIDE.U32 R20, R9, UR8, R2 ;  /* 0x0000000809147c25 */ /* 0x000fc8000f8e0002 */
[----:B------:R-:W-:Y:S01]  /*17d0*/  IMAD R23, R9, UR9, R0 ;  /* 0x0000000909177c24 */ /* 0x000fe2000f8e0200 */
[----:B------:R-:W-:-:S03]  /*17e0*/  LEA R22, P0, R20, UR4, 0x1 ;  /* 0x0000000414167c11 */ /* 0x000fc6000f8008ff */
[----:B------:R-:W-:-:S05]  /*17f0*/  IMAD.IADD R21, R21, 0x1, R23 ;  /* 0x0000000115157824 */ /* 0x000fca00078e0217 */
[----:B------:R-:W-:-:S05]  /*1800*/  LEA.HI.X R23, R20, UR5, R21, 0x1, P0 ;  /* 0x0000000514177c11 */ /* 0x000fca00080f0c15 */
[----:B---3--:R3:W-:Y:S02]  /*1810*/  STG.E.128 desc[UR6][R22.64], R4 ;  /* 0x0000000416007986 */ /* 0x0087e4000c101d06 */
.L_x_1602:
[----:B------:R-:W-:Y:S05]  /*1820*/  BSYNC B0 ;  /* 0x0000000000007941 */ /* 0x000fea0003800000 */
.L_x_1601:
[----:B------:R-:W-:Y:S04]  /*1830*/  BSSY B0, `(.L_x_1603) ;  /* 0x000000e000007945 */ /* 0x000fe80003800000 */
[----:B------:R-:W-:Y:S05]  /*1840*/  @P1 BRA `(.L_x_1604) ;  /* 0x0000000000301947 */ /* 0x000fea0003800000 */
[----:B---3--:R-:W-:Y:S01]  /*1850*/  IADD3 R7, P0, R9, 0x20, RZ ;  /* 0x0000002009077810 */ /* 0x008fe20007f1e0ff */
[----:B------:R-:W-:Y:S01]  /*1860*/  ULDC.64 UR4, c[0x0][0x3e8] ;  /* 0x0000fa0000047ab9 */ /* 0x000fe20000000a00 */
[----:B------:R-:W-:Y:S02]  /*1870*/  MOV R4, R10 ;  /* 0x0000000a00047202 */ /* 0x000fe40000000f00 */
[----:B------:R-:W-:Y:S02]  /*1880*/  IADD3.X R0, RZ, R8, RZ, P0, !PT ;  /* 0x00000008ff007210 */ /* 0x000fe400007fe4ff */
[----:B------:R-:W-:-:S03]  /*1890*/  MOV R5, R3 ;  /* 0x0000000300057202 */ /* 0x000fc60000000f00 */
[----:B------:R-:W-:Y:S02]  /*18a0*/  IMAD R0, R0, UR8, RZ ;  /* 0x0000000800007c24 */ /* 0x000fe4000f8e02ff */
[----:B------:R-:W-:-:S04]  /*18b0*/  IMAD.WIDE.U32 R4, R7, UR8, R4 ;  /* 0x0000000807047c25 */ /* 0x000fc8000f8e0004 */
[----:B------:R-:W-:Y:S01]  /*18c0*/  IMAD R7, R7, UR9, R0 ;  /* 0x0000000907077c24 */ /* 0x000fe2000f8e0200 */
[----:B------:R-:W-:-:S03]  /*18d0*/  LEA R6, P0, R4, UR4, 0x1 ;  /* 0x0000000404067c11 */ /* 0x000fc6000f8008ff */
[----:B------:R-:W-:-:S05]  /*18e0*/  IMAD.IADD R5, R5, 0x1, R7 ;  /* 0x0000000105057824 */ /* 0x000fca00078e0207 */
[----:B------:R-:W-:-:S05]  /*18f0*/  LEA.HI.X R7, R4, UR5, R5, 0x1, P0 ;  /* 0x0000000504077c11 */ /* 0x000fca00080f0c05 */
[----:B-1----:R4:W-:Y:S02]  /*1900*/  STG.E.128 desc[UR6][R6.64], R16 ;  /* 0x0000001006007986 */ /* 0x0029e4000c101d06 */
.L_x_1604:
[----:B------:R-:W-:Y:S05]  /*1910*/  BSYNC B0 ;  /* 0x0000000000007941 */ /* 0x000fea0003800000 */
.L_x_1603:
[----:B---34-:R3:W4:Y:S01]  /*1920*/  LDS.128 R4, [R26+0x2000] ;  /* 0x002000001a047984 */ /* 0x0187220000000c00 */
[----:B------:R-:W-:Y:S04]  /*1930*/  BSSY B0, `(.L_x_1605) ;  /* 0x000000e000007945 */ /* 0x000fe80003800000 */
[----:B------:R-:W-:Y:S05]  /*1940*/  @P2 BRA `(.L_x_1606) ;  /* 0x0000000000302947 */ /* 0x000fea0003800000 */
[----:B-1----:R-:W-:Y:S01]  /*1950*/  IADD3 R19, P0, R9, 0x40, RZ ;  /* 0x0000004009137810 */ /* 0x002fe20007f1e0ff */
        /* <DEDUP_REMOVED lines=10> */
[----:B----4-:R1:W-:Y:S02]  /*1a00*/  STG.E.128 desc[UR6][R18.64], R4 ;  /* 0x0000000412007986 */ /* 0x0103e4000c101d06 */
.L_x_1606:
[----:B------:R-:W-:Y:S05]  /*1a10*/  BSYNC B0 ;  /* 0x0000000000007941 */ /* 0x000fea0003800000 */
.L_x_1605:
[----:B------:R-:W-:Y:S05]  /*1a20*/  @P3 EXIT ;  /* 0x000000000000394d */ /* 0x000fea0003800000 */
[----:B------:R-:W-:Y:S01]  /*1a30*/  IADD3 R9, P0, R9, 0x60, RZ ;  /* 0x0000006009097810 */ /* 0x000fe20007f1e0ff */
[----:B------:R-:W-:Y:S01]  /*1a40*/  ULDC.64 UR4, c[0x0][0x3e8] ;  /* 0x0000fa0000047ab9 */ /* 0x000fe20000000a00 */
[----:B------:R-:W-:Y:S02]  /*1a50*/  MOV R2, R10 ;  /* 0x0000000a00027202 */ /* 0x000fe40000000f00 */
[----:B------:R-:W-:-:S03]  /*1a60*/  IADD3.X R0, RZ, R8, RZ, P0, !PT ;  /* 0x00000008ff007210 */ /* 0x000fc600007fe4ff */
[----:B------:R-:W-:-:S04]  /*1a70*/  IMAD.WIDE.U32 R2, R9, UR8, R2 ;  /* 0x0000000809027c25 */ /* 0x000fc8000f8e0002 */
[----:B------:R-:W-:Y:S01]  /*1a80*/  IMAD R0, R0, UR8, RZ ;  /* 0x0000000800007c24 */ /* 0x000fe2000f8e02ff */
[----:B-1--4-:R-:W-:-:S03]  /*1a90*/  LEA R4, P0, R2, UR4, 0x1 ;  /* 0x0000000402047c11 */ /* 0x012fc6000f8008ff */
[----:B------:R-:W-:-:S05]  /*1aa0*/  IMAD R9, R9, UR9, R0 ;  /* 0x0000000909097c24 */ /* 0x000fca000f8e0200 */
[----:B------:R-:W-:-:S04]  /*1ab0*/  IADD3 R3, R3, R9, RZ ;  /* 0x0000000903037210 */ /* 0x000fc80007ffe0ff */
[----:B------:R-:W-:-:S05]  /*1ac0*/  LEA.HI.X R5, R2, UR5, R3, 0x1, P0 ;  /* 0x0000000502057c11 */ /* 0x000fca00080f0c03 */
[----:B--2---:R-:W-:Y:S01]  /*1ad0*/  STG.E.128 desc[UR6][R4.64], R12 ;  /* 0x0000000c04007986 */ /* 0x004fe2000c101d06 */
[----:B------:R-:W-:Y:S05]  /*1ae0*/  EXIT ;  /* 0x000000000000794d */ /* 0x000fea0003800000 */
.L_x_1607:
        /* <DEDUP_REMOVED lines=9> */
.L_x_2486:


//--------------------- .text._ZN5flash44flash_bwd_dq_dk_dv_loop_seqk_parallel_kernelI23Flash_bwd_kernel_traitsILi64ELi128ELi128ELi8ELi4ELi4ELi4ELb0ELb0EN7cutlass6half_tE19Flash_kernel_traitsILi64ELi128ELi128ELi8ES3_EELb1ELb0ELb0ELb0ELb0ELb1ELb0EEEvNS_16Flash_bwd_paramsE --------------------------
	.section	.text._ZN5flash44flash_bwd_dq_dk_dv_loop_seqk_parallel_kernelI23Flash_bwd_kernel_traitsILi64ELi128ELi128ELi8ELi4ELi4ELi4ELb0ELb0EN7cutlass6half_tE19Flash_kernel_traitsILi64ELi128ELi128ELi8ES3_EELb1ELb0ELb0ELb0ELb0ELb1ELb0EEEvNS_16Flash_bwd_paramsE,"ax",@progbits
	.align	128
        .global         _ZN5flash44flash_bwd_dq_dk_dv_loop_seqk_parallel_kernelI23Flash_bwd_kernel_traitsILi64ELi128ELi128ELi8ELi4ELi4ELi4ELb0ELb0EN7cutlass6half_tE19Flash_kernel_traitsILi64ELi128ELi128ELi8ES3_EELb1ELb0ELb0ELb0ELb0ELb1ELb0EEEvNS_16Flash_bwd_paramsE
        .type           _ZN5flash44flash_bwd_dq_dk_dv_loop_seqk_parallel_kernelI23Flash_bwd_kernel_traitsILi64ELi128ELi128ELi8ELi4ELi4ELi4ELb0ELb0EN7cutlass6half_tE19Flash_kernel_traitsILi64ELi128ELi128ELi8ES3_EELb1ELb0ELb0ELb0ELb0ELb1ELb0EEEvNS_16Flash_bwd_paramsE,@function
        .size           _ZN5flash44flash_bwd_dq_dk_dv_loop_seqk_parallel_kernelI23Flash_bwd_kernel_traitsILi64ELi128ELi128ELi8ELi4ELi4ELi4ELb0ELb0EN7cutlass6half_tE19Flash_kernel_traitsILi64ELi128ELi128ELi8ES3_EELb1ELb0ELb0ELb0ELb0ELb1ELb0EEEvNS_16Flash_bwd_paramsE,(.L_x_2487 - _ZN5flash44flash_bwd_dq_dk_dv_loop_seqk_parallel_kernelI23Flash_bwd_kernel_traitsILi64ELi128ELi128ELi8ELi4ELi4ELi4ELb0ELb0EN7cutlass6half_tE19Flash_kernel_traitsILi64ELi128ELi128ELi8ES3_EELb1ELb0ELb0ELb0ELb0ELb1ELb0EEEvNS_16Flash_bwd_paramsE)
        .other          _ZN5flash44flash_bwd_dq_dk_dv_loop_seqk_parallel_kernelI23Flash_bwd_kernel_traitsILi64ELi128ELi128ELi8ELi4ELi4ELi4ELb0ELb0EN7cutlass6half_tE19Flash_kernel_traitsILi64ELi128ELi128ELi8ES3_EELb1ELb0ELb0ELb0ELb0ELb1ELb0EEEvNS_16Flash_bwd_paramsE,@"STO_CUDA_ENTRY STV_DEFAULT"
_ZN5flash44flash_bwd_dq_dk_dv_loop_seqk_parallel_kernelI23Flash_bwd_kernel_traitsILi64ELi128ELi128ELi8ELi4ELi4ELi4ELb0ELb0EN7cutlass6half_tE19Flash_kernel_traitsILi64ELi128ELi128ELi8ES3_EELb1ELb0ELb0ELb0ELb0ELb1ELb0EEEvNS_16Flash_bwd_paramsE:
.text._ZN5flash44flash_bwd_dq_dk_dv_loop_seqk_parallel_kernelI23Flash_bwd_kernel_traitsILi64ELi128ELi128ELi8ELi4ELi4ELi4ELb0ELb0EN7cutlass6half_tE19Flash_kernel_traitsILi64ELi128ELi128ELi8ES3_EELb1ELb0ELb0ELb0ELb0ELb1ELb0EEEvNS_16Flash_bwd_paramsE:
        /* <DEDUP_REMOVED lines=10> */
[----:B------:R1:W-:Y:S02]  /*00a0*/  STL [R1+0x34], R0 ;  /* 0x0000340001007387 */ /* 0x0003e40000100800 */
[----:B------:R-:W-:-:S13]  /*00b0*/  PLOP3.LUT P0, PT, PT, PT, UP0, 0x80, 0x0 ;  /* 0x000000000000781c */ /* 0x000fda0003f0f008 */
[----:B------:R-:W-:Y:S05]  /*00c0*/  @P0 EXIT ;  /* 0x000000000000094d */ /* 0x000fea0003800000 */
[----:B------:R-:W2:Y:S01]  /*00d0*/  S2R R11, SR_TID.X ;  /* 0x00000000000b7919 */ /* 0x000ea20000002100 */
[----:B------:R-:W3:Y:S01]  /*00e0*/  S2UR UR4, SR_CgaCtaId ;  /* 0x00000000000479c3 */ /* 0x000ee20000008800 */
[----:B------:R-:W-:Y:S01]  /*00f0*/  UMOV UR5, 0x400 ;  /* 0x0000040000057882 */ /* 0x000fe20000000000 */
[----:B------:R-:W-:Y:S01]  /*0100*/  IMAD.MOV.U32 R230, RZ, RZ, 0x20 ;  /* 0x00000020ffe67424 */ /* 0x000fe200078e00ff */
[----:B------:R-:W-:Y:S01]  /*0110*/  ULDC.64 UR10, c[0x0][0x208] ;  /* 0x00008200000a7ab9 */ /* 0x000fe20000000a00 */
[----:B------:R-:W-:-:S04]  /*0120*/  IMAD.MOV.U32 R228, RZ, RZ, -0x10 ;  /* 0xfffffff0ffe47424 */ /* 0x000fc800078e00ff */
[----:B------:R-:W4:Y:S08]  /*0130*/  S2UR UR48, SR_CTAID.Y ;  /* 0x00000000003079c3 */ /* 0x000f300000002600 */
[----:B------:R-:W5:Y:S01]  /*0140*/  S2UR UR59, SR_CTAID.Z ;  /* 0x00000000003b79c3 */ /* 0x000f620000002700 */
[----:B---3--:R-:W-:Y:S01]  /*0150*/  ULEA UR4, UR4, UR5, 0x18 ;  /* 0x0000000504047291 */ /* 0x008fe2000f8ec03f */
[----:B--2---:R-:W-:Y:S01]  /*0160*/  SHF.R.S32.HI R4, RZ, 0x1f, R11 ;  /* 0x0000001fff047819 */ /* 0x004fe2000001140b */
[----:B----4-:R-:W-:-:S03]  /*0170*/  USHF.L.U32 UR5, UR48, 0x7, URZ ;  /* 0x0000000730057899 */ /* 0x010fc6000800063f */
[CC--:B------:R-:W-:Y:S02]  /*0180*/  LEA.HI R2, R4.reuse, R11.reuse, RZ, 0x5 ;  /* 0x0000000b04027211 */ /* 0x0c0fe400078f28ff */
[----:B------:R-:W-:Y:S02]  /*0190*/  LEA.HI R10, R4, R11, RZ, 0x3 ;  /* 0x0000000b040a7211 */ /* 0x000fe400078f18ff */
[--C-:B------:R-:W-:Y:S01]  /*01a0*/  SHF.R.S32.HI R3, RZ, 0x5, R2.reuse ;  /* 0x00000005ff037819 */ /* 0x100fe20000011402 */
[----:B-----5:R-:W-:Y:S01]  /*01b0*/  USHF.R.S32.HI UR6, URZ, 0x1f, UR59 ;  /* 0x0000001f3f067899 */ /* 0x020fe2000801143b */
[----:B-1----:R-:W-:Y:S02]  /*01c0*/  SHF.R.S32.HI R0, RZ, 0x1f, R2 ;  /* 0x0000001fff007819 */ /* 0x002fe40000011402 */
[----:B------:R-:W-:Y:S02]  /*01d0*/  LOP3.LUT R5, R10, 0xfffffff8, RZ, 0xc0, !PT ;  /* 0xfffffff80a057812 */ /* 0x000fe400078ec0ff */
[----:B------:R-:W-:-:S02]  /*01e0*/  LOP3.LUT R7, R2, 0xffffffe0, RZ, 0xc0, !PT ;  /* 0xffffffe002077812 */ /* 0x000fc400078ec0ff */
[CC--:B------:R-:W-:Y:S02]  /*01f0*/  LEA.HI R8, R4.reuse, R11.reuse, RZ, 0x4 ;  /* 0x0000000b04087211 */ /* 0x0c0fe400078f20ff */
[CC--:B------:R-:W-:Y:S02]  /*0200*/  LEA.HI R247, R4.reuse, R11.reuse, RZ, 0x7 ;  /* 0x0000000b04f77211 */ /* 0x0c0fe400078f38ff */
[----:B------:R-:W-:Y:S02]  /*0210*/  LEA.HI R13, R4, R11, RZ, 0x6 ;  /* 0x0000000b040d7211 */ /* 0x000fe400078f30ff */
[----:B------:R-:W-:Y:S01]  /*0220*/  LEA.HI R2, R0, R3, RZ, 0x2 ;  /* 0x0000000300027211 */ /* 0x000fe200078f10ff */
[C---:B------:R-:W-:Y:S01]  /*0230*/  IMAD.IADD R0, R11.reuse, 0x1, -R5 ;  /* 0x000000010b007824 */ /* 0x040fe200078e0a05 */
[----:B------:R-:W-:Y:S02]  /*0240*/  LEA.HI R4, R4, R11, RZ, 0x2 ;  /* 0x0000000b04047211 */ /* 0x000fe400078f10ff */
[----:B------:R-:W-:Y:S01]  /*0250*/  LOP3.LUT R5, R2, 0xfffffffc, RZ, 0xc0, !PT ;  /* 0xfffffffc02057812 */ /* 0x000fe200078ec0ff */
[----:B------:R-:W-:Y:S01]  /*0260*/  IMAD.IADD R2, R11, 0x1, -R7 ;  /* 0x000000010b027824 */ /* 0x000fe200078e0a07 */
[----:B------:R-:W-:-:S02]  /*0270*/  LOP3.LUT R9, R8, 0xfffffff0, RZ, 0xc0, !PT ;  /* 0xfffffff008097812 */ /* 0x000fc400078ec0ff */
[----:B------:R-:W-:Y:S01]  /*0280*/  LOP3.LUT R12, R4, 0x7ffffffc, RZ, 0xc0, !PT ;  /* 0x7ffffffc040c7812 */ /* 0x000fe200078ec0ff */
[----:B------:R-:W-:Y:S01]  /*0290*/  IMAD.IADD R251, R3, 0x1, -R5 ;  /* 0x0000000103fb7824 */ /* 0x000fe200078e0a05 */
[----:B------:R-:W-:Y:S01]  /*02a0*/  SHF.R.S32.HI R6, RZ, 0x4, R8 ;  /* 0x00000004ff067819 */ /* 0x000fe20000011408 */
[C---:B------:R-:W-:Y:S01]  /*02b0*/  IMAD.IADD R9, R11.reuse, 0x1, -R9 ;  /* 0x000000010b097824 */ /* 0x040fe200078e0a09 */
[----:B------:R-:W-:Y:S01]  /*02c0*/  SHF.R.S32.HI R7, RZ, 0x2, R4 ;  /* 0x00000002ff077819 */ /* 0x000fe20000011404 */
[----:B------:R-:W-:Y:S01]  /*02d0*/  IMAD.IADD R14, R11, 0x1, -R12 ;  /* 0x000000010b0e7824 */ /* 0x000fe200078e0a0c */
[----:B------:R-:W-:Y:S02]  /*02e0*/  LEA.HI R3, R8, R6, RZ, 0x1 ;  /* 0x0000000608037211 */ /* 0x000fe400078f08ff */
[----:B------:R-:W-:Y:S02]  /*02f0*/  SHF.R.S32.HI R11, RZ, 0x3, R10 ;  /* 0x00000003ff0b7819 */ /* 0x000fe4000001140a */
[----:B------:R-:W-:-:S02]  /*0300*/  SHF.R.S32.HI R8, RZ, 0x1f, R2 ;  /* 0x0000001fff087819 */ /* 0x000fc40000011402 */
[----:B------:R-:W-:Y:S02]  /*0310*/  LOP3.LUT R5, R3, 0xfffffffe, RZ, 0xc0, !PT ;  /* 0xfffffffe03057812 */ /* 0x000fe400078ec0ff */
[----:B------:R-:W-:Y:S01]  /*0320*/  LEA.HI R8, R8, R2, RZ, 0x2 ;  /* 0x0000000208087211 */ /* 0x000fe200078f10ff */
[----:B------:R-:W-:Y:S01]  /*0330*/  IMAD.SHL.U32 R2, R11, 0x40, RZ ;  /* 0x000000400b027824 */ /* 0x000fe200078e00ff */
[----:B------:R-:W-:Y:S01]  /*0340*/  SHF.R.S32.HI R3, RZ, 0x1f, R4 ;  /* 0x0000001fff037819 */ /* 0x000fe20000011404 */
[----:B------:R-:W-:Y:S01]  /*0350*/  IMAD.IADD R11, R6, 0x1, -R5 ;  /* 0x00000001060b7824 */ /* 0x000fe200078e0a05 */
[----:B------:R-:W-:Y:S01]  /*0360*/  SHF.R.S32.HI R4, RZ, 0x1f, R9 ;  /* 0x0000001fff047819 */ /* 0x000fe20000011409 */
[----:B------:R-:W-:Y:S01]  /*0370*/  IMAD.SHL.U32 R5, R0, 0x8, RZ ;  /* 0x0000000800057824 */ /* 0x000fe200078e00ff */
[----:B------:R-:W-:Y:S01]  /*0380*/  LEA.HI R3, R3, R7, RZ, 0x3 ;  /* 0x0000000703037211 */ /* 0x000fe200078f18ff */
[----:B------:R-:W-:Y:S01]  /*0390*/  IMAD.SHL.U32 R176, R11, 0x200, RZ ;  /* 0x000002000bb07824 */ /* 0x000fe200078e00ff */
[----:B------:R-:W-:Y:S01]  /*03a0*/  LOP3.LUT R2, R2, 0x1c0, RZ, 0xc0, !PT ;  /* 0x000001c002027812 */ /* 0x000fe200078ec0ff */
[----:B------:R-:W-:Y:S01]  /*03b0*/  IMAD.SHL.U32 R6, R13, 0x8, RZ ;  /* 0x000000080d067824 */ /* 0x000fe200078e00ff */
[----:B------:R-:W-:-:S02]  /*03c0*/  LOP3.LUT R3, R3, 0xfffffff8, RZ, 0xc0, !PT ;  /* 0xfffffff803037812 */ /* 0x000fc400078ec0ff */
[----:B------:R-:W-:Y:S02]  /*03d0*/  LOP3.LUT R5, R2, 0x38, R5, 0xf8, !PT ;  /* 0x0000003802057812 */ /* 0x000fe400078ef805 */
[C---:B------:R-:W-:Y:S02]  /*03e0*/  LOP3.LUT P4, RZ, R0.reuse, 0x2, RZ, 0xc0, !PT ;  /* 0x0000000200ff7812 */ /* 0x040fe4000788c0ff */
[C---:B------:R-:W-:Y:S01]  /*03f0*/  LOP3.LUT P3, RZ, R0.reuse, 0x4, RZ, 0xc0, !PT ;  /* 0x0000000400ff7812 */ /* 0x040fe2000786c0ff */
[----:B------:R-:W-:Y:S01]  /*0400*/  IMAD.SHL.U32 R0, R0, 0x40, RZ ;  /* 0x0000004000007824 */ /* 0x000fe200078e00ff */
[----:B------:R-:W-:Y:S01]  /*0410*/  LEA.HI R12, R4, R9, RZ, 0x3 ;  /* 0x00000009040c7211 */ /* 0x000fe200078f18ff */
[----:B------:R-:W-:Y:S01]  /*0420*/  IMAD.IADD R4, R7, 0x1, -R3 ;  /* 0x0000000107047824 */ /* 0x000fe200078e0a03 */
[----:B------:R-:W-:Y:S02]  /*0430*/  SHF.R.U32.HI R2, RZ, 0x3, R2 ;  /* 0x00000003ff027819 */ /* 0x000fe40000011602 */
[----:B------:R-:W-:-:S02]  /*0440*/  LOP3.LUT R3, R12, 0xfffffff8, RZ, 0xc0, !PT ;  /* 0xfffffff80c037812 */ /* 0x000fc400078ec0ff */
[----:B------:R-:W-:Y:S01]  /*0450*/  LOP3.LUT R7, R5, R2, RZ, 0x3c, !PT ;  /* 0x0000000205077212 */ /* 0x000fe200078e3cff */
[----:B------:R-:W-:Y:S01]  /*0460*/  IMAD.SHL.U32 R2, R251, 0x10, RZ ;  /* 0x00000010fb027824 */ /* 0x000fe200078e00ff */
[----:B------:R-:W-:Y:S01]  /*0470*/  LOP3.LUT R0, R0, 0x1c0, RZ, 0xc0, !PT ;  /* 0x000001c000007812 */ /* 0x000fe200078ec0ff */
[----:B------:R-:W-:Y:S01]  /*0480*/  IMAD.IADD R15, R9, 0x1, -R3 ;  /* 0x00000001090f7824 */ /* 0x000fe200078e0a03 */
[----:B------:R-:W-:Y:S02]  /*0490*/  SHF.R.S32.HI R247, RZ, 0x7, R247 ;  /* 0x00000007fff77819 */ /* 0x000fe400000114f7 */
[C---:B------:R-:W-:Y:S02]  /*04a0*/  LOP3.LUT R3, R0.reuse, 0x30, R2, 0xf8, !PT ;  /* 0x0000003000037812 */ /* 0x040fe400078ef802 */
[----:B------:R-:W-:Y:S01]  /*04b0*/  LOP3.LUT R180, R0, 0x8, R10, 0xf8, !PT ;  /* 0x0000000800b47812 */ /* 0x000fe200078ef80a */
[----:B------:R-:W-:Y:S01]  /*04c0*/  STL [R1], R15 ;  /* 0x0000000f01007387 */ /* 0x000fe20000100800 */
[----:B------:R-:W-:-:S02]  /*04d0*/  SHF.R.U32.HI R0, RZ, 0x3, R0 ;  /* 0x00000003ff007819 */ /* 0x000fc40000011600 */
[----:B------:R-:W-:Y:S02]  /*04e0*/  LOP3.LUT R3, R3, 0x8, R10, 0xf8, !PT ;  /* 0x0000000803037812 */ /* 0x000fe400078ef80a */
[----:B------:R-:W-:Y:S01]  /*04f0*/  LEA.HI.SX32 R246, R8, R2, 0x1e ;  /* 0x0000000208f67211 */ /* 0x000fe200078ff2ff */
[----:B------:R-:W-:Y:S01]  /*0500*/  IMAD R2, R247, 0x1000, R176 ;  /* 0x00001000f7027824 */ /* 0x000fe200078e02b0 */
[----:B------:R-:W-:Y:S02]  /*0510*/  LOP3.LUT R180, R180, R0, RZ, 0x3c, !PT ;  /* 0x00000000b4b47212 */ /* 0x000fe400078e3cff */
[----:B------:R-:W-:Y:S01]  /*0520*/  LOP3.LUT R176, R176, R3, R0, 0xf6, !PT ;  /* 0x00000003b0b07212 */ /* 0x000fe200078ef600 */
[C---:B------:R-:W-:Y:S01]  /*0530*/  IMAD.SHL.U32 R0, R4.reuse, 0x40, RZ ;  /* 0x0000004004007824 */ /* 0x040fe200078e00ff */
[----:B------:R-:W-:Y:S01]  /*0540*/  LOP3.LUT R5, R4, 0x1, RZ, 0xc0, !PT ;  /* 0x0000000104057812 */ /* 0x000fe200078ec0ff */
[----:B------:R-:W-:Y:S01]  /*0550*/  IMAD.IADD R180, R2, 0x1, R180 ;  /* 0x0000000102b47824 */ /* 0x000fe200078e02b4 */
[----:B------:R-:W-:Y:S01]  /*0560*/  LOP3.LUT R250, R7, 0xfffffe00, R6, 0xf8, !PT ;  /* 0xfffffe0007fa7812 */ /* 0x000fe200078ef806 */
[----:B------:R-:W-:Y:S01]  /*0570*/  IMAD.SHL.U32 R2, R247, 0x8, RZ ;  /* 0x00000008f7027824 */ /* 0x000fe200078e00ff */
        /* <DEDUP_REMOVED lines=8> */
[----:B------:R-:W-:Y:S01]  /*0600*/  SHF.R.U32.HI R3, RZ, 0x3, R0 ;  /* 0x00000003ff037819 */ /* 0x000fe20000011600 */
[----:B------:R-:W-:Y:S01]  /*0610*/  IMAD R6, R247, 0x2000, R4 ;  /* 0x00002000f7067824 */ /* 0x000fe200078e0204 */
[----:B------:R-:W-:-:S02]  /*0620*/  LOP3.LUT R9, R2, 0x10, R5, 0xf8, !PT ;  /* 0x0000001002097812 */ /* 0x000fc400078ef805 */
[-C--:B------:R-:W-:Y:S01]  /*0630*/  LOP3.LUT R8, R3, R0.reuse, R2, 0x1e, !PT ;  /* 0x0000000003087212 */ /* 0x080fe200078e1e02 */
[----:B------:R-:W-:Y:S01]  /*0640*/  IMAD.SHL.U32 R2, R15, 0x40, RZ ;  /* 0x000000400f027824 */ /* 0x000fe200078e00ff */
[----:B------:R-:W-:Y:S01]  /*0650*/  LOP3.LUT R5, R3, R0, RZ, 0xfc, !PT ;  /* 0x0000000003057212 */ /* 0x000fe200078efcff */
[C---:B------:R-:W-:Y:S01]  /*0660*/  IMAD R3, R251.reuse, 0x400, R6 ;  /* 0x00000400fb037824 */ /* 0x040fe200078e0206 */
[----:B------:R-:W-:Y:S01]  /*0670*/  SEL R181, R230, 0xffffffe0, !P4 ;  /* 0xffffffe0e6b57807 */ /* 0x000fe20006000000 */
[----:B------:R-:W-:Y:S01]  /*0680*/  IMAD R0, R251, 0x400, R4 ;  /* 0x00000400fb007824 */ /* 0x000fe200078e0204 */
[----:B------:R-:W-:Y:S01]  /*0690*/  LOP3.LUT R2, R2, 0x1c0, RZ, 0xc0, !PT ;  /* 0x000001c002027812 */ /* 0x000fe200078ec0ff */
[----:B------:R-:W-:Y:S01]  /*06a0*/  IMAD.SHL.U32 R4, R11, 0x8, RZ ;  /* 0x000000080b047824 */ /* 0x000fe200078e00ff */
[----:B------:R-:W-:Y:S01]  /*06b0*/  SEL R230, R230, 0xffffffe0, !P1 ;  /* 0xffffffe0e6e67807 */ /* 0x000fe20004800000 */
[----:B------:R-:W-:Y:S01]  /*06c0*/  IMAD.IADD R5, R5, 0x1, R3 ;  /* 0x0000000105057824 */ /* 0x000fe200078e0203 */
[----:B------:R-:W-:Y:S01]  /*06d0*/  SHF.R.U32.HI R3, RZ, 0x3, R2 ;  /* 0x00000003ff037819 */ /* 0x000fe20000011602 */
[----:B------:R-:W-:Y:S01]  /*06e0*/  IMAD.IADD R8, R0, 0x1, R8 ;  /* 0x0000000100087824 */ /* 0x000fe200078e0208 */
[----:B------:R-:W-:-:S02]  /*06f0*/  LOP3.LUT R0, R7, 0xfffffe00, RZ, 0xc0, !PT ;  /* 0xfffffe0007007812 */ /* 0x000fc400078ec0ff */
[----:B------:R-:W-:Y:S02]  /*0700*/  LOP3.LUT R4, R2, 0x8, R4, 0xf8, !PT ;  /* 0x0000000802047812 */ /* 0x000fe400078ef804 */
[----:B------:R-:W-:Y:S01]  /*0710*/  LOP3.LUT R2, R3, R9, R2, 0x1e, !PT ;  /* 0x0000000903027212 */ /* 0x000fe200078e1e02 */
[----:B------:R-:W-:Y:S01]  /*0720*/  IMAD R188, R251, 0x400, R0 ;  /* 0x00000400fbbc7824 */ /* 0x000fe200078e0200 */
[----:B------:R-:W-:Y:S01]  /*0730*/  LOP3.LUT R4, R4, R3, RZ, 0x3c, !PT ;  /* 0x0000000304047212 */ /* 0x000fe200078e3cff */
[----:B------:R-:W-:Y:S01]  /*0740*/  IMAD.U32 R3, RZ, RZ, UR6 ;  /* 0x00000006ff037e24 */ /* 0x000fe2000f8e00ff */
[----:B------:R-:W-:Y:S01]  /*0750*/  LOP3.LUT R187, R2, R0, RZ, 0xfc, !PT ;  /* 0x0000000002bb7212 */ /* 0x000fe200078efcff */
[----:B------:R-:W-:Y:S01]  /*0760*/  IMAD.U32 R0, RZ, RZ, UR5 ;  /* 0x00000005ff007e24 */ /* 0x000fe2000f8e00ff */
[----:B------:R-:W-:Y:S01]  /*0770*/  USHF.R.S32.HI UR5, URZ, 0x1f, UR59 ;  /* 0x0000001f3f057899 */ /* 0x000fe2000801143b */
[----:B------:R-:W-:Y:S01]  /*0780*/  LEA R227, R5, UR4, 0x1 ;  /* 0x0000000405e37c11 */ /* 0x000fe2000f8e08ff */
[----:B------:R-:W-:Y:S01]  /*0790*/  USHF.R.S32.HI UR6, URZ, 0x1f, UR48 ;  /* 0x0000001f3f067899 */ /* 0x000fe20008011430 */
[----:B------:R-:W-:Y:S01]  /*07a0*/  IMAD.IADD R188, R188, 0x1, R4 ;  /* 0x00000001bcbc7824 */ /* 0x000fe200078e0204 */
[----:B------:R-:W-:-:S02]  /*07b0*/  SEL R228, R228, 0x10, !P0 ;  /* 0x00000010e4e47807 */ /* 0x000fc40004000000 */
[----:B------:R-:W-:Y:S01]  /*07c0*/  IMAD.U32 R2, RZ, RZ, UR5 ;  /* 0x00000005ff027e24 */ /* 0x000fe2000f8e00ff */
[----:B------:R-:W-:Y:S01]  /*07d0*/  LEA R176, R176, UR4, 0x1 ;  /* 0x00000004b0b07c11 */ /* 0x000fe2000f8e08ff */
        /* <DEDUP_REMOVED lines=14> */
[----:B------:R-:W-:Y:S01]  /*08c0*/  UIADD3 UR5, UR4, 0xc000, URZ ;  /* 0x0000c00004057890 */ /* 0x000fe2000fffe03f */
[----:B------:R-:W-:-:S02]  /*08d0*/  IMAD.IADD R6, R0, 0x1, R252 ;  /* 0x0000000100067824 */ /* 0x000fc400078e02fc */
[----:B------:R-:W-:Y:S02]  /*08e0*/  IMAD.IADD R5, R230, 0x1, R252 ;  /* 0x00000001e6057824 */ /* 0x000fe400078e02fc */
        /* <DEDUP_REMOVED lines=24> */
[----:B------:R-:W-:-:S03]  /*0a70*/  IMAD.IADD R181, R181, 0x1, R179 ;  /* 0x00000001b5b57824 */ /* 0x000fc600078e02b3 */
        /* <DEDUP_REMOVED lines=9> */
.L_x_1652:
        /* <DEDUP_REMOVED lines=16> */
[----:B------:R-:W-:Y:S01]  /*0c10*/  IMAD.U32 R2, RZ, RZ, UR8 ;  /* 0x00000008ff027e24 */ /* 0x000fe2000f8e00ff */
[----:B------:R-:W-:Y:S01]  /*0c20*/  UISETP.NE.U32.AND UP0, UPT, UR14, URZ, UPT ;  /* 0x0000003f0e00728c */ /* 0x000fe2000bf05070 */
[----:B--2---:R-:W-:Y:S01]  /*0c30*/  IMAD.U32 R4, RZ, RZ, UR12 ;  /* 0x0000000cff047e24 */ /* 0x004fe2000f8e00ff */
        /* <DEDUP_REMOVED lines=13> */
[----:B---3--:R-:W2:Y:S05]  /*0d10*/  @P1 LDG.E R7, desc[UR10][R4.64] ;  /* 0x0000000a04071981 */ /* 0x008eaa000c1e1900 */
        /* <DEDUP_REMOVED lines=34> */
.L_x_1608:
        /* <DEDUP_REMOVED lines=18> */
[----:B------:R-:W-:Y:S01]  /*1060*/  UIMAD.WIDE.U32 UR18, UR7, UR30, URZ ;  /* 0x0000001e071272a5 */ /* 0x000fe2000f8e003f */
[----:B------:R-:W-:Y:S01]  /*1070*/  PLOP3.LUT P1, PT, PT, PT, UP0, 0x80, 0x0 ;  /* 0x000000000000781c */ /* 0x000fe20003f2f008 */
[----:B------:R-:W-:Y:S02]  /*1080*/  @!UP1 UIMAD.WIDE.U32 UR38, UR48, UR8, URZ ;  /* 0x00000008302692a5 */ /* 0x000fe4000f8e003f */
[----:B------:R-:W-:Y:S01]  /*1090*/  UIMAD UR23, UR7, UR31, URZ ;  /* 0x0000001f071772a4 */ /* 0x000fe2000f8e023f */
[----:B------:R-:W-:Y:S01]  /*10a0*/  ULDC UR61, c[0x0][0x2d4] ;  /* 0x0000b500003d7ab9 */ /* 0x000fe20000000800 */
[----:B------:R-:W-:Y:S01]  /*10b0*/  @UP0 UIADD3 UR20, UR22, UR26, URZ ;  /* 0x0000001a16140290 */ /* 0x000fe2000fffe03f */
[----:B-1----:R-:W-:Y:S01]  /*10c0*/  IABS R5, R6 ;  /* 0x0000000600057213 */ /* 0x002fe20000000000 */
[----:B------:R-:W-:Y:S02]  /*10d0*/  USHF.R.S32.HI UR42, URZ, 0x1f, UR61 ;  /* 0x0000001f3f2a7899 */ /* 0x000fe4000801143d */
[----:B------:R-:W-:Y:S01]  /*10e0*/  UIADD3 UR47, UR25, UR28, URZ ;  /* 0x0000001c192f7290 */ /* 0x000fe2000fffe03f */
[----:B------:R-:W1:Y:S01]  /*10f0*/  I2F.RP R2, R5 ;  /* 0x0000000500027306 */ /* 0x000e620000209400 */
[----:B------:R-:W-:-:S02]  /*1100*/  USEL UR58, UR24, UR18, !UP1 ;  /* 0x00000012183a7287 */ /* 0x000fc4000c800000 */
[----:B------:R-:W-:Y:S02]  /*1110*/  @UP1 UIADD3 UR47, UR19, UR23, URZ ;  /* 0x00000017132f1290 */ /* 0x000fe4000fffe03f */
[----:B--2---:R-:W-:Y:S01]  /*1120*/  UIMAD.WIDE.U32 UR36, UR14, UR12, URZ ;  /* 0x0000000c0e2472a5 */ /* 0x004fe2000f8e003f */
[----:B------:R-:W-:Y:S01]  /*1130*/  ULDC UR44, c[0x0][0x2c4] ;  /* 0x0000b100002c7ab9 */ /* 0x000fe20000000800 */
[----:B------:R-:W-:Y:S02]  /*1140*/  UIMAD UR24, UR42, UR48, URZ ;  /* 0x000000302a1872a4 */ /* 0x000fe4000f8e023f */
[----:B------:R-:W-:Y:S01]  /*1150*/  UIMAD UR53, UR14, UR13, UR37 ;  /* 0x0000000d0e3572a4 */ /* 0x000fe2000f8e0225 */
[----:B------:R-:W-:Y:S02]  /*1160*/  ULDC UR16, c[0x0][0x2dc] ;  /* 0x0000b70000107ab9 */ /* 0x000fe40000000800 */
[----:B------:R-:W-:Y:S01]  /*1170*/  @UP1 ULDC.64 UR12, c[0x0][0x420] ;  /* 0x00010800000c1ab9 */ /* 0x000fe20000000a00 */
[----:B------:R-:W-:Y:S01]  /*1180*/  ULDC UR45, c[0x0][0x270] ;  /* 0x00009c00002d7ab9 */ /* 0x000fe20000000800 */
[----:B-1----:R-:W1:Y:S01]  /*1190*/  MUFU.RCP R2, R2 ;  /* 0x0000000200027308 */ /* 0x002e620000001000 */
[----:B------:R-:W-:-:S02]  /*11a0*/  @UP1 UIMAD.WIDE.U32 UR40, UR7, UR12, URZ ;  /* 0x0000000c072812a5 */ /* 0x000fc4000f8e003f */
[----:B------:R-:W-:Y:S02]  /*11b0*/  @!UP1 UIMAD UR12, UR60, UR8, URZ ;  /* 0x000000083c0c92a4 */ /* 0x000fe4000f8e023f */
[----:B------:R-:W-:Y:S01]  /*11c0*/  @UP1 UIMAD UR55, UR7, UR13, UR41 ;  /* 0x0000000d073712a4 */ /* 0x000fe2000f8e0229 */
[----:B------:R-:W-:Y:S01]  /*11d0*/  ULDC.U8 UR8, c[0x0][0x3d8] ;  /* 0x0000f60000087ab9 */ /* 0x000fe20000000000 */
[----:B------:R-:W-:Y:S02]  /*11e0*/  @!UP1 UIMAD UR34, UR48, UR9, UR12 ;  /* 0x00000009302292a4 */ /* 0x000fe4000f8e020c */
[----:B------:R-:W-:Y:S02]  /*11f0*/  UISETP.NE.AND UP3, UPT, UR8, URZ, UPT ;  /* 0x0000003f0800728c */ /* 0x000fe4000bf65270 */
[----:B------:R-:W-:Y:S01]  /*1200*/  USHF.L.U32 UR15, UR48, 0x7, URZ ;  /* 0x00000007300f7899 */ /* 0x000fe2000800063f */
[----:B------:R-:W-:Y:S01]  /*1210*/  @UP0 ULDC.64 UR8, c[0x0][0x248] ;  /* 0x0000920000080ab9 */ /* 0x000fe20000000a00 */
[----:B------:R-:W-:Y:S01]  /*1220*/  UIADD3 UR14, UR35, 0x7f, URZ ;  /* 0x0000007f230e7890 */ /* 0x000fe2000fffe03f */
[----:B-1----:R-:W-:Y:S01]  /*1230*/  VIADD R2, R2, 0xffffffe ;  /* 0x0ffffffe02027836 */ /* 0x002fe20000000000 */
[----:B------:R-:W-:-:S02]  /*1240*/  @UP0 UIMAD.WIDE.U32 UR18, UR20, UR8, URZ ;  /* 0x00000008141202a5 */ /* 0x000fc4000f8e003f */
[----:B------:R-:W-:Y:S01]  /*1250*/  @UP0 UIMAD UR20, UR20, UR9, URZ ;  /* 0x00000009141402a4 */ /* 0x000fe2000f8e023f */
[----:B------:R-:W1:Y:S02]  /*1260*/  F2I.FTZ.U32.TRUNC.NTZ R3, R2 ;  /* 0x0000000200037305 */ /* 0x000e64000021f000 */
[----:B------:R-:W-:Y:S02]  /*1270*/  @UP3 UIMAD UR23, UR48, UR44, URZ ;  /* 0x0000002c301732a4 */ /* 0x000fe4000f8e023f */
[----:B------:R-:W-:Y:S02]  /*1280*/  UIMAD.WIDE UR12, UR16, UR45, URZ ;  /* 0x0000002d100c72a5 */ /* 0x000fe4000f8e023f */
[----:B------:R-:W-:Y:S02]  /*1290*/  @UP0 UIADD3 UR56, UR19, UR20, URZ ;  /* 0x0000001413380290 */ /* 0x000fe4000fffe03f */
[----:B------:R-:W-:Y:S02]  /*12a0*/  UIMAD.WIDE.U32 UR16, UR48, UR61, URZ ;  /* 0x0000003d301072a5 */ /* 0x000fe4000f8e003f */
[----:B------:R-:W-:-:S02]  /*12b0*/  @UP3 USEL UR20, UR23, UR7, !UP1 ;  /* 0x0000000717143287 */ /* 0x000fc4000c800000 */
[----:B------:R-:W-:Y:S01]  /*12c0*/  UIMAD UR19, UR60, UR61, UR24 ;  /* 0x0000003d3c1372a4 */ /* 0x000fe2000f8e0218 */
[----:B------:R-:W-:Y:S01]  /*12d0*/  @UP0 UMOV UR54, UR18 ;  /* 0x0000001200360c82 */ /* 0x000fe20008000000 */
[----:B------:R-:W-:Y:S01]  /*12e0*/  USEL UR32, UR15, URZ, UP2 ;  /* 0x0000003f0f207287 */ /* 0x000fe20009000000 */
[--C-:B-1----:R-:W-:Y:S01]  /*12f0*/  IMAD.MOV R0, RZ, RZ, -R3.reuse ;  /* 0x000000ffff007224 */ /* 0x102fe200078e0a03 */
[----:B------:R-:W-:Y:S01]  /*1300*/  MOV R2, RZ ;  /* 0x000000ff00027202 */ /* 0x000fe20000000f00 */
[----:B------:R-:W-:Y:S01]  /*1310*/  @UP3 ULDC UR18, c[0x0][0x2e4] ;  /* 0x0000b90000123ab9 */ /* 0x000fe20000000800 */
[----:B------:R-:W-:Y:S01]  /*1320*/  USHF.R.S32.HI UR15, URZ, 0x1f, UR14 ;  /* 0x0000001f3f0f7899 */ /* 0x000fe2000801140e */
[----:B------:R-:W-:Y:S01]  /*1330*/  IMAD R0, R0, R5, RZ ;  /* 0x0000000500007224 */ /* 0x000fe200078e02ff */
[----:B------:R-:W-:Y:S02]  /*1340*/  @UP3 UIMAD UR43, UR59, UR18, UR20 ;  /* 0x000000123b2b32a4 */ /* 0x000fe4000f8e0214 */
[----:B------:R-:W-:Y:S01]  /*1350*/  UIADD3 UR23, UR17, UR19, URZ ;  /* 0x0000001311177290 */ /* 0x000fe2000fffe03f */
[----:B------:R-:W-:Y:S01]  /*1360*/  IMAD.HI.U32 R0, R3, R0, R2 ;  /* 0x0000000003007227 */ /* 0x000fe200078e0002 */
[----:B------:R-:W-:-:S02]  /*1370*/  UIMAD UR25, UR13, UR16, URZ ;  /* 0x000000100d1972a4 */ /* 0x000fc4000f8e023f */
[----:B------:R-:W-:Y:S01]  /*1380*/  UIMAD.WIDE.U32 UR18, UR12, UR16, URZ ;  /* 0x000000100c1272a5 */ /* 0x000fe2000f8e003f */
[----:B------:R-:W-:Y:S01]  /*1390*/  IMAD.MOV.U32 R2, RZ, RZ, R4 ;  /* 0x000000ffff027224 */ /* 0x000fe200078e0004 */
[----:B------:R-:W-:Y:S02]  /*13a0*/  UIMAD.WIDE.U32 UR16, UR12, UR7, URZ ;  /* 0x000000070c1072a5 */ /* 0x000fe4000f8e003f */
[----:B------:R-:W-:Y:S01]  /*13b0*/  ULEA.HI UR46, UR15, UR14, URZ, 0x7 ;  /* 0x0000000e0f2e7291 */ /* 0x000fe2000f8f383f */
[----:B------:R-:W-:Y:S01]  /*13c0*/  IMAD.HI.U32 R0, R0, R2, RZ ;  /* 0x0000000200007227 */ /* 0x000fe200078e00ff */
[----:B------:R-:W-:Y:S02]  /*13d0*/  @!UP3 UIMAD UR20, UR48, UR45, UR59 ;  /* 0x0000002d3014b2a4 */ /* 0x000fe4000f8e023b */
[----:B------:R-:W-:Y:S02]  /*13e0*/  USEL UR57, UR18, UR16, !UP1 ;  /* 0x0000001012397287 */ /* 0x000fe4000c800000 */
[----:B------:R-:W-:Y:S01]  /*13f0*/  IADD3 R3, -R0, RZ, RZ ;  /* 0x000000ff00037210 */ /* 0x000fe20007ffe1ff */
[----:B------:R-:W-:-:S02]  /*1400*/  UIMAD UR23, UR12, UR23, UR25 ;  /* 0x000000170c1772a4 */ /* 0x000fc4000f8e0219 */
[----:B------:R-:W-:Y:S02]  /*1410*/  ULOP3.LUT UR16, UR46, 0xffffff80, URZ, 0xc0, !UPT ;  /* 0xffffff802e107892 */ /* 0x000fe4000f8ec03f */
[C---:B------:R-:W-:Y:S01]  /*1420*/  IMAD R2, R5.reuse, R3, R2 ;  /* 0x0000000305027224 */ /* 0x040fe200078e0202 */
[----:B------:R-:W-:Y:S02]  /*1430*/  @UP0 UIADD3 UR27, UR22, UR26, URZ ;  /* 0x0000001a161b0290 */ /* 0x000fe4000fffe03f */
[----:B------:R-:W-:Y:S02]  /*1440*/  @!UP3 UIMAD UR43, UR20, UR44, URZ ;  /* 0x0000002c142bb2a4 */ /* 0x000fe4000f8e023f */
[----:B------:R-:W-:Y:S01]  /*1450*/  ISETP.GT.U32.AND P3, PT, R5, R2, PT ;  /* 0x000000020500720c */ /* 0x000fe20003f64070 */
[----:B------:R-:W-:Y:S02]  /*1460*/  UIMAD UR20, UR13, UR7, URZ ;  /* 0x000000070d1472a4 */ /* 0x000fe4000f8e023f */
[----:B------:R-:W-:Y:S01]  /*1470*/  USHF.L.U64.HI UR29, UR48, 0x7, UR60 ;  /* 0x00000007301d7899 */ /* 0x000fe2000801023c */
[----:B------:R-:W-:Y:S01]  /*1480*/  @UP0 ULDC.64 UR14, c[0x0][0x250] ;  /* 0x00009400000e0ab9 */ /* 0x000fe20000000a00 */
[----:B------:R-:W-:-:S02]  /*1490*/  UIADD3 UR50, UR19, UR23, URZ ;  /* 0x0000001713327290 */ /* 0x000fc4000fffe03f */
[----:B------:R-:W-:Y:S02]  /*14a0*/  UIADD3 UR16, UR16, -0x80, URZ ;  /* 0xffffff8010107890 */ /* 0x000fe4000fffe03f */
[----:B------:R-:W-:Y:S02]  /*14b0*/  @UP0 UIMAD.WIDE.U32 UR18, UR27, UR14, URZ ;  /* 0x0000000e1b1202a5 */ /* 0x000fe4000f8e003f */
[----:B------:R-:W-:Y:S02]  /*14c0*/  @UP1 UIADD3 UR50, UR17, UR20, URZ ;  /* 0x0000001411321290 */ /* 0x000fe4000fffe03f */
[-C--:B------:R-:W-:Y:S01]  /*14d0*/  @!P3 IADD3 R2, R2, -R5.reuse, RZ ;  /* 0x800000050202b210 */ /* 0x080fe20007ffe0ff */
[----:B------:R-:W-:Y:S02]  /*14e0*/  @UP0 UIMAD UR17, UR27, UR15, URZ ;  /* 0x0000000f1b1102a4 */ /* 0x000fe4000f8e023f */
[----:B------:R-:W-:Y:S01]  /*14f0*/  USEL UR20, UR29, URZ, UP2 ;  /* 0x0000003f1d147287 */ /* 0x000fe20009000000 */
        /* <DEDUP_REMOVED lines=20> */
.L_x_1610:
[----:B------:R-:W-:Y:S01]  /*1640*/  LOP3.LUT R2, R6, UR59, RZ, 0x3c, !PT ;  /* 0x0000003b06027c12 */ /* 0x000fe2000f8e3cff */
        /* <DEDUP_REMOVED lines=33> */
.L_x_1611:
        /* <DEDUP_REMOVED lines=11> */
.L_x_1612:
[----:B------:R-:W-:Y:S02]  /*1910*/  ULDC UR7, c[0x0][0x270] ;  /* 0x00009c0000077ab9 */ /* 0x000fe40000000800 */
[----:B------:R-:W-:-:S04]  /*1920*/  UIMAD UR7, UR48, UR7, UR59 ;  /* 0x00000007300772a4 */ /* 0x000fc8000f8e023b */
[----:B------:R-:W-:-:S12]  /*1930*/  UIMAD UR7, UR7, UR61, URZ ;  /* 0x0000003d070772a4 */ /* 0x000fd8000f8e023f */
.L_x_1613:
[----:B------:R-:W1:Y:S01]  /*1940*/  S2R R44, SR_TID.X ;  /* 0x00000000002c7919 */ /* 0x000e620000002100 */
[----:B------:R-:W2:Y:S01]  /*1950*/  LDC.64 R6, c[0x0][0x420] ;  /* 0x00010800ff067b82 */ /* 0x000ea20000000a00 */
[----:B------:R-:W-:Y:S01]  /*1960*/  USHF.R.S32.HI UR25, URZ, 0x1f, UR59 ;  /* 0x0000001f3f197899 */ /* 0x000fe2000801143b */
[----:B------:R-:W-:Y:S01]  /*1970*/  BSSY B1, `(.L_x_1609) ;  /* 0x0000acc000017945 */ /* 0x000fe20003800000 */
[----:B------:R-:W-:Y:S01]  /*1980*/  ULDC.64 UR12, c[0x0][0x428] ;  /* 0x00010a00000c7ab9 */ /* 0x000fe20000000a00 */
[----:B------:R-:W-:Y:S01]  /*1990*/  UIADD3 UR34, UR16, UR7, URZ ;  /* 0x0000000710227290 */ /* 0x000fe2000fffe03f */
[----:B------:R-:W-:Y:S01]  /*19a0*/  IMAD.U32 R12, RZ, RZ, UR12 ;  /* 0x0000000cff0c7e24 */ /* 0x000fe2000f8e00ff */
[----:B------:R-:W-:Y:S01]  /*19b0*/  UIMAD UR18, UR25, UR12, URZ ;  /* 0x0000000c191272a4 */ /* 0x000fe2000f8e023f */
[----:B------:R-:W-:Y:S01]  /*19c0*/  ULDC UR20, c[0x0][0x2dc] ;  /* 0x0000b70000147ab9 */ /* 0x000fe20000000800 */
[----:B------:R-:W-:Y:S02]  /*19d0*/  ULDC UR24, c[0x0][0x270] ;  /* 0x00009c0000187ab9 */ /* 0x000fe40000000800 */
[----:B------:R-:W-:-:S02]  /*19e0*/  UIMAD UR29, UR59, UR13, UR18 ;  /* 0x0000000d3b1d72a4 */ /* 0x000fc4000f8e0212 */
[----:B------:R-:W-:Y:S01]  /*19f0*/  UIMAD UR12, UR20, UR24, URZ ;  /* 0x00000018140c72a4 */ /* 0x000fe2000f8e023f */
[----:B------:R-:W-:Y:S01]  /*1a00*/  ULDC.64 UR18, c[0x0][0x258] ;  /* 0x0000960000127ab9 */ /* 0x000fe20000000a00 */
[----:B------:R-:W-:Y:S01]  /*1a10*/  UISETP.GE.AND UP3, UPT, UR35, 0x1, UPT ;  /* 0x000000012300788c */ /* 0x000fe2000bf66270 */
[----:B------:R-:W-:Y:S01]  /*1a20*/  IMAD.U32 R13, RZ, RZ, UR18 ;  /* 0x00000012ff0d7e24 */ /* 0x000fe2000f8e00ff */
[----:B------:R-:W-:Y:S02]  /*1a30*/  UIMAD UR7, UR25, UR18, URZ ;  /* 0x00000012190772a4 */ /* 0x000fe4000f8e023f */
[----:B------:R-:W-:Y:S01]  /*1a40*/  UIADD3 UR23, UR16, UR43, URZ ;  /* 0x0000002b10177290 */ /* 0x000fe2000fffe03f */
[----:B------:R-:W-:Y:S01]  /*1a50*/  ULDC.64 UR24, c[0x0][0x210] ;  /* 0x0000840000187ab9 */ /* 0x000fe20000000a00 */
[----:B------:R-:W-:Y:S01]  /*1a60*/  ULDC.64 UR36, c[0x0][0x2b0] ;  /* 0x0000ac0000247ab9 */ /* 0x000fe20000000a00 */
[----:B------:R-:W-:Y:S01]  /*1a70*/  ULDC.64 UR38, c[0x0][0x478] ;  /* 0x00011e0000267ab9 */ /* 0x000fe20000000a00 */
[----:B------:R-:W-:-:S02]  /*1a80*/  ULEA.HI.SX32 UR20, UR46, 0xffffffff, 0x19 ;  /* 0xffffffff2e147891 */ /* 0x000fc4000f8fca3f */
[----:B------:R-:W-:Y:S01]  /*1a90*/  UIMAD.WIDE UR36, UR23, 0x4, UR36 ;  /* 0x00000004172478a5 */ /* 0x000fe2000f8e0224 */
[----:B-1----:R-:W-:-:S04]  /*1aa0*/  SHF.R.S32.HI R15, RZ, 0x1f, R44 ;  /* 0x0000001fff0f7819 */ /* 0x002fc8000001142c */
[----:B------:R-:W-:-:S04]  /*1ab0*/  LEA.HI R2, R15, R44, RZ, 0x3 ;  /* 0x0000002c0f027211 */ /* 0x000fc800078f18ff */
        /* <DEDUP_REMOVED lines=15> */
[----:B------:R-:W-:Y:S01]  /*1bb0*/  IADD3 R8, P0, R4, UR17, RZ ;  /* 0x0000001104087c10 */ /* 0x000fe2000ff1e0ff */
[----:B------:R-:W-:Y:S01]  /*1bc0*/  UIMAD UR27, UR59, UR19, UR7 ;  /* 0x000000133b1b72a4 */ /* 0x000fe2000f8e0207 */
[----:B------:R-:W-:Y:S01]  /*1bd0*/  LOP3.LUT R15, R3, 0xffffffe0, RZ, 0xc0, !PT ;  /* 0xffffffe0030f7812 */ /* 0x000fe200078ec0ff */
[----:B------:R-:W-:Y:S01]  /*1be0*/  USHF.L.U32 UR7, UR12, 0x7, URZ ;  /* 0x000000070c077899 */ /* 0x000fe2000800063f */
[----:B------:R-:W-:Y:S01]  /*1bf0*/  IADD3.X R9, R5, UR55, RZ, P0, !PT ;  /* 0x0000003705097c10 */ /* 0x000fe200087fe4ff */
[----:B------:R-:W-:Y:S01]  /*1c00*/  IMAD R0, R7, UR16, R0 ;  /* 0x0000001007007c24 */ /* 0x000fe2000f8e0200 */
[----:B------:R-:W-:Y:S01]  /*1c10*/  SHF.R.S32.HI R3, RZ, 0x5, R3 ;  /* 0x00000005ff037819 */ /* 0x000fe20000011403 */
[----:B------:R-:W-:Y:S01]  /*1c20*/  UIADD3 UR13, UP2, UP1, UR28, UR7, UR32 ;  /* 0x000000071c0d7290 */ /* 0x000fe2000f95e020 */
[----:B------:R-:W-:Y:S01]  /*1c30*/  IMAD.IADD R44, R44, 0x1, -R15 ;  /* 0x000000012c2c7824 */ /* 0x000fe200078e0a0f */
[----:B------:R-:W-:Y:S01]  /*1c40*/  USHF.R.S32.HI UR7, URZ, 0x1f, UR7 ;  /* 0x0000001f3f077899 */ /* 0x000fe20008011407 */
[----:B------:R-:W-:Y:S01]  /*1c50*/  IMAD.WIDE.U32 R8, R6, UR16, R8 ;  /* 0x0000001006087c25 */ /* 0x000fe2000f8e0008 */
[----:B------:R-:W-:Y:S01]  /*1c60*/  PLOP3.LUT P0, PT, PT, PT, UP3, 0x80, 0x0 ;  /* 0x000000000000781c */ /* 0x000fe20003f0f038 */
[----:B------:R-:W-:Y:S01]  /*1c70*/  ULDC.64 UR18, c[0x0][0x3e0] ;  /* 0x0000f80000127ab9 */ /* 0x000fe20000000a00 */
[----:B------:R-:W-:Y:S01]  /*1c80*/  UIADD3.X UR7, UR49, UR7, UR52, UP2, UP1 ;  /* 0x0000000731077290 */ /* 0x000fe200097e2434 */
[----:B------:R-:W-:Y:S01]  /*1c90*/  IMAD.IADD R9, R9, 0x1, R0 ;  /* 0x0000000109097824 */ /* 0x000fe200078e0200 */
[----:B------:R-:W-:Y:S01]  /*1ca0*/  UIADD3 UR13, UP2, UP1, UR51, UR13, UR57 ;  /* 0x0000000d330d7290 */ /* 0x000fe2000f95e039 */
[----:B------:R-:W-:Y:S01]  /*1cb0*/  IMAD R3, R3, UR12, R44 ;  /* 0x0000000c03037c24 */ /* 0x000fe2000f8e022c */
[----:B------:R-:W-:Y:S01]  /*1cc0*/  ULDC.64 UR16, c[0x0][0x400] ;  /* 0x0001000000107ab9 */ /* 0x000fe20000000a00 */
[----:B------:R-:W-:Y:S01]  /*1cd0*/  IMAD.WIDE.U32 R8, R12, UR59, R8 ;  /* 0x0000003b0c087c25 */ /* 0x000fe2000f8e0008 */
[----:B------:R-:W-:-:S02]  /*1ce0*/  UIADD3.X UR7, UR53, UR7, UR50, UP2, UP1 ;  /* 0x0000000735077290 */ /* 0x000fc400097e2432 */
[----:B------:R-:W-:Y:S01]  /*1cf0*/  IADD3 R0, P1, R3, UR13, RZ ;  /* 0x0000000d03007c10 */ /* 0x000fe2000ff3e0ff */
[----:B------:R-:W-:Y:S01]  /*1d00*/  VIADD R9, R9, UR29 ;  /* 0x0000001d09097c36 */ /* 0x000fe20008000000 */
[----:B------:R-:W-:Y:S01]  /*1d10*/  UIMAD.WIDE UR28, UR34, 0x4, UR38 ;  /* 0x00000004221c78a5 */ /* 0x000fe2000f8e0226 */
[-C--:B------:R-:W-:Y:S02]  /*1d20*/  IMAD R12, R34, R6.reuse, RZ ;  /* 0x00000006220c7224 */ /* 0x080fe400078e02ff */
[----:B------:R-:W-:Y:S01]  /*1d30*/  IMAD.WIDE.U32 R10, R13, UR59, R10 ;  /* 0x0000003b0d0a7c25 */ /* 0x000fe2000f8e000a */
[----:B------:R-:W-:Y:S02]  /*1d40*/  LEA.HI.X.SX32 R13, R3, UR7, 0x1, P1 ;  /* 0x00000007030d7c11 */ /* 0x000fe400088f0eff */
[----:B------:R-:W-:Y:S01]  /*1d50*/  LEA R235, P1, R0, UR16, 0x2 ;  /* 0x0000001000eb7c11 */ /* 0x000fe2000f8210ff */
[----:B------:R-:W-:Y:S01]  /*1d60*/  IMAD.WIDE.U32 R8, R2, R6, R8 ;  /* 0x0000000602087225 */ /* 0x000fe200078e0008 */
[----:B------:R-:W-:-:S02]  /*1d70*/  LEA R19, P3, R10, UR24, 0x1 ;  /* 0x000000180a137c11 */ /* 0x000fc4000f8608ff */
[----:B------:R-:W-:Y:S01]  /*1d80*/  LEA.HI.X R234, R0, UR17, R13, 0x2, P1 ;  /* 0x0000001100ea7c11 */ /* 0x000fe200088f140d */
[----:B------:R-:W-:Y:S01]  /*1d90*/  IMAD R12, R2, R7, R12 ;  /* 0x00000007020c7224 */ /* 0x000fe200078e020c */
[----:B------:R-:W-:Y:S01]  /*1da0*/  LEA R15, P2, R8, UR18, 0x1 ;  /* 0x00000012080f7c11 */ /* 0x000fe2000f8408ff */
[----:B------:R-:W-:Y:S02]  /*1db0*/  VIADD R11, R11, UR27 ;  /* 0x0000001b0b0b7c36 */ /* 0x000fe40008000000 */
[----:B------:R-:W-:-:S03]  /*1dc0*/  IMAD.IADD R3, R9, 0x1, R12 ;  /* 0x0000000109037824 */ /* 0x000fc600078e020c */
[----:B------:R-:W-:Y:S02]  /*1dd0*/  LEA.HI.X R18, R10, UR25, R11, 0x1, P3 ;  /* 0x000000190a127c11 */ /* 0x000fe400098f0c0b */
[----:B------:R-:W-:Y:S01]  /*1de0*/  LEA.HI.X R8, R8, UR19, R3, 0x1, P2 ;  /* 0x0000001308087c11 */ /* 0x000fe200090f0c03 */
[----:B------:R-:W-:Y:S06]  /*1df0*/  @!P0 BRA `(.L_x_1614) ;  /* 0x0000009800f08947 */ /* 0x000fec0003800000 */
[----:B------:R-:W-:Y:S01]  /*1e00*/  PLOP3.LUT P1, PT, PT, PT, UP0, 0x80, 0x0 ;  /* 0x000000000000781c */ /* 0x000fe20003f2f008 */
[----:B------:R-:W-:Y:S01]  /*1e10*/  UMOV UR13, UR20 ;  /* 0x00000014000d7c82 */ /* 0x000fe20008000000 */
[C---:B------:R-:W-:Y:S01]  /*1e20*/  VIADD R22, R2.reuse, 0x60 ;  /* 0x0000006002167836 */ /* 0x040fe20000000000 */
[----:B------:R-:W-:Y:S01]  /*1e30*/  UIMAD UR7, UR13, -0x80, UR35 ;  /* 0xffffff800d0778a4 */ /* 0x000fe2000f8e0223 */
[C---:B------:R-:W-:Y:S01]  /*1e40*/  VIADD R0, R2.reuse, 0x20 ;  /* 0x0000002002007836 */ /* 0x040fe20000000000 */
[----:B------:R-:W2:Y:S01]  /*1e50*/  LDL R45, [R1] ;  /* 0x00000000012d7983 */ /* 0x000ea20000100800 */
[----:B------:R-:W-:Y:S01]  /*1e60*/  VIADD R21, R2, 0x40 ;  /* 0x0000004002157836 */ /* 0x000fe20000000000 */
[----:B------:R-:W-:Y:S01]  /*1e70*/  ULEA.HI UR16, UR13, UR13, URZ, 0x1 ;  /* 0x0000000d0d107291 */ /* 0x000fe2000f8f083f */
[----:B------:R-:W-:Y:S01]  /*1e80*/  IMAD.MOV.U32 R243, RZ, RZ, R15 ;  /* 0x000000fffff37224 */ /* 0x000fe200078e000f */
[----:B------:R-:W-:Y:S01]  /*1e90*/  ISETP.GE.AND P6, PT, R22, UR7, PT ;  /* 0x0000000716007c0c */ /* 0x000fe2000bfc6270 */
[----:B------:R-:W-:Y:S01]  /*1ea0*/  IMAD.MOV.U32 R240, RZ, RZ, R8 ;  /* 0x000000fffff07224 */ /* 0x000fe200078e0008 */
[----:B------:R-:W-:Y:S01]  /*1eb0*/  ISETP.GE.AND P5, PT, R0, UR7, PT ;  /* 0x0000000700007c0c */ /* 0x000fe2000bfa6270 */
[----:B------:R-:W-:Y:S01]  /*1ec0*/  ULOP3.LUT UR16, UR16, 0xfffffffe, URZ, 0xc0, !UPT ;  /* 0xfffffffe10107892 */ /* 0x000fe2000f8ec03f */
[----:B------:R-:W-:Y:S01]  /*1ed0*/  ISETP.GE.AND P0, PT, R21, UR7, PT ;  /* 0x0000000715007c0c */ /* 0x000fe2000bf06270 */
[----:B------:R-:W-:Y:S01]  /*1ee0*/  @P1 BAR.SYNC.DEFER_BLOCKING 0x0 ;  /* 0x0000000000001b1d */ /* 0x000fe20000010000 */
[----:B------:R-:W-:Y:S01]  /*1ef0*/  ISETP.GE.AND P2, PT, R2, UR7, PT ;  /* 0x0000000702007c0c */ /* 0x000fe2000bf46270 */
[C---:B------:R-:W-:Y:S01]  /*1f00*/  IMAD.SHL.U32 R11, R6.reuse, 0x20, RZ ;  /* 0x00000020060b7824 */ /* 0x040fe200078e00ff */
[----:B------:R-:W-:Y:S01]  /*1f10*/  UIMAD UR12, UR21, -0x80, UR6 ;  /* 0xffffff80150c78a4 */ /* 0x000fe2000f8e0206 */
[C---:B------:R-:W-:Y:S01]  /*1f20*/  SHF.L.U64.HI R13, R6.reuse, 0x5, R7 ;  /* 0x00000005060d7819 */ /* 0x040fe20000010207 */
[----:B------:R-:W-:Y:S01]  /*1f30*/  UIADD3 UR16, UR13, -UR16, URZ ;  /* 0x800000100d107290 */ /* 0x000fe2000fffe03f */
[----:B------:R-:W-:Y:S01]  /*1f40*/  IMAD.MOV.U32 R237, RZ, RZ, R19 ;  /* 0x000000ffffed7224 */ /* 0x000fe200078e0013 */
[----:B------:R-:W-:Y:S01]  /*1f50*/  USHF.L.U32 UR17, UR30, 0x5, URZ ;  /* 0x000000051e117899 */ /* 0x000fe2000800063f */
[----:B------:R-:W-:Y:S01]  /*1f60*/  @!P6 IMAD.MOV.U32 R8, RZ, RZ, R243 ;  /* 0x000000ffff08e224 */ /* 0x000fe200078e00f3 */
[----:B------:R-:W-:Y:S01]  /*1f70*/  UISETP.NE.AND UP0, UPT, UR16, 0x1, UPT ;  /* 0x000000011000788c */ /* 0x000fe2000bf05270 */
[----:B------:R-:W-:Y:S01]  /*1f80*/  @!P6 IMAD.MOV.U32 R9, RZ, RZ, R240 ;  /* 0x000000ffff09e224 */ /* 0x000fe200078e00f0 */
[-C--:B------:R-:W-:Y:S01]  /*1f90*/  @!P5 LEA R12, P3, R11, R243.reuse, 0x1 ;  /* 0x000000f30b0cd211 */ /* 0x080fe200078608ff */
[----:B------:R-:W-:Y:S01]  /*1fa0*/  @!P6 IMAD R3, R7, 0xc0, RZ ;  /* 0x000000c00703e824 */ /* 0x000fe200078e02ff */
[C---:B------:R-:W-:Y:S01]  /*1fb0*/  @!P0 LEA R10, P1, R6.reuse, R243, 0x7 ;  /* 0x000000f3060a8211 */ /* 0x040fe200078238ff */
[----:B------:R-:W-:Y:S01]  /*1fc0*/  @!P6 IMAD.WIDE.U32 R8, R6, 0xc0, R8 ;  /* 0x000000c00608e825 */ /* 0x000fe200078e0008 */
[----:B------:R-:W-:Y:S01]  /*1fd0*/  ISETP.GE.AND P4, PT, R0, UR12, PT ;  /* 0x0000000c00007c0c */ /* 0x000fe2000bf86270 */
[----:B------:R-:W-:Y:S01]  /*1fe0*/  USHF.L.U64.HI UR16, UR30, 0x5, UR31 ;  /* 0x000000051e107899 */ /* 0x000fe2000801021f */
[----:B------:R-:W-:Y:S01]  /*1ff0*/  LEA R0, R250, UR4, 0x1 ;  /* 0x00000004fa007c11 */ /* 0x000fe2000f8e08ff */
[----:B------:R-:W-:Y:S01]  /*2000*/  @!P2 IMAD.MOV.U32 R16, RZ, RZ, R243 ;  /* 0x000000ffff10a224 */ /* 0x000fe200078e00f3 */
[-C--:B------:R-:W-:Y:S01]  /*2010*/  @!P5 LEA.HI.X R13, R11, R240.reuse, R13, 0x1, P3 ;  /* 0x000000f00b0dd211 */ /* 0x080fe200018f0c0d */
[----:B------:R-:W-:Y:S01]  /*2020*/  @!P2 IMAD.MOV.U32 R17, RZ, RZ, R240 ;  /* 0x000000ffff11a224 */ /* 0x000fe200078e00f0 */
[----:B------:R-:W-:Y:S01]  /*2030*/  @!P0 LEA.HI.X R11, R6, R240, R7, 0x7, P1 ;  /* 0x000000f0060b8211 */ /* 0x000fe200008f3c07 */
[----:B------:R-:W-:Y:S01]  /*2040*/  @!P6 IMAD.MOV.U32 R6, RZ, RZ, R8 ;  /* 0x000000ffff06e224 */ /* 0x000fe200078e0008 */
[----:B------:R-:W-:Y:S01]  /*2050*/  @!P6 IADD3 R7, R9, R3, RZ ;  /* 0x000000030907e210 */ /* 0x000fe20007ffe0ff */
[----:B------:R-:W-:Y:S01]  /*2060*/  VIADD R3, R250, 0x2000 ;  /* 0x00002000fa037836 */ /* 0x000fe20000000000 */
[----:B------:R-:W-:Y:S01]  /*2070*/  PLOP3.LUT P1, PT, PT, PT, UP0, 0x80, 0x0 ;  /* 0x000000000000781c */ /* 0x000fe20003f2f008 */
[----:B------:R-:W-:Y:S01]  /*2080*/  @P2 STS.128 [R0+0x8000], RZ ;  /* 0x008000ff00002388 */ /* 0x000fe20000000c00 */
[----:B------:R-:W-:Y:S01]  /*2090*/  IMAD.MOV.U32 R236, RZ, RZ, R18 ;  /* 0x000000ffffec7224 */ /* 0x000fe200078e0012 */
[----:B------:R-:W-:Y:S01]  /*20a0*/  ISETP.GE.AND P3, PT, R21, UR12, PT ;  /* 0x0000000c15007c0c */ /* 0x000fe2000bf66270 */
[----:B------:R-:W-:Y:S01]  /*20b0*/  ULDC.64 UR18, c[0x0][0x260] ;  /* 0x0000980000127ab9 */ /* 0x000fe20000000a00 */
[----:B------:R-:W-:Y:S01]  /*20c0*/  @!PT LDS RZ, [RZ] ;  /* 0x00000000fffff984 */ /* 0x000fe20000000800 */
[----:B------:R-:W-:Y:S01]  /*20d0*/  @!PT LDS RZ, [RZ] ;  /* 0x00000000fffff984 */ /* 0x000fe20000000800 */
[----:B------:R-:W-:Y:S01]  /*20e0*/  @!PT LDS RZ, [RZ] ;  /* 0x00000000fffff984 */ /* 0x000fe20000000800 */
[----:B------:R-:W-:Y:S01]  /*20f0*/  @!P2 LDGSTS.E.BYPASS.LTC128B.128 [R0+0x8000], desc[UR10][R16.64] ;  /* 0x080000001000afae */ /* 0x000fe2000b901d4a */
[----:B------:R-:W-:Y:S01]  /*2100*/  SEL R3, R3, R250, !P1 ;  /* 0x000000fa03037207 */ /* 0x000fe20004800000 */
[----:B------:R-:W-:Y:S01]  /*2110*/  VOTEU.ALL UP0, P6 ;  /* 0x00000000003f7886 */ /* 0x000fe20003000000 */
[----:B------:R-:W-:Y:S01]  /*2120*/  ULDC UR23, c[0x0][0x270] ;  /* 0x00009c0000177ab9 */ /* 0x000fe20000000800 */
[----:B------:R-:W-:Y:S01]  /*2130*/  @P5 STS.128 [R0+0x9000], RZ ;  /* 0x009000ff00005388 */ /* 0x000fe20000000c00 */
[----:B------:R-:W-:Y:S01]  /*2140*/  LEA R225, R3, UR4, 0x1 ;  /* 0x0000000403e17c11 */ /* 0x000fe2000f8e08ff */
[----:B------:R-:W-:Y:S01]  /*2150*/  IMAD.U32 R3, RZ, RZ, UR17 ;  /* 0x00000011ff037e24 */ /* 0x000fe2000f8e00ff */
[----:B------:R-:W-:Y:S01]  /*2160*/  @!UP0 UIMAD UR20, UR31, 0xc0, URZ ;  /* 0x000000c01f1488a4 */ /* 0x000fe2000f8e023f */
[----:B------:R-:W-:Y:S01]  /*2170*/  @!PT LDS RZ, [RZ] ;  /* 0x00000000fffff984 */ /* 0x000fe20000000800 */
[----:B------:R-:W-:Y:S01]  /*2180*/  @!PT LDS RZ, [RZ] ;  /* 0x00000000fffff984 */ /* 0x000fe20000000800 */
[----:B------:R-:W-:Y:S01]  /*2190*/  @!PT LDS RZ, [RZ] ;  /* 0x00000000fffff984 */ /* 0x000fe20000000800 */
[----:B------:R-:W-:Y:S03]  /*21a0*/  @!P5 LDGSTS.E.BYPASS.LTC128B.128 [R0+0x9000], desc[UR10][R12.64] ;  /* 0x090000000c00dfae */ /* 0x000fe6000b901d4a */
[----:B------:R-:W1:Y:S01]  /*21b0*/  @!P3 LDC.64 R36, c[0x0][0x218] ;  /* 0x00008600ff24bb82 */ /* 0x000e620000000a00 */
[----:B------:R-:W-:Y:S04]  /*21c0*/  @P0 STS.128 [R0+0xa000], RZ ;  /* 0x00a000ff00000388 */ /* 0x000fe80000000c00 */
        /* <DEDUP_REMOVED lines=8> */
[----:B------:R4:W-:Y:S04]  /*2250*/  @!P6 LDGSTS.E.BYPASS.LTC128B.128 [R0+0xb000], desc[UR10][R6.64] ;  /* 0x0b0000000600efae */ /* 0x0009e8000b901d4a */
[----:B------:R-:W-:Y:S04]  /*2260*/  @P2 STS [R225], RZ ;  /* 0x000000ffe1002388 */ /* 0x000fe80000000800 */
[----:B------:R-:W-:Y:S04]  /*2270*/  @P2 STS [R225+0x4], RZ ;  /* 0x000004ffe1002388 */ /* 0x000fe80000000800 */
[----:B------:R-:W-:Y:S04]  /*2280*/  @P2 STS [R225+0x8], RZ ;  /* 0x000008ffe1002388 */ /* 0x000fe80000000800 */
[----:B------:R-:W-:Y:S01]  /*2290*/  @P2 STS [R225+0xc], RZ ;  /* 0x00000cffe1002388 */ /* 0x000fe20000000800 */
[----:B---3--:R-:W-:Y:S01]  /*22a0*/  MOV R11, UR30 ;  /* 0x0000001e000b7c02 */ /* 0x008fe20008000f00 */
[----:B------:R-:W-:-:S02]  /*22b0*/  IMAD.U32 R10, RZ, RZ, UR31 ;  /* 0x0000001fff0a7e24 */ /* 0x000fc4000f8e00ff */
[----:B----4-:R-:W-:Y:S02]  /*22c0*/  @!P2 IMAD.MOV.U32 R6, RZ, RZ, R237 ;  /* 0x000000ffff06a224 */ /* 0x010fe400078e00ed */
[----:B------:R-:W-:-:S05]  /*22d0*/  @!P2 IMAD.MOV.U32 R7, RZ, RZ, R236 ;  /* 0x000000ffff07a224 */ /* 0x000fca00078e00ec */
[----:B------:R-:W-:Y:S01]  /*22e0*/  @!PT LDS RZ, [RZ] ;  /* 0x00000000fffff984 */ /* 0x000fe20000000800 */
[----:B------:R-:W-:Y:S01]  /*22f0*/  @!PT LDS RZ, [RZ] ;  /* 0x00000000fffff984 */ /* 0x000fe20000000800 */
[----:B------:R-:W-:Y:S01]  /*2300*/  @!PT LDS RZ, [RZ] ;  /* 0x00000000fffff984 */ /* 0x000fe20000000800 */
[----:B------:R3:W-:Y:S01]  /*2310*/  @!P2 LDGSTS.E.BYPASS.LTC128B.128 [R225], desc[UR10][R6.64] ;  /* 0x0000000006e1afae */ /* 0x0007e2000b901d4a */
[----:B------:R-:W-:-:S03]  /*2320*/  @!P5 LEA R8, P2, R3, R237, 0x1 ;  /* 0x000000ed0308d211 */ /* 0x000fc600078408ff */
[----:B------:R-:W-:Y:S04]  /*2330*/  @P5 STS [R225+0x1000], RZ ;  /* 0x001000ffe1005388 */ /* 0x000fe80000000800 */
[----:B------:R-:W-:Y:S04]  /*2340*/  @P5 STS [R225+0x1004], RZ ;  /* 0x001004ffe1005388 */ /* 0x000fe80000000800 */
[----:B------:R-:W-:Y:S04]  /*2350*/  @P5 STS [R225+0x1008], RZ ;  /* 0x001008ffe1005388 */ /* 0x000fe80000000800 */
[----:B------:R-:W-:Y:S01]  /*2360*/  @P5 STS [R225+0x100c], RZ ;  /* 0x00100cffe1005388 */ /* 0x000fe20000000800 */
[----:B---3--:R-:W-:Y:S01]  /*2370*/  IMAD.U32 R7, RZ, RZ, UR16 ;  /* 0x00000010ff077e24 */ /* 0x008fe2000f8e00ff */
[----:B------:R-:W-:Y:S01]  /*2380*/  UIMAD UR16, UR42, UR8, URZ ;  /* 0x000000082a1072a4 */ /* 0x000fe2000f8e023f */
[----:B------:R-:W-:-:S03]  /*2390*/  IMAD.U32 R6, RZ, RZ, UR8 ;  /* 0x00000008ff067e24 */ /* 0x000fc6000f8e00ff */
[----:B------:R-:W-:Y:S01]  /*23a0*/  UIMAD UR16, UR33, UR9, UR16 ;  /* 0x00000009211072a4 */ /* 0x000fe2000f8e0210 */
[----:B------:R-:W-:Y:S01]  /*23b0*/  @!P5 LEA.HI.X R9, R3, R236, R7, 0x1, P2 ;  /* 0x000000ec0309d211 */ /* 0x000fe200010f0c07 */
[----:B------:R-:W-:Y:S01]  /*23c0*/  IMAD.WIDE.U32 R6, R6, UR33, R4 ;  /* 0x0000002106067c25 */ /* 0x000fe2000f8e0004 */
[----:B------:R-:W-:-:S03]  /*23d0*/  @!P0 LEA R16, P2, R11, R237, 0x7 ;  /* 0x000000ed0b108211 */ /* 0x000fc600078438ff */
[----:B------:R-:W-:Y:S01]  /*23e0*/  @!PT LDS RZ, [RZ] ;  /* 0x00000000fffff984 */ /* 0x000fe20000000800 */
[----:B------:R-:W-:Y:S01]  /*23f0*/  @!PT LDS RZ, [RZ] ;  /* 0x00000000fffff984 */ /* 0x000fe20000000800 */
[----:B------:R-:W-:Y:S01]  /*2400*/  @!PT LDS RZ, [RZ] ;  /* 0x00000000fffff984 */ /* 0x000fe20000000800 */
[----:B------:R3:W-:Y:S01]  /*2410*/  @!P5 LDGSTS.E.BYPASS.LTC128B.128 [R225+0x1000], desc[UR10][R8.64] ;  /* 0x0100000008e1dfae */ /* 0x0007e2000b901d4a */
[----:B------:R-:W-:Y:S01]  /*2420*/  IMAD.U32 R3, RZ, RZ, UR16 ;  /* 0x00000010ff037e24 */ /* 0x000fe2000f8e00ff */
[----:B------:R-:W-:Y:S01]  /*2430*/  @!P0 LEA.HI.X R17, R11, R236, R10, 0x7, P2 ;  /* 0x000000ec0b118211 */ /* 0x000fe200010f3c0a */
[----:B------:R-:W-:Y:S01]  /*2440*/  UIMAD UR16, UR42, UR14, URZ ;  /* 0x0000000e2a1072a4 */ /* 0x000fe2000f8e023f */
[----:B------:R-:W-:Y:S01]  /*2450*/  ISETP.GE.AND P2, PT, R22, UR12, PT ;  /* 0x0000000c16007c0c */ /* 0x000fe2000bf46270 */
[----:B------:R-:W-:Y:S02]  /*2460*/  @P0 STS [R225+0x2000], RZ ;  /* 0x002000ffe1000388 */ /* 0x000fe40000000800 */
[----:B------:R-:W-:Y:S02]  /*2470*/  UIMAD UR16, UR33, UR15, UR16 ;  /* 0x0000000f211072a4 */ /* 0x000fe4000f8e0210 */
[----:B------:R-:W-:Y:S04]  /*2480*/  @P0 STS [R225+0x2004], RZ ;  /* 0x002004ffe1000388 */ /* 0x000fe80000000800 */
[----:B------:R-:W-:Y:S04]  /*2490*/  @P0 STS [R225+0x2008], RZ ;  /* 0x002008ffe1000388 */ /* 0x000fe80000000800 */
[----:B------:R-:W-:Y:S04]  /*24a0*/  @P0 STS [R225+0x200c], RZ ;  /* 0x00200cffe1000388 */ /* 0x000fe80000000800 */
[----:B------:R-:W-:Y:S01]  /*24b0*/  @!PT LDS RZ, [RZ] ;  /* 0x00000000fffff984 */ /* 0x000fe20000000800 */
[----:B------:R-:W-:Y:S01]  /*24c0*/  @!PT LDS RZ, [RZ] ;  /* 0x00000000fffff984 */ /* 0x000fe20000000800 */
[----:B------:R-:W-:Y:S01]  /*24d0*/  @!PT LDS RZ, [RZ] ;  /* 0x00000000fffff984 */ /* 0x000fe20000000800 */
[----:B------:R4:W-:Y:S04]  /*24e0*/  @!P0 LDGSTS.E.BYPASS.LTC128B.128 [R225+0x2000], desc[UR10][R16.64] ;  /* 0x0200000010e18fae */ /* 0x0009e8000b901d4a */
[----:B------:R-:W-:Y:S01]  /*24f0*/  @P6 STS [R225+0x3000], RZ ;  /* 0x003000ffe1006388 */ /* 0x000fe20000000800 */
[----:B---3--:R-:W-:-:S03]  /*2500*/  IADD3 R8, P5, R6, UR54, RZ ;  /* 0x0000003606087c10 */ /* 0x008fc6000ffbe0ff */
[----:B------:R-:W-:Y:S01]  /*2510*/  @P6 STS [R225+0x3004], RZ ;  /* 0x003004ffe1006388 */ /* 0x000fe20000000800 */
[----:B------:R-:W-:Y:S01]  /*2520*/  IADD3.X R9, R7, UR56, R3, P5, !PT ;  /* 0x0000003807097c10 */ /* 0x000fe2000affe403 */
[----:B------:R-:W-:Y:S01]  /*2530*/  IMAD.U32 R3, RZ, RZ, UR14 ;  /* 0x0000000eff037e24 */ /* 0x000fe2000f8e00ff */
[C---:B------:R-:W-:Y:S01]  /*2540*/  @!P4 IADD3 R23, P5, R2.reuse, 0x20, RZ ;  /* 0x000000200217c810 */ /* 0x040fe20007fbe0ff */
[----:B------:R-:W-:Y:S02]  /*2550*/  @P6 STS [R225+0x3008], RZ ;  /* 0x003008ffe1006388 */ /* 0x000fe40000000800 */
[----:B------:R-:W-:Y:S02]  /*2560*/  IMAD.WIDE.U32 R4, R3, UR33, R4 ;  /* 0x0000002103047c25 */ /* 0x000fe4000f8e0004 */
[----:B------:R-:W-:Y:S02]  /*2570*/  @P6 STS [R225+0x300c], RZ ;  /* 0x00300cffe1006388 */ /* 0x000fe40000000800 */
[----:B------:R-:W-:Y:S01]  /*2580*/  @!P4 IMAD.X R18, RZ, RZ, R34, P5 ;  /* 0x000000ffff12c224 */ /* 0x000fe200028e0622 */
[----:B------:R-:W-:Y:S01]  /*2590*/  @!P3 IADD3 R28, P5, R2, 0x40, RZ ;  /* 0x00000040021cb810 */ /* 0x000fe20007fbe0ff */
[----:B------:R-:W-:Y:S01]  /*25a0*/  IMAD.U32 R3, RZ, RZ, UR16 ;  /* 0x00000010ff037e24 */ /* 0x000fe2000f8e00ff */
[----:B------:R-:W-:-:S02]  /*25b0*/  ULDC.64 UR16, c[0x0][0x268] ;  /* 0x00009a0000107ab9 */ /* 0x000fc40000000a00 */
[----:B------:R-:W-:Y:S02]  /*25c0*/  IMAD R12, R20, UR16, RZ ;  /* 0x00000010140c7c24 */ /* 0x000fe4000f8e02ff */
[----:B------:R-:W-:Y:S01]  /*25d0*/  @!P3 IMAD.X R22, RZ, RZ, R34, P5 ;  /* 0x000000ffff16b224 */ /* 0x000fe200028e0622 */
[----:B------:R-:W-:Y:S01]  /*25e0*/  @!P2 IADD3 R27, P5, R2, 0x60, RZ ;  /* 0x00000060021ba810 */ /* 0x000fe20007fbe0ff */
[----:B------:R-:W-:Y:S01]  /*25f0*/  IMAD R12, R14, UR17, R12 ;  /* 0x000000110e0c7c24 */ /* 0x000fe2000f8e020c */
[----:B----4-:R-:W-:Y:S01]  /*2600*/  @!P3 IADD3 R16, P0, R2, 0x40, RZ ;  /* 0x000000400210b810 */ /* 0x010fe20007f1e0ff */
[----:B------:R-:W-:Y:S02]  /*2610*/  @!P3 IMAD R22, R22, UR8, RZ ;  /* 0x000000081616bc24 */ /* 0x000fe4000f8e02ff */
[----:B------:R-:W-:Y:S01]  /*2620*/  @!P2 IMAD.X R32, RZ, RZ, R34, P5 ;  /* 0x000000ffff20a224 */ /* 0x000fe200028e0622 */
[----:B------:R-:W-:Y:S01]  /*2630*/  IADD3 R6, P5, R4, UR44, RZ ;  /* 0x0000002c04067c10 */ /* 0x000fe2000ffbe0ff */
[----:B------:R-:W-:Y:S01]  /*2640*/  @!P6 IMAD.MOV.U32 R4, RZ, RZ, R237 ;  /* 0x000000ffff04e224 */ /* 0x000fe200078e00ed */
[----:B------:R-:W-:Y:S01]  /*2650*/  @!P3 IADD3.X R17, RZ, R34, RZ, P0, !PT ;  /* 0x00000022ff11b210 */ /* 0x000fe200007fe4ff */
[----:B------:R-:W-:Y:S01]  /*2660*/  @!P3 IMAD R41, R28, UR9, R22 ;  /* 0x000000091c29bc24 */ /* 0x000fe2000f8e0216 */
[----:B------:R-:W-:Y:S01]  /*2670*/  IADD3.X R7, R5, UR45, R3, P5, !PT ;  /* 0x0000002d05077c10 */ /* 0x000fe2000affe403 */
[----:B------:R-:W-:Y:S01]  /*2680*/  IMAD R3, R20, UR18, RZ ;  /* 0x0000001214037c24 */ /* 0x000fe2000f8e02ff */
[----:B------:R-:W-:Y:S01]  /*2690*/  @!P6 MOV R5, R236 ;  /* 0x000000ec0005e202 */ /* 0x000fe20000000f00 */
[----:B------:R-:W-:Y:S01]  /*26a0*/  @!P3 IMAD R17, R17, UR14, RZ ;  /* 0x0000000e1111bc24 */ /* 0x000fe2000f8e02ff */
[----:B------:R-:W-:Y:S01]  /*26b0*/  @!P4 IADD3 R26, P5, R2, 0x20, RZ ;  /* 0x00000020021ac810 */ /* 0x000fe20007fbe0ff */
[----:B------:R-:W-:-:S02]  /*26c0*/  IMAD R3, R14, UR19, R3 ;  /* 0x000000130e037c24 */ /* 0x000fc4000f8e0203 */
[----:B------:R-:W-:-:S04]  /*26d0*/  @!P6 IMAD.WIDE.U32 R10, R11, 0xc0, R4 ;  /* 0x000000c00b0ae825 */ /* 0x000fc800078e0004 */
[----:B------:R-:W-:Y:S01]  /*26e0*/  @!P4 IMAD.X R29, RZ, RZ, R34, P5 ;  /* 0x000000ffff1dc224 */ /* 0x000fe200028e0622 */
[----:B------:R-:W-:Y:S01]  /*26f0*/  ISETP.GE.AND P5, PT, R2, UR12, PT ;  /* 0x0000000c02007c0c */ /* 0x000fe2000bfa6270 */
[----:B------:R-:W-:-:S04]  /*2700*/  IMAD.WIDE.U32 R4, R14, UR18, R8 ;  /* 0x000000120e047c25 */ /* 0x000fc8000f8e0008 */
[----:B------:R-:W-:-:S04]  /*2710*/  IMAD.WIDE.U32 R6, R14, UR16, R6 ;  /* 0x000000100e067c25 */ /* 0x000fc8000f8e0006 */
[----:B------:R-:W-:Y:S02]  /*2720*/  IMAD.IADD R5, R5, 0x1, R3 ;  /* 0x0000000105057824 */ /* 0x000fe400078e0203 */
[----:B------:R-:W-:Y:S02]  /*2730*/  @!P4 IMAD R3, R18, UR8, RZ ;  /* 0x000000081203cc24 */ /* 0x000fe4000f8e02ff */
[----:B------:R-:W-:Y:S02]  /*2740*/  IMAD.IADD R7, R7, 0x1, R12 ;  /* 0x0000000107077824 */ /* 0x000fe400078e020c */
[----:B------:R-:W-:Y:S01]  /*2750*/  @!P6 VIADD R15, R11, UR20 ;  /* 0x000000140b0fec36 */ /* 0x000fe20008000000 */
[----:B------:R-:W-:Y:S01]  /*2760*/  @!P3 MOV R11, R5 ;  /* 0x00000005000bb202 */ /* 0x000fe20000000f00 */
[C---:B------:R-:W-:Y:S02]  /*2770*/  @!P4 IMAD R40, R23.reuse, UR9, R3 ;  /* 0x000000091728cc24 */ /* 0x040fe4000f8e0203 */
[----:B------:R-:W-:-:S04]  /*2780*/  @!P4 IMAD.WIDE.U32 R8, R23, UR8, R4 ;  /* 0x000000081708cc25 */ /* 0x000fc8000f8e0004 */
[----:B------:R-:W-:Y:S02]  /*2790*/  @!P6 IMAD.MOV.U32 R14, RZ, RZ, R10 ;  /* 0x000000ffff0ee224 */ /* 0x000fe400078e000a */
[----:B------:R-:W-:Y:S02]  /*27a0*/  @!P2 IMAD.MOV.U32 R12, RZ, RZ, R4 ;  /* 0x000000ffff0ca224 */ /* 0x000fe400078e0004 */
[----:B------:R-:W-:Y:S01]  /*27b0*/  @!P2 IMAD.MOV.U32 R13, RZ, RZ, R5 ;  /* 0x000000ffff0da224 */ /* 0x000fe200078e0005 */
[----:B------:R-:W-:Y:S01]  /*27c0*/  @!PT LDS RZ, [RZ] ;  /* 0x00000000fffff984 */ /* 0x000fe20000000800 */
[----:B------:R-:W-:Y:S01]  /*27d0*/  @!PT LDS RZ, [RZ] ;  /* 0x00000000fffff984 */ /* 0x000fe20000000800 */
[----:B------:R-:W-:Y:S01]  /*27e0*/  @!PT LDS RZ, [RZ] ;  /* 0x00000000fffff984 */ /* 0x000fe20000000800 */
[----:B------:R3:W-:Y:S01]  /*27f0*/  @!P6 LDGSTS.E.BYPASS.LTC128B.128 [R225+0x3000], desc[UR10][R14.64] ;  /* 0x030000000ee1efae */ /* 0x0007e2000b901d4a */
[----:B------:R-:W-:Y:S02]  /*2800*/  @!P4 IMAD.MOV.U32 R18, RZ, RZ, R6 ;  /* 0x000000ffff12c224 */ /* 0x000fe400078e0006 */
[----:B------:R-:W-:Y:S01]  /*2810*/  @!P4 IMAD.MOV.U32 R19, RZ, RZ, R7 ;  /* 0x000000ffff13c224 */ /* 0x000fe200078e0007 */
[----:B------:R-:W-:Y:S01]  /*2820*/  @P5 STS.128 [R0+0xc000], RZ ;  /* 0x00c000ff00005388 */ /* 0x000fe20000000c00 */
[----:B------:R-:W-:-:S02]  /*2830*/  @!P2 IMAD R3, R32, UR8, RZ ;  /* 0x000000082003ac24 */ /* 0x000fc4000f8e02ff */
[----:B------:R-:W-:Y:S01]  /*2840*/  @!P4 IMAD R23, R29, UR14, RZ ;  /* 0x0000000e1d17cc24 */ /* 0x000fe2000f8e02ff */
[----:B------:R-:W4:Y:S01]  /*2850*/  @!P2 LDC.64 R32, c[0x0][0x218] ;  /* 0x00008600ff20ab82 */ /* 0x000f220000000a00 */
[--C-:B------:R-:W-:Y:S02]  /*2860*/  @!P3 IMAD.MOV.U32 R10, RZ, RZ, R4.reuse ;  /* 0x000000ffff0ab224 */ /* 0x100fe400078e0004 */
[----:B------:R-:W-:Y:S02]  /*2870*/  @!P5 IMAD.MOV.U32 R20, RZ, RZ, R4 ;  /* 0x000000ffff14d224 */ /* 0x000fe400078e0004 */
[----:B------:R-:W-:Y:S02]  /*2880*/  @!P5 IMAD.MOV.U32 R21, RZ, RZ, R5 ;  /* 0x000000ffff15d224 */ /* 0x000fe400078e0005 */
[C---:B------:R-:W-:Y:S02]  /*2890*/  @!P2 IMAD R42, R27.reuse, UR9, R3 ;  /* 0x000000091b2aac24 */ /* 0x040fe4000f8e0203 */
[----:B------:R-:W-:-:S04]  /*28a0*/  @!P2 IMAD.WIDE.U32 R12, R27, UR8, R12 ;  /* 0x000000081b0cac25 */ /* 0x000fc8000f8e000c */
[C---:B------:R-:W-:Y:S02]  /*28b0*/  @!P4 IMAD R43, R26.reuse, UR15, R23 ;  /* 0x0000000f1a2bcc24 */ /* 0x040fe4000f8e0217 */
[----:B------:R-:W-:Y:S02]  /*28c0*/  @!P4 IMAD.WIDE.U32 R18, R26, UR14, R18 ;  /* 0x0000000e1a12cc25 */ /* 0x000fe4000f8e0012 */
[----:B------:R-:W1:Y:S02]  /*28d0*/  @!P5 LDC.64 R26, c[0x0][0x218] ;  /* 0x00008600ff1adb82 */ /* 0x000e640000000a00 */
[----:B------:R-:W-:-:S04]  /*28e0*/  @!P3 IMAD.WIDE.U32 R4, R28, UR8, R10 ;  /* 0x000000081c04bc25 */ /* 0x000fc8000f8e000a */
[C---:B------:R-:W-:Y:S02]  /*28f0*/  @!P5 IMAD R3, R34.reuse, UR8, RZ ;  /* 0x000000082203dc24 */ /* 0x040fe4000f8e02ff */
[----:B------:R-:W3:Y:S01]  /*2900*/  @!P4 LDC.64 R28, c[0x0][0x218] ;  /* 0x00008600ff1ccb82 */ /* 0x000ee20000000a00 */
[----:B------:R-:W-:Y:S02]  /*2910*/  @!P5 IMAD R22, R34, UR14, RZ ;  /* 0x0000000e2216dc24 */ /* 0x000fe4000f8e02ff */
[C---:B------:R-:W-:Y:S01]  /*2920*/  @!P5 IMAD R23, R2.reuse, UR9, R3 ;  /* 0x000000090217dc24 */ /* 0x040fe2000f8e0203 */
[----:B------:R-:W-:Y:S01]  /*2930*/  @!P2 IADD3 R3, P0, R2, 0x60, RZ ;  /* 0x000000600203a810 */ /* 0x000fe20007f1e0ff */
[--C-:B------:R-:W-:Y:S02]  /*2940*/  @!P3 IMAD.MOV.U32 R24, RZ, RZ, R6.reuse ;  /* 0x000000ffff18b224 */ /* 0x100fe400078e0006 */
[----:B------:R-:W-:Y:S02]  /*2950*/  @!P3 IMAD.MOV.U32 R25, RZ, RZ, R7 ;  /* 0x000000ffff19b224 */ /* 0x000fe400078e0007 */
[----:B------:R-:W-:-:S02]  /*2960*/  @!P2 IMAD.MOV.U32 R30, RZ, RZ, R6 ;  /* 0x000000ffff1ea224 */ /* 0x000fc400078e0006 */
[----:B------:R-:W-:Y:S02]  /*2970*/  @!P2 IMAD.MOV.U32 R31, RZ, RZ, R7 ;  /* 0x000000ffff1fa224 */ /* 0x000fe400078e0007 */
[----:B------:R-:W-:Y:S01]  /*2980*/  @!P3 IMAD R39, R16, UR15, R17 ;  /* 0x0000000f1027bc24 */ /* 0x000fe2000f8e0211 */
[----:B------:R-:W-:Y:S01]  /*2990*/  UMOV UR18, UR36 ;  /* 0x0000002400127c82 */ /* 0x000fe20008000000 */
[----:B------:R-:W-:Y:S01]  /*29a0*/  @!P5 IMAD.WIDE.U32 R10, R2, UR8, R20 ;  /* 0x00000008020adc25 */ /* 0x000fe2000f8e0014 */
[----:B------:R-:W-:Y:S01]  /*29b0*/  UMOV UR19, UR37 ;  /* 0x0000002500137c82 */ /* 0x000fe20008000000 */
[----:B------:R-:W-:Y:S02]  /*29c0*/  MOV R239, 0x7f800000 ;  /* 0x7f80000000ef7802 */ /* 0x000fe40000000f00 */
[----:B------:R-:W-:Y:S02]  /*29d0*/  IMAD.MOV.U32 R241, RZ, RZ, 0x7f800000 ;  /* 0x7f800000fff17424 */ /* 0x000fe400078e00ff */
[----:B------:R-:W-:-:S02]  /*29e0*/  IMAD.MOV.U32 R242, RZ, RZ, 0x7f800000 ;  /* 0x7f800000fff27424 */ /* 0x000fc400078e00ff */
[----:B------:R-:W-:Y:S02]  /*29f0*/  IMAD.MOV.U32 R238, RZ, RZ, 0x7f800000 ;  /* 0x7f800000ffee7424 */ /* 0x000fe400078e00ff */
[----:B------:R-:W-:Y:S02]  /*2a00*/  VIADD R183, R188, 0x2000 ;  /* 0x00002000bcb77836 */ /* 0x000fe40000000000 */
[----:B------:R-:W-:Y:S02]  /*2a10*/  VIADD R177, R187, 0x2000 ;  /* 0x00002000bbb17836 */ /* 0x000fe40000000000 */
[----:B------:R-:W-:Y:S02]  /*2a20*/  IMAD.MOV.U32 R185, RZ, RZ, 0x20 ;  /* 0x00000020ffb97424 */ /* 0x000fe400078e00ff */
[----:B------:R-:W-:Y:S02]  /*2a30*/  IMAD.MOV.U32 R178, RZ, RZ, 0x40 ;  /* 0x00000040ffb27424 */ /* 0x000fe400078e00ff */
[----:B------:R-:W-:Y:S01]  /*2a40*/  IMAD.MOV.U32 R248, RZ, RZ, 0x40 ;  /* 0x00000040fff87424 */ /* 0x000fe200078e00ff */
[----:B------:R-:W-:Y:S01]  /*2a50*/  CS2R R126, SRZ ;  /* 0x00000000007e7805 */ /* 0x000fe2000001ff00 */
[C---:B------:R-:W-:Y:S01]  /*2a60*/  @!P5 IMAD R38, R2.reuse, UR15, R22 ;  /* 0x0000000f0226dc24 */ /* 0x040fe2000f8e0216 */
[----:B------:R-:W-:Y:S01]  /*2a70*/  CS2R R124, SRZ ;  /* 0x00000000007c7805 */ /* 0x000fe2000001ff00 */
[----:B------:R-:W-:Y:S01]  /*2a80*/  @!P5 IMAD.WIDE.U32 R6, R2, UR14, R6 ;  /* 0x0000000e0206dc25 */ /* 0x000fe2000f8e0006 */
[----:B------:R-:W-:-:S02]  /*2a90*/  CS2R R130, SRZ ;  /* 0x0000000000827805 */ /* 0x000fc4000001ff00 */
[----:B------:R-:W-:Y:S02]  /*2aa0*/  CS2R R128, SRZ ;  /* 0x0000000000807805 */ /* 0x000fe4000001ff00 */
[----:B------:R-:W-:Y:S01]  /*2ab0*/  CS2R R122, SRZ ;  /* 0x00000000007a7805 */ /* 0x000fe2000001ff00 */
[----:B------:R-:W-:Y:S01]  /*2ac0*/  @!P2 IMAD.X R2, RZ, RZ, R34, P0 ;  /* 0x000000ffff02a224 */ /* 0x000fe200000e0622 */
[----:B---3--:R-:W-:Y:S01]  /*2ad0*/  @!P4 LEA R20, P0, R8, R28, 0x1 ;  /* 0x0000001c0814c211 */ /* 0x008fe200078008ff */
[----:B------:R-:W3:Y:S01]  /*2ae0*/  @!P5 LDC.64 R34, c[0x0][0x220] ;  /* 0x00008800ff22db82 */ /* 0x000ee20000000a00 */
[----:B------:R-:W-:Y:S01]  /*2af0*/  @!P4 IMAD.IADD R21, R9, 0x1, R40 ;  /* 0x000000010915c824 */ /* 0x000fe200078e0228 */
[----:B------:R-:W-:Y:S01]  /*2b00*/  CS2R R120, SRZ ;  /* 0x0000000000787805 */ /* 0x000fe2000001ff00 */
[----:B------:R-:W-:Y:S01]  /*2b10*/  @!P2 IMAD R14, R2, UR14, RZ ;  /* 0x0000000e020eac24 */ /* 0x000fe2000f8e02ff */
[----:B-1----:R-:W-:Y:S01]  /*2b20*/  @!P5 LEA R2, P6, R10, R26, 0x1 ;  /* 0x0000001a0a02d211 */ /* 0x002fe200078c08ff */
[----:B------:R-:W-:Y:S01]  /*2b30*/  @!P5 IMAD.IADD R9, R11, 0x1, R23 ;  /* 0x000000010b09d824 */ /* 0x000fe200078e0217 */
[----:B------:R-:W-:Y:S01]  /*2b40*/  @!P4 LEA.HI.X R21, R8, R29, R21, 0x1, P0 ;  /* 0x0000001d0815c211 */ /* 0x000fe200000f0c15 */
[C---:B------:R-:W-:Y:S01]  /*2b50*/  @!P2 IMAD R26, R3.reuse, UR15, R14 ;  /* 0x0000000f031aac24 */ /* 0x040fe2000f8e020e */
[----:B------:R-:W1:Y:S01]  /*2b60*/  @!P4 LDC.64 R22, c[0x0][0x220] ;  /* 0x00008800ff16cb82 */ /* 0x000e620000000a00 */
[----:B------:R-:W-:Y:S01]  /*2b70*/  @!P2 IMAD.WIDE.U32 R14, R3, UR14, R30 ;  /* 0x0000000e030eac25 */ /* 0x000fe2000f8e001e */
[----:B------:R-:W-:-:S02]  /*2b80*/  @!P5 LEA.HI.X R3, R10, R27, R9, 0x1, P6 ;  /* 0x0000001b0a03d211 */ /* 0x000fc400030f0c09 */
[----:B------:R-:W-:Y:S02]  /*2b90*/  CS2R R118, SRZ ;  /* 0x0000000000767805 */ /* 0x000fe4000001ff00 */
[----:B------:R-:W-:Y:S01]  /*2ba0*/  @!P3 LEA R8, P0, R4, R36, 0x1 ;  /* 0x000000240408b211 */ /* 0x000fe200078008ff */
[----:B------:R-:W-:Y:S01]  /*2bb0*/  @!P3 IMAD.IADD R5, R5, 0x1, R41 ;  /* 0x000000010505b824 */ /* 0x000fe200078e0229 */
[----:B------:R-:W-:Y:S01]  /*2bc0*/  CS2R R116, SRZ ;  /* 0x0000000000747805 */ /* 0x000fe2000001ff00 */
[----:B------:R-:W-:Y:S01]  /*2bd0*/  @!PT LDS RZ, [RZ] ;  /* 0x00000000fffff984 */ /* 0x000fe20000000800 */
[----:B------:R-:W-:Y:S01]  /*2be0*/  @!PT LDS RZ, [RZ] ;  /* 0x00000000fffff984 */ /* 0x000fe20000000800 */
[----:B------:R-:W-:Y:S01]  /*2bf0*/  @!PT LDS RZ, [RZ] ;  /* 0x00000000fffff984 */ /* 0x000fe20000000800 */
[----:B------:R4:W-:Y:S01]  /*2c00*/  @!P5 LDGSTS.E.BYPASS.LTC128B.128 [R0+0xc000], desc[UR10][R2.64] ;  /* 0x0c0000000200dfae */ /* 0x0009e2000b901d4a */
[----:B------:R-:W2:Y:S01]  /*2c10*/  @!P3 LDC.64 R10, c[0x0][0x220] ;  /* 0x00008800ff0abb82 */ /* 0x000ea20000000a00 */
[----:B------:R-:W-:Y:S01]  /*2c20*/  @!P3 IMAD.WIDE.U32 R16, R16, UR14, R24 ;  /* 0x0000000e1010bc25 */ /* 0x000fe2000f8e0018 */
[----:B------:R-:W-:Y:S01]  /*2c30*/  @!P3 LEA.HI.X R9, R4, R37, R5, 0x1, P0 ;  /* 0x000000250409b211 */ /* 0x000fe200000f0c05 */
[----:B------:R-:W-:Y:S01]  /*2c40*/  @P4 STS.128 [R0+0xd000], RZ ;  /* 0x00d000ff00004388 */ /* 0x000fe20000000c00 */
[----:B------:R-:W-:Y:S01]  /*2c50*/  CS2R R110, SRZ ;  /* 0x00000000006e7805 */ /* 0x000fe2000001ff00 */
[----:B------:R-:W-:Y:S01]  /*2c60*/  @!P5 IMAD.IADD R5, R7, 0x1, R38 ;  /* 0x000000010705d824 */ /* 0x000fe200078e0226 */
[----:B------:R-:W-:Y:S01]  /*2c70*/  CS2R R108, SRZ ;  /* 0x00000000006c7805 */ /* 0x000fe2000001ff00 */
[----:B------:R-:W-:Y:S01]  /*2c80*/  @!PT LDS RZ, [RZ] ;  /* 0x00000000fffff984 */ /* 0x000fe20000000800 */
[----:B------:R-:W-:Y:S01]  /*2c90*/  @!PT LDS RZ, [RZ] ;  /* 0x00000000fffff984 */ /* 0x000fe20000000800 */
[----:B------:R-:W-:Y:S01]  /*2ca0*/  @!PT LDS RZ, [RZ] ;  /* 0x00000000fffff984 */ /* 0x000fe20000000800 */
[----:B------:R-:W-:Y:S01]  /*2cb0*/  @!P4 LDGSTS.E.BYPASS.LTC128B.128 [R0+0xd000], desc[UR10][R20.64] ;  /* 0x0d0000001400cfae */ /* 0x000fe2000b901d4a */
[----:B------:R-:W2:Y:S01]  /*2cc0*/  @!P2 LDC.64 R24, c[0x0][0x220] ;  /* 0x00008800ff18ab82 */ /* 0x000ea20000000a00 */
[C---:B------:R-:W-:Y:S01]  /*2cd0*/  IMAD.SHL.U32 R186, R188.reuse, 0x2, RZ ;  /* 0x00000002bcba7824 */ /* 0x040fe200078e00ff */
[----:B------:R-:W-:Y:S01]  /*2ce0*/  CS2R R114, SRZ ;  /* 0x0000000000727805 */ /* 0x000fe2000001ff00 */
[----:B------:R-:W-:Y:S01]  /*2cf0*/  @P3 STS.128 [R0+0xe000], RZ ;  /* 0x00e000ff00003388 */ /* 0x000fe20000000c00 */
[----:B------:R-:W-:Y:S01]  /*2d00*/  IMAD.SHL.U32 R184, R188, 0x2, RZ ;  /* 0x00000002bcb87824 */ /* 0x000fe200078e00ff */
[----:B------:R-:W-:-:S02]  /*2d10*/  CS2R R112, SRZ ;  /* 0x0000000000707805 */ /* 0x000fc4000001ff00 */
        /* <DEDUP_REMOVED lines=9> */
[----:B------:R-:W-:Y:S02]  /*2db0*/  CS2R R94, SRZ ;  /* 0x00000000005e7805 */ /* 0x000fe4000001ff00 */
[----:B------:R-:W-:-:S02]  /*2dc0*/  CS2R R92, SRZ ;  /* 0x00000000005c7805 */ /* 0x000fc4000001ff00 */
[----:B------:R-:W-:Y:S02]  /*2dd0*/  CS2R R98, SRZ ;  /* 0x0000000000627805 */ /* 0x000fe4000001ff00 */
[----:B------:R-:W-:Y:S02]  /*2de0*/  CS2R R96, SRZ ;  /* 0x0000000000607805 */ /* 0x000fe4000001ff00 */
[----:B------:R-:W-:Y:S02]  /*2df0*/  CS2R R90, SRZ ;  /* 0x00000000005a7805 */ /* 0x000fe4000001ff00 */
[----:B------:R-:W-:Y:S01]  /*2e00*/  CS2R R88, SRZ ;  /* 0x0000000000587805 */ /* 0x000fe2000001ff00 */
[----:B----4-:R-:W-:Y:S01]  /*2e10*/  @!P2 IMAD.IADD R3, R13, 0x1, R42 ;  /* 0x000000010d03a824 */ /* 0x010fe200078e022a */
[----:B------:R-:W-:Y:S02]  /*2e20*/  @!P2 LEA R2, P0, R12, R32, 0x1 ;  /* 0x000000200c02a211 */ /* 0x000fe400078008ff */
[----:B------:R-:W-:-:S02]  /*2e30*/  CS2R R86, SRZ ;  /* 0x0000000000567805 */ /* 0x000fc4000001ff00 */
[----:B------:R-:W-:Y:S02]  /*2e40*/  CS2R R84, SRZ ;  /* 0x0000000000547805 */ /* 0x000fe4000001ff00 */
[----:B------:R-:W-:Y:S02]  /*2e50*/  CS2R R78, SRZ ;  /* 0x00000000004e7805 */ /* 0x000fe4000001ff00 */
[----:B------:R-:W-:Y:S02]  /*2e60*/  @!P2 LEA.HI.X R3, R12, R33, R3, 0x1, P0 ;  /* 0x000000210c03a211 */ /* 0x000fe400000f0c03 */
[----:B------:R-:W-:Y:S01]  /*2e70*/  CS2R R76, SRZ ;  /* 0x00000000004c7805 */ /* 0x000fe2000001ff00 */
[----:B------:R-:W4:Y:S01]  /*2e80*/  LDC.64 R12, c[0x0][0x3b8] ;  /* 0x0000ee00ff0c7b82 */ /* 0x000f220000000a00 */
[----:B---3--:R-:W-:Y:S02]  /*2e90*/  @!P5 LEA R4, P0, R6, R34, 0x1 ;  /* 0x000000220604d211 */ /* 0x008fe400078008ff */
[----:B------:R-:W-:Y:S01]  /*2ea0*/  CS2R R82, SRZ ;  /* 0x0000000000527805 */ /* 0x000fe2000001ff00 */
[----:B------:R-:W-:Y:S01]  /*2eb0*/  @!PT LDS RZ, [RZ] ;  /* 0x00000000fffff984 */ /* 0x000fe20000000800 */
[----:B------:R-:W-:Y:S01]  /*2ec0*/  @!PT LDS RZ, [RZ] ;  /* 0x00000000fffff984 */ /* 0x000fe20000000800 */
[----:B------:R-:W-:Y:S01]  /*2ed0*/  @!PT LDS RZ, [RZ] ;  /* 0x00000000fffff984 */ /* 0x000fe20000000800 */
[----:B------:R3:W-:Y:S01]  /*2ee0*/  @!P2 LDGSTS.E.BYPASS.LTC128B.128 [R0+0xf000], desc[UR10][R2.64] ;  /* 0x0f0000000200afae */ /* 0x0007e2000b901d4a */
[----:B------:R-:W-:-:S02]  /*2ef0*/  CS2R R80, SRZ ;  /* 0x0000000000507805 */ /* 0x000fc4000001ff00 */
[----:B------:R-:W-:Y:S02]  /*2f00*/  @!P5 LEA.HI.X R5, R6, R35, R5, 0x1, P0 ;  /* 0x000000230605d211 */ /* 0x000fe400000f0c05 */
[----:B------:R-:W-:Y:S02]  /*2f10*/  CS2R R74, SRZ ;  /* 0x00000000004a7805 */ /* 0x000fe4000001ff00 */
[----:B-1----:R-:W-:Y:S01]  /*2f20*/  @!P4 LEA R6, P0, R18, R22, 0x1 ;  /* 0x000000161206c211 */ /* 0x002fe200078008ff */
[----:B------:R-:W-:Y:S01]  /*2f30*/  @P5 STS.128 [R0+0x10000], RZ ;  /* 0x010000ff00005388 */ /* 0x000fe20000000c00 */
[----:B------:R-:W-:Y:S02]  /*2f40*/  @!P2 IADD3 R8, R15, R26, RZ ;  /* 0x0000001a0f08a210 */ /* 0x000fe40007ffe0ff */
[----:B------:R-:W-:Y:S02]  /*2f50*/  CS2R R72, SRZ ;  /* 0x0000000000487805 */ /* 0x000fe4000001ff00 */
[----:B------:R-:W-:Y:S01]  /*2f60*/  CS2R R70, SRZ ;  /* 0x0000000000467805 */ /* 0x000fe2000001ff00 */
[----:B------:R-:W-:Y:S01]  /*2f70*/  @!PT LDS RZ, [RZ] ;  /* 0x00000000fffff984 */ /* 0x000fe20000000800 */
[----:B------:R-:W-:Y:S01]  /*2f80*/  @!PT LDS RZ, [RZ] ;  /* 0x00000000fffff984 */ /* 0x000fe20000000800 */
[----:B------:R-:W-:Y:S01]  /*2f90*/  @!PT LDS RZ, [RZ] ;  /* 0x00000000fffff984 */ /* 0x000fe20000000800 */
[----:B------:R1:W-:Y:S01]  /*2fa0*/  @!P5 LDGSTS.E.BYPASS.LTC128B.128 [R0+0x10000], desc[UR10][R4.64] ;  /* 0x100000000400dfae */ /* 0x0003e2000b901d4a */
[----:B------:R-:W-:Y:S01]  /*2fb0*/  CS2R R68, SRZ ;  /* 0x0000000000447805 */ /* 0x000fe2000001ff00 */
[----:B------:R-:W-:Y:S01]  /*2fc0*/  UMOV UR20, UR28 ;  /* 0x0000001c00147c82 */ /* 0x000fe20008000000 */
[----:B------:R-:W-:Y:S01]  /*2fd0*/  UMOV UR17, UR29 ;  /* 0x0000001d00117c82 */ /* 0x000fe20008000000 */
[----:B------:R-:W-:Y:S01]  /*2fe0*/  @P4 STS.128 [R0+0x11000], RZ ;  /* 0x011000ff00004388 */ /* 0x000fe20000000c00 */
[----:B------:R-:W-:Y:S01]  /*2ff0*/  ULDC.U8 UR9, c[0x0][0x388] ;  /* 0x0000e20000097ab9 */ /* 0x000fe20000000000 */
[----:B---3--:R-:W-:-:S02]  /*3000*/  @!P4 IMAD.IADD R2, R19, 0x1, R43 ;  /* 0x000000011302c824 */ /* 0x008fc400078e022b */
[----:B------:R-:W-:-:S03]  /*3010*/  @!P3 IMAD.IADD R3, R17, 0x1, R39 ;  /* 0x000000011103b824 */ /* 0x000fc600078e0227 */
[----:B------:R-:W-:Y:S02]  /*3020*/  @!P4 LEA.HI.X R7, R18, R23, R2, 0x1, P0 ;  /* 0x000000171207c211 */ /* 0x000fe400000f0c02 */
[----:B--2---:R-:W-:Y:S02]  /*3030*/  @!P2 LEA R2, P0, R14, R24, 0x1 ;  /* 0x000000180e02a211 */ /* 0x004fe400078008ff */
[C---:B-1----:R-:W-:Y:S01]  /*3040*/  @!P3 LEA R4, P5, R16.reuse, R10, 0x1 ;  /* 0x0000000a1004b211 */ /* 0x042fe200078a08ff */
[----:B------:R-:W-:Y:S01]  /*3050*/  @!PT LDS RZ, [RZ] ;  /* 0x00000000fffff984 */ /* 0x000fe20000000800 */
[----:B------:R-:W-:Y:S01]  /*3060*/  @!PT LDS RZ, [RZ] ;  /* 0x00000000fffff984 */ /* 0x000fe20000000800 */
[----:B------:R-:W-:Y:S01]  /*3070*/  @!PT LDS RZ, [RZ] ;  /* 0x00000000fffff984 */ /* 0x000fe20000000800 */
[----:B------:R-:W-:Y:S03]  /*3080*/  @!P4 LDGSTS.E.BYPASS.LTC128B.128 [R0+0x11000], desc[UR10][R6.64] ;  /* 0x110000000600cfae */ /* 0x000fe6000b901d4a */
[----:B------:R-:W-:Y:S01]  /*3090*/  @!P3 LEA.HI.X R5, R16, R11, R3, 0x1, P5 ;  /* 0x0000000b1005b211 */ /* 0x000fe200028f0c03 */
[----:B------:R-:W-:Y:S01]  /*30a0*/  @P3 STS.128 [R0+0x12000], RZ ;  /* 0x012000ff00003388 */ /* 0x000fe20000000c00 */
[----:B------:R-:W-:-:S03]  /*30b0*/  @!P2 LEA.HI.X R3, R14, R25, R8, 0x1, P0 ;  /* 0x000000190e03a211 */ /* 0x000fc600000f0c08 */
[----:B------:R-:W-:Y:S01]  /*30c0*/  @!PT LDS RZ, [RZ] ;  /* 0x00000000fffff984 */ /* 0x000fe20000000800 */
[----:B------:R-:W-:Y:S01]  /*30d0*/  @!PT LDS RZ, [RZ] ;  /* 0x00000000fffff984 */ /* 0x000fe20000000800 */
[----:B------:R-:W-:Y:S01]  /*30e0*/  @!PT LDS RZ, [RZ] ;  /* 0x00000000fffff984 */ /* 0x000fe20000000800 */
[----:B------:R-:W-:Y:S04]  /*30f0*/  @!P3 LDGSTS.E.BYPASS.LTC128B.128 [R0+0x12000], desc[UR10][R4.64] ;  /* 0x120000000400bfae */ /* 0x000fe8000b901d4a */
[----:B------:R1:W-:Y:S04]  /*3100*/  @P2 STS.128 [R0+0x13000], RZ ;  /* 0x013000ff00002388 */ /* 0x0003e80000000c00 */
[----:B------:R-:W-:Y:S01]  /*3110*/  @!PT LDS RZ, [RZ] ;  /* 0x00000000fffff984 */ /* 0x000fe20000000800 */
[----:B------:R-:W-:Y:S01]  /*3120*/  @!PT LDS RZ, [RZ] ;  /* 0x00000000fffff984 */ /* 0x000fe20000000800 */
[----:B------:R-:W-:Y:S01]  /*3130*/  @!PT LDS RZ, [RZ] ;  /* 0x00000000fffff984 */ /* 0x000fe20000000800 */
[----:B------:R1:W-:Y:S04]  /*3140*/  @!P2 LDGSTS.E.BYPASS.LTC128B.128 [R0+0x13000], desc[UR10][R2.64] ;  /* 0x130000000200afae */ /* 0x0003e8000b901d4a */
[----:B------:R-:W0:Y:S04]  /*3150*/  LDGDEPBAR ;  /* 0x00000000000079af */ /* 0x000e280000000000 */
[----:B----4-:R-:W2:Y:S04]  /*3160*/  LDG.E.64 R8, desc[UR10][R12.64] ;  /* 0x0000000a0c087981 */ /* 0x010ea8000c1e1b00 */
[----:B------:R-:W3:Y:S01]  /*3170*/  LDG.E.64 R4, desc[UR10][R12.64+0x8] ;  /* 0x0000080a0c047981 */ /* 0x000ee2000c1e1b00 */
[----:B-1----:R-:W-:-:S02]  /*3180*/  VIADD R0, R246, 0x48 ;  /* 0x00000048f6007836 */ /* 0x002fc40000000000 */
[C---:B------:R-:W-:Y:S02]  /*3190*/  VIADD R3, R246.reuse, 0x8 ;  /* 0x00000008f6037836 */ /* 0x040fe40000000000 */
[----:B------:R-:W-:Y:S01]  /*31a0*/  VIADD R2, R246, 0x40 ;  /* 0x00000040f6027836 */ /* 0x000fe20000000000 */
[----:B------:R-:W-:Y:S02]  /*31b0*/  ISETP.GE.AND P0, PT, R0, UR7, PT ;  /* 0x0000000700007c0c */ /* 0x000fe4000bf06270 */
[----:B------:R-:W-:Y:S02]  /*31c0*/  ISETP.GE.AND P4, PT, R246, UR7, PT ;  /* 0x00000007f6007c0c */ /* 0x000fe4000bf86270 */
[----:B------:R-:W-:Y:S02]  /*31d0*/  ISETP.GE.AND P3, PT, R3, UR7, PT ;  /* 0x0000000703007c0c */ /* 0x000fe4000bf66270 */
[----:B------:R-:W-:Y:S01]  /*31e0*/  ISETP.GE.AND P2, PT, R2, UR7, PT ;  /* 0x0000000702007c0c */ /* 0x000fe2000bf46270 */
[----:B------:R-:W-:Y:S01]  /*31f0*/  IMAD.MOV.U32 R2, RZ, RZ, 0x4 ;  /* 0x00000004ff027424 */ /* 0x000fe200078e00ff */
[----:B------:R-:W-:Y:S01]  /*3200*/  UIMAD UR7, UR48, UR23, UR59 ;  /* 0x00000017300772a4 */ /* 0x000fe2000f8e023b */
[----:B------:R-:W-:-:S02]  /*3210*/  IMAD.MOV.U32 R6, RZ, RZ, 0x4 ;  /* 0x00000004ff067424 */ /* 0x000fc400078e00ff */
[----:B------:R-:W-:Y:S01]  /*3220*/  IMAD.WIDE R2, R246, R2, UR18 ;  /* 0x00000012f6027e25 */ /* 0x000fe2000f8e0202 */
[----:B------:R-:W-:Y:S01]  /*3230*/  USHF.L.U32 UR7, UR7, 0x5, URZ ;  /* 0x0000000507077899 */ /* 0x000fe2000800063f */
[----:B------:R-:W-:Y:S01]  /*3240*/  SEL R183, R183, R188, !P1 ;  /* 0x000000bcb7b77207 */ /* 0x000fe20004800000 */
[----:B------:R-:W-:Y:S01]  /*3250*/  ULDC UR23, c[0x0][0x2dc] ;  /* 0x0000b70000177ab9 */ /* 0x000fe20000000800 */
[----:B------:R-:W-:Y:S01]  /*3260*/  @!P0 IMAD.WIDE R6, R0, R6, UR18 ;  /* 0x0000001200068e25 */ /* 0x000fe2000f8e0206 */
[----:B------:R-:W-:Y:S01]  /*3270*/  USHF.R.S32.HI UR8, URZ, 0x1f, UR7 ;  /* 0x0000001f3f087899 */ /* 0x000fe20008011407 */
[----:B------:R-:W5:Y:S01]  /*3280*/  @!P4 LDG.E R241, desc[UR10][R2.64] ;  /* 0x0000000a02f1c981 */ /* 0x000f62000c1e1900 */
[----:B------:R-:W-:-:S03]  /*3290*/  SHF.R.S32.HI R0, RZ, 0x1f, R44 ;  /* 0x0000001fff007819 */ /* 0x000fc6000001142c */
[----:B------:R-:W5:Y:S04]  /*32a0*/  @!P3 LDG.E R242, desc[UR10][R2.64+0x20] ;  /* 0x0000200a02f2b981 */ /* 0x000f68000c1e1900 */
[----:B------:R3:W5:Y:S04]  /*32b0*/  @!P2 LDG.E R238, desc[UR10][R2.64+0x100] ;  /* 0x0001000a02eea981 */ /* 0x000768000c1e1900 */
[----:B------:R1:W5:Y:S01]  /*32c0*/  @!P0 LDG.E R239, desc[UR10][R6.64] ;  /* 0x0000000a06ef8981 */ /* 0x000362000c1e1900 */
[----:B------:R-:W-:Y:S02]  /*32d0*/  LOP3.LUT P3, RZ, R45, 0x4, RZ, 0xc0, !PT ;  /* 0x000000042dff7812 */ /* 0x000fe4000786c0ff */
[----:B------:R-:W-:-:S02]  /*32e0*/  SEL R177, R177, R187, !P1 ;  /* 0x000000bbb1b17207 */ /* 0x000fc40004800000 */
[----:B------:R-:W-:Y:S02]  /*32f0*/  SEL R178, R178, 0xffffffc0, !P3 ;  /* 0xffffffc0b2b27807 */ /* 0x000fe40005800000 */
[----:B------:R-:W-:Y:S02]  /*3300*/  LEA R183, R183, UR4, 0x1 ;  /* 0x00000004b7b77c11 */ /* 0x000fe4000f8e08ff */
[----:B------:R-:W-:Y:S02]  /*3310*/  LEA R177, R177, UR4, 0x1 ;  /* 0x00000004b1b17c11 */ /* 0x000fe4000f8e08ff */
[----:B--2---:R-:W-:Y:S02]  /*3320*/  R2UR UR14, R9 ;  /* 0x00000000090e72ca */ /* 0x004fe400000e0000 */
[----:B------:R-:W-:Y:S02]  /*3330*/  R2UR UR16, R8 ;  /* 0x00000000081072ca */ /* 0x000fe400000e0000 */
[----:B---3--:R-:W-:-:S04]  /*3340*/  IADD3 R2, P2, P0, R4, UR7, R44 ;  /* 0x0000000704027c10 */ /* 0x008fc8000f85e02c */
[----:B------:R-:W-:Y:S01]  /*3350*/  IADD3.X R249, R5, UR8, R0, P2, P0 ;  /* 0x0000000805f97c10 */ /* 0x000fe200097e0400 */
[----:B------:R-:W-:Y:S01]  /*3360*/  UIADD3 UR7, UR33, 0x80, URZ ;  /* 0x0000008021077890 */ /* 0x000fe2000fffe03f */
[C---:B------:R-:W-:Y:S01]  /*3370*/  LOP3.LUT P0, RZ, R45.reuse, 0x2, RZ, 0xc0, !PT ;  /* 0x000000022dff7812 */ /* 0x040fe2000780c0ff */
[----:B------:R-:W-:Y:S01]  /*3380*/  IMAD.WIDE.U32 R244, R2, -0x2daee0ad, RZ ;  /* 0xd2511f5302f47825 */ /* 0x000fe200078e00ff */
[----:B------:R-:W-:Y:S01]  /*3390*/  LOP3.LUT P2, RZ, R45, 0x4, RZ, 0xc0, !PT ;  /* 0x000000042dff7812 */ /* 0x000fe2000784c0ff */
[----:B------:R-:W-:Y:S01]  /*33a0*/  ULDC UR8, c[0x0][0x2ec] ;  /* 0x0000bb0000087ab9 */ /* 0x000fe20000000800 */
[----:B------:R-:W-:Y:S02]  /*33b0*/  SEL R185, R185, 0xffffffe0, !P0 ;  /* 0xffffffe0b9b97807 */ /* 0x000fe40004000000 */
[----:B------:R-:W-:Y:S01]  /*33c0*/  SEL R248, R248, 0xffffffc0, !P2 ;  /* 0xffffffc0f8f87807 */ /* 0x000fe20005000000 */
[----:B-1----:R-:W-:-:S11]  /*33d0*/  UISETP.GE.AND UP0, UPT, UR7, UR6, UPT ;  /* 0x000000060700728c */ /* 0x002fd6000bf06270 */
.L_x_1617:
[----:B------:R-:W-:Y:S01]  /*33e0*/  PLOP3.LUT P0, PT, PT, PT, UP0, 0x80, 0x0 ;  /* 0x000000000000781c */ /* 0x000fe20003f0f008 */
[----:B------:R-:W0:Y:S01]  /*33f0*/  LDGDEPBAR ;  /* 0x00000000000079af */ /* 0x000e220000000000 */
[----:B------:R-:W-:Y:S01]  /*3400*/  PLOP3.LUT P3, PT, PT, PT, UP0, 0x80, 0x0 ;  /* 0x000000000000781c */ /* 0x000fe20003f6f008 */
[C---:B------:R-:W-:Y:S01]  /*3410*/  IMAD.IADD R0, R183.reuse, 0x1, R185 ;  /* 0x00000001b7007824 */ /* 0x040fe200078e02b9 */
[----:B------:R-:W-:Y:S01]  /*3420*/  PLOP3.LUT P2, PT, PT, PT, UP0, 0x80, 0x0 ;  /* 0x000000000000781c */ /* 0x000fe20003f4f008 */
[----:B------:R-:W-:Y:S01]  /*3430*/  UIADD3 UR15, UR14, -0x56f99767, URZ ;  /* 0xa90668990e0f7890 */ /* 0x000fe2000fffe03f */
[----:B------:R-:W-:Y:S01]  /*3440*/  PLOP3.LUT P1, PT, PT, PT, UP0, 0x80, 0x0 ;  /* 0x000000000000781c */ /* 0x000fe20003f2f008 */
[----:B------:R-:W-:Y:S01]  /*3450*/  UIADD3 UR7, UR16, -0x61c88647, URZ ;  /* 0x9e3779b910077890 */ /* 0x000fe2000fffe03f */
[----:B------:R-:W-:Y:S01]  /*3460*/  PLOP3.LUT P5, PT, PT, PT, UP0, 0x80, 0x0 ;  /* 0x000000000000781c */ /* 0x000fe20003faf008 */
[----:B------:R-:W-:Y:S01]  /*3470*/  UIADD3 UR12, UR14, -0x4498517b, URZ ;  /* 0xbb67ae850e0c7890 */ /* 0x000fe2000fffe03f */
[----:B------:R-:W-:Y:S01]  /*3480*/  PLOP3.LUT P4, PT, PT, PT, UP0, 0x80, 0x0 ;  /* 0x000000000000781c */ /* 0x000fe20003f8f008 */
[----:B------:R-:W-:Y:S01]  /*3490*/  IMAD.U32 R2, RZ, RZ, UR21 ;  /* 0x00000015ff027e24 */ /* 0x000fe2000f8e00ff */
[----:B------:R-:W-:Y:S01]  /*34a0*/  PLOP3.LUT P6, PT, PT, PT, UP0, 0x80, 0x0 ;  /* 0x000000000000781c */ /* 0x000fe20003fcf008 */
[----:B------:R-:W-:Y:S01]  /*34b0*/  UISETP.GE.AND UP3, UPT, UR13, 0x1, UPT ;  /* 0x000000010d00788c */ /* 0x000fe2000bf66270 */
        /* <DEDUP_REMOVED lines=20> */
[--C-:B--2---:R-:W-:Y:S02]  /*3600*/  IMAD.IADD R0, R0, 0x1, R178.reuse ;  /* 0x0000000100007824 */ /* 0x104fe400078e02b2 */
[----:B------:R-:W2:Y:S03]  /*3610*/  LDSM.16.M88.4 R156, [R182+0x1800] ;  /* 0x00180000b69c783b */ /* 0x000ea60000000200 */
        /* <DEDUP_REMOVED lines=12> */
[----:B------:R-:W-:Y:S06]  /*36e0*/  HMMA.16816.F32 R64, R64, R134, RZ ;  /* 0x000000864040723c */ /* 0x000fec00000018ff */
[-C--:B-1----:R-:W-:Y:S06]  /*36f0*/  HMMA.16816.F32 R4, R136, R140.reuse, R4 ;  /* 0x0000008c8804723c */ /* 0x082fec0000001804 */
[C---:B------:R-:W-:Y:S06]  /*3700*/  HMMA.16816.F32 R8, R144.reuse, R140, R8 ;  /* 0x0000008c9008723c */ /* 0x040fec0000001808 */
        /* <DEDUP_REMOVED lines=9> */
[-C--:B---3--:R-:W-:Y:S06]  /*37a0*/  HMMA.16816.F32 R36, R136, R152.reuse, R36 ;  /* 0x000000988824723c */ /* 0x088fec0000001824 */
[C---:B------:R-:W-:Y:S01]  /*37b0*/  HMMA.16816.F32 R40, R144.reuse, R152, R40 ;  /* 0x000000989028723c */ /* 0x040fe20000001828 */
[----:B------:R-:W3:Y:S05]  /*37c0*/  LDSM.16.M88.4 R148, [R148+0x2000] ;  /* 0x002000009494783b */ /* 0x000eea0000000200 */
[-C--:B------:R-:W-:Y:S06]  /*37d0*/  HMMA.16816.F32 R44, R144, R154.reuse, R44 ;  /* 0x0000009a902c723c */ /* 0x080fec000000182c */
[C---:B------:R-:W-:Y:S01]  /*37e0*/  HMMA.16816.F32 R48, R136.reuse, R154, R48 ;  /* 0x0000009a8830723c */ /* 0x040fe20000001830 */
[----:B------:R-:W4:Y:S05]  /*37f0*/  LDSM.16.M88.4 R152, [R179+0x1800] ;  /* 0x00180000b398783b */ /* 0x000f2a0000000200 */
[-C--:B--2---:R-:W-:Y:S06]  /*3800*/  HMMA.16816.F32 R52, R136, R156.reuse, R52 ;  /* 0x0000009c8834723c */ /* 0x084fec0000001834 */
[C---:B------:R-:W-:Y:S06]  /*3810*/  HMMA.16816.F32 R56, R144.reuse, R156, R56 ;  /* 0x0000009c9038723c */ /* 0x040fec0000001838 */
[-C--:B------:R-:W-:Y:S01]  /*3820*/  HMMA.16816.F32 R60, R144, R158.reuse, R60 ;  /* 0x0000009e903c723c */ /* 0x080fe2000000183c */
[----:B------:R2:W4:Y:S05]  /*3830*/  LDSM.16.M88.4 R144, [R0+0x2000] ;  /* 0x002000000090783b */ /* 0x00052a0000000200 */
[----:B------:R-:W-:Y:S03]  /*3840*/  HMMA.16816.F32 R64, R136, R158, R64 ;  /* 0x0000009e8840723c */ /* 0x000fe60000001840 */
[----:B------:R-:W-:Y:S03]  /*3850*/  LDSM.16.M88.4 R136, [R181+0x1000] ;  /* 0x00100000b588783b */ /* 0x000fe60000000200 */
[-C--:B-1----:R-:W-:Y:S06]  /*3860*/  HMMA.16816.F32 R4, R132, R140.reuse, R4 ;  /* 0x0000008c8404723c */ /* 0x082fec0000001804 */
[C---:B---3--:R-:W-:Y:S06]  /*3870*/  HMMA.16816.F32 R8, R148.reuse, R140, R8 ;  /* 0x0000008c9408723c */ /* 0x048fec0000001808 */
[-C--:B------:R-:W-:Y:S01]  /*3880*/  HMMA.16816.F32 R12, R148, R142.reuse, R12 ;  /* 0x0000008e940c723c */ /* 0x080fe2000000180c */
[----:B--2---:R-:W1:Y:S01]  /*3890*/  @P0 S2R R0, SR_TID.X ;  /* 0x0000000000000919 */ /* 0x004e620000002100 */
[----:B------:R-:W-:Y:S04]  /*38a0*/  PLOP3.LUT P0, PT, PT, PT, UP0, 0x80, 0x0 ;  /* 0x000000000000781c */ /* 0x000fe80003f0f008 */
[C---:B------:R-:W-:Y:S06]  /*38b0*/  HMMA.16816.F32 R16, R132.reuse, R142, R16 ;  /* 0x0000008e8410723c */ /* 0x040fec0000001810 */
[-C--:B------:R-:W-:Y:S06]  /*38c0*/  HMMA.16816.F32 R20, R132, R160.reuse, R20 ;  /* 0x000000a08414723c */ /* 0x080fec0000001814 */
[C---:B------:R-:W-:Y:S06]  /*38d0*/  HMMA.16816.F32 R24, R148.reuse, R160, R24 ;  /* 0x000000a09418723c */ /* 0x040fec0000001818 */
[-C--:B------:R-:W-:Y:S06]  /*38e0*/  HMMA.16816.F32 R28, R148, R162.reuse, R28 ;  /* 0x000000a2941c723c */ /* 0x080fec000000181c */
[C---:B------:R-:W-:Y:S05]  /*38f0*/  HMMA.16816.F32 R32, R132.reuse, R162, R32 ;  /* 0x000000a28420723c */ /* 0x040fea0000001820 */
[----:B-1----:R-:W-:Y:S01]  /*3900*/  @P3 IMAD.SHL.U32 R0, R0, 0x2, RZ ;  /* 0x0000000200003824 */ /* 0x002fe200078e00ff */
[----:B------:R-:W-:Y:S01]  /*3910*/  PLOP3.LUT P3, PT, PT, PT, UP0, 0x80, 0x0 ;  /* 0x000000000000781c */ /* 0x000fe20003f6f008 */
[-C--:B------:R-:W-:Y:S04]  /*3920*/  HMMA.16816.F32 R36, R132, R164.reuse, R36 ;  /* 0x000000a48424723c */ /* 0x080fe80000001824 */
[----:B------:R-:W-:Y:S02]  /*3930*/  @P2 LOP3.LUT R0, R0, 0x6, RZ, 0xc0, !PT ;  /* 0x0000000600002812 */ /* 0x000fe400078ec0ff */
[----:B------:R-:W-:Y:S01]  /*3940*/  PLOP3.LUT P2, PT, PT, PT, UP0, 0x80, 0x0 ;  /* 0x000000000000781c */ /* 0x000fe20003f4f008 */
[C---:B------:R-:W-:Y:S04]  /*3950*/  HMMA.16816.F32 R40, R148.reuse, R164, R40 ;  /* 0x000000a49428723c */ /* 0x040fe80000001828 */
[----:B------:R-:W-:Y:S01]  /*3960*/  @P0 IMAD R0, R247, 0x40, R0 ;  /* 0x00000040f7000824 */ /* 0x000fe200078e0200 */
[----:B------:R-:W-:Y:S01]  /*3970*/  PLOP3.LUT P0, PT, PT, PT, UP0, 0x80, 0x0 ;  /* 0x000000000000781c */ /* 0x000fe20003f0f008 */
[-C--:B------:R-:W-:Y:S05]  /*3980*/  HMMA.16816.F32 R44, R148, R166.reuse, R44 ;  /* 0x000000a6942c723c */ /* 0x080fea000000182c */
[----:B------:R-:W-:Y:S01]  /*3990*/  @P1 IMAD R0, R2, 0x80, R0 ;  /* 0x0000008002001824 */ /* 0x000fe200078e0200 */
[----:B------:R-:W-:Y:S01]  /*39a0*/  PLOP3.LUT P1, PT, PT, PT, UP0, 0x80, 0x0 ;  /* 0x000000000000781c */ /* 0x000fe20003f2f008 */
[C---:B------:R-:W-:Y:S04]  /*39b0*/  HMMA.16816.F32 R48, R132.reuse, R166, R48 ;  /* 0x000000a68430723c */ /* 0x040fe80000001830 */
[C---:B------:R-:W-:Y:S01]  /*39c0*/  @P5 ISETP.GE.AND P5, PT, R0.reuse, UR6, PT ;  /* 0x0000000600005c0c */ /* 0x040fe2000bfa6270 */
[----:B------:R-:W-:Y:S01]  /*39d0*/  @P4 VIADD R2, R0, 0x1 ;  /* 0x0000000100024836 */ /* 0x000fe20000000000 */
[----:B------:R-:W-:Y:S01]  /*39e0*/  PLOP3.LUT P4, PT, PT, PT, UP0, 0x80, 0x0 ;  /* 0x000000000000781c */ /* 0x000fe20003f8f008 */
[-C--:B----4-:R-:W-:Y:S03]  /*39f0*/  HMMA.16816.F32 R52, R132, R152.reuse, R52 ;  /* 0x000000988434723c */ /* 0x090fe60000001834 */
[----:B------:R-:W-:Y:S03]  /*3a00*/  @P6 ISETP.GE.AND P6, PT, R2, UR6, PT ;  /* 0x0000000602006c0c */ /* 0x000fe6000bfc6270 */
[C---:B------:R-:W-:Y:S06]  /*3a10*/  HMMA.16816.F32 R56, R148.reuse, R152, R56 ;  /* 0x000000989438723c */ /* 0x040fec0000001838 */
[-C--:B------:R-:W-:Y:S05]  /*3a20*/  HMMA.16816.F32 R60, R148, R154.reuse, R60 ;  /* 0x0000009a943c723c */ /* 0x080fea000000183c */
[----:B------:R-:W-:Y:S01]  /*3a30*/  @P4 VIADD R2, R0, 0x8 ;  /* 0x0000000800024836 */ /* 0x000fe20000000000 */
[----:B------:R-:W-:Y:S01]  /*3a40*/  PLOP3.LUT P4, PT, PT, PT, UP0, 0x80, 0x0 ;  /* 0x000000000000781c */ /* 0x000fe20003f8f008 */
[----:B------:R-:W-:Y:S01]  /*3a50*/  HMMA.16816.F32 R64, R132, R154, R64 ;  /* 0x0000009a8440723c */ /* 0x000fe20000001840 */
[----:B------:R-:W1:Y:S05]  /*3a60*/  LDSM.16.M88.4 R132, [R181+0x800] ;  /* 0x00080000b584783b */ /* 0x000e6a0000000200 */
[-C--:B------:R-:W-:Y:S06]  /*3a70*/  HMMA.16816.F32 R4, R168, R172.reuse, R4 ;  /* 0x000000aca804723c */ /* 0x080fec0000001804 */
[C---:B------:R-:W-:Y:S06]  /*3a80*/  HMMA.16816.F32 R8, R144.reuse, R172, R8 ;  /* 0x000000ac9008723c */ /* 0x040fec0000001808 */
[-C--:B------:R-:W-:Y:S06]  /*3a90*/  HMMA.16816.F32 R12, R144, R174.reuse, R12 ;  /* 0x000000ae900c723c */ /* 0x080fec000000180c */
[C---:B------:R-:W-:Y:S06]  /*3aa0*/  HMMA.16816.F32 R16, R168.reuse, R174, R16 ;  /* 0x000000aea810723c */ /* 0x040fec0000001810 */
[----:B------:R-:W-:Y:S02]  /*3ab0*/  @P0 FSEL R4, R4, -INF , !P5 ;  /* 0xff80000004040808 */ /* 0x000fe40006800000 */
[----:B------:R-:W-:Y:S03]  /*3ac0*/  PLOP3.LUT P0, PT, PT, PT, UP0, 0x80, 0x0 ;  /* 0x000000000000781c */ /* 0x000fe60003f0f008 */
[----:B------:R-:W-:Y:S02]  /*3ad0*/  @P3 FSEL R6, R6, -INF , !P5 ;  /* 0xff80000006063808 */ /* 0x000fe40006800000 */
[----:B------:R-:W-:Y:S02]  /*3ae0*/  @P2 FSEL R8, R8, -INF , !P5 ;  /* 0xff80000008082808 */ /* 0x000fe40006800000 */
[----:B------:R-:W-:Y:S02]  /*3af0*/  @P1 FSEL R10, R10, -INF , !P5 ;  /* 0xff8000000a0a1808 */ /* 0x000fe40006800000 */
[----:B------:R-:W-:Y:S01]  /*3b00*/  PLOP3.LUT P3, PT, PT, PT, UP0, 0x80, 0x0 ;  /* 0x000000000000781c */ /* 0x000fe20003f6f008 */
[-C--:B-1----:R-:W-:Y:S01]  /*3b10*/  HMMA.16816.F32 R20, R168, R132.reuse, R20 ;  /* 0x00000084a814723c */ /* 0x082fe20000001814 */
[----:B------:R-:W-:Y:S02]  /*3b20*/  PLOP3.LUT P2, PT, PT, PT, UP0, 0x80, 0x0 ;  /* 0x000000000000781c */ /* 0x000fe40003f4f008 */
[----:B------:R-:W-:Y:S02]  /*3b30*/  PLOP3.LUT P1, PT, PT, PT, UP0, 0x80, 0x0 ;  /* 0x000000000000781c */ /* 0x000fe40003f2f008 */
[----:B------:R-:W-:Y:S01]  /*3b40*/  PLOP3.LUT P5, PT, PT, PT, UP0, 0x80, 0x0 ;  /* 0x000000000000781c */ /* 0x000fe20003faf008 */
[C---:B------:R-:W-:Y:S05]  /*3b50*/  HMMA.16816.F32 R24, R144.reuse, R132, R24 ;  /* 0x000000849018723c */ /* 0x040fea0000001818 */
[----:B------:R-:W-:Y:S01]  /*3b60*/  @P0 FSEL R5, R5, -INF , !P6 ;  /* 0xff80000005050808 */ /* 0x000fe20007000000 */
[-C--:B------:R-:W-:Y:S01]  /*3b70*/  HMMA.16816.F32 R28, R144, R134.reuse, R28 ;  /* 0x00000086901c723c */ /* 0x080fe2000000181c */
[----:B------:R-:W-:Y:S04]  /*3b80*/  PLOP3.LUT P0, PT, PT, PT, UP0, 0x80, 0x0 ;  /* 0x000000000000781c */ /* 0x000fe80003f0f008 */
[----:B------:R-:W-:Y:S01]  /*3b90*/  @P3 FSEL R7, R7, -INF , !P6 ;  /* 0xff80000007073808 */ /* 0x000fe20007000000 */
[C---:B------:R-:W-:Y:S01]  /*3ba0*/  HMMA.16816.F32 R32, R168.reuse, R134, R32 ;  /* 0x00000086a820723c */ /* 0x040fe20000001820 */
[----:B------:R-:W-:Y:S03]  /*3bb0*/  PLOP3.LUT P3, PT, PT, PT, UP0, 0x80, 0x0 ;  /* 0x000000000000781c */ /* 0x000fe60003f6f008 */
[----:B------:R-:W-:Y:S02]  /*3bc0*/  @P5 ISETP.GE.AND P5, PT, R2, UR6, PT ;  /* 0x0000000602005c0c */ /* 0x000fe4000bfa6270 */
[----:B------:R-:W-:Y:S01]  /*3bd0*/  @P2 FSEL R9, R9, -INF , !P6 ;  /* 0xff80000009092808 */ /* 0x000fe20007000000 */
[-C--:B------:R-:W-:Y:S01]  /*3be0*/  HMMA.16816.F32 R36, R168, R136.reuse, R36 ;  /* 0x00000088a824723c */ /* 0x080fe20000001824 */
[----:B------:R-:W-:Y:S03]  /*3bf0*/  PLOP3.LUT P2, PT, PT, PT, UP0, 0x80, 0x0 ;  /* 0x000000000000781c */ /* 0x000fe60003f4f008 */
[----:B------:R-:W-:Y:S02]  /*3c00*/  @P1 FSEL R11, R11, -INF , !P6 ;  /* 0xff8000000b0b1808 */ /* 0x000fe40007000000 */
[----:B------:R-:W-:Y:S01]  /*3c10*/  PLOP3.LUT P1, PT, PT, PT, UP0, 0x80, 0x0 ;  /* 0x000000000000781c */ /* 0x000fe20003f2f008 */
[C---:B------:R-:W-:Y:S01]  /*3c20*/  HMMA.16816.F32 R40, R144.reuse, R136, R40 ;  /* 0x000000889028723c */ /* 0x040fe20000001828 */
[----:B------:R-:W-:Y:S03]  /*3c30*/  PLOP3.LUT P6, PT, PT, PT, UP0, 0x80, 0x0 ;  /* 0x000000000000781c */ /* 0x000fe60003fcf008 */
[----:B------:R-:W-:Y:S02]  /*3c40*/  @P4 FSEL R12, R12, -INF , !P5 ;  /* 0xff8000000c0c4808 */ /* 0x000fe40006800000 */
[----:B------:R-:W-:Y:S01]  /*3c50*/  PLOP3.LUT P4, PT, PT, PT, UP0, 0x80, 0x0 ;  /* 0x000000000000781c */ /* 0x000fe20003f8f008 */
[-C--:B------:R-:W-:Y:S01]  /*3c60*/  HMMA.16816.F32 R44, R144, R138.reuse, R44 ;  /* 0x0000008a902c723c */ /* 0x080fe2000000182c */
[----:B------:R-:W-:Y:S03]  /*3c70*/  IMAD.U32 R136, RZ, RZ, UR13 ;  /* 0x0000000dff887e24 */ /* 0x000fe6000f8e00ff */
[----:B------:R-:W-:Y:S01]  /*3c80*/  @P0 FSEL R14, R14, -INF , !P5 ;  /* 0xff8000000e0e0808 */ /* 0x000fe20006800000 */
[----:B------:R-:W-:Y:S01]  /*3c90*/  @P1 VIADD R2, R0, 0x9 ;  /* 0x0000000900021836 */ /* 0x000fe20000000000 */
[----:B------:R-:W-:Y:S01]  /*3ca0*/  PLOP3.LUT P0, PT, PT, PT, UP0, 0x80, 0x0 ;  /* 0x000000000000781c */ /* 0x000fe20003f0f008 */
[C---:B------:R-:W-:Y:S01]  /*3cb0*/  HMMA.16816.F32 R48, R168.reuse, R138, R48 ;  /* 0x0000008aa830723c */ /* 0x040fe20000001830 */
[----:B------:R-:W-:Y:S03]  /*3cc0*/  PLOP3.LUT P1, PT, PT, PT, UP0, 0x80, 0x0 ;  /* 0x000000000000781c */ /* 0x000fe60003f2f008 */
[----:B------:R-:W-:Y:S01]  /*3cd0*/  @P3 FSEL R16, R16, -INF , !P5 ;  /* 0xff80000010103808 */ /* 0x000fe20006800000 */
[----:B------:R-:W-:Y:S01]  /*3ce0*/  IMAD R136, R136, 0x8, R251 ;  /* 0x0000000888887824 */ /* 0x000fe200078e02fb */
[----:B------:R-:W-:Y:S02]  /*3cf0*/  @P2 FSEL R18, R18, -INF , !P5 ;  /* 0xff80000012122808 */ /* 0x000fe40006800000 */
[----:B------:R-:W-:Y:S02]  /*3d00*/  PLOP3.LUT P5, PT, PT, PT, UP0, 0x80, 0x0 ;  /* 0x000000000000781c */ /* 0x000fe40003faf008 */
[----:B------:R-:W-:Y:S01]  /*3d10*/  PLOP3.LUT P2, PT, PT, PT, UP0, 0x80, 0x0 ;  /* 0x000000000000781c */ /* 0x000fe20003f4f008 */
[----:B------:R-:W-:Y:S01]  /*3d20*/  IMAD.WIDE.U32 R134, R136, -0x326172a9, RZ ;  /* 0xcd9e8d5788867825 */ /* 0x000fe200078e00ff */
[----:B------:R-:W-:Y:S02]  /*3d30*/  @P6 ISETP.GE.AND P6, PT, R2, UR6, PT ;  /* 0x0000000602006c0c */ /* 0x000fe4000bfc6270 */
[----:B------:R-:W-:Y:S01]  /*3d40*/  PLOP3.LUT P3, PT, PT, PT, UP0, 0x80, 0x0 ;  /* 0x000000000000781c */ /* 0x000fe20003f6f008 */
[----:B------:R-:W-:Y:S01]  /*3d50*/  @P4 VIADD R2, R0, 0x10 ;  /* 0x0000001000024836 */ /* 0x000fe20000000000 */
[----:B------:R-:W-:Y:S02]  /*3d60*/  PLOP3.LUT P4, PT, PT, PT, UP0, 0x80, 0x0 ;  /* 0x000000000000781c */ /* 0x000fe40003f8f008 */
[----:B------:R-:W-:Y:S02]  /*3d70*/  @P0 FSEL R13, R13, -INF , !P6 ;  /* 0xff8000000d0d0808 */ /* 0x000fe40007000000 */
[----:B------:R-:W-:Y:S02]  /*3d80*/  PLOP3.LUT P0, PT, PT, PT, UP0, 0x80, 0x0 ;  /* 0x000000000000781c */ /* 0x000fe40003f0f008 */
[----:B------:R-:W-:Y:S02]  /*3d90*/  @P5 FSEL R15, R15, -INF , !P6 ;  /* 0xff8000000f0f5808 */ /* 0x000fe40007000000 */
[----:B------:R-:W-:Y:S02]  /*3da0*/  @P1 FSEL R19, R19, -INF , !P6 ;  /* 0xff80000013131808 */ /* 0x000fe40007000000 */
[----:B------:R-:W-:Y:S02]  /*3db0*/  PLOP3.LUT P5, PT, PT, PT, UP0, 0x80, 0x0 ;  /* 0x000000000000781c */ /* 0x000fe40003faf008 */
[----:B------:R-:W-:Y:S02]  /*3dc0*/  @P2 FSEL R17, R17, -INF , !P6 ;  /* 0xff80000011112808 */ /* 0x000fe40007000000 */
[----:B------:R-:W-:Y:S02]  /*3dd0*/  PLOP3.LUT P1, PT, PT, PT, UP0, 0x80, 0x0 ;  /* 0x000000000000781c */ /* 0x000fe40003f2f008 */
[----:B------:R-:W-:Y:S02]  /*3de0*/  PLOP3.LUT P2, PT, PT, PT, UP0, 0x80, 0x0 ;  /* 0x000000000000781c */ /* 0x000fe40003f4f008 */
[----:B------:R-:W-:Y:S01]  /*3df0*/  @P3 ISETP.GE.AND P3, PT, R2, UR6, PT ;  /* 0x0000000602003c0c */ /* 0x000fe2000bf66270 */
[----:B------:R-:W-:Y:S01]  /*3e00*/  @P4 VIADD R2, R0, 0x11 ;  /* 0x0000001100024836 */ /* 0x000fe20000000000 */
[----:B------:R-:W-:Y:S02]  /*3e10*/  PLOP3.LUT P6, PT, PT, PT, UP0, 0x80, 0x0 ;  /* 0x000000000000781c */ /* 0x000fe40003fcf008 */
        /* <DEDUP_REMOVED lines=9> */
[----:B------:R-:W-:Y:S02]  /*3eb0*/  PLOP3.LUT P3, PT, PT, PT, UP0, 0x80, 0x0 ;  /* 0x000000000000781c */ /* 0x000fe40003f6f008 */
[----:B------:R-:W-:Y:S01]  /*3ec0*/  @P6 ISETP.GE.AND P6, PT, R2, UR6, PT ;  /* 0x0000000602006c0c */ /* 0x000fe2000bfc6270 */
        /* <DEDUP_REMOVED lines=10> */
[----:B------:R-:W-:Y:S02]  /*3f70*/  @P3 ISETP.GE.AND P3, PT, R2, UR6, PT ;  /* 0x0000000602003c0c */ /* 0x000fe4000bf66270 */
[----:B------:R-:W-:Y:S02]  /*3f80*/  PLOP3.LUT P6, PT, PT, PT, UP0, 0x80, 0x0 ;  /* 0x000000000000781c */ /* 0x000fe40003fcf008 */
[----:B------:R-:W-:Y:S02]  /*3f90*/  @P4 FSEL R28, R28, -INF , !P3 ;  /* 0xff8000001c1c4808 */ /* 0x000fe40005800000 */
[----:B------:R-:W-:Y:S02]  /*3fa0*/  PLOP3.LUT P4, PT, PT, PT, UP0, 0x80, 0x0 ;  /* 0x000000000000781c */ /* 0x000fe40003f8f008 */
[----:B------:R-:W-:Y:S01]  /*3fb0*/  @P0 FSEL R30, R30, -INF , !P3 ;  /* 0xff8000001e1e0808 */ /* 0x000fe20005800000 */
[----:B------:R-:W-:Y:S01]  /*3fc0*/  @P1 VIADD R2, R0, 0x20 ;  /* 0x0000002000021836 */ /* 0x000fe20000000000 */
[----:B------:R-:W-:Y:S02]  /*3fd0*/  PLOP3.LUT P0, PT, PT, PT, UP0, 0x80, 0x0 ;  /* 0x000000000000781c */ /* 0x000fe40003f0f008 */
[----:B------:R-:W-:Y:S02]  /*3fe0*/  @P5 FSEL R32, R32, -INF , !P3 ;  /* 0xff80000020205808 */ /* 0x000fe40005800000 */
[----:B------:R-:W-:Y:S01]  /*3ff0*/  PLOP3.LUT P5, PT, PT, PT, UP0, 0x80, 0x0 ;  /* 0x000000000000781c */ /* 0x000fe20003faf008 */
[----:B------:R-:W-:Y:S01]  /*4000*/  @P6 VIADD R3, R0, 0x19 ;  /* 0x0000001900036836 */ /* 0x000fe20000000000 */
[----:B------:R-:W-:Y:S02]  /*4010*/  @P2 FSEL R34, R34, -INF , !P3 ;  /* 0xff80000022222808 */ /* 0x000fe40005800000 */
[----:B------:R-:W-:Y:S02]  /*4020*/  PLOP3.LUT P1, PT, PT, PT, UP0, 0x80, 0x0 ;  /* 0x000000000000781c */ /* 0x000fe40003f2f008 */
[----:B------:R-:W-:Y:S02]  /*4030*/  PLOP3.LUT P3, PT, PT, PT, UP0, 0x80, 0x0 ;  /* 0x000000000000781c */ /* 0x000fe40003f6f008 */
[----:B------:R-:W-:Y:S02]  /*4040*/  PLOP3.LUT P6, PT, PT, PT, UP0, 0x80, 0x0 ;  /* 0x000000000000781c */ /* 0x000fe40003fcf008 */
[----:B------:R-:W-:Y:S01]  /*4050*/  @P4 ISETP.GE.AND P4, PT, R3, UR6, PT ;  /* 0x0000000603004c0c */ /* 0x000fe2000bf86270 */
[----:B------:R-:W-:Y:S01]  /*4060*/  @P0 VIADD R3, R0, 0x21 ;  /* 0x0000002100030836 */ /* 0x000fe20000000000 */
[----:B------:R-:W-:Y:S02]  /*4070*/  PLOP3.LUT P0, PT, PT, PT, UP0, 0x80, 0x0 ;  /* 0x000000000000781c */ /* 0x000fe40003f0f008 */
[----:B------:R-:W-:Y:S02]  /*4080*/  PLOP3.LUT P2, PT, PT, PT, UP0, 0x80, 0x0 ;  /* 0x000000000000781c */ /* 0x000fe40003f4f008 */
[----:B------:R-:W-:Y:S01]  /*4090*/  @P5 ISETP.GE.AND P5, PT, R2, UR6, PT ;  /* 0x0000000602005c0c */ /* 0x000fe2000bfa6270 */
[----:B------:R-:W-:Y:S01]  /*40a0*/  IMAD.U32 R2, RZ, RZ, UR21 ;  /* 0x00000015ff027e24 */ /* 0x000fe2000f8e00ff */
[----:B------:R-:W-:Y:S02]  /*40b0*/  @P1 FSEL R33, R33, -INF , !P4 ;  /* 0xff80000021211808 */ /* 0x000fe40006000000 */
[----:B------:R-:W-:Y:S01]  /*40c0*/  @P3 FSEL R29, R29, -INF , !P4 ;  /* 0xff8000001d1d3808 */ /* 0x000fe20006000000 */
[----:B------:R-:W-:Y:S01]  /*40d0*/  IMAD R2, R2, 0x2, R247 ;  /* 0x0000000202027824 */ /* 0x000fe200078e02f7 */
[----:B------:R-:W-:Y:S02]  /*40e0*/  PLOP3.LUT P1, PT, PT, PT, UP0, 0x80, 0x0 ;  /* 0x000000000000781c */ /* 0x000fe40003f2f008 */
[----:B------:R-:W-:Y:S01]  /*40f0*/  PLOP3.LUT P3, PT, PT, PT, UP0, 0x80, 0x0 ;  /* 0x000000000000781c */ /* 0x000fe20003f6f008 */
[----:B------:R-:W-:Y:S01]  /*4100*/  IMAD.SHL.U32 R2, R2, 0x2, RZ ;  /* 0x0000000202027824 */ /* 0x000fe200078e00ff */
[----:B------:R-:W-:Y:S02]  /*4110*/  @P6 FSEL R31, R31, -INF , !P4 ;  /* 0xff8000001f1f6808 */ /* 0x000fe40006000000 */
[----:B------:R-:W-:Y:S02]  /*4120*/  PLOP3.LUT P6, PT, PT, PT, UP0, 0x80, 0x0 ;  /* 0x000000000000781c */ /* 0x000fe40003fcf008 */
[----:B------:R-:W-:Y:S02]  /*4130*/  @P0 FSEL R35, R35, -INF , !P4 ;  /* 0xff80000023230808 */ /* 0x000fe40006000000 */
[----:B------:R-:W-:Y:S02]  /*4140*/  PLOP3.LUT P4, PT, PT, PT, UP0, 0x80, 0x0 ;  /* 0x000000000000781c */ /* 0x000fe40003f8f008 */
[----:B------:R-:W-:Y:S01]  /*4150*/  @P2 ISETP.GE.AND P2, PT, R3, UR6, PT ;  /* 0x0000000603002c0c */ /* 0x000fe2000bf46270 */
[----:B------:R-:W-:Y:S01]  /*4160*/  VIADD R3, R2, 0x1 ;  /* 0x0000000102037836 */ /* 0x000fe20000000000 */
[----:B------:R-:W-:Y:S02]  /*4170*/  @P1 FSEL R40, R40, -INF , !P5 ;  /* 0xff80000028281808 */ /* 0x000fe40006800000 */
[----:B------:R-:W-:Y:S02]  /*4180*/  @P3 FSEL R36, R36, -INF , !P5 ;  /* 0xff80000024243808 */ /* 0x000fe40006800000 */
[----:B------:R-:W-:Y:S02]  /*4190*/  PLOP3.LUT P1, PT, PT, PT, UP0, 0x80, 0x0 ;  /* 0x000000000000781c */ /* 0x000fe40003f2f008 */
[----:B------:R-:W-:Y:S02]  /*41a0*/  PLOP3.LUT P3, PT, PT, PT, UP0, 0x80, 0x0 ;  /* 0x000000000000781c */ /* 0x000fe40003f6f008 */
[C---:B------:R-:W-:Y:S02]  /*41b0*/  LOP3.LUT R132, R245.reuse, UR14, R2, 0x96, !PT ;  /* 0x0000000ef5847c12 */ /* 0x040fe4000f8e9602 */
[----:B------:R-:W-:Y:S02]  /*41c0*/  LOP3.LUT R3, R245, UR14, R3, 0x96, !PT ;  /* 0x0000000ef5037c12 */ /* 0x000fe4000f8e9603 */
[----:B------:R-:W-:Y:S01]  /*41d0*/  PLOP3.LUT P0, PT, PT, PT, UP0, 0x80, 0x0 ;  /* 0x000000000000781c */ /* 0x000fe20003f0f008 */
[----:B------:R-:W-:Y:S01]  /*41e0*/  IMAD.WIDE.U32 R132, R132, -0x326172a9, RZ ;  /* 0xcd9e8d5784847825 */ /* 0x000fe200078e00ff */
[----:B------:R-:W-:Y:S02]  /*41f0*/  @P6 FSEL R38, R38, -INF , !P5 ;  /* 0xff80000026266808 */ /* 0x000fe40006800000 */
[----:B------:R-:W-:Y:S01]  /*4200*/  PLOP3.LUT P6, PT, PT, PT, UP0, 0x80, 0x0 ;  /* 0x000000000000781c */ /* 0x000fe20003fcf008 */
[----:B------:R-:W-:Y:S01]  /*4210*/  IMAD.WIDE.U32 R2, R3, -0x326172a9, RZ ;  /* 0xcd9e8d5703027825 */ /* 0x000fe200078e00ff */
[----:B------:R-:W-:Y:S02]  /*4220*/  @P4 FSEL R42, R42, -INF , !P5 ;  /* 0xff8000002a2a4808 */ /* 0x000fe40006800000 */
[----:B------:R-:W-:Y:S02]  /*4230*/  PLOP3.LUT P4, PT, PT, PT, UP0, 0x80, 0x0 ;  /* 0x000000000000781c */ /* 0x000fe40003f8f008 */
[----:B------:R-:W-:Y:S02]  /*4240*/  LOP3.LUT R137, R249, UR16, RZ, 0x3c, !PT ;  /* 0x00000010f9897c12 */ /* 0x000fe4000f8e3cff */
[--C-:B------:R-:W-:Y:S02]  /*4250*/  LOP3.LUT R151, R133, UR7, R134.reuse, 0x96, !PT ;  /* 0x0000000785977c12 */ /* 0x100fe4000f8e9686 */
[----:B------:R-:W-:Y:S01]  /*4260*/  LOP3.LUT R152, R3, UR7, R134, 0x96, !PT ;  /* 0x0000000703987c12 */ /* 0x000fe2000f8e9686 */
[----:B------:R-:W-:Y:S01]  /*4270*/  VIADD R134, R136, 0x4 ;  /* 0x0000000488867836 */ /* 0x000fe20000000000 */
[----:B------:R-:W-:Y:S02]  /*4280*/  @P1 FSEL R43, R43, -INF , !P2 ;  /* 0xff8000002b2b1808 */ /* 0x000fe40005000000 */
[----:B------:R-:W-:Y:S02]  /*4290*/  PLOP3.LUT P5, PT, PT, PT, UP0, 0x80, 0x0 ;  /* 0x000000000000781c */ /* 0x000fe40003faf008 */
[----:B------:R-:W-:Y:S01]  /*42a0*/  @P3 FSEL R39, R39, -INF , !P2 ;  /* 0xff80000027273808 */ /* 0x000fe20005000000 */
[----:B------:R-:W-:Y:S01]  /*42b0*/  @P4 VIADD R141, R0, 0x28 ;  /* 0x00000028008d4836 */ /* 0x000fe20000000000 */
[----:B------:R-:W-:Y:S02]  /*42c0*/  PLOP3.LUT P1, PT, PT, PT, UP0, 0x80, 0x0 ;  /* 0x000000000000781c */ /* 0x000fe40003f2f008 */
[----:B------:R-:W-:Y:S02]  /*42d0*/  PLOP3.LUT P3, PT, PT, PT, UP0, 0x80, 0x0 ;  /* 0x000000000000781c */ /* 0x000fe40003f6f008 */
[-C--:B------:R-:W-:Y:S01]  /*42e0*/  LOP3.LUT R142, R135, R137.reuse, RZ, 0x3c, !PT ;  /* 0x00000089878e7212 */ /* 0x080fe200078e3cff */
[----:B------:R-:W-:Y:S01]  /*42f0*/  IMAD.WIDE.U32 R134, R134, -0x326172a9, RZ ;  /* 0xcd9e8d5786867825 */ /* 0x000fe200078e00ff */
[----:B------:R-:W-:Y:S02]  /*4300*/  @P0 FSEL R37, R37, -INF , !P2 ;  /* 0xff80000025250808 */ /* 0x000fe40005000000 */
[----:B------:R-:W-:Y:S01]  /*4310*/  PLOP3.LUT P0, PT, PT, PT, UP0, 0x80, 0x0 ;  /* 0x000000000000781c */ /* 0x000fe20003f0f008 */
[----:B------:R-:W-:Y:S01]  /*4320*/  @P5 VIADD R136, R0, 0x29 ;  /* 0x0000002900885836 */ /* 0x000fe20000000000 */
[----:B------:R-:W-:Y:S01]  /*4330*/  @P6 FSEL R41, R41, -INF , !P2 ;  /* 0xff80000029296808 */ /* 0x000fe20005000000 */
[----:B------:R-:W-:Y:S01]  /*4340*/  IMAD.WIDE.U32 R142, R142, -0x2daee0ad, RZ ;  /* 0xd2511f538e8e7825 */ /* 0x000fe200078e00ff */
[----:B------:R-:W-:Y:S02]  /*4350*/  PLOP3.LUT P2, PT, PT, PT, UP0, 0x80, 0x0 ;  /* 0x000000000000781c */ /* 0x000fe40003f4f008 */
[----:B------:R-:W-:Y:S01]  /*4360*/  LOP3.LUT R140, R135, R137, RZ, 0x3c, !PT ;  /* 0x00000089878c7212 */ /* 0x000fe200078e3cff */
[----:B------:R-:W-:Y:S01]  /*4370*/  @P3 VIADD R148, R0, 0x31 ;  /* 0x0000003100943836 */ /* 0x000fe20000000000 */
[----:B------:R-:W-:Y:S02]  /*4380*/  PLOP3.LUT P6, PT, PT, PT, UP0, 0x80, 0x0 ;  /* 0x000000000000781c */ /* 0x000fe40003fcf008 */
[--C-:B------:R-:W-:Y:S02]  /*4390*/  LOP3.LUT R153, R133, UR7, R134.reuse, 0x96, !PT ;  /* 0x0000000785997c12 */ /* 0x100fe4000f8e9686 */
[----:B------:R-:W-:Y:S01]  /*43a0*/  @P1 ISETP.GE.AND P1, PT, R141, UR6, PT ;  /* 0x000000068d001c0c */ /* 0x000fe2000bf26270 */
[----:B------:R-:W-:Y:S01]  /*43b0*/  IMAD.WIDE.U32 R140, R140, -0x2daee0ad, RZ ;  /* 0xd2511f538c8c7825 */ /* 0x000fe200078e00ff */
[----:B------:R-:W-:Y:S01]  /*43c0*/  LOP3.LUT R133, R3, UR7, R134, 0x96, !PT ;  /* 0x0000000703857c12 */ /* 0x000fe2000f8e9686 */
[----:B------:R-:W-:Y:S01]  /*43d0*/  UIADD3 UR7, UR16, 0x3c6ef372, URZ ;  /* 0x3c6ef37210077890 */ /* 0x000fe2000fffe03f */
[----:B------:R-:W-:Y:S01]  /*43e0*/  PLOP3.LUT P4, PT, PT, PT, UP0, 0x80, 0x0 ;  /* 0x000000000000781c */ /* 0x000fe20003f8f008 */
[C---:B------:R-:W-:Y:S01]  /*43f0*/  @P0 VIADD R149, R0.reuse, 0x30 ;  /* 0x0000003000950836 */ /* 0x040fe20000000000 */
[----:B------:R-:W-:Y:S02]  /*4400*/  PLOP3.LUT P5, PT, PT, PT, UP0, 0x80, 0x0 ;  /* 0x000000000000781c */ /* 0x000fe40003faf008 */
[----:B------:R-:W-:Y:S01]  /*4410*/  PLOP3.LUT P3, PT, PT, PT, UP0, 0x80, 0x0 ;  /* 0x000000000000781c */ /* 0x000fe20003f6f008 */
[----:B------:R-:W-:Y:S01]  /*4420*/  @P6 VIADD R150, R0, 0x38 ;  /* 0x0000003800966836 */ /* 0x000fe20000000000 */
[----:B------:R-:W-:Y:S01]  /*4430*/  LOP3.LUT R3, R244, UR12, RZ, 0x3c, !PT ;  /* 0x0000000cf4037c12 */ /* 0x000fe2000f8e3cff */
[----:B------:R-:W-:Y:S01]  /*4440*/  UIADD3 UR12, UR14, 0x76cf5d0a, URZ ;  /* 0x76cf5d0a0e0c7890 */ /* 0x000fe2000fffe03f */
[----:B------:R-:W-:Y:S02]  /*4450*/  PLOP3.LUT P0, PT, PT, PT, UP0, 0x80, 0x0 ;  /* 0x000000000000781c */ /* 0x000fe40003f0f008 */
[----:B------:R-:W-:Y:S02]  /*4460*/  @P2 ISETP.GE.AND P2, PT, R136, UR6, PT ;  /* 0x0000000688002c0c */ /* 0x000fe4000bf46270 */
[C---:B------:R-:W-:Y:S02]  /*4470*/  LOP3.LUT R136, R3.reuse, R143, RZ, 0x3c, !PT ;  /* 0x0000008f03887212 */ /* 0x040fe400078e3cff */
[----:B------:R-:W-:Y:S02]  /*4480*/  LOP3.LUT R134, R3, R141, RZ, 0x3c, !PT ;  /* 0x0000008d03867212 */ /* 0x000fe400078e3cff */
[----:B------:R-:W-:Y:S01]  /*4490*/  @P4 ISETP.GE.AND P4, PT, R149, UR6, PT ;  /* 0x0000000695004c0c */ /* 0x000fe2000bf86270 */
[----:B------:R-:W-:Y:S01]  /*44a0*/  IMAD.WIDE.U32 R136, R136, -0x326172a9, RZ ;  /* 0xcd9e8d5788887825 */ /* 0x000fe200078e00ff */
[----:B------:R-:W-:Y:S02]  /*44b0*/  @P5 ISETP.GE.AND P5, PT, R148, UR6, PT ;  /* 0x0000000694005c0c */ /* 0x000fe4000bfa6270 */
[----:B------:R-:W-:Y:S01]  /*44c0*/  @P3 ISETP.GE.AND P3, PT, R150, UR6, PT ;  /* 0x0000000696003c0c */ /* 0x000fe2000bf66270 */
[----:B------:R-:W-:Y:S01]  /*44d0*/  IMAD.WIDE.U32 R134, R134, -0x326172a9, RZ ;  /* 0xcd9e8d5786867825 */ /* 0x000fe200078e00ff */
[C---:B------:R-:W-:Y:S02]  /*44e0*/  LOP3.LUT R160, R137.reuse, UR7, R2, 0x96, !PT ;  /* 0x0000000789a07c12 */ /* 0x040fe4000f8e9602 */
[----:B------:R-:W-:Y:S01]  /*44f0*/  LOP3.LUT R156, R137, UR7, R132, 0x96, !PT ;  /* 0x00000007899c7c12 */ /* 0x000fe2000f8e9684 */
[----:B------:R-:W-:Y:S01]  /*4500*/  IMAD.WIDE.U32 R150, R151, -0x2daee0ad, RZ ;  /* 0xd2511f5397967825 */ /* 0x000fe200078e00ff */
[C---:B------:R-:W-:Y:S02]  /*4510*/  LOP3.LUT R158, R135.reuse, UR7, R2, 0x96, !PT ;  /* 0x00000007879e7c12 */ /* 0x040fe4000f8e9602 */
[----:B------:R-:W-:Y:S01]  /*4520*/  PLOP3.LUT P6, PT, PT, PT, UP0, 0x80, 0x0 ;  /* 0x000000000000781c */ /* 0x000fe20003fcf008 */
[----:B------:R-:W-:Y:S01]  /*4530*/  IMAD.WIDE.U32 R148, R152, -0x2daee0ad, RZ ;  /* 0xd2511f5398947825 */ /* 0x000fe200078e00ff */
[----:B------:R-:W-:Y:S01]  /*4540*/  LOP3.LUT R152, R135, UR7, R132, 0x96, !PT ;  /* 0x0000000787987c12 */ /* 0x000fe2000f8e9684 */
[----:B------:R-:W-:Y:S01]  /*4550*/  UIADD3 UR7, UR14, 0x32370b8f, URZ ;  /* 0x32370b8f0e077890 */ /* 0x000fe2000fffe03f */
[--C-:B------:R-:W-:Y:S01]  /*4560*/  LOP3.LUT R137, R151, UR12, R142.reuse, 0x96, !PT ;  /* 0x0000000c97897c12 */ /* 0x100fe2000f8e968e */
[----:B------:R-:W-:Y:S01]  /*4570*/  IMAD.WIDE.U32 R2, R133, -0x2daee0ad, RZ ;  /* 0xd2511f5385027825 */ /* 0x000fe200078e00ff */
[----:B------:R-:W-:Y:S03]  /*4580*/  LOP3.LUT R149, R149, UR12, R142, 0x96, !PT ;  /* 0x0000000c95957c12 */ /* 0x000fe6000f8e968e */
[C---:B-----5:R-:W-:Y:S01]  /*4590*/  FMUL.FTZ R132, R241.reuse, 1.4426950216293334961 ;  /* 0x3fb8aa3bf1847820 */ /* 0x060fe20000410000 */
[----:B------:R-:W-:Y:S01]  /*45a0*/  @P0 VIADD R0, R0, 0x39 ;  /* 0x0000003900000836 */ /* 0x000fe20000000000 */
[----:B------:R-:W-:Y:S01]  /*45b0*/  FSETP.NEU.FTZ.AND P0, PT, R241, -INF , PT ;  /* 0xff800000f100780b */ /* 0x000fe20003f1d000 */
[----:B------:R-:W-:Y:S01]  /*45c0*/  IMAD.WIDE.U32 R156, R156, -0x2daee0ad, RZ ;  /* 0xd2511f539c9c7825 */ /* 0x000fe200078e00ff */
[----:B------:R-:W-:Y:S02]  /*45d0*/  LOP3.LUT R151, R3, UR12, R140, 0x96, !PT ;  /* 0x0000000c03977c12 */ /* 0x000fe4000f8e968c */
[----:B------:R-:W-:Y:S01]  /*45e0*/  FSEL R132, R132, RZ, P0 ;  /* 0x000000ff84847208 */ /* 0x000fe20000000000 */
[C---:B------:R-:W-:Y:S01]  /*45f0*/  FMUL.FTZ R3, R242.reuse, 1.4426950216293334961 ;  /* 0x3fb8aa3bf2037820 */ /* 0x040fe20000410000 */
[----:B------:R-:W-:Y:S01]  /*4600*/  FSETP.NEU.FTZ.AND P0, PT, R242, -INF , PT ;  /* 0xff800000f200780b */ /* 0x000fe20003f1d000 */
[----:B------:R-:W-:Y:S01]  /*4610*/  IMAD.WIDE.U32 R160, R160, -0x2daee0ad, RZ ;  /* 0xd2511f53a0a07825 */ /* 0x000fe200078e00ff */
[----:B------:R-:W-:Y:S02]  /*4620*/  @P6 ISETP.GE.AND P6, PT, R0, UR6, PT ;  /* 0x0000000600006c0c */ /* 0x000fe4000bfc6270 */
[----:B------:R-:W-:Y:S01]  /*4630*/  FSEL R3, R3, RZ, P0 ;  /* 0x000000ff03037208 */ /* 0x000fe20000000000 */
[----:B------:R-:W-:Y:S01]  /*4640*/  IMAD.WIDE.U32 R158, R158, -0x2daee0ad, RZ ;  /* 0xd2511f539e9e7825 */ /* 0x000fe200078e00ff */
[C---:B------:R-:W-:Y:S02]  /*4650*/  FSETP.NEU.FTZ.AND P0, PT, R238.reuse, -INF , PT ;  /* 0xff800000ee00780b */ /* 0x040fe40003f1d000 */
[----:B------:R-:W-:Y:S01]  /*4660*/  LOP3.LUT R154, R157, UR7, R150, 0x96, !PT ;  /* 0x000000079d9a7c12 */ /* 0x000fe2000f8e9696 */
[----:B------:R-:W-:Y:S01]  /*4670*/  FMUL.FTZ R0, R238, 1.4426950216293334961 ;  /* 0x3fb8aa3bee007820 */ /* 0x000fe20000410000 */
[----:B------:R-:W-:Y:S01]  /*4680*/  LOP3.LUT R159, R159, UR7, R2, 0x96, !PT ;  /* 0x000000079f9f7c12 */ /* 0x000fe2000f8e9602 */
[--C-:B------:R-:W-:Y:S01]  /*4690*/  FFMA.FTZ R6, R6, UR8, -R3.reuse ;  /* 0x0000000806067c23 */ /* 0x100fe20008010803 */
[--C-:B------:R-:W-:Y:S01]  /*46a0*/  FFMA.FTZ R4, R4, UR8, -R132.reuse ;  /* 0x0000000804047c23 */ /* 0x100fe20008010884 */
[--C-:B------:R-:W-:Y:S01]  /*46b0*/  FFMA.FTZ R5, R5, UR8, -R132.reuse ;  /* 0x0000000805057c23 */ /* 0x100fe20008010884 */
[----:B------:R-:W-:Y:S01]  /*46c0*/  FSEL R2, R0, RZ, P0 ;  /* 0x000000ff00027208 */ /* 0x000fe20000000000 */
[----:B------:R1:W-:Y:S01]  /*46d0*/  MUFU.EX2 R217, R6 ;  /* 0x0000000600d97308 */ /* 0x0003e20000000800 */
[C---:B------:R-:W-:Y:S01]  /*46e0*/  FSETP.NEU.FTZ.AND P0, PT, R239.reuse, -INF , PT ;  /* 0xff800000ef00780b */ /* 0x040fe20003f1d000 */
[----:B------:R-:W-:Y:S01]  /*46f0*/  FMUL.FTZ R0, R239, 1.4426950216293334961 ;  /* 0x3fb8aa3bef007820 */ /* 0x000fe20000410000 */
[--C-:B------:R-:W-:Y:S01]  /*4700*/  FFMA.FTZ R32, R32, UR8, -R132.reuse ;  /* 0x0000000820207c23 */ /* 0x100fe20008010884 */
[--C-:B------:R-:W-:Y:S01]  /*4710*/  FFMA.FTZ R34, R34, UR8, -R3.reuse ;  /* 0x0000000822227c23 */ /* 0x100fe20008010803 */
[--C-:B------:R-:W-:Y:S01]  /*4720*/  FFMA.FTZ R35, R35, UR8, -R3.reuse ;  /* 0x0000000823237c23 */ /* 0x100fe20008010803 */
[----:B------:R-:W-:Y:S01]  /*4730*/  FFMA.FTZ R33, R33, UR8, -R132 ;  /* 0x0000000821217c23 */ /* 0x000fe20008010884 */
[----:B------:R-:W-:Y:S03]  /*4740*/  FSEL R0, R0, RZ, P0 ;  /* 0x000000ff00007208 */ /* 0x000fe60000000000 */
[----:B------:R-:W2:Y:S01]  /*4750*/  MUFU.EX2 R209, R5 ;  /* 0x0000000500d17308 */ /* 0x000ea20000000800 */
[----:B------:R-:W-:Y:S01]  /*4760*/  PLOP3.LUT P0, PT, PT, PT, UP0, 0x80, 0x0 ;  /* 0x000000000000781c */ /* 0x000fe20003f0f008 */
[----:B------:R-:W-:Y:S04]  /*4770*/  IMAD.WIDE.U32 R142, R153, -0x2daee0ad, RZ ;  /* 0xd2511f53998e7825 */ /* 0x000fe800078e00ff */
[--C-:B------:R-:W-:Y:S01]  /*4780*/  FFMA.FTZ R8, R8, UR8, -R2.reuse ;  /* 0x0000000808087c23 */ /* 0x100fe20008010802 */
[----:B------:R-:W-:Y:S01]  /*4790*/  FFMA.FTZ R9, R9, UR8, -R2 ;  /* 0x0000000809097c23 */ /* 0x000fe20008010802 */
[----:B------:R-:W-:Y:S01]  /*47a0*/  IMAD.WIDE.U32 R152, R152, -0x2daee0ad, RZ ;  /* 0xd2511f5398987825 */ /* 0x000fe200078e00ff */
[----:B------:R-:W-:Y:S01]  /*47b0*/  LOP3.LUT R135, R143, UR12, R140, 0x96, !PT ;  /* 0x0000000c8f877c12 */ /* 0x000fe2000f8e968c */
[----:B------:R3:W4:Y:S01]  /*47c0*/  MUFU.EX2 R197, R4 ;  /* 0x0000000400c57308 */ /* 0x0007220000000800 */
[----:B------:R-:W-:Y:S01]  /*47d0*/  LOP3.LUT R143, R161, UR7, R148, 0x96, !PT ;  /* 0x00000007a18f7c12 */ /* 0x000fe2000f8e9694 */
[--C-:B------:R-:W-:Y:S01]  /*47e0*/  FFMA.FTZ R133, R7, UR8, -R3.reuse ;  /* 0x0000000807857c23 */ /* 0x100fe20008010803 */
[----:B------:R-:W-:Y:S01]  /*47f0*/  LOP3.LUT R157, R153, UR7, R142, 0x96, !PT ;  /* 0x00000007999d7c12 */ /* 0x000fe2000f8e968e */
[----:B------:R-:W-:Y:S01]  /*4800*/  UIADD3 UR7, UR16, -0x255992d5, URZ ;  /* 0xdaa66d2b10077890 */ /* 0x000fe2000fffe03f */
[----:B-1----:R-:W-:Y:S01]  /*4810*/  IMAD.WIDE.U32 R6, R135, -0x326172a9, RZ ;  /* 0xcd9e8d5787067825 */ /* 0x002fe200078e00ff */
[----:B------:R-:W-:Y:S01]  /*4820*/  @P0 FSEL R44, R44, -INF , !P1 ;  /* 0xff8000002c2c0808 */ /* 0x000fe20004800000 */
[----:B------:R-:W-:Y:S01]  /*4830*/  UIADD3 UR12, UR16, 0x78dde6e4, URZ ;  /* 0x78dde6e4100c7890 */ /* 0x000fe2000fffe03f */
[----:B------:R-:W-:Y:S02]  /*4840*/  PLOP3.LUT P0, PT, PT, PT, UP0, 0x80, 0x0 ;  /* 0x000000000000781c */ /* 0x000fe40003f0f008 */
[----:B------:R-:W1:Y:S01]  /*4850*/  MUFU.EX2 R221, R8 ;  /* 0x0000000800dd7308 */ /* 0x000e620000000800 */
[----:B------:R-:W-:Y:S01]  /*4860*/  LOP3.LUT R140, R7, UR7, R134, 0x96, !PT ;  /* 0x00000007078c7c12 */ /* 0x000fe2000f8e9686 */
[----:B------:R-:W-:Y:S04]  /*4870*/  IMAD.WIDE.U32 R148, R149, -0x326172a9, RZ ;  /* 0xcd9e8d5795947825 */ /* 0x000fe800078e00ff */
[--C-:B------:R-:W-:Y:S01]  /*4880*/  FFMA.FTZ R10, R10, UR8, -R0.reuse ;  /* 0x000000080a0a7c23 */ /* 0x100fe20008010800 */
[----:B------:R-:W-:Y:S01]  /*4890*/  FFMA.FTZ R11, R11, UR8, -R0 ;  /* 0x000000080b0b7c23 */ /* 0x000fe20008010800 */
[----:B------:R-:W-:Y:S04]  /*48a0*/  IMAD.WIDE.U32 R150, R151, -0x326172a9, RZ ;  /* 0xcd9e8d5797967825 */ /* 0x000fe800078e00ff */
[----:B------:R-:W-:Y:S01]  /*48b0*/  FFMA.FTZ R12, R12, UR8, -R2 ;  /* 0x000000080c0c7c23 */ /* 0x000fe20008010802 */
[----:B------:R2:W1:Y:S01]  /*48c0*/  MUFU.EX2 R219, R9 ;  /* 0x0000000900db7308 */ /* 0x0004620000000800 */
[----:B------:R-:W-:Y:S01]  /*48d0*/  FFMA.FTZ R14, R14, UR8, -R0 ;  /* 0x000000080e0e7c23 */ /* 0x000fe20008010800 */
[----:B---3--:R-:W-:Y:S01]  /*48e0*/  IMAD.WIDE.U32 R4, R137, -0x326172a9, RZ ;  /* 0xcd9e8d5789047825 */ /* 0x008fe200078e00ff */
[--C-:B------:R-:W-:Y:S02]  /*48f0*/  LOP3.LUT R137, R149, UR7, R136.reuse, 0x96, !PT ;  /* 0x0000000795897c12 */ /* 0x100fe4000f8e9688 */
[----:B------:R-:W-:Y:S01]  /*4900*/  @P0 FSEL R46, R46, -INF , !P1 ;  /* 0xff8000002e2e0808 */ /* 0x000fe20004800000 */
[----:B------:R-:W-:Y:S01]  /*4910*/  IMAD.WIDE.U32 R154, R154, -0x326172a9, RZ ;  /* 0xcd9e8d579a9a7825 */ /* 0x000fe200078e00ff */
[----:B------:R-:W-:Y:S03]  /*4920*/  LOP3.LUT R5, R5, UR7, R136, 0x96, !PT ;  /* 0x0000000705057c12 */ /* 0x000fe6000f8e9688 */
[----:B------:R-:W-:Y:S01]  /*4930*/  MUFU.EX2 R166, R32 ;  /* 0x0000002000a67308 */ /* 0x000fe20000000800 */
[----:B------:R-:W-:Y:S01]  /*4940*/  LOP3.LUT R136, R151, UR7, R134, 0x96, !PT ;  /* 0x0000000797887c12 */ /* 0x000fe2000f8e9686 */
[----:B------:R-:W-:Y:S01]  /*4950*/  UIADD3 UR7, UR14, -0x126145ec, URZ ;  /* 0xed9eba140e077890 */ /* 0x000fe2000fffe03f */
[----:B------:R-:W-:Y:S01]  /*4960*/  LOP3.LUT R153, R155, UR12, R4, 0x96, !PT ;  /* 0x0000000c9b997c12 */ /* 0x000fe2000f8e9604 */
[----:B------:R-:W-:Y:S01]  /*4970*/  IMAD.WIDE.U32 R140, R140, -0x2daee0ad, RZ ;  /* 0xd2511f538c8c7825 */ /* 0x000fe200078e00ff */
[----:B------:R-:W-:Y:S03]  /*4980*/  PLOP3.LUT P0, PT, PT, PT, UP0, 0x80, 0x0 ;  /* 0x000000000000781c */ /* 0x000fe60003f0f008 */
[----:B------:R-:W-:Y:S01]  /*4990*/  FFMA.FTZ R13, R13, UR8, -R2 ;  /* 0x000000080d0d7c23 */ /* 0x000fe20008010802 */
[----:B------:R-:W-:Y:S01]  /*49a0*/  IMAD.WIDE.U32 R4, R5, -0x2daee0ad, RZ ;  /* 0xd2511f5305047825 */ /* 0x000fe200078e00ff */
[----:B------:R-:W-:Y:S01]  /*49b0*/  LOP3.LUT R151, R141, UR7, R152, 0x96, !PT ;  /* 0x000000078d977c12 */ /* 0x000fe2000f8e9698 */
[----:B------:R-:W-:Y:S02]  /*49c0*/  MUFU.EX2 R174, R34 ;  /* 0x0000002200ae7308 */ /* 0x000fe40000000800 */
[----:B------:R-:W-:Y:S01]  /*49d0*/  FFMA.FTZ R15, R15, UR8, -R0 ;  /* 0x000000080f0f7c23 */ /* 0x000fe20008010800 */
[----:B------:R-:W-:Y:S04]  /*49e0*/  IMAD.WIDE.U32 R142, R143, -0x326172a9, RZ ;  /* 0xcd9e8d578f8e7825 */ /* 0x000fe800078e00ff */
[--C-:B------:R-:W-:Y:S01]  /*49f0*/  FFMA.FTZ R16, R16, UR8, -R132.reuse ;  /* 0x0000000810107c23 */ /* 0x100fe20008010884 */
[----:B------:R-:W-:Y:S01]  /*4a00*/  FFMA.FTZ R17, R17, UR8, -R132 ;  /* 0x0000000811117c23 */ /* 0x000fe20008010884 */
[----:B------:R-:W-:Y:S01]  /*4a10*/  IMAD.WIDE.U32 R138, R157, -0x326172a9, RZ ;  /* 0xcd9e8d579d8a7825 */ /* 0x000fe200078e00ff */
[----:B------:R-:W-:Y:S01]  /*4a20*/  LOP3.LUT R157, R5, UR7, R156, 0x96, !PT ;  /* 0x00000007059d7c12 */ /* 0x000fe2000f8e969c */
[----:B------:R-:W-:Y:S01]  /*4a30*/  MUFU.EX2 R173, R35 ;  /* 0x0000002300ad7308 */ /* 0x000fe20000000800 */
[----:B------:R-:W-:Y:S01]  /*4a40*/  LOP3.LUT R156, R143, UR12, R148, 0x96, !PT ;  /* 0x0000000c8f9c7c12 */ /* 0x000fe2000f8e9694 */
[----:B--2---:R-:W-:Y:S01]  /*4a50*/  IMAD.WIDE.U32 R8, R137, -0x2daee0ad, RZ ;  /* 0xd2511f5389087825 */ /* 0x004fe200078e00ff */
[----:B------:R-:W-:Y:S02]  /*4a60*/  LOP3.LUT R148, R139, UR12, R6, 0x96, !PT ;  /* 0x0000000c8b947c12 */ /* 0x000fe4000f8e9606 */
[----:B------:R-:W-:Y:S01]  /*4a70*/  @P0 FSEL R48, R48, -INF , !P1 ;  /* 0xff80000030300808 */ /* 0x000fe20004800000 */
[----:B------:R-:W-:Y:S01]  /*4a80*/  IMAD.WIDE.U32 R152, R153, -0x2daee0ad, RZ ;  /* 0xd2511f5399987825 */ /* 0x000fe200078e00ff */
[----:B------:R-:W-:Y:S03]  /*4a90*/  LOP3.LUT R139, R9, UR7, R160, 0x96, !PT ;  /* 0x00000007098b7c12 */ /* 0x000fe6000f8e96a0 */
[----:B------:R-:W-:Y:S01]  /*4aa0*/  MUFU.EX2 R165, R33 ;  /* 0x0000002100a57308 */ /* 0x000fe20000000800 */
[----:B------:R-:W-:Y:S01]  /*4ab0*/  PLOP3.LUT P0, PT, PT, PT, UP0, 0x80, 0x0 ;  /* 0x000000000000781c */ /* 0x000fe20003f0f008 */
[----:B------:R-:W-:Y:S01]  /*4ac0*/  FFMA.FTZ R48, R48, UR8, -R132 ;  /* 0x0000000830307c23 */ /* 0x000fe20008010884 */
[----:B------:R-:W-:Y:S01]  /*4ad0*/  LOP3.LUT R9, R153, UR15, R4, 0x96, !PT ;  /* 0x0000000f99097c12 */ /* 0x000fe2000f8e9604 */
[----:B------:R-:W-:Y:S01]  /*4ae0*/  IMAD.WIDE.U32 R136, R136, -0x2daee0ad, RZ ;  /* 0xd2511f5388887825 */ /* 0x000fe200078e00ff */
[----:B------:R-:W2:Y:S03]  /*4af0*/  LDSM.16.M88.4 R4, [R181+0x1800] ;  /* 0x00180000b504783b */ /* 0x000ea60000000200 */
[--C-:B------:R-:W-:Y:S01]  /*4b00*/  FFMA.FTZ R18, R18, UR8, -R3.reuse ;  /* 0x0000000812127c23 */ /* 0x100fe20008010803 */
[----:B------:R-:W-:Y:S01]  /*4b10*/  IMAD.WIDE.U32 R134, R159, -0x326172a9, RZ ;  /* 0xcd9e8d579f867825 */ /* 0x000fe200078e00ff */
[----:B------:R-:W-:Y:S01]  /*4b20*/  LOP3.LUT R141, R137, UR7, R158, 0x96, !PT ;  /* 0x00000007898d7c12 */ /* 0x000fe2000f8e969e */
[----:B------:R-:W3:Y:S02]  /*4b30*/  MUFU.EX2 R224, R10 ;  /* 0x0000000a00e07308 */ /* 0x000ee40000000800 */
[--C-:B------:R-:W-:Y:S01]  /*4b40*/  FFMA.FTZ R19, R19, UR8, -R3.reuse ;  /* 0x0000000813137c23 */ /* 0x100fe20008010803 */
[----:B------:R-:W-:Y:S01]  /*4b50*/  FFMA.FTZ R20, R20, UR8, -R132 ;  /* 0x0000000814147c23 */ /* 0x000fe20008010884 */
[----:B------:R-:W-:Y:S01]  /*4b60*/  LOP3.LUT R155, R135, UR12, R150, 0x96, !PT ;  /* 0x0000000c879b7c12 */ /* 0x000fe2000f8e9696 */
[----:B------:R-:W-:Y:S01]  /*4b70*/  UIADD3 UR12, UR16, -0x4ab325aa, URZ ;  /* 0xb54cda56100c7890 */ /* 0x000fe2000fffe03f */
[----:B------:R-:W-:Y:S01]  /*4b80*/  @P0 FSEL R50, R50, -INF , !P1 ;  /* 0xff80000032320808 */ /* 0x000fe20004800000 */
[----:B------:R-:W-:Y:S01]  /*4b90*/  FFMA.FTZ R21, R21, UR8, -R132 ;  /* 0x0000000815157c23 */ /* 0x000fe20008010884 */
[----:B------:R-:W-:Y:S01]  /*4ba0*/  PLOP3.LUT P0, PT, PT, PT, UP0, 0x80, 0x0 ;  /* 0x000000000000781c */ /* 0x000fe20003f0f008 */
[--C-:B------:R-:W-:Y:S01]  /*4bb0*/  FFMA.FTZ R22, R22, UR8, -R3.reuse ;  /* 0x0000000816167c23 */ /* 0x100fe20008010803 */
[----:B------:R-:W-:Y:S01]  /*4bc0*/  PLOP3.LUT P1, PT, PT, PT, UP0, 0x80, 0x0 ;  /* 0x000000000000781c */ /* 0x000fe20003f2f008 */
[--C-:B------:R-:W-:Y:S01]  /*4bd0*/  FFMA.FTZ R50, R50, UR8, -R3.reuse ;  /* 0x0000000832327c23 */ /* 0x100fe20008010803 */
[----:B------:R-:W-:Y:S01]  /*4be0*/  FFMA.FTZ R24, R24, UR8, -R2 ;  /* 0x0000000818187c23 */ /* 0x000fe20008010802 */
[----:B------:R-:W-:Y:S01]  /*4bf0*/  FFMA.FTZ R27, R27, UR8, -R0 ;  /* 0x000000081b1b7c23 */ /* 0x000fe20008010800 */
[--C-:B------:R-:W-:Y:S01]  /*4c00*/  FFMA.FTZ R28, R28, UR8, -R2.reuse ;  /* 0x000000081c1c7c23 */ /* 0x100fe20008010802 */
[----:B------:R-:W-:Y:S01]  /*4c10*/  MUFU.EX2 R163, R50 ;  /* 0x0000003200a37308 */ /* 0x000fe20000000800 */
[--C-:B------:R-:W-:Y:S01]  /*4c20*/  FFMA.FTZ R23, R23, UR8, -R3.reuse ;  /* 0x0000000817177c23 */ /* 0x100fe20008010803 */
[--C-:B------:R-:W-:Y:S01]  /*4c30*/  FFMA.FTZ R25, R25, UR8, -R2.reuse ;  /* 0x0000000819197c23 */ /* 0x100fe20008010802 */
[----:B------:R-:W-:Y:S01]  /*4c40*/  FFMA.FTZ R29, R29, UR8, -R2 ;  /* 0x000000081d1d7c23 */ /* 0x000fe20008010802 */
[--C-:B------:R-:W-:Y:S01]  /*4c50*/  FFMA.FTZ R30, R30, UR8, -R0.reuse ;  /* 0x000000081e1e7c23 */ /* 0x100fe20008010800 */
[----:B------:R-:W-:Y:S01]  /*4c60*/  FFMA.FTZ R31, R31, UR8, -R0 ;  /* 0x000000081f1f7c23 */ /* 0x000fe20008010800 */
[----:B------:R-:W-:Y:S01]  /*4c70*/  @P0 FSEL R45, R45, -INF , !P2 ;  /* 0xff8000002d2d0808 */ /* 0x000fe20005000000 */
[--C-:B------:R-:W-:Y:S01]  /*4c80*/  FFMA.FTZ R36, R36, UR8, -R132.reuse ;  /* 0x0000000824247c23 */ /* 0x100fe20008010884 */
[----:B------:R-:W-:Y:S01]  /*4c90*/  PLOP3.LUT P0, PT, PT, PT, UP0, 0x80, 0x0 ;  /* 0x000000000000781c */ /* 0x000fe20003f0f008 */
[----:B------:R-:W-:Y:S01]  /*4ca0*/  FFMA.FTZ R37, R37, UR8, -R132 ;  /* 0x0000000825257c23 */ /* 0x000fe20008010884 */
[----:B------:R-:W-:Y:S01]  /*4cb0*/  @P1 FSEL R47, R47, -INF , !P2 ;  /* 0xff8000002f2f1808 */ /* 0x000fe20005000000 */
[--C-:B------:R-:W-:Y:S01]  /*4cc0*/  FFMA.FTZ R38, R38, UR8, -R3.reuse ;  /* 0x0000000826267c23 */ /* 0x100fe20008010803 */
[----:B------:R-:W-:Y:S01]  /*4cd0*/  PLOP3.LUT P1, PT, PT, PT, UP0, 0x80, 0x0 ;  /* 0x000000000000781c */ /* 0x000fe20003f2f008 */
[--C-:B------:R-:W-:Y:S01]  /*4ce0*/  FFMA.FTZ R39, R39, UR8, -R3.reuse ;  /* 0x0000000827277c23 */ /* 0x100fe20008010803 */
[----:B------:R-:W-:Y:S01]  /*4cf0*/  FFMA.FTZ R41, R41, UR8, -R2 ;  /* 0x0000000829297c23 */ /* 0x000fe20008010802 */
[----:B------:R-:W-:Y:S01]  /*4d00*/  FFMA.FTZ R42, R42, UR8, -R0 ;  /* 0x000000082a2a7c23 */ /* 0x000fe20008010800 */
[----:B------:R-:W-:Y:S01]  /*4d10*/  FFMA.FTZ R40, R40, UR8, -R2 ;  /* 0x0000000828287c23 */ /* 0x000fe20008010802 */
[--C-:B------:R-:W-:Y:S01]  /*4d20*/  FFMA.FTZ R43, R43, UR8, -R0.reuse ;  /* 0x000000082b2b7c23 */ /* 0x100fe20008010800 */
[--C-:B------:R-:W-:Y:S01]  /*4d30*/  FFMA.FTZ R46, R46, UR8, -R0.reuse ;  /* 0x000000082e2e7c23 */ /* 0x100fe20008010800 */
[--C-:B------:R-:W-:Y:S01]  /*4d40*/  FFMA.FTZ R47, R47, UR8, -R0.reuse ;  /* 0x000000082f2f7c23 */ /* 0x100fe20008010800 */
[----:B------:R-:W-:Y:S01]  /*4d50*/  FFMA.FTZ R26, R26, UR8, -R0 ;  /* 0x000000081a1a7c23 */ /* 0x000fe20008010800 */
[----:B------:R-:W-:Y:S01]  /*4d60*/  @P0 FSEL R49, R49, -INF , !P2 ;  /* 0xff80000031310808 */ /* 0x000fe20005000000 */
[-C--:B--2---:R-:W-:Y:S01]  /*4d70*/  HMMA.16816.F32 R52, R168, R4.reuse, R52 ;  /* 0x00000004a834723c */ /* 0x084fe20000001834 */
[----:B------:R-:W-:Y:S01]  /*4d80*/  PLOP3.LUT P0, PT, PT, PT, UP0, 0x80, 0x0 ;  /* 0x000000000000781c */ /* 0x000fe20003f0f008 */
[----:B------:R-:W-:Y:S01]  /*4d90*/  MUFU.EX2 R223, R11 ;  /* 0x0000000b00df7308 */ /* 0x000fe20000000800 */
[----:B------:R-:W-:Y:S01]  /*4da0*/  @P1 FSEL R51, R51, -INF , !P2 ;  /* 0xff80000033331808 */ /* 0x000fe20005000000 */
[----:B------:R-:W-:Y:S01]  /*4db0*/  FFMA.FTZ R49, R49, UR8, -R132 ;  /* 0x0000000831317c23 */ /* 0x000fe20008010884 */
[----:B------:R-:W-:Y:S01]  /*4dc0*/  PLOP3.LUT P1, PT, PT, PT, UP0, 0x80, 0x0 ;  /* 0x000000000000781c */ /* 0x000fe20003f2f008 */
[C---:B------:R-:W-:Y:S01]  /*4dd0*/  HMMA.16816.F32 R56, R144.reuse, R4, R56 ;  /* 0x000000049038723c */ /* 0x040fe20000001838 */
[----:B------:R-:W-:Y:S01]  /*4de0*/  PLOP3.LUT P2, PT, PT, PT, UP0, 0x80, 0x0 ;  /* 0x000000000000781c */ /* 0x000fe20003f4f008 */
[----:B------:R-:W-:Y:S04]  /*4df0*/  UIADD3 UR7, UR16, 0x1715609d, URZ ;  /* 0x1715609d10077890 */ /* 0x000fe8000fffe03f */
[----:B------:R2:W-:Y:S01]  /*4e00*/  MUFU.EX2 R218, R12 ;  /* 0x0000000c00da7308 */ /* 0x0005e20000000800 */
[--C-:B------:R-:W-:Y:S01]  /*4e10*/  FFMA.FTZ R51, R51, UR8, -R3.reuse ;  /* 0x0000000833337c23 */ /* 0x100fe20008010803 */
[-C--:B------:R-:W-:Y:S03]  /*4e20*/  HMMA.16816.F32 R60, R144, R6.reuse, R60 ;  /* 0x00000006903c723c */ /* 0x080fe6000000183c */
[--C-:B------:R-:W-:Y:S05]  /*4e30*/  FFMA.FTZ R44, R44, UR8, -R2.reuse ;  /* 0x000000082c2c7c23 */ /* 0x100fea0008010802 */
[----:B------:R-:W-:Y:S03]  /*4e40*/  MUFU.EX2 R161, R51 ;  /* 0x0000003300a17308 */ /* 0x000fe60000000800 */
[----:B------:R-:W-:Y:S01]  /*4e50*/  IMAD.U32 R144, RZ, RZ, UR20 ;  /* 0x00000014ff907e24 */ /* 0x000fe2000f8e00ff */
[----:B------:R-:W-:Y:S01]  /*4e60*/  HMMA.16816.F32 R64, R168, R6, R64 ;  /* 0x00000006a840723c */ /* 0x000fe20000001840 */
[----:B------:R-:W-:Y:S03]  /*4e70*/  IMAD.U32 R145, RZ, RZ, UR17 ;  /* 0x00000011ff917e24 */ /* 0x000fe6000f8e00ff */
[----:B------:R-:W-:Y:S01]  /*4e80*/  @P0 FSEL R52, R52, -INF , !P4 ;  /* 0xff80000034340808 */ /* 0x000fe20006000000 */
[----:B------:R-:W-:Y:S01]  /*4e90*/  FFMA.FTZ R45, R45, UR8, -R2 ;  /* 0x000000082d2d7c23 */ /* 0x000fe20008010802 */
[----:B------:R-:W-:Y:S01]  /*4ea0*/  PLOP3.LUT P0, PT, PT, PT, UP0, 0x80, 0x0 ;  /* 0x000000000000781c */ /* 0x000fe20003f0f008 */
[----:B------:R4:W-:Y:S01]  /*4eb0*/  MUFU.EX2 R215, R133 ;  /* 0x0000008500d77308 */ /* 0x0009e20000000800 */
[----:B------:R-:W-:Y:S02]  /*4ec0*/  @P1 FSEL R54, R54, -INF , !P4 ;  /* 0xff80000036361808 */ /* 0x000fe40006000000 */
[----:B------:R-:W-:Y:S01]  /*4ed0*/  PLOP3.LUT P1, PT, PT, PT, UP0, 0x80, 0x0 ;  /* 0x000000000000781c */ /* 0x000fe20003f2f008 */
[----:B------:R-:W-:Y:S01]  /*4ee0*/  FFMA.FTZ R52, R52, UR8, -R132 ;  /* 0x0000000834347c23 */ /* 0x000fe20008010884 */
[----:B------:R-:W-:Y:S01]  /*4ef0*/  @P2 FSEL R56, R56, -INF , !P4 ;  /* 0xff80000038382808 */ /* 0x000fe20006000000 */
[--C-:B------:R-:W-:Y:S01]  /*4f00*/  FFMA.FTZ R54, R54, UR8, -R3.reuse ;  /* 0x0000000836367c23 */ /* 0x100fe20008010803 */
[----:B------:R-:W-:Y:S03]  /*4f10*/  PLOP3.LUT P2, PT, PT, PT, UP0, 0x80, 0x0 ;  /* 0x000000000000781c */ /* 0x000fe60003f4f008 */
[----:B------:R1:W-:Y:S01]  /*4f20*/  MUFU.EX2 R222, R14 ;  /* 0x0000000e00de7308 */ /* 0x0003e20000000800 */
[----:B------:R-:W-:Y:S04]  /*4f30*/  IMAD.WIDE.U32 R150, R151, -0x326172a9, RZ ;  /* 0xcd9e8d5797967825 */ /* 0x000fe800078e00ff */
[----:B------:R-:W-:Y:S01]  /*4f40*/  FFMA.FTZ R56, R56, UR8, -R2 ;  /* 0x0000000838387c23 */ /* 0x000fe20008010802 */
[----:B------:R-:W-:Y:S01]  /*4f50*/  @P0 FSEL R58, R58, -INF , !P4 ;  /* 0xff8000003a3a0808 */ /* 0x000fe20006000000 */
[----:B------:R-:W-:Y:S01]  /*4f60*/  IMAD.WIDE.U32 R148, R148, -0x2daee0ad, RZ ;  /* 0xd2511f5394947825 */ /* 0x000fe200078e00ff */
[----:B------:R-:W-:Y:S02]  /*4f70*/  PLOP3.LUT P0, PT, PT, PT, UP0, 0x80, 0x0 ;  /* 0x000000000000781c */ /* 0x000fe40003f0f008 */
[----:B--2---:R-:W-:Y:S01]  /*4f80*/  LOP3.LUT R12, R151, UR7, R138, 0x96, !PT ;  /* 0x00000007970c7c12 */ /* 0x004fe2000f8e968a */
[----:B------:R-:W-:Y:S01]  /*4f90*/  IMAD.WIDE.U32 R10, R157, -0x326172a9, RZ ;  /* 0xcd9e8d579d0a7825 */ /* 0x000fe200078e00ff */
[----:B------:R-:W-:Y:S01]  /*4fa0*/  LOP3.LUT R137, R149, UR15, R140, 0x96, !PT ;  /* 0x0000000f95897c12 */ /* 0x000fe2000f8e968c */
[----:B------:R2:W3:Y:S01]  /*4fb0*/  MUFU.EX2 R216, R13 ;  /* 0x0000000d00d87308 */ /* 0x0004e20000000800 */
[----:B------:R-:W-:Y:S01]  /*4fc0*/  @P1 FSEL R53, R53, -INF , !P5 ;  /* 0xff80000035351808 */ /* 0x000fe20006800000 */
[----:B------:R-:W-:Y:S01]  /*4fd0*/  IMAD.WIDE.U32 R156, R156, -0x2daee0ad, RZ ;  /* 0xd2511f539c9c7825 */ /* 0x000fe200078e00ff */
[----:B------:R-:W-:Y:S02]  /*4fe0*/  LOP3.LUT R11, R11, UR7, R154, 0x96, !PT ;  /* 0x000000070b0b7c12 */ /* 0x000fe4000f8e969a */
[----:B------:R-:W-:Y:S01]  /*4ff0*/  PLOP3.LUT P1, PT, PT, PT, UP0, 0x80, 0x0 ;  /* 0x000000000000781c */ /* 0x000fe20003f2f008 */
[----:B------:R-:W-:Y:S01]  /*5000*/  IMAD.WIDE.U32 R140, R141, -0x326172a9, RZ ;  /* 0xcd9e8d578d8c7825 */ /* 0x000fe200078e00ff */
[----:B----4-:R-:W-:Y:S03]  /*5010*/  LOP3.LUT R133, R157, UR15, R8, 0x96, !PT ;  /* 0x0000000f9d857c12 */ /* 0x010fe6000f8e9608 */
[----:B------:R4:W-:Y:S01]  /*5020*/  MUFU.EX2 R220, R15 ;  /* 0x0000000f00dc7308 */ /* 0x0009e20000000800 */
[----:B------:R-:W-:Y:S01]  /*5030*/  @P2 FSEL R55, R55, -INF , !P5 ;  /* 0xff80000037372808 */ /* 0x000fe20006800000 */
[----:B------:R-:W-:Y:S01]  /*5040*/  IMAD.WIDE.U32 R154, R155, -0x2daee0ad, RZ ;  /* 0xd2511f539b9a7825 */ /* 0x000fe200078e00ff */
[----:B------:R-:W-:Y:S02]  /*5050*/  @P0 FSEL R59, R59, -INF , !P5 ;  /* 0xff8000003b3b0808 */ /* 0x000fe40006800000 */
[----:B------:R-:W-:Y:S01]  /*5060*/  LOP3.LUT R153, R141, UR7, R134, 0x96, !PT ;  /* 0x000000078d997c12 */ /* 0x000fe2000f8e9686 */
[----:B------:R-:W-:Y:S01]  /*5070*/  IMAD.WIDE.U32 R138, R139, -0x326172a9, RZ ;  /* 0xcd9e8d578b8a7825 */ /* 0x000fe200078e00ff */
[----:B------:R-:W-:Y:S03]  /*5080*/  LOP3.LUT R143, R155, UR15, R136, 0x96, !PT ;  /* 0x0000000f9b8f7c12 */ /* 0x000fe6000f8e9688 */
[----:B------:R3:W-:Y:S01]  /*5090*/  MUFU.EX2 R196, R16 ;  /* 0x0000001000c47308 */ /* 0x0007e20000000800 */
[----:B------:R-:W-:Y:S01]  /*50a0*/  PLOP3.LUT P2, PT, PT, PT, UP0, 0x80, 0x0 ;  /* 0x000000000000781c */ /* 0x000fe20003f4f008 */
[----:B------:R-:W-:Y:S01]  /*50b0*/  IMAD.WIDE.U32 R8, R9, -0x326172a9, RZ ;  /* 0xcd9e8d5709087825 */ /* 0x000fe200078e00ff */
[----:B------:R-:W-:Y:S01]  /*50c0*/  LOP3.LUT R151, R139, UR7, R142, 0x96, !PT ;  /* 0x000000078b977c12 */ /* 0x000fe2000f8e968e */
[----:B------:R-:W-:Y:S01]  /*50d0*/  UIADD3 UR7, UR14, 0x646e171e, URZ ;  /* 0x646e171e0e077890 */ /* 0x000fe2000fffe03f */
[----:B------:R-:W-:Y:S01]  /*50e0*/  PLOP3.LUT P0, PT, PT, PT, UP0, 0x80, 0x0 ;  /* 0x000000000000781c */ /* 0x000fe20003f0f008 */
[----:B------:R-:W-:Y:S01]  /*50f0*/  IMAD.WIDE.U32 R4, R137, -0x326172a9, RZ ;  /* 0xcd9e8d5789047825 */ /* 0x000fe200078e00ff */
[----:B-1----:R-:W-:Y:S03]  /*5100*/  LOP3.LUT R14, R9, UR12, R10, 0x96, !PT ;  /* 0x0000000c090e7c12 */ /* 0x002fe6000f8e960a */
[----:B------:R1:W-:Y:S01]  /*5110*/  MUFU.EX2 R194, R17 ;  /* 0x0000001100c27308 */ /* 0x0003e20000000800 */
[C---:B------:R-:W-:Y:S01]  /*5120*/  LOP3.LUT R135, R8.reuse, 0xff, RZ, 0xc0, !PT ;  /* 0x000000ff08877812 */ /* 0x040fe200078ec0ff */
[----:B------:R-:W-:Y:S01]  /*5130*/  FFMA.FTZ R53, R53, UR8, -R132 ;  /* 0x0000000835357c23 */ /* 0x000fe20008010884 */
[----:B------:R-:W-:Y:S01]  /*5140*/  SHF.R.U32.HI R134, RZ, 0x18, R8 ;  /* 0x00000018ff867819 */ /* 0x000fe20000011608 */
[--C-:B------:R-:W-:Y:S01]  /*5150*/  FFMA.FTZ R55, R55, UR8, -R3.reuse ;  /* 0x0000000837377c23 */ /* 0x100fe20008010803 */
[----:B------:R-:W-:Y:S01]  /*5160*/  LOP3.LUT R136, R8, 0xffff, RZ, 0xc0, !PT ;  /* 0x0000ffff08887812 */ /* 0x000fe200078ec0ff */
[----:B------:R-:W-:Y:S01]  /*5170*/  FFMA.FTZ R58, R58, UR8, -R0 ;  /* 0x000000083a3a7c23 */ /* 0x000fe20008010800 */
[----:B------:R-:W-:Y:S03]  /*5180*/  SHF.R.U32.HI R139, RZ, 0x10, R8 ;  /* 0x00000010ff8b7819 */ /* 0x000fe60000011608 */
[----:B------:R1:W1:Y:S01]  /*5190*/  MUFU.EX2 R205, R18 ;  /* 0x0000001200cd7308 */ /* 0x0002620000000800 */
[----:B------:R-:W-:Y:S01]  /*51a0*/  @P1 FSEL R60, R60, -INF , !P3 ;  /* 0xff8000003c3c1808 */ /* 0x000fe20005800000 */
[----:B------:R-:W-:Y:S01]  /*51b0*/  IMAD.WIDE.U32 R8, R12, -0x2daee0ad, RZ ;  /* 0xd2511f530c087825 */ /* 0x000fe200078e00ff */
[----:B------:R-:W-:Y:S02]  /*51c0*/  PLOP3.LUT P1, PT, PT, PT, UP0, 0x80, 0x0 ;  /* 0x000000000000781c */ /* 0x000fe40003f2f008 */
[----:B------:R-:W-:Y:S01]  /*51d0*/  @P2 FSEL R62, R62, -INF , !P3 ;  /* 0xff8000003e3e2808 */ /* 0x000fe20005800000 */
[----:B------:R-:W-:Y:S01]  /*51e0*/  FFMA.FTZ R60, R60, UR8, -R2 ;  /* 0x000000083c3c7c23 */ /* 0x000fe20008010802 */
[----:B--2---:R-:W-:Y:S03]  /*51f0*/  LOP3.LUT R13, R9, UR7, R148, 0x96, !PT ;  /* 0x00000007090d7c12 */ /* 0x004fe6000f8e9694 */
[----:B------:R2:W2:Y:S01]  /*5200*/  MUFU.EX2 R204, R19 ;  /* 0x0000001300cc7308 */ /* 0x0004a20000000800 */
[----:B----4-:R-:W-:Y:S01]  /*5210*/  LOP3.LUT R15, R8, 0xff, RZ, 0xc0, !PT ;  /* 0x000000ff080f7812 */ /* 0x010fe200078ec0ff */
[----:B------:R-:W-:Y:S01]  /*5220*/  FFMA.FTZ R62, R62, UR8, -R0 ;  /* 0x000000083e3e7c23 */ /* 0x000fe20008010800 */
[----:B---3--:R-:W-:Y:S01]  /*5230*/  SHF.R.U32.HI R16, RZ, 0x18, R8 ;  /* 0x00000018ff107819 */ /* 0x008fe20000011608 */
[----:B------:R-:W-:Y:S01]  /*5240*/  FFMA.FTZ R59, R59, UR8, -R0 ;  /* 0x000000083b3b7c23 */ /* 0x000fe20008010800 */
[----:B------:R-:W-:Y:S01]  /*5250*/  LOP3.LUT R141, R8, 0xffff, RZ, 0xc0, !PT ;  /* 0x0000ffff088d7812 */ /* 0x000fe200078ec0ff */
[----:B------:R-:W-:Y:S01]  /*5260*/  IMAD.WIDE.U32 R10, R11, -0x2daee0ad, RZ ;  /* 0xd2511f530b0a7825 */ /* 0x000fe200078e00ff */
[----:B------:R-:W-:Y:S03]  /*5270*/  SHF.R.U32.HI R142, RZ, 0x10, R8 ;  /* 0x00000010ff8e7819 */ /* 0x000fe60000011608 */
[----:B------:R-:W-:Y:S01]  /*5280*/  MUFU.EX2 R155, R48 ;  /* 0x00000030009b7308 */ /* 0x000fe20000000800 */
[----:B------:R-:W-:Y:S01]  /*5290*/  @P0 FSEL R66, R66, -INF , !P3 ;  /* 0xff80000042420808 */ /* 0x000fe20005800000 */
[----:B------:R-:W-:Y:S01]  /*52a0*/  IMAD.WIDE.U32 R8, R133, -0x326172a9, RZ ;  /* 0xcd9e8d5785087825 */ /* 0x000fe200078e00ff */
[----:B------:R-:W-:Y:S02]  /*52b0*/  LOP3.LUT R12, R11, UR7, R152, 0x96, !PT ;  /* 0x000000070b0c7c12 */ /* 0x000fe4000f8e9698 */
[----:B------:R-:W-:Y:S01]  /*52c0*/  LOP3.LUT R148, R10, 0xffff, RZ, 0xc0, !PT ;  /* 0x0000ffff0a947812 */ /* 0x000fe200078ec0ff */
[--C-:B------:R-:W-:Y:S01]  /*52d0*/  FFMA.FTZ R66, R66, UR8, -R3.reuse ;  /* 0x0000000842427c23 */ /* 0x100fe20008010803 */
[----:B------:R-:W-:Y:S03]  /*52e0*/  LOP3.LUT R11, R9, UR12, R138, 0x96, !PT ;  /* 0x0000000c090b7c12 */ /* 0x000fe6000f8e968a */
[----:B------:R-:W-:Y:S01]  /*52f0*/  MUFU.EX2 R159, R60 ;  /* 0x0000003c009f7308 */ /* 0x000fe20000000800 */
[----:B-1----:R-:W-:Y:S02]  /*5300*/  LOP3.LUT R17, R10, 0xff, RZ, 0xc0, !PT ;  /* 0x000000ff0a117812 */ /* 0x002fe400078ec0ff */
[--C-:B------:R-:W-:Y:S02]  /*5310*/  SHF.R.U32.HI R18, RZ, 0x18, R10.reuse ;  /* 0x00000018ff127819 */ /* 0x100fe4000001160a */
[----:B------:R-:W-:Y:S02]  /*5320*/  SHF.R.U32.HI R149, RZ, 0x10, R10 ;  /* 0x00000010ff957819 */ /* 0x000fe4000001160a */
[----:B------:R-:W-:Y:S03]  /*5330*/  LOP3.LUT R138, R8, 0xffff, RZ, 0xc0, !PT ;  /* 0x0000ffff088a7812 */ /* 0x000fe600078ec0ff */
[----:B------:R-:W-:Y:S01]  /*5340*/  MUFU.EX2 R168, R62 ;  /* 0x0000003e00a87308 */ /* 0x000fe20000000800 */
[----:B------:R-:W-:Y:S02]  /*5350*/  PLOP3.LUT P2, PT, PT, PT, UP0, 0x80, 0x0 ;  /* 0x000000000000781c */ /* 0x000fe40003f4f008 */
[----:B------:R-:W-:Y:S02]  /*5360*/  PLOP3.LUT P0, PT, PT, PT, UP0, 0x80, 0x0 ;  /* 0x000000000000781c */ /* 0x000fe40003f0f008 */
[C---:B------:R-:W-:Y:S02]  /*5370*/  LOP3.LUT R6, R4.reuse, 0xffff, RZ, 0xc0, !PT ;  /* 0x0000ffff04067812 */ /* 0x040fe400078ec0ff */
[----:B------:R-:W-:Y:S03]  /*5380*/  LOP3.LUT R7, R4, 0xff, RZ, 0xc0, !PT ;  /* 0x000000ff04077812 */ /* 0x000fe600078ec0ff */
[----:B------:R-:W-:Y:S01]  /*5390*/  MUFU.EX2 R152, R53 ;  /* 0x0000003500987308 */ /* 0x000fe20000000800 */
[--C-:B------:R-:W-:Y:S02]  /*53a0*/  SHF.R.U32.HI R10, RZ, 0x10, R4.reuse ;  /* 0x00000010ff0a7819 */ /* 0x100fe40000011604 */
[----:B------:R-:W-:Y:S02]  /*53b0*/  SHF.R.U32.HI R9, RZ, 0x18, R4 ;  /* 0x00000018ff097819 */ /* 0x000fe40000011604 */
[----:B------:R-:W-:Y:S02]  /*53c0*/  LOP3.LUT R4, R14, 0xffff, RZ, 0xc0, !PT ;  /* 0x0000ffff0e047812 */ /* 0x000fe400078ec0ff */
[----:B--2---:R-:W-:Y:S03]  /*53d0*/  LOP3.LUT R19, R8, 0xff, RZ, 0xc0, !PT ;  /* 0x000000ff08137812 */ /* 0x004fe600078ec0ff */
[----:B------:R-:W-:Y:S01]  /*53e0*/  MUFU.EX2 R157, R55 ;  /* 0x00000037009d7308 */ /* 0x000fe20000000800 */
[----:B------:R-:W-:Y:S02]  /*53f0*/  SHF.R.U32.HI R4, RZ, 0x8, R4 ;  /* 0x00000008ff047819 */ /* 0x000fe40000011604 */
[--C-:B------:R-:W-:Y:S02]  /*5400*/  SHF.R.U32.HI R133, RZ, 0x18, R8.reuse ;  /* 0x00000018ff857819 */ /* 0x100fe40000011608 */
[----:B------:R-:W-:Y:S02]  /*5410*/  LOP3.LUT R4, R4, 0xffff, RZ, 0xc0, !PT ;  /* 0x0000ffff04047812 */ /* 0x000fe400078ec0ff */
[----:B------:R-:W-:Y:S03]  /*5420*/  SHF.R.U32.HI R137, RZ, 0x10, R8 ;  /* 0x00000010ff897819 */ /* 0x000fe60000011608 */
[----:B------:R-:W-:Y:S01]  /*5430*/  MUFU.EX2 R189, R58 ;  /* 0x0000003a00bd7308 */ /* 0x000fe20000000800 */
[----:B------:R-:W-:Y:S02]  /*5440*/  LOP3.LUT R8, R5, UR12, R150, 0x96, !PT ;  /* 0x0000000c05087c12 */ /* 0x000fe4000f8e9696 */
[----:B------:R-:W-:Y:S02]  /*5450*/  @P1 FSEL R61, R61, -INF , !P6 ;  /* 0xff8000003d3d1808 */ /* 0x000fe40007000000 */
[----:B------:R-:W-:Y:S02]  /*5460*/  PLOP3.LUT P1, PT, PT, PT, UP0, 0x80, 0x0 ;  /* 0x000000000000781c */ /* 0x000fe40003f2f008 */
[----:B------:R-:W-:Y:S03]  /*5470*/  LOP3.LUT R5, R14, 0xff, RZ, 0xc0, !PT ;  /* 0x000000ff0e057812 */ /* 0x000fe600078ec0ff */
[----:B------:R-:W-:Y:S01]  /*5480*/  MUFU.EX2 R158, R54 ;  /* 0x00000036009e7308 */ /* 0x000fe20000000800 */
[----:B------:R-:W-:Y:S02]  /*5490*/  @P2 FSEL R63, R63, -INF , !P6 ;  /* 0xff8000003f3f2808 */ /* 0x000fe40007000000 */
[----:B------:R-:W-:Y:S02]  /*54a0*/  @P0 FSEL R65, R65, -INF , !P6 ;  /* 0xff80000041410808 */ /* 0x000fe40007000000 */
[----:B------:R-:W-:Y:S01]  /*54b0*/  ISETP.LE.U32.AND P0, PT, R4, UR9, PT ;  /* 0x0000000904007c0c */ /* 0x000fe2000bf03070 */
[----:B------:R-:W-:Y:S01]  /*54c0*/  FFMA.FTZ R0, R63, UR8, -R0 ;  /* 0x000000083f007c23 */ /* 0x000fe20008010800 */
[----:B------:R-:W-:Y:S03]  /*54d0*/  ISETP.LE.U32.AND P2, PT, R5, UR9, PT ;  /* 0x0000000905007c0c */ /* 0x000fe6000bf43070 */
[----:B------:R-:W-:Y:S01]  /*54e0*/  MUFU.EX2 R169, R56 ;  /* 0x0000003800a97308 */ /* 0x000fe20000000800 */
[----:B------:R-:W-:Y:S02]  /*54f0*/  SHF.R.U32.HI R5, RZ, 0x10, R14 ;  /* 0x00000010ff057819 */ /* 0x000fe4000001160e */
[C---:B------:R-:W-:Y:S02]  /*5500*/  LOP3.LUT R4, R8.reuse, 0xffff, RZ, 0xc0, !PT ;  /* 0x0000ffff08047812 */ /* 0x040fe400078ec0ff */
[----:B------:R-:W-:Y:S02]  /*5510*/  LOP3.LUT R5, R5, 0xff, RZ, 0xc0, !PT ;  /* 0x000000ff05057812 */ /* 0x000fe400078ec0ff */
[----:B------:R-:W-:Y:S03]  /*5520*/  SHF.R.U32.HI R4, RZ, 0x8, R4 ;  /* 0x00000008ff047819 */ /* 0x000fe60000011604 */
[----:B------:R-:W-:Y:S01]  /*5530*/  MUFU.EX2 R164, R0 ;  /* 0x0000000000a47308 */ /* 0x000fe20000000800 */
[----:B------:R-:W-:Y:S01]  /*5540*/  @P1 FSEL R67, R67, -INF , !P6 ;  /* 0xff80000043431808 */ /* 0x000fe20007000000 */
[----:B------:R-:W-:Y:S01]  /*5550*/  @!P0 FADD.FTZ R209, -R209, -RZ ;  /* 0x800000ffd1d18221 */ /* 0x000fe20000010100 */
[----:B------:R-:W-:Y:S01]  /*5560*/  ISETP.LE.U32.AND P6, PT, R5, UR9, PT ;  /* 0x0000000905007c0c */ /* 0x000fe2000bfc3070 */
[----:B------:R-:W-:Y:S01]  /*5570*/  @!P2 FADD.FTZ R197, -R197, -RZ ;  /* 0x800000ffc5c5a221 */ /* 0x000fe20000010100 */
[----:B------:R-:W-:Y:S01]  /*5580*/  LOP3.LUT R5, R8, 0xff, RZ, 0xc0, !PT ;  /* 0x000000ff08057812 */ /* 0x000fe200078ec0ff */
[----:B------:R-:W-:Y:S01]  /*5590*/  FFMA.FTZ R3, R67, UR8, -R3 ;  /* 0x0000000843037c23 */ /* 0x000fe20008010803 */
[----:B------:R-:W-:Y:S03]  /*55a0*/  LOP3.LUT R4, R4, 0xffff, RZ, 0xc0, !PT ;  /* 0x0000ffff04047812 */ /* 0x000fe600078ec0ff */
[----:B------:R-:W-:Y:S01]  /*55b0*/  MUFU.EX2 R170, R59 ;  /* 0x0000003b00aa7308 */ /* 0x000fe20000000800 */
[----:B------:R-:W-:Y:S02]  /*55c0*/  ISETP.LE.U32.AND P2, PT, R5, UR9, PT ;  /* 0x0000000905007c0c */ /* 0x000fe4000bf43070 */
[----:B------:R-:W-:Y:S02]  /*55d0*/  ISETP.LE.U32.AND P0, PT, R4, UR9, PT ;  /* 0x0000000904007c0c */ /* 0x000fe4000bf03070 */
[----:B------:R-:W-:Y:S02]  /*55e0*/  SHF.R.U32.HI R5, RZ, 0x10, R8 ;  /* 0x00000010ff057819 */ /* 0x000fe40000011608 */
[----:B------:R-:W-:Y:S01]  /*55f0*/  SHF.R.U32.HI R4, RZ, 0x8, R6 ;  /* 0x00000008ff047819 */ /* 0x000fe20000011606 */
[----:B------:R-:W-:Y:S01]  /*5600*/  @!P6 FADD.FTZ R217, -R217, -RZ ;  /* 0x800000ffd9d9e221 */ /* 0x000fe20000010100 */
[----:B------:R-:W-:Y:S01]  /*5610*/  LOP3.LUT R5, R5, 0xff, RZ, 0xc0, !PT ;  /* 0x000000ff05057812 */ /* 0x000fe200078ec0ff */
[----:B------:R-:W-:Y:S01]  /*5620*/  MUFU.EX2 R150, R3 ;  /* 0x0000000300967308 */ /* 0x000fe20000000800 */
[----:B------:R-:W-:Y:S02]  /*5630*/  PLOP3.LUT P4, PT, PT, PT, UP0, 0x80, 0x0 ;  /* 0x000000000000781c */ /* 0x000fe40003f8f008 */
[----:B------:R-:W-:Y:S01]  /*5640*/  ISETP.LE.U32.AND P6, PT, R5, UR9, PT ;  /* 0x0000000905007c0c */ /* 0x000fe2000bfc3070 */
[----:B------:R-:W-:Y:S01]  /*5650*/  @!P2 FADD.FTZ R221, -R221, -RZ ;  /* 0x800000ffdddda221 */ /* 0x000fe20000010100 */
[----:B------:R-:W-:Y:S01]  /*5660*/  LOP3.LUT R4, R4, 0xffff, RZ, 0xc0, !PT ;  /* 0x0000ffff04047812 */ /* 0x000fe200078ec0ff */
[----:B------:R-:W-:Y:S01]  /*5670*/  @!P0 FADD.FTZ R219, -R219, -RZ ;  /* 0x800000ffdbdb8221 */ /* 0x000fe20000010100 */
[----:B------:R-:W-:Y:S03]  /*5680*/  LOP3.LUT R5, R10, 0xff, RZ, 0xc0, !PT ;  /* 0x000000ff0a057812 */ /* 0x000fe600078ec0ff */
[----:B------:R1:W-:Y:S01]  /*5690*/  MUFU.EX2 R190, R20 ;  /* 0x0000001400be7308 */ /* 0x0003e20000000800 */
[----:B------:R-:W-:Y:S02]  /*56a0*/  ISETP.LE.U32.AND P0, PT, R4, UR9, PT ;  /* 0x0000000904007c0c */ /* 0x000fe4000bf03070 */
[----:B------:R-:W-:Y:S02]  /*56b0*/  LOP3.LUT R6, R12, 0xffff, RZ, 0xc0, !PT ;  /* 0x0000ffff0c067812 */ /* 0x000fe400078ec0ff */
[----:B------:R-:W-:Y:S02]  /*56c0*/  SHF.R.U32.HI R4, RZ, 0x8, R136 ;  /* 0x00000008ff047819 */ /* 0x000fe40000011688 */
[----:B------:R-:W-:Y:S01]  /*56d0*/  @P4 FSEL R57, R57, -INF , !P5 ;  /* 0xff80000039394808 */ /* 0x000fe20006800000 */
[----:B------:R-:W-:Y:S01]  /*56e0*/  @!P6 FADD.FTZ R224, -R224, -RZ ;  /* 0x800000ffe0e0e221 */ /* 0x000fe20000010100 */
[----:B------:R-:W-:Y:S01]  /*56f0*/  PLOP3.LUT P4, PT, PT, PT, UP0, 0x80, 0x0 ;  /* 0x000000000000781c */ /* 0x000fe20003f8f008 */
[----:B------:R-:W2:Y:S01]  /*5700*/  MUFU.EX2 R175, R21 ;  /* 0x0000001500af7308 */ /* 0x000ea20000000800 */
[----:B------:R-:W-:Y:S01]  /*5710*/  ISETP.LE.U32.AND P6, PT, R5, UR9, PT ;  /* 0x0000000905007c0c */ /* 0x000fe2000bfc3070 */
[----:B------:R-:W-:Y:S01]  /*5720*/  FFMA.FTZ R57, R57, UR8, -R2 ;  /* 0x0000000839397c23 */ /* 0x000fe20008010802 */
[----:B------:R-:W-:Y:S01]  /*5730*/  LOP3.LUT R5, R139, 0xff, RZ, 0xc0, !PT ;  /* 0x000000ff8b057812 */ /* 0x000fe200078ec0ff */
[----:B------:R-:W-:Y:S01]  /*5740*/  @!P0 FADD.FTZ R216, -R216, -RZ ;  /* 0x800000ffd8d88221 */ /* 0x000fe20000010100 */
[----:B------:R-:W-:Y:S01]  /*5750*/  SHF.R.U32.HI R6, RZ, 0x8, R6 ;  /* 0x00000008ff067819 */ /* 0x000fe20000011606 */
[----:B------:R-:W-:Y:S01]  /*5760*/  FFMA.FTZ R2, R61, UR8, -R2 ;  /* 0x000000083d027c23 */ /* 0x000fe20008010802 */
[----:B------:R-:W-:Y:S03]  /*5770*/  ISETP.LE.U32.AND P0, PT, R5, UR9, PT ;  /* 0x0000000905007c0c */ /* 0x000fe6000bf03070 */
[----:B------:R-:W-:Y:S01]  /*5780*/  MUFU.EX2 R167, R57 ;  /* 0x0000003900a77308 */ /* 0x000fe20000000800 */
[----:B------:R-:W-:Y:S02]  /*5790*/  LOP3.LUT R4, R4, 0xffff, RZ, 0xc0, !PT ;  /* 0x0000ffff04047812 */ /* 0x000fe400078ec0ff */
[----:B------:R-:W-:Y:S02]  /*57a0*/  LOP3.LUT R6, R6, 0xffff, RZ, 0xc0, !PT ;  /* 0x0000ffff06067812 */ /* 0x000fe400078ec0ff */
[----:B------:R-:W-:Y:S01]  /*57b0*/  @P4 FSEL R64, R64, -INF , !P3 ;  /* 0xff80000040404808 */ /* 0x000fe20005800000 */
[----:B------:R-:W-:Y:S01]  /*57c0*/  @!P6 FADD.FTZ R222, -R222, -RZ ;  /* 0x800000ffdedee221 */ /* 0x000fe20000010100 */
[----:B------:R-:W-:Y:S03]  /*57d0*/  ISETP.LE.U32.AND P4, PT, R134, UR9, PT ;  /* 0x0000000986007c0c */ /* 0x000fe6000bf83070 */
[----:B------:R3:W4:Y:S01]  /*57e0*/  MUFU.EX2 R201, R22 ;  /* 0x0000001600c97308 */ /* 0x0007220000000800 */
[----:B------:R-:W-:Y:S01]  /*57f0*/  ISETP.LE.U32.AND P6, PT, R4, UR9, PT ;  /* 0x0000000904007c0c */ /* 0x000fe2000bfc3070 */
[----:B------:R-:W-:Y:S01]  /*5800*/  IMAD.WIDE.U32 R4, R143, -0x326172a9, RZ ;  /* 0xcd9e8d578f047825 */ /* 0x000fe200078e00ff */
[----:B------:R-:W-:Y:S02]  /*5810*/  SHF.R.U32.HI R14, RZ, 0x18, R14 ;  /* 0x00000018ff0e7819 */ /* 0x000fe4000001160e */
[----:B------:R-:W-:Y:S01]  /*5820*/  ISETP.LE.U32.AND P2, PT, R7, UR9, PT ;  /* 0x0000000907007c0c */ /* 0x000fe2000bf43070 */
[----:B------:R-:W-:Y:S01]  /*5830*/  @!P0 FADD.FTZ R205, -R205, -RZ ;  /* 0x800000ffcdcd8221 */ /* 0x000fe20000010100 */
[----:B------:R-:W-:Y:S01]  /*5840*/  ISETP.LE.U32.AND P0, PT, R6, UR9, PT ;  /* 0x0000000906007c0c */ /* 0x000fe2000bf03070 */
[----:B------:R-:W-:Y:S01]  /*5850*/  FFMA.FTZ R64, R64, UR8, -R132 ;  /* 0x0000000840407c23 */ /* 0x000fe20008010884 */
[----:B------:R-:W-:Y:S01]  /*5860*/  SHF.R.U32.HI R6, RZ, 0x10, R12 ;  /* 0x00000010ff067819 */ /* 0x000fe2000001160c */
[----:B------:R-:W-:Y:S01]  /*5870*/  FFMA.FTZ R132, R65, UR8, -R132 ;  /* 0x0000000841847c23 */ /* 0x000fe20008010884 */
[----:B------:R-:W-:Y:S01]  /*5880*/  LOP3.LUT R10, R5, UR12, R140, 0x96, !PT ;  /* 0x0000000c050a7c12 */ /* 0x000fe2000f8e968c */
[----:B------:R-:W-:Y:S01]  /*5890*/  @!P4 FADD.FTZ R204, -R204, -RZ ;  /* 0x800000ffccccc221 */ /* 0x000fe20000010100 */
[----:B-1----:R-:W-:Y:S01]  /*58a0*/  LOP3.LUT R20, R4, 0xffff, RZ, 0xc0, !PT ;  /* 0x0000ffff04147812 */ /* 0x002fe200078ec0ff */
[----:B------:R-:W-:Y:S01]  /*58b0*/  @!P6 FADD.FTZ R194, -R194, -RZ ;  /* 0x800000ffc2c2e221 */ /* 0x000fe20000010100 */
[----:B------:R-:W-:Y:S01]  /*58c0*/  LOP3.LUT R5, R6, 0xff, RZ, 0xc0, !PT ;  /* 0x000000ff06057812 */ /* 0x000fe200078ec0ff */
[----:B------:R-:W1:Y:S01]  /*58d0*/  MUFU.EX2 R208, R24 ;  /* 0x0000001800d07308 */ /* 0x000e620000000800 */
[----:B------:R-:W-:Y:S01]  /*58e0*/  ISETP.LE.U32.AND P1, PT, R14, UR9, PT ;  /* 0x000000090e007c0c */ /* 0x000fe2000bf23070 */
[----:B------:R-:W-:Y:S01]  /*58f0*/  @!P2 FADD.FTZ R218, -R218, -RZ ;  /* 0x800000ffdadaa221 */ /* 0x000fe20000010100 */
[----:B------:R-:W-:Y:S01]  /*5900*/  ISETP.LE.U32.AND P4, PT, R5, UR9, PT ;  /* 0x0000000905007c0c */ /* 0x000fe2000bf83070 */
[----:B--2---:R-:W-:Y:S01]  /*5910*/  @!P0 FADD.FTZ R175, -R175, -RZ ;  /* 0x800000ffafaf8221 */ /* 0x004fe20000010100 */
[----:B------:R-:W-:Y:S02]  /*5920*/  LOP3.LUT R5, R13, 0xff, RZ, 0xc0, !PT ;  /* 0x000000ff0d057812 */ /* 0x000fe400078ec0ff */
[----:B------:R-:W-:Y:S03]  /*5930*/  LOP3.LUT R7, R12, 0xff, RZ, 0xc0, !PT ;  /* 0x000000ff0c077812 */ /* 0x000fe600078ec0ff */
[----:B------:R-:W-:Y:S01]  /*5940*/  MUFU.EX2 R213, R27 ;  /* 0x0000001b00d57308 */ /* 0x000fe20000000800 */
[----:B------:R-:W-:Y:S02]  /*5950*/  ISETP.LE.U32.AND P0, PT, R5, UR9, PT ;  /* 0x0000000905007c0c */ /* 0x000fe4000bf03070 */
[----:B------:R-:W-:Y:S01]  /*5960*/  ISETP.LE.U32.AND P6, PT, R7, UR9, PT ;  /* 0x0000000907007c0c */ /* 0x000fe2000bfc3070 */
[----:B------:R-:W-:Y:S01]  /*5970*/  IMAD.WIDE.U32 R6, R151, -0x2daee0ad, RZ ;  /* 0xd2511f5397067825 */ /* 0x000fe200078e00ff */
[----:B------:R-:W-:Y:S02]  /*5980*/  ISETP.LE.U32.AND P3, PT, R15, UR9, PT ;  /* 0x000000090f007c0c */ /* 0x000fe4000bf63070 */
[----:B------:R-:W-:Y:S01]  /*5990*/  SHF.R.U32.HI R8, RZ, 0x18, R8 ;  /* 0x00000018ff087819 */ /* 0x000fe20000011608 */
[----:B------:R-:W-:Y:S01]  /*59a0*/  @!P1 FADD.FTZ R215, -R215, -RZ ;  /* 0x800000ffd7d79221 */ /* 0x000fe20000010100 */
[----:B------:R-:W-:Y:S01]  /*59b0*/  LOP3.LUT R15, R4, 0xff, RZ, 0xc0, !PT ;  /* 0x000000ff040f7812 */ /* 0x000fe200078ec0ff */
[----:B------:R-:W2:Y:S01]  /*59c0*/  MUFU.EX2 R207, R28 ;  /* 0x0000001c00cf7308 */ /* 0x000ea20000000800 */
[--C-:B---3--:R-:W-:Y:S01]  /*59d0*/  SHF.R.U32.HI R22, RZ, 0x18, R4.reuse ;  /* 0x00000018ff167819 */ /* 0x108fe20000011604 */
[----:B----4-:R-:W-:Y:S01]  /*59e0*/  @!P4 FADD.FTZ R201, -R201, -RZ ;  /* 0x800000ffc9c9c221 */ /* 0x010fe20000010100 */
[----:B------:R-:W-:Y:S01]  /*59f0*/  SHF.R.U32.HI R21, RZ, 0x10, R4 ;  /* 0x00000010ff157819 */ /* 0x000fe20000011604 */
[----:B-1----:R-:W-:Y:S01]  /*5a00*/  @!P0 FADD.FTZ R208, -R208, -RZ ;  /* 0x800000ffd0d08221 */ /* 0x002fe20000010100 */
[--C-:B------:R-:W-:Y:S01]  /*5a10*/  SHF.R.U32.HI R5, RZ, 0x10, R13.reuse ;  /* 0x00000010ff057819 */ /* 0x100fe2000001160d */
[----:B------:R-:W-:Y:S01]  /*5a20*/  @!P6 FADD.FTZ R190, -R190, -RZ ;  /* 0x800000ffbebee221 */ /* 0x000fe20000010100 */
[----:B------:R-:W-:Y:S03]  /*5a30*/  LOP3.LUT R4, R13, 0xffff, RZ, 0xc0, !PT ;  /* 0x0000ffff0d047812 */ /* 0x000fe600078ec0ff */
[----:B------:R-:W1:Y:S01]  /*5a40*/  MUFU.EX2 R198, R23 ;  /* 0x0000001700c67308 */ /* 0x000e620000000800 */
[----:B------:R-:W-:Y:S02]  /*5a50*/  SHF.R.U32.HI R13, RZ, 0x18, R13 ;  /* 0x00000018ff0d7819 */ /* 0x000fe4000001160d */
[----:B------:R-:W-:Y:S02]  /*5a60*/  ISETP.LE.U32.AND P1, PT, R8, UR9, PT ;  /* 0x0000000908007c0c */ /* 0x000fe4000bf23070 */
[----:B------:R-:W-:Y:S02]  /*5a70*/  ISETP.LE.U32.AND P0, PT, R13, UR9, PT ;  /* 0x000000090d007c0c */ /* 0x000fe4000bf03070 */
[----:B------:R-:W-:Y:S03]  /*5a80*/  SHF.R.U32.HI R4, RZ, 0x8, R4 ;  /* 0x00000008ff047819 */ /* 0x000fe60000011604 */
[----:B------:R-:W3:Y:S01]  /*5a90*/  MUFU.EX2 R210, R25 ;  /* 0x0000001900d27308 */ /* 0x000ee20000000800 */
[----:B------:R-:W-:Y:S01]  /*5aa0*/  SHF.R.U32.HI R12, RZ, 0x18, R12 ;  /* 0x00000018ff0c7819 */ /* 0x000fe2000001160c */
[----:B--2---:R-:W-:Y:S01]  /*5ab0*/  @!P3 FADD.FTZ R207, -R207, -RZ ;  /* 0x800000ffcfcfb221 */ /* 0x004fe20000010100 */
[----:B------:R-:W-:Y:S02]  /*5ac0*/  LOP3.LUT R4, R4, 0xffff, RZ, 0xc0, !PT ;  /* 0x0000ffff04047812 */ /* 0x000fe400078ec0ff */
[----:B------:R-:W-:Y:S02]  /*5ad0*/  ISETP.LE.U32.AND P6, PT, R12, UR9, PT ;  /* 0x000000090c007c0c */ /* 0x000fe4000bfc3070 */
[----:B------:R-:W-:Y:S01]  /*5ae0*/  SHF.R.U32.HI R12, RZ, 0x8, R141 ;  /* 0x00000008ff0c7819 */ /* 0x000fe2000001168d */
[----:B------:R-:W-:Y:S01]  /*5af0*/  @!P1 FADD.FTZ R223, -R223, -RZ ;  /* 0x800000ffdfdf9221 */ /* 0x000fe20000010100 */
[----:B------:R-:W-:Y:S01]  /*5b00*/  ISETP.LE.U32.AND P5, PT, R135, UR9, PT ;  /* 0x0000000987007c0c */ /* 0x000fe2000bfa3070 */
[----:B------:R-:W-:Y:S01]  /*5b10*/  @!P0 FADD.FTZ R213, -R213, -RZ ;  /* 0x800000ffd5d58221 */ /* 0x000fe20000010100 */
[----:B------:R-:W-:Y:S01]  /*5b20*/  ISETP.LE.U32.AND P4, PT, R4, UR9, PT ;  /* 0x0000000904007c0c */ /* 0x000fe2000bf83070 */
[----:B------:R-:W2:Y:S01]  /*5b30*/  MUFU.EX2 R206, R29 ;  /* 0x0000001d00ce7308 */ /* 0x000ea20000000800 */
[----:B------:R-:W-:Y:S02]  /*5b40*/  LOP3.LUT R12, R12, 0xffff, RZ, 0xc0, !PT ;  /* 0x0000ffff0c0c7812 */ /* 0x000fe400078ec0ff */
[----:B------:R-:W-:Y:S02]  /*5b50*/  ISETP.LE.U32.AND P1, PT, R9, UR9, PT ;  /* 0x0000000909007c0c */ /* 0x000fe4000bf23070 */
[----:B------:R-:W-:Y:S01]  /*5b60*/  ISETP.LE.U32.AND P0, PT, R12, UR9, PT ;  /* 0x000000090c007c0c */ /* 0x000fe2000bf03070 */
[----:B-1----:R-:W-:Y:S01]  /*5b70*/  @!P6 FADD.FTZ R198, -R198, -RZ ;  /* 0x800000ffc6c6e221 */ /* 0x002fe20000010100 */
[----:B------:R-:W-:Y:S03]  /*5b80*/  LOP3.LUT R12, R142, 0xff, RZ, 0xc0, !PT ;  /* 0x000000ff8e0c7812 */ /* 0x000fe600078ec0ff */
[----:B------:R-:W1:Y:S01]  /*5b90*/  MUFU.EX2 R212, R30 ;  /* 0x0000001e00d47308 */ /* 0x000e620000000800 */
[----:B------:R-:W-:Y:S01]  /*5ba0*/  LOP3.LUT R4, R5, 0xff, RZ, 0xc0, !PT ;  /* 0x000000ff05047812 */ /* 0x000fe200078ec0ff */
[----:B------:R-:W-:Y:S01]  /*5bb0*/  @!P5 FADD.FTZ R196, -R196, -RZ ;  /* 0x800000ffc4c4d221 */ /* 0x000fe20000010100 */
[----:B------:R-:W-:Y:S01]  /*5bc0*/  ISETP.LE.U32.AND P3, PT, R12, UR9, PT ;  /* 0x000000090c007c0c */ /* 0x000fe2000bf63070 */
[----:B---3--:R-:W-:Y:S01]  /*5bd0*/  @!P4 FADD.FTZ R210, -R210, -RZ ;  /* 0x800000ffd2d2c221 */ /* 0x008fe20000010100 */
[----:B------:R-:W-:Y:S01]  /*5be0*/  ISETP.LE.U32.AND P6, PT, R4, UR9, PT ;  /* 0x0000000904007c0c */ /* 0x000fe2000bfc3070 */
[----:B------:R-:W-:Y:S01]  /*5bf0*/  IMAD.WIDE.U32 R4, R153, -0x2daee0ad, RZ ;  /* 0xd2511f5399047825 */ /* 0x000fe200078e00ff */
[----:B------:R-:W-:Y:S03]  /*5c00*/  ISETP.LE.U32.AND P5, PT, R18, UR9, PT ;  /* 0x0000000912007c0c */ /* 0x000fe6000bfa3070 */
[----:B------:R-:W3:Y:S01]  /*5c10*/  MUFU.EX2 R211, R31 ;  /* 0x0000001f00d37308 */ /* 0x000ee20000000800 */
[----:B------:R-:W-:Y:S01]  /*5c20*/  ISETP.LE.U32.AND P4, PT, R19, UR9, PT ;  /* 0x0000000913007c0c */ /* 0x000fe2000bf83070 */
[----:B------:R-:W-:Y:S01]  /*5c30*/  @!P1 FADD.FTZ R220, -R220, -RZ ;  /* 0x800000ffdcdc9221 */ /* 0x000fe20000010100 */
[----:B------:R-:W-:Y:S01]  /*5c40*/  LOP3.LUT R18, R6, 0xffff, RZ, 0xc0, !PT ;  /* 0x0000ffff06127812 */ /* 0x000fe200078ec0ff */
[----:B--2---:R-:W-:Y:S01]  /*5c50*/  @!P0 FADD.FTZ R206, -R206, -RZ ;  /* 0x800000ffcece8221 */ /* 0x004fe20000010100 */
[--C-:B------:R-:W-:Y:S02]  /*5c60*/  SHF.R.U32.HI R19, RZ, 0x10, R6.reuse ;  /* 0x00000010ff137819 */ /* 0x100fe40000011606 */
[----:B------:R-:W-:Y:S03]  /*5c70*/  ISETP.LE.U32.AND P2, PT, R16, UR9, PT ;  /* 0x0000000910007c0c */ /* 0x000fe6000bf43070 */
[----:B------:R-:W2:Y:S01]  /*5c80*/  MUFU.EX2 R162, R36 ;  /* 0x0000002400a27308 */ /* 0x000ea20000000800 */
[----:B------:R-:W-:Y:S01]  /*5c90*/  LOP3.LUT R14, R6, 0xff, RZ, 0xc0, !PT ;  /* 0x000000ff060e7812 */ /* 0x000fe200078ec0ff */
[----:B-1----:R-:W-:Y:S01]  /*5ca0*/  @!P3 FADD.FTZ R212, -R212, -RZ ;  /* 0x800000ffd4d4b221 */ /* 0x002fe20000010100 */
[----:B------:R-:W-:Y:S01]  /*5cb0*/  SHF.R.U32.HI R13, RZ, 0x18, R6 ;  /* 0x00000018ff0d7819 */ /* 0x000fe20000011606 */
[----:B------:R-:W-:Y:S01]  /*5cc0*/  @!P5 FADD.FTZ R173, -R173, -RZ ;  /* 0x800000ffadadd221 */ /* 0x000fe20000010100 */
[----:B------:R-:W-:Y:S01]  /*5cd0*/  SHF.R.U32.HI R6, RZ, 0x8, R148 ;  /* 0x00000008ff067819 */ /* 0x000fe20000011694 */
[----:B------:R-:W-:Y:S01]  /*5ce0*/  @!P4 FADD.FTZ R155, -R155, -RZ ;  /* 0x800000ff9b9bc221 */ /* 0x000fe20000010100 */
[----:B------:R-:W-:Y:S03]  /*5cf0*/  ISETP.LE.U32.AND P1, PT, R17, UR9, PT ;  /* 0x0000000911007c0c */ /* 0x000fe6000bf23070 */
[----:B------:R-:W-:Y:S01]  /*5d00*/  MUFU.EX2 R160, R37 ;  /* 0x0000002500a07308 */ /* 0x000fe20000000800 */
[C---:B------:R-:W-:Y:S02]  /*5d10*/  LOP3.LUT R17, R4.reuse, 0xffff, RZ, 0xc0, !PT ;  /* 0x0000ffff04117812 */ /* 0x040fe400078ec0ff */
[----:B------:R-:W-:Y:S01]  /*5d20*/  LOP3.LUT R8, R5, UR7, R154, 0x96, !PT ;  /* 0x0000000705087c12 */ /* 0x000fe2000f8e969a */
[----:B---3--:R-:W-:Y:S01]  /*5d30*/  @!P2 FADD.FTZ R211, -R211, -RZ ;  /* 0x800000ffd3d3a221 */ /* 0x008fe20000010100 */
[----:B------:R-:W-:Y:S02]  /*5d40*/  LOP3.LUT R9, R7, UR7, R156, 0x96, !PT ;  /* 0x0000000707097c12 */ /* 0x000fe4000f8e969c */
[--C-:B------:R-:W-:Y:S03]  /*5d50*/  SHF.R.U32.HI R16, RZ, 0x18, R4.reuse ;  /* 0x00000018ff107819 */ /* 0x100fe60000011604 */
[----:B------:R-:W-:Y:S01]  /*5d60*/  MUFU.EX2 R172, R38 ;  /* 0x0000002600ac7308 */ /* 0x000fe20000000800 */
[----:B------:R-:W-:Y:S02]  /*5d70*/  SHF.R.U32.HI R7, RZ, 0x10, R4 ;  /* 0x00000010ff077819 */ /* 0x000fe40000011604 */
[----:B------:R-:W-:Y:S01]  /*5d80*/  LOP3.LUT R12, R4, 0xff, RZ, 0xc0, !PT ;  /* 0x000000ff040c7812 */ /* 0x000fe200078ec0ff */
[----:B------:R-:W-:Y:S01]  /*5d90*/  @!P1 FADD.FTZ R166, -R166, -RZ ;  /* 0x800000ffa6a69221 */ /* 0x000fe20000010100 */
[----:B------:R-:W-:Y:S02]  /*5da0*/  LOP3.LUT R5, R6, 0xffff, RZ, 0xc0, !PT ;  /* 0x0000ffff06057812 */ /* 0x000fe400078ec0ff */
[----:B------:R-:W-:Y:S03]  /*5db0*/  LOP3.LUT R4, R149, 0xff, RZ, 0xc0, !PT ;  /* 0x000000ff95047812 */ /* 0x000fe600078ec0ff */
[----:B------:R-:W1:Y:S01]  /*5dc0*/  MUFU.EX2 R171, R39 ;  /* 0x0000002700ab7308 */ /* 0x000e620000000800 */
[----:B------:R-:W-:Y:S02]  /*5dd0*/  ISETP.LE.U32.AND P0, PT, R5, UR9, PT ;  /* 0x0000000905007c0c */ /* 0x000fe4000bf03070 */
[C---:B------:R-:W-:Y:S02]  /*5de0*/  LOP3.LUT R5, R11.reuse, 0xff, RZ, 0xc0, !PT ;  /* 0x000000ff0b057812 */ /* 0x040fe400078ec0ff */
[----:B------:R-:W-:Y:S02]  /*5df0*/  ISETP.LE.U32.AND P3, PT, R4, UR9, PT ;  /* 0x0000000904007c0c */ /* 0x000fe4000bf63070 */
[----:B------:R-:W-:Y:S03]  /*5e00*/  LOP3.LUT R4, R11, 0xffff, RZ, 0xc0, !PT ;  /* 0x0000ffff0b047812 */ /* 0x000fe600078ec0ff */
[----:B------:R-:W-:Y:S01]  /*5e10*/  MUFU.EX2 R193, R41 ;  /* 0x0000002900c17308 */ /* 0x000fe20000000800 */
[----:B------:R-:W-:Y:S02]  /*5e20*/  ISETP.LE.U32.AND P2, PT, R5, UR9, PT ;  /* 0x0000000905007c0c */ /* 0x000fe4000bf43070 */
[--C-:B------:R-:W-:Y:S02]  /*5e30*/  SHF.R.U32.HI R5, RZ, 0x18, R11.reuse ;  /* 0x00000018ff057819 */ /* 0x100fe4000001160b */
[----:B------:R-:W-:Y:S01]  /*5e40*/  SHF.R.U32.HI R4, RZ, 0x8, R4 ;  /* 0x00000008ff047819 */ /* 0x000fe20000011604 */
[----:B------:R-:W-:Y:S01]  /*5e50*/  @!P0 FADD.FTZ R165, -R165, -RZ ;  /* 0x800000ffa5a58221 */ /* 0x000fe20000010100 */
[----:B------:R-:W-:Y:S03]  /*5e60*/  ISETP.LE.U32.AND P1, PT, R5, UR9, PT ;  /* 0x0000000905007c0c */ /* 0x000fe6000bf23070 */
[----:B------:R-:W-:Y:S01]  /*5e70*/  MUFU.EX2 R203, R42 ;  /* 0x0000002a00cb7308 */ /* 0x000fe20000000800 */
[----:B------:R-:W-:Y:S01]  /*5e80*/  SHF.R.U32.HI R5, RZ, 0x10, R11 ;  /* 0x00000010ff057819 */ /* 0x000fe2000001160b */
[----:B------:R-:W-:Y:S01]  /*5e90*/  @!P3 FADD.FTZ R174, -R174, -RZ ;  /* 0x800000ffaeaeb221 */ /* 0x000fe20000010100 */
[----:B------:R-:W-:Y:S02]  /*5ea0*/  LOP3.LUT R4, R4, 0xffff, RZ, 0xc0, !PT ;  /* 0x0000ffff04047812 */ /* 0x000fe400078ec0ff */
[----:B------:R-:W-:Y:S01]  /*5eb0*/  LOP3.LUT R5, R5, 0xff, RZ, 0xc0, !PT ;  /* 0x000000ff05057812 */ /* 0x000fe200078ec0ff */
[----:B--2---:R-:W-:Y:S01]  /*5ec0*/  @!P2 FADD.FTZ R162, -R162, -RZ ;  /* 0x800000ffa2a2a221 */ /* 0x004fe20000010100 */
[----:B------:R-:W-:Y:S03]  /*5ed0*/  ISETP.LE.U32.AND P3, PT, R4, UR9, PT ;  /* 0x0000000904007c0c */ /* 0x000fe6000bf63070 */
[----:B------:R-:W2:Y:S01]  /*5ee0*/  MUFU.EX2 R195, R40 ;  /* 0x0000002800c37308 */ /* 0x000ea20000000800 */
[C---:B------:R-:W-:Y:S02]  /*5ef0*/  LOP3.LUT R4, R10.reuse, 0xffff, RZ, 0xc0, !PT ;  /* 0x0000ffff0a047812 */ /* 0x040fe400078ec0ff */
[----:B------:R-:W-:Y:S01]  /*5f00*/  ISETP.LE.U32.AND P5, PT, R5, UR9, PT ;  /* 0x0000000905007c0c */ /* 0x000fe2000bfa3070 */
[----:B-1----:R-:W-:Y:S01]  /*5f10*/  @!P1 FADD.FTZ R171, -R171, -RZ ;  /* 0x800000ffabab9221 */ /* 0x002fe20000010100 */
[----:B------:R-:W-:Y:S02]  /*5f20*/  LOP3.LUT R5, R10, 0xff, RZ, 0xc0, !PT ;  /* 0x000000ff0a057812 */ /* 0x000fe400078ec0ff */
[----:B------:R-:W-:Y:S03]  /*5f30*/  SHF.R.U32.HI R4, RZ, 0x8, R4 ;  /* 0x00000008ff047819 */ /* 0x000fe60000011604 */
[----:B------:R-:W1:Y:S01]  /*5f40*/  MUFU.EX2 R202, R43 ;  /* 0x0000002b00ca7308 */ /* 0x000e620000000800 */
[----:B------:R-:W-:Y:S02]  /*5f50*/  ISETP.LE.U32.AND P2, PT, R5, UR9, PT ;  /* 0x0000000905007c0c */ /* 0x000fe4000bf43070 */
[----:B------:R-:W-:Y:S01]  /*5f60*/  LOP3.LUT R5, R4, 0xffff, RZ, 0xc0, !PT ;  /* 0x0000ffff04057812 */ /* 0x000fe200078ec0ff */
[----:B------:R-:W-:Y:S01]  /*5f70*/  @!P3 FADD.FTZ R160, -R160, -RZ ;  /* 0x800000ffa0a0b221 */ /* 0x000fe20000010100 */
[--C-:B------:R-:W-:Y:S02]  /*5f80*/  SHF.R.U32.HI R6, RZ, 0x10, R10.reuse ;  /* 0x00000010ff067819 */ /* 0x100fe4000001160a */
[----:B------:R-:W-:Y:S01]  /*5f90*/  ISETP.LE.U32.AND P3, PT, R5, UR9, PT ;  /* 0x0000000905007c0c */ /* 0x000fe2000bf63070 */
[----:B------:R-:W-:Y:S01]  /*5fa0*/  @!P5 FADD.FTZ R172, -R172, -RZ ;  /* 0x800000ffacacd221 */ /* 0x000fe20000010100 */
[----:B------:R-:W-:Y:S01]  /*5fb0*/  LOP3.LUT R4, R6, 0xff, RZ, 0xc0, !PT ;  /* 0x000000ff06047812 */ /* 0x000fe200078ec0ff */
[----:B------:R-:W-:Y:S01]  /*5fc0*/  MUFU.EX2 R200, R46 ;  /* 0x0000002e00c87308 */ /* 0x000fe20000000800 */
[----:B------:R-:W-:Y:S02]  /*5fd0*/  SHF.R.U32.HI R10, RZ, 0x18, R10 ;  /* 0x00000018ff0a7819 */ /* 0x000fe4000001160a */
[----:B------:R-:W-:Y:S01]  /*5fe0*/  ISETP.LE.U32.AND P5, PT, R4, UR9, PT ;  /* 0x0000000904007c0c */ /* 0x000fe2000bfa3070 */
[----:B--2---:R-:W-:Y:S01]  /*5ff0*/  @!P2 FADD.FTZ R195, -R195, -RZ ;  /* 0x800000ffc3c3a221 */ /* 0x004fe20000010100 */
[----:B------:R-:W-:Y:S02]  /*6000*/  SHF.R.U32.HI R4, RZ, 0x8, R20 ;  /* 0x00000008ff047819 */ /* 0x000fe40000011614 */
[----:B------:R-:W-:Y:S03]  /*6010*/  ISETP.LE.U32.AND P1, PT, R10, UR9, PT ;  /* 0x000000090a007c0c */ /* 0x000fe6000bf23070 */
[----:B------:R-:W2:Y:S01]  /*6020*/  MUFU.EX2 R199, R47 ;  /* 0x0000002f00c77308 */ /* 0x000ea20000000800 */
[----:B------:R-:W-:Y:S01]  /*6030*/  LOP3.LUT R4, R4, 0xffff, RZ, 0xc0, !PT ;  /* 0x0000ffff04047812 */ /* 0x000fe200078ec0ff */
[----:B------:R-:W-:Y:S01]  /*6040*/  @!P3 FADD.FTZ R193, -R193, -RZ ;  /* 0x800000ffc1c1b221 */ /* 0x000fe20000010100 */
[----:B------:R-:W-:Y:S02]  /*6050*/  ISETP.LE.U32.AND P2, PT, R22, UR9, PT ;  /* 0x0000000916007c0c */ /* 0x000fe4000bf43070 */
[----:B------:R-:W-:Y:S02]  /*6060*/  ISETP.LE.U32.AND P3, PT, R4, UR9, PT ;  /* 0x0000000904007c0c */ /* 0x000fe4000bf63070 */
[----:B------:R-:W-:Y:S01]  /*6070*/  LOP3.LUT R4, R21, 0xff, RZ, 0xc0, !PT ;  /* 0x000000ff15047812 */ /* 0x000fe200078ec0ff */
[----:B------:R-:W-:Y:S01]  /*6080*/  @!P5 FADD.FTZ R203, -R203, -RZ ;  /* 0x800000ffcbcbd221 */ /* 0x000fe20000010100 */
[----:B------:R-:W-:Y:S01]  /*6090*/  LOP3.LUT R5, R137, 0xff, RZ, 0xc0, !PT ;  /* 0x000000ff89057812 */ /* 0x000fe200078ec0ff */
[----:B------:R-:W3:Y:S01]  /*60a0*/  MUFU.EX2 R214, R26 ;  /* 0x0000001a00d67308 */ /* 0x000ee20000000800 */
[----:B------:R-:W-:Y:S01]  /*60b0*/  ISETP.LE.U32.AND P5, PT, R4, UR9, PT ;  /* 0x0000000904007c0c */ /* 0x000fe2000bfa3070 */
[----:B-1----:R-:W-:Y:S01]  /*60c0*/  @!P1 FADD.FTZ R202, -R202, -RZ ;  /* 0x800000ffcaca9221 */ /* 0x002fe20000010100 */
[----:B------:R-:W-:Y:S02]  /*60d0*/  SHF.R.U32.HI R4, RZ, 0x8, R138 ;  /* 0x00000008ff047819 */ /* 0x000fe4000001168a */
[----:B------:R-:W-:Y:S02]  /*60e0*/  ISETP.LE.U32.AND P1, PT, R5, UR9, PT ;  /* 0x0000000905007c0c */ /* 0x000fe4000bf23070 */
[----:B------:R-:W-:Y:S03]  /*60f0*/  LOP3.LUT R5, R4, 0xffff, RZ, 0xc0, !PT ;  /* 0x0000ffff04057812 */ /* 0x000fe600078ec0ff */
[----:B------:R-:W1:Y:S01]  /*6100*/  MUFU.EX2 R154, R49 ;  /* 0x00000031009a7308 */ /* 0x000e620000000800 */
[----:B------:R-:W-:Y:S01]  /*6110*/  LOP3.LUT R4, R9, 0xff, RZ, 0xc0, !PT ;  /* 0x000000ff09047812 */ /* 0x000fe200078ec0ff */
[----:B--2---:R-:W-:Y:S01]  /*6120*/  @!P2 FADD.FTZ R199, -R199, -RZ ;  /* 0x800000ffc7c7a221 */ /* 0x004fe20000010100 */
[----:B------:R-:W-:Y:S02]  /*6130*/  ISETP.LE.U32.AND P0, PT, R15, UR9, PT ;  /* 0x000000090f007c0c */ /* 0x000fe4000bf03070 */
[----:B------:R-:W-:Y:S01]  /*6140*/  ISETP.LE.U32.AND P2, PT, R4, UR9, PT ;  /* 0x0000000904007c0c */ /* 0x000fe2000bf43070 */
[----:B------:R-:W-:Y:S01]  /*6150*/  @!P5 FADD.FTZ R200, -R200, -RZ ;  /* 0x800000ffc8c8d221 */ /* 0x000fe20000010100 */
[----:B------:R-:W-:Y:S03]  /*6160*/  ISETP.LE.U32.AND P5, PT, R5, UR9, PT ;  /* 0x0000000905007c0c */ /* 0x000fe6000bfa3070 */
[----:B------:R-:W2:Y:S01]  /*6170*/  MUFU.EX2 R153, R52 ;  /* 0x0000003400997308 */ /* 0x000ea20000000800 */
[----:B------:R-:W-:Y:S01]  /*6180*/  SHF.R.U32.HI R4, RZ, 0x18, R9 ;  /* 0x00000018ff047819 */ /* 0x000fe20000011609 */
[----:B---3--:R-:W-:Y:S01]  /*6190*/  @!P6 FADD.FTZ R214, -R214, -RZ ;  /* 0x800000ffd6d6e221 */ /* 0x008fe20000010100 */
[----:B------:R-:W-:Y:S01]  /*61a0*/  LOP3.LUT R5, R9, 0xffff, RZ, 0xc0, !PT ;  /* 0x0000ffff09057812 */ /* 0x000fe200078ec0ff */
[----:B------:R-:W-:Y:S01]  /*61b0*/  @!P1 FADD.FTZ R163, -R163, -RZ ;  /* 0x800000ffa3a39221 */ /* 0x000fe20000010100 */
[----:B------:R-:W-:Y:S02]  /*61c0*/  ISETP.LE.U32.AND P4, PT, R4, UR9, PT ;  /* 0x0000000904007c0c */ /* 0x000fe4000bf83070 */
[----:B------:R-:W-:Y:S03]  /*61d0*/  ISETP.LE.U32.AND P6, PT, R133, UR9, PT ;  /* 0x0000000985007c0c */ /* 0x000fe6000bfc3070 */
[----:B------:R-:W3:Y:S01]  /*61e0*/  MUFU.EX2 R191, R44 ;  /* 0x0000002c00bf7308 */ /* 0x000ee20000000800 */
[----:B------:R-:W-:Y:S02]  /*61f0*/  LOP3.LUT R4, R8, 0xff, RZ, 0xc0, !PT ;  /* 0x000000ff08047812 */ /* 0x000fe400078ec0ff */
[----:B------:R-:W-:Y:S01]  /*6200*/  SHF.R.U32.HI R6, RZ, 0x8, R5 ;  /* 0x00000008ff067819 */ /* 0x000fe20000011605 */
[----:B-1----:R-:W-:Y:S01]  /*6210*/  @!P5 FADD.FTZ R154, -R154, -RZ ;  /* 0x800000ff9a9ad221 */ /* 0x002fe20000010100 */
[----:B------:R-:W-:Y:S02]  /*6220*/  ISETP.LE.U32.AND P5, PT, R4, UR9, PT ;  /* 0x0000000904007c0c */ /* 0x000fe4000bfa3070 */
[----:B------:R-:W-:Y:S03]  /*6230*/  LOP3.LUT R4, R6, 0xffff, RZ, 0xc0, !PT ;  /* 0x0000ffff06047812 */ /* 0x000fe600078ec0ff */
[----:B------:R-:W1:Y:S01]  /*6240*/  MUFU.EX2 R149, R64 ;  /* 0x0000004000957308 */ /* 0x000e620000000800 */
[----:B------:R-:W-:Y:S01]  /*6250*/  SHF.R.U32.HI R5, RZ, 0x10, R9 ;  /* 0x00000010ff057819 */ /* 0x000fe20000011609 */
[----:B--2---:R-:W-:Y:S01]  /*6260*/  @!P2 FADD.FTZ R153, -R153, -RZ ;  /* 0x800000ff9999a221 */ /* 0x004fe20000010100 */
[----:B------:R-:W-:Y:S01]  /*6270*/  LOP3.LUT R6, R8, 0xffff, RZ, 0xc0, !PT ;  /* 0x0000ffff08067812 */ /* 0x000fe200078ec0ff */
[----:B------:R-:W-:Y:S01]  /*6280*/  @!P6 FADD.FTZ R161, -R161, -RZ ;  /* 0x800000ffa1a1e221 */ /* 0x000fe20000010100 */
[----:B------:R-:W-:Y:S01]  /*6290*/  ISETP.LE.U32.AND P1, PT, R4, UR9, PT ;  /* 0x0000000904007c0c */ /* 0x000fe2000bf23070 */
[----:B------:R-:W-:Y:S01]  /*62a0*/  @!P4 FADD.FTZ R157, -R157, -RZ ;  /* 0x800000ff9d9dc221 */ /* 0x000fe20000010100 */
[----:B------:R-:W-:Y:S03]  /*62b0*/  LOP3.LUT R5, R5, 0xff, RZ, 0xc0, !PT ;  /* 0x000000ff05057812 */ /* 0x000fe600078ec0ff */
[----:B------:R-:W2:Y:S01]  /*62c0*/  MUFU.EX2 R148, R132 ;  /* 0x0000008400947308 */ /* 0x000ea20000000800 */
[----:B------:R-:W-:Y:S01]  /*62d0*/  SHF.R.U32.HI R4, RZ, 0x8, R6 ;  /* 0x00000008ff047819 */ /* 0x000fe20000011606 */
[----:B---3--:R-:W-:Y:S01]  /*62e0*/  @!P0 FADD.FTZ R191, -R191, -RZ ;  /* 0x800000ffbfbf8221 */ /* 0x008fe20000010100 */
[----:B------:R-:W-:Y:S01]  /*62f0*/  ISETP.LE.U32.AND P6, PT, R5, UR9, PT ;  /* 0x0000000905007c0c */ /* 0x000fe2000bfc3070 */
[----:B------:R-:W-:Y:S01]  /*6300*/  @!P5 FADD.FTZ R169, -R169, -RZ ;  /* 0x800000ffa9a9d221 */ /* 0x000fe20000010100 */
[----:B------:R-:W-:Y:S02]  /*6310*/  LOP3.LUT R4, R4, 0xffff, RZ, 0xc0, !PT ;  /* 0x0000ffff04047812 */ /* 0x000fe400078ec0ff */
[----:B------:R-:W-:Y:S03]  /*6320*/  SHF.R.U32.HI R5, RZ, 0x10, R8 ;  /* 0x00000010ff057819 */ /* 0x000fe60000011608 */
[----:B------:R-:W-:Y:S01]  /*6330*/  MUFU.EX2 R156, R2 ;  /* 0x00000002009c7308 */ /* 0x000fe20000000800 */
[----:B------:R-:W-:Y:S01]  /*6340*/  ISETP.LE.U32.AND P2, PT, R4, UR9, PT ;  /* 0x0000000904007c0c */ /* 0x000fe2000bf43070 */
[----:B------:R-:W-:Y:S01]  /*6350*/  @!P1 FADD.FTZ R152, -R152, -RZ ;  /* 0x800000ff98989221 */ /* 0x000fe20000010100 */
[----:B------:R-:W-:Y:S02]  /*6360*/  LOP3.LUT R4, R5, 0xff, RZ, 0xc0, !PT ;  /* 0x000000ff05047812 */ /* 0x000fe400078ec0ff */
[----:B------:R-:W-:Y:S02]  /*6370*/  SHF.R.U32.HI R5, RZ, 0x8, R18 ;  /* 0x00000008ff057819 */ /* 0x000fe40000011612 */
[----:B------:R-:W-:Y:S03]  /*6380*/  ISETP.LE.U32.AND P1, PT, R4, UR9, PT ;  /* 0x0000000904007c0c */ /* 0x000fe6000bf23070 */
[----:B------:R-:W3:Y:S01]  /*6390*/  MUFU.EX2 R192, R45 ;  /* 0x0000002d00c07308 */ /* 0x000ee20000000800 */
[----:B------:R-:W-:Y:S01]  /*63a0*/  LOP3.LUT R4, R5, 0xffff, RZ, 0xc0, !PT ;  /* 0x0000ffff05047812 */ /* 0x000fe200078ec0ff */
[----:B------:R-:W-:Y:S01]  /*63b0*/  @!P6 FADD.FTZ R158, -R158, -RZ ;  /* 0x800000ff9e9ee221 */ /* 0x000fe20000010100 */
[----:B------:R-:W-:Y:S02]  /*63c0*/  ISETP.LE.U32.AND P0, PT, R14, UR9, PT ;  /* 0x000000090e007c0c */ /* 0x000fe4000bf03070 */
[----:B------:R-:W-:Y:S01]  /*63d0*/  ISETP.LE.U32.AND P4, PT, R4, UR9, PT ;  /* 0x0000000904007c0c */ /* 0x000fe2000bf83070 */
[----:B------:R-:W-:Y:S01]  /*63e0*/  @!P2 FADD.FTZ R167, -R167, -RZ ;  /* 0x800000ffa7a7a221 */ /* 0x000fe20000010100 */
[----:B------:R-:W-:Y:S03]  /*63f0*/  LOP3.LUT R5, R19, 0xff, RZ, 0xc0, !PT ;  /* 0x000000ff13057812 */ /* 0x000fe600078ec0ff */
[----:B------:R-:W4:Y:S01]  /*6400*/  MUFU.EX2 R151, R66 ;  /* 0x0000004200977308 */ /* 0x000f220000000800 */
[----:B------:R-:W-:Y:S02]  /*6410*/  SHF.R.U32.HI R4, RZ, 0x8, R17 ;  /* 0x00000008ff047819 */ /* 0x000fe40000011611 */
[----:B------:R-:W-:Y:S01]  /*6420*/  LOP3.LUT R6, R7, 0xff, RZ, 0xc0, !PT ;  /* 0x000000ff07067812 */ /* 0x000fe200078ec0ff */
[----:B------:R-:W-:Y:S01]  /*6430*/  @!P1 FADD.FTZ R189, -R189, -RZ ;  /* 0x800000ffbdbd9221 */ /* 0x000fe20000010100 */
[----:B------:R-:W-:Y:S02]  /*6440*/  ISETP.LE.U32.AND P1, PT, R5, UR9, PT ;  /* 0x0000000905007c0c */ /* 0x000fe4000bf23070 */
[----:B------:R-:W-:Y:S01]  /*6450*/  LOP3.LUT R5, R4, 0xffff, RZ, 0xc0, !PT ;  /* 0x0000ffff04057812 */ /* 0x000fe200078ec0ff */
[----:B-1----:R-:W-:Y:S01]  /*6460*/  @!P0 FADD.FTZ R149, -R149, -RZ ;  /* 0x800000ff95958221 */ /* 0x002fe20000010100 */
[----:B------:R-:W-:Y:S01]  /*6470*/  F2FP.RELU.F16.F32.PACK_AB R4, R209, R197 ;  /* 0x000000c5d104723e */ /* 0x000fe200000008ff */
[----:B--2---:R-:W-:Y:S01]  /*6480*/  @!P4 FADD.FTZ R148, -R148, -RZ ;  /* 0x800000ff9494c221 */ /* 0x004fe20000010100 */
[----:B------:R-:W-:Y:S01]  /*6490*/  ISETP.LE.U32.AND P0, PT, R6, UR9, PT ;  /* 0x0000000906007c0c */ /* 0x000fe2000bf03070 */
[----:B---3--:R-:W-:Y:S01]  /*64a0*/  @!P3 FADD.FTZ R192, -R192, -RZ ;  /* 0x800000ffc0c0b221 */ /* 0x008fe20000010100 */
[----:B------:R-:W-:Y:S01]  /*64b0*/  F2FP.RELU.F16.F32.PACK_AB R6, R215, R217 ;  /* 0x000000d9d706723e */ /* 0x000fe200000008ff */
[----:B------:R1:W-:Y:S01]  /*64c0*/  STS [R227+0x1c000], R4 ;  /* 0x01c00004e3007388 */ /* 0x0003e20000000800 */
[----:B------:R-:W-:Y:S02]  /*64d0*/  ISETP.LE.U32.AND P4, PT, R5, UR9, PT ;  /* 0x0000000905007c0c */ /* 0x000fe4000bf83070 */
[----:B------:R-:W-:Y:S01]  /*64e0*/  F2FP.RELU.F16.F32.PACK_AB R5, R194, R196 ;  /* 0x000000c4c205723e */ /* 0x000fe200000008ff */
[----:B------:R2:W-:Y:S01]  /*64f0*/  STS [R227+0x1c400], R6 ;  /* 0x01c40006e3007388 */ /* 0x0005e20000000800 */
[----:B------:R-:W-:Y:S01]  /*6500*/  F2FP.RELU.F16.F32.PACK_AB R7, R219, R221 ;  /* 0x000000dddb07723e */ /* 0x000fe200000008ff */
[----:B----4-:R-:W-:Y:S01]  /*6510*/  @!P1 FADD.FTZ R151, -R151, -RZ ;  /* 0x800000ff97979221 */ /* 0x010fe20000010100 */
[----:B------:R-:W-:Y:S01]  /*6520*/  F2FP.RELU.F16.F32.PACK_AB R2, R173, R174 ;  /* 0x000000aead02723e */ /* 0x000fe200000008ff */
[----:B------:R3:W-:Y:S01]  /*6530*/  STS [R229+0x1c000], R5 ;  /* 0x01c00005e5007388 */ /* 0x0007e20000000800 */
[----:B------:R-:W-:Y:S01]  /*6540*/  F2FP.RELU.F16.F32.PACK_AB R3, R202, R203 ;  /* 0x000000cbca03723e */ /* 0x000fe200000008ff */
[----:B------:R-:W-:Y:S01]  /*6550*/  @!P0 FADD.FTZ R168, -R168, -RZ ;  /* 0x800000ffa8a88221 */ /* 0x000fe20000010100 */
[----:B------:R-:W-:Y:S02]  /*6560*/  F2FP.RELU.F16.F32.PACK_AB R0, R148, R149 ;  /* 0x000000959400723e */ /* 0x000fe400000008ff */
[----:B------:R-:W-:Y:S01]  /*6570*/  ISETP.LE.U32.AND P3, PT, R13, UR9, PT ;  /* 0x000000090d007c0c */ /* 0x000fe2000bf63070 */
[----:B------:R-:W-:Y:S01]  /*6580*/  @!P4 FADD.FTZ R156, -R156, -RZ ;  /* 0x800000ff9c9cc221 */ /* 0x000fe20000010100 */
[----:B------:R-:W-:Y:S02]  /*6590*/  SHF.R.U32.HI R8, RZ, 0x18, R8 ;  /* 0x00000018ff087819 */ /* 0x000fe40000011608 */
[----:B------:R-:W-:Y:S02]  /*65a0*/  ISETP.LE.U32.AND P5, PT, R16, UR9, PT ;  /* 0x0000000910007c0c */ /* 0x000fe4000bfa3070 */
[----:B------:R-:W-:Y:S02]  /*65b0*/  ISETP.LE.U32.AND P2, PT, R8, UR9, PT ;  /* 0x0000000908007c0c */ /* 0x000fe4000bf43070 */
[----:B------:R-:W-:Y:S02]  /*65c0*/  ISETP.LE.U32.AND P6, PT, R12, UR9, PT ;  /* 0x000000090c007c0c */ /* 0x000fe4000bfc3070 */
[----:B------:R-:W-:Y:S02]  /*65d0*/  LEA R146, P0, R246, R144, 0x2 ;  /* 0x00000090f6927211 */ /* 0x000fe400078010ff */
[----:B-1----:R-:W-:Y:S01]  /*65e0*/  F2FP.RELU.F16.F32.PACK_AB R4, R204, R205 ;  /* 0x000000cdcc04723e */ /* 0x002fe200000008ff */
[----:B------:R-:W-:Y:S01]  /*65f0*/  @!P3 FADD.FTZ R150, -R150, -RZ ;  /* 0x800000ff9696b221 */ /* 0x000fe20000010100 */
[----:B------:R-:W-:Y:S02]  /*6600*/  LEA.HI.X.SX32 R147, R246, R145, 0x2, P0 ;  /* 0x00000091f6937211 */ /* 0x000fe400000f16ff */
[----:B--2---:R-:W-:Y:S01]  /*6610*/  F2FP.RELU.F16.F32.PACK_AB R6, R223, R224 ;  /* 0x000000e0df06723e */ /* 0x004fe200000008ff */
[----:B------:R1:W-:Y:S01]  /*6620*/  STS [R229+0x1c400], R4 ;  /* 0x01c40004e5007388 */ /* 0x0003e20000000800 */
[----:B------:R-:W-:Y:S01]  /*6630*/  @!P5 FADD.FTZ R164, -R164, -RZ ;  /* 0x800000ffa4a4d221 */ /* 0x000fe20000010100 */
[----:B------:R-:W-:Y:S01]  /*6640*/  @!P2 FADD.FTZ R170, -R170, -RZ ;  /* 0x800000ffaaaaa221 */ /* 0x000fe20000010100 */
[----:B---3--:R-:W-:Y:S01]  /*6650*/  F2FP.RELU.F16.F32.PACK_AB R5, R216, R218 ;  /* 0x000000dad805723e */ /* 0x008fe200000008ff */
[----:B------:R-:W-:Y:S01]  /*6660*/  STS [R227+0x1e000], R7 ;  /* 0x01e00007e3007388 */ /* 0x000fe20000000800 */
[----:B------:R-:W-:Y:S01]  /*6670*/  @!P6 FADD.FTZ R159, -R159, -RZ ;  /* 0x800000ff9f9fe221 */ /* 0x000fe20000010100 */
[----:B------:R-:W-:Y:S02]  /*6680*/  FSETP.GE.FTZ.AND P0, PT, R197, RZ, PT ;  /* 0x000000ffc500720b */ /* 0x000fe40003f16000 */
[----:B------:R2:W-:Y:S01]  /*6690*/  STS [R227+0x1e400], R6 ;  /* 0x01e40006e3007388 */ /* 0x0005e20000000800 */
[----:B------:R-:W-:Y:S02]  /*66a0*/  FSETP.GE.FTZ.AND P3, PT, R196, RZ, PT ;  /* 0x000000ffc400720b */ /* 0x000fe40003f76000 */
[----:B------:R-:W-:Y:S01]  /*66b0*/  FSETP.GE.FTZ.AND P2, PT, R194, RZ, PT ;  /* 0x000000ffc200720b */ /* 0x000fe20003f56000 */
[----:B------:R3:W-:Y:S01]  /*66c0*/  STS [R229+0x1e000], R5 ;  /* 0x01e00005e5007388 */ /* 0x0007e20000000800 */
[----:B------:R-:W-:Y:S02]  /*66d0*/  FSETP.GE.FTZ.AND P1, PT, R190, RZ, PT ;  /* 0x000000ffbe00720b */ /* 0x000fe40003f36000 */
[----:B------:R-:W-:Y:S01]  /*66e0*/  FSETP.GE.FTZ.AND P4, PT, R155, RZ, PT ;  /* 0x000000ff9b00720b */ /* 0x000fe20003f96000 */
[----:B------:R-:W4:Y:S01]  /*66f0*/  LDG.E R144, desc[UR10][R146.64] ;  /* 0x0000000a92907981 */ /* 0x000f22000c1e1900 */
[----:B-1----:R-:W-:Y:S05]  /*6700*/  F2FP.RELU.F16.F32.PACK_AB R4, R220, R222 ;  /* 0x000000dedc04723e */ /* 0x002fea00000008ff */
[----:B------:R1:W-:Y:S01]  /*6710*/  STS [R229+0x1e400], R4 ;  /* 0x01e40004e5007388 */ /* 0x0003e20000000800 */
[----:B--2---:R-:W-:Y:S02]  /*6720*/  F2FP.RELU.F16.F32.PACK_AB R6, R175, R190 ;  /* 0x000000beaf06723e */ /* 0x004fe400000008ff */
[----:B---3--:R-:W-:Y:S03]  /*6730*/  F2FP.RELU.F16.F32.PACK_AB R5, R198, R201 ;  /* 0x000000c9c605723e */ /* 0x008fe600000008ff */
[----:B------:R2:W-:Y:S04]  /*6740*/  STS [R233+0x1c000], R6 ;  /* 0x01c00006e9007388 */ /* 0x0005e80000000800 */
[----:B------:R3:W-:Y:S04]  /*6750*/  STS [R233+0x1c400], R5 ;  /* 0x01c40005e9007388 */ /* 0x0007e80000000800 */
[----:B------:R3:W-:Y:S01]  /*6760*/  STS [R232+0x1c400], R2 ;  /* 0x01c40002e8007388 */ /* 0x0007e20000000800 */
[----:B-1----:R-:W-:Y:S05]  /*6770*/  F2FP.RELU.F16.F32.PACK_AB R4, R165, R166 ;  /* 0x000000a6a504723e */ /* 0x002fea00000008ff */
[----:B------:R1:W-:Y:S01]  /*6780*/  STS [R232+0x1c000], R4 ;  /* 0x01c00004e8007388 */ /* 0x0003e20000000800 */
[----:B--2---:R-:W-:Y:S02]  /*6790*/  F2FP.RELU.F16.F32.PACK_AB R6, R171, R172 ;  /* 0x000000acab06723e */ /* 0x004fe400000008ff */
[----:B---3--:R-:W-:Y:S02]  /*67a0*/  F2FP.RELU.F16.F32.PACK_AB R5, R210, R208 ;  /* 0x000000d0d205723e */ /* 0x008fe400000008ff */
[----:B------:R-:W-:Y:S03]  /*67b0*/  F2FP.RELU.F16.F32.PACK_AB R2, R213, R214 ;  /* 0x000000d6d502723e */ /* 0x000fe600000008ff */
[----:B------:R2:W-:Y:S04]  /*67c0*/  STS [R233+0x1e000], R5 ;  /* 0x01e00005e9007388 */ /* 0x0005e80000000800 */
[----:B------:R3:W-:Y:S01]  /*67d0*/  STS [R233+0x1e400], R2 ;  /* 0x01e40002e9007388 */ /* 0x0007e20000000800 */
[----:B-1----:R-:W-:Y:S05]  /*67e0*/  F2FP.RELU.F16.F32.PACK_AB R4, R211, R212 ;  /* 0x000000d4d304723e */ /* 0x002fea00000008ff */
[----:B------:R1:W-:Y:S01]  /*67f0*/  STS [R232+0x1e400], R4 ;  /* 0x01e40004e8007388 */ /* 0x0003e20000000800 */
[----:B--2---:R-:W-:Y:S02]  /*6800*/  F2FP.RELU.F16.F32.PACK_AB R5, R206, R207 ;  /* 0x000000cfce05723e */ /* 0x004fe400000008ff */
[----:B---3--:R-:W-:Y:S03]  /*6810*/  F2FP.RELU.F16.F32.PACK_AB R2, R160, R162 ;  /* 0x000000a2a002723e */ /* 0x008fe600000008ff */
[----:B------:R2:W-:Y:S04]  /*6820*/  STS [R232+0x1e000], R5 ;  /* 0x01e00005e8007388 */ /* 0x0005e80000000800 */
[----:B------:R3:W-:Y:S04]  /*6830*/  STS [R226+0x1c000], R2 ;  /* 0x01c00002e2007388 */ /* 0x0007e80000000800 */
[----:B------:R-:W-:Y:S01]  /*6840*/  STS [R226+0x1c400], R6 ;  /* 0x01c40006e2007388 */ /* 0x000fe20000000800 */
[----:B-1----:R-:W-:Y:S05]  /*6850*/  F2FP.RELU.F16.F32.PACK_AB R4, R154, R155 ;  /* 0x0000009b9a04723e */ /* 0x002fea00000008ff */
[----:B------:R1:W-:Y:S01]  /*6860*/  STS [R228+0x1c000], R4 ;  /* 0x01c00004e4007388 */ /* 0x0003e20000000800 */
[----:B--2---:R-:W-:Y:S02]  /*6870*/  F2FP.RELU.F16.F32.PACK_AB R5, R193, R195 ;  /* 0x000000c3c105723e */ /* 0x004fe400000008ff */
[----:B---3--:R-:W-:Y:S05]  /*6880*/  F2FP.RELU.F16.F32.PACK_AB R2, R161, R163 ;  /* 0x000000a3a102723e */ /* 0x008fea00000008ff */
        /* <DEDUP_REMOVED lines=10> */
[----:B-1----:R-:W-:Y:S03]  /*6930*/  F2FP.RELU.F16.F32.PACK_AB R4, R170, R189 ;  /* 0x000000bdaa04723e */ /* 0x002fe600000008ff */
[----:B------:R1:W-:Y:S04]  /*6940*/  STS [R231+0x1c400], R2 ;  /* 0x01c40002e7007388 */ /* 0x0003e80000000800 */
[----:B------:R1:W-:Y:S01]  /*6950*/  STS [R230+0x1c000], R0 ;  /* 0x01c00000e6007388 */ /* 0x0003e20000000800 */
[----:B--2---:R-:W-:Y:S02]  /*6960*/  F2FP.RELU.F16.F32.PACK_AB R5, R167, R169 ;  /* 0x000000a9a705723e */ /* 0x004fe400000008ff */
[----:B---3--:R-:W-:Y:S02]  /*6970*/  F2FP.RELU.F16.F32.PACK_AB R3, R150, R151 ;  /* 0x000000979603723e */ /* 0x008fe400000008ff */
[----:B-1----:R-:W-:Y:S03]  /*6980*/  F2FP.RELU.F16.F32.PACK_AB R2, R156, R159 ;  /* 0x0000009f9c02723e */ /* 0x002fe600000008ff */
[----:B------:R-:W-:Y:S01]  /*6990*/  STS [R230+0x1c400], R3 ;  /* 0x01c40003e6007388 */ /* 0x000fe20000000800 */
[----:B------:R-:W-:Y:S03]  /*69a0*/  F2FP.RELU.F16.F32.PACK_AB R0, R164, R168 ;  /* 0x000000a8a400723e */ /* 0x000fe600000008ff */
[----:B------:R-:W-:Y:S04]  /*69b0*/  STS [R231+0x1e000], R5 ;  /* 0x01e00005e7007388 */ /* 0x000fe80000000800 */
[----:B------:R-:W-:Y:S04]  /*69c0*/  STS [R231+0x1e400], R4 ;  /* 0x01e40004e7007388 */ /* 0x000fe80000000800 */
[----:B------:R1:W-:Y:S04]  /*69d0*/  STS [R230+0x1e000], R2 ;  /* 0x01e00002e6007388 */ /* 0x0003e80000000800 */
[----:B------:R2:W-:Y:S04]  /*69e0*/  STS [R230+0x1e400], R0 ;  /* 0x01e40000e6007388 */ /* 0x0005e80000000800 */
[----:B------:R-:W-:Y:S08]  /*69f0*/  LDSM.16.M88.4 R64, [R186+UR4+0x8000] ;  /* 0x00800004ba40783b */ /* 0x000ff00008000200 */
[----:B------:R-:W3:Y:S08]  /*6a00*/  LDSM.16.M88.4 R16, [R180+UR4+0x10000] ;  /* 0x01000004b410783b */ /* 0x000ef00008000200 */
[----:B------:R-:W3:Y:S01]  /*6a10*/  LDSM.16.M88.4 R60, [R186+UR4+0xa000] ;  /* 0x00a00004ba3c783b */ /* 0x000ee20008000200 */
[----:B-1----:R-:W-:Y:S05]  /*6a20*/  IMAD.U32 R2, RZ, RZ, UR4 ;  /* 0x00000004ff027e24 */ /* 0x002fea000f8e00ff */
[----:B--2---:R-:W-:Y:S02]  /*6a30*/  IADD3 R0, R186, 0x8000, R2 ;  /* 0x00008000ba007810 */ /* 0x004fe40007ffe002 */
[----:B------:R-:W1:Y:S08]  /*6a40*/  LDSM.16.M88.4 R32, [R180+UR4+0x10800] ;  /* 0x01080004b420783b */ /* 0x000e700008000200 */
[----:B------:R-:W2:Y:S08]  /*6a50*/  LDSM.16.M88.4 R48, [R180+UR4+0x11000] ;  /* 0x01100004b430783b */ /* 0x000eb00008000200 */
[----:B------:R-:W4:Y:S01]  /*6a60*/  LDSM.16.M88.4 R132, [R180+UR4+0x11800] ;  /* 0x01180004b484783b */ /* 0x000f220008000200 */
[-C--:B---3--:R-:W-:Y:S07]  /*6a70*/  HMMA.16816.F32 R4, R64, R16.reuse, RZ ;  /* 0x000000104004723c */ /* 0x088fee00000018ff */
[----:B------:R-:W-:Y:S01]  /*6a80*/  LDSM.16.M88.4 R140, [R182+0x4000] ;  /* 0x00400000b68c783b */ /* 0x000fe20000000200 */
[C---:B------:R-:W-:Y:S07]  /*6a90*/  HMMA.16816.F32 R8, R60.reuse, R16, RZ ;  /* 0x000000103c08723c */ /* 0x040fee00000018ff */
[----:B------:R3:W5:Y:S01]  /*6aa0*/  LDG.E R3, desc[UR10][R146.64+0x100] ;  /* 0x0001000a92037981 */ /* 0x000762000c1e1900 */
[-C--:B------:R-:W-:Y:S06]  /*6ab0*/  HMMA.16816.F32 R12, R60, R18.reuse, RZ ;  /* 0x000000123c0c723c */ /* 0x080fec00000018ff */
[C---:B------:R-:W-:Y:S06]  /*6ac0*/  HMMA.16816.F32 R16, R64.reuse, R18, RZ ;  /* 0x000000124010723c */ /* 0x040fec00000018ff */
[-C--:B-1----:R-:W-:Y:S06]  /*6ad0*/  HMMA.16816.F32 R20, R64, R32.reuse, RZ ;  /* 0x000000204014723c */ /* 0x082fec00000018ff */
[C---:B------:R-:W-:Y:S06]  /*6ae0*/  HMMA.16816.F32 R24, R60.reuse, R32, RZ ;  /* 0x000000203c18723c */ /* 0x040fec00000018ff */
[-C--:B------:R-:W-:Y:S06]  /*6af0*/  HMMA.16816.F32 R28, R60, R34.reuse, RZ ;  /* 0x000000223c1c723c */ /* 0x080fec00000018ff */
[C---:B------:R-:W-:Y:S06]  /*6b00*/  HMMA.16816.F32 R32, R64.reuse, R34, RZ ;  /* 0x000000224020723c */ /* 0x040fec00000018ff */
[-C--:B--2---:R-:W-:Y:S06]  /*6b10*/  HMMA.16816.F32 R36, R64, R48.reuse, RZ ;  /* 0x000000304024723c */ /* 0x084fec00000018ff */
[C---:B------:R-:W-:Y:S06]  /*6b20*/  HMMA.16816.F32 R40, R60.reuse, R48, RZ ;  /* 0x000000303c28723c */ /* 0x040fec00000018ff */
[-C--:B------:R-:W-:Y:S06]  /*6b30*/  HMMA.16816.F32 R44, R60, R50.reuse, RZ ;  /* 0x000000323c2c723c */ /* 0x080fec00000018ff */
[C---:B------:R-:W-:Y:S06]  /*6b40*/  HMMA.16816.F32 R48, R64.reuse, R50, RZ ;  /* 0x000000324030723c */ /* 0x040fec00000018ff */
[-C--:B----4-:R-:W-:Y:S06]  /*6b50*/  HMMA.16816.F32 R52, R64, R132.reuse, RZ ;  /* 0x000000844034723c */ /* 0x090fec00000018ff */
[C---:B------:R-:W-:Y:S06]  /*6b60*/  HMMA.16816.F32 R56, R60.reuse, R132, RZ ;  /* 0x000000843c38723c */ /* 0x040fec00000018ff */
[-C--:B------:R-:W-:Y:S01]  /*6b70*/  HMMA.16816.F32 R60, R60, R134.reuse, RZ ;  /* 0x000000863c3c723c */ /* 0x080fe200000018ff */
[C---:B------:R-:W-:Y:S04]  /*6b80*/  IMAD.IADD R132, R0.reuse, 0x1, R185 ;  /* 0x0000000100847824 */ /* 0x040fe800078e02b9 */
[----:B------:R-:W-:Y:S01]  /*6b90*/  IMAD.IADD R0, R0, 0x1, R178 ;  /* 0x0000000100007824 */ /* 0x000fe200078e02b2 */
[----:B------:R-:W-:Y:S01]  /*6ba0*/  HMMA.16816.F32 R64, R64, R134, RZ ;  /* 0x000000864040723c */ /* 0x000fe200000018ff */
[----:B------:R-:W1:Y:S08]  /*6bb0*/  LDSM.16.M88.4 R136, [R132] ;  /* 0x000000008488783b */ /* 0x000e700000000200 */
[----:B------:R-:W2:Y:S01]  /*6bc0*/  LDSM.16.M88.4 R132, [R132+0x2000] ;  /* 0x002000008484783b */ /* 0x000ea20000000200 */
[-C--:B-1----:R-:W-:Y:S06]  /*6bd0*/  HMMA.16816.F32 R4, R136, R140.reuse, R4 ;  /* 0x0000008c8804723c */ /* 0x082fec0000001804 */
[C---:B--2---:R-:W-:Y:S06]  /*6be0*/  HMMA.16816.F32 R8, R132.reuse, R140, R8 ;  /* 0x0000008c8408723c */ /* 0x044fec0000001808 */
        /* <DEDUP_REMOVED lines=16> */
[----:B------:R-:W-:Y:S05]  /*6cf0*/  LDSM.16.M88.4 R132, [R0] ;  /* 0x000000000084783b */ /* 0x000fea0000000200 */
[----:B------:R-:W-:Y:S03]  /*6d00*/  HMMA.16816.F32 R64, R136, R142, R64 ;  /* 0x0000008e8840723c */ /* 0x000fe60000001840 */
[----:B------:R-:W1:Y:S08]  /*6d10*/  LDSM.16.M88.4 R136, [R179+0x4000] ;  /* 0x00400000b388783b */ /* 0x000e700000000200 */
        /* <DEDUP_REMOVED lines=19> */
[----:B------:R-:W-:Y:S01]  /*6e50*/  IMAD.IADD R136, R185, 0x1, R0 ;  /* 0x00000001b9887824 */ /* 0x000fe200078e0200 */
[----:B------:R-:W-:Y:S01]  /*6e60*/  HMMA.16816.F32 R64, R132, R138, R64 ;  /* 0x0000008a8440723c */ /* 0x000fe20000001840 */
[----:B------:R-:W-:Y:S08]  /*6e70*/  LDSM.16.M88.4 R132, [R181+0x4000] ;  /* 0x00400000b584783b */ /* 0x000ff00000000200 */
[----:B------:R-:W1:Y:S08]  /*6e80*/  LDSM.16.M88.4 R140, [R136] ;  /* 0x00000000888c783b */ /* 0x000e700000000200 */
[----:B------:R-:W2:Y:S01]  /*6e90*/  LDSM.16.M88.4 R136, [R136+0x2000] ;  /* 0x002000008888783b */ /* 0x000ea20000000200 */
[-C--:B-1----:R-:W-:Y:S06]  /*6ea0*/  HMMA.16816.F32 R4, R140, R132.reuse, R4 ;  /* 0x000000848c04723c */ /* 0x082fec0000001804 */
[C---:B--2---:R-:W-:Y:S06]  /*6eb0*/  HMMA.16816.F32 R8, R136.reuse, R132, R8 ;  /* 0x000000848808723c */ /* 0x044fec0000001808 */
[-C--:B------:R-:W-:Y:S06]  /*6ec0*/  HMMA.16816.F32 R12, R136, R134.reuse, R12 ;  /* 0x00000086880c723c */ /* 0x080fec000000180c */
[C---:B------:R-:W-:Y:S01]  /*6ed0*/  HMMA.16816.F32 R16, R140.reuse, R134, R16 ;  /* 0x000000868c10723c */ /* 0x040fe20000001810 */
[----:B------:R-:W1:Y:S05]  /*6ee0*/  LDSM.16.M88.4 R132, [R181+0x4800] ;  /* 0x00480000b584783b */ /* 0x000e6a0000000200 */
[----:B------:R-:W-:Y:S03]  /*6ef0*/  FADD.FTZ R0, -R144, R4 ;  /* 0x0000000490007221 */ /* 0x000fe60000010100 */
[----:B------:R-:W2:Y:S02]  /*6f00*/  LDG.E R4, desc[UR10][R146.64+0x20] ;  /* 0x0000200a92047981 */ /* 0x000ea4000c1e1900 */
[----:B------:R-:W-:Y:S02]  /*6f10*/  FSEL R0, R0, R144, P0 ;  /* 0x0000009000007208 */ /* 0x000fe40000000000 */
[----:B------:R-:W-:Y:S03]  /*6f20*/  FSETP.GE.FTZ.AND P0, PT, R209, RZ, PT ;  /* 0x000000ffd100720b */ /* 0x000fe60003f16000 */
[----:B------:R-:W-:Y:S01]  /*6f30*/  FMUL.FTZ R197, R197, R0 ;  /* 0x00000000c5c57220 */ /* 0x000fe20000410000 */
[----:B------:R-:W-:Y:S05]  /*6f40*/  FADD.FTZ R0, -R144, R5 ;  /* 0x0000000590007221 */ /* 0x000fea0000010100 */
[----:B------:R-:W-:Y:S02]  /*6f50*/  FSEL R0, R0, R144, P0 ;  /* 0x0000009000007208 */ /* 0x000fe40000000000 */
[C---:B------:R-:W-:Y:S01]  /*6f60*/  FADD.FTZ R16, -R144.reuse, R16 ;  /* 0x0000001090107221 */ /* 0x040fe20000010100 */
[----:B------:R-:W-:Y:S01]  /*6f70*/  FADD.FTZ R5, -R144, R17 ;  /* 0x0000001190057221 */ /* 0x000fe20000010100 */
[----:B------:R-:W-:Y:S01]  /*6f80*/  FSETP.GE.FTZ.AND P0, PT, R175, RZ, PT ;  /* 0x000000ffaf00720b */ /* 0x000fe20003f16000 */
[----:B------:R-:W-:Y:S02]  /*6f90*/  FMUL.FTZ R145, R209, R0 ;  /* 0x00000000d1917220 */ /* 0x000fe40000410000 */
[----:B------:R3:W5:Y:S01]  /*6fa0*/  LDG.E R0, desc[UR10][R146.64+0x120] ;  /* 0x0001200a92007981 */ /* 0x000762000c1e1900 */
[-C--:B------:R-:W-:Y:S02]  /*6fb0*/  FSEL R16, R16, R144.reuse, P3 ;  /* 0x0000009010107208 */ /* 0x080fe40001800000 */
[----:B------:R-:W-:Y:S02]  /*6fc0*/  FSEL R5, R5, R144, P2 ;  /* 0x0000009005057208 */ /* 0x000fe40001000000 */
[----:B------:R-:W-:Y:S01]  /*6fd0*/  FSETP.GE.FTZ.AND P3, PT, R166, RZ, PT ;  /* 0x000000ffa600720b */ /* 0x000fe20003f76000 */
[----:B------:R-:W-:Y:S01]  /*6fe0*/  FMUL.FTZ R17, R196, R16 ;  /* 0x00000010c4117220 */ /* 0x000fe20000410000 */
[----:B------:R-:W-:Y:S01]  /*6ff0*/  FSETP.GE.FTZ.AND P2, PT, R165, RZ, PT ;  /* 0x000000ffa500720b */ /* 0x000fe20003f56000 */
[----:B------:R-:W-:Y:S01]  /*7000*/  FMUL.FTZ R16, R194, R5 ;  /* 0x00000005c2107220 */ /* 0x000fe20000410000 */
[----:B------:R-:W-:Y:S01]  /*7010*/  F2FP.F16.F32.PACK_AB R5, R145, R197 ;  /* 0x000000c59105723e */ /* 0x000fe200000000ff */
[-C--:B-1----:R-:W-:Y:S06]  /*7020*/  HMMA.16816.F32 R20, R140, R132.reuse, R20 ;  /* 0x000000848c14723c */ /* 0x082fec0000001814 */
[C---:B------:R-:W-:Y:S06]  /*7030*/  HMMA.16816.F32 R24, R136.reuse, R132, R24 ;  /* 0x000000848818723c */ /* 0x040fec0000001818 */
[-C--:B------:R-:W-:Y:S06]  /*7040*/  HMMA.16816.F32 R28, R136, R134.reuse, R28 ;  /* 0x00000086881c723c */ /* 0x080fec000000181c */
[C---:B------:R-:W-:Y:S01]  /*7050*/  HMMA.16816.F32 R32, R140.reuse, R134, R32 ;  /* 0x000000868c20723c */ /* 0x040fe20000001820 */
[----:B------:R-:W1:Y:S05]  /*7060*/  LDSM.16.M88.4 R132, [R181+0x5000] ;  /* 0x00500000b584783b */ /* 0x000e6a0000000200 */
[C---:B------:R-:W-:Y:S01]  /*7070*/  FADD.FTZ R20, -R144.reuse, R20 ;  /* 0x0000001490147221 */ /* 0x040fe20000010100 */
[----:B------:R-:W-:Y:S04]  /*7080*/  FADD.FTZ R21, -R144, R21 ;  /* 0x0000001590157221 */ /* 0x000fe80000010100 */
[-C--:B------:R-:W-:Y:S02]  /*7090*/  FSEL R20, R20, R144.reuse, P1 ;  /* 0x0000009014147208 */ /* 0x080fe40000800000 */
[----:B------:R-:W-:Y:S02]  /*70a0*/  FSEL R21, R21, R144, P0 ;  /* 0x0000009015157208 */ /* 0x000fe40000000000 */
[----:B------:R-:W-:Y:S02]  /*70b0*/  FSETP.GE.FTZ.AND P0, PT, R160, RZ, PT ;  /* 0x000000ffa000720b */ /* 0x000fe40003f16000 */
[----:B------:R-:W-:Y:S01]  /*70c0*/  FSETP.GE.FTZ.AND P1, PT, R162, RZ, PT ;  /* 0x000000ffa200720b */ /* 0x000fe20003f36000 */
        /* <DEDUP_REMOVED lines=8> */
[----:B------:R-:W-:Y:S01]  /*7150*/  FMUL.FTZ R133, R190, R20 ;  /* 0x00000014be857220 */ /* 0x000fe20000410000 */
[----:B------:R-:W-:Y:S05]  /*7160*/  HMMA.16816.F32 R64, R140, R134, R64 ;  /* 0x000000868c40723c */ /* 0x000fea0000001840 */
[----:B------:R-:W-:Y:S01]  /*7170*/  FMUL.FTZ R132, R175, R21 ;  /* 0x00000015af847220 */ /* 0x000fe20000410000 */
[----:B------:R-:W-:Y:S01]  /*7180*/  FADD.FTZ R21, -R144, R32 ;  /* 0x0000002090157221 */ /* 0x000fe20000010100 */
[----:B------:R-:W-:Y:S01]  /*7190*/  F2FP.F16.F32.PACK_AB R134, R16, R17 ;  /* 0x000000111086723e */ /* 0x000fe200000000ff */
[C---:B------:R-:W-:Y:S03]  /*71a0*/  FADD.FTZ R16, -R144.reuse, R37 ;  /* 0x0000002590107221 */ /* 0x040fe60000010100 */
[-C--:B------:R-:W-:Y:S01]  /*71b0*/  FSEL R21, R21, R144.reuse, P3 ;  /* 0x0000009015157208 */ /* 0x080fe20001800000 */
[----:B------:R-:W-:Y:S01]  /*71c0*/  FADD.FTZ R20, -R144, R33 ;  /* 0x0000002190147221 */ /* 0x000fe20000010100 */
[-C--:B------:R-:W-:Y:S01]  /*71d0*/  FSEL R16, R16, R144.reuse, P0 ;  /* 0x0000009010107208 */ /* 0x080fe20000000000 */
        /* <DEDUP_REMOVED lines=11> */
[-C--:B------:R-:W-:Y:S01]  /*7290*/  FSEL R16, R16, R144.reuse, P1 ;  /* 0x0000009010107208 */ /* 0x080fe20000800000 */
[C---:B------:R-:W-:Y:S01]  /*72a0*/  FADD.FTZ R21, -R144.reuse, R48 ;  /* 0x0000003090157221 */ /* 0x040fe20000010100 */
[----:B------:R-:W-:Y:S01]  /*72b0*/  FSETP.GE.FTZ.AND P2, PT, R153, RZ, PT ;  /* 0x000000ff9900720b */ /* 0x000fe20003f56000 */
[C---:B------:R-:W-:Y:S01]  /*72c0*/  FADD.FTZ R20, -R144.reuse, R49 ;  /* 0x0000003190147221 */ /* 0x040fe20000010100 */
[----:B------:R-:W-:Y:S01]  /*72d0*/  FSETP.GE.FTZ.AND P1, PT, R149, RZ, PT ;  /* 0x000000ff9500720b */ /* 0x000fe20003f36000 */
[C---:B------:R-:W-:Y:S01]  /*72e0*/  FADD.FTZ R17, -R144.reuse, R52 ;  /* 0x0000003490117221 */ /* 0x040fe20000010100 */
[-C--:B------:R-:W-:Y:S01]  /*72f0*/  FSEL R21, R21, R144.reuse, P4 ;  /* 0x0000009015157208 */ /* 0x080fe20002000000 */
[----:B------:R-:W-:Y:S01]  /*7300*/  FADD.FTZ R64, -R144, R64 ;  /* 0x0000004090407221 */ /* 0x000fe20000010100 */
[----:B------:R-:W-:Y:S01]  /*7310*/  FSEL R20, R20, R144, P3 ;  /* 0x0000009014147208 */ /* 0x000fe20001800000 */
[----:B------:R-:W-:Y:S01]  /*7320*/  FMUL.FTZ R16, R152, R16 ;  /* 0x0000001098107220 */ /* 0x000fe20000410000 */
[-C--:B------:R-:W-:Y:S01]  /*7330*/  FSEL R17, R17, R144.reuse, P2 ;  /* 0x0000009011117208 */ /* 0x080fe20001000000 */
[----:B------:R-:W-:Y:S01]  /*7340*/  FMUL.FTZ R21, R155, R21 ;  /* 0x000000159b157220 */ /* 0x000fe20000410000 */
[----:B------:R-:W-:Y:S01]  /*7350*/  FSEL R64, R64, R144, P1 ;  /* 0x0000009040407208 */ /* 0x000fe20000800000 */
[----:B------:R-:W-:Y:S01]  /*7360*/  @P0 FADD.FTZ R144, -R144, R65 ;  /* 0x0000004190900221 */ /* 0x000fe20000010100 */
[----:B------:R-:W-:Y:S01]  /*7370*/  PLOP3.LUT P0, PT, PT, PT, UP3, 0x80, 0x0 ;  /* 0x000000000000781c */ /* 0x000fe20003f0f038 */
        /* <DEDUP_REMOVED lines=8> */
[----:B------:R-:W-:Y:S02]  /*7400*/  F2FP.F16.F32.PACK_AB R53, R32, R33 ;  /* 0x000000212035723e */ /* 0x000fe400000000ff */
[----:B------:R-:W-:Y:S02]  /*7410*/  F2FP.F16.F32.PACK_AB R49, R20, R21 ;  /* 0x000000151431723e */ /* 0x000fe400000000ff */
[----:B------:R-:W-:Y:S01]  /*7420*/  F2FP.F16.F32.PACK_AB R48, R16, R17 ;  /* 0x000000111030723e */ /* 0x000fe200000000ff */
[C---:B--2---:R-:W-:Y:S01]  /*7430*/  FADD.FTZ R6, -R4.reuse, R6 ;  /* 0x0000000604067221 */ /* 0x044fe20000010100 */
[----:B------:R-:W-:Y:S04]  /*7440*/  FADD.FTZ R7, -R4, R7 ;  /* 0x0000000704077221 */ /* 0x000fe80000010100 */
[-C--:B------:R-:W-:Y:S02]  /*7450*/  FSEL R37, R6, R4.reuse, P2 ;  /* 0x0000000406257208 */ /* 0x080fe40001000000 */
[----:B------:R-:W-:Y:S01]  /*7460*/  FSEL R36, R7, R4, P1 ;  /* 0x0000000407247208 */ /* 0x000fe20000800000 */
[----:B---3--:R-:W-:Y:S06]  /*7470*/  @!P0 BRA `(.L_x_1615) ;  /* 0x00000000007c8947 */ /* 0x008fec0003800000 */
[----:B------:R-:W1:Y:S01]  /*7480*/  LDC R33, c[0x0][0x240] ;  /* 0x00009000ff217b82 */ /* 0x000e620000000800 */
[----:B------:R-:W-:Y:S01]  /*7490*/  IMAD.MOV.U32 R6, RZ, RZ, R237 ;  /* 0x000000ffff067224 */ /* 0x000fe200078e00ed */
[----:B------:R-:W-:Y:S01]  /*74a0*/  ULOP3.LUT UR7, UR13, 0x1, URZ, 0xc0, !UPT ;  /* 0x000000010d077892 */ /* 0x000fe2000f8ec03f */
[----:B------:R-:W-:Y:S01]  /*74b0*/  MOV R7, R236 ;  /* 0x000000ec00077202 */ /* 0x000fe20000000f00 */
[----:B------:R-:W-:Y:S02]  /*74c0*/  UMOV UR12, 0xffffc000 ;  /* 0xffffc000000c7882 */ /* 0x000fe40000000000 */
        /* <DEDUP_REMOVED lines=26> */
.L_x_1615:
[----:B------:R2:W-:Y:S01]  /*7670*/  STS [R227+0x14000], R5 ;  /* 0x01400005e3007388 */ /* 0x0005e20000000800 */
[----:B-1----:R-:W-:Y:S01]  /*7680*/  FMUL.FTZ R6, R215, R36 ;  /* 0x00000024d7067220 */ /* 0x002fe20000410000 */
[C---:B------:R-:W-:Y:S01]  /*7690*/  FADD.FTZ R22, -R4.reuse, R22 ;  /* 0x0000001604167221 */ /* 0x040fe20000010100 */
[C---:B------:R-:W-:Y:S01]  /*76a0*/  FADD.FTZ R19, -R4.reuse, R19 ;  /* 0x0000001304137221 */ /* 0x040fe20000010100 */
        /* <DEDUP_REMOVED lines=8> */
[----:B------:R-:W-:Y:S01]  /*7730*/  FSEL R19, R19, R4, P2 ;  /* 0x0000000413137208 */ /* 0x000fe20001000000 */
[----:B------:R-:W-:Y:S01]  /*7740*/  FADD.FTZ R50, -R4, R50 ;  /* 0x0000003204327221 */ /* 0x000fe20000010100 */
[----:B------:R-:W-:Y:S01]  /*7750*/  FSETP.GE.FTZ.AND P1, PT, R174, RZ, PT ;  /* 0x000000ffae00720b */ /* 0x000fe20003f36000 */
[----:B------:R-:W-:Y:S01]  /*7760*/  FMUL.FTZ R22, R201, R22 ;  /* 0x00000016c9167220 */ /* 0x000fe20000410000 */
[----:B------:R-:W-:Y:S01]  /*7770*/  FSEL R18, R18, R4, P3 ;  /* 0x0000000412127208 */ /* 0x000fe20001800000 */
[----:B------:R-:W-:Y:S01]  /*7780*/  FMUL.FTZ R20, R204, R19 ;  /* 0x00000013cc147220 */ /* 0x000fe20000410000 */
[----:B------:R-:W-:Y:S01]  /*7790*/  FSETP.GE.FTZ.AND P2, PT, R198, RZ, PT ;  /* 0x000000ffc600720b */ /* 0x000fe20003f56000 */
[C---:B------:R-:W-:Y:S01]  /*77a0*/  FADD.FTZ R51, -R4.reuse, R51 ;  /* 0x0000003304337221 */ /* 0x040fe20000010100 */
[----:B------:R-:W-:Y:S01]  /*77b0*/  FSETP.GE.FTZ.AND P3, PT, R173, RZ, PT ;  /* 0x000000ffad00720b */ /* 0x000fe20003f76000 */
[----:B------:R-:W-:Y:S01]  /*77c0*/  FMUL.FTZ R21, R205, R18 ;  /* 0x00000012cd157220 */ /* 0x000fe20000410000 */
[-C--:B------:R-:W-:Y:S01]  /*77d0*/  FSEL R7, R7, R4.reuse, P2 ;  /* 0x0000000407077208 */ /* 0x080fe20001000000 */
[----:B------:R-:W-:Y:S01]  /*77e0*/  FADD.FTZ R18, -R4, R38 ;  /* 0x0000002604127221 */ /* 0x000fe20000010100 */
[-C--:B------:R-:W-:Y:S01]  /*77f0*/  FSEL R35, R35, R4.reuse, P3 ;  /* 0x0000000423237208 */ /* 0x080fe20001800000 */
[----:B--2---:R-:W-:Y:S01]  /*7800*/  FMUL.FTZ R5, R217, R37 ;  /* 0x00000025d9057220 */ /* 0x004fe20000410000 */
[----:B------:R-:W-:Y:S01]  /*7810*/  FSETP.GE.FTZ.AND P2, PT, R172, RZ, PT ;  /* 0x000000ffac00720b */ /* 0x000fe20003f56000 */
[----:B------:R-:W-:Y:S01]  /*7820*/  FMUL.FTZ R19, R198, R7 ;  /* 0x00000007c6137220 */ /* 0x000fe20000410000 */
[----:B------:R-:W-:Y:S01]  /*7830*/  FADD.FTZ R54, -R4, R54 ;  /* 0x0000003604367221 */ /* 0x000fe20000010100 */
[----:B------:R-:W-:Y:S01]  /*7840*/  FMUL.FTZ R7, R173, R35 ;  /* 0x00000023ad077220 */ /* 0x000fe20000410000 */
[----:B------:R-:W-:Y:S01]  /*7850*/  F2FP.F16.F32.PACK_AB R6, R6, R5 ;  /* 0x000000050606723e */ /* 0x000fe200000000ff */
[----:B------:R-:W-:Y:S01]  /*7860*/  FADD.FTZ R5, -R4, R34 ;  /* 0x0000002204057221 */ /* 0x000fe20000010100 */
[-C--:B------:R-:W-:Y:S01]  /*7870*/  FSEL R18, R18, R4.reuse, P2 ;  /* 0x0000000412127208 */ /* 0x080fe20001000000 */
[----:B-----5:R-:W-:Y:S01]  /*7880*/  FADD.FTZ R8, -R3, R8 ;  /* 0x0000000803087221 */ /* 0x020fe20000010100 */
[----:B------:R-:W-:Y:S01]  /*7890*/  FSETP.GE.FTZ.AND P5, PT, R161, RZ, PT ;  /* 0x000000ffa100720b */ /* 0x000fe20003fb6000 */
[----:B------:R1:W-:Y:S01]  /*78a0*/  STS [R227+0x14400], R6 ;  /* 0x01440006e3007388 */ /* 0x0003e20000000800 */
[-C--:B------:R-:W-:Y:S01]  /*78b0*/  FSEL R5, R5, R4.reuse, P1 ;  /* 0x0000000405057208 */ /* 0x080fe20000800000 */
[----:B------:R-:W-:Y:S01]  /*78c0*/  FADD.FTZ R9, -R3, R9 ;  /* 0x0000000903097221 */ /* 0x000fe20000010100 */
[----:B------:R-:W-:Y:S01]  /*78d0*/  FSETP.GE.FTZ.AND P1, PT, R171, RZ, PT ;  /* 0x000000ffab00720b */ /* 0x000fe20003f36000 */
[----:B------:R-:W-:Y:S01]  /*78e0*/  FADD.FTZ R13, -R3, R13 ;  /* 0x0000000d030d7221 */ /* 0x000fe20000010100 */
[----:B------:R-:W-:Y:S01]  /*78f0*/  FSETP.GE.FTZ.AND P6, PT, R163, RZ, PT ;  /* 0x000000ffa300720b */ /* 0x000fe20003fd6000 */
[----:B------:R-:W-:Y:S01]  /*7900*/  FMUL.FTZ R16, R174, R5 ;  /* 0x00000005ae107220 */ /* 0x000fe20000410000 */
[----:B------:R-:W-:Y:S01]  /*7910*/  FSEL R17, R17, R4, P1 ;  /* 0x0000000411117208 */ /* 0x000fe20000800000 */
[C---:B------:R-:W-:Y:S01]  /*7920*/  FADD.FTZ R24, -R3.reuse, R24 ;  /* 0x0000001803187221 */ /* 0x040fe20000010100 */
[----:B------:R-:W-:Y:S01]  /*7930*/  FSETP.GE.FTZ.AND P1, PT, R150, RZ, PT ;  /* 0x000000ff9600720b */ /* 0x000fe20003f36000 */
[----:B------:R-:W-:Y:S01]  /*7940*/  FADD.FTZ R12, -R3, R12 ;  /* 0x0000000c030c7221 */ /* 0x000fe20000010100 */
[----:B------:R-:W-:Y:S01]  /*7950*/  F2FP.F16.F32.PACK_AB R5, R20, R21 ;  /* 0x000000151405723e */ /* 0x000fe200000000ff */
[----:B------:R-:W-:Y:S01]  /*7960*/  FMUL.FTZ R20, R172, R18 ;  /* 0x00000012ac147220 */ /* 0x000fe20000410000 */
[----:B------:R-:W-:Y:S01]  /*7970*/  F2FP.F16.F32.PACK_AB R23, R7, R16 ;  /* 0x000000100717723e */ /* 0x000fe200000000ff */
[C---:B------:R-:W-:Y:S01]  /*7980*/  FADD.FTZ R16, -R4.reuse, R55 ;  /* 0x0000003704107221 */ /* 0x040fe20000010100 */
[----:B------:R-:W-:Y:S01]  /*7990*/  FADD.FTZ R7, -R4, R66 ;  /* 0x0000004204077221 */ /* 0x000fe20000010100 */
[----:B------:R2:W-:Y:S01]  /*79a0*/  STS [R229+0x14400], R5 ;  /* 0x01440005e5007388 */ /* 0x0005e20000000800 */
[----:B------:R-:W-:Y:S01]  /*79b0*/  FSETP.GE.FTZ.AND P4, PT, R158, RZ, PT ;  /* 0x000000ff9e00720b */ /* 0x000fe20003f96000 */
[----:B------:R-:W-:Y:S01]  /*79c0*/  FADD.FTZ R25, -R3, R25 ;  /* 0x0000001903197221 */ /* 0x000fe20000010100 */
[----:B------:R-:W-:Y:S01]  /*79d0*/  FSETP.GE.FTZ.AND P3, PT, R157, RZ, PT ;  /* 0x000000ff9d00720b */ /* 0x000fe20003f76000 */
[----:B------:R-:W-:Y:S01]  /*79e0*/  FADD.FTZ R29, -R3, R29 ;  /* 0x0000001d031d7221 */ /* 0x000fe20000010100 */
[----:B------:R-:W-:Y:S01]  /*79f0*/  FSETP.GE.FTZ.AND P2, PT, R151, RZ, PT ;  /* 0x000000ff9700720b */ /* 0x000fe20003f56000 */
[----:B------:R-:W-:Y:S01]  /*7a00*/  FADD.FTZ R44, -R3, R44 ;  /* 0x0000002c032c7221 */ /* 0x000fe20000010100 */
[----:B------:R-:W-:Y:S01]  /*7a10*/  F2FP.F16.F32.PACK_AB R32, R19, R22 ;  /* 0x000000161320723e */ /* 0x000fe200000000ff */
[----:B------:R-:W-:Y:S01]  /*7a20*/  FMUL.FTZ R19, R171, R17 ;  /* 0x00000011ab137220 */ /* 0x000fe20000410000 */
[-C--:B------:R-:W-:Y:S01]  /*7a30*/  FSEL R18, R50, R4.reuse, P6 ;  /* 0x0000000432127208 */ /* 0x080fe20003000000 */
[----:B-1----:R-:W-:Y:S01]  /*7a40*/  FADD.FTZ R6, -R3, R40 ;  /* 0x0000002803067221 */ /* 0x002fe20000010100 */
[-C--:B------:R-:W-:Y:S01]  /*7a50*/  FSEL R17, R51, R4.reuse, P5 ;  /* 0x0000000433117208 */ /* 0x080fe20002800000 */
[----:B------:R-:W-:Y:S01]  /*7a60*/  STS [R229+0x14000], R134 ;  /* 0x01400086e5007388 */ /* 0x000fe20000000800 */
[----:B------:R-:W-:Y:S01]  /*7a70*/  FSEL R54, R54, R4, P4 ;  /* 0x0000000436367208 */ /* 0x000fe20002000000 */
[----:B------:R-:W-:Y:S01]  /*7a80*/  FMUL.FTZ R18, R163, R18 ;  /* 0x00000012a3127220 */ /* 0x000fe20000410000 */
[-C--:B------:R-:W-:Y:S01]  /*7a90*/  FSEL R16, R16, R4.reuse, P3 ;  /* 0x0000000410107208 */ /* 0x080fe20001800000 */
[----:B------:R-:W-:Y:S01]  /*7aa0*/  FMUL.FTZ R17, R161, R17 ;  /* 0x00000011a1117220 */ /* 0x000fe20000410000 */
[----:B------:R-:W-:Y:S01]  /*7ab0*/  FSEL R7, R7, R4, P2 ;  /* 0x0000000407077208 */ /* 0x000fe20001000000 */
[----:B------:R-:W-:Y:S01]  /*7ac0*/  @P1 FADD.FTZ R4, -R4, R67 ;  /* 0x0000004304041221 */ /* 0x000fe20000010100 */
[----:B------:R-:W-:Y:S01]  /*7ad0*/  FSETP.GE.FTZ.AND P1, PT, R221, RZ, PT ;  /* 0x000000ffdd00720b */ /* 0x000fe20003f36000 */
[----:B------:R-:W-:Y:S01]  /*7ae0*/  FMUL.FTZ R54, R158, R54 ;  /* 0x000000369e367220 */ /* 0x000fe20000410000 */
[----:B------:R-:W-:Y:S01]  /*7af0*/  FSETP.GE.FTZ.AND P3, PT, R219, RZ, PT ;  /* 0x000000ffdb00720b */ /* 0x000fe20003f76000 */
[----:B------:R-:W-:Y:S01]  /*7b00*/  FMUL.FTZ R7, R151, R7 ;  /* 0x0000000797077220 */ /* 0x000fe20000410000 */
[----:B------:R-:W-:Y:S01]  /*7b10*/  FMUL.FTZ R4, R150, R4 ;  /* 0x0000000496047220 */ /* 0x000fe20000410000 */
[----:B------:R-:W-:Y:S01]  /*7b20*/  F2FP.F16.F32.PACK_AB R22, R19, R20 ;  /* 0x000000141316723e */ /* 0x000fe200000000ff */
[----:B--2---:R-:W-:Y:S01]  /*7b30*/  FADD.FTZ R5, -R3, R41 ;  /* 0x0000002903057221 */ /* 0x004fe20000010100 */
[----:B------:R-:W-:Y:S01]  /*7b40*/  FSEL R8, R8, R3, P1 ;  /* 0x0000000308087208 */ /* 0x000fe20000800000 */
[----:B------:R-:W-:Y:S01]  /*7b50*/  FMUL.FTZ R16, R157, R16 ;  /* 0x000000109d107220 */ /* 0x000fe20000410000 */
[----:B------:R-:W-:Y:S01]  /*7b60*/  F2FP.F16.F32.PACK_AB R20, R4, R7 ;  /* 0x000000070414723e */ /* 0x000fe200000000ff */
[----:B------:R-:W-:Y:S01]  /*7b70*/  FADD.FTZ R26, -R0, R26 ;  /* 0x0000001a001a7221 */ /* 0x000fe20000010100 */
[-C--:B------:R-:W-:Y:S01]  /*7b80*/  FSEL R4, R9, R3.reuse, P3 ;  /* 0x0000000309047208 */ /* 0x080fe20001800000 */
[----:B------:R-:W-:Y:S01]  /*7b90*/  FMUL.FTZ R8, R221, R8 ;  /* 0x00000008dd087220 */ /* 0x000fe20000410000 */
[----:B------:R-:W-:Y:S01]  /*7ba0*/  FSETP.GE.FTZ.AND P1, PT, R216, RZ, PT ;  /* 0x000000ffd800720b */ /* 0x000fe20003f36000 */
[----:B------:R-:W-:Y:S01]  /*7bb0*/  FADD.FTZ R30, -R0, R30 ;  /* 0x0000001e001e7221 */ /* 0x000fe20000010100 */
[----:B------:R-:W-:Y:S01]  /*7bc0*/  FSETP.GE.FTZ.AND P2, PT, R218, RZ, PT ;  /* 0x000000ffda00720b */ /* 0x000fe20003f56000 */
[----:B------:R-:W-:Y:S01]  /*7bd0*/  FMUL.FTZ R4, R219, R4 ;  /* 0x00000004db047220 */ /* 0x000fe20000410000 */
        /* <DEDUP_REMOVED lines=8> */
[----:B------:R-:W-:Y:S01]  /*7c60*/  F2FP.F16.F32.PACK_AB R4, R4, R8 ;  /* 0x000000080404723e */ /* 0x000fe200000000ff */
[----:B------:R-:W-:Y:S01]  /*7c70*/  FADD.FTZ R8, -R3, R28 ;  /* 0x0000001c03087221 */ /* 0x000fe20000010100 */
[-C--:B------:R-:W-:Y:S01]  /*7c80*/  FSEL R12, R12, R3.reuse, P2 ;  /* 0x000000030c0c7208 */ /* 0x080fe20001000000 */
[----:B------:R-:W-:Y:S01]  /*7c90*/  FMUL.FTZ R24, R208, R24 ;  /* 0x00000018d0187220 */ /* 0x000fe20000410000 */
[----:B------:R-:W-:Y:S01]  /*7ca0*/  FSETP.GE.FTZ.AND P1, PT, R193, RZ, PT ;  /* 0x000000ffc100720b */ /* 0x000fe20003f36000 */
[----:B------:R1:W-:Y:S01]  /*7cb0*/  STS [R227+0x16000], R4 ;  /* 0x01600004e3007388 */ /* 0x0003e20000000800 */
[----:B------:R-:W-:Y:S01]  /*7cc0*/  FSEL R7, R25, R3, P5 ;  /* 0x0000000319077208 */ /* 0x000fe20002800000 */
[----:B------:R-:W-:Y:S01]  /*7cd0*/  FMUL.FTZ R12, R218, R12 ;  /* 0x0000000cda0c7220 */ /* 0x000fe20000410000 */
[----:B------:R-:W-:Y:S01]  /*7ce0*/  FSETP.GE.FTZ.AND P4, PT, R207, RZ, PT ;  /* 0x000000ffcf00720b */ /* 0x000fe20003f96000 */
[----:B------:R-:W-:Y:S01]  /*7cf0*/  FADD.FTZ R58, -R0, R58 ;  /* 0x0000003a003a7221 */ /* 0x000fe20000010100 */
[----:B------:R-:W-:Y:S01]  /*7d00*/  FSETP.GE.FTZ.AND P2, PT, R195, RZ, PT ;  /* 0x000000ffc300720b */ /* 0x000fe20003f56000 */
[----:B------:R-:W-:Y:S01]  /*7d10*/  FMUL.FTZ R7, R210, R7 ;  /* 0x00000007d2077220 */ /* 0x000fe20000410000 */
[-C--:B------:R-:W-:Y:S01]  /*7d20*/  FSEL R5, R5, R3.reuse, P1 ;  /* 0x0000000305057208 */ /* 0x080fe20000800000 */
[----:B------:R-:W-:Y:S01]  /*7d30*/  FADD.FTZ R43, -R0, R43 ;  /* 0x0000002b002b7221 */ /* 0x000fe20000010100 */
[----:B------:R-:W-:Y:S01]  /*7d40*/  FSETP.GE.FTZ.AND P1, PT, R156, RZ, PT ;  /* 0x000000ff9c00720b */ /* 0x000fe20003f36000 */
[----:B------:R-:W-:Y:S01]  /*7d50*/  IMAD.MOV.U32 R146, RZ, RZ, R235 ;  /* 0x000000ffff927224 */ /* 0x000fe200078e00eb */
[-C--:B------:R-:W-:Y:S01]  /*7d60*/  FSEL R8, R8, R3.reuse, P4 ;  /* 0x0000000308087208 */ /* 0x080fe20002000000 */
[----:B------:R-:W-:Y:S01]  /*7d70*/  IMAD.MOV.U32 R147, RZ, RZ, R234 ;  /* 0x000000ffff937224 */ /* 0x000fe200078e00ea */
[----:B------:R-:W-:Y:S02]  /*7d80*/  FSEL R6, R6, R3, P2 ;  /* 0x0000000306067208 */ /* 0x000fe40001000000 */
[----:B------:R-:W-:Y:S02]  /*7d90*/  FSETP.GE.FTZ.AND P3, PT, R206, RZ, PT ;  /* 0x000000ffce00720b */ /* 0x000fe40003f76000 */
[----:B------:R-:W-:Y:S01]  /*7da0*/  F2FP.F16.F32.PACK_AB R21, R17, R18 ;  /* 0x000000121115723e */ /* 0x000fe200000000ff */
[----:B------:R-:W-:Y:S01]  /*7db0*/  FMUL.FTZ R17, R207, R8 ;  /* 0x00000008cf117220 */ /* 0x000fe20000410000 */
[----:B------:R-:W-:Y:S01]  /*7dc0*/  F2FP.F16.F32.PACK_AB R19, R13, R12 ;  /* 0x0000000c0d13723e */ /* 0x000fe200000000ff */
[----:B------:R-:W-:Y:S01]  /*7dd0*/  FMUL.FTZ R9, R195, R6 ;  /* 0x00000006c3097220 */ /* 0x000fe20000410000 */
[----:B------:R-:W-:Y:S01]  /*7de0*/  F2FP.F16.F32.PACK_AB R24, R7, R24 ;  /* 0x000000180718723e */ /* 0x000fe200000000ff */
[----:B------:R-:W-:Y:S01]  /*7df0*/  FMUL.FTZ R13, R193, R5 ;  /* 0x00000005c10d7220 */ /* 0x000fe20000410000 */
[-C--:B------:R-:W-:Y:S01]  /*7e00*/  FSEL R29, R29, R3.reuse, P3 ;  /* 0x000000031d1d7208 */ /* 0x080fe20001800000 */
[C---:B------:R-:W-:Y:S01]  /*7e10*/  FADD.FTZ R8, -R3.reuse, R45 ;  /* 0x0000002d03087221 */ /* 0x040fe20000010100 */
[C---:B------:R-:W-:Y:S01]  /*7e20*/  FADD.FTZ R7, -R3.reuse, R56 ;  /* 0x0000003803077221 */ /* 0x040fe20000010100 */
[C---:B------:R-:W-:Y:S01]  /*7e30*/  FADD.FTZ R6, -R3.reuse, R57 ;  /* 0x0000003903067221 */ /* 0x040fe20000010100 */
[----:B------:R-:W-:Y:S01]  /*7e40*/  FADD.FTZ R5, -R3, R60 ;  /* 0x0000003c03057221 */ /* 0x000fe20000010100 */
[----:B------:R-:W-:Y:S01]  /*7e50*/  FSETP.GE.FTZ.AND P6, PT, R191, RZ, PT ;  /* 0x000000ffbf00720b */ /* 0x000fe20003fd6000 */
[----:B-1----:R-:W-:Y:S01]  /*7e60*/  FADD.FTZ R4, -R0, R59 ;  /* 0x0000003b00047221 */ /* 0x002fe20000010100 */
[----:B------:R-:W-:Y:S02]  /*7e70*/  FSETP.GE.FTZ.AND P5, PT, R192, RZ, PT ;  /* 0x000000ffc000720b */ /* 0x000fe40003fb6000 */
[----:B------:R-:W-:Y:S02]  /*7e80*/  FSETP.GE.FTZ.AND P4, PT, R169, RZ, PT ;  /* 0x000000ffa900720b */ /* 0x000fe40003f96000 */
[----:B------:R-:W-:Y:S02]  /*7e90*/  FSETP.GE.FTZ.AND P3, PT, R167, RZ, PT ;  /* 0x000000ffa700720b */ /* 0x000fe40003f76000 */
[----:B------:R-:W-:Y:S02]  /*7ea0*/  FSETP.GE.FTZ.AND P2, PT, R159, RZ, PT ;  /* 0x000000ff9f00720b */ /* 0x000fe40003f56000 */
[-C--:B------:R-:W-:Y:S02]  /*7eb0*/  FSEL R44, R44, R3.reuse, P6 ;  /* 0x000000032c2c7208 */ /* 0x080fe40003000000 */
[-C--:B------:R-:W-:Y:S02]  /*7ec0*/  FSEL R8, R8, R3.reuse, P5 ;  /* 0x0000000308087208 */ /* 0x080fe40002800000 */
[-C--:B------:R-:W-:Y:S01]  /*7ed0*/  FSEL R7, R7, R3.reuse, P4 ;  /* 0x0000000307077208 */ /* 0x080fe20002000000 */
[----:B------:R-:W-:Y:S01]  /*7ee0*/  FMUL.FTZ R12, R191, R44 ;  /* 0x0000002cbf0c7220 */ /* 0x000fe20000410000 */
[-C--:B------:R-:W-:Y:S01]  /*7ef0*/  FSEL R6, R6, R3.reuse, P3 ;  /* 0x0000000306067208 */ /* 0x080fe20001800000 */
[----:B------:R-:W-:Y:S01]  /*7f00*/  FMUL.FTZ R8, R192, R8 ;  /* 0x00000008c0087220 */ /* 0x000fe20000410000 */
[----:B------:R-:W-:Y:S01]  /*7f10*/  FSEL R5, R5, R3, P2 ;  /* 0x0000000305057208 */ /* 0x000fe20001000000 */
[----:B------:R-:W-:Y:S01]  /*7f20*/  @P1 FADD.FTZ R3, -R3, R61 ;  /* 0x0000003d03031221 */ /* 0x000fe20000010100 */
[----:B------:R-:W-:Y:S01]  /*7f30*/  F2FP.F16.F32.PACK_AB R54, R16, R54 ;  /* 0x000000361036723e */ /* 0x000fe200000000ff */
[----:B------:R-:W-:Y:S01]  /*7f40*/  FMUL.FTZ R16, R206, R29 ;  /* 0x0000001dce107220 */ /* 0x000fe20000410000 */
[----:B------:R-:W-:Y:S01]  /*7f50*/  FMUL.FTZ R7, R169, R7 ;  /* 0x00000007a9077220 */ /* 0x000fe20000410000 */
[----:B------:R-:W-:Y:S01]  /*7f60*/  FMUL.FTZ R5, R159, R5 ;  /* 0x000000059f057220 */ /* 0x000fe20000410000 */
[----:B------:R-:W-:Y:S01]  /*7f70*/  FMUL.FTZ R18, R156, R3 ;  /* 0x000000039c127220 */ /* 0x000fe20000410000 */
[----:B------:R-:W-:Y:S01]  /*7f80*/  FMUL.FTZ R6, R167, R6 ;  /* 0x00000006a7067220 */ /* 0x000fe20000410000 */
[----:B------:R-:W-:Y:S01]  /*7f90*/  F2FP.F16.F32.PACK_AB R16, R16, R17 ;  /* 0x000000111010723e */ /* 0x000fe200000000ff */
[----:B------:R-:W-:Y:S01]  /*7fa0*/  FADD.FTZ R3, -R0, R15 ;  /* 0x0000000f00037221 */ /* 0x000fe20000010100 */
[----:B------:R-:W-:Y:S02]  /*7fb0*/  FSETP.GE.FTZ.AND P2, PT, R222, RZ, PT ;  /* 0x000000ffde00720b */ /* 0x000fe40003f56000 */
[----:B------:R-:W-:Y:S01]  /*7fc0*/  F2FP.F16.F32.PACK_AB R18, R18, R5 ;  /* 0x000000051212723e */ /* 0x000fe200000000ff */
[----:B------:R-:W-:Y:S01]  /*7fd0*/  FADD.FTZ R5, -R0, R14 ;  /* 0x0000000e00057221 */ /* 0x000fe20000010100 */
[----:B------:R-:W-:Y:S01]  /*7fe0*/  F2FP.F16.F32.PACK_AB R17, R6, R7 ;  /* 0x000000070611723e */ /* 0x000fe200000000ff */
[C---:B------:R-:W-:Y:S01]  /*7ff0*/  FADD.FTZ R7, -R0.reuse, R10 ;  /* 0x0000000a00077221 */ /* 0x040fe20000010100 */
[----:B------:R-:W-:Y:S01]  /*8000*/  FADD.FTZ R6, -R0, R11 ;  /* 0x0000000b00067221 */ /* 0x000fe20000010100 */
[----:B------:R-:W-:Y:S02]  /*8010*/  FSETP.GE.FTZ.AND P4, PT, R224, RZ, PT ;  /* 0x000000ffe000720b */ /* 0x000fe40003f96000 */
[----:B------:R-:W-:Y:S02]  /*8020*/  FSETP.GE.FTZ.AND P3, PT, R223, RZ, PT ;  /* 0x000000ffdf00720b */ /* 0x000fe40003f76000 */
[----:B------:R-:W-:Y:S02]  /*8030*/  FSETP.GE.FTZ.AND P1, PT, R220, RZ, PT ;  /* 0x000000ffdc00720b */ /* 0x000fe40003f36000 */
[-C--:B------:R-:W-:Y:S02]  /*8040*/  FSEL R5, R5, R0.reuse, P2 ;  /* 0x0000000005057208 */ /* 0x080fe40001000000 */
[----:B------:R-:W-:Y:S02]  /*8050*/  FSETP.GE.FTZ.AND P2, PT, R214, RZ, PT ;  /* 0x000000ffd600720b */ /* 0x000fe40003f56000 */
[-C--:B------:R-:W-:Y:S01]  /*8060*/  FSEL R7, R7, R0.reuse, P4 ;  /* 0x0000000007077208 */ /* 0x080fe20002000000 */
[----:B------:R-:W-:Y:S01]  /*8070*/  FMUL.FTZ R5, R222, R5 ;  /* 0x00000005de057220 */ /* 0x000fe20000410000 */
[-C--:B------:R-:W-:Y:S02]  /*8080*/  FSEL R6, R6, R0.reuse, P3 ;  /* 0x0000000006067208 */ /* 0x080fe40001800000 */
[-C--:B------:R-:W-:Y:S01]  /*8090*/  FSEL R3, R3, R0.reuse, P1 ;  /* 0x0000000003037208 */ /* 0x080fe20000800000 */
[----:B------:R-:W-:Y:S01]  /*80a0*/  FMUL.FTZ R7, R224, R7 ;  /* 0x00000007e0077220 */ /* 0x000fe20000410000 */
[----:B------:R-:W-:Y:S01]  /*80b0*/  FSEL R26, R26, R0, P2 ;  /* 0x000000001a1a7208 */ /* 0x000fe20001000000 */
[----:B------:R-:W-:Y:S01]  /*80c0*/  FMUL.FTZ R6, R223, R6 ;  /* 0x00000006df067220 */ /* 0x000fe20000410000 */
[----:B------:R-:W-:Y:S01]  /*80d0*/  FSETP.GE.FTZ.AND P2, PT, R212, RZ, PT ;  /* 0x000000ffd400720b */ /* 0x000fe20003f56000 */
[----:B------:R-:W-:Y:S01]  /*80e0*/  FMUL.FTZ R3, R220, R3 ;  /* 0x00000003dc037220 */ /* 0x000fe20000410000 */
[----:B------:R-:W-:Y:S01]  /*80f0*/  F2FP.F16.F32.PACK_AB R13, R13, R9 ;  /* 0x000000090d0d723e */ /* 0x000fe200000000ff */
[----:B------:R-:W-:Y:S01]  /*8100*/  FMUL.FTZ R26, R214, R26 ;  /* 0x0000001ad61a7220 */ /* 0x000fe20000410000 */
[----:B------:R-:W-:Y:S02]  /*8110*/  FSEL R30, R30, R0, P2 ;  /* 0x000000001e1e7208 */ /* 0x000fe40001000000 */
[----:B------:R-:W-:Y:S02]  /*8120*/  FSETP.GE.FTZ.AND P2, PT, R203, RZ, PT ;  /* 0x000000ffcb00720b */ /* 0x000fe40003f56000 */
[----:B------:R-:W-:Y:S01]  /*8130*/  F2FP.F16.F32.PACK_AB R12, R8, R12 ;  /* 0x0000000c080c723e */ /* 0x000fe200000000ff */
[----:B------:R-:W-:Y:S01]  /*8140*/  FMUL.FTZ R30, R212, R30 ;  /* 0x0000001ed41e7220 */ /* 0x000fe20000410000 */
[----:B------:R-:W-:Y:S01]  /*8150*/  F2FP.F16.F32.PACK_AB R9, R6, R7 ;  /* 0x000000070609723e */ /* 0x000fe200000000ff */
[C---:B------:R-:W-:Y:S01]  /*8160*/  FADD.FTZ R6, -R0.reuse, R47 ;  /* 0x0000002f00067221 */ /* 0x040fe20000010100 */
[----:B------:R-:W-:Y:S01]  /*8170*/  F2FP.F16.F32.PACK_AB R8, R3, R5 ;  /* 0x000000050308723e */ /* 0x000fe200000000ff */
[----:B------:R-:W-:Y:S01]  /*8180*/  FADD.FTZ R5, -R0, R46 ;  /* 0x0000002e00057221 */ /* 0x000fe20000010100 */
[----:B------:R-:W-:Y:S01]  /*8190*/  FSETP.GE.FTZ.AND P1, PT, R213, RZ, PT ;  /* 0x000000ffd500720b */ /* 0x000fe20003f36000 */
[----:B------:R-:W-:Y:S01]  /*81a0*/  STS [R227+0x16400], R9 ;  /* 0x01640009e3007388 */ /* 0x000fe20000000800 */
[-C--:B------:R-:W-:Y:S01]  /*81b0*/  FSEL R42, R42, R0.reuse, P2 ;  /* 0x000000002a2a7208 */ /* 0x080fe20001000000 */
[----:B------:R-:W-:Y:S01]  /*81c0*/  FADD.FTZ R3, -R0, R62 ;  /* 0x0000003e00037221 */ /* 0x000fe20000010100 */
[C---:B------:R-:W-:Y:S02]  /*81d0*/  FSETP.GE.FTZ.AND P2, PT, R200.reuse, RZ, PT ;  /* 0x000000ffc800720b */ /* 0x040fe40003f56000 */
[----:B------:R-:W-:Y:S01]  /*81e0*/  STS [R229+0x16000], R19 ;  /* 0x01600013e5007388 */ /* 0x000fe20000000800 */
[----:B------:R-:W-:Y:S01]  /*81f0*/  FSEL R27, R27, R0, P1 ;  /* 0x000000001b1b7208 */ /* 0x000fe20000800000 */
[----:B------:R-:W-:Y:S01]  /*8200*/  FMUL.FTZ R42, R203, R42 ;  /* 0x0000002acb2a7220 */ /* 0x000fe20000410000 */
[----:B------:R-:W-:Y:S02]  /*8210*/  FSETP.GE.FTZ.AND P1, PT, R211, RZ, PT ;  /* 0x000000ffd300720b */ /* 0x000fe40003f36000 */
[----:B------:R-:W-:Y:S01]  /*8220*/  STS [R229+0x16400], R8 ;  /* 0x01640008e5007388 */ /* 0x000fe20000000800 */
[-C--:B------:R-:W-:Y:S01]  /*8230*/  FSEL R5, R5, R0.reuse, P2 ;  /* 0x0000000005057208 */ /* 0x080fe20001000000 */
        /* <DEDUP_REMOVED lines=11> */
[----:B------:R-:W-:Y:S01]  /*82f0*/  FSEL R4, R4, R0, P3 ;  /* 0x0000000004047208 */ /* 0x000fe20001800000 */
[----:B------:R-:W-:Y:S01]  /*8300*/  FMUL.FTZ R11, R189, R5 ;  /* 0x00000005bd0b7220 */ /* 0x000fe20000410000 */
[----:B------:R-:W-:Y:S02]  /*8310*/  F2FP.F16.F32.PACK_AB R7, R7, R26 ;  /* 0x0000001a0707723e */ /* 0x000fe400000000ff */
[----:B------:R-:W-:Y:S01]  /*8320*/  STS [R232+0x14400], R23 ;  /* 0x01440017e8007388 */ /* 0x000fe20000000800 */
[----:B------:R-:W-:Y:S01]  /*8330*/  FSEL R43, R43, R0, P1 ;  /* 0x000000002b2b7208 */ /* 0x000fe20000800000 */
[----:B------:R-:W-:Y:S01]  /*8340*/  FMUL.FTZ R5, R170, R4 ;  /* 0x00000004aa057220 */ /* 0x000fe20000410000 */
[----:B------:R-:W-:Y:S02]  /*8350*/  FSETP.GE.FTZ.AND P1, PT, R164, RZ, PT ;  /* 0x000000ffa400720b */ /* 0x000fe40003f36000 */
[----:B------:R-:W-:Y:S01]  /*8360*/  STS [R233+0x16000], R24 ;  /* 0x01600018e9007388 */ /* 0x000fe20000000800 */
[----:B------:R-:W-:Y:S01]  /*8370*/  F2FP.F16.F32.PACK_AB R4, R31, R30 ;  /* 0x0000001e1f04723e */ /* 0x000fe200000000ff */
[----:B------:R-:W-:Y:S01]  /*8380*/  FMUL.FTZ R43, R202, R43 ;  /* 0x0000002bca2b7220 */ /* 0x000fe20000410000 */
[----:B------:R-:W-:Y:S02]  /*8390*/  FSETP.GE.FTZ.AND P5, PT, R199, RZ, PT ;  /* 0x000000ffc700720b */ /* 0x000fe40003fb6000 */
[----:B------:R-:W-:Y:S01]  /*83a0*/  STS [R233+0x16400], R7 ;  /* 0x01640007e9007388 */ /* 0x000fe20000000800 */
[----:B------:R-:W-:Y:S02]  /*83b0*/  FSETP.GE.FTZ.AND P2, PT, R168, RZ, PT ;  /* 0x000000ffa800720b */ /* 0x000fe40003f56000 */
[-C--:B------:R-:W-:Y:S02]  /*83c0*/  FSEL R6, R6, R0.reuse, P5 ;  /* 0x0000000006067208 */ /* 0x080fe40002800000 */
[----:B------:R-:W-:Y:S01]  /*83d0*/  STS [R232+0x16000], R16 ;  /* 0x01600010e8007388 */ /* 0x000fe20000000800 */
[----:B------:R-:W-:Y:S02]  /*83e0*/  FSEL R3, R3, R0, P2 ;  /* 0x0000000003037208 */ /* 0x000fe40001000000 */
[----:B------:R-:W-:Y:S02]  /*83f0*/  F2FP.F16.F32.PACK_AB R64, R144, R64 ;  /* 0x000000409040723e */ /* 0x000fe400000000ff */
[----:B------:R-:W-:Y:S01]  /*8400*/  STS [R232+0x16400], R4 ;  /* 0x01640004e8007388 */ /* 0x000fe20000000800 */
[----:B------:R-:W-:Y:S01]  /*8410*/  FMUL.FTZ R14, R199, R6 ;  /* 0x00000006c70e7220 */ /* 0x000fe20000410000 */
[----:B------:R-:W-:Y:S01]  /*8420*/  FMUL.FTZ R10, R168, R3 ;  /* 0x00000003a80a7220 */ /* 0x000fe20000410000 */
[----:B------:R-:W-:Y:S02]  /*8430*/  @P1 FADD.FTZ R0, -R0, R63 ;  /* 0x0000003f00001221 */ /* 0x000fe40000010100 */
[----:B------:R-:W-:Y:S01]  /*8440*/  STS [R226+0x14000], R52 ;  /* 0x01400034e2007388 */ /* 0x000fe20000000800 */
[----:B------:R-:W-:Y:S01]  /*8450*/  F2FP.F16.F32.PACK_AB R3, R43, R42 ;  /* 0x0000002a2b03723e */ /* 0x000fe200000000ff */
[----:B------:R-:W-:Y:S03]  /*8460*/  FMUL.FTZ R6, R164, R0 ;  /* 0x00000000a4067220 */ /* 0x000fe60000410000 */
[----:B------:R-:W-:Y:S01]  /*8470*/  STS [R226+0x14400], R22 ;  /* 0x01440016e2007388 */ /* 0x000fe20000000800 */
[----:B------:R-:W-:Y:S02]  /*8480*/  F2FP.F16.F32.PACK_AB R0, R14, R15 ;  /* 0x0000000f0e00723e */ /* 0x000fe400000000ff */
[----:B------:R-:W-:Y:S02]  /*8490*/  F2FP.F16.F32.PACK_AB R5, R5, R11 ;  /* 0x0000000b0505723e */ /* 0x000fe400000000ff */
[----:B------:R-:W-:Y:S01]  /*84a0*/  STS [R228+0x14000], R49 ;  /* 0x01400031e4007388 */ /* 0x000fe20000000800 */
[----:B------:R-:W-:Y:S02]  /*84b0*/  F2FP.F16.F32.PACK_AB R6, R6, R10 ;  /* 0x0000000a0606723e */ /* 0x000fe400000000ff */
[----:B------:R-:W-:Y:S02]  /*84c0*/  LEA R148, R250, UR4, 0x1 ;  /* 0x00000004fa947c11 */ /* 0x000fe4000f8e08ff */
[----:B------:R-:W-:Y:S05]  /*84d0*/  STS [R228+0x14400], R21 ;  /* 0x01440015e4007388 */ /* 0x000fea0000000800 */
[----:B------:R-:W-:Y:S05]  /*84e0*/  STS [R226+0x16000], R13 ;  /* 0x0160000de2007388 */ /* 0x000fea0000000800 */
[----:B------:R1:W-:Y:S05]  /*84f0*/  STS [R226+0x16400], R3 ;  /* 0x01640003e2007388 */ /* 0x0003ea0000000800 */
[----:B------:R-:W-:Y:S05]  /*8500*/  STS [R228+0x16000], R12 ;  /* 0x0160000ce4007388 */ /* 0x000fea0000000800 */
[----:B------:R2:W-:Y:S05]  /*8510*/  STS [R228+0x16400], R0 ;  /* 0x01640000e4007388 */ /* 0x0005ea0000000800 */
[----:B------:R-:W-:Y:S05]  /*8520*/  STS [R231+0x14000], R48 ;  /* 0x01400030e7007388 */ /* 0x000fea0000000800 */
[----:B------:R-:W-:Y:S05]  /*8530*/  STS [R231+0x14400], R54 ;  /* 0x01440036e7007388 */ /* 0x000fea0000000800 */
[----:B------:R-:W-:Y:S05]  /*8540*/  STS [R230+0x14000], R64 ;  /* 0x01400040e6007388 */ /* 0x000fea0000000800 */
[----:B------:R-:W-:Y:S01]  /*8550*/  STS [R230+0x14400], R20 ;  /* 0x01440014e6007388 */ /* 0x000fe20000000800 */
[----:B-1----:R-:W-:Y:S04]  /*8560*/  IMAD.SHL.U32 R3, R187, 0x2, RZ ;  /* 0x00000002bb037824 */ /* 0x002fe800078e00ff */
[----:B------:R-:W-:Y:S01]  /*8570*/  STS [R231+0x16000], R17 ;  /* 0x01600011e7007388 */ /* 0x000fe20000000800 */
[----:B------:R-:W-:Y:S04]  /*8580*/  IADD3 R2, R3, 0x8000, R2 ;  /* 0x0000800003027810 */ /* 0x000fe80007ffe002 */
[----:B------:R-:W-:Y:S01]  /*8590*/  STS [R231+0x16400], R5 ;  /* 0x01640005e7007388 */ /* 0x000fe20000000800 */
[----:B--2---:R-:W-:Y:S04]  /*85a0*/  IMAD.IADD R0, R2, 0x1, R178 ;  /* 0x0000000102007824 */ /* 0x004fe800078e02b2 */
[----:B------:R-:W-:Y:S05]  /*85b0*/  STS [R230+0x16000], R18 ;  /* 0x01600012e6007388 */ /* 0x000fea0000000800 */
[----:B------:R-:W-:Y:S01]  /*85c0*/  STS [R230+0x16400], R6 ;  /* 0x01640006e6007388 */ /* 0x000fe20000000800 */
[----:B------:R-:W-:Y:S06]  /*85d0*/  BAR.SYNC.DEFER_BLOCKING 0x0 ;  /* 0x0000000000007b1d */ /* 0x000fec0000010000 */
[----:B------:R-:W-:Y:S05]  /*85e0*/  LDSM.16.MT88.4 R4, [R176+0x1c000] ;  /* 0x01c00000b004783b */ /* 0x000fea0000004200 */
[----:B------:R-:W1:Y:S05]  /*85f0*/  LDSM.16.MT88.4 R8, [R2] ;  /* 0x000000000208783b */ /* 0x000e6a0000004200 */
[----:B------:R-:W2:Y:S05]  /*8600*/  LDSM.16.MT88.4 R12, [R176+0x20000] ;  /* 0x02000000b00c783b */ /* 0x000eaa0000004200 */
[----:B------:R-:W3:Y:S05]  /*8610*/  LDSM.16.MT88.4 R16, [R0] ;  /* 0x000000000010783b */ /* 0x000eea0000004200 */
[----:B------:R-:W-:Y:S05]  /*8620*/  LDSM.16.MT88.4 R20, [R176+0x1c800] ;  /* 0x01c80000b014783b */ /* 0x000fea0000004200 */
[----:B------:R-:W4:Y:S05]  /*8630*/  LDSM.16.MT88.4 R24, [R2+0x800] ;  /* 0x000800000218783b */ /* 0x000f2a0000004200 */
[----:B------:R-:W4:Y:S05]  /*8640*/  LDSM.16.MT88.4 R28, [R176+0x20800] ;  /* 0x02080000b01c783b */ /* 0x000f2a0000004200 */
        /* <DEDUP_REMOVED lines=11> */
[----:B------:R-:W1:Y:S05]  /*8700*/  LDSM.16.MT88.4 R4, [R176+0x1d000] ;  /* 0x01d00000b004783b */ /* 0x000e6a0000004200 */
[-C--:B----4-:R-:W-:Y:S01]  /*8710*/  HMMA.16816.F32 R68, R20, R24.reuse, R68 ;  /* 0x000000181444723c */ /* 0x090fe20000001844 */
[----:B------:R-:W2:Y:S05]  /*8720*/  LDSM.16.MT88.4 R16, [R0+0x1000] ;  /* 0x001000000010783b */ /* 0x000eaa0000004200 */
        /* <DEDUP_REMOVED lines=9> */
[----:B------:R-:W3:Y:S05]  /*87c0*/  LDSM.16.MT88.4 R20, [R176+0x1d800] ;  /* 0x01d80000b014783b */ /* 0x000eea0000004200 */
[-C--:B-1----:R-:W-:Y:S01]  /*87d0*/  HMMA.16816.F32 R68, R4, R8.reuse, R68 ;  /* 0x000000080444723c */ /* 0x082fe20000001844 */
[----:B------:R-:W1:Y:S05]  /*87e0*/  LDSM.16.MT88.4 R32, [R0+0x1800] ;  /* 0x001800000020783b */ /* 0x000e6a0000004200 */
        /* <DEDUP_REMOVED lines=9> */
[----:B------:R-:W2:Y:S05]  /*8880*/  LDSM.16.MT88.4 R4, [R176+0x1e000] ;  /* 0x01e00000b004783b */ /* 0x000eaa0000004200 */
[-C--:B---3--:R-:W-:Y:S01]  /*8890*/  HMMA.16816.F32 R68, R20, R24.reuse, R68 ;  /* 0x000000181444723c */ /* 0x088fe20000001844 */
[----:B------:R-:W3:Y:S05]  /*88a0*/  LDSM.16.MT88.4 R16, [R0+0x2000] ;  /* 0x002000000010783b */ /* 0x000eea0000004200 */
[C---:B------:R-:W-:Y:S06]  /*88b0*/  HMMA.16816.F32 R72, R28.reuse, R24, R72 ;  /* 0x000000181c48723c */ /* 0x040fec0000001848 */
[-C--:B------:R-:W-:Y:S06]  /*88c0*/  HMMA.16816.F32 R76, R28, R26.reuse, R76 ;  /* 0x0000001a1c4c723c */ /* 0x080fec000000184c */
[C---:B------:R-:W-:Y:S01]  /*88d0*/  HMMA.16816.F32 R80, R20.reuse, R26, R80 ;  /* 0x0000001a1450723c */ /* 0x040fe20000001850 */
[----:B------:R-:W-:Y:S05]  /*88e0*/  LDSM.16.MT88.4 R24, [R2+0x2800] ;  /* 0x002800000218783b */ /* 0x000fea0000004200 */
[-C--:B-1----:R-:W-:Y:S06]  /*88f0*/  HMMA.16816.F32 R84, R20, R32.reuse, R84 ;  /* 0x000000201454723c */ /* 0x082fec0000001854 */
[C---:B------:R-:W-:Y:S06]  /*8900*/  HMMA.16816.F32 R88, R28.reuse, R32, R88 ;  /* 0x000000201c58723c */ /* 0x040fec0000001858 */
[-C--:B------:R-:W-:Y:S01]  /*8910*/  HMMA.16816.F32 R92, R28, R34.reuse, R92 ;  /* 0x000000221c5c723c */ /* 0x080fe2000000185c */
[----:B------:R-:W-:Y:S05]  /*8920*/  LDSM.16.MT88.4 R28, [R176+0x22800] ;  /* 0x02280000b01c783b */ /* 0x000fea0000004200 */
[----:B------:R-:W-:Y:S01]  /*8930*/  HMMA.16816.F32 R96, R20, R34, R96 ;  /* 0x000000221460723c */ /* 0x000fe20000001860 */
[----:B------:R-:W1:Y:S05]  /*8940*/  LDSM.16.MT88.4 R20, [R176+0x1e800] ;  /* 0x01e80000b014783b */ /* 0x000e6a0000004200 */
[-C--:B--2---:R-:W-:Y:S01]  /*8950*/  HMMA.16816.F32 R68, R4, R8.reuse, R68 ;  /* 0x000000080444723c */ /* 0x084fe20000001844 */
[----:B------:R-:W2:Y:S05]  /*8960*/  LDSM.16.MT88.4 R32, [R0+0x2800] ;  /* 0x002800000020783b */ /* 0x000eaa0000004200 */
[C---:B------:R-:W-:Y:S06]  /*8970*/  HMMA.16816.F32 R72, R12.reuse, R8, R72 ;  /* 0x000000080c48723c */ /* 0x040fec0000001848 */
        /* <DEDUP_REMOVED lines=23> */
[C---:B------:R-:W-:Y:S01]  /*8af0*/  HMMA.16816.F32 R72, R12.reuse, R8, R72 ;  /* 0x000000080c48723c */ /* 0x040fe20000001848 */
[----:B------:R-:W-:Y:S05]  /*8b00*/  BAR.SYNC.DEFER_BLOCKING 0x0 ;  /* 0x0000000000007b1d */ /* 0x000fea0000010000 */
[-C--:B------:R-:W-:Y:S06]  /*8b10*/  HMMA.16816.F32 R76, R12, R10.reuse, R76 ;  /* 0x0000000a0c4c723c */ /* 0x080fec000000184c */
[C---:B------:R-:W-:Y:S06]  /*8b20*/  HMMA.16816.F32 R80, R4.reuse, R10, R80 ;  /* 0x0000000a0450723c */ /* 0x040fec0000001850 */
[-C--:B-1----:R-:W-:Y:S06]  /*8b30*/  HMMA.16816.F32 R84, R4, R16.reuse, R84 ;  /* 0x000000100454723c */ /* 0x082fec0000001854 */
[C---:B------:R-:W-:Y:S06]  /*8b40*/  HMMA.16816.F32 R88, R12.reuse, R16, R88 ;  /* 0x000000100c58723c */ /* 0x040fec0000001858 */
[-C--:B------:R-:W-:Y:S06]  /*8b50*/  HMMA.16816.F32 R92, R12, R18.reuse, R92 ;  /* 0x000000120c5c723c */ /* 0x080fec000000185c */
[----:B------:R-:W-:Y:S06]  /*8b60*/  HMMA.16816.F32 R96, R4, R18, R96 ;  /* 0x000000120460723c */ /* 0x000fec0000001860 */
[-C--:B--2---:R-:W-:Y:S06]  /*8b70*/  HMMA.16816.F32 R68, R20, R24.reuse, R68 ;  /* 0x000000181444723c */ /* 0x084fec0000001844 */
[C---:B------:R-:W-:Y:S06]  /*8b80*/  HMMA.16816.F32 R72, R28.reuse, R24, R72 ;  /* 0x000000181c48723c */ /* 0x040fec0000001848 */
[-C--:B------:R-:W-:Y:S06]  /*8b90*/  HMMA.16816.F32 R76, R28, R26.reuse, R76 ;  /* 0x0000001a1c4c723c */ /* 0x080fec000000184c */
[C---:B------:R-:W-:Y:S06]  /*8ba0*/  HMMA.16816.F32 R80, R20.reuse, R26, R80 ;  /* 0x0000001a1450723c */ /* 0x040fec0000001850 */
[-C--:B---3--:R-:W-:Y:S06]  /*8bb0*/  HMMA.16816.F32 R84, R20, R32.reuse, R84 ;  /* 0x000000201454723c */ /* 0x088fec0000001854 */
        /* <DEDUP_REMOVED lines=31> */
.L_x_1616:
[----:B------:R-:W-:Y:S01]  /*8db0*/  LDSM.16.M88.4 R32, [R184+UR4+0x14000] ;  /* 0x01400004b820783b */ /* 0x000fe20008000200 */
[----:B------:R-:W-:Y:S01]  /*8dc0*/  VIADD R0, R3, UR5 ;  /* 0x0000000503007c36 */ /* 0x000fe20008000000 */
[----:B------:R-:W-:Y:S01]  /*8dd0*/  ULOP3.LUT UR7, UR13, 0x1, URZ, 0xc0, !UPT ;  /* 0x000000010d077892 */ /* 0x000fe2000f8ec03f */
[----:B------:R-:W-:Y:S01]  /*8de0*/  IMAD.MOV.U32 R149, RZ, RZ, 0x4 ;  /* 0x00000004ff957424 */ /* 0x000fe200078e00ff */
[----:B------:R-:W1:Y:S01]  /*8df0*/  LDSM.16.MT88.4 R16, [R2+0x4000] ;  /* 0x004000000210783b */ /* 0x000e620000004200 */
[----:B------:R-:W-:Y:S01]  /*8e00*/  IMAD.IADD R3, R0, 0x1, R178 ;  /* 0x0000000100037824 */ /* 0x000fe200078e02b2 */
[----:B------:R-:W-:Y:S01]  /*8e10*/  UISETP.NE.U32.AND UP1, UPT, UR7, 0x1, UPT ;  /* 0x000000010700788c */ /* 0x000fe2000bf25070 */
[----:B------:R-:W-:Y:S01]  /*8e20*/  VIADD R0, R184, UR4 ;  /* 0x00000004b8007c36 */ /* 0x000fe20008000000 */
[----:B------:R-:W2:Y:S01]  /*8e30*/  LDSM.16.M88.4 R28, [R184+UR4+0x16000] ;  /* 0x01600004b81c783b */ /* 0x000ea20008000200 */
[----:B------:R-:W-:Y:S02]  /*8e40*/  @UP3 UIADD3 UR12, UP2, UR18, -0x200, URZ ;  /* 0xfffffe00120c3890 */ /* 0x000fe4000ff5e03f */
[--C-:B------:R-:W-:Y:S01]  /*8e50*/  IMAD.IADD R144, R185, 0x1, R0.reuse ;  /* 0x00000001b9907824 */ /* 0x100fe200078e0200 */
[----:B------:R-:W3:Y:S01]  /*8e60*/  LDSM.16.MT88.4 R36, [R3] ;  /* 0x000000000324783b */ /* 0x000ee20000004200 */
[C---:B------:R-:W-:Y:S01]  /*8e70*/  IMAD.IADD R0, R178.reuse, 0x1, R0 ;  /* 0x00000001b2007824 */ /* 0x040fe200078e0200 */
[----:B------:R-:W-:Y:S01]  /*8e80*/  UIADD3 UR15, UR13, -0x1, URZ ;  /* 0xffffffff0d0f7890 */ /* 0x000fe2000fffe03f */
[----:B------:R-:W-:Y:S01]  /*8e90*/  IMAD.IADD R145, R178, 0x1, R144 ;  /* 0x00000001b2917824 */ /* 0x000fe200078e0290 */
[----:B------:R-:W-:Y:S01]  /*8ea0*/  LDSM.16.MT88.4 R44, [R2+0x4800] ;  /* 0x00480000022c783b */ /* 0x000fe20000004200 */
[----:B------:R-:W-:Y:S01]  /*8eb0*/  IMAD.MOV.U32 R178, RZ, RZ, R248 ;  /* 0x000000ffffb27224 */ /* 0x000fe200078e00f8 */
[----:B------:R-:W-:Y:S02]  /*8ec0*/  @UP3 UIADD3.X UR7, UR19, -0x1, URZ, UP2, !UPT ;  /* 0xffffffff13073890 */ /* 0x000fe400097fe43f */
[----:B------:R-:W4:Y:S04]  /*8ed0*/  LDSM.16.M88.4 R40, [R144+0x14000] ;  /* 0x014000009028783b */ /* 0x000f280000000200 */
[----:B------:R-:W4:Y:S04]  /*8ee0*/  LDSM.16.M88.4 R48, [R144+0x16000] ;  /* 0x016000009030783b */ /* 0x000f280000000200 */
[----:B------:R-:W4:Y:S04]  /*8ef0*/  LDSM.16.MT88.4 R52, [R3+0x800] ;  /* 0x000800000334783b */ /* 0x000f280000004200 */
[----:B------:R-:W-:Y:S04]  /*8f00*/  LDSM.16.MT88.4 R60, [R2+0x5000] ;  /* 0x00500000023c783b */ /* 0x000fe80000004200 */
[----:B------:R-:W4:Y:S04]  /*8f10*/  LDSM.16.M88.4 R56, [R0+0x14000] ;  /* 0x014000000038783b */ /* 0x000f280000000200 */
        /* <DEDUP_REMOVED lines=23> */
[----:B------:R-:W3:Y:S04]  /*9090*/  LDSM.16.M88.4 R40, [R184+UR4+0x18000] ;  /* 0x01800004b828783b */ /* 0x000ee80008000200 */
[----:B------:R-:W4:Y:S01]  /*90a0*/  LDSM.16.M88.4 R52, [R184+UR4+0x1a000] ;  /* 0x01a00004b834783b */ /* 0x000f220008000200 */
        /* <DEDUP_REMOVED lines=22> */
[----:B------:R2:W-:Y:S04]  /*9210*/  LDSM.16.M88.4 R36, [R0+0x18000] ;  /* 0x018000000024783b */ /* 0x0005e80000000200 */
[----:B------:R-:W-:Y:S01]  /*9220*/  LDSM.16.MT88.4 R140, [R3+0x3000] ;  /* 0x00300000038c783b */ /* 0x000fe20000004200 */
[-C--:B---3--:R-:W-:Y:S06]  /*9230*/  HMMA.16816.F32 R4, R40, R48.reuse, R4 ;  /* 0x000000302804723c */ /* 0x088fec0000001804 */
[C---:B----4-:R-:W-:Y:S06]  /*9240*/  HMMA.16816.F32 R8, R52.reuse, R48, R8 ;  /* 0x000000303408723c */ /* 0x050fec0000001808 */
[-C--:B------:R-:W-:Y:S06]  /*9250*/  HMMA.16816.F32 R12, R52, R50.reuse, R12 ;  /* 0x00000032340c723c */ /* 0x080fec000000180c */
[C---:B------:R-:W-:Y:S01]  /*9260*/  HMMA.16816.F32 R16, R40.reuse, R50, R16 ;  /* 0x000000322810723c */ /* 0x040fe20000001810 */
[----:B------:R-:W3:Y:S01]  /*9270*/  LDSM.16.MT88.4 R48, [R2+0x7000] ;  /* 0x007000000230783b */ /* 0x000ee20000004200 */
[----:B--2---:R-:W2:Y:S04]  /*9280*/  LDC R0, c[0x0][0x270] ;  /* 0x00009c00ff007b82 */ /* 0x004ea80000000800 */
[-C--:B------:R-:W-:Y:S06]  /*9290*/  HMMA.16816.F32 R20, R40, R60.reuse, R20 ;  /* 0x0000003c2814723c */ /* 0x080fec0000001814 */
[C---:B------:R-:W-:Y:S06]  /*92a0*/  HMMA.16816.F32 R24, R52.reuse, R60, R24 ;  /* 0x0000003c3418723c */ /* 0x040fec0000001818 */
[-C--:B------:R-:W-:Y:S01]  /*92b0*/  HMMA.16816.F32 R28, R52, R62.reuse, R28 ;  /* 0x0000003e341c723c */ /* 0x080fe2000000181c */
[----:B------:R-:W-:Y:S05]  /*92c0*/  LDSM.16.MT88.4 R52, [R2+0x7800] ;  /* 0x007800000234783b */ /* 0x000fea0000004200 */
[----:B------:R-:W-:Y:S01]  /*92d0*/  HMMA.16816.F32 R32, R40, R62, R32 ;  /* 0x0000003e2820723c */ /* 0x000fe20000001820 */
[----:B------:R-:W4:Y:S04]  /*92e0*/  LDSM.16.M88.4 R40, [R145+0x18000] ;  /* 0x018000009128783b */ /* 0x000f280000000200 */
        /* <DEDUP_REMOVED lines=19> */
[----:B--2---:R-:W-:Y:S01]  /*9420*/  IMAD R38, R0, UR23, RZ ;  /* 0x0000001700267c24 */ /* 0x004fe2000f8e02ff */
[C---:B-1----:R-:W-:Y:S05]  /*9430*/  HMMA.16816.F32 R8, R56.reuse, R52, R8 ;  /* 0x000000343808723c */ /* 0x042fea0000001808 */
[----:B------:R-:W-:Y:S01]  /*9440*/  IMAD.U32 R0, R38, -0x80, RZ ;  /* 0xffffff8026007824 */ /* 0x000fe200078e00ff */
[-C--:B------:R-:W-:Y:S05]  /*9450*/  HMMA.16816.F32 R12, R56, R54.reuse, R12 ;  /* 0x00000036380c723c */ /* 0x080fea000000180c */
[----:B------:R-:W-:Y:S01]  /*9460*/  LEA R235, P1, R0, R146, 0x2 ;  /* 0x0000009200eb7211 */ /* 0x000fe200078210ff */
[C---:B------:R-:W-:Y:S05]  /*9470*/  HMMA.16816.F32 R16, R40.reuse, R54, R16 ;  /* 0x000000362810723c */ /* 0x040fea0000001810 */
[----:B------:R-:W-:Y:S01]  /*9480*/  @P0 VIADD R36, R246, 0xffffff80 ;  /* 0xffffff80f6240836 */ /* 0x000fe20000000000 */
[-C--:B------:R-:W-:Y:S05]  /*9490*/  HMMA.16816.F32 R20, R40, R60.reuse, R20 ;  /* 0x0000003c2814723c */ /* 0x080fea0000001814 */
[----:B------:R-:W-:Y:S01]  /*94a0*/  LEA.HI.X.SX32 R234, R0, R147, 0x2, P1 ;  /* 0x0000009300ea7211 */ /* 0x000fe200008f16ff */
[C---:B------:R-:W-:Y:S05]  /*94b0*/  HMMA.16816.F32 R24, R56.reuse, R60, R24 ;  /* 0x0000003c3818723c */ /* 0x040fea0000001818 */
[----:B------:R-:W-:Y:S01]  /*94c0*/  IMAD.MOV.U32 R2, RZ, RZ, R235 ;  /* 0x000000ffff027224 */ /* 0x000fe200078e00eb */
[-C--:B------:R-:W-:Y:S05]  /*94d0*/  HMMA.16816.F32 R28, R56, R62.reuse, R28 ;  /* 0x0000003e381c723c */ /* 0x080fea000000181c */
[----:B------:R-:W-:Y:S01]  /*94e0*/  IMAD.SHL.U32 R0, R38, 0x8, RZ ;  /* 0x0000000826007824 */ /* 0x000fe200078e00ff */
[----:B------:R-:W-:Y:S05]  /*94f0*/  HMMA.16816.F32 R32, R40, R62, R32 ;  /* 0x0000003e2820723c */ /* 0x000fea0000001820 */
[----:B------:R-:W-:Y:S01]  /*9500*/  @P0 IMAD.WIDE R36, R36, R149, UR18 ;  /* 0x0000001224240e25 */ /* 0x000fe2000f8e0295 */
[-C--:B------:R-:W-:Y:S01]  /*9510*/  LEA R52, P1, R0, R2.reuse, 0x2 ;  /* 0x0000000200347211 */ /* 0x080fe200078210ff */
[----:B------:R-:W-:Y:S01]  /*9520*/  @UP3 UMOV UR18, UR12 ;  /* 0x0000000c00123c82 */ /* 0x000fe20008000000 */
[----:B------:R-:W-:Y:S02]  /*9530*/  @UP3 UMOV UR19, UR7 ;  /* 0x0000000700133c82 */ /* 0x000fe40008000000 */
[----:B------:R-:W5:Y:S01]  /*9540*/  @P0 LDG.E R241, desc[UR10][R36.64] ;  /* 0x0000000a24f10981 */ /* 0x000f62000c1e1900 */
[----:B------:R-:W-:Y:S02]  /*9550*/  IMAD.MOV.U32 R3, RZ, RZ, R234 ;  /* 0x000000ffff037224 */ /* 0x000fe400078e00ea */
[C---:B------:R-:W-:Y:S01]  /*9560*/  IMAD.SHL.U32 R44, R38.reuse, 0x10, RZ ;  /* 0x00000010262c7824 */ /* 0x040fe200078e00ff */
[----:B------:R-:W5:Y:S01]  /*9570*/  @P0 LDG.E R242, desc[UR10][R36.64+0x20] ;  /* 0x0000200a24f20981 */ /* 0x000f62000c1e1900 */
[----:B------:R-:W-:Y:S01]  /*9580*/  IMAD.SHL.U32 R43, R38, 0x20, RZ ;  /* 0x00000020262b7824 */ /* 0x000fe200078e00ff */
[-C--:B------:R-:W-:Y:S01]  /*9590*/  LEA.HI.X.SX32 R53, R0, R3.reuse, 0x2, P1 ;  /* 0x0000000300357211 */ /* 0x080fe200008f16ff */
[C---:B------:R-:W-:Y:S01]  /*95a0*/  IMAD R42, R38.reuse, 0x28, RZ ;  /* 0x00000028262a7824 */ /* 0x040fe200078e02ff */
[----:B------:R-:W5:Y:S01]  /*95b0*/  @P0 LDG.E R238, desc[UR10][R36.64+0x100] ;  /* 0x0001000a24ee0981 */ /* 0x000f62000c1e1900 */
[C---:B------:R-:W-:Y:S03]  /*95c0*/  IMAD R39, R38.reuse, 0x30, RZ ;  /* 0x0000003026277824 */ /* 0x040fe600078e02ff */
[----:B------:R1:W5:Y:S04]  /*95d0*/  @P0 LDG.E R239, desc[UR10][R36.64+0x120] ;  /* 0x0001200a24ef0981 */ /* 0x000368000c1e1900 */
[----:B------:R2:W-:Y:S04]  /*95e0*/  REDG.E.ADD.F32.FTZ.RN.STRONG.GPU desc[UR10][R2.64], R4 ;  /* 0x00000004020079a6 */ /* 0x0005e8000c10f38a */
[----:B------:R3:W-:Y:S01]  /*95f0*/  REDG.E.ADD.F32.FTZ.RN.STRONG.GPU desc[UR10][R52.64], R5 ;  /* 0x00000005340079a6 */ /* 0x0007e2000c10f38a */
[----:B-1----:R-:W-:Y:S01]  /*9600*/  IMAD R37, R38, 0x18, RZ ;  /* 0x0000001826257824 */ /* 0x002fe200078e02ff */
[-C--:B------:R-:W-:Y:S04]  /*9610*/  LEA R36, P2, R43, R2.reuse, 0x2 ;  /* 0x000000022b247211 */ /* 0x080fe800078410ff */
[CC--:B------:R-:W-:Y:S02]  /*9620*/  LEA R40, P0, R37.reuse, R2.reuse, 0x2 ;  /* 0x0000000225287211 */ /* 0x0c0fe400078010ff */
[CC--:B--2---:R-:W-:Y:S02]  /*9630*/  LEA R4, P1, R44.reuse, R2.reuse, 0x2 ;  /* 0x000000022c047211 */ /* 0x0c4fe400078210ff */
[-C--:B------:R-:W-:Y:S02]  /*9640*/  LEA.HI.X.SX32 R41, R37, R3.reuse, 0x2, P0 ;  /* 0x0000000325297211 */ /* 0x080fe400000f16ff */
[-C--:B---3--:R-:W-:Y:S02]  /*9650*/  LEA.HI.X.SX32 R5, R44, R3.reuse, 0x2, P1 ;  /* 0x000000032c057211 */ /* 0x088fe400008f16ff */
[-C--:B------:R-:W-:Y:S03]  /*9660*/  LEA.HI.X.SX32 R37, R43, R3.reuse, 0x2, P2 ;  /* 0x000000032b257211 */ /* 0x080fe600010f16ff */
        /* <DEDUP_REMOVED lines=212> */
[----:B------:R-:W-:Y:S01]  /*a3b0*/  ULDC UR7, c[0x0][0x390] ;  /* 0x0000e40000077ab9 */ /* 0x000fe20000000800 */
[----:B------:R-:W-:Y:S02]  /*a3c0*/  ULDC UR8, c[0x0][0x38c] ;  /* 0x0000e30000087ab9 */ /* 0x000fe40000000800 */
        /* <DEDUP_REMOVED lines=57> */
[----:B------:R-:W-:Y:S01]  /*a760*/  FMUL.FTZ R68, R68, UR8 ;  /* 0x0000000844447c20 */ /* 0x000fe20008410000 */
[----:B------:R-:W-:Y:S01]  /*a770*/  FMUL.FTZ R16, R69, UR8 ;  /* 0x0000000845107c20 */ /* 0x000fe20008410000 */
[----:B------:R-:W-:Y:S01]  /*a780*/  F2FP.F16.F32.PACK_AB R17, R17, R130 ;  /* 0x000000821111723e */ /* 0x000fe200000000ff */
[----:B------:R-:W-:Y:S01]  /*a790*/  UISETP.NE.AND UP0, UPT, UR26, -0x1, UPT ;  /* 0xffffffff1a00788c */ /* 0x000fe2000bf05270 */
        /* <DEDUP_REMOVED lines=34> */
[----:B------:R-:W-:Y:S01]  /*a9c0*/  PLOP3.LUT P0, PT, PT, PT, UP0, 0x80, 0x0 ;  /* 0x000000000000781c */ /* 0x000fe20003f0f008 */
[----:B------:R-:W-:Y:S01]  /*a9d0*/  FMUL.FTZ R6, R89, UR8 ;  /* 0x0000000859067c20 */ /* 0x000fe20008410000 */
[----:B------:R-:W-:Y:S01]  /*a9e0*/  F2FP.F16.F32.PACK_AB R9, R9, R78 ;  /* 0x0000004e0909723e */ /* 0x000fe200000000ff */
[----:B------:R-:W-:Y:S01]  /*a9f0*/  @UP0 UIADD3 UR7, UR22, UR26, URZ ;  /* 0x0000001a16070290 */ /* 0x000fe2000fffe03f */
[----:B------:R-:W-:Y:S01]  /*aa00*/  FMUL.FTZ R90, R90, UR8 ;  /* 0x000000085a5a7c20 */ /* 0x000fe20008410000 */
[----:B------:R-:W-:Y:S01]  /*aa10*/  FMUL.FTZ R5, R91, UR8 ;  /* 0x000000085b057c20 */ /* 0x000fe20008410000 */
[----:B------:R-:W-:Y:S01]  /*aa20*/  FMUL.FTZ R92, R92, UR8 ;  /* 0x000000085c5c7c20 */ /* 0x000fe20008410000 */
[----:B------:R-:W-:Y:S01]  /*aa30*/  FMUL.FTZ R2, R93, UR8 ;  /* 0x000000085d027c20 */ /* 0x000fe20008410000 */
[----:B------:R-:W-:Y:S01]  /*aa40*/  FMUL.FTZ R94, R94, UR8 ;  /* 0x000000085e5e7c20 */ /* 0x000fe20008410000 */
[----:B------:R-:W-:Y:S01]  /*aa50*/  FMUL.FTZ R0, R95, UR8 ;  /* 0x000000085f007c20 */ /* 0x000fe20008410000 */
[----:B------:R-:W-:Y:S01]  /*aa60*/  F2FP.F16.F32.PACK_AB R8, R8, R84 ;  /* 0x000000540808723e */ /* 0x000fe200000000ff */
[----:B------:R-:W-:Y:S01]  /*aa70*/  @UP0 ULDC.64 UR8, c[0x0][0x450] ;  /* 0x0001140000080ab9 */ /* 0x000fe20000000a00 */
[----:B------:R-:W-:Y:S01]  /*aa80*/  F2FP.F16.F32.PACK_AB R7, R7, R86 ;  /* 0x000000560707723e */ /* 0x000fe200000000ff */
[----:B------:R-:W-:Y:S01]  /*aa90*/  @UP0 UIMAD.WIDE.U32 UR12, UR7, UR8, URZ ;  /* 0x00000008070c02a5 */ /* 0x000fe2000f8e003f */
[----:B------:R-:W-:Y:S01]  /*aaa0*/  F2FP.F16.F32.PACK_AB R4, R4, R96 ;  /* 0x000000600404723e */ /* 0x000fe200000000ff */
[----:B------:R-:W-:Y:S01]  /*aab0*/  @UP0 UIMAD UR7, UR7, UR9, URZ ;  /* 0x00000009070702a4 */ /* 0x000fe2000f8e023f */
[----:B------:R-:W-:Y:S01]  /*aac0*/  F2FP.F16.F32.PACK_AB R3, R3, R98 ;  /* 0x000000620303723e */ /* 0x000fe200000000ff */
[----:B------:R-:W-:Y:S01]  /*aad0*/  USHF.L.U32 UR18, UR21, 0x7, URZ ;  /* 0x0000000715127899 */ /* 0x000fe2000800063f */
[----:B------:R-:W-:Y:S01]  /*aae0*/  F2FP.F16.F32.PACK_AB R6, R6, R88 ;  /* 0x000000580606723e */ /* 0x000fe200000000ff */
[----:B------:R-:W-:Y:S01]  /*aaf0*/  @UP0 UIADD3 UR23, UR13, UR7, URZ ;  /* 0x000000070d170290 */ /* 0x000fe2000fffe03f */
[----:B------:R-:W-:Y:S01]  /*ab00*/  F2FP.F16.F32.PACK_AB R5, R5, R90 ;  /* 0x0000005a0505723e */ /* 0x000fe200000000ff */
[----:B------:R-:W-:Y:S01]  /*ab10*/  @UP0 UMOV UR20, UR12 ;  /* 0x0000000c00140c82 */ /* 0x000fe20008000000 */
[----:B------:R-:W-:-:S02]  /*ab20*/  F2FP.F16.F32.PACK_AB R2, R2, R92 ;  /* 0x0000005c0202723e */ /* 0x000fc400000000ff */
[----:B------:R-:W-:Y:S01]  /*ab30*/  F2FP.F16.F32.PACK_AB R0, R0, R94 ;  /* 0x0000005e0000723e */ /* 0x000fe200000000ff */
        /* <DEDUP_REMOVED lines=14> */
[----:B------:R1:W-:Y:S04]  /*ac20*/  STS [R252+0x4000], R16 ;  /* 0x00400010fc007388 */ /* 0x0003e80000000800 */
[----:B------:R-:W-:Y:S04]  /*ac30*/  STS [R252+0x4400], R15 ;  /* 0x0044000ffc007388 */ /* 0x000fe80000000800 */
[----:B------:R-:W-:Y:S04]  /*ac40*/  STS [R135+0x4000], R12 ;  /* 0x0040000c87007388 */ /* 0x000fe80000000800 */
[----:B------:R-:W-:Y:S04]  /*ac50*/  STS [R134+0x4000], R11 ;  /* 0x0040000b86007388 */ /* 0x000fe80000000800 */
[----:B------:R-:W-:Y:S04]  /*ac60*/  STS [R252+0x6000], R14 ;  /* 0x0060000efc007388 */ /* 0x000fe80000000800 */
[----:B------:R-:W-:Y:S04]  /*ac70*/  STS [R252+0x6400], R13 ;  /* 0x0064000dfc007388 */ /* 0x000fe80000000800 */
[----:B------:R-:W-:Y:S01]  /*ac80*/  STS [R133+0x4000], R10 ;  /* 0x0040000a85007388 */ /* 0x000fe20000000800 */
[----:B-1----:R-:W1:Y:S03]  /*ac90*/  S2R R16, SR_TID.X ;  /* 0x0000000000107919 */ /* 0x002e660000002100 */
        /* <DEDUP_REMOVED lines=8> */
[----:B------:R1:W-:Y:S02]  /*ad20*/  STS [R54+0x4000], R0 ;  /* 0x0040000036007388 */ /* 0x0003e40000000800 */
[----:B-1----:R-:W-:Y:S01]  /*ad30*/  SHF.R.S32.HI R0, RZ, 0x1f, R16 ;  /* 0x0000001fff007819 */ /* 0x002fe20000011410 */
        /* <DEDUP_REMOVED lines=14> */
.L_x_1618:
        /* <DEDUP_REMOVED lines=23> */
.L_x_1619:
        /* <DEDUP_REMOVED lines=27> */
[----:B------:R1:W3:Y:S01]  /*b140*/  LDS.128 R20, [R148+0x11000] ;  /* 0x0110000094147984 */ /* 0x0002e20000000c00 */
[----:B------:R-:W-:Y:S01]  /*b150*/  IMAD.WIDE.U32 R2, R4, UR59, R2 ;  /* 0x0000003b04027c25 */ /* 0x000fe2000f8e0002 */
[----:B------:R-:W-:-:S02]  /*b160*/  SHF.R.S32.HI R11, RZ, 0x1f, R0 ;  /* 0x0000001fff0b7819 */ /* 0x000fc40000011400 */
[----:B------:R1:W4:Y:S02]  /*b170*/  LDS.128 R24, [R148+0x12000] ;  /* 0x0120000094187984 */ /* 0x0003240000000c00 */
[----:B------:R-:W-:Y:S02]  /*b180*/  IADD3 R10, R3, UR15, RZ ;  /* 0x0000000f030a7c10 */ /* 0x000fe4000fffe0ff */
        /* <DEDUP_REMOVED lines=13> */
.L_x_1621:
[----:B------:R-:W-:Y:S05]  /*b260*/  BSYNC B0 ;  /* 0x0000000000007941 */ /* 0x000fea0003800000 */
.L_x_1620:
        /* <DEDUP_REMOVED lines=14> */
.L_x_1623:
[----:B------:R-:W-:Y:S05]  /*b350*/  BSYNC B0 ;  /* 0x0000000000007941 */ /* 0x000fea0003800000 */
.L_x_1622:
        /* <DEDUP_REMOVED lines=15> */
.L_x_1625:
[----:B------:R-:W-:Y:S05]  /*b450*/  BSYNC B0 ;  /* 0x0000000000007941 */ /* 0x000fea0003800000 */
.L_x_1624:
        /* <DEDUP_REMOVED lines=14> */
.L_x_1627:
[----:B------:R-:W-:Y:S05]  /*b540*/  BSYNC B0 ;  /* 0x0000000000007941 */ /* 0x000fea0003800000 */
.L_x_1626:
        /* <DEDUP_REMOVED lines=27> */
.L_x_1629:
[----:B------:R-:W-:Y:S05]  /*b700*/  BSYNC B0 ;  /* 0x0000000000007941 */ /* 0x000fea0003800000 */
.L_x_1628:
        /* <DEDUP_REMOVED lines=14> */
.L_x_1631:
[----:B------:R-:W-:Y:S05]  /*b7f0*/  BSYNC B0 ;  /* 0x0000000000007941 */ /* 0x000fea0003800000 */
.L_x_1630:
        /* <DEDUP_REMOVED lines=14> */
.L_x_1633:
[----:B------:R-:W-:Y:S05]  /*b8e0*/  BSYNC B0 ;  /* 0x0000000000007941 */ /* 0x000fea0003800000 */
.L_x_1632:
        /* <DEDUP_REMOVED lines=13> */
.L_x_1614:
        /* <DEDUP_REMOVED lines=25> */
.L_x_1635:
        /* <DEDUP_REMOVED lines=23> */
.L_x_1636:
        /* <DEDUP_REMOVED lines=35> */
.L_x_1638:
[----:B------:R-:W-:Y:S05]  /*bef0*/  BSYNC B0 ;  /* 0x0000000000007941 */ /* 0x000fea0003800000 */
.L_x_1637:
        /* <DEDUP_REMOVED lines=14> */
.L_x_1640:
[----:B------:R-:W-:Y:S05]  /*bfe0*/  BSYNC B0 ;  /* 0x0000000000007941 */ /* 0x000fea0003800000 */
.L_x_1639:
        /* <DEDUP_REMOVED lines=14> */
.L_x_1642:
[----:B------:R-:W-:Y:S05]  /*c0d0*/  BSYNC B0 ;  /* 0x0000000000007941 */ /* 0x000fea0003800000 */
.L_x_1641:
        /* <DEDUP_REMOVED lines=14> */
.L_x_1644:
[----:B------:R-:W-:Y:S05]  /*c1c0*/  BSYNC B0 ;  /* 0x0000000000007941 */ /* 0x000fea0003800000 */
.L_x_1643:
        /* <DEDUP_REMOVED lines=26> */
.L_x_1646:
[----:B------:R-:W-:Y:S05]  /*c370*/  BSYNC B0 ;  /* 0x0000000000007941 */ /* 0x000fea0003800000 */
.L_x_1645:
        /* <DEDUP_REMOVED lines=14> */
.L_x_1648:
[----:B------:R-:W-:Y:S05]  /*c460*/  BSYNC B0 ;  /* 0x0000000000007941 */ /* 0x000fea0003800000 */
.L_x_1647:
        /* <DEDUP_REMOVED lines=14> */
.L_x_1650:
[----:B------:R-:W-:Y:S05]  /*c550*/  BSYNC B0 ;  /* 0x0000000000007941 */ /* 0x000fea0003800000 */
.L_x_1649:
        /* <DEDUP_REMOVED lines=13> */
.L_x_1634:
[----:B------:R-:W-:Y:S05]  /*c630*/  BSYNC B1 ;  /* 0x0000000000017941 */ /* 0x000fea0003800000 */
.L_x_1609:
[----:B-1--4-:R-:W4:Y:S01]  /*c640*/  LDL R2, [R1+0x34] ;  /* 0x0000340001027983 */ /* 0x012f220000100800 */
[----:B------:R-:W-:Y:S02]  /*c650*/  ULDC UR6, c[0x0][0xc] ;  /* 0x0000030000067ab9 */ /* 0x000fe40000000800 */
[----:B------:R-:W-:Y:S01]  /*c660*/  UIADD3 UR21, UR6, UR21, URZ ;  /* 0x0000001506157290 */ /* 0x000fe2000fffe03f */
[----:B----4-:R-:W-:-:S13]  /*c670*/  R2UR UR7, R2 ;  /* 0x00000000020772ca */ /* 0x010fda00000e0000 */
[----:B------:R-:W-:-:S06]  /*c680*/  UISETP.GE.AND UP0, UPT, UR21, UR7, UPT ;  /* 0x000000071500728c */ /* 0x000fcc000bf06270 */
[----:B------:R-:W-:-:S13]  /*c690*/  PLOP3.LUT P0, PT, PT, PT, UP0, 0x80, 0x0 ;  /* 0x000000000000781c */ /* 0x000fda0003f0f008 */
[----:B------:R-:W-:Y:S05]  /*c6a0*/  @P0 BRA `(.L_x_1651) ;  /* 0x0000000000040947 */ /* 0x000fea0003800000 */
[----:B------:R-:W-:Y:S05]  /*c6b0*/  BRA `(.L_x_1652) ;  /* 0xffffff4400147947 */ /* 0x000fea000383ffff */
.L_x_1651:
[----:B------:R-:W-:Y:S05]  /*c6c0*/  EXIT ;  /* 0x000000000000794d */ /* 0x000fea0003800000 */
.L_x_1653:
        /* <DEDUP_REMOVED lines=11> */
.L_x_2487:


//--------------------- .text._ZN5flash44flash_bwd_dq_dk_dv_loop_seqk_parallel_kernelI23Flash_bwd_kernel_traitsILi64ELi128ELi128ELi8ELi4ELi4ELi4ELb0ELb0EN7cutlass6half_tE19Flash_kernel_traitsILi64ELi128ELi128ELi8ES3_EELb0ELb0ELb0ELb0ELb0ELb1ELb1EEEvNS_16Flash_bwd_paramsE --------------------------
	.section	.text._ZN5flash44flash_bwd_dq_dk_dv_loop_seqk_parallel_kernelI23Flash_bwd_kernel_traitsILi64ELi128ELi128ELi8ELi4ELi4ELi4ELb0ELb0EN7cutlass6half_tE19Flash_kernel_traitsILi64ELi128ELi128ELi8ES3_EELb0ELb0ELb0ELb0ELb0ELb1ELb1EEEvNS_16Flash_bwd_paramsE,"ax",@progbits
	.align	128
        .global         _ZN5flash44flash_bwd_dq_dk_dv_loop_seqk_parallel_kernelI23Flash_bwd_kernel_traitsILi64ELi128ELi128ELi8ELi4ELi4ELi4ELb0ELb0EN7cutlass6half_tE19Flash_kernel_traitsILi64ELi128ELi128ELi8ES3_EELb0ELb0ELb0ELb0ELb0ELb1ELb1EEEvNS_16Flash_bwd_paramsE
        .type           _ZN5flash44flash_bwd_dq_dk_dv_loop_seqk_parallel_kernelI23Flash_bwd_kernel_traitsILi64ELi128ELi128ELi8ELi4ELi4ELi4ELb0ELb0EN7cutlass6half_tE19Flash_kernel_traitsILi64ELi128ELi128ELi8ES3_EELb0ELb0ELb0ELb0ELb0ELb1ELb1EEEvNS_16Flash_bwd_paramsE,@function
        .size           _ZN5flash44flash_bwd_dq_dk_dv_loop_seqk_parallel_kernelI23Flash_bwd_kernel_traitsILi64ELi128ELi128ELi8ELi4ELi4ELi4ELb0ELb0EN7cutlass6half_tE19Flash_kernel_traitsILi64ELi128ELi128ELi8ES3_EELb0ELb0ELb0ELb0ELb0ELb1ELb1EEEvNS_16Flash_bwd_paramsE,(.L_x_2488 - _ZN5flash44flash_bwd_dq_dk_dv_loop_seqk_parallel_kernelI23Flash_bwd_kernel_traitsILi64ELi128ELi128ELi8ELi4ELi4ELi4ELb0ELb0EN7cutlass6half_tE19Flash_kernel_traitsILi64ELi128ELi128ELi8ES3_EELb0ELb0ELb0ELb0ELb0ELb1ELb1EEEvNS_16Flash_bwd_paramsE)
        .other          _ZN5flash44flash_bwd_dq_dk_dv_loop_seqk_parallel_kernelI23Flash_bwd_kernel_traitsILi64ELi128ELi128ELi8ELi4ELi4ELi4ELb0ELb0EN7cutlass6half_tE19Flash_kernel_traitsILi64ELi128ELi128ELi8ES3_EELb0ELb0ELb0ELb0ELb0ELb1ELb1EEEvNS_16Flash_bwd_paramsE,@"STO_CUDA_ENTRY STV_DEFAULT"
_ZN5flash44flash_bwd_dq_dk_dv_loop_seqk_parallel_kernelI23Flash_bwd_kernel_traitsILi64ELi128ELi128ELi8ELi4ELi4ELi4ELb0ELb0EN7cutlass6half_tE19Flash_kernel_traitsILi64ELi128ELi128ELi8ES3_EELb0ELb0ELb0ELb0ELb0ELb1ELb1EEEvNS_16Flash_bwd_paramsE:
.text._ZN5flash44flash_bwd_dq_dk_dv_loop_seqk_parallel_kernelI23Flash_bwd_kernel_traitsILi64ELi128ELi128ELi8ELi4ELi4ELi4ELb0ELb0EN7cutlass6half_tE19Flash_kernel_traitsILi64ELi128ELi128ELi8ES3_EELb0ELb0ELb0ELb0ELb0ELb1ELb1EEEvNS_16Flash_bwd_paramsE:
        /* <DEDUP_REMOVED lines=16> */
[----:B------:R-:W-:Y:S01]  /*0100*/  ULDC.64 UR10, c[0x0][0x208] ;  /* 0x00008200000a7ab9 */ /* 0x000fe20000000a00 */
[----:B------:R-:W-:-:S05]  /*0110*/  UMOV UR60, 0xffffc000 ;  /* 0xffffc000003c7882 */ /* 0x000fca0000000000 */
        /* <DEDUP_REMOVED lines=19> */
[-C--:B------:R-:W-:Y:S01]  /*0250*/  LEA.HI R17, R14, R15.reuse, RZ, 0x2 ;  /* 0x0000000f0e117211 */ /* 0x080fe200078f10ff */
[----:B------:R-:W-:Y:S01]  /*0260*/  IMAD.IADD R12, R8, 0x1, -R2 ;  /* 0x00000001080c7824 */ /* 0x000fe200078e0a02 */
[----:B------:R-:W-:-:S02]  /*0270*/  LEA.HI R16, R14, R15, RZ, 0x3 ;  /* 0x0000000f0e107211 */ /* 0x000fc400078f18ff */
[----:B------:R-:W-:Y:S02]  /*0280*/  LOP3.LUT R2, R7, 0xfffffff0, RZ, 0xc0, !PT ;  /* 0xfffffff007027812 */ /* 0x000fe400078ec0ff */
        /* <DEDUP_REMOVED lines=19> */
[----:B------:R-:W-:Y:S01]  /*03c0*/  LOP3.LUT P3, RZ, R0, 0x4, RZ, 0xc0, !PT ;  /* 0x0000000400ff7812 */ /* 0x000fe2000786c0ff */
[----:B------:R-:W-:Y:S01]  /*03d0*/  IMAD.IADD R18, R2, 0x1, -R3 ;  /* 0x0000000102127824 */ /* 0x000fe200078e0a03 */
[----:B------:R-:W-:Y:S01]  /*03e0*/  LOP3.LUT R9, R5, R4, RZ, 0x3c, !PT ;  /* 0x0000000405097212 */ /* 0x000fe200078e3cff */
[----:B------:R-:W-:Y:S01]  /*03f0*/  IMAD.SHL.U32 R0, R0, 0x40, RZ ;  /* 0x0000004000007824 */ /* 0x000fe200078e00ff */
[CC--:B------:R-:W-:Y:S01]  /*0400*/  LEA.HI R6, R14.reuse, R15.reuse, RZ, 0x7 ;  /* 0x0000000f0e067211 */ /* 0x0c0fe200078f38ff */
[----:B------:R-:W-:Y:S01]  /*0410*/  IMAD.SHL.U32 R2, R11, 0x10, RZ ;  /* 0x000000100b027824 */ /* 0x000fe200078e00ff */
[----:B------:R-:W-:Y:S01]  /*0420*/  LEA.HI R3, R14, R15, RZ, 0x6 ;  /* 0x0000000f0e037211 */ /* 0x000fe200078f30ff */
[----:B------:R-:W-:Y:S01]  /*0430*/  STL [R1+0x74], R18 ;  /* 0x0000741201007387 */ /* 0x000fe20000100800 */
[----:B------:R-:W-:-:S02]  /*0440*/  LOP3.LUT R0, R0, 0x1c0, RZ, 0xc0, !PT ;  /* 0x000001c000007812 */ /* 0x000fc400078ec0ff */
[----:B------:R-:W-:Y:S01]  /*0450*/  LEA.HI.SX32 R5, R10, R2, 0x1e ;  /* 0x000000020a057211 */ /* 0x000fe200078ff2ff */
[----:B------:R-:W-:Y:S01]  /*0460*/  IMAD.SHL.U32 R3, R3, 0x8, RZ ;  /* 0x0000000803037824 */ /* 0x000fe200078e00ff */
[C---:B------:R-:W-:Y:S02]  /*0470*/  LOP3.LUT R187, R0.reuse, 0x8, R16, 0xf8, !PT ;  /* 0x0000000800bb7812 */ /* 0x040fe400078ef810 */
[----:B------:R-:W-:Y:S01]  /*0480*/  LOP3.LUT R4, R0, 0x30, R2, 0xf8, !PT ;  /* 0x0000003000047812 */ /* 0x000fe200078ef802 */
[----:B------:R1:W-:Y:S01]  /*0490*/  STL [R1+0x6c], R5 ;  /* 0x00006c0501007387 */ /* 0x0003e20000100800 */
[----:B------:R-:W-:Y:S02]  /*04a0*/  SHF.R.S32.HI R6, RZ, 0x7, R6 ;  /* 0x00000007ff067819 */ /* 0x000fe40000011406 */
[----:B------:R-:W-:Y:S02]  /*04b0*/  SHF.R.U32.HI R0, RZ, 0x3, R0 ;  /* 0x00000003ff007819 */ /* 0x000fe40000011600 */
[----:B------:R-:W-:-:S02]  /*04c0*/  LOP3.LUT R9, R9, 0xfffffe00, R3, 0xf8, !PT ;  /* 0xfffffe0009097812 */ /* 0x000fc400078ef803 */
[----:B------:R-:W-:Y:S02]  /*04d0*/  LOP3.LUT R187, R187, R0, RZ, 0x3c, !PT ;  /* 0x00000000bbbb7212 */ /* 0x000fe400078e3cff */
[----:B------:R-:W-:Y:S01]  /*04e0*/  LOP3.LUT R3, R4, 0x8, R16, 0xf8, !PT ;  /* 0x0000000804037812 */ /* 0x000fe200078ef810 */
[----:B------:R2:W-:Y:S01]  /*04f0*/  STL [R1+0x64], R9 ;  /* 0x0000640901007387 */ /* 0x0005e20000100800 */
[----:B------:R-:W-:-:S04]  /*0500*/  LOP3.LUT R7, R8, 0x1, RZ, 0xc0, !PT ;  /* 0x0000000108077812 */ /* 0x000fc800078ec0ff */
[----:B------:R-:W-:Y:S01]  /*0510*/  ISETP.NE.U32.AND P0, PT, R7, 0x1, PT ;  /* 0x000000010700780c */ /* 0x000fe20003f05070 */
[----:B------:R-:W-:-:S03]  /*0520*/  IMAD.SHL.U32 R7, R12, 0x10, RZ ;  /* 0x000000100c077824 */ /* 0x000fc600078e00ff */
[----:B------:R-:W-:Y:S01]  /*0530*/  R2P PR, R8, 0x6 ;  /* 0x0000000608007804 */ /* 0x000fe20000000000 */
[----:B-1----:R-:W-:-:S04]  /*0540*/  IMAD.SHL.U32 R5, R12, 0x200, RZ ;  /* 0x000002000c057824 */ /* 0x002fc800078e00ff */
[----:B------:R-:W-:Y:S01]  /*0550*/  IMAD R2, R6, 0x1000, R5 ;  /* 0x0000100006027824 */ /* 0x000fe200078e0205 */
[----:B------:R-:W-:Y:S01]  /*0560*/  LOP3.LUT R5, R5, R3, R0, 0xf6, !PT ;  /* 0x0000000305057212 */ /* 0x000fe200078ef600 */
[----:B------:R-:W-:Y:S02]  /*0570*/  IMAD.SHL.U32 R0, R8, 0x40, RZ ;  /* 0x0000004008007824 */ /* 0x000fe400078e00ff */
[----:B------:R-:W-:Y:S01]  /*0580*/  IMAD.IADD R187, R2, 0x1, R187 ;  /* 0x0000000102bb7824 */ /* 0x000fe200078e02bb */
[----:B------:R-:W-:Y:S02]  /*0590*/  LOP3.LUT R2, R17, 0x7ffffffc, RZ, 0xc0, !PT ;  /* 0x7ffffffc11027812 */ /* 0x000fe400078ec0ff */
[----:B------:R-:W-:Y:S01]  /*05a0*/  LOP3.LUT R0, R0, 0x1c0, RZ, 0xc0, !PT ;  /* 0x000001c000007812 */ /* 0x000fe200078ec0ff */
[----:B------:R-:W-:Y:S02]  /*05b0*/  IMAD.SHL.U32 R187, R187, 0x2, RZ ;  /* 0x00000002bbbb7824 */ /* 0x000fe400078e00ff */
[C---:B------:R-:W-:Y:S01]  /*05c0*/  IMAD.IADD R4, R15.reuse, 0x1, -R2 ;  /* 0x000000010f047824 */ /* 0x040fe200078e0a02 */
[----:B------:R-:W-:Y:S01]  /*05d0*/  SHF.R.U32.HI R3, RZ, 0x3, R0 ;  /* 0x00000003ff037819 */ /* 0x000fe20000011600 */
[----:B------:R-:W-:-:S02]  /*05e0*/  IMAD.SHL.U32 R15, R15, 0x2, RZ ;  /* 0x000000020f0f7824 */ /* 0x000fc400078e00ff */
[----:B------:R-:W-:Y:S02]  /*05f0*/  IMAD.SHL.U32 R2, R6, 0x8, RZ ;  /* 0x0000000806027824 */ /* 0x000fe400078e00ff */
[----:B------:R-:W-:Y:S01]  /*0600*/  IMAD.SHL.U32 R4, R4, 0x2, RZ ;  /* 0x0000000204047824 */ /* 0x000fe200078e00ff */
[----:B------:R-:W-:Y:S02]  /*0610*/  LOP3.LUT R8, R15, 0x6, RZ, 0xc0, !PT ;  /* 0x000000060f087812 */ /* 0x000fe400078ec0ff */
[----:B------:R-:W-:-:S03]  /*0620*/  LOP3.LUT R2, R2, 0x8, RZ, 0xc0, !PT ;  /* 0x0000000802027812 */ /* 0x000fc600078ec0ff */
[----:B------:R-:W-:Y:S01]  /*0630*/  IMAD R8, R6, 0x40, R8 ;  /* 0x0000004006087824 */ /* 0x000fe200078e0208 */
[----:B------:R-:W-:Y:S01]  /*0640*/  LOP3.LUT R10, R2, 0x10, R7, 0xf8, !PT ;  /* 0x00000010020a7812 */ /* 0x000fe200078ef807 */
[----:B------:R-:W-:Y:S01]  /*0650*/  IMAD R6, R6, 0x2000, R4 ;  /* 0x0000200006067824 */ /* 0x000fe200078e0204 */
[CC--:B--2---:R-:W-:Y:S01]  /*0660*/  LOP3.LUT R9, R3.reuse, R0.reuse, R2, 0x1e, !PT ;  /* 0x0000000003097212 */ /* 0x0c4fe200078e1e02 */
[----:B------:R-:W-:Y:S01]  /*0670*/  IMAD.SHL.U32 R2, R18, 0x40, RZ ;  /* 0x0000004012027824 */ /* 0x000fe200078e00ff */
[----:B------:R-:W-:Y:S01]  /*0680*/  LOP3.LUT R7, R3, R0, RZ, 0xfc, !PT ;  /* 0x0000000003077212 */ /* 0x000fe200078efcff */
[----:B------:R1:W-:Y:S01]  /*0690*/  STL [R1+0x68], R8 ;  /* 0x0000680801007387 */ /* 0x0003e20000100800 */
[C---:B------:R-:W-:Y:S02]  /*06a0*/  IMAD R0, R11.reuse, 0x400, R4 ;  /* 0x000004000b007824 */ /* 0x040fe400078e0204 */
[----:B------:R-:W-:Y:S01]  /*06b0*/  IMAD R3, R11, 0x400, R6 ;  /* 0x000004000b037824 */ /* 0x000fe200078e0206 */
[----:B------:R-:W-:Y:S01]  /*06c0*/  LOP3.LUT R2, R2, 0x1c0, RZ, 0xc0, !PT ;  /* 0x000001c002027812 */ /* 0x000fe200078ec0ff */
[----:B------:R-:W-:-:S02]  /*06d0*/  IMAD.SHL.U32 R4, R12, 0x8, RZ ;  /* 0x000000080c047824 */ /* 0x000fc400078e00ff */
[----:B------:R-:W-:Y:S01]  /*06e0*/  IMAD.IADD R7, R7, 0x1, R3 ;  /* 0x0000000107077824 */ /* 0x000fe200078e0203 */
[----:B------:R-:W-:Y:S01]  /*06f0*/  SHF.R.U32.HI R6, RZ, 0x3, R2 ;  /* 0x00000003ff067819 */ /* 0x000fe20000011602 */
[----:B------:R-:W-:Y:S01]  /*0700*/  IMAD.IADD R9, R0, 0x1, R9 ;  /* 0x0000000100097824 */ /* 0x000fe200078e0209 */
[----:B------:R-:W-:Y:S02]  /*0710*/  LOP3.LUT R3, R2, 0x8, R4, 0xf8, !PT ;  /* 0x0000000802037812 */ /* 0x000fe400078ef804 */
[----:B------:R-:W-:Y:S02]  /*0720*/  LOP3.LUT R2, R6, R10, R2, 0x1e, !PT ;  /* 0x0000000a06027212 */ /* 0x000fe400078e1e02 */
[----:B------:R-:W-:Y:S01]  /*0730*/  LOP3.LUT R3, R3, R6, RZ, 0x3c, !PT ;  /* 0x0000000603037212 */ /* 0x000fe200078e3cff */
[----:B------:R-:W-:Y:S01]  /*0740*/  IMAD.MOV.U32 R6, RZ, RZ, 0x440 ;  /* 0x00000440ff067424 */ /* 0x000fe200078e00ff */
[----:B------:R-:W-:-:S04]  /*0750*/  LEA R7, R7, UR4, 0x1 ;  /* 0x0000000407077c11 */ /* 0x000fc8000f8e08ff */
[----:B------:R-:W-:Y:S01]  /*0760*/  SEL R6, R6, 0x3c0, !P2 ;  /* 0x000003c006067807 */ /* 0x000fe20005000000 */
[----:B-1----:R-:W-:-:S05]  /*0770*/  IMAD.SHL.U32 R8, R13, 0x40, RZ ;  /* 0x000000400d087824 */ /* 0x002fca00078e00ff */
[----:B------:R-:W-:-:S04]  /*0780*/  LOP3.LUT R0, R8, 0xfffffe00, RZ, 0xc0, !PT ;  /* 0xfffffe0008007812 */ /* 0x000fc800078ec0ff */
[----:B------:R-:W-:Y:S01]  /*0790*/  LOP3.LUT R192, R2, R0, RZ, 0xfc, !PT ;  /* 0x0000000002c07212 */ /* 0x000fe200078efcff */
[----:B------:R-:W-:Y:S02]  /*07a0*/  IMAD R4, R11, 0x400, R0 ;  /* 0x000004000b047824 */ /* 0x000fe400078e0200 */
[----:B------:R-:W-:Y:S01]  /*07b0*/  IMAD.U32 R2, RZ, RZ, UR5 ;  /* 0x00000005ff027e24 */ /* 0x000fe2000f8e00ff */
[----:B------:R-:W-:Y:S01]  /*07c0*/  USHF.R.S32.HI UR5, URZ, 0x1f, UR56 ;  /* 0x0000001f3f057899 */ /* 0x000fe20008011438 */
[----:B------:R-:W-:Y:S02]  /*07d0*/  IMAD.IADD R193, R4, 0x1, R3 ;  /* 0x0000000104c17824 */ /* 0x000fe400078e0203 */
[----:B------:R-:W-:Y:S01]  /*07e0*/  IMAD.U32 R3, RZ, RZ, UR6 ;  /* 0x00000006ff037e24 */ /* 0x000fe2000f8e00ff */
[----:B------:R-:W-:Y:S01]  /*07f0*/  USHF.R.S32.HI UR6, URZ, 0x1f, UR44 ;  /* 0x0000001f3f067899 */ /* 0x000fe2000801142c */
[----:B------:R-:W-:Y:S02]  /*0800*/  IMAD.MOV.U32 R0, RZ, RZ, 0x20 ;  /* 0x00000020ff007424 */ /* 0x000fe400078e00ff */
[----:B------:R-:W-:-:S02]  /*0810*/  IMAD.U32 R2, RZ, RZ, UR5 ;  /* 0x00000005ff027e24 */ /* 0x000fc4000f8e00ff */
[----:B------:R-:W-:Y:S01]  /*0820*/  IMAD.MOV.U32 R2, RZ, RZ, -0x10 ;  /* 0xfffffff0ff027424 */ /* 0x000fe200078e00ff */
[----:B------:R-:W-:Y:S01]  /*0830*/  SEL R188, R0, 0xffffffe0, !P4 ;  /* 0xffffffe000bc7807 */ /* 0x000fe20006000000 */
[----:B------:R-:W-:Y:S01]  /*0840*/  IMAD.U32 R3, RZ, RZ, UR6 ;  /* 0x00000006ff037e24 */ /* 0x000fe2000f8e00ff */
[----:B------:R-:W-:Y:S01]  /*0850*/  UIADD3 UR6, UR4, 0xc000, URZ ;  /* 0x0000c00004067890 */ /* 0x000fe2000fffe03f */
[----:B------:R-:W-:Y:S01]  /*0860*/  IMAD.MOV.U32 R4, RZ, RZ, 0x40 ;  /* 0x00000040ff047424 */ /* 0x000fe200078e00ff */
[----:B------:R-:W-:Y:S01]  /*0870*/  SEL R2, R2, 0x10, !P0 ;  /* 0x0000001002027807 */ /* 0x000fe20004000000 */
[----:B------:R-:W-:Y:S01]  /*0880*/  IMAD.U32 R3, RZ, RZ, UR5 ;  /* 0x00000005ff037e24 */ /* 0x000fe2000f8e00ff */
[----:B------:R-:W-:Y:S01]  /*0890*/  SEL R0, R0, 0xffffffe0, !P1 ;  /* 0xffffffe000007807 */ /* 0x000fe20004800000 */
[----:B------:R-:W-:Y:S01]  /*08a0*/  UIADD3 UR5, UR4, 0xc000, URZ ;  /* 0x0000c00004057890 */ /* 0x000fe2000fffe03f */
[C---:B------:R-:W-:Y:S01]  /*08b0*/  SEL R186, R4.reuse, 0xffffffc0, !P3 ;  /* 0xffffffc004ba7807 */ /* 0x040fe20005800000 */
[----:B------:R-:W-:Y:S01]  /*08c0*/  IMAD.IADD R12, R7, 0x1, R2 ;  /* 0x00000001070c7824 */ /* 0x000fe200078e0202 */
[----:B------:R-:W-:Y:S01]  /*08d0*/  LEA R9, R9, UR6, 0x1 ;  /* 0x0000000609097c11 */ /* 0x000fe2000f8e08ff */
[----:B------:R-:W-:Y:S01]  /*08e0*/  VIADD R189, R187, UR6 ;  /* 0x00000006bbbd7c36 */ /* 0x000fe20008000000 */
[----:B------:R-:W-:-:S02]  /*08f0*/  SEL R4, R4, 0xffffffc0, !P2 ;  /* 0xffffffc004047807 */ /* 0x000fc40005000000 */
[----:B------:R-:W-:Y:S01]  /*0900*/  LEA R3, R5, UR4, 0x1 ;  /* 0x0000000405037c11 */ /* 0x000fe2000f8e08ff */
[C---:B------:R-:W-:Y:S01]  /*0910*/  IMAD.IADD R5, R7.reuse, 0x1, R0 ;  /* 0x0000000107057824 */ /* 0x040fe200078e0200 */
[----:B------:R-:W-:Y:S01]  /*0920*/  STL [R1+0x70], R9 ;  /* 0x0000700901007387 */ /* 0x000fe20000100800 */
[----:B------:R-:W-:Y:S02]  /*0930*/  IMAD.IADD R11, R7, 0x1, R4 ;  /* 0x00000001070b7824 */ /* 0x000fe400078e0204 */
[----:B------:R-:W-:Y:S01]  /*0940*/  IMAD.IADD R10, R4, 0x1, R9 ;  /* 0x00000001040a7824 */ /* 0x000fe200078e0209 */
[----:B------:R1:W-:Y:S01]  /*0950*/  STL [R1+0xc], R7 ;  /* 0x00000c0701007387 */ /* 0x0003e20000100800 */
[C---:B------:R-:W-:Y:S02]  /*0960*/  VIADD R15, R9.reuse, 0x420 ;  /* 0x00000420090f7836 */ /* 0x040fe40000000000 */
[C---:B------:R-:W-:Y:S01]  /*0970*/  VIADD R8, R9.reuse, 0x2020 ;  /* 0x0000202009087836 */ /* 0x040fe20000000000 */
[----:B------:R2:W-:Y:S01]  /*0980*/  STL [R1+0x14], R12 ;  /* 0x0000140c01007387 */ /* 0x0005e20000100800 */
[----:B------:R-:W-:-:S02]  /*0990*/  @P1 VIADD R15, R9, 0x3e0 ;  /* 0x000003e0090f1836 */ /* 0x000fc40000000000 */
[C---:B------:R-:W-:Y:S01]  /*09a0*/  VIADD R14, R9.reuse, 0x2420 ;  /* 0x00002420090e7836 */ /* 0x040fe20000000000 */
[----:B------:R3:W-:Y:S01]  /*09b0*/  STL [R1+0x24], R5 ;  /* 0x0000240501007387 */ /* 0x0007e20000100800 */
[C---:B------:R-:W-:Y:S02]  /*09c0*/  @P1 VIADD R8, R9.reuse, 0x1fe0 ;  /* 0x00001fe009081836 */ /* 0x040fe40000000000 */
[C---:B------:R-:W-:Y:S01]  /*09d0*/  @P1 VIADD R14, R9.reuse, 0x23e0 ;  /* 0x000023e0090e1836 */ /* 0x040fe20000000000 */
[----:B------:R-:W-:Y:S01]  /*09e0*/  STL [R1+0x8], R11 ;  /* 0x0000080b01007387 */ /* 0x000fe20000100800 */
[C---:B------:R-:W-:Y:S02]  /*09f0*/  VIADD R13, R9.reuse, 0x2040 ;  /* 0x00002040090d7836 */ /* 0x040fe40000000000 */
[----:B------:R-:W-:Y:S02]  /*0a00*/  IMAD.IADD R2, R2, 0x1, R11 ;  /* 0x0000000102027824 */ /* 0x000fe400078e020b */
[----:B------:R-:W-:-:S02]  /*0a10*/  @P2 VIADD R13, R9, 0x1fc0 ;  /* 0x00001fc0090d2836 */ /* 0x000fc40000000000 */
[----:B------:R-:W-:Y:S02]  /*0a20*/  IMAD.IADD R4, R4, 0x1, R8 ;  /* 0x0000000104047824 */ /* 0x000fe400078e0208 */
[C---:B------:R-:W-:Y:S02]  /*0a30*/  IMAD.IADD R186, R189.reuse, 0x1, R186 ;  /* 0x00000001bdba7824 */ /* 0x040fe400078e02ba */
[----:B------:R-:W-:Y:S02]  /*0a40*/  IMAD.IADD R189, R189, 0x1, R188 ;  /* 0x00000001bdbd7824 */ /* 0x000fe400078e02bc */
[----:B-1----:R-:W-:Y:S02]  /*0a50*/  IMAD.IADD R7, R0, 0x1, R9 ;  /* 0x0000000100077824 */ /* 0x002fe400078e0209 */
[----:B------:R-:W-:Y:S02]  /*0a60*/  IMAD.IADD R188, R188, 0x1, R186 ;  /* 0x00000001bcbc7824 */ /* 0x000fe400078e02ba */
[----:B--2---:R-:W-:Y:S01]  /*0a70*/  IMAD.IADD R12, R12, 0x1, R0 ;  /* 0x000000010c0c7824 */ /* 0x004fe200078e0200 */
[----:B------:R1:W-:Y:S01]  /*0a80*/  STL [R1+0xa4], R7 ;  /* 0x0000a40701007387 */ /* 0x0003e20000100800 */
[----:B---3--:R-:W-:-:S03]  /*0a90*/  IMAD.IADD R5, R9, 0x1, R6 ;  /* 0x0000000109057824 */ /* 0x008fc600078e0206 */
[----:B------:R-:W-:Y:S04]  /*0aa0*/  STL [R1+0x88], R10 ;  /* 0x0000880a01007387 */ /* 0x000fe80000100800 */
[----:B------:R2:W-:Y:S04]  /*0ab0*/  STL [R1+0x84], R5 ;  /* 0x0000840501007387 */ /* 0x0005e80000100800 */
[----:B------:R-:W-:Y:S04]  /*0ac0*/  STL [R1+0x90], R15 ;  /* 0x0000900f01007387 */ /* 0x000fe80000100800 */
[----:B------:R-:W-:Y:S04]  /*0ad0*/  STL [R1+0x78], R8 ;  /* 0x0000780801007387 */ /* 0x000fe80000100800 */
[----:B------:R-:W-:Y:S04]  /*0ae0*/  STL [R1+0x8c], R14 ;  /* 0x00008c0e01007387 */ /* 0x000fe80000100800 */
[----:B------:R3:W-:Y:S01]  /*0af0*/  STL [R1+0x10], R2 ;  /* 0x0000100201007387 */ /* 0x0007e20000100800 */
[----:B-1----:R-:W-:-:S02]  /*0b00*/  VIADD R7, R9, 0x2440 ;  /* 0x0000244009077836 */ /* 0x002fc40000000000 */
[----:B------:R-:W-:Y:S01]  /*0b10*/  @P2 VIADD R7, R9, 0x23c0 ;  /* 0x000023c009072836 */ /* 0x000fe20000000000 */
[----:B------:R-:W-:Y:S01]  /*0b20*/  STL [R1+0x80], R13 ;  /* 0x0000800d01007387 */ /* 0x000fe20000100800 */
[----:B------:R-:W-:-:S03]  /*0b30*/  IMAD.IADD R9, R0, 0x1, R11 ;  /* 0x0000000100097824 */ /* 0x000fc600078e020b */
[----:B------:R1:W-:Y:S01]  /*0b40*/  STL [R1+0x7c], R7 ;  /* 0x00007c0701007387 */ /* 0x0003e20000100800 */
[----:B--2---:R-:W-:-:S03]  /*0b50*/  IMAD.IADD R5, R0, 0x1, R5 ;  /* 0x0000000100057824 */ /* 0x004fc600078e0205 */
[----:B------:R2:W-:Y:S04]  /*0b60*/  STL [R1+0x20], R12 ;  /* 0x0000200c01007387 */ /* 0x0005e80000100800 */
[----:B------:R2:W-:Y:S01]  /*0b70*/  STL [R1+0x1c], R9 ;  /* 0x00001c0901007387 */ /* 0x0005e20000100800 */
[C---:B---3--:R-:W-:Y:S02]  /*0b80*/  IMAD.IADD R2, R0.reuse, 0x1, R2 ;  /* 0x0000000100027824 */ /* 0x048fe400078e0202 */
[----:B-1----:R-:W-:Y:S02]  /*0b90*/  IMAD.IADD R7, R0, 0x1, R10 ;  /* 0x0000000100077824 */ /* 0x002fe400078e020a */
[----:B------:R-:W-:-:S03]  /*0ba0*/  IMAD.IADD R0, R6, 0x1, R8 ;  /* 0x0000000106007824 */ /* 0x000fc600078e0208 */
[----:B------:R2:W-:Y:S04]  /*0bb0*/  STL [R1+0xa0], R7 ;  /* 0x0000a00701007387 */ /* 0x0005e80000100800 */
[----:B------:R2:W-:Y:S04]  /*0bc0*/  STL [R1+0x9c], R5 ;  /* 0x00009c0501007387 */ /* 0x0005e80000100800 */
[----:B------:R2:W-:Y:S04]  /*0bd0*/  STL [R1+0x98], R4 ;  /* 0x0000980401007387 */ /* 0x0005e80000100800 */
[----:B------:R2:W-:Y:S04]  /*0be0*/  STL [R1+0x18], R2 ;  /* 0x0000180201007387 */ /* 0x0005e80000100800 */
[----:B------:R2:W-:Y:S02]  /*0bf0*/  STL [R1+0x94], R0 ;  /* 0x0000940001007387 */ /* 0x0005e40000100800 */
.L_x_1698:
        /* <DEDUP_REMOVED lines=16> */
[----:B-12-4-:R-:W-:Y:S01]  /*0d00*/  IMAD.U32 R4, RZ, RZ, UR8 ;  /* 0x00000008ff047e24 */ /* 0x016fe2000f8e00ff */
        /* <DEDUP_REMOVED lines=21> */
[----:B------:R1:W5:Y:S02]  /*0e60*/  @P3 LDG.E R0, desc[UR10][R4.64+0x4] ;  /* 0x0000040a04003981 */ /* 0x000364000c1e1900 */
        /* <DEDUP_REMOVED lines=28> */
.L_x_1654:
        /* <DEDUP_REMOVED lines=20> */
[----:B------:R-:W-:Y:S01]  /*1170*/  UIMAD UR26, UR6, UR29, URZ ;  /* 0x0000001d061a72a4 */ /* 0x000fe2000f8e023f */
[----:B------:R-:W-:Y:S02]  /*1180*/  ULDC UR59, c[0x0][0x2d4] ;  /* 0x0000b500003b7ab9 */ /* 0x000fe40000000800 */
[----:B------:R-:W-:Y:S02]  /*1190*/  @UP0 UIADD3 UR16, UR17, UR25, URZ ;  /* 0x0000001911100290 */ /* 0x000fe4000fffe03f */
[----:B------:R-:W-:Y:S01]  /*11a0*/  UIADD3 UR54, UR23, UR30, URZ ;  /* 0x0000001e17367290 */ /* 0x000fe2000fffe03f */
[----:B-1----:R-:W-:Y:S01]  /*11b0*/  IABS R6, R7 ;  /* 0x0000000700067213 */ /* 0x002fe20000000000 */
[----:B------:R-:W-:-:S02]  /*11c0*/  USEL UR58, UR22, UR20, !UP1 ;  /* 0x00000014163a7287 */ /* 0x000fc4000c800000 */
[----:B------:R-:W-:Y:S01]  /*11d0*/  @UP1 UIADD3 UR54, UR21, UR26, URZ ;  /* 0x0000001a15361290 */ /* 0x000fe2000fffe03f */
[----:B------:R-:W1:Y:S01]  /*11e0*/  I2F.RP R4, R6 ;  /* 0x0000000600047306 */ /* 0x000e620000209400 */
[----:B------:R-:W-:Y:S01]  /*11f0*/  USHF.R.S32.HI UR43, URZ, 0x1f, UR59 ;  /* 0x0000001f3f2b7899 */ /* 0x000fe2000801143b */
[----:B------:R-:W-:Y:S01]  /*1200*/  ULDC UR45, c[0x0][0x2c4] ;  /* 0x0000b100002d7ab9 */ /* 0x000fe20000000800 */
[----:B--2---:R-:W-:Y:S02]  /*1210*/  UIMAD.WIDE.U32 UR34, UR14, UR12, URZ ;  /* 0x0000000c0e2272a5 */ /* 0x004fe4000f8e003f */
[----:B------:R-:W-:Y:S02]  /*1220*/  UIMAD UR23, UR43, UR44, URZ ;  /* 0x0000002c2b1772a4 */ /* 0x000fe4000f8e023f */
[----:B------:R-:W-:Y:S01]  /*1230*/  UIMAD UR50, UR14, UR13, UR35 ;  /* 0x0000000d0e3272a4 */ /* 0x000fe2000f8e0223 */
[----:B------:R-:W-:Y:S02]  /*1240*/  ULDC UR18, c[0x0][0x2dc] ;  /* 0x0000b70000127ab9 */ /* 0x000fe40000000800 */
[----:B------:R-:W-:Y:S01]  /*1250*/  @UP1 ULDC.64 UR12, c[0x0][0x420] ;  /* 0x00010800000c1ab9 */ /* 0x000fe20000000a00 */
[----:B------:R-:W-:Y:S01]  /*1260*/  ULDC UR61, c[0x0][0x270] ;  /* 0x00009c00003d7ab9 */ /* 0x000fe20000000800 */
[----:B------:R-:W-:Y:S01]  /*1270*/  @UP1 UIMAD.WIDE.U32 UR40, UR6, UR12, URZ ;  /* 0x0000000c062812a5 */ /* 0x000fe2000f8e003f */
[----:B-1----:R-:W1:Y:S01]  /*1280*/  MUFU.RCP R4, R4 ;  /* 0x0000000400047308 */ /* 0x002e620000001000 */
[----:B------:R-:W-:-:S02]  /*1290*/  @!UP1 UIMAD UR12, UR57, UR8, URZ ;  /* 0x00000008390c92a4 */ /* 0x000fc4000f8e023f */
[----:B------:R-:W-:Y:S02]  /*12a0*/  @UP1 UIMAD UR52, UR6, UR13, UR41 ;  /* 0x0000000d063412a4 */ /* 0x000fe4000f8e0229 */
[----:B------:R-:W-:Y:S02]  /*12b0*/  @!UP1 UIMAD UR42, UR44, UR9, UR12 ;  /* 0x000000092c2a92a4 */ /* 0x000fe4000f8e020c */
[----:B------:R-:W-:Y:S01]  /*12c0*/  @!UP1 UIMAD.WIDE.U32 UR38, UR44, UR8, URZ ;  /* 0x000000082c2692a5 */ /* 0x000fe2000f8e003f */
[----:B------:R-:W-:Y:S01]  /*12d0*/  ULDC.U8 UR12, c[0x0][0x3d8] ;  /* 0x0000f600000c7ab9 */ /* 0x000fe20000000000 */
[----:B------:R-:W-:Y:S02]  /*12e0*/  UIMAD.WIDE UR8, UR18, UR61, URZ ;  /* 0x0000003d120872a5 */ /* 0x000fe4000f8e023f */
[----:B------:R-:W-:Y:S02]  /*12f0*/  UISETP.NE.AND UP3, UPT, UR12, URZ, UPT ;  /* 0x0000003f0c00728c */ /* 0x000fe4000bf65270 */
[----:B------:R-:W-:Y:S01]  /*1300*/  USHF.L.U32 UR15, UR44, 0x7, URZ ;  /* 0x000000072c0f7899 */ /* 0x000fe2000800063f */
[----:B------:R-:W-:Y:S01]  /*1310*/  @UP0 ULDC.64 UR12, c[0x0][0x248] ;  /* 0x00009200000c0ab9 */ /* 0x000fe20000000a00 */
[----:B-1----:R-:W-:Y:S01]  /*1320*/  VIADD R4, R4, 0xffffffe ;  /* 0x0ffffffe04047836 */ /* 0x002fe20000000000 */
[----:B------:R-:W-:-:S02]  /*1330*/  @UP0 UIMAD.WIDE.U32 UR20, UR16, UR12, URZ ;  /* 0x0000000c101402a5 */ /* 0x000fc4000f8e003f */
[----:B------:R-:W-:Y:S01]  /*1340*/  @UP0 UIMAD UR16, UR16, UR13, URZ ;  /* 0x0000000d101002a4 */ /* 0x000fe2000f8e023f */
[----:B------:R-:W1:Y:S01]  /*1350*/  F2I.FTZ.U32.TRUNC.NTZ R5, R4 ;  /* 0x0000000400057305 */ /* 0x000e62000021f000 */
[----:B------:R-:W-:Y:S02]  /*1360*/  UIMAD.WIDE.U32 UR18, UR44, UR59, URZ ;  /* 0x0000003b2c1272a5 */ /* 0x000fe4000f8e003f */
[----:B------:R-:W-:Y:S01]  /*1370*/  @UP3 UIMAD UR22, UR44, UR45, URZ ;  /* 0x0000002d2c1632a4 */ /* 0x000fe2000f8e023f */
[----:B------:R-:W-:Y:S01]  /*1380*/  @UP0 UMOV UR51, UR20 ;  /* 0x0000001400330c82 */ /* 0x000fe20008000000 */
[----:B------:R-:W-:Y:S02]  /*1390*/  UIMAD UR20, UR57, UR59, UR23 ;  /* 0x0000003b391472a4 */ /* 0x000fe4000f8e0217 */
[----:B------:R-:W-:Y:S02]  /*13a0*/  UIADD3 UR14, UR36, 0x7f, URZ ;  /* 0x0000007f240e7890 */ /* 0x000fe4000fffe03f */
[----:B------:R-:W-:-:S02]  /*13b0*/  @UP0 UIADD3 UR53, UR21, UR16, URZ ;  /* 0x0000001015350290 */ /* 0x000fc4000fffe03f */
[----:B------:R-:W-:Y:S02]  /*13c0*/  @UP3 USEL UR21, UR22, UR6, !UP1 ;  /* 0x0000000616153287 */ /* 0x000fe4000c800000 */
[----:B------:R-:W-:Y:S01]  /*13d0*/  USEL UR33, UR15, URZ, UP2 ;  /* 0x0000003f0f217287 */ /* 0x000fe20009000000 */
[----:B-1----:R-:W-:Y:S01]  /*13e0*/  IADD3 R0, RZ, -R5, RZ ;  /* 0x80000005ff007210 */ /* 0x002fe20007ffe0ff */
[----:B------:R-:W-:Y:S01]  /*13f0*/  IMAD.MOV.U32 R4, RZ, RZ, RZ ;  /* 0x000000ffff047224 */ /* 0x000fe200078e00ff */
[----:B------:R-:W-:Y:S01]  /*1400*/  UIMAD UR26, UR9, UR18, URZ ;  /* 0x00000012091a72a4 */ /* 0x000fe2000f8e023f */
[----:B------:R-:W-:Y:S02]  /*1410*/  @UP3 ULDC UR16, c[0x0][0x2e4] ;  /* 0x0000b90000103ab9 */ /* 0x000fe40000000800 */
[----:B------:R-:W-:Y:S01]  /*1420*/  IMAD R0, R0, R6, RZ ;  /* 0x0000000600007224 */ /* 0x000fe200078e02ff */
[----:B------:R-:W-:Y:S02]  /*1430*/  UIADD3 UR22, UR19, UR20, URZ ;  /* 0x0000001413167290 */ /* 0x000fe4000fffe03f */
[----:B------:R-:W-:Y:S01]  /*1440*/  USHF.R.S32.HI UR15, URZ, 0x1f, UR14 ;  /* 0x0000001f3f0f7899 */ /* 0x000fe2000801140e */
[----:B------:R-:W-:Y:S01]  /*1450*/  IMAD.HI.U32 R0, R5, R0, R4 ;  /* 0x0000000005007227 */ /* 0x000fe200078e0004 */
[----:B------:R-:W-:-:S02]  /*1460*/  @UP3 UIMAD UR30, UR56, UR16, UR21 ;  /* 0x00000010381e32a4 */ /* 0x000fc4000f8e0215 */
[----:B------:R-:W-:Y:S02]  /*1470*/  @!UP3 UIMAD UR16, UR44, UR61, UR56 ;  /* 0x0000003d2c10b2a4 */ /* 0x000fe4000f8e0238 */
[----:B------:R-:W-:Y:S01]  /*1480*/  UIMAD.WIDE.U32 UR20, UR8, UR18, URZ ;  /* 0x00000012081472a5 */ /* 0x000fe2000f8e003f */
[----:B------:R-:W-:Y:S01]  /*1490*/  IMAD.HI.U32 R0, R0, R2, RZ ;  /* 0x0000000200007227 */ /* 0x000fe200078e00ff */
[----:B------:R-:W-:Y:S02]  /*14a0*/  UIMAD UR22, UR8, UR22, UR26 ;  /* 0x00000016081672a4 */ /* 0x000fe4000f8e021a */
[----:B------:R-:W-:Y:S02]  /*14b0*/  ULEA.HI UR37, UR15, UR14, URZ, 0x7 ;  /* 0x0000000e0f257291 */ /* 0x000fe4000f8f383f */
[----:B------:R-:W-:Y:S01]  /*14c0*/  IADD3 R4, -R0, RZ, RZ ;  /* 0x000000ff00047210 */ /* 0x000fe20007ffe1ff */
[----:B------:R-:W-:Y:S02]  /*14d0*/  @!UP3 UIMAD UR30, UR16, UR45, URZ ;  /* 0x0000002d101eb2a4 */ /* 0x000fe4000f8e023f */
[----:B------:R-:W-:-:S02]  /*14e0*/  UIMAD.WIDE.U32 UR18, UR8, UR6, URZ ;  /* 0x00000006081272a5 */ /* 0x000fc4000f8e003f */
[C---:B------:R-:W-:Y:S01]  /*14f0*/  IMAD R2, R6.reuse, R4, R2 ;  /* 0x0000000406027224 */ /* 0x040fe200078e0202 */
[----:B------:R-:W-:Y:S02]  /*1500*/  UIMAD UR16, UR9, UR6, URZ ;  /* 0x00000006091072a4 */ /* 0x000fe4000f8e023f */
[----:B------:R-:W-:Y:S02]  /*1510*/  UIADD3 UR47, UR21, UR22, URZ ;  /* 0x00000016152f7290 */ /* 0x000fe4000fffe03f */
[----:B------:R-:W-:Y:S01]  /*1520*/  ISETP.GT.U32.AND P3, PT, R6, R2, PT ;  /* 0x000000020600720c */ /* 0x000fe20003f64070 */
[----:B------:R-:W-:Y:S02]  /*1530*/  ULOP3.LUT UR21, UR37, 0xffffff80, URZ, 0xc0, !UPT ;  /* 0xffffff8025157892 */ /* 0x000fe4000f8ec03f */
[----:B------:R-:W-:Y:S02]  /*1540*/  @UP0 UIADD3 UR27, UR17, UR25, URZ ;  /* 0x00000019111b0290 */ /* 0x000fe4000fffe03f */
[----:B------:R-:W-:Y:S01]  /*1550*/  USHF.L.U64.HI UR31, UR44, 0x7, UR57 ;  /* 0x000000072c1f7899 */ /* 0x000fe20008010239 */
[----:B------:R-:W-:Y:S01]  /*1560*/  @UP0 ULDC.64 UR14, c[0x0][0x250] ;  /* 0x00009400000e0ab9 */ /* 0x000fe20000000a00 */
[----:B------:R-:W-:-:S02]  /*1570*/  @UP1 UIADD3 UR47, UR19, UR16, URZ ;  /* 0x00000010132f1290 */ /* 0x000fc4000fffe03f */
[----:B------:R-:W-:Y:S02]  /*1580*/  USEL UR55, UR20, UR18, !UP1 ;  /* 0x0000001214377287 */ /* 0x000fe4000c800000 */
[----:B------:R-:W-:Y:S02]  /*1590*/  UIADD3 UR16, UR21, -0x80, URZ ;  /* 0xffffff8015107890 */ /* 0x000fe4000fffe03f */
[----:B------:R-:W-:Y:S01]  /*15a0*/  @!P3 IMAD.IADD R2, R2, 0x1, -R6 ;  /* 0x000000010202b824 */ /* 0x000fe200078e0a06 */
[----:B------:R-:W-:Y:S02]  /*15b0*/  @UP0 UIMAD.WIDE.U32 UR18, UR27, UR14, URZ ;  /* 0x0000000e1b1202a5 */ /* 0x000fe4000f8e003f */
        /* <DEDUP_REMOVED lines=22> */
.L_x_1656:
        /* <DEDUP_REMOVED lines=34> */
.L_x_1657:
        /* <DEDUP_REMOVED lines=11> */
.L_x_1658:
[----:B------:R-:W-:-:S04]  /*19f0*/  UIMAD UR6, UR44, UR61, UR56 ;  /* 0x0000003d2c0672a4 */ /* 0x000fc8000f8e0238 */
[----:B------:R-:W-:-:S12]  /*1a00*/  UIMAD UR6, UR6, UR59, URZ ;  /* 0x0000003b060672a4 */ /* 0x000fd8000f8e023f */
.L_x_1659:
[----:B------:R-:W1:Y:S01]  /*1a10*/  S2R R8, SR_TID.X ;  /* 0x0000000000087919 */ /* 0x000e620000002100 */
[----:B------:R-:W2:Y:S01]  /*1a20*/  LDC.64 R6, c[0x0][0x420] ;  /* 0x00010800ff067b82 */ /* 0x000ea20000000a00 */
[----:B------:R-:W-:Y:S01]  /*1a30*/  ULDC UR18, c[0x0][0x2dc] ;  /* 0x0000b70000127ab9 */ /* 0x000fe20000000800 */
[----:B------:R-:W-:Y:S01]  /*1a40*/  UIADD3 UR33, UR16, UR6, URZ ;  /* 0x0000000610217290 */ /* 0x000fe2000fffe03f */
[----:B------:R-:W-:Y:S01]  /*1a50*/  BSSY B1, `(.L_x_1655) ;  /* 0x0000abe000017945 */ /* 0x000fe20003800000 */
[----:B------:R-:W-:Y:S02]  /*1a60*/  UIMAD UR6, UR18, UR61, URZ ;  /* 0x0000003d120672a4 */ /* 0x000fe4000f8e023f */
[----:B------:R-:W-:Y:S01]  /*1a70*/  UIADD3 UR9, UR16, UR30, URZ ;  /* 0x0000001e10097290 */ /* 0x000fe2000fffe03f */
[----:B------:R-:W-:Y:S01]  /*1a80*/  ULDC.64 UR34, c[0x0][0x2b0] ;  /* 0x0000ac0000227ab9 */ /* 0x000fe20000000a00 */
[----:B------:R-:W-:Y:S02]  /*1a90*/  USHF.R.S32.HI UR57, URZ, 0x1f, UR56 ;  /* 0x0000001f3f397899 */ /* 0x000fe40008011438 */
[----:B------:R-:W-:Y:S01]  /*1aa0*/  UIMAD.WIDE UR34, UR9, 0x4, UR34 ;  /* 0x00000004092278a5 */ /* 0x000fe2000f8e0222 */
[----:B------:R-:W-:Y:S01]  /*1ab0*/  ULDC.64 UR20, c[0x0][0x258] ;  /* 0x0000960000147ab9 */ /* 0x000fe20000000a00 */
[----:B------:R-:W-:Y:S01]  /*1ac0*/  UISETP.GE.AND UP3, UPT, UR36, 0x1, UPT ;  /* 0x000000012400788c */ /* 0x000fe2000bf66270 */
[----:B------:R-:W-:Y:S01]  /*1ad0*/  ULDC.64 UR38, c[0x0][0x210] ;  /* 0x0000840000267ab9 */ /* 0x000fe20000000a00 */
[----:B------:R-:W-:Y:S01]  /*1ae0*/  ULDC.64 UR30, c[0x0][0x3e0] ;  /* 0x0000f800001e7ab9 */ /* 0x000fe20000000a00 */
[----:B------:R-:W-:Y:S01]  /*1af0*/  ULDC.64 UR40, c[0x0][0x478] ;  /* 0x00011e0000287ab9 */ /* 0x000fe20000000a00 */
[----:B------:R-:W-:Y:S01]  /*1b00*/  ULEA.HI.SX32 UR37, UR37, 0xffffffff, 0x19 ;  /* 0xffffffff25257891 */ /* 0x000fe2000f8fca3f */
[----:B-1----:R-:W-:-:S04]  /*1b10*/  SHF.R.S32.HI R5, RZ, 0x1f, R8 ;  /* 0x0000001fff057819 */ /* 0x002fc80000011408 */
[CC--:B------:R-:W-:Y:S02]  /*1b20*/  LEA.HI R2, R5.reuse, R8.reuse, RZ, 0x5 ;  /* 0x0000000805027211 */ /* 0x0c0fe400078f28ff */
[----:B------:R-:W-:Y:S02]  /*1b30*/  LEA.HI R5, R5, R8, RZ, 0x3 ;  /* 0x0000000805057211 */ /* 0x000fe400078f18ff */
[----:B------:R-:W-:Y:S02]  /*1b40*/  LOP3.LUT R0, R2, 0xffffffe0, RZ, 0xc0, !PT ;  /* 0xffffffe002007812 */ /* 0x000fe400078ec0ff */
[----:B------:R-:W-:Y:S02]  /*1b50*/  LOP3.LUT R4, R5, 0xfffffff8, RZ, 0xc0, !PT ;  /* 0xfffffff805047812 */ /* 0x000fe400078ec0ff */
[----:B------:R-:W-:Y:S01]  /*1b60*/  SHF.R.S32.HI R2, RZ, 0x5, R2 ;  /* 0x00000005ff027819 */ /* 0x000fe20000011402 */
[C---:B------:R-:W-:Y:S02]  /*1b70*/  IMAD.IADD R0, R8.reuse, 0x1, -R0 ;  /* 0x0000000108007824 */ /* 0x040fe400078e0a00 */
[----:B------:R-:W-:-:S02]  /*1b80*/  IMAD.IADD R4, R8, 0x1, -R4 ;  /* 0x0000000108047824 */ /* 0x000fc400078e0a04 */
[----:B------:R-:W-:Y:S01]  /*1b90*/  IMAD R13, R2, UR6, R0 ;  /* 0x00000006020d7c24 */ /* 0x000fe2000f8e0200 */
[----:B------:R-:W-:Y:S01]  /*1ba0*/  SHF.R.S32.HI R2, RZ, 0x3, R5 ;  /* 0x00000003ff027819 */ /* 0x000fe20000011405 */
[----:B------:R-:W-:Y:S01]  /*1bb0*/  IMAD.SHL.U32 R4, R4, 0x8, RZ ;  /* 0x0000000804047824 */ /* 0x000fe200078e00ff */
[----:B------:R-:W-:Y:S01]  /*1bc0*/  USHF.L.U32 UR6, UR6, 0x7, URZ ;  /* 0x0000000706067899 */ /* 0x000fe2000800063f */
[----:B--2---:R-:W-:Y:S01]  /*1bd0*/  IMAD R0, R6, UR27, RZ ;  /* 0x0000001b06007c24 */ /* 0x004fe2000f8e02ff */
[----:B------:R-:W-:Y:S02]  /*1be0*/  SHF.R.S32.HI R37, RZ, 0x1f, R2 ;  /* 0x0000001fff257819 */ /* 0x000fe40000011402 */
[----:B------:R-:W-:Y:S01]  /*1bf0*/  SHF.R.S32.HI R5, RZ, 0x1f, R4 ;  /* 0x0000001fff057819 */ /* 0x000fe20000011404 */
[----:B------:R-:W-:Y:S01]  /*1c00*/  IMAD R0, R7, UR16, R0 ;  /* 0x0000001007007c24 */ /* 0x000fe2000f8e0200 */
[----:B------:R-:W-:Y:S01]  /*1c10*/  IADD3 R8, P0, R4, UR8, RZ ;  /* 0x0000000804087c10 */ /* 0x000fe2000ff1e0ff */
[----:B------:R-:W-:Y:S01]  /*1c20*/  ULDC.64 UR8, c[0x0][0x428] ;  /* 0x00010a0000087ab9 */ /* 0x000fe20000000a00 */
[----:B------:R-:W-:Y:S01]  /*1c30*/  IADD3 R10, P1, R2, UR16, RZ ;  /* 0x00000010020a7c10 */ /* 0x000fe2000ff3e0ff */
[----:B------:R-:W-:Y:S01]  /*1c40*/  UIMAD UR18, UR57, UR8, URZ ;  /* 0x00000008391272a4 */ /* 0x000fe2000f8e023f */
[----:B------:R-:W-:Y:S01]  /*1c50*/  IADD3.X R9, R5, UR52, RZ, P0, !PT ;  /* 0x0000003405097c10 */ /* 0x000fe200087fe4ff */
[----:B------:R-:W-:Y:S01]  /*1c60*/  IMAD.U32 R12, RZ, RZ, UR8 ;  /* 0x00000008ff0c7e24 */ /* 0x000fe2000f8e00ff */
[----:B------:R-:W-:Y:S01]  /*1c70*/  IADD3.X R11, R37, UR27, RZ, P1, !PT ;  /* 0x0000001b250b7c10 */ /* 0x000fe20008ffe4ff */
[----:B------:R-:W-:Y:S01]  /*1c80*/  UIMAD UR8, UR57, UR20, URZ ;  /* 0x00000014390872a4 */ /* 0x000fe2000f8e023f */
[----:B------:R-:W-:Y:S01]  /*1c90*/  IMAD.WIDE.U32 R8, R6, UR16, R8 ;  /* 0x0000001006087c25 */ /* 0x000fe2000f8e0008 */
[----:B------:R-:W-:-:S02]  /*1ca0*/  UIADD3 UR16, UP2, UP1, UR22, UR6, UR26 ;  /* 0x0000000616107290 */ /* 0x000fc4000f95e01a */
[----:B------:R-:W-:Y:S01]  /*1cb0*/  USHF.R.S32.HI UR6, URZ, 0x1f, UR6 ;  /* 0x0000001f3f067899 */ /* 0x000fe20008011406 */
[----:B------:R-:W-:Y:S01]  /*1cc0*/  IMAD R11, R11, UR28, RZ ;  /* 0x0000001c0b0b7c24 */ /* 0x000fe2000f8e02ff */
[----:B------:R-:W-:Y:S01]  /*1cd0*/  UIMAD UR23, UR56, UR9, UR18 ;  /* 0x00000009381772a4 */ /* 0x000fe2000f8e0212 */
[----:B------:R-:W-:Y:S01]  /*1ce0*/  IMAD.IADD R9, R9, 0x1, R0 ;  /* 0x0000000109097824 */ /* 0x000fe200078e0200 */
[----:B------:R-:W-:Y:S01]  /*1cf0*/  UIMAD UR9, UR56, UR21, UR8 ;  /* 0x00000015380972a4 */ /* 0x000fe2000f8e0208 */
[C---:B------:R-:W-:Y:S01]  /*1d00*/  IMAD R0, R10.reuse, UR29, R11 ;  /* 0x0000001d0a007c24 */ /* 0x040fe2000f8e020b */
[----:B------:R-:W-:Y:S01]  /*1d10*/  UIADD3.X UR6, UR45, UR6, UR49, UP2, UP1 ;  /* 0x000000062d067290 */ /* 0x000fe200097e2431 */
[----:B------:R-:W-:Y:S01]  /*1d20*/  IMAD.WIDE.U32 R10, R10, UR28, R4 ;  /* 0x0000001c0a0a7c25 */ /* 0x000fe2000f8e0004 */
[----:B------:R-:W-:Y:S01]  /*1d30*/  UIADD3 UR8, UP2, UP1, UR48, UR16, UR55 ;  /* 0x0000001030087290 */ /* 0x000fe2000f95e037 */
[----:B------:R-:W-:Y:S02]  /*1d40*/  ULDC.64 UR18, c[0x0][0x400] ;  /* 0x0001000000127ab9 */ /* 0x000fe40000000a00 */
[----:B------:R-:W-:Y:S01]  /*1d50*/  IMAD.WIDE.U32 R8, R12, UR56, R8 ;  /* 0x000000380c087c25 */ /* 0x000fe2000f8e0008 */
[----:B------:R-:W-:Y:S01]  /*1d60*/  IADD3 R10, P0, R10, UR58, RZ ;  /* 0x0000003a0a0a7c10 */ /* 0x000fe2000ff1e0ff */
[----:B------:R-:W-:-:S02]  /*1d70*/  UIADD3.X UR6, UR50, UR6, UR47, UP2, UP1 ;  /* 0x0000000632067290 */ /* 0x000fc400097e242f */
[----:B------:R-:W-:Y:S01]  /*1d80*/  VIADD R9, R9, UR23 ;  /* 0x0000001709097c36 */ /* 0x000fe20008000000 */
[----:B------:R-:W-:Y:S01]  /*1d90*/  IADD3.X R11, R11, UR54, R0, P0, !PT ;  /* 0x000000360b0b7c10 */ /* 0x000fe200087fe400 */
[----:B------:R-:W-:Y:S01]  /*1da0*/  IMAD.U32 R0, RZ, RZ, UR20 ;  /* 0x00000014ff007e24 */ /* 0x000fe2000f8e00ff */
[----:B------:R-:W-:Y:S01]  /*1db0*/  PLOP3.LUT P0, PT, PT, PT, UP3, 0x80, 0x0 ;  /* 0x000000000000781c */ /* 0x000fe20003f0f038 */
        /* <DEDUP_REMOVED lines=23> */
[C---:B------:R-:W-:Y:S01]  /*1f30*/  VIADD R19, R2.reuse, 0x40 ;  /* 0x0000004002137836 */ /* 0x040fe20000000000 */
[----:B------:R-:W-:Y:S01]  /*1f40*/  ULEA.HI UR16, UR9, UR9, URZ, 0x1 ;  /* 0x0000000909107291 */ /* 0x000fe2000f8f083f */
[----:B------:R-:W-:Y:S01]  /*1f50*/  IMAD.MOV.U32 R27, RZ, RZ, R14 ;  /* 0x000000ffff1b7224 */ /* 0x000fe200078e000e */
[----:B------:R-:W-:Y:S01]  /*1f60*/  ISETP.GE.AND P3, PT, R2, UR6, PT ;  /* 0x0000000602007c0c */ /* 0x000fe2000bf66270 */
[----:B------:R-:W-:Y:S01]  /*1f70*/  IMAD.MOV.U32 R26, RZ, RZ, R8 ;  /* 0x000000ffff1a7224 */ /* 0x000fe200078e0008 */
[----:B------:R-:W-:Y:S01]  /*1f80*/  ISETP.GE.AND P2, PT, R20, UR6, PT ;  /* 0x0000000614007c0c */ /* 0x000fe2000bf46270 */
[----:B------:R-:W-:Y:S01]  /*1f90*/  USHF.L.U32 UR18, UR28, 0x5, URZ ;  /* 0x000000051c127899 */ /* 0x000fe2000800063f */
[----:B------:R-:W-:Y:S01]  /*1fa0*/  @P0 BAR.SYNC.DEFER_BLOCKING 0x0 ;  /* 0x0000000000000b1d */ /* 0x000fe20000010000 */
[----:B------:R-:W-:Y:S01]  /*1fb0*/  ISETP.GE.AND P0, PT, R21, UR6, PT ;  /* 0x0000000615007c0c */ /* 0x000fe2000bf06270 */
[----:B------:R-:W-:Y:S01]  /*1fc0*/  IMAD.U32 R17, RZ, RZ, UR8 ;  /* 0x00000008ff117e24 */ /* 0x000fe2000f8e00ff */
[----:B------:R-:W-:Y:S01]  /*1fd0*/  ISETP.GE.AND P6, PT, R19, UR6, PT ;  /* 0x0000000613007c0c */ /* 0x000fe2000bfc6270 */
[----:B------:R-:W-:Y:S01]  /*1fe0*/  ULOP3.LUT UR8, UR16, 0xfffffffe, URZ, 0xc0, !UPT ;  /* 0xfffffffe10087892 */ /* 0x000fe2000f8ec03f */
[C---:B------:R-:W-:Y:S01]  /*1ff0*/  IMAD.SHL.U32 R11, R6.reuse, 0x20, RZ ;  /* 0x00000020060b7824 */ /* 0x040fe200078e00ff */
[C---:B------:R-:W-:Y:S01]  /*2000*/  SHF.L.U64.HI R13, R6.reuse, 0x5, R7 ;  /* 0x00000005060d7819 */ /* 0x040fe20000010207 */
[----:B------:R-:W-:Y:S01]  /*2010*/  IMAD.MOV.U32 R24, RZ, RZ, R16 ;  /* 0x000000ffff187224 */ /* 0x000fe200078e0010 */
[----:B------:R-:W-:Y:S01]  /*2020*/  UIADD3 UR8, UR9, -UR8, URZ ;  /* 0x8000000809087290 */ /* 0x000fe2000fffe03f */
[----:B------:R-:W-:Y:S01]  /*2030*/  @!P3 IMAD.MOV.U32 R8, RZ, RZ, R27 ;  /* 0x000000ffff08b224 */ /* 0x000fe200078e001b */
[----:B------:R-:W-:Y:S01]  /*2040*/  STL [R1+0x4c], R27 ;  /* 0x00004c1b01007387 */ /* 0x000fe20000100800 */
[----:B------:R-:W-:Y:S01]  /*2050*/  @!P3 IMAD.MOV.U32 R9, RZ, RZ, R26 ;  /* 0x000000ffff09b224 */ /* 0x000fe200078e001a */
[-C--:B------:R-:W-:Y:S01]  /*2060*/  @!P2 LEA R12, P5, R11, R27.reuse, 0x1 ;  /* 0x0000001b0b0ca211 */ /* 0x080fe200078a08ff */
[----:B------:R-:W-:Y:S01]  /*2070*/  IMAD.U32 R14, RZ, RZ, UR18 ;  /* 0x00000012ff0e7e24 */ /* 0x000fe2000f8e00ff */
[----:B------:R-:W-:Y:S01]  /*2080*/  UISETP.NE.AND UP0, UPT, UR8, 0x1, UPT ;  /* 0x000000010800788c */ /* 0x000fe2000bf05270 */
[----:B------:R-:W-:Y:S01]  /*2090*/  IMAD.MOV.U32 R25, RZ, RZ, R10 ;  /* 0x000000ffff197224 */ /* 0x000fe200078e000a */
[----:B------:R-:W-:Y:S01]  /*20a0*/  @!P6 LEA R10, P4, R6, R27, 0x7 ;  /* 0x0000001b060ae211 */ /* 0x000fe200078838ff */
[----:B------:R1:W-:Y:S01]  /*20b0*/  STL [R1+0x48], R26 ;  /* 0x0000481a01007387 */ /* 0x0003e20000100800 */
[----:B------:R-:W-:Y:S01]  /*20c0*/  @!P2 LEA R16, P1, R14, R24, 0x1 ;  /* 0x000000180e10a211 */ /* 0x000fe200078208ff */
[----:B------:R-:W-:Y:S01]  /*20d0*/  @!P0 IMAD R18, R7, 0xc0, RZ ;  /* 0x000000c007128824 */ /* 0x000fe200078e02ff */
[-C--:B------:R-:W-:Y:S01]  /*20e0*/  @!P2 LEA.HI.X R13, R11, R26.reuse, R13, 0x1, P5 ;  /* 0x0000001a0b0da211 */ /* 0x080fe200028f0c0d */
[----:B------:R3:W-:Y:S01]  /*20f0*/  STL [R1+0x34], R24 ;  /* 0x0000341801007387 */ /* 0x0007e20000100800 */
[----:B------:R-:W-:Y:S01]  /*2100*/  @!P6 LEA.HI.X R11, R6, R26, R7, 0x7, P4 ;  /* 0x0000001a060be211 */ /* 0x000fe200020f3c07 */
[----:B------:R-:W-:Y:S01]  /*2110*/  UIMAD UR16, UR42, UR12, URZ ;  /* 0x0000000c2a1072a4 */ /* 0x000fe2000f8e023f */
[----:B------:R-:W-:Y:S01]  /*2120*/  @!P2 LEA.HI.X R17, R14, R25, R17, 0x1, P1 ;  /* 0x000000190e11a211 */ /* 0x000fe200008f0c11 */
[----:B------:R4:W-:Y:S01]  /*2130*/  STL [R1+0x30], R25 ;  /* 0x0000301901007387 */ /* 0x0009e20000100800 */
[----:B------:R-:W-:Y:S01]  /*2140*/  PLOP3.LUT P1, PT, PT, PT, UP0, 0x80, 0x0 ;  /* 0x000000000000781c */ /* 0x000fe20003f2f008 */
[----:B------:R-:W-:-:S02]  /*2150*/  UIMAD UR8, UR24, -0x80, UR7 ;  /* 0xffffff80180878a4 */ /* 0x000fc4000f8e0207 */
[----:B------:R-:W-:Y:S01]  /*2160*/  UIMAD UR16, UR32, UR13, UR16 ;  /* 0x0000000d201072a4 */ /* 0x000fe2000f8e0210 */
[----:B------:R-:W-:-:S03]  /*2170*/  ULDC.64 UR18, c[0x0][0x260] ;  /* 0x0000980000127ab9 */ /* 0x000fc60000000a00 */
[----:B------:R-:W-:Y:S02]  /*2180*/  ISETP.GE.AND P4, PT, R20, UR8, PT ;  /* 0x0000000814007c0c */ /* 0x000fe4000bf86270 */
[----:B--2---:R-:W-:-:S05]  /*2190*/  LEA R0, R23, UR4, 0x1 ;  /* 0x0000000417007c11 */ /* 0x004fca000f8e08ff */
        /* <DEDUP_REMOVED lines=9> */
[----:B------:R-:W-:Y:S04]  /*2230*/  @!P2 LDGSTS.E.BYPASS.LTC128B.128 [R0+0x9000], desc[UR10][R12.64] ;  /* 0x090000000c00afae */ /* 0x000fe8000b901d4a */
[----:B------:R-:W-:Y:S04]  /*2240*/  @P6 STS.128 [R0+0xa000], RZ ;  /* 0x00a000ff00006388 */ /* 0x000fe80000000c00 */
[----:B------:R-:W-:Y:S01]  /*2250*/  @!PT LDS RZ, [RZ] ;  /* 0x00000000fffff984 */ /* 0x000fe20000000800 */
[----:B------:R-:W-:Y:S01]  /*2260*/  @!PT LDS RZ, [RZ] ;  /* 0x00000000fffff984 */ /* 0x000fe20000000800 */
[----:B------:R-:W-:Y:S01]  /*2270*/  @!PT LDS RZ, [RZ] ;  /* 0x00000000fffff984 */ /* 0x000fe20000000800 */
[----:B------:R5:W-:Y:S04]  /*2280*/  @!P6 LDGSTS.E.BYPASS.LTC128B.128 [R0+0xa000], desc[UR10][R10.64] ;  /* 0x0a0000000a00efae */ /* 0x000be8000b901d4a */
[----:B------:R-:W-:Y:S01]  /*2290*/  @P0 STS.128 [R0+0xb000], RZ ;  /* 0x00b000ff00000388 */ /* 0x000fe20000000c00 */
[----:B--2---:R-:W-:-:S02]  /*22a0*/  @!P0 IMAD.MOV.U32 R8, RZ, RZ, R27 ;  /* 0x000000ffff088224 */ /* 0x004fc400078e001b */
[----:B------:R-:W-:Y:S02]  /*22b0*/  @!P0 IMAD.MOV.U32 R9, RZ, RZ, R26 ;  /* 0x000000ffff098224 */ /* 0x000fe400078e001a */
[----:B------:R-:W-:-:S04]  /*22c0*/  @!P0 IMAD.WIDE.U32 R8, R6, 0xc0, R8 ;  /* 0x000000c006088825 */ /* 0x000fc800078e0008 */
[----:B------:R-:W-:Y:S02]  /*22d0*/  @!P0 IMAD.MOV.U32 R6, RZ, RZ, R8 ;  /* 0x000000ffff068224 */ /* 0x000fe400078e0008 */
[----:B------:R-:W-:Y:S02]  /*22e0*/  VIADD R8, R23, 0x2000 ;  /* 0x0000200017087836 */ /* 0x000fe40000000000 */
[----:B------:R-:W-:Y:S02]  /*22f0*/  @!P0 IMAD.IADD R7, R9, 0x1, R18 ;  /* 0x0000000109078824 */ /* 0x000fe400078e0212 */
[----:B------:R-:W-:Y:S01]  /*2300*/  @!P3 IMAD.MOV.U32 R9, RZ, RZ, R25 ;  /* 0x000000ffff09b224 */ /* 0x000fe200078e0019 */
[----:B------:R-:W-:Y:S01]  /*2310*/  SEL R8, R8, R23, !P1 ;  /* 0x0000001708087207 */ /* 0x000fe20004800000 */
[----:B-----5:R-:W-:Y:S01]  /*2320*/  IMAD.U32 R10, RZ, RZ, UR28 ;  /* 0x0000001cff0a7e24 */ /* 0x020fe2000f8e00ff */
[----:B------:R-:W-:Y:S01]  /*2330*/  @!PT LDS RZ, [RZ] ;  /* 0x00000000fffff984 */ /* 0x000fe20000000800 */
[----:B------:R-:W-:Y:S01]  /*2340*/  @!PT LDS RZ, [RZ] ;  /* 0x00000000fffff984 */ /* 0x000fe20000000800 */
[----:B------:R-:W-:Y:S01]  /*2350*/  @!PT LDS RZ, [RZ] ;  /* 0x00000000fffff984 */ /* 0x000fe20000000800 */
[----:B------:R2:W-:Y:S02]  /*2360*/  @!P0 LDGSTS.E.BYPASS.LTC128B.128 [R0+0xb000], desc[UR10][R6.64] ;  /* 0x0b00000006008fae */ /* 0x0005e4000b901d4a */
[----:B------:R-:W-:Y:S01]  /*2370*/  LEA R23, R8, UR4, 0x1 ;  /* 0x0000000408177c11 */ /* 0x000fe2000f8e08ff */
[----:B------:R-:W-:-:S04]  /*2380*/  @!P3 IMAD.MOV.U32 R8, RZ, RZ, R24 ;  /* 0x000000ffff08b224 */ /* 0x000fc800078e0018 */
[----:B------:R-:W-:Y:S04]  /*2390*/  STL [R1+0x4], R23 ;  /* 0x0000041701007387 */ /* 0x000fe80000100800 */
[----:B------:R-:W5:Y:S04]  /*23a0*/  LDL R38, [R1+0x6c] ;  /* 0x00006c0001267983 */ /* 0x000f680000100800 */
[----:B------:R-:W-:Y:S04]  /*23b0*/  @P3 STS [R23], RZ ;  /* 0x000000ff17003388 */ /* 0x000fe80000000800 */
[----:B------:R-:W-:Y:S04]  /*23c0*/  @P3 STS [R23+0x4], RZ ;  /* 0x000004ff17003388 */ /* 0x000fe80000000800 */
[----:B------:R-:W-:Y:S01]  /*23d0*/  @P3 STS [R23+0x8], RZ ;  /* 0x000008ff17003388 */ /* 0x000fe20000000800 */
[----:B--2---:R-:W-:-:S03]  /*23e0*/  IMAD.U32 R6, RZ, RZ, UR12 ;  /* 0x0000000cff067e24 */ /* 0x004fc6000f8e00ff */
[----:B------:R-:W-:Y:S01]  /*23f0*/  @P3 STS [R23+0xc], RZ ;  /* 0x00000cff17003388 */ /* 0x000fe20000000800 */
[----:B------:R-:W-:-:S03]  /*2400*/  IMAD.WIDE.U32 R6, R6, UR32, R4 ;  /* 0x0000002006067c25 */ /* 0x000fc6000f8e0004 */
[----:B------:R-:W-:Y:S01]  /*2410*/  @!PT LDS RZ, [RZ] ;  /* 0x00000000fffff984 */ /* 0x000fe20000000800 */
[----:B------:R-:W-:Y:S01]  /*2420*/  @!PT LDS RZ, [RZ] ;  /* 0x00000000fffff984 */ /* 0x000fe20000000800 */
[----:B------:R-:W-:Y:S01]  /*2430*/  @!PT LDS RZ, [RZ] ;  /* 0x00000000fffff984 */ /* 0x000fe20000000800 */
[----:B------:R2:W-:Y:S01]  /*2440*/  @!P3 LDGSTS.E.BYPASS.LTC128B.128 [R23], desc[UR10][R8.64] ;  /* 0x000000000817bfae */ /* 0x0005e2000b901d4a */
[----:B------:R-:W-:Y:S02]  /*2450*/  @!P6 LEA R12, P3, R10, R24, 0x7 ;  /* 0x000000180a0ce211 */ /* 0x000fe400078638ff */
[----:B------:R-:W-:Y:S01]  /*2460*/  IADD3 R6, P5, R6, UR51, RZ ;  /* 0x0000003306067c10 */ /* 0x000fe2000ffbe0ff */
[----:B------:R-:W-:Y:S04]  /*2470*/  @P2 STS [R23+0x1000], RZ ;  /* 0x001000ff17002388 */ /* 0x000fe80000000800 */
[----:B------:R-:W-:Y:S01]  /*2480*/  @P2 STS [R23+0x1004], RZ ;  /* 0x001004ff17002388 */ /* 0x000fe20000000800 */
[----:B------:R-:W-:-:S03]  /*2490*/  VOTEU.ALL UP0, P0 ;  /* 0x00000000003f7886 */ /* 0x000fc60000000000 */
[----:B------:R-:W-:Y:S04]  /*24a0*/  @P2 STS [R23+0x1008], RZ ;  /* 0x001008ff17002388 */ /* 0x000fe80000000800 */
[----:B------:R-:W-:Y:S04]  /*24b0*/  @P2 STS [R23+0x100c], RZ ;  /* 0x00100cff17002388 */ /* 0x000fe80000000800 */
[----:B------:R-:W-:Y:S01]  /*24c0*/  @!PT LDS RZ, [RZ] ;  /* 0x00000000fffff984 */ /* 0x000fe20000000800 */
[----:B------:R-:W-:Y:S01]  /*24d0*/  @!PT LDS RZ, [RZ] ;  /* 0x00000000fffff984 */ /* 0x000fe20000000800 */
[----:B------:R-:W-:Y:S01]  /*24e0*/  @!PT LDS RZ, [RZ] ;  /* 0x00000000fffff984 */ /* 0x000fe20000000800 */
[----:B------:R1:W-:Y:S01]  /*24f0*/  @!P2 LDGSTS.E.BYPASS.LTC128B.128 [R23+0x1000], desc[UR10][R16.64] ;  /* 0x010000001017afae */ /* 0x0003e2000b901d4a */
[----:B------:R-:W-:Y:S02]  /*2500*/  IMAD.MOV.U32 R43, RZ, RZ, 0x7f800000 ;  /* 0x7f800000ff2b7424 */ /* 0x000fe400078e00ff */
[----:B------:R-:W-:Y:S01]  /*2510*/  IMAD.MOV.U32 R42, RZ, RZ, 0x7f800000 ;  /* 0x7f800000ff2a7424 */ /* 0x000fe200078e00ff */
[----:B------:R-:W5:Y:S01]  /*2520*/  LDL R39, [R1+0x74] ;  /* 0x0000740001277983 */ /* 0x000f620000100800 */
[----:B--2---:R-:W-:-:S02]  /*2530*/  IMAD.U32 R8, RZ, RZ, UR16 ;  /* 0x00000010ff087e24 */ /* 0x004fc4000f8e00ff */
[----:B------:R-:W-:-:S03]  /*2540*/  IMAD.U32 R9, RZ, RZ, UR29 ;  /* 0x0000001dff097e24 */ /* 0x000fc6000f8e00ff */
[----:B------:R-:W-:Y:S01]  /*2550*/  IADD3.X R7, R7, UR53, R8, P5, !PT ;  /* 0x0000003507077c10 */ /* 0x000fe2000affe408 */
[----:B------:R-:W-:Y:S01]  /*2560*/  @!P0 IMAD.MOV.U32 R8, RZ, RZ, R24 ;  /* 0x000000ffff088224 */ /* 0x000fe200078e0018 */
[----:B------:R-:W-:Y:S02]  /*2570*/  ISETP.GE.AND P5, PT, R2, UR8, PT ;  /* 0x0000000802007c0c */ /* 0x000fe4000bfa6270 */
[----:B------:R-:W-:Y:S01]  /*2580*/  @!P6 LEA.HI.X R13, R10, R25, R9, 0x7, P3 ;  /* 0x000000190a0de211 */ /* 0x000fe200018f3c09 */
[----:B------:R-:W-:Y:S01]  /*2590*/  @!P0 IMAD.MOV.U32 R9, RZ, RZ, R25 ;  /* 0x000000ffff098224 */ /* 0x000fe200078e0019 */
[----:B------:R-:W-:Y:S02]  /*25a0*/  ISETP.GE.AND P3, PT, R19, UR8, PT ;  /* 0x0000000813007c0c */ /* 0x000fe4000bf66270 */
[----:B------:R-:W-:Y:S01]  /*25b0*/  @!P4 IADD3 R14, P2, R2, 0x20, RZ ;  /* 0x00000020020ec810 */ /* 0x000fe20007f5e0ff */
[----:B------:R-:W3:Y:S01]  /*25c0*/  @!P4 LDC.64 R18, c[0x0][0x218] ;  /* 0x00008600ff12cb82 */ /* 0x000ee20000000a00 */
[----:B------:R-:W-:Y:S01]  /*25d0*/  @!UP0 UIMAD UR16, UR29, 0xc0, URZ ;  /* 0x000000c01d1088a4 */ /* 0x000fe2000f8e023f */
[----:B------:R-:W-:Y:S01]  /*25e0*/  @!P0 IMAD.WIDE.U32 R8, R10, 0xc0, R8 ;  /* 0x000000c00a088825 */ /* 0x000fe200078e0008 */
[----:B------:R-:W-:Y:S03]  /*25f0*/  @P6 STS [R23+0x2000], RZ ;  /* 0x002000ff17006388 */ /* 0x000fe60000000800 */
[----:B-1----:R-:W-:Y:S01]  /*2600*/  @!P4 IMAD.X R16, RZ, RZ, R37, P2 ;  /* 0x000000ffff10c224 */ /* 0x002fe200010e0625 */
[----:B------:R-:W-:Y:S01]  /*2610*/  ISETP.GE.AND P2, PT, R21, UR8, PT ;  /* 0x0000000815007c0c */ /* 0x000fe2000bf46270 */
[----:B------:R-:W-:Y:S01]  /*2620*/  IMAD R10, R22, UR18, RZ ;  /* 0x00000012160a7c24 */ /* 0x000fe2000f8e02ff */
[----:B------:R-:W1:Y:S01]  /*2630*/  @!P5 LDC.64 R20, c[0x0][0x218] ;  /* 0x00008600ff14db82 */ /* 0x000e620000000a00 */
[----:B------:R-:W-:Y:S01]  /*2640*/  @P6 STS [R23+0x2004], RZ ;  /* 0x002004ff17006388 */ /* 0x000fe20000000800 */
[----:B------:R-:W-:-:S03]  /*2650*/  IMAD.WIDE.U32 R6, R15, UR18, R6 ;  /* 0x000000120f067c25 */ /* 0x000fc6000f8e0006 */
[----:B------:R-:W-:Y:S01]  /*2660*/  @P6 STS [R23+0x2008], RZ ;  /* 0x002008ff17006388 */ /* 0x000fe20000000800 */
[----:B------:R-:W-:Y:S02]  /*2670*/  IMAD R11, R15, UR19, R10 ;  /* 0x000000130f0b7c24 */ /* 0x000fe4000f8e020a */
[----:B------:R-:W-:Y:S01]  /*2680*/  @!P0 VIADD R9, R9, UR16 ;  /* 0x0000001009098c36 */ /* 0x000fe20008000000 */
[----:B------:R-:W-:Y:S01]  /*2690*/  @P6 STS [R23+0x200c], RZ ;  /* 0x00200cff17006388 */ /* 0x000fe20000000800 */
[----:B------:R-:W-:Y:S01]  /*26a0*/  IMAD.U32 R10, RZ, RZ, UR14 ;  /* 0x0000000eff0a7e24 */ /* 0x000fe2000f8e00ff */
[----:B------:R-:W2:Y:S01]  /*26b0*/  @!P3 LDC.64 R26, c[0x0][0x218] ;  /* 0x00008600ff1abb82 */ /* 0x000ea20000000a00 */
[----:B------:R-:W-:Y:S01]  /*26c0*/  @!P4 IMAD R16, R16, UR12, RZ ;  /* 0x0000000c1010cc24 */ /* 0x000fe2000f8e02ff */
[----:B------:R-:W-:Y:S01]  /*26d0*/  @!PT LDS RZ, [RZ] ;  /* 0x00000000fffff984 */ /* 0x000fe20000000800 */
[----:B------:R-:W-:Y:S01]  /*26e0*/  @!PT LDS RZ, [RZ] ;  /* 0x00000000fffff984 */ /* 0x000fe20000000800 */
[----:B------:R-:W-:Y:S01]  /*26f0*/  @!PT LDS RZ, [RZ] ;  /* 0x00000000fffff984 */ /* 0x000fe20000000800 */
[----:B------:R-:W-:Y:S01]  /*2700*/  @!P6 LDGSTS.E.BYPASS.LTC128B.128 [R23+0x2000], desc[UR10][R12.64] ;  /* 0x020000000c17efae */ /* 0x000fe2000b901d4a */
[----:B------:R-:W-:Y:S01]  /*2710*/  IMAD.IADD R7, R7, 0x1, R11 ;  /* 0x0000000107077824 */ /* 0x000fe200078e020b */
[----:B------:R-:W-:-:S02]  /*2720*/  UIMAD UR8, UR42, UR14, URZ ;  /* 0x0000000e2a0872a4 */ /* 0x000fc4000f8e023f */
[----:B------:R-:W-:Y:S01]  /*2730*/  @P0 STS [R23+0x3000], RZ ;  /* 0x003000ff17000388 */ /* 0x000fe20000000800 */
[----:B------:R-:W-:Y:S01]  /*2740*/  ULDC.64 UR18, c[0x0][0x268] ;  /* 0x00009a0000127ab9 */ /* 0x000fe20000000a00 */
[----:B------:R-:W2:Y:S02]  /*2750*/  @!P2 LDC.64 R34, c[0x0][0x218] ;  /* 0x00008600ff22ab82 */ /* 0x000ea40000000a00 */
[----:B------:R-:W-:Y:S04]  /*2760*/  @P0 STS [R23+0x3004], RZ ;  /* 0x003004ff17000388 */ /* 0x000fe80000000800 */
[----:B------:R-:W-:Y:S01]  /*2770*/  @P0 STS [R23+0x3008], RZ ;  /* 0x003008ff17000388 */ /* 0x000fe20000000800 */
[----:B------:R-:W-:Y:S01]  /*2780*/  IMAD.WIDE.U32 R10, R10, UR32, R4 ;  /* 0x000000200a0a7c25 */ /* 0x000fe2000f8e0004 */
[----:B------:R-:W2:Y:S02]  /*2790*/  @!P5 LDC.64 R30, c[0x0][0x220] ;  /* 0x00008800ff1edb82 */ /* 0x000ea40000000a00 */
[----:B------:R2:W-:Y:S01]  /*27a0*/  @P0 STS [R23+0x300c], RZ ;  /* 0x00300cff17000388 */ /* 0x0005e20000000800 */
[----:B------:R-:W-:-:S03]  /*27b0*/  @!P4 IMAD R16, R14, UR13, R16 ;  /* 0x0000000d0e10cc24 */ /* 0x000fc6000f8e0210 */
[----:B------:R-:W-:Y:S01]  /*27c0*/  @!PT LDS RZ, [RZ] ;  /* 0x00000000fffff984 */ /* 0x000fe20000000800 */
[----:B------:R-:W-:Y:S01]  /*27d0*/  @!PT LDS RZ, [RZ] ;  /* 0x00000000fffff984 */ /* 0x000fe20000000800 */
[----:B------:R-:W-:Y:S01]  /*27e0*/  @!PT LDS RZ, [RZ] ;  /* 0x00000000fffff984 */ /* 0x000fe20000000800 */
[----:B------:R1:W-:Y:S01]  /*27f0*/  @!P0 LDGSTS.E.BYPASS.LTC128B.128 [R23+0x3000], desc[UR10][R8.64] ;  /* 0x0300000008178fae */ /* 0x0003e2000b901d4a */
[----:B------:R-:W-:Y:S01]  /*2800*/  @!P4 IMAD.WIDE.U32 R4, R14, UR12, R6 ;  /* 0x0000000c0e04cc25 */ /* 0x000fe2000f8e0006 */
[----:B------:R-:W-:-:S03]  /*2810*/  UIMAD UR8, UR32, UR15, UR8 ;  /* 0x0000000f200872a4 */ /* 0x000fc6000f8e0208 */
[----:B------:R-:W-:Y:S01]  /*2820*/  @!P4 IMAD.IADD R5, R5, 0x1, R16 ;  /* 0x000000010505c824 */ /* 0x000fe200078e0210 */
[----:B---3--:R-:W-:-:S04]  /*2830*/  @!P4 LEA R24, P0, R4, R18, 0x1 ;  /* 0x000000120418c211 */ /* 0x008fc800078008ff */
[----:B----4-:R-:W-:Y:S01]  /*2840*/  @!P4 LEA.HI.X R25, R4, R19, R5, 0x1, P0 ;  /* 0x000000130419c211 */ /* 0x010fe200000f0c05 */
[----:B------:R-:W-:Y:S01]  /*2850*/  IMAD.U32 R5, RZ, RZ, UR8 ;  /* 0x00000008ff057e24 */ /* 0x000fe2000f8e00ff */
[----:B------:R-:W-:Y:S01]  /*2860*/  IADD3 R4, P0, R10, UR43, RZ ;  /* 0x0000002b0a047c10 */ /* 0x000fe2000ff1e0ff */
[----:B-1----:R-:W-:Y:S02]  /*2870*/  @!P5 IMAD R8, R37, UR12, RZ ;  /* 0x0000000c2508dc24 */ /* 0x002fe4000f8e02ff */
[----:B------:R-:W-:Y:S01]  /*2880*/  @!P5 IMAD.MOV.U32 R9, RZ, RZ, R7 ;  /* 0x000000ffff09d224 */ /* 0x000fe200078e0007 */
[----:B------:R-:W-:Y:S01]  /*2890*/  @P5 STS.128 [R0+0xc000], RZ ;  /* 0x00c000ff00005388 */ /* 0x000fe20000000c00 */
[----:B------:R-:W-:Y:S02]  /*28a0*/  @!P5 IMAD R13, R2, UR13, R8 ;  /* 0x0000000d020ddc24 */ /* 0x000fe4000f8e0208 */
[----:B------:R-:W-:Y:S02]  /*28b0*/  IMAD.MOV.U32 R41, RZ, RZ, 0x7f800000 ;  /* 0x7f800000ff297424 */ /* 0x000fe400078e00ff */
[----:B------:R-:W-:Y:S01]  /*28c0*/  IMAD.MOV.U32 R40, RZ, RZ, 0x7f800000 ;  /* 0x7f800000ff287424 */ /* 0x000fe200078e00ff */
[----:B------:R-:W-:Y:S01]  /*28d0*/  STL [R1+0x2c], R36 ;  /* 0x00002c2401007387 */ /* 0x000fe20000100800 */
[----:B------:R-:W-:-:S02]  /*28e0*/  @!P5 IMAD.MOV.U32 R8, RZ, RZ, R6 ;  /* 0x000000ffff08d224 */ /* 0x000fc400078e0006 */
[----:B------:R-:W-:Y:S02]  /*28f0*/  VIADD R190, R193, 0x2000 ;  /* 0x00002000c1be7836 */ /* 0x000fe40000000000 */
[----:B------:R-:W-:Y:S02]  /*2900*/  VIADD R184, R192, 0x2000 ;  /* 0x00002000c0b87836 */ /* 0x000fe40000000000 */
[----:B------:R-:W-:Y:S02]  /*2910*/  IMAD.MOV.U32 R185, RZ, RZ, 0x40 ;  /* 0x00000040ffb97424 */ /* 0x000fe400078e00ff */
[----:B------:R-:W-:Y:S01]  /*2920*/  IMAD.MOV.U32 R191, RZ, RZ, 0x20 ;  /* 0x00000020ffbf7424 */ /* 0x000fe200078e00ff */
[----:B------:R-:W-:Y:S01]  /*2930*/  CS2R R126, SRZ ;  /* 0x00000000007e7805 */ /* 0x000fe2000001ff00 */
[----:B------:R-:W-:Y:S01]  /*2940*/  @!P5 IMAD.WIDE.U32 R8, R2, UR12, R8 ;  /* 0x0000000c0208dc25 */ /* 0x000fe2000f8e0008 */
[----:B------:R-:W-:Y:S02]  /*2950*/  CS2R R124, SRZ ;  /* 0x00000000007c7805 */ /* 0x000fe4000001ff00 */
[----:B------:R-:W-:-:S02]  /*2960*/  CS2R R130, SRZ ;  /* 0x0000000000827805 */ /* 0x000fc4000001ff00 */
[----:B------:R-:W-:Y:S01]  /*2970*/  CS2R R128, SRZ ;  /* 0x0000000000807805 */ /* 0x000fe2000001ff00 */
[----:B------:R-:W-:Y:S01]  /*2980*/  @!P5 IMAD.IADD R10, R9, 0x1, R13 ;  /* 0x00000001090ad824 */ /* 0x000fe200078e020d */
[C---:B------:R-:W-:Y:S02]  /*2990*/  @!P5 LEA R20, P6, R8.reuse, R20, 0x1 ;  /* 0x000000140814d211 */ /* 0x040fe400078c08ff */
[----:B------:R-:W-:Y:S02]  /*29a0*/  CS2R R122, SRZ ;  /* 0x00000000007a7805 */ /* 0x000fe4000001ff00 */
[----:B------:R-:W-:Y:S02]  /*29b0*/  IADD3.X R5, R11, UR46, R5, P0, !PT ;  /* 0x0000002e0b057c10 */ /* 0x000fe400087fe405 */
[----:B------:R-:W-:Y:S02]  /*29c0*/  CS2R R120, SRZ ;  /* 0x0000000000787805 */ /* 0x000fe4000001ff00 */
[----:B------:R-:W-:-:S02]  /*29d0*/  @!P5 LEA.HI.X R21, R8, R21, R10, 0x1, P6 ;  /* 0x000000150815d211 */ /* 0x000fc400030f0c0a */
[----:B------:R-:W-:Y:S02]  /*29e0*/  CS2R R118, SRZ ;  /* 0x0000000000767805 */ /* 0x000fe4000001ff00 */
[----:B------:R-:W-:Y:S01]  /*29f0*/  @!P3 IADD3 R10, P0, R2, 0x40, RZ ;  /* 0x00000040020ab810 */ /* 0x000fe20007f1e0ff */
[----:B------:R-:W-:Y:S01]  /*2a00*/  IMAD R9, R22, UR18, RZ ;  /* 0x0000001216097c24 */ /* 0x000fe2000f8e02ff */
[----:B------:R-:W-:Y:S01]  /*2a10*/  CS2R R116, SRZ ;  /* 0x0000000000747805 */ /* 0x000fe2000001ff00 */
[----:B------:R-:W-:Y:S01]  /*2a20*/  IMAD.WIDE.U32 R4, R15, UR18, R4 ;  /* 0x000000120f047c25 */ /* 0x000fe2000f8e0004 */
[----:B------:R-:W-:Y:S01]  /*2a30*/  @!P3 IADD3.X R13, RZ, R37, RZ, P0, !PT ;  /* 0x00000025ff0db210 */ /* 0x000fe200007fe4ff */
[----:B------:R-:W-:Y:S01]  /*2a40*/  @!PT LDS RZ, [RZ] ;  /* 0x00000000fffff984 */ /* 0x000fe20000000800 */
[----:B------:R-:W-:Y:S01]  /*2a50*/  @!PT LDS RZ, [RZ] ;  /* 0x00000000fffff984 */ /* 0x000fe20000000800 */
[----:B------:R-:W-:Y:S01]  /*2a60*/  @!PT LDS RZ, [RZ] ;  /* 0x00000000fffff984 */ /* 0x000fe20000000800 */
[----:B------:R1:W-:Y:S01]  /*2a70*/  @!P5 LDGSTS.E.BYPASS.LTC128B.128 [R0+0xc000], desc[UR10][R20.64] ;  /* 0x0c0000001400dfae */ /* 0x0003e2000b901d4a */
[----:B------:R-:W-:Y:S01]  /*2a80*/  @!P2 IADD3 R11, P0, R2, 0x60, RZ ;  /* 0x00000060020ba810 */ /* 0x000fe20007f1e0ff */
[----:B------:R-:W-:Y:S01]  /*2a90*/  @!P2 IMAD.MOV.U32 R8, RZ, RZ, R6 ;  /* 0x000000ffff08a224 */ /* 0x000fe200078e0006 */
[----:B------:R-:W-:Y:S01]  /*2aa0*/  CS2R R110, SRZ ;  /* 0x00000000006e7805 */ /* 0x000fe2000001ff00 */
[----:B-----5:R-:W-:Y:S01]  /*2ab0*/  VIADD R12, R38, 0x8 ;  /* 0x00000008260c7836 */ /* 0x020fe20000000000 */
[----:B-1----:R-:W1:Y:S01]  /*2ac0*/  @!P2 LDC.64 R20, c[0x0][0x220] ;  /* 0x00008800ff14ab82 */ /* 0x002e620000000a00 */
[----:B------:R-:W-:Y:S01]  /*2ad0*/  STL [R1+0x28], R33 ;  /* 0x0000282101007387 */ /* 0x000fe20000100800 */
[----:B------:R-:W-:-:S02]  /*2ae0*/  SEL R190, R190, R193, !P1 ;  /* 0x000000c1bebe7207 */ /* 0x000fc40004800000 */
[----:B------:R-:W-:Y:S02]  /*2af0*/  CS2R R108, SRZ ;  /* 0x00000000006c7805 */ /* 0x000fe4000001ff00 */
[----:B------:R-:W-:Y:S01]  /*2b00*/  ISETP.GE.AND P6, PT, R12, UR6, PT ;  /* 0x000000060c007c0c */ /* 0x000fe2000bfc6270 */
[----:B------:R-:W-:Y:S01]  /*2b10*/  IMAD R12, R15, UR19, R9 ;  /* 0x000000130f0c7c24 */ /* 0x000fe2000f8e0209 */
[----:B------:R-:W-:Y:S01]  /*2b20*/  SEL R184, R184, R192, !P1 ;  /* 0x000000c0b8b87207 */ /* 0x000fe20004800000 */
[----:B------:R-:W-:Y:S01]  /*2b30*/  @!P2 IMAD.X R17, RZ, RZ, R37, P0 ;  /* 0x000000ffff11a224 */ /* 0x000fe200000e0625 */
[----:B------:R-:W-:Y:S01]  /*2b40*/  CS2R R114, SRZ ;  /* 0x0000000000727805 */ /* 0x000fe2000001ff00 */
[----:B------:R-:W-:Y:S01]  /*2b50*/  IMAD.IADD R5, R5, 0x1, R12 ;  /* 0x0000000105057824 */ /* 0x000fe200078e020c */
[----:B------:R-:W-:Y:S01]  /*2b60*/  @!P4 IADD3 R12, P0, R2, 0x20, RZ ;  /* 0x00000020020cc810 */ /* 0x000fe20007f1e0ff */
[----:B------:R-:W-:Y:S01]  /*2b70*/  @!P3 IMAD R13, R13, UR12, RZ ;  /* 0x0000000c0d0dbc24 */ /* 0x000fe2000f8e02ff */
[----:B------:R-:W-:Y:S01]  /*2b80*/  CS2R R112, SRZ ;  /* 0x0000000000707805 */ /* 0x000fe2000001ff00 */
[----:B------:R-:W-:Y:S01]  /*2b90*/  @!P2 IMAD.MOV.U32 R9, RZ, RZ, R7 ;  /* 0x000000ffff09a224 */ /* 0x000fe200078e0007 */
[----:B------:R-:W-:Y:S01]  /*2ba0*/  CS2R R106, SRZ ;  /* 0x00000000006a7805 */ /* 0x000fe2000001ff00 */
[----:B------:R-:W-:Y:S01]  /*2bb0*/  @!P4 IMAD.X R16, RZ, RZ, R37, P0 ;  /* 0x000000ffff10c224 */ /* 0x000fe200000e0625 */
[----:B------:R-:W-:Y:S01]  /*2bc0*/  CS2R R104, SRZ ;  /* 0x0000000000687805 */ /* 0x000fe2000001ff00 */
[C---:B------:R-:W-:Y:S01]  /*2bd0*/  @!P3 IMAD R22, R10.reuse, UR13, R13 ;  /* 0x0000000d0a16bc24 */ /* 0x040fe2000f8e020d */
[----:B------:R-:W-:Y:S01]  /*2be0*/  CS2R R102, SRZ ;  /* 0x0000000000667805 */ /* 0x000fe2000001ff00 */
[----:B------:R-:W-:Y:S01]  /*2bf0*/  @!P3 IMAD.WIDE.U32 R6, R10, UR12, R6 ;  /* 0x0000000c0a06bc25 */ /* 0x000fe2000f8e0006 */
[----:B------:R-:W-:-:S02]  /*2c00*/  @!P3 IADD3 R10, P0, R2, 0x40, RZ ;  /* 0x00000040020ab810 */ /* 0x000fc40007f1e0ff */
[----:B------:R-:W-:Y:S02]  /*2c10*/  CS2R R100, SRZ ;  /* 0x0000000000647805 */ /* 0x000fe4000001ff00 */
[----:B------:R-:W-:Y:S01]  /*2c20*/  CS2R R94, SRZ ;  /* 0x00000000005e7805 */ /* 0x000fe2000001ff00 */
[----:B------:R-:W-:Y:S01]  /*2c30*/  @!P2 IMAD R13, R17, UR12, RZ ;  /* 0x0000000c110dac24 */ /* 0x000fe2000f8e02ff */
[----:B------:R-:W-:Y:S01]  /*2c40*/  CS2R R92, SRZ ;  /* 0x00000000005c7805 */ /* 0x000fe2000001ff00 */
[----:B------:R-:W-:Y:S01]  /*2c50*/  @!P4 IMAD R16, R16, UR14, RZ ;  /* 0x0000000e1010cc24 */ /* 0x000fe2000f8e02ff */
[----:B------:R-:W-:Y:S01]  /*2c60*/  CS2R R98, SRZ ;  /* 0x0000000000627805 */ /* 0x000fe2000001ff00 */
[----:B------:R-:W-:Y:S01]  /*2c70*/  @!P4 IMAD.MOV.U32 R14, RZ, RZ, R4 ;  /* 0x000000ffff0ec224 */ /* 0x000fe200078e0004 */
[----:B------:R-:W-:Y:S01]  /*2c80*/  CS2R R96, SRZ ;  /* 0x0000000000607805 */ /* 0x000fe2000001ff00 */
[----:B------:R-:W-:Y:S01]  /*2c90*/  @!P4 IMAD.MOV.U32 R15, RZ, RZ, R5 ;  /* 0x000000ffff0fc224 */ /* 0x000fe200078e0005 */
[----:B------:R-:W-:Y:S01]  /*2ca0*/  CS2R R90, SRZ ;  /* 0x00000000005a7805 */ /* 0x000fe2000001ff00 */
[----:B------:R-:W-:Y:S01]  /*2cb0*/  @!P3 IMAD.X R17, RZ, RZ, R37, P0 ;  /* 0x000000ffff11b224 */ /* 0x000fe200000e0625 */
[----:B------:R-:W-:Y:S01]  /*2cc0*/  CS2R R88, SRZ ;  /* 0x0000000000587805 */ /* 0x000fe2000001ff00 */
[----:B--2---:R-:W-:Y:S01]  /*2cd0*/  @!P2 IMAD R23, R11, UR13, R13 ;  /* 0x0000000d0b17ac24 */ /* 0x004fe2000f8e020d */
[----:B------:R-:W-:Y:S01]  /*2ce0*/  CS2R R86, SRZ ;  /* 0x0000000000567805 */ /* 0x000fe2000001ff00 */
[C---:B------:R-:W-:Y:S01]  /*2cf0*/  @!P4 IMAD R32, R12.reuse, UR15, R16 ;  /* 0x0000000f0c20cc24 */ /* 0x040fe2000f8e0210 */
[----:B------:R-:W-:Y:S01]  /*2d00*/  CS2R R84, SRZ ;  /* 0x0000000000547805 */ /* 0x000fe2000001ff00 */
[----:B------:R-:W-:Y:S01]  /*2d10*/  @!P4 IMAD.WIDE.U32 R12, R12, UR14, R14 ;  /* 0x0000000e0c0ccc25 */ /* 0x000fe2000f8e000e */
[----:B------:R-:W-:-:S02]  /*2d20*/  @!P3 LEA R16, P0, R6, R26, 0x1 ;  /* 0x0000001a0610b211 */ /* 0x000fc400078008ff */
[----:B------:R-:W-:Y:S02]  /*2d30*/  CS2R R78, SRZ ;  /* 0x00000000004e7805 */ /* 0x000fe4000001ff00 */
[----:B------:R-:W-:Y:S01]  /*2d40*/  CS2R R76, SRZ ;  /* 0x00000000004c7805 */ /* 0x000fe2000001ff00 */
[----:B------:R-:W-:Y:S01]  /*2d50*/  @!P2 IMAD.WIDE.U32 R8, R11, UR12, R8 ;  /* 0x0000000c0b08ac25 */ /* 0x000fe2000f8e0008 */
[----:B------:R-:W-:Y:S02]  /*2d60*/  CS2R R82, SRZ ;  /* 0x0000000000527805 */ /* 0x000fe4000001ff00 */
[----:B------:R-:W-:Y:S02]  /*2d70*/  CS2R R80, SRZ ;  /* 0x0000000000507805 */ /* 0x000fe4000001ff00 */
[----:B------:R-:W-:Y:S01]  /*2d80*/  CS2R R74, SRZ ;  /* 0x00000000004a7805 */ /* 0x000fe2000001ff00 */
[----:B------:R-:W-:Y:S01]  /*2d90*/  @!P3 IMAD.IADD R14, R7, 0x1, R22 ;  /* 0x00000001070eb824 */ /* 0x000fe200078e0216 */
[----:B------:R-:W-:Y:S01]  /*2da0*/  CS2R R72, SRZ ;  /* 0x0000000000487805 */ /* 0x000fe2000001ff00 */
[----:B------:R-:W-:Y:S01]  /*2db0*/  @!P3 IMAD.MOV.U32 R18, RZ, RZ, R4 ;  /* 0x000000ffff12b224 */ /* 0x000fe200078e0004 */
[----:B------:R-:W-:Y:S01]  /*2dc0*/  CS2R R70, SRZ ;  /* 0x0000000000467805 */ /* 0x000fe2000001ff00 */
[----:B------:R-:W-:Y:S01]  /*2dd0*/  @!P3 IMAD.MOV.U32 R19, RZ, RZ, R5 ;  /* 0x000000ffff13b224 */ /* 0x000fe200078e0005 */
[----:B------:R-:W-:Y:S01]  /*2de0*/  CS2R R68, SRZ ;  /* 0x0000000000447805 */ /* 0x000fe2000001ff00 */
[----:B------:R-:W-:Y:S01]  /*2df0*/  @!P3 IMAD R11, R17, UR14, RZ ;  /* 0x0000000e110bbc24 */ /* 0x000fe2000f8e02ff */
[----:B------:R-:W-:Y:S01]  /*2e00*/  @!P3 LEA.HI.X R17, R6, R27, R14, 0x1, P0 ;  /* 0x0000001b0611b211 */ /* 0x000fe200000f0c0e */
[----:B------:R-:W-:Y:S01]  /*2e10*/  @!P5 IMAD R7, R37, UR14, RZ ;  /* 0x0000000e2507dc24 */ /* 0x000fe2000f8e02ff */
[----:B------:R-:W-:Y:S01]  /*2e20*/  ULDC UR18, c[0x0][0x2dc] ;  /* 0x0000b70000127ab9 */ /* 0x000fe20000000800 */
[C---:B------:R-:W-:Y:S01]  /*2e30*/  @!P3 IMAD R26, R10.reuse, UR15, R11 ;  /* 0x0000000f0a1abc24 */ /* 0x040fe2000f8e020b */
[----:B------:R-:W-:Y:S01]  /*2e40*/  ULDC UR8, c[0x0][0x2ec] ;  /* 0x0000bb0000087ab9 */ /* 0x000fe20000000800 */
[----:B------:R-:W-:-:S02]  /*2e50*/  @!P3 IMAD.WIDE.U32 R10, R10, UR14, R18 ;  /* 0x0000000e0a0abc25 */ /* 0x000fc4000f8e0012 */
[----:B------:R-:W2:Y:S02]  /*2e60*/  @!P4 LDC.64 R18, c[0x0][0x220] ;  /* 0x00008800ff12cb82 */ /* 0x000ea40000000a00 */
[----:B------:R-:W-:Y:S01]  /*2e70*/  @!P2 IMAD.IADD R6, R9, 0x1, R23 ;  /* 0x000000010906a824 */ /* 0x000fe200078e0217 */
[----:B------:R-:W-:Y:S01]  /*2e80*/  @!P2 LEA R14, P0, R8, R34, 0x1 ;  /* 0x00000022080ea211 */ /* 0x000fe200078008ff */
[--C-:B------:R-:W-:Y:S02]  /*2e90*/  @!P2 IMAD.MOV.U32 R28, RZ, RZ, R4.reuse ;  /* 0x000000ffff1ca224 */ /* 0x100fe400078e0004 */
[----:B------:R-:W-:Y:S02]  /*2ea0*/  @!P2 IMAD.MOV.U32 R29, RZ, RZ, R5 ;  /* 0x000000ffff1da224 */ /* 0x000fe400078e0005 */
[----:B------:R-:W3:Y:S01]  /*2eb0*/  @!P3 LDC.64 R22, c[0x0][0x220] ;  /* 0x00008800ff16bb82 */ /* 0x000ee20000000a00 */
[C---:B------:R-:W-:Y:S02]  /*2ec0*/  @!P5 IMAD R7, R2.reuse, UR15, R7 ;  /* 0x0000000f0207dc24 */ /* 0x040fe4000f8e0207 */
[----:B------:R-:W-:Y:S01]  /*2ed0*/  @!P5 IMAD.WIDE.U32 R4, R2, UR14, R4 ;  /* 0x0000000e0204dc25 */ /* 0x000fe2000f8e0004 */
[----:B------:R-:W-:-:S03]  /*2ee0*/  @!P2 LEA.HI.X R15, R8, R35, R6, 0x1, P0 ;  /* 0x00000023080fa211 */ /* 0x000fc600000f0c06 */
[----:B------:R-:W-:Y:S01]  /*2ef0*/  @!P5 IMAD.IADD R5, R5, 0x1, R7 ;  /* 0x000000010505d824 */ /* 0x000fe200078e0207 */
[----:B------:R-:W-:-:S04]  /*2f00*/  @!P5 LEA R6, P0, R4, R30, 0x1 ;  /* 0x0000001e0406d211 */ /* 0x000fc800078008ff */
[----:B------:R-:W-:Y:S02]  /*2f10*/  @!P5 LEA.HI.X R7, R4, R31, R5, 0x1, P0 ;  /* 0x0000001f0407d211 */ /* 0x000fe400000f0c05 */
[----:B------:R-:W-:Y:S01]  /*2f20*/  @!P2 IADD3 R2, P0, R2, 0x60, RZ ;  /* 0x000000600202a810 */ /* 0x000fe20007f1e0ff */
[----:B------:R-:W-:Y:S04]  /*2f30*/  @P4 STS.128 [R0+0xd000], RZ ;  /* 0x00d000ff00004388 */ /* 0x000fe80000000c00 */
[----:B------:R-:W-:Y:S01]  /*2f40*/  @!PT LDS RZ, [RZ] ;  /* 0x00000000fffff984 */ /* 0x000fe20000000800 */
[----:B------:R-:W-:Y:S01]  /*2f50*/  @!PT LDS RZ, [RZ] ;  /* 0x00000000fffff984 */ /* 0x000fe20000000800 */
[----:B------:R-:W-:Y:S01]  /*2f60*/  @!PT LDS RZ, [RZ] ;  /* 0x00000000fffff984 */ /* 0x000fe20000000800 */
[----:B------:R-:W-:Y:S01]  /*2f70*/  @!P4 LDGSTS.E.BYPASS.LTC128B.128 [R0+0xd000], desc[UR10][R24.64] ;  /* 0x0d0000001800cfae */ /* 0x000fe2000b901d4a */
[----:B------:R-:W-:-:S03]  /*2f80*/  @!P2 IMAD.X R4, RZ, RZ, R37, P0 ;  /* 0x000000ffff04a224 */ /* 0x000fc600000e0625 */
[----:B------:R-:W-:Y:S01]  /*2f90*/  @P3 STS.128 [R0+0xe000], RZ ;  /* 0x00e000ff00003388 */ /* 0x000fe20000000c00 */
[----:B------:R-:W-:-:S03]  /*2fa0*/  @!P2 IMAD R4, R4, UR14, RZ ;  /* 0x0000000e0404ac24 */ /* 0x000fc6000f8e02ff */
        /* <DEDUP_REMOVED lines=8> */
[----:B------:R2:W-:Y:S01]  /*3030*/  @!P2 LDGSTS.E.BYPASS.LTC128B.128 [R0+0xf000], desc[UR10][R14.64] ;  /* 0x0f0000000e00afae */ /* 0x0005e2000b901d4a */
[----:B---3--:R-:W-:-:S03]  /*3040*/  @!P3 LEA R8, P0, R10, R22, 0x1 ;  /* 0x000000160a08b211 */ /* 0x008fc600078008ff */
[----:B------:R-:W-:Y:S04]  /*3050*/  @P5 STS.128 [R0+0x10000], RZ ;  /* 0x010000ff00005388 */ /* 0x000fe80000000c00 */
[----:B------:R-:W-:Y:S01]  /*3060*/  @!PT LDS RZ, [RZ] ;  /* 0x00000000fffff984 */ /* 0x000fe20000000800 */
[----:B------:R-:W-:Y:S01]  /*3070*/  @!PT LDS RZ, [RZ] ;  /* 0x00000000fffff984 */ /* 0x000fe20000000800 */
[----:B------:R-:W-:Y:S01]  /*3080*/  @!PT LDS RZ, [RZ] ;  /* 0x00000000fffff984 */ /* 0x000fe20000000800 */
[----:B------:R3:W-:Y:S04]  /*3090*/  @!P5 LDGSTS.E.BYPASS.LTC128B.128 [R0+0x10000], desc[UR10][R6.64] ;  /* 0x100000000600dfae */ /* 0x0007e8000b901d4a */
[----:B------:R-:W-:Y:S01]  /*30a0*/  @P4 STS.128 [R0+0x11000], RZ ;  /* 0x011000ff00004388 */ /* 0x000fe20000000c00 */
[----:B--2---:R-:W-:Y:S01]  /*30b0*/  @!P4 LEA R14, P5, R12, R18, 0x1 ;  /* 0x000000120c0ec211 */ /* 0x004fe200078a08ff */
[----:B---3--:R-:W-:Y:S01]  /*30c0*/  @!P4 IMAD.IADD R6, R13, 0x1, R32 ;  /* 0x000000010d06c824 */ /* 0x008fe200078e0220 */
[----:B------:R-:W-:Y:S01]  /*30d0*/  @!P3 IADD3 R7, R11, R26, RZ ;  /* 0x0000001a0b07b210 */ /* 0x000fe20007ffe0ff */
[----:B------:R-:W-:-:S02]  /*30e0*/  @!P2 IMAD R11, R2, UR15, R4 ;  /* 0x0000000f020bac24 */ /* 0x000fc4000f8e0204 */
[----:B------:R-:W-:Y:S01]  /*30f0*/  @!P2 IMAD.WIDE.U32 R4, R2, UR14, R28 ;  /* 0x0000000e0204ac25 */ /* 0x000fe2000f8e001c */
[----:B------:R-:W-:Y:S02]  /*3100*/  @!P4 LEA.HI.X R15, R12, R19, R6, 0x1, P5 ;  /* 0x000000130c0fc211 */ /* 0x000fe400028f0c06 */
[----:B------:R-:W-:Y:S01]  /*3110*/  @!P3 LEA.HI.X R9, R10, R23, R7, 0x1, P0 ;  /* 0x000000170a09b211 */ /* 0x000fe200000f0c07 */
[----:B------:R-:W-:Y:S01]  /*3120*/  VIADD R7, R38, 0x40 ;  /* 0x0000004026077836 */ /* 0x000fe20000000000 */
[----:B-1----:R-:W-:Y:S01]  /*3130*/  @!P2 LEA R6, P0, R4, R20, 0x1 ;  /* 0x000000140406a211 */ /* 0x002fe200078008ff */
[----:B------:R-:W-:Y:S01]  /*3140*/  @!P2 IMAD.IADD R5, R5, 0x1, R11 ;  /* 0x000000010505a824 */ /* 0x000fe200078e020b */
[----:B------:R-:W-:Y:S01]  /*3150*/  @!PT LDS RZ, [RZ] ;  /* 0x00000000fffff984 */ /* 0x000fe20000000800 */
[----:B------:R-:W-:Y:S01]  /*3160*/  @!PT LDS RZ, [RZ] ;  /* 0x00000000fffff984 */ /* 0x000fe20000000800 */
[----:B------:R-:W-:Y:S01]  /*3170*/  @!PT LDS RZ, [RZ] ;  /* 0x00000000fffff984 */ /* 0x000fe20000000800 */
[----:B------:R-:W-:Y:S01]  /*3180*/  @!P4 LDGSTS.E.BYPASS.LTC128B.128 [R0+0x11000], desc[UR10][R14.64] ;  /* 0x110000000e00cfae */ /* 0x000fe2000b901d4a */
[----:B------:R-:W-:Y:S01]  /*3190*/  VIADD R2, R38, 0x48 ;  /* 0x0000004826027836 */ /* 0x000fe20000000000 */
[----:B------:R-:W-:Y:S02]  /*31a0*/  ISETP.GE.AND P4, PT, R7, UR6, PT ;  /* 0x0000000607007c0c */ /* 0x000fe4000bf86270 */
[----:B------:R-:W-:-:S02]  /*31b0*/  @!P2 LEA.HI.X R7, R4, R21, R5, 0x1, P0 ;  /* 0x000000150407a211 */ /* 0x000fc400000f0c05 */
[----:B------:R-:W-:Y:S01]  /*31c0*/  ISETP.GE.AND P0, PT, R2, UR6, PT ;  /* 0x0000000602007c0c */ /* 0x000fe2000bf06270 */
[----:B------:R-:W-:Y:S01]  /*31d0*/  @P3 STS.128 [R0+0x12000], RZ ;  /* 0x012000ff00003388 */ /* 0x000fe20000000c00 */
[C---:B------:R-:W-:Y:S01]  /*31e0*/  IMAD.SHL.U32 R4, R38.reuse, 0x4, RZ ;  /* 0x0000000426047824 */ /* 0x040fe200078e00ff */
[----:B------:R-:W-:Y:S02]  /*31f0*/  ISETP.GE.AND P5, PT, R38, UR6, PT ;  /* 0x0000000626007c0c */ /* 0x000fe4000bfa6270 */
[----:B------:R-:W-:Y:S01]  /*3200*/  @!PT LDS RZ, [RZ] ;  /* 0x00000000fffff984 */ /* 0x000fe20000000800 */
[----:B------:R-:W-:Y:S01]  /*3210*/  @!PT LDS RZ, [RZ] ;  /* 0x00000000fffff984 */ /* 0x000fe20000000800 */
[----:B------:R-:W-:Y:S01]  /*3220*/  @!PT LDS RZ, [RZ] ;  /* 0x00000000fffff984 */ /* 0x000fe20000000800 */
[----:B------:R1:W-:Y:S01]  /*3230*/  @!P3 LDGSTS.E.BYPASS.LTC128B.128 [R0+0x12000], desc[UR10][R8.64] ;  /* 0x120000000800bfae */ /* 0x0003e2000b901d4a */
[----:B------:R-:W-:Y:S02]  /*3240*/  UMOV UR13, UR34 ;  /* 0x00000022000d7c82 */ /* 0x000fe40008000000 */
[----:B------:R-:W-:Y:S01]  /*3250*/  IADD3 R4, P3, R4, UR13, RZ ;  /* 0x0000000d04047c10 */ /* 0x000fe2000ff7e0ff */
[----:B------:R2:W-:Y:S01]  /*3260*/  @P2 STS.128 [R0+0x13000], RZ ;  /* 0x013000ff00002388 */ /* 0x0005e20000000c00 */
[----:B------:R-:W-:-:S03]  /*3270*/  UMOV UR12, UR35 ;  /* 0x00000023000c7c82 */ /* 0x000fc60008000000 */
[----:B------:R-:W-:Y:S01]  /*3280*/  @!PT LDS RZ, [RZ] ;  /* 0x00000000fffff984 */ /* 0x000fe20000000800 */
[----:B------:R-:W-:Y:S01]  /*3290*/  @!PT LDS RZ, [RZ] ;  /* 0x00000000fffff984 */ /* 0x000fe20000000800 */
[----:B------:R-:W-:Y:S01]  /*32a0*/  @!PT LDS RZ, [RZ] ;  /* 0x00000000fffff984 */ /* 0x000fe20000000800 */
[----:B------:R2:W-:Y:S04]  /*32b0*/  @!P2 LDGSTS.E.BYPASS.LTC128B.128 [R0+0x13000], desc[UR10][R6.64] ;  /* 0x130000000600afae */ /* 0x0005e8000b901d4a */
[----:B------:R-:W0:Y:S01]  /*32c0*/  LDGDEPBAR ;  /* 0x00000000000079af */ /* 0x000e220000000000 */
[----:B-1----:R-:W-:-:S04]  /*32d0*/  SHF.R.S32.HI R8, RZ, 0x1f, R38 ;  /* 0x0000001fff087819 */ /* 0x002fc80000011426 */
[----:B------:R-:W-:Y:S02]  /*32e0*/  SHF.L.U64.HI R5, R38, 0x2, R8 ;  /* 0x0000000226057819 */ /* 0x000fe40000010208 */
[----:B--2---:R-:W-:Y:S02]  /*32f0*/  SHF.R.S32.HI R0, RZ, 0x1f, R2 ;  /* 0x0000001fff007819 */ /* 0x004fe40000011402 */
[C---:B------:R-:W-:Y:S02]  /*3300*/  @!P0 LEA R6, P2, R2.reuse, UR13, 0x2 ;  /* 0x0000000d02068c11 */ /* 0x040fe4000f8410ff */
[----:B------:R-:W-:Y:S02]  /*3310*/  IADD3.X R5, R5, UR12, RZ, P3, !PT ;  /* 0x0000000c05057c10 */ /* 0x000fe40009ffe4ff */
[----:B------:R-:W-:-:S03]  /*3320*/  @!P0 LEA.HI.X R7, R2, UR12, R0, 0x2, P2 ;  /* 0x0000000c02078c11 */ /* 0x000fc600090f1400 */
[----:B------:R-:W2:Y:S04]  /*3330*/  @!P5 LDG.E R43, desc[UR10][R4.64] ;  /* 0x0000000a042bd981 */ /* 0x000ea8000c1e1900 */
[----:B------:R-:W3:Y:S04]  /*3340*/  @!P6 LDG.E R42, desc[UR10][R4.64+0x20] ;  /* 0x0000200a042ae981 */ /* 0x000ee8000c1e1900 */
[----:B------:R1:W4:Y:S04]  /*3350*/  @!P4 LDG.E R41, desc[UR10][R4.64+0x100] ;  /* 0x0001000a0429c981 */ /* 0x000328000c1e1900 */
[----:B------:R-:W5:Y:S01]  /*3360*/  @!P0 LDG.E R40, desc[UR10][R6.64] ;  /* 0x0000000a06288981 */ /* 0x000f62000c1e1900 */
[----:B------:R-:W-:-:S02]  /*3370*/  IMAD.SHL.U32 R2, R38, 0x4, RZ ;  /* 0x0000000426027824 */ /* 0x000fc400078e00ff */
[----:B------:R-:W-:-:S03]  /*3380*/  VIADD R0, R38, 0xffffff80 ;  /* 0xffffff8026007836 */ /* 0x000fc60000000000 */
[----:B------:R1:W-:Y:S01]  /*3390*/  STL [R1+0x60], R2 ;  /* 0x0000600201007387 */ /* 0x0003e20000100800 */
[----:B------:R-:W-:Y:S02]  /*33a0*/  LOP3.LUT P2, RZ, R39, 0x4, RZ, 0xc0, !PT ;  /* 0x0000000427ff7812 */ /* 0x000fe4000784c0ff */
[----:B-1----:R-:W-:Y:S01]  /*33b0*/  SHF.L.U64.HI R5, R38, 0x2, R8 ;  /* 0x0000000226057819 */ /* 0x002fe20000010208 */
[----:B------:R-:W-:Y:S01]  /*33c0*/  IMAD.MOV.U32 R4, RZ, RZ, 0x40 ;  /* 0x00000040ff047424 */ /* 0x000fe200078e00ff */
[----:B------:R-:W-:-:S04]  /*33d0*/  SHF.R.S32.HI R2, RZ, 0x1f, R0 ;  /* 0x0000001fff027819 */ /* 0x000fc80000011400 */
[C---:B------:R-:W-:Y:S01]  /*33e0*/  SHF.L.U64.HI R2, R0.reuse, 0x2, R2 ;  /* 0x0000000200027819 */ /* 0x040fe20000010202 */
[----:B------:R-:W-:Y:S01]  /*33f0*/  IMAD.SHL.U32 R0, R0, 0x4, RZ ;  /* 0x0000000400007824 */ /* 0x000fe200078e00ff */
[----:B------:R-:W-:Y:S01]  /*3400*/  UIADD3 UR6, UR32, 0x80, URZ ;  /* 0x0000008020067890 */ /* 0x000fe2000fffe03f */
[C---:B------:R-:W-:Y:S02]  /*3410*/  LOP3.LUT P3, RZ, R39.reuse, 0x4, RZ, 0xc0, !PT ;  /* 0x0000000427ff7812 */ /* 0x040fe4000786c0ff */
[----:B------:R-:W-:Y:S02]  /*3420*/  LOP3.LUT P0, RZ, R39, 0x2, RZ, 0xc0, !PT ;  /* 0x0000000227ff7812 */ /* 0x000fe4000780c0ff */
[----:B------:R-:W-:Y:S02]  /*3430*/  SEL R185, R185, 0xffffffc0, !P3 ;  /* 0xffffffc0b9b97807 */ /* 0x000fe40005800000 */
[----:B------:R-:W-:Y:S02]  /*3440*/  SEL R191, R191, 0xffffffe0, !P0 ;  /* 0xffffffe0bfbf7807 */ /* 0x000fe40004000000 */
[----:B------:R-:W-:-:S02]  /*3450*/  LEA R190, R190, UR4, 0x1 ;  /* 0x00000004bebe7c11 */ /* 0x000fc4000f8e08ff */
[----:B------:R-:W-:Y:S01]  /*3460*/  LEA R184, R184, UR4, 0x1 ;  /* 0x00000004b8b87c11 */ /* 0x000fe2000f8e08ff */
[----:B------:R-:W-:Y:S01]  /*3470*/  UISETP.GE.AND UP0, UPT, UR6, UR7, UPT ;  /* 0x000000070600728c */ /* 0x000fe2000bf06270 */
[----:B------:R-:W-:Y:S01]  /*3480*/  UMOV UR15, UR20 ;  /* 0x00000014000f7c82 */ /* 0x000fe20008000000 */
[----:B------:R-:W-:Y:S01]  /*3490*/  UMOV UR14, UR21 ;  /* 0x00000015000e7c82 */ /* 0x000fe20008000000 */
[----:B------:R-:W-:Y:S01]  /*34a0*/  ULDC UR6, c[0x0][0x39c] ;  /* 0x0000e70000067ab9 */ /* 0x000fe20000000800 */
[----:B--2---:R-:W-:Y:S04]  /*34b0*/  STL [R1+0x40], R43 ;  /* 0x0000402b01007387 */ /* 0x004fe80000100800 */
[----:B---3--:R-:W-:Y:S04]  /*34c0*/  STL [R1+0x44], R42 ;  /* 0x0000442a01007387 */ /* 0x008fe80000100800 */
[----:B----4-:R-:W-:Y:S04]  /*34d0*/  STL [R1+0x38], R41 ;  /* 0x0000382901007387 */ /* 0x010fe80000100800 */
[----:B-----5:R-:W-:Y:S04]  /*34e0*/  STL [R1+0x3c], R40 ;  /* 0x00003c2801007387 */ /* 0x020fe80000100800 */
[----:B------:R-:W-:Y:S04]  /*34f0*/  STL [R1+0x5c], R5 ;  /* 0x00005c0501007387 */ /* 0x000fe80000100800 */
[----:B------:R-:W-:Y:S04]  /*3500*/  STL [R1+0x58], R2 ;  /* 0x0000580201007387 */ /* 0x000fe80000100800 */
[----:B------:R1:W-:Y:S02]  /*3510*/  STL [R1+0x54], R0 ;  /* 0x0000540001007387 */ /* 0x0003e40000100800 */
[----:B-1----:R-:W-:-:S05]  /*3520*/  SEL R0, R4, 0xffffffc0, !P2 ;  /* 0xffffffc004007807 */ /* 0x002fca0005000000 */
[----:B------:R1:W-:Y:S02]  /*3530*/  STL [R1+0x50], R0 ;  /* 0x0000500001007387 */ /* 0x0003e40000100800 */
.L_x_1663:
[----:B------:R-:W0:Y:S01]  /*3540*/  LDGDEPBAR ;  /* 0x00000000000079af */ /* 0x000e220000000000 */
[C---:B-1----:R-:W-:Y:S01]  /*3550*/  IMAD.IADD R0, R190.reuse, 0x1, R191 ;  /* 0x00000001be007824 */ /* 0x042fe200078e02bf */
[----:B------:R-:W-:Y:S01]  /*3560*/  PLOP3.LUT P1, PT, PT, PT, UP0, 0x80, 0x0 ;  /* 0x000000000000781c */ /* 0x000fe20003f2f008 */
[----:B------:R-:W-:Y:S05]  /*3570*/  IMAD.IADD R164, R190, 0x1, R185 ;  /* 0x00000001bea47824 */ /* 0x000fea00078e02b9 */
[----:B------:R-:W2:Y:S01]  /*3580*/  LDL R195, [R1+0x68] ;  /* 0x0000680001c37983 */ /* 0x000ea20000100800 */
[----:B------:R-:W-:Y:S01]  /*3590*/  PLOP3.LUT P0, PT, PT, PT, UP0, 0x80, 0x0 ;  /* 0x000000000000781c */ /* 0x000fe20003f0f008 */
[----:B------:R-:W-:Y:S01]  /*35a0*/  UISETP.GE.AND UP3, UPT, UR9, 0x1, UPT ;  /* 0x000000010900788c */ /* 0x000fe2000bf66270 */
[----:B------:R-:W-:Y:S01]  /*35b0*/  PLOP3.LUT P4, PT, PT, PT, UP0, 0x80, 0x0 ;  /* 0x000000000000781c */ /* 0x000fe20003f8f008 */
[----:B------:R-:W3:Y:S01]  /*35c0*/  LDL R2, [R1+0x40] ;  /* 0x0000400001027983 */ /* 0x000ee20000100800 */
[----:B------:R-:W-:Y:S02]  /*35d0*/  PLOP3.LUT P5, PT, PT, PT, UP0, 0x80, 0x0 ;  /* 0x000000000000781c */ /* 0x000fe40003faf008 */
[----:B------:R-:W-:Y:S01]  /*35e0*/  PLOP3.LUT P2, PT, PT, PT, UP0, 0x80, 0x0 ;  /* 0x000000000000781c */ /* 0x000fe20003f4f008 */
[----:B------:R-:W4:Y:S01]  /*35f0*/  LDL R194, [R1+0x44] ;  /* 0x0000440001c27983 */ /* 0x000f220000100800 */
[----:B------:R-:W-:Y:S03]  /*3600*/  PLOP3.LUT P6, PT, PT, PT, UP0, 0x80, 0x0 ;  /* 0x000000000000781c */ /* 0x000fe60003fcf008 */
[----:B------:R-:W-:Y:S04]  /*3610*/  STL [R1+0x134], R101 ;  /* 0x0001346501007387 */ /* 0x000fe80000100800 */
        /* <DEDUP_REMOVED lines=33> */
[----:B------:R-:W-:Y:S01]  /*3830*/  STL [R1+0xac], R3 ;  /* 0x0000ac0301007387 */ /* 0x000fe20000100800 */
[----:B------:R-:W-:Y:S04]  /*3840*/  DEPBAR.LE SB0, 0x0 ;  /* 0x000080000000791a */ /* 0x000fe80000000000 */
[----:B------:R-:W-:Y:S06]  /*3850*/  BAR.SYNC.DEFER_BLOCKING 0x0 ;  /* 0x0000000000007b1d */ /* 0x000fec0000010000 */
[----:B------:R-:W-:Y:S08]  /*3860*/  LDSM.16.M88.4 R64, [R190] ;  /* 0x00000000be40783b */ /* 0x000ff00000000200 */
[----:B------:R-:W1:Y:S08]  /*3870*/  LDSM.16.M88.4 R16, [R187+UR4+0xc000] ;  /* 0x00c00004bb10783b */ /* 0x000e700008000200 */
[----:B------:R-:W1:Y:S08]  /*3880*/  LDSM.16.M88.4 R60, [R190+0x2000] ;  /* 0x00200000be3c783b */ /* 0x000e700000000200 */
[----:B------:R-:W1:Y:S08]  /*3890*/  LDSM.16.M88.4 R32, [R187+UR4+0xc800] ;  /* 0x00c80004bb20783b */ /* 0x000e700008000200 */
[----:B------:R-:W1:Y:S08]  /*38a0*/  LDSM.16.M88.4 R48, [R187+UR4+0xd000] ;  /* 0x00d00004bb30783b */ /* 0x000e700008000200 */
[----:B------:R-:W2:Y:S01]  /*38b0*/  LDSM.16.M88.4 R132, [R187+UR4+0xd800] ;  /* 0x00d80004bb84783b */ /* 0x000ea20008000200 */
[-C--:B-1----:R-:W-:Y:S07]  /*38c0*/  HMMA.16816.F32 R4, R64, R16.reuse, RZ ;  /* 0x000000104004723c */ /* 0x082fee00000018ff */
[----:B------:R-:W-:Y:S01]  /*38d0*/  LDSM.16.M88.4 R136, [R0] ;  /* 0x000000000088783b */ /* 0x000fe20000000200 */
[C---:B------:R-:W-:Y:S07]  /*38e0*/  HMMA.16816.F32 R8, R60.reuse, R16, RZ ;  /* 0x000000103c08723c */ /* 0x040fee00000018ff */
[----:B------:R-:W1:Y:S01]  /*38f0*/  LDSM.16.M88.4 R140, [R189] ;  /* 0x00000000bd8c783b */ /* 0x000e620000000200 */
[-C--:B------:R-:W-:Y:S07]  /*3900*/  HMMA.16816.F32 R12, R60, R18.reuse, RZ ;  /* 0x000000123c0c723c */ /* 0x080fee00000018ff */
[----:B------:R1:W3:Y:S01]  /*3910*/  LDSM.16.M88.4 R144, [R0+0x2000] ;  /* 0x002000000090783b */ /* 0x0002e20000000200 */
[C---:B------:R-:W-:Y:S07]  /*3920*/  HMMA.16816.F32 R16, R64.reuse, R18, RZ ;  /* 0x000000124010723c */ /* 0x040fee00000018ff */
[----:B------:R-:W4:Y:S01]  /*3930*/  LDSM.16.M88.4 R148, [R189+0x800] ;  /* 0x00080000bd94783b */ /* 0x000f220000000200 */
[-C--:B------:R-:W-:Y:S06]  /*3940*/  HMMA.16816.F32 R20, R64, R32.reuse, RZ ;  /* 0x000000204014723c */ /* 0x080fec00000018ff */
[C---:B------:R-:W-:Y:S01]  /*3950*/  HMMA.16816.F32 R24, R60.reuse, R32, RZ ;  /* 0x000000203c18723c */ /* 0x040fe200000018ff */
[----:B------:R-:W-:Y:S05]  /*3960*/  LDSM.16.M88.4 R152, [R189+0x1800] ;  /* 0x00180000bd98783b */ /* 0x000fea0000000200 */
[-C--:B------:R-:W-:Y:S01]  /*3970*/  HMMA.16816.F32 R28, R60, R34.reuse, RZ ;  /* 0x000000223c1c723c */ /* 0x080fe200000018ff */
[----:B-1----:R-:W-:Y:S02]  /*3980*/  IADD3 R0, R0, R185, RZ ;  /* 0x000000b900007210 */ /* 0x002fe40007ffe0ff */
[----:B------:R-:W-:Y:S03]  /*3990*/  LDSM.16.M88.4 R156, [R164] ;  /* 0x00000000a49c783b */ /* 0x000fe60000000200 */
[C---:B------:R-:W-:Y:S05]  /*39a0*/  HMMA.16816.F32 R32, R64.reuse, R34, RZ ;  /* 0x000000224020723c */ /* 0x040fea00000018ff */
[----:B------:R-:W-:Y:S01]  /*39b0*/  LDSM.16.M88.4 R160, [R186] ;  /* 0x00000000baa0783b */ /* 0x000fe20000000200 */
[-C--:B------:R-:W-:Y:S06]  /*39c0*/  HMMA.16816.F32 R36, R64, R48.reuse, RZ ;  /* 0x000000304024723c */ /* 0x080fec00000018ff */
[C---:B------:R-:W-:Y:S01]  /*39d0*/  HMMA.16816.F32 R40, R60.reuse, R48, RZ ;  /* 0x000000303c28723c */ /* 0x040fe200000018ff */
[----:B------:R-:W-:Y:S05]  /*39e0*/  LDSM.16.M88.4 R164, [R164+0x2000] ;  /* 0x00200000a4a4783b */ /* 0x000fea0000000200 */
[-C--:B------:R-:W-:Y:S03]  /*39f0*/  HMMA.16816.F32 R44, R60, R50.reuse, RZ ;  /* 0x000000323c2c723c */ /* 0x080fe600000018ff */
[----:B------:R-:W-:Y:S03]  /*3a00*/  LDSM.16.M88.4 R168, [R186+0x1000] ;  /* 0x00100000baa8783b */ /* 0x000fe60000000200 */
[C---:B------:R-:W-:Y:S05]  /*3a10*/  HMMA.16816.F32 R48, R64.reuse, R50, RZ ;  /* 0x000000324030723c */ /* 0x040fea00000018ff */
[----:B------:R-:W-:Y:S01]  /*3a20*/  LDSM.16.M88.4 R172, [R186+0x1800] ;  /* 0x00180000baac783b */ /* 0x000fe20000000200 */
[-C--:B--2---:R-:W-:Y:S01]  /*3a30*/  HMMA.16816.F32 R52, R64, R132.reuse, RZ ;  /* 0x000000844034723c */ /* 0x084fe200000018ff */
[----:B---3--:R-:W-:Y:S05]  /*3a40*/  FSETP.NEU.FTZ.AND P3, PT, R2, -INF , PT ;  /* 0xff8000000200780b */ /* 0x008fea0003f7d000 */
[C---:B------:R-:W-:Y:S01]  /*3a50*/  HMMA.16816.F32 R56, R60.reuse, R132, RZ ;  /* 0x000000843c38723c */ /* 0x040fe200000018ff */
[----:B------:R-:W-:Y:S05]  /*3a60*/  LDSM.16.M88.4 R176, [R0] ;  /* 0x0000000000b0783b */ /* 0x000fea0000000200 */
[-C--:B------:R-:W-:Y:S03]  /*3a70*/  HMMA.16816.F32 R60, R60, R134.reuse, RZ ;  /* 0x000000863c3c723c */ /* 0x080fe600000018ff */
[----:B------:R-:W-:Y:S03]  /*3a80*/  LDSM.16.M88.4 R180, [R188] ;  /* 0x00000000bcb4783b */ /* 0x000fe60000000200 */
[----:B------:R-:W-:Y:S05]  /*3a90*/  HMMA.16816.F32 R64, R64, R134, RZ ;  /* 0x000000864040723c */ /* 0x000fea00000018ff */
[----:B------:R-:W1:Y:S01]  /*3aa0*/  LDSM.16.M88.4 R132, [R189+0x1000] ;  /* 0x00100000bd84783b */ /* 0x000e620000000200 */
[-C--:B------:R-:W-:Y:S06]  /*3ab0*/  HMMA.16816.F32 R4, R136, R140.reuse, R4 ;  /* 0x0000008c8804723c */ /* 0x080fec0000001804 */
[C---:B------:R-:W-:Y:S06]  /*3ac0*/  HMMA.16816.F32 R8, R144.reuse, R140, R8 ;  /* 0x0000008c9008723c */ /* 0x040fec0000001808 */
[-C--:B------:R-:W-:Y:S06]  /*3ad0*/  HMMA.16816.F32 R12, R144, R142.reuse, R12 ;  /* 0x0000008e900c723c */ /* 0x080fec000000180c */
[C---:B------:R-:W-:Y:S01]  /*3ae0*/  HMMA.16816.F32 R16, R136.reuse, R142, R16 ;  /* 0x0000008e8810723c */ /* 0x040fe20000001810 */
[----:B------:R-:W2:Y:S05]  /*3af0*/  LDSM.16.M88.4 R140, [R186+0x800] ;  /* 0x00080000ba8c783b */ /* 0x000eaa0000000200 */
[-C--:B----4-:R-:W-:Y:S06]  /*3b00*/  HMMA.16816.F32 R20, R136, R148.reuse, R20 ;  /* 0x000000948814723c */ /* 0x090fec0000001814 */
[C---:B------:R-:W-:Y:S06]  /*3b10*/  HMMA.16816.F32 R24, R144.reuse, R148, R24 ;  /* 0x000000949018723c */ /* 0x040fec0000001818 */
[-C--:B------:R-:W-:Y:S05]  /*3b20*/  HMMA.16816.F32 R28, R144, R150.reuse, R28 ;  /* 0x00000096901c723c */ /* 0x080fea000000181c */
[----:B------:R-:W-:Y:S01]  /*3b30*/  LEA R148, R193, UR4, 0x1 ;  /* 0x00000004c1947c11 */ /* 0x000fe2000f8e08ff */
[C---:B------:R-:W-:Y:S05]  /*3b40*/  HMMA.16816.F32 R32, R136.reuse, R150, R32 ;  /* 0x000000968820723c */ /* 0x040fea0000001820 */
[----:B------:R-:W-:Y:S01]  /*3b50*/  IMAD.IADD R149, R185, 0x1, R148 ;  /* 0x00000001b9957824 */ /* 0x000fe200078e0294 */
[-C--:B-1----:R-:W-:Y:S05]  /*3b60*/  HMMA.16816.F32 R36, R136, R132.reuse, R36 ;  /* 0x000000848824723c */ /* 0x082fea0000001824 */
[----:B------:R-:W-:Y:S01]  /*3b70*/  IADD3 R150, R191, R148, RZ ;  /* 0x00000094bf967210 */ /* 0x000fe20007ffe0ff */
        /* <DEDUP_REMOVED lines=8> */
[-C--:B------:R-:W-:Y:S06]  /*3c00*/  HMMA.16816.F32 R4, R156, R160.reuse, R4 ;  /* 0x000000a09c04723c */ /* 0x080fec0000001804 */
[C---:B------:R-:W-:Y:S06]  /*3c10*/  HMMA.16816.F32 R8, R164.reuse, R160, R8 ;  /* 0x000000a0a408723c */ /* 0x040fec0000001808 */
[-C--:B------:R-:W-:Y:S06]  /*3c20*/  HMMA.16816.F32 R12, R164, R162.reuse, R12 ;  /* 0x000000a2a40c723c */ /* 0x080fec000000180c */
[C---:B------:R-:W-:Y:S06]  /*3c30*/  HMMA.16816.F32 R16, R156.reuse, R162, R16 ;  /* 0x000000a29c10723c */ /* 0x040fec0000001810 */
[-C--:B--2---:R-:W-:Y:S06]  /*3c40*/  HMMA.16816.F32 R20, R156, R140.reuse, R20 ;  /* 0x0000008c9c14723c */ /* 0x084fec0000001814 */
        /* <DEDUP_REMOVED lines=35> */
[----:B--2---:R-:W-:Y:S01]  /*3e80*/  FMUL.FTZ R9, R2, 1.4426950216293334961 ;  /* 0x3fb8aa3b02097820 */ /* 0x004fe20000410000 */
[----:B-1----:R-:W-:Y:S04]  /*3e90*/  IMAD.MOV.U32 R2, RZ, RZ, R100 ;  /* 0x000000ffff027224 */ /* 0x002fe800078e0064 */
[----:B------:R-:W-:Y:S04]  /*3ea0*/  FSEL R9, R9, RZ, P3 ;  /* 0x000000ff09097208 */ /* 0x000fe80001800000 */
[----:B------:R-:W-:Y:S01]  /*3eb0*/  MUFU.TANH R70, R6 ;  /* 0x0000000600467308 */ /* 0x000fe20000002400 */
[C---:B------:R-:W-:Y:S09]  /*3ec0*/  FSETP.NEU.FTZ.AND P3, PT, R194.reuse, -INF , PT ;  /* 0xff800000c200780b */ /* 0x040ff20003f7d000 */
[----:B------:R1:W2:Y:S01]  /*3ed0*/  MUFU.TANH R69, R7 ;  /* 0x0000000700457308 */ /* 0x0002a20000002400 */
[----:B----4-:R-:W-:Y:S05]  /*3ee0*/  FMUL.FTZ R8, R194, 1.4426950216293334961 ;  /* 0x3fb8aa3bc2087820 */ /* 0x010fea0000410000 */
[----:B------:R-:W-:Y:S04]  /*3ef0*/  FSEL R8, R8, RZ, P3 ;  /* 0x000000ff08087208 */ /* 0x000fe80001800000 */
[----:B------:R4:W-:Y:S10]  /*3f00*/  MUFU.TANH R228, R11 ;  /* 0x0000000b00e47308 */ /* 0x0009f40000002400 */
[----:B------:R3:W-:Y:S01]  /*3f10*/  MUFU.TANH R229, R10 ;  /* 0x0000000a00e57308 */ /* 0x0007e20000002400 */
[----:B-1----:R-:W1:Y:S09]  /*3f20*/  LDSM.16.M88.4 R4, [R188+0x800] ;  /* 0x00080000bc04783b */ /* 0x002e720000000200 */
[----:B------:R-:W2:Y:S01]  /*3f30*/  MUFU.TANH R93, R17 ;  /* 0x00000011005d7308 */ /* 0x000ea20000002400 */
[----:B----4-:R-:W4:Y:S09]  /*3f40*/  LDL R11, [R1+0x38] ;  /* 0x00003800010b7983 */ /* 0x010f320000100800 */
[----:B------:R-:W-:Y:S01]  /*3f50*/  MUFU.TANH R208, R12 ;  /* 0x0000000c00d07308 */ /* 0x000fe20000002400 */
[----:B---3--:R-:W-:Y:S04]  /*3f60*/  IMAD.U32 R10, RZ, RZ, UR24 ;  /* 0x00000018ff0a7e24 */ /* 0x008fe8000f8e00ff */
[----:B------:R-:W-:Y:S01]  /*3f70*/  @P1 IMAD R10, R10, 0x80, R195 ;  /* 0x000000800a0a1824 */ /* 0x000fe200078e02c3 */
[----:B------:R-:W-:Y:S04]  /*3f80*/  PLOP3.LUT P1, PT, PT, PT, UP0, 0x80, 0x0 ;  /* 0x000000000000781c */ /* 0x000fe80003f2f008 */
[----:B------:R3:W-:Y:S01]  /*3f90*/  MUFU.TANH R225, R15 ;  /* 0x0000000f00e17308 */ /* 0x0007e20000002400 */
[C---:B------:R-:W-:Y:S02]  /*3fa0*/  @P0 IADD3 R0, R10.reuse, 0x1, RZ ;  /* 0x000000010a000810 */ /* 0x040fe40007ffe0ff */
[----:B------:R-:W-:Y:S02]  /*3fb0*/  PLOP3.LUT P0, PT, PT, PT, UP0, 0x80, 0x0 ;  /* 0x000000000000781c */ /* 0x000fe40003f0f008 */
[----:B------:R-:W-:Y:S05]  /*3fc0*/  @P4 ISETP.GE.AND P4, PT, R10, UR7, PT ;  /* 0x000000070a004c0c */ /* 0x000fea000bf86270 */
[----:B------:R2:W-:Y:S01]  /*3fd0*/  MUFU.TANH R94, R16 ;  /* 0x00000010005e7308 */ /* 0x0005e20000002400 */
[----:B------:R-:W-:Y:S01]  /*3fe0*/  @P5 ISETP.GE.AND P5, PT, R0, UR7, PT ;  /* 0x0000000700005c0c */ /* 0x000fe2000bfa6270 */
[----:B------:R-:W-:Y:S01]  /*3ff0*/  IMAD.MOV.U32 R0, RZ, RZ, R99 ;  /* 0x000000ffff007224 */ /* 0x000fe200078e0063 */
[----:B------:R-:W-:Y:S02]  /*4000*/  @P1 FSEL R2, R100, -INF , !P4 ;  /* 0xff80000064021808 */ /* 0x000fe40006000000 */
[----:B------:R-:W-:Y:S05]  /*4010*/  PLOP3.LUT P1, PT, PT, PT, UP0, 0x80, 0x0 ;  /* 0x000000000000781c */ /* 0x000fea0003f2f008 */
[----:B------:R2:W-:Y:S01]  /*4020*/  MUFU.TANH R207, R13 ;  /* 0x0000000d00cf7308 */ /* 0x0005e20000002400 */
[-C--:B-1----:R-:W-:Y:S01]  /*4030*/  HMMA.16816.F32 R20, R176, R4.reuse, R20 ;  /* 0x00000004b014723c */ /* 0x082fe20000001814 */
[----:B---3--:R-:W3:Y:S02]  /*4040*/  LDL R15, [R1+0x14] ;  /* 0x00001400010f7983 */ /* 0x008ee40000100800 */
[--C-:B------:R-:W-:Y:S01]  /*4050*/  FFMA.FTZ R2, R2, UR8, -R9.reuse ;  /* 0x0000000802027c23 */ /* 0x100fe20008010809 */
[----:B------:R-:W-:Y:S02]  /*4060*/  @P0 FSEL R0, R99, -INF , !P5 ;  /* 0xff80000063000808 */ /* 0x000fe40006800000 */
[C---:B------:R-:W-:Y:S03]  /*4070*/  HMMA.16816.F32 R24, R132.reuse, R4, R24 ;  /* 0x000000048418723c */ /* 0x040fe60000001818 */
[----:B------:R1:W-:Y:S01]  /*4080*/  MUFU.EX2 R101, R2 ;  /* 0x0000000200657308 */ /* 0x0003e20000000800 */
[----:B------:R-:W3:Y:S01]  /*4090*/  LDL R5, [R1+0x3c] ;  /* 0x00003c0001057983 */ /* 0x000ee20000100800 */
[----:B------:R-:W-:Y:S01]  /*40a0*/  PLOP3.LUT P0, PT, PT, PT, UP0, 0x80, 0x0 ;  /* 0x000000000000781c */ /* 0x000fe20003f0f008 */
[----:B------:R-:W-:Y:S02]  /*40b0*/  FFMA.FTZ R0, R0, UR8, -R9 ;  /* 0x0000000800007c23 */ /* 0x000fe40008010809 */
[----:B--2---:R-:W2:Y:S03]  /*40c0*/  LDL R16, [R1+0xc] ;  /* 0x00000c0001107983 */ /* 0x004ea60000100800 */
[----:B------:R-:W-:Y:S01]  /*40d0*/  IMAD.MOV.U32 R4, RZ, RZ, R69 ;  /* 0x000000ffff047224 */ /* 0x000fe200078e0045 */
[----:B------:R-:W-:Y:S01]  /*40e0*/  @P1 FSEL R4, R69, -INF , !P5 ;  /* 0xff80000045041808 */ /* 0x000fe20006800000 */
[----:B------:R1:W-:Y:S01]  /*40f0*/  MUFU.EX2 R151, R0 ;  /* 0x0000000000977308 */ /* 0x0003e20000000800 */
[----:B------:R-:W-:Y:S01]  /*4100*/  PLOP3.LUT P1, PT, PT, PT, UP0, 0x80, 0x0 ;  /* 0x000000000000781c */ /* 0x000fe20003f2f008 */
[----:B------:R-:W-:Y:S01]  /*4110*/  IMAD.MOV.U32 R13, RZ, RZ, R93 ;  /* 0x000000ffff0d7224 */ /* 0x000fe200078e005d */
[-C--:B------:R-:W-:Y:S07]  /*4120*/  HMMA.16816.F32 R28, R132, R6.reuse, R28 ;  /* 0x00000006841c723c */ /* 0x080fee000000181c */
[----:B------:R1:W1:Y:S04]  /*4130*/  MUFU.TANH R226, R14 ;  /* 0x0000000e00e27308 */ /* 0x0002680000002400 */
[----:B-1----:R-:W-:Y:S01]  /*4140*/  MOV R2, R70 ;  /* 0x0000004600027202 */ /* 0x002fe20000000f00 */
[C---:B------:R-:W-:Y:S04]  /*4150*/  HMMA.16816.F32 R32, R176.reuse, R6, R32 ;  /* 0x00000006b020723c */ /* 0x040fe80000001820 */
[----:B------:R-:W-:Y:S01]  /*4160*/  @P2 FSEL R2, R70, -INF , !P4 ;  /* 0xff80000046022808 */ /* 0x000fe20006000000 */
[----:B------:R-:W-:Y:S01]  /*4170*/  FMUL.FTZ R20, R20, UR6 ;  /* 0x0000000614147c20 */ /* 0x000fe20008410000 */
[----:B------:R-:W-:Y:S01]  /*4180*/  MUFU.TANH R182, R18 ;  /* 0x0000001200b67308 */ /* 0x000fe20000002400 */
[----:B------:R-:W-:Y:S01]  /*4190*/  FMUL.FTZ R21, R21, UR6 ;  /* 0x0000000615157c20 */ /* 0x000fe20008410000 */
[----:B------:R-:W-:Y:S03]  /*41a0*/  FMUL.FTZ R24, R24, UR6 ;  /* 0x0000000618187c20 */ /* 0x000fe60008410000 */
[--C-:B------:R-:W-:Y:S01]  /*41b0*/  FFMA.FTZ R0, R2, UR8, -R8.reuse ;  /* 0x0000000802007c23 */ /* 0x100fe20008010808 */
[----:B------:R-:W-:Y:S01]  /*41c0*/  FMUL.FTZ R22, R22, UR6 ;  /* 0x0000000616167c20 */ /* 0x000fe20008410000 */
[----:B------:R-:W-:Y:S03]  /*41d0*/  FMUL.FTZ R26, R26, UR6 ;  /* 0x000000061a1a7c20 */ /* 0x000fe60008410000 */
[----:B------:R-:W-:Y:S01]  /*41e0*/  MUFU.TANH R202, R24 ;  /* 0x0000001800ca7308 */ /* 0x000fe20000002400 */
[----:B------:R-:W2:Y:S01]  /*41f0*/  LDL R14, [R1+0x24] ;  /* 0x00002400010e7983 */ /* 0x000ea20000100800 */
[----:B------:R-:W-:Y:S01]  /*4200*/  FMUL.FTZ R23, R23, UR6 ;  /* 0x0000000617177c20 */ /* 0x000fe20008410000 */
[----:B------:R-:W-:Y:S01]  /*4210*/  FMUL.FTZ R27, R27, UR6 ;  /* 0x000000061b1b7c20 */ /* 0x000fe20008410000 */
[----:B------:R-:W-:Y:S01]  /*4220*/  FMUL.FTZ R25, R25, UR6 ;  /* 0x0000000619197c20 */ /* 0x000fe20008410000 */
[----:B------:R-:W-:Y:S01]  /*4230*/  FMUL.FTZ R28, R28, UR6 ;  /* 0x000000061c1c7c20 */ /* 0x000fe20008410000 */
[----:B------:R-:W-:Y:S01]  /*4240*/  FMUL.FTZ R31, R31, UR6 ;  /* 0x000000061f1f7c20 */ /* 0x000fe20008410000 */
[----:B------:R-:W-:Y:S03]  /*4250*/  FMUL.FTZ R29, R29, UR6 ;  /* 0x000000061d1d7c20 */ /* 0x000fe60008410000 */
[----:B------:R1:W-:Y:S01]  /*4260*/  MUFU.EX2 R68, R0 ;  /* 0x0000000000447308 */ /* 0x0003e20000000800 */
[----:B------:R-:W-:Y:S01]  /*4270*/  MOV R12, R226 ;  /* 0x000000e2000c7202 */ /* 0x000fe20000000f00 */
[----:B------:R-:W-:Y:S01]  /*4280*/  FMUL.FTZ R32, R32, UR6 ;  /* 0x0000000620207c20 */ /* 0x000fe20008410000 */
[----:B------:R-:W-:Y:S01]  /*4290*/  FMUL.FTZ R34, R34, UR6 ;  /* 0x0000000622227c20 */ /* 0x000fe20008410000 */
[----:B------:R-:W-:Y:S01]  /*42a0*/  FMUL.FTZ R35, R35, UR6 ;  /* 0x0000000623237c20 */ /* 0x000fe20008410000 */
[----:B------:R-:W-:Y:S01]  /*42b0*/  FMUL.FTZ R33, R33, UR6 ;  /* 0x0000000621217c20 */ /* 0x000fe20008410000 */
[----:B------:R-:W-:Y:S04]  /*42c0*/  FMUL.FTZ R30, R30, UR6 ;  /* 0x000000061e1e7c20 */ /* 0x000fe80008410000 */
[----:B------:R-:W-:Y:S10]  /*42d0*/  MUFU.TANH R219, R26 ;  /* 0x0000001a00db7308 */ /* 0x000ff40000002400 */
[----:B------:R-:W-:Y:S01]  /*42e0*/  MUFU.TANH R181, R19 ;  /* 0x0000001300b57308 */ /* 0x000fe20000002400 */
[----:B-1----:R-:W-:Y:S09]  /*42f0*/  FFMA.FTZ R0, R4, UR8, -R8 ;  /* 0x0000000804007c23 */ /* 0x002ff20008010808 */
[----:B------:R-:W-:Y:S10]  /*4300*/  MUFU.TANH R218, R27 ;  /* 0x0000001b00da7308 */ /* 0x000ff40000002400 */
[----:B------:R1:W-:Y:S10]  /*4310*/  MUFU.EX2 R3, R0 ;  /* 0x0000000000037308 */ /* 0x0003f40000000800 */
[----:B------:R-:W-:Y:S10]  /*4320*/  MUFU.TANH R201, R25 ;  /* 0x0000001900c97308 */ /* 0x000ff40000002400 */
[----:B------:R-:W-:Y:S01]  /*4330*/  MUFU.TANH R92, R20 ;  /* 0x00000014005c7308 */ /* 0x000fe20000002400 */
[----:B-1----:R-:W-:Y:S01]  /*4340*/  IMAD.MOV.U32 R0, RZ, RZ, R212 ;  /* 0x000000ffff007224 */ /* 0x002fe200078e00d4 */
[----:B------:R-:W-:Y:S02]  /*4350*/  @P1 FSEL R0, R212, -INF , !P4 ;  /* 0xff800000d4001808 */ /* 0x000fe40006000000 */
[----:B------:R-:W-:Y:S06]  /*4360*/  PLOP3.LUT P1, PT, PT, PT, UP0, 0x80, 0x0 ;  /* 0x000000000000781c */ /* 0x000fec0003f2f008 */
[----:B------:R-:W-:Y:S10]  /*4370*/  MUFU.TANH R198, R28 ;  /* 0x0000001c00c67308 */ /* 0x000ff40000002400 */
        /* <DEDUP_REMOVED lines=9> */
[----:B------:R-:W-:Y:S01]  /*4410*/  MUFU.TANH R87, R33 ;  /* 0x0000002100577308 */ /* 0x000fe20000002400 */
[C---:B----4-:R-:W-:Y:S01]  /*4420*/  FMUL.FTZ R2, R11.reuse, 1.4426950216293334961 ;  /* 0x3fb8aa3b0b027820 */ /* 0x050fe20000410000 */
[----:B------:R-:W-:Y:S02]  /*4430*/  FSETP.NEU.FTZ.AND P2, PT, R11, -INF , PT ;  /* 0xff8000000b00780b */ /* 0x000fe40003f5d000 */
[----:B------:R-:W-:Y:S02]  /*4440*/  MOV R11, R211 ;  /* 0x000000d3000b7202 */ /* 0x000fe40000000f00 */
[----:B------:R-:W-:Y:S02]  /*4450*/  FSEL R2, R2, RZ, P2 ;  /* 0x000000ff02027208 */ /* 0x000fe40001000000 */
[----:B------:R-:W-:Y:S02]  /*4460*/  PLOP3.LUT P2, PT, PT, PT, UP0, 0x80, 0x0 ;  /* 0x000000000000781c */ /* 0x000fe40003f4f008 */
[----:B------:R-:W-:Y:S01]  /*4470*/  @P0 FSEL R11, R211, -INF , !P5 ;  /* 0xff800000d30b0808 */ /* 0x000fe20006800000 */
[--C-:B------:R-:W-:Y:S01]  /*4480*/  FFMA.FTZ R4, R0, UR8, -R2.reuse ;  /* 0x0000000800047c23 */ /* 0x100fe20008010802 */
[----:B------:R-:W-:Y:S03]  /*4490*/  PLOP3.LUT P0, PT, PT, PT, UP0, 0x80, 0x0 ;  /* 0x000000000000781c */ /* 0x000fe60003f0f008 */
[----:B------:R1:W-:Y:S01]  /*44a0*/  MUFU.EX2 R247, R4 ;  /* 0x0000000400f77308 */ /* 0x0003e20000000800 */
[----:B------:R-:W-:Y:S09]  /*44b0*/  FFMA.FTZ R11, R11, UR8, -R2 ;  /* 0x000000080b0b7c23 */ /* 0x000ff20008010802 */
[----:B------:R4:W-:Y:S01]  /*44c0*/  MUFU.EX2 R246, R11 ;  /* 0x0000000b00f67308 */ /* 0x0009e20000000800 */
[----:B-1----:R-:W-:Y:S01]  /*44d0*/  IMAD.MOV.U32 R4, RZ, RZ, R229 ;  /* 0x000000ffff047224 */ /* 0x002fe200078e00e5 */
[----:B------:R-:W-:Y:S02]  /*44e0*/  @P2 FSEL R4, R229, -INF , !P4 ;  /* 0xff800000e5042808 */ /* 0x000fe40006000000 */
[----:B------:R-:W-:Y:S02]  /*44f0*/  PLOP3.LUT P2, PT, PT, PT, UP0, 0x80, 0x0 ;  /* 0x000000000000781c */ /* 0x000fe40003f4f008 */
[----:B------:R-:W-:Y:S01]  /*4500*/  PLOP3.LUT P4, PT, PT, PT, UP0, 0x80, 0x0 ;  /* 0x000000000000781c */ /* 0x000fe20003f8f008 */
[C---:B---3--:R-:W-:Y:S01]  /*4510*/  FMUL.FTZ R0, R5.reuse, 1.4426950216293334961 ;  /* 0x3fb8aa3b05007820 */ /* 0x048fe20000410000 */
[----:B------:R-:W-:Y:S01]  /*4520*/  FSETP.NEU.FTZ.AND P3, PT, R5, -INF , PT ;  /* 0xff8000000500780b */ /* 0x000fe20003f7d000 */
[----:B------:R-:W-:Y:S01]  /*4530*/  IMAD.MOV.U32 R5, RZ, RZ, R228 ;  /* 0x000000ffff057224 */ /* 0x000fe200078e00e4 */
[----:B------:R-:W-:Y:S02]  /*4540*/  @P1 FSEL R5, R228, -INF , !P5 ;  /* 0xff800000e4051808 */ /* 0x000fe40006800000 */
[----:B------:R-:W-:Y:S02]  /*4550*/  FSEL R0, R0, RZ, P3 ;  /* 0x000000ff00007208 */ /* 0x000fe40001800000 */
[----:B------:R-:W-:Y:S03]  /*4560*/  PLOP3.LUT P3, PT, PT, PT, UP0, 0x80, 0x0 ;  /* 0x000000000000781c */ /* 0x000fe60003f6f008 */
[----:B----4-:R-:W-:Y:S01]  /*4570*/  @P2 VIADD R11, R10, 0x9 ;  /* 0x000000090a0b2836 */ /* 0x010fe20000000000 */
[----:B------:R-:W-:Y:S01]  /*4580*/  PLOP3.LUT P1, PT, PT, PT, UP0, 0x80, 0x0 ;  /* 0x000000000000781c */ /* 0x000fe20003f2f008 */
[--C-:B------:R-:W-:Y:S01]  /*4590*/  FFMA.FTZ R4, R4, UR8, -R0.reuse ;  /* 0x0000000804047c23 */ /* 0x100fe20008010800 */
[----:B------:R-:W-:Y:S02]  /*45a0*/  PLOP3.LUT P5, PT, PT, PT, UP0, 0x80, 0x0 ;  /* 0x000000000000781c */ /* 0x000fe40003faf008 */
[----:B------:R-:W-:Y:S01]  /*45b0*/  @P4 ISETP.GE.AND P4, PT, R11, UR7, PT ;  /* 0x000000070b004c0c */ /* 0x000fe2000bf86270 */
[----:B------:R1:W3:Y:S01]  /*45c0*/  MUFU.EX2 R17, R4 ;  /* 0x0000000400117308 */ /* 0x0002e20000000800 */
[----:B------:R-:W-:Y:S01]  /*45d0*/  IMAD.MOV.U32 R11, RZ, RZ, R225 ;  /* 0x000000ffff0b7224 */ /* 0x000fe200078e00e1 */
[----:B------:R-:W-:Y:S01]  /*45e0*/  PLOP3.LUT P2, PT, PT, PT, UP0, 0x80, 0x0 ;  /* 0x000000000000781c */ /* 0x000fe20003f4f008 */
[----:B-1----:R-:W-:Y:S01]  /*45f0*/  FFMA.FTZ R4, R5, UR8, -R0 ;  /* 0x0000000805047c23 */ /* 0x002fe20008010800 */
[----:B---3--:R-:W-:Y:S01]  /*4600*/  STL [R1], R17 ;  /* 0x0000001101007387 */ /* 0x008fe20000100800 */
[----:B------:R-:W-:Y:S05]  /*4610*/  MOV R5, R208 ;  /* 0x000000d000057202 */ /* 0x000fea0000000f00 */
[----:B------:R1:W-:Y:S02]  /*4620*/  MUFU.EX2 R252, R4 ;  /* 0x0000000400fc7308 */ /* 0x0003e40000000800 */
[----:B-1----:R-:W-:Y:S02]  /*4630*/  @P0 IADD3 R4, R10, 0x8, RZ ;  /* 0x000000080a040810 */ /* 0x002fe40007ffe0ff */
[----:B------:R-:W-:Y:S02]  /*4640*/  PLOP3.LUT P0, PT, PT, PT, UP0, 0x80, 0x0 ;  /* 0x000000000000781c */ /* 0x000fe40003f0f008 */
[----:B------:R-:W-:Y:S01]  /*4650*/  @P3 ISETP.GE.AND P3, PT, R4, UR7, PT ;  /* 0x0000000704003c0c */ /* 0x000fe2000bf66270 */
[----:B------:R-:W-:Y:S03]  /*4660*/  IMAD.MOV.U32 R4, RZ, RZ, R207 ;  /* 0x000000ffff047224 */ /* 0x000fe600078e00cf */
[----:B------:R-:W-:Y:S02]  /*4670*/  @P1 FSEL R5, R208, -INF , !P3 ;  /* 0xff800000d0051808 */ /* 0x000fe40005800000 */
[----:B------:R-:W-:Y:S02]  /*4680*/  PLOP3.LUT P1, PT, PT, PT, UP0, 0x80, 0x0 ;  /* 0x000000000000781c */ /* 0x000fe40003f2f008 */
[----:B------:R-:W-:Y:S01]  /*4690*/  @P2 FSEL R12, R226, -INF , !P3 ;  /* 0xff800000e20c2808 */ /* 0x000fe20005800000 */
[----:B------:R-:W-:Y:S01]  /*46a0*/  FFMA.FTZ R5, R5, UR8, -R2 ;  /* 0x0000000805057c23 */ /* 0x000fe20008010802 */
[----:B------:R-:W-:Y:S02]  /*46b0*/  PLOP3.LUT P2, PT, PT, PT, UP0, 0x80, 0x0 ;  /* 0x000000000000781c */ /* 0x000fe40003f4f008 */
[----:B------:R-:W-:Y:S01]  /*46c0*/  @P0 FSEL R4, R207, -INF , !P4 ;  /* 0xff800000cf040808 */ /* 0x000fe20006000000 */
[----:B------:R-:W-:Y:S01]  /*46d0*/  MUFU.EX2 R243, R5 ;  /* 0x0000000500f37308 */ /* 0x000fe20000000800 */
[----:B------:R-:W-:Y:S01]  /*46e0*/  FFMA.FTZ R12, R12, UR8, -R0 ;  /* 0x000000080c0c7c23 */ /* 0x000fe20008010800 */
[----:B------:R-:W-:Y:S02]  /*46f0*/  PLOP3.LUT P0, PT, PT, PT, UP0, 0x80, 0x0 ;  /* 0x000000000000781c */ /* 0x000fe40003f0f008 */
[----:B------:R-:W-:Y:S02]  /*4700*/  FFMA.FTZ R4, R4, UR8, -R2 ;  /* 0x0000000804047c23 */ /* 0x000fe40008010802 */
[----:B------:R-:W-:Y:S04]  /*4710*/  @P1 FSEL R11, R225, -INF , !P4 ;  /* 0xff800000e10b1808 */ /* 0x000fe80006000000 */
[----:B------:R1:W-:Y:S01]  /*4720*/  MUFU.EX2 R251, R12 ;  /* 0x0000000c00fb7308 */ /* 0x0003e20000000800 */
[----:B------:R-:W-:Y:S01]  /*4730*/  PLOP3.LUT P1, PT, PT, PT, UP0, 0x80, 0x0 ;  /* 0x000000000000781c */ /* 0x000fe20003f2f008 */
[----:B------:R-:W-:Y:S03]  /*4740*/  FFMA.FTZ R11, R11, UR8, -R0 ;  /* 0x000000080b0b7c23 */ /* 0x000fe60008010800 */
[----:B------:R-:W-:Y:S05]  /*4750*/  @P0 FSEL R13, R93, -INF , !P4 ;  /* 0xff8000005d0d0808 */ /* 0x000fea0006000000 */
[----:B------:R3:W-:Y:S01]  /*4760*/  MUFU.EX2 R242, R4 ;  /* 0x0000000400f27308 */ /* 0x0007e20000000800 */
[----:B------:R-:W-:Y:S01]  /*4770*/  PLOP3.LUT P0, PT, PT, PT, UP0, 0x80, 0x0 ;  /* 0x000000000000781c */ /* 0x000fe20003f0f008 */
[----:B------:R-:W-:Y:S08]  /*4780*/  FFMA.FTZ R13, R13, UR8, -R9 ;  /* 0x000000080d0d7c23 */ /* 0x000ff00008010809 */
[----:B------:R4:W-:Y:S01]  /*4790*/  MUFU.EX2 R250, R11 ;  /* 0x0000000b00fa7308 */ /* 0x0009e20000000800 */
[----:B-1----:R-:W-:Y:S09]  /*47a0*/  IMAD.MOV.U32 R12, RZ, RZ, R181 ;  /* 0x000000ffff0c7224 */ /* 0x002ff200078e00b5 */
[----:B------:R1:W-:Y:S01]  /*47b0*/  MUFU.EX2 R97, R13 ;  /* 0x0000000d00617308 */ /* 0x0003e20000000800 */
[----:B---3--:R-:W3:Y:S01]  /*47c0*/  LDSM.16.M88.4 R4, [R188+0x1000] ;  /* 0x00100000bc04783b */ /* 0x008ee20000000200 */
[----:B----4-:R-:W-:Y:S02]  /*47d0*/  MOV R11, R94 ;  /* 0x0000005e000b7202 */ /* 0x010fe40000000f00 */
[----:B------:R-:W-:Y:S02]  /*47e0*/  @P1 FSEL R11, R94, -INF , !P3 ;  /* 0xff8000005e0b1808 */ /* 0x000fe40005800000 */
[----:B------:R-:W-:Y:S03]  /*47f0*/  PLOP3.LUT P1, PT, PT, PT, UP0, 0x80, 0x0 ;  /* 0x000000000000781c */ /* 0x000fe60003f2f008 */
[----:B------:R-:W-:Y:S01]  /*4800*/  FFMA.FTZ R11, R11, UR8, -R9 ;  /* 0x000000080b0b7c23 */ /* 0x000fe20008010809 */
[----:B-1----:R-:W-:Y:S03]  /*4810*/  IMAD.MOV.U32 R13, RZ, RZ, R87 ;  /* 0x000000ffff0d7224 */ /* 0x002fe600078e0057 */
[----:B------:R1:W-:Y:S06]  /*4820*/  MUFU.EX2 R98, R11 ;  /* 0x0000000b00627308 */ /* 0x0003ec0000000800 */
[----:B------:R-:W-:Y:S02]  /*4830*/  @P1 FSEL R12, R181, -INF , !P4 ;  /* 0xff800000b50c1808 */ /* 0x000fe40006000000 */
[----:B------:R-:W-:Y:S02]  /*4840*/  PLOP3.LUT P1, PT, PT, PT, UP0, 0x80, 0x0 ;  /* 0x000000000000781c */ /* 0x000fe40003f2f008 */
[----:B------:R-:W-:Y:S02]  /*4850*/  PLOP3.LUT P4, PT, PT, PT, UP0, 0x80, 0x0 ;  /* 0x000000000000781c */ /* 0x000fe40003f8f008 */
[----:B-1----:R-:W-:Y:S02]  /*4860*/  MOV R11, R182 ;  /* 0x000000b6000b7202 */ /* 0x002fe40000000f00 */
[----:B------:R-:W-:Y:S02]  /*4870*/  @P2 FSEL R11, R182, -INF , !P3 ;  /* 0xff800000b60b2808 */ /* 0x000fe40005800000 */
[----:B------:R-:W-:Y:S01]  /*4880*/  PLOP3.LUT P2, PT, PT, PT, UP0, 0x80, 0x0 ;  /* 0x000000000000781c */ /* 0x000fe20003f4f008 */
[-C--:B---3--:R-:W-:Y:S01]  /*4890*/  HMMA.16816.F32 R36, R176, R4.reuse, R36 ;  /* 0x00000004b024723c */ /* 0x088fe20000001824 */
[----:B------:R-:W-:Y:S02]  /*48a0*/  PLOP3.LUT P3, PT, PT, PT, UP0, 0x80, 0x0 ;  /* 0x000000000000781c */ /* 0x000fe40003f6f008 */
[--C-:B------:R-:W-:Y:S03]  /*48b0*/  FFMA.FTZ R11, R11, UR8, -R8.reuse ;  /* 0x000000080b0b7c23 */ /* 0x100fe60008010808 */
[C---:B------:R-:W-:Y:S01]  /*48c0*/  HMMA.16816.F32 R40, R132.reuse, R4, R40 ;  /* 0x000000048428723c */ /* 0x040fe20000001828 */
[----:B------:R1:W-:Y:S05]  /*48d0*/  MUFU.EX2 R231, R11 ;  /* 0x0000000b00e77308 */ /* 0x0003ea0000000800 */
[-C--:B------:R-:W-:Y:S05]  /*48e0*/  HMMA.16816.F32 R44, R132, R6.reuse, R44 ;  /* 0x00000006842c723c */ /* 0x080fea000000182c */
[----:B------:R-:W-:Y:S01]  /*48f0*/  IMAD.MOV.U32 R4, RZ, RZ, R91 ;  /* 0x000000ffff047224 */ /* 0x000fe200078e005b */
[C---:B------:R-:W-:Y:S05]  /*4900*/  HMMA.16816.F32 R48, R176.reuse, R6, R48 ;  /* 0x00000006b030723c */ /* 0x040fea0000001830 */
[----:B-1----:R-:W-:Y:S01]  /*4910*/  FFMA.FTZ R11, R12, UR8, -R8 ;  /* 0x000000080c0b7c23 */ /* 0x002fe20008010808 */
[----:B------:R-:W-:Y:S02]  /*4920*/  @P0 VIADD R12, R10, 0x11 ;  /* 0x000000110a0c0836 */ /* 0x000fe40000000000 */
[----:B------:R-:W-:Y:S01]  /*4930*/  FMUL.FTZ R36, R36, UR6 ;  /* 0x0000000624247c20 */ /* 0x000fe20008410000 */
[----:B------:R-:W-:Y:S01]  /*4940*/  PLOP3.LUT P0, PT, PT, PT, UP0, 0x80, 0x0 ;  /* 0x000000000000781c */ /* 0x000fe20003f0f008 */
[----:B------:R1:W-:Y:S01]  /*4950*/  MUFU.EX2 R230, R11 ;  /* 0x0000000b00e67308 */ /* 0x0003e20000000800 */
[----:B------:R-:W-:Y:S01]  /*4960*/  FMUL.FTZ R37, R37, UR6 ;  /* 0x0000000625257c20 */ /* 0x000fe20008410000 */
[----:B------:R-:W-:Y:S01]  /*4970*/  @P4 ISETP.GE.AND P4, PT, R12, UR7, PT ;  /* 0x000000070c004c0c */ /* 0x000fe2000bf86270 */
[----:B------:R-:W-:Y:S01]  /*4980*/  FMUL.FTZ R40, R40, UR6 ;  /* 0x0000000628287c20 */ /* 0x000fe20008410000 */
[----:B------:R-:W-:Y:S01]  /*4990*/  MOV R12, R215 ;  /* 0x000000d7000c7202 */ /* 0x000fe20000000f00 */
[----:B------:R-:W-:Y:S01]  /*49a0*/  FMUL.FTZ R38, R38, UR6 ;  /* 0x0000000626267c20 */ /* 0x000fe20008410000 */
[----:B------:R-:W-:Y:S01]  /*49b0*/  FMUL.FTZ R41, R41, UR6 ;  /* 0x0000000629297c20 */ /* 0x000fe20008410000 */
[----:B------:R-:W-:Y:S03]  /*49c0*/  FMUL.FTZ R39, R39, UR6 ;  /* 0x0000000627277c20 */ /* 0x000fe60008410000 */
[----:B------:R-:W-:Y:S01]  /*49d0*/  MUFU.TANH R194, R40 ;  /* 0x0000002800c27308 */ /* 0x000fe20000002400 */
[----:B------:R-:W-:Y:S01]  /*49e0*/  FMUL.FTZ R42, R42, UR6 ;  /* 0x000000062a2a7c20 */ /* 0x000fe20008410000 */
[----:B------:R-:W-:Y:S01]  /*49f0*/  FMUL.FTZ R43, R43, UR6 ;  /* 0x000000062b2b7c20 */ /* 0x000fe20008410000 */
[----:B------:R-:W-:Y:S01]  /*4a00*/  FMUL.FTZ R44, R44, UR6 ;  /* 0x000000062c2c7c20 */ /* 0x000fe20008410000 */
[----:B------:R-:W-:Y:S01]  /*4a10*/  @P0 FSEL R4, R91, -INF , !P4 ;  /* 0xff8000005b040808 */ /* 0x000fe20006000000 */
[----:B------:R-:W-:Y:S01]  /*4a20*/  FMUL.FTZ R45, R45, UR6 ;  /* 0x000000062d2d7c20 */ /* 0x000fe20008410000 */
[----:B------:R-:W-:Y:S01]  /*4a30*/  PLOP3.LUT P0, PT, PT, PT, UP0, 0x80, 0x0 ;  /* 0x000000000000781c */ /* 0x000fe20003f0f008 */
[----:B------:R-:W-:Y:S03]  /*4a40*/  FMUL.FTZ R48, R48, UR6 ;  /* 0x0000000630307c20 */ /* 0x000fe60008410000 */
[----:B------:R-:W-:Y:S01]  /*4a50*/  MUFU.TANH R84, R36 ;  /* 0x0000002400547308 */ /* 0x000fe20000002400 */
[----:B-1----:R-:W-:Y:S01]  /*4a60*/  @P2 IADD3 R11, R10, 0x10, RZ ;  /* 0x000000100a0b2810 */ /* 0x002fe20007ffe0ff */
[--C-:B------:R-:W-:Y:S01]  /*4a70*/  FFMA.FTZ R4, R4, UR8, -R9.reuse ;  /* 0x0000000804047c23 */ /* 0x100fe20008010809 */
[----:B------:R-:W-:Y:S01]  /*4a80*/  PLOP3.LUT P2, PT, PT, PT, UP0, 0x80, 0x0 ;  /* 0x000000000000781c */ /* 0x000fe20003f4f008 */
[----:B------:R-:W-:Y:S01]  /*4a90*/  FMUL.FTZ R50, R50, UR6 ;  /* 0x0000000632327c20 */ /* 0x000fe20008410000 */
[----:B------:R-:W-:Y:S01]  /*4aa0*/  @P3 ISETP.GE.AND P3, PT, R11, UR7, PT ;  /* 0x000000070b003c0c */ /* 0x000fe2000bf66270 */
[----:B------:R-:W-:Y:S01]  /*4ab0*/  FMUL.FTZ R49, R49, UR6 ;  /* 0x0000000631317c20 */ /* 0x000fe20008410000 */
[----:B------:R-:W-:Y:S03]  /*4ac0*/  MOV R11, R92 ;  /* 0x0000005c000b7202 */ /* 0x000fe60000000f00 */
[----:B------:R-:W-:Y:S01]  /*4ad0*/  MUFU.EX2 R95, R4 ;  /* 0x00000004005f7308 */ /* 0x000fe20000000800 */
[----:B------:R-:W-:Y:S01]  /*4ae0*/  @P1 FSEL R11, R92, -INF , !P3 ;  /* 0xff8000005c0b1808 */ /* 0x000fe20005800000 */
[----:B------:R-:W-:Y:S01]  /*4af0*/  FMUL.FTZ R51, R51, UR6 ;  /* 0x0000000633337c20 */ /* 0x000fe20008410000 */
[----:B------:R-:W-:Y:S01]  /*4b00*/  PLOP3.LUT P1, PT, PT, PT, UP0, 0x80, 0x0 ;  /* 0x000000000000781c */ /* 0x000fe20003f2f008 */
[----:B------:R-:W-:Y:S01]  /*4b10*/  FMUL.FTZ R46, R46, UR6 ;  /* 0x000000062e2e7c20 */ /* 0x000fe20008410000 */
[----:B------:R-:W-:Y:S01]  /*4b20*/  FMUL.FTZ R47, R47, UR6 ;  /* 0x000000062f2f7c20 */ /* 0x000fe20008410000 */
[----:B------:R-:W-:Y:S01]  /*4b30*/  FFMA.FTZ R5, R11, UR8, -R9 ;  /* 0x000000080b057c23 */ /* 0x000fe20008010809 */
[----:B------:R-:W-:Y:S03]  /*4b40*/  IMAD.MOV.U32 R11, RZ, RZ, R172 ;  /* 0x000000ffff0b7224 */ /* 0x000fe600078e00ac */
[----:B------:R-:W1:Y:S10]  /*4b50*/  MUFU.TANH R83, R37 ;  /* 0x0000002500537308 */ /* 0x000e740000002400 */
[----:B------:R3:W-:Y:S01]  /*4b60*/  MUFU.EX2 R96, R5 ;  /* 0x0000000500607308 */ /* 0x0007e20000000800 */
[----:B------:R-:W-:Y:S02]  /*4b70*/  @P1 FSEL R11, R172, -INF , !P4 ;  /* 0xff800000ac0b1808 */ /* 0x000fe40006000000 */
[----:B------:R-:W-:Y:S07]  /*4b80*/  PLOP3.LUT P1, PT, PT, PT, UP0, 0x80, 0x0 ;  /* 0x000000000000781c */ /* 0x000fee0003f2f008 */
[----:B------:R-:W-:Y:S10]  /*4b90*/  MUFU.TANH R161, R38 ;  /* 0x0000002600a17308 */ /* 0x000ff40000002400 */
[----:B------:R-:W-:Y:S01]  /*4ba0*/  MUFU.TANH R183, R41 ;  /* 0x0000002900b77308 */ /* 0x000fe20000002400 */
[----:B---3--:R-:W-:Y:S02]  /*4bb0*/  MOV R5, R175 ;  /* 0x000000af00057202 */ /* 0x008fe40000000f00 */
[----:B------:R-:W-:Y:S02]  /*4bc0*/  @P2 FSEL R5, R175, -INF , !P3 ;  /* 0xff800000af052808 */ /* 0x000fe40005800000 */
[----:B------:R-:W-:Y:S05]  /*4bd0*/  PLOP3.LUT P2, PT, PT, PT, UP0, 0x80, 0x0 ;  /* 0x000000000000781c */ /* 0x000fea0003f4f008 */
[----:B------:R-:W-:Y:S01]  /*4be0*/  MUFU.TANH R160, R39 ;  /* 0x0000002700a07308 */ /* 0x000fe20000002400 */
[----:B------:R-:W-:Y:S01]  /*4bf0*/  FFMA.FTZ R4, R5, UR8, -R8 ;  /* 0x0000000805047c23 */ /* 0x000fe20008010808 */
[----:B------:R-:W-:Y:S08]  /*4c00*/  IMAD.MOV.U32 R5, RZ, RZ, R218 ;  /* 0x000000ffff057224 */ /* 0x000ff000078e00da */
[----:B------:R3:W-:Y:S10]  /*4c10*/  MUFU.EX2 R221, R4 ;  /* 0x0000000400dd7308 */ /* 0x0007f40000000800 */
[----:B------:R-:W-:Y:S10]  /*4c20*/  MUFU.TANH R80, R48 ;  /* 0x0000003000507308 */ /* 0x000ff40000002400 */
[----:B------:R-:W-:Y:S01]  /*4c30*/  MUFU.TANH R206, R42 ;  /* 0x0000002a00ce7308 */ /* 0x000fe20000002400 */
[----:B---3--:R-:W-:Y:S01]  /*4c40*/  FFMA.FTZ R4, R11, UR8, -R8 ;  /* 0x000000080b047c23 */ /* 0x008fe20008010808 */
[----:B------:R-:W-:Y:S01]  /*4c50*/  IMAD.MOV.U32 R11, RZ, RZ, R201 ;  /* 0x000000ffff0b7224 */ /* 0x000fe200078e00c9 */
[----:B------:R-:W-:Y:S02]  /*4c60*/  @P0 FSEL R11, R201, -INF , !P4 ;  /* 0xff800000c90b0808 */ /* 0x000fe40006000000 */
[----:B------:R-:W-:Y:S05]  /*4c70*/  PLOP3.LUT P0, PT, PT, PT, UP0, 0x80, 0x0 ;  /* 0x000000000000781c */ /* 0x000fea0003f0f008 */
[----:B------:R-:W-:Y:S01]  /*4c80*/  MUFU.TANH R157, R50 ;  /* 0x00000032009d7308 */ /* 0x000fe20000002400 */
[--C-:B------:R-:W-:Y:S09]  /*4c90*/  FFMA.FTZ R11, R11, UR8, -R2.reuse ;  /* 0x000000080b0b7c23 */ /* 0x100ff20008010802 */
[----:B------:R3:W-:Y:S10]  /*4ca0*/  MUFU.EX2 R220, R4 ;  /* 0x0000000400dc7308 */ /* 0x0007f40000000800 */
[----:B------:R-:W-:Y:S10]  /*4cb0*/  MUFU.TANH R79, R49 ;  /* 0x00000031004f7308 */ /* 0x000ff40000002400 */
[----:B------:R-:W-:Y:S01]  /*4cc0*/  MUFU.EX2 R238, R11 ;  /* 0x0000000b00ee7308 */ /* 0x000fe20000000800 */
[----:B---3--:R-:W-:Y:S02]  /*4cd0*/  MOV R4, R202 ;  /* 0x000000ca00047202 */ /* 0x008fe40000000f00 */
[----:B------:R-:W-:Y:S02]  /*4ce0*/  @P1 FSEL R4, R202, -INF , !P3 ;  /* 0xff800000ca041808 */ /* 0x000fe40005800000 */
[----:B------:R-:W-:Y:S05]  /*4cf0*/  PLOP3.LUT P1, PT, PT, PT, UP0, 0x80, 0x0 ;  /* 0x000000000000781c */ /* 0x000fea0003f2f008 */
[----:B------:R-:W-:Y:S01]  /*4d00*/  MUFU.TANH R156, R51 ;  /* 0x00000033009c7308 */ /* 0x000fe20000002400 */
[----:B------:R-:W-:Y:S09]  /*4d10*/  FFMA.FTZ R4, R4, UR8, -R2 ;  /* 0x0000000804047c23 */ /* 0x000ff20008010802 */
[----:B------:R3:W-:Y:S01]  /*4d20*/  MUFU.EX2 R239, R4 ;  /* 0x0000000400ef7308 */ /* 0x0007e20000000800 */
[----:B------:R-:W-:Y:S02]  /*4d30*/  @P1 FSEL R5, R218, -INF , !P4 ;  /* 0xff800000da051808 */ /* 0x000fe40006000000 */
[----:B------:R-:W-:Y:S02]  /*4d40*/  PLOP3.LUT P1, PT, PT, PT, UP0, 0x80, 0x0 ;  /* 0x000000000000781c */ /* 0x000fe40003f2f008 */
[----:B------:R-:W-:Y:S05]  /*4d50*/  PLOP3.LUT P4, PT, PT, PT, UP0, 0x80, 0x0 ;  /* 0x000000000000781c */ /* 0x000fea0003f8f008 */
[----:B------:R-:W-:Y:S10]  /*4d60*/  MUFU.TANH R205, R43 ;  /* 0x0000002b00cd7308 */ /* 0x000ff40000002400 */
[----:B------:R-:W-:Y:S01]  /*4d70*/  MUFU.TANH R170, R44 ;  /* 0x0000002c00aa7308 */ /* 0x000fe20000002400 */
[----:B---3--:R-:W-:Y:S02]  /*4d80*/  MOV R4, R219 ;  /* 0x000000db00047202 */ /* 0x008fe40000000f00 */
[----:B------:R-:W-:Y:S02]  /*4d90*/  @P2 FSEL R4, R219, -INF , !P3 ;  /* 0xff800000db042808 */ /* 0x000fe40005800000 */
[----:B------:R-:W-:Y:S02]  /*4da0*/  PLOP3.LUT P3, PT, PT, PT, UP0, 0x80, 0x0 ;  /* 0x000000000000781c */ /* 0x000fe40003f6f008 */
[----:B------:R-:W-:Y:S01]  /*4db0*/  PLOP3.LUT P2, PT, PT, PT, UP0, 0x80, 0x0 ;  /* 0x000000000000781c */ /* 0x000fe20003f4f008 */
[----:B------:R-:W-:Y:S02]  /*4dc0*/  FFMA.FTZ R4, R4, UR8, -R0 ;  /* 0x0000000804047c23 */ /* 0x000fe40008010800 */
[----:B------:R-:W-:Y:S10]  /*4dd0*/  MUFU.TANH R169, R45 ;  /* 0x0000002d00a97308 */ /* 0x000ff40000002400 */
[----:B------:R3:W-:Y:S01]  /*4de0*/  MUFU.EX2 R249, R4 ;  /* 0x0000000400f97308 */ /* 0x0007e20000000800 */
[C---:B------:R-:W-:Y:S01]  /*4df0*/  @P2 VIADD R11, R10.reuse, 0x19 ;  /* 0x000000190a0b2836 */ /* 0x040fe20000000000 */
[----:B------:R-:W-:Y:S04]  /*4e00*/  PLOP3.LUT P2, PT, PT, PT, UP0, 0x80, 0x0 ;  /* 0x000000000000781c */ /* 0x000fe80003f4f008 */
[----:B------:R-:W-:Y:S01]  /*4e10*/  @P4 ISETP.GE.AND P4, PT, R11, UR7, PT ;  /* 0x000000070b004c0c */ /* 0x000fe2000bf86270 */
[----:B------:R-:W-:Y:S03]  /*4e20*/  IMAD.MOV.U32 R11, RZ, RZ, R214 ;  /* 0x000000ffff0b7224 */ /* 0x000fe600078e00d6 */
[----:B------:R-:W-:Y:S01]  /*4e30*/  MUFU.TANH R200, R46 ;  /* 0x0000002e00c87308 */ /* 0x000fe20000002400 */
[----:B---3--:R-:W-:Y:S01]  /*4e40*/  FFMA.FTZ R4, R5, UR8, -R0 ;  /* 0x0000000805047c23 */ /* 0x008fe20008010800 */
[----:B------:R-:W-:Y:S08]  /*4e50*/  MOV R5, R198 ;  /* 0x000000c600057202 */ /* 0x000ff00000000f00 */
[----:B------:R-:W3:Y:S10]  /*4e60*/  MUFU.TANH R199, R47 ;  /* 0x0000002f00c77308 */ /* 0x000ef40000002400 */
[----:B------:R4:W-:Y:S02]  /*4e70*/  MUFU.EX2 R248, R4 ;  /* 0x0000000400f87308 */ /* 0x0009e40000000800 */
[----:B----4-:R-:W-:Y:S02]  /*4e80*/  @P0 IADD3 R4, R10, 0x18, RZ ;  /* 0x000000180a040810 */ /* 0x010fe40007ffe0ff */
        /* <DEDUP_REMOVED lines=13> */
[----:B------:R-:W-:Y:S02]  /*4f60*/  @P1 FSEL R11, R214, -INF , !P4 ;  /* 0xff800000d60b1808 */ /* 0x000fe40006000000 */
[----:B------:R-:W-:Y:S02]  /*4f70*/  PLOP3.LUT P1, PT, PT, PT, UP0, 0x80, 0x0 ;  /* 0x000000000000781c */ /* 0x000fe40003f2f008 */
[----:B------:R4:W-:Y:S01]  /*4f80*/  MUFU.EX2 R234, R4 ;  /* 0x0000000400ea7308 */ /* 0x0009e20000000800 */
[----:B------:R-:W-:Y:S04]  /*4f90*/  FFMA.FTZ R11, R11, UR8, -R0 ;  /* 0x000000080b0b7c23 */ /* 0x000fe80008010800 */
[----:B------:R-:W-:Y:S05]  /*4fa0*/  @P0 FSEL R13, R87, -INF , !P4 ;  /* 0xff800000570d0808 */ /* 0x000fea0006000000 */
[----:B------:R2:W-:Y:S01]  /*4fb0*/  MUFU.EX2 R244, R11 ;  /* 0x0000000b00f47308 */ /* 0x0005e20000000800 */
[----:B------:R-:W-:Y:S01]  /*4fc0*/  PLOP3.LUT P0, PT, PT, PT, UP0, 0x80, 0x0 ;  /* 0x000000000000781c */ /* 0x000fe20003f0f008 */
[--C-:B------:R-:W-:Y:S08]  /*4fd0*/  FFMA.FTZ R13, R13, UR8, -R9.reuse ;  /* 0x000000080d0d7c23 */ /* 0x100ff00008010809 */
[----:B------:R1:W-:Y:S01]  /*4fe0*/  MUFU.EX2 R245, R12 ;  /* 0x0000000c00f57308 */ /* 0x0003e20000000800 */
[----:B----4-:R-:W4:Y:S09]  /*4ff0*/  LDSM.16.M88.4 R4, [R188+0x1800] ;  /* 0x00180000bc04783b */ /* 0x010f320000000200 */
[----:B------:R3:W-:Y:S01]  /*5000*/  MUFU.EX2 R89, R13 ;  /* 0x0000000d00597308 */ /* 0x0007e20000000800 */
[----:B--2---:R-:W-:Y:S02]  /*5010*/  MOV R11, R88 ;  /* 0x00000058000b7202 */ /* 0x004fe40000000f00 */
[----:B------:R-:W-:Y:S02]  /*5020*/  @P1 FSEL R11, R88, -INF , !P3 ;  /* 0xff800000580b1808 */ /* 0x000fe40005800000 */
[----:B------:R-:W-:Y:S03]  /*5030*/  PLOP3.LUT P1, PT, PT, PT, UP0, 0x80, 0x0 ;  /* 0x000000000000781c */ /* 0x000fe60003f2f008 */
[----:B------:R-:W-:Y:S01]  /*5040*/  FFMA.FTZ R11, R11, UR8, -R9 ;  /* 0x000000080b0b7c23 */ /* 0x000fe20008010809 */
[----:B-1----:R-:W-:Y:S03]  /*5050*/  IMAD.MOV.U32 R12, RZ, RZ, R164 ;  /* 0x000000ffff0c7224 */ /* 0x002fe600078e00a4 */
[----:B------:R1:W-:Y:S01]  /*5060*/  MUFU.EX2 R90, R11 ;  /* 0x0000000b005a7308 */ /* 0x0003e20000000800 */
[----:B---3--:R-:W2:Y:S05]  /*5070*/  LDL R13, [R1+0x20] ;  /* 0x00002000010d7983 */ /* 0x008eaa0000100800 */
[----:B------:R-:W-:Y:S02]  /*5080*/  @P1 FSEL R12, R164, -INF , !P4 ;  /* 0xff800000a40c1808 */ /* 0x000fe40006000000 */
[----:B------:R-:W-:Y:S02]  /*5090*/  PLOP3.LUT P1, PT, PT, PT, UP0, 0x80, 0x0 ;  /* 0x000000000000781c */ /* 0x000fe40003f2f008 */
[----:B------:R-:W-:Y:S02]  /*50a0*/  PLOP3.LUT P4, PT, PT, PT, UP0, 0x80, 0x0 ;  /* 0x000000000000781c */ /* 0x000fe40003f8f008 */
[----:B-1----:R-:W-:Y:S02]  /*50b0*/  MOV R11, R165 ;  /* 0x000000a5000b7202 */ /* 0x002fe40000000f00 */
[----:B------:R-:W-:Y:S02]  /*50c0*/  @P2 FSEL R11, R165, -INF , !P3 ;  /* 0xff800000a50b2808 */ /* 0x000fe40005800000 */
[----:B------:R-:W-:Y:S01]  /*50d0*/  PLOP3.LUT P2, PT, PT, PT, UP0, 0x80, 0x0 ;  /* 0x000000000000781c */ /* 0x000fe20003f4f008 */
[-C--:B----4-:R-:W-:Y:S01]  /*50e0*/  HMMA.16816.F32 R52, R176, R4.reuse, R52 ;  /* 0x00000004b034723c */ /* 0x090fe20000001834 */
[----:B------:R-:W-:Y:S02]  /*50f0*/  PLOP3.LUT P3, PT, PT, PT, UP0, 0x80, 0x0 ;  /* 0x000000000000781c */ /* 0x000fe40003f6f008 */
[--C-:B------:R-:W-:Y:S03]  /*5100*/  FFMA.FTZ R11, R11, UR8, -R8.reuse ;  /* 0x000000080b0b7c23 */ /* 0x100fe60008010808 */
[C---:B------:R-:W-:Y:S01]  /*5110*/  HMMA.16816.F32 R56, R132.reuse, R4, R56 ;  /* 0x000000048438723c */ /* 0x040fe20000001838 */
[----:B------:R1:W-:Y:S05]  /*5120*/  MUFU.EX2 R210, R11 ;  /* 0x0000000b00d27308 */ /* 0x0003ea0000000800 */
[-C--:B------:R-:W-:Y:S05]  /*5130*/  HMMA.16816.F32 R60, R132, R6.reuse, R60 ;  /* 0x00000006843c723c */ /* 0x080fea000000183c */
[----:B------:R-:W-:Y:S01]  /*5140*/  IMAD.MOV.U32 R4, RZ, RZ, R83 ;  /* 0x000000ffff047224 */ /* 0x000fe200078e0053 */
[----:B------:R-:W-:Y:S05]  /*5150*/  HMMA.16816.F32 R64, R176, R6, R64 ;  /* 0x00000006b040723c */ /* 0x000fea0000001840 */
[----:B-1----:R-:W-:Y:S01]  /*5160*/  FFMA.FTZ R11, R12, UR8, -R8 ;  /* 0x000000080c0b7c23 */ /* 0x002fe20008010808 */
[----:B------:R-:W-:Y:S01]  /*5170*/  @P0 VIADD R12, R10, 0x21 ;  /* 0x000000210a0c0836 */ /* 0x000fe20000000000 */
[----:B------:R-:W-:Y:S02]  /*5180*/  PLOP3.LUT P0, PT, PT, PT, UP0, 0x80, 0x0 ;  /* 0x000000000000781c */ /* 0x000fe40003f0f008 */
[----:B------:R1:W-:Y:S02]  /*5190*/  MUFU.EX2 R209, R11 ;  /* 0x0000000b00d17308 */ /* 0x0003e40000000800 */
[----:B------:R-:W-:Y:S01]  /*51a0*/  IMAD.MOV.U32 R6, RZ, RZ, R199 ;  /* 0x000000ffff067224 */ /* 0x000fe200078e00c7 */
[----:B------:R-:W-:Y:S01]  /*51b0*/  @P4 ISETP.GE.AND P4, PT, R12, UR7, PT ;  /* 0x000000070c004c0c */ /* 0x000fe2000bf86270 */
[----:B------:R-:W-:Y:S01]  /*51c0*/  FMUL.FTZ R52, R52, UR6 ;  /* 0x0000000634347c20 */ /* 0x000fe20008410000 */
[----:B------:R-:W3:Y:S01]  /*51d0*/  LDL R12, [R1+0x8] ;  /* 0x00000800010c7983 */ /* 0x000ee20000100800 */
[----:B------:R-:W-:Y:S01]  /*51e0*/  FMUL.FTZ R54, R54, UR6 ;  /* 0x0000000636367c20 */ /* 0x000fe20008410000 */
[----:B------:R-:W-:Y:S01]  /*51f0*/  FMUL.FTZ R53, R53, UR6 ;  /* 0x0000000635357c20 */ /* 0x000fe20008410000 */
[----:B------:R-:W-:Y:S02]  /*5200*/  FMUL.FTZ R55, R55, UR6 ;  /* 0x0000000637377c20 */ /* 0x000fe40008410000 */
[----:B------:R-:W-:Y:S01]  /*5210*/  MUFU.TANH R74, R52 ;  /* 0x00000034004a7308 */ /* 0x000fe20000002400 */
[----:B------:R-:W-:Y:S01]  /*5220*/  FMUL.FTZ R57, R57, UR6 ;  /* 0x0000000639397c20 */ /* 0x000fe20008410000 */
[----:B------:R-:W-:Y:S01]  /*5230*/  FMUL.FTZ R56, R56, UR6 ;  /* 0x0000000638387c20 */ /* 0x000fe20008410000 */
[----:B------:R-:W-:Y:S01]  /*5240*/  @P0 FSEL R4, R83, -INF , !P4 ;  /* 0xff80000053040808 */ /* 0x000fe20006000000 */
[----:B------:R-:W-:Y:S01]  /*5250*/  FMUL.FTZ R59, R59, UR6 ;  /* 0x000000063b3b7c20 */ /* 0x000fe20008410000 */
[----:B------:R-:W-:Y:S01]  /*5260*/  PLOP3.LUT P0, PT, PT, PT, UP0, 0x80, 0x0 ;  /* 0x000000000000781c */ /* 0x000fe20003f0f008 */
[----:B------:R-:W-:Y:S01]  /*5270*/  FMUL.FTZ R58, R58, UR6 ;  /* 0x000000063a3a7c20 */ /* 0x000fe20008410000 */
[----:B------:R-:W-:Y:S01]  /*5280*/  FMUL.FTZ R60, R60, UR6 ;  /* 0x000000063c3c7c20 */ /* 0x000fe20008410000 */
[--C-:B------:R-:W-:Y:S01]  /*5290*/  FFMA.FTZ R4, R4, UR8, -R9.reuse ;  /* 0x0000000804047c23 */ /* 0x100fe20008010809 */
[----:B-1----:R-:W-:Y:S01]  /*52a0*/  @P2 IADD3 R11, R10, 0x20, RZ ;  /* 0x000000200a0b2810 */ /* 0x002fe20007ffe0ff */
[----:B------:R-:W-:Y:S01]  /*52b0*/  MUFU.TANH R155, R54 ;  /* 0x00000036009b7308 */ /* 0x000fe20000002400 */
[----:B------:R-:W-:Y:S01]  /*52c0*/  PLOP3.LUT P2, PT, PT, PT, UP0, 0x80, 0x0 ;  /* 0x000000000000781c */ /* 0x000fe20003f4f008 */
[----:B------:R-:W-:Y:S01]  /*52d0*/  FMUL.FTZ R61, R61, UR6 ;  /* 0x000000063d3d7c20 */ /* 0x000fe20008410000 */
[----:B------:R-:W-:Y:S01]  /*52e0*/  @P3 ISETP.GE.AND P3, PT, R11, UR7, PT ;  /* 0x000000070b003c0c */ /* 0x000fe2000bf66270 */
[----:B------:R-:W-:Y:S01]  /*52f0*/  FMUL.FTZ R64, R64, UR6 ;  /* 0x0000000640407c20 */ /* 0x000fe20008410000 */
[----:B------:R-:W-:Y:S01]  /*5300*/  MOV R11, R84 ;  /* 0x00000054000b7202 */ /* 0x000fe20000000f00 */
[----:B------:R-:W-:Y:S01]  /*5310*/  FMUL.FTZ R65, R65, UR6 ;  /* 0x0000000641417c20 */ /* 0x000fe20008410000 */
[----:B------:R-:W-:Y:S03]  /*5320*/  @P1 FSEL R11, R84, -INF , !P3 ;  /* 0xff800000540b1808 */ /* 0x000fe60005800000 */
[----:B------:R-:W-:Y:S01]  /*5330*/  MUFU.EX2 R85, R4 ;  /* 0x0000000400557308 */ /* 0x000fe20000000800 */
[----:B------:R-:W-:Y:S01]  /*5340*/  PLOP3.LUT P1, PT, PT, PT, UP0, 0x80, 0x0 ;  /* 0x000000000000781c */ /* 0x000fe20003f2f008 */
[----:B------:R-:W-:Y:S01]  /*5350*/  FMUL.FTZ R66, R66, UR6 ;  /* 0x0000000642427c20 */ /* 0x000fe20008410000 */
[----:B------:R-:W-:Y:S01]  /*5360*/  FMUL.FTZ R67, R67, UR6 ;  /* 0x0000000643437c20 */ /* 0x000fe20008410000 */
[----:B------:R-:W-:Y:S01]  /*5370*/  FFMA.FTZ R5, R11, UR8, -R9 ;  /* 0x000000080b057c23 */ /* 0x000fe20008010809 */
[----:B------:R-:W-:Y:S02]  /*5380*/  IMAD.MOV.U32 R11, RZ, RZ, R160 ;  /* 0x000000ffff0b7224 */ /* 0x000fe400078e00a0 */
[----:B------:R-:W-:Y:S01]  /*5390*/  FMUL.FTZ R62, R62, UR6 ;  /* 0x000000063e3e7c20 */ /* 0x000fe20008410000 */
[----:B------:R-:W-:Y:S02]  /*53a0*/  FMUL.FTZ R63, R63, UR6 ;  /* 0x000000063f3f7c20 */ /* 0x000fe40008410000 */
[----:B------:R1:W-:Y:S04]  /*53b0*/  MUFU.EX2 R86, R5 ;  /* 0x0000000500567308 */ /* 0x0003e80000000800 */
[----:B------:R-:W-:Y:S02]  /*53c0*/  @P1 FSEL R11, R160, -INF , !P4 ;  /* 0xff800000a00b1808 */ /* 0x000fe40006000000 */
[----:B------:R-:W-:Y:S04]  /*53d0*/  PLOP3.LUT P1, PT, PT, PT, UP0, 0x80, 0x0 ;  /* 0x000000000000781c */ /* 0x000fe80003f2f008 */
[----:B------:R-:W-:Y:S01]  /*53e0*/  MUFU.TANH R73, R53 ;  /* 0x0000003500497308 */ /* 0x000fe20000002400 */
[----:B-1----:R-:W-:Y:S09]  /*53f0*/  MOV R5, R161 ;  /* 0x000000a100057202 */ /* 0x002ff20000000f00 */
[----:B------:R-:W-:Y:S01]  /*5400*/  MUFU.TANH R154, R55 ;  /* 0x00000037009a7308 */ /* 0x000fe20000002400 */
[----:B------:R-:W-:Y:S02]  /*5410*/  @P2 FSEL R5, R161, -INF , !P3 ;  /* 0xff800000a1052808 */ /* 0x000fe40005800000 */
[----:B------:R-:W-:Y:S03]  /*5420*/  PLOP3.LUT P2, PT, PT, PT, UP0, 0x80, 0x0 ;  /* 0x000000000000781c */ /* 0x000fe60003f4f008 */
[----:B------:R-:W-:Y:S01]  /*5430*/  FFMA.FTZ R4, R5, UR8, -R8 ;  /* 0x0000000805047c23 */ /* 0x000fe20008010808 */
[----:B------:R-:W-:Y:S03]  /*5440*/  MOV R5, R194 ;  /* 0x000000c200057202 */ /* 0x000fe60000000f00 */
[----:B------:R-:W1:Y:S01]  /*5450*/  MUFU.TANH R163, R57 ;  /* 0x0000003900a37308 */ /* 0x000e620000002400 */
[----:B------:R-:W-:Y:S02]  /*5460*/  @P1 FSEL R5, R194, -INF , !P3 ;  /* 0xff800000c2051808 */ /* 0x000fe40005800000 */
[----:B------:R-:W-:Y:S03]  /*5470*/  PLOP3.LUT P1, PT, PT, PT, UP0, 0x80, 0x0 ;  /* 0x000000000000781c */ /* 0x000fe60003f2f008 */
[----:B------:R-:W-:Y:S04]  /*5480*/  FFMA.FTZ R5, R5, UR8, -R2 ;  /* 0x0000000805057c23 */ /* 0x000fe80008010802 */
[----:B------:R4:W-:Y:S10]  /*5490*/  MUFU.EX2 R204, R4 ;  /* 0x0000000400cc7308 */ /* 0x0009f40000000800 */
[----:B------:R4:W-:Y:S01]  /*54a0*/  MUFU.EX2 R224, R5 ;  /* 0x0000000500e07308 */ /* 0x0009e20000000800 */
[----:B-1----:R-:W-:Y:S09]  /*54b0*/  IMAD.MOV.U32 R7, RZ, RZ, R163 ;  /* 0x000000ffff077224 */ /* 0x002ff200078e00a3 */
[----:B------:R-:W1:Y:S01]  /*54c0*/  MUFU.TANH R162, R56 ;  /* 0x0000003800a27308 */ /* 0x000e620000002400 */
[----:B----4-:R-:W-:Y:S01]  /*54d0*/  FFMA.FTZ R4, R11, UR8, -R8 ;  /* 0x000000080b047c23 */ /* 0x010fe20008010808 */
[----:B------:R-:W-:Y:S01]  /*54e0*/  IMAD.MOV.U32 R11, RZ, RZ, R205 ;  /* 0x000000ffff0b7224 */ /* 0x000fe200078e00cd */
[----:B------:R-:W-:Y:S02]  /*54f0*/  @P1 FSEL R11, R205, -INF , !P4 ;  /* 0xff800000cd0b1808 */ /* 0x000fe40006000000 */
[----:B------:R-:W-:Y:S05]  /*5500*/  PLOP3.LUT P1, PT, PT, PT, UP0, 0x80, 0x0 ;  /* 0x000000000000781c */ /* 0x000fea0003f2f008 */
[----:B------:R4:W-:Y:S01]  /*5510*/  MUFU.EX2 R203, R4 ;  /* 0x0000000400cb7308 */ /* 0x0009e20000000800 */
[----:B------:R-:W-:Y:S02]  /*5520*/  MOV R5, R206 ;  /* 0x000000ce00057202 */ /* 0x000fe40000000f00 */
[----:B------:R-:W-:Y:S02]  /*5530*/  @P2 FSEL R5, R206, -INF , !P3 ;  /* 0xff800000ce052808 */ /* 0x000fe40005800000 */
[----:B------:R-:W-:Y:S02]  /*5540*/  PLOP3.LUT P2, PT, PT, PT, UP0, 0x80, 0x0 ;  /* 0x000000000000781c */ /* 0x000fe40003f4f008 */
[----:B------:R-:W-:Y:S03]  /*5550*/  PLOP3.LUT P3, PT, PT, PT, UP0, 0x80, 0x0 ;  /* 0x000000000000781c */ /* 0x000fe60003f6f008 */
[----:B------:R-:W-:Y:S10]  /*5560*/  MUFU.TANH R195, R59 ;  /* 0x0000003b00c37308 */ /* 0x000ff40000002400 */
[----:B------:R-:W1:Y:S01]  /*5570*/  MUFU.TANH R196, R58 ;  /* 0x0000003a00c47308 */ /* 0x000e620000002400 */
[----:B----4-:R-:W-:Y:S01]  /*5580*/  IMAD.MOV.U32 R4, RZ, RZ, R183 ;  /* 0x000000ffff047224 */ /* 0x010fe200078e00b7 */
[----:B------:R-:W-:Y:S02]  /*5590*/  @P0 FSEL R4, R183, -INF , !P4 ;  /* 0xff800000b7040808 */ /* 0x000fe40006000000 */
[----:B------:R-:W-:Y:S02]  /*55a0*/  PLOP3.LUT P0, PT, PT, PT, UP0, 0x80, 0x0 ;  /* 0x000000000000781c */ /* 0x000fe40003f0f008 */
[----:B------:R-:W-:Y:S01]  /*55b0*/  PLOP3.LUT P4, PT, PT, PT, UP0, 0x80, 0x0 ;  /* 0x000000000000781c */ /* 0x000fe20003f8f008 */
[----:B------:R-:W-:Y:S03]  /*55c0*/  FFMA.FTZ R4, R4, UR8, -R2 ;  /* 0x0000000804047c23 */ /* 0x000fe60008010802 */
[----:B------:R-:W4:Y:S10]  /*55d0*/  MUFU.TANH R159, R60 ;  /* 0x0000003c009f7308 */ /* 0x000f340000002400 */
[----:B------:R1:W-:Y:S10]  /*55e0*/  MUFU.EX2 R223, R4 ;  /* 0x0000000400df7308 */ /* 0x0003f40000000800 */
[----:B------:R-:W-:Y:S10]  /*55f0*/  MUFU.TANH R158, R61 ;  /* 0x0000003d009e7308 */ /* 0x000ff40000002400 */
[----:B------:R-:W-:Y:S01]  /*5600*/  MUFU.TANH R72, R64 ;  /* 0x0000004000487308 */ /* 0x000fe20000002400 */
[--C-:B-1----:R-:W-:Y:S01]  /*5610*/  FFMA.FTZ R4, R5, UR8, -R0.reuse ;  /* 0x0000000805047c23 */ /* 0x102fe20008010800 */
[----:B------:R-:W-:Y:S08]  /*5620*/  MOV R5, R170 ;  /* 0x000000aa00057202 */ /* 0x000ff00000000f00 */
[----:B------:R1:W-:Y:S10]  /*5630*/  MUFU.EX2 R241, R4 ;  /* 0x0000000400f17308 */ /* 0x0003f40000000800 */
[----:B------:R-:W4:Y:S10]  /*5640*/  MUFU.TANH R71, R65 ;  /* 0x0000004100477308 */ /* 0x000f340000002400 */
[----:B------:R-:W2:Y:S01]  /*5650*/  MUFU.TANH R153, R66 ;  /* 0x0000004200997308 */ /* 0x000ea20000002400 */
[----:B-1----:R-:W-:Y:S02]  /*5660*/  FFMA.FTZ R4, R11, UR8, -R0 ;  /* 0x000000080b047c23 */ /* 0x002fe40008010800 */
[----:B------:R-:W3:Y:S07]  /*5670*/  LDL R11, [R1+0x10] ;  /* 0x00001000010b7983 */ /* 0x000eee0000100800 */
[----:B------:R1:W-:Y:S10]  /*5680*/  MUFU.EX2 R240, R4 ;  /* 0x0000000400f07308 */ /* 0x0003f40000000800 */
[----:B------:R-:W-:Y:S10]  /*5690*/  MUFU.TANH R152, R67 ;  /* 0x0000004300987308 */ /* 0x000ff40000002400 */
[----:B------:R-:W-:Y:S01]  /*56a0*/  MUFU.TANH R180, R62 ;  /* 0x0000003e00b47308 */ /* 0x000fe20000002400 */
[----:B-1----:R-:W-:Y:S02]  /*56b0*/  @P2 IADD3 R4, R10, 0x28, RZ ;  /* 0x000000280a042810 */ /* 0x002fe40007ffe0ff */
[----:B------:R-:W-:Y:S02]  /*56c0*/  PLOP3.LUT P2, PT, PT, PT, UP0, 0x80, 0x0 ;  /* 0x000000000000781c */ /* 0x000fe40003f4f008 */
[----:B------:R-:W-:Y:S01]  /*56d0*/  @P6 ISETP.GE.AND P6, PT, R4, UR7, PT ;  /* 0x0000000704006c0c */ /* 0x000fe2000bfc6270 */
[----:B------:R-:W-:Y:S01]  /*56e0*/  @P0 VIADD R4, R10, 0x29 ;  /* 0x000000290a040836 */ /* 0x000fe20000000000 */
[----:B------:R-:W-:Y:S03]  /*56f0*/  PLOP3.LUT P0, PT, PT, PT, UP0, 0x80, 0x0 ;  /* 0x000000000000781c */ /* 0x000fe60003f0f008 */
[----:B------:R-:W1:Y:S01]  /*5700*/  MUFU.TANH R174, R63 ;  /* 0x0000003f00ae7308 */ /* 0x000e620000002400 */
[----:B------:R-:W-:Y:S02]  /*5710*/  @P1 FSEL R5, R170, -INF , !P6 ;  /* 0xff800000aa051808 */ /* 0x000fe40007000000 */
[----:B------:R-:W-:Y:S01]  /*5720*/  @P4 ISETP.GE.AND P4, PT, R4, UR7, PT ;  /* 0x0000000704004c0c */ /* 0x000fe2000bf86270 */
[----:B------:R-:W-:Y:S01]  /*5730*/  IMAD.MOV.U32 R4, RZ, RZ, R169 ;  /* 0x000000ffff047224 */ /* 0x000fe200078e00a9 */
[----:B------:R-:W-:Y:S01]  /*5740*/  PLOP3.LUT P1, PT, PT, PT, UP0, 0x80, 0x0 ;  /* 0x000000000000781c */ /* 0x000fe20003f2f008 */
[--C-:B------:R-:W-:Y:S04]  /*5750*/  FFMA.FTZ R5, R5, UR8, -R2.reuse ;  /* 0x0000000805057c23 */ /* 0x100fe80008010802 */
[----:B------:R4:W-:Y:S01]  /*5760*/  MUFU.EX2 R217, R5 ;  /* 0x0000000500d97308 */ /* 0x0009e20000000800 */
[----:B------:R-:W-:Y:S02]  /*5770*/  @P0 FSEL R4, R169, -INF , !P4 ;  /* 0xff800000a9040808 */ /* 0x000fe40006000000 */
[----:B------:R-:W-:Y:S03]  /*5780*/  PLOP3.LUT P0, PT, PT, PT, UP0, 0x80, 0x0 ;  /* 0x000000000000781c */ /* 0x000fe60003f0f008 */
[----:B------:R-:W-:Y:S02]  /*5790*/  FFMA.FTZ R4, R4, UR8, -R2 ;  /* 0x0000000804047c23 */ /* 0x000fe40008010802 */
[----:B------:R-:W-:Y:S02]  /*57a0*/  @P1 FSEL R6, R199, -INF , !P4 ;  /* 0xff800000c7061808 */ /* 0x000fe40006000000 */
[----:B------:R-:W-:Y:S01]  /*57b0*/  PLOP3.LUT P1, PT, PT, PT, UP0, 0x80, 0x0 ;  /* 0x000000000000781c */ /* 0x000fe20003f2f008 */
[----:B------:R2:W-:Y:S01]  /*57c0*/  MUFU.EX2 R216, R4 ;  /* 0x0000000400d87308 */ /* 0x0005e20000000800 */
[----:B----4-:R-:W-:Y:S02]  /*57d0*/  MOV R5, R200 ;  /* 0x000000c800057202 */ /* 0x010fe40000000f00 */
[----:B------:R-:W-:Y:S02]  /*57e0*/  @P2 FSEL R5, R200, -INF , !P6 ;  /* 0xff800000c8052808 */ /* 0x000fe40007000000 */
[----:B------:R-:W-:Y:S03]  /*57f0*/  PLOP3.LUT P2, PT, PT, PT, UP0, 0x80, 0x0 ;  /* 0x000000000000781c */ /* 0x000fe60003f4f008 */
[--C-:B--2---:R-:W-:Y:S01]  /*5800*/  FFMA.FTZ R4, R5, UR8, -R0.reuse ;  /* 0x0000000805047c23 */ /* 0x104fe20008010800 */
[----:B------:R-:W-:Y:S03]  /*5810*/  IMAD.MOV.U32 R5, RZ, RZ, R79 ;  /* 0x000000ffff057224 */ /* 0x000fe600078e004f */
[----:B------:R2:W-:Y:S06]  /*5820*/  MUFU.EX2 R237, R4 ;  /* 0x0000000400ed7308 */ /* 0x0005ec0000000800 */
[----:B------:R-:W-:Y:S02]  /*5830*/  @P2 FSEL R5, R79, -INF , !P4 ;  /* 0xff8000004f052808 */ /* 0x000fe40006000000 */
[----:B------:R-:W-:Y:S03]  /*5840*/  PLOP3.LUT P2, PT, PT, PT, UP0, 0x80, 0x0 ;  /* 0x000000000000781c */ /* 0x000fe60003f4f008 */
[--C-:B------:R-:W-:Y:S04]  /*5850*/  FFMA.FTZ R5, R5, UR8, -R9.reuse ;  /* 0x0000000805057c23 */ /* 0x100fe80008010809 */
[----:B------:R4:W-:Y:S01]  /*5860*/  MUFU.EX2 R81, R5 ;  /* 0x0000000500517308 */ /* 0x0009e20000000800 */
[----:B--2---:R-:W-:Y:S09]  /*5870*/  FFMA.FTZ R4, R6, UR8, -R0 ;  /* 0x0000000806047c23 */ /* 0x004ff20008010800 */
[----:B------:R2:W-:Y:S01]  /*5880*/  MUFU.EX2 R236, R4 ;  /* 0x0000000400ec7308 */ /* 0x0005e20000000800 */
[----:B----4-:R-:W-:Y:S02]  /*5890*/  MOV R5, R156 ;  /* 0x0000009c00057202 */ /* 0x010fe40000000f00 */
[----:B------:R-:W-:Y:S02]  /*58a0*/  @P3 FSEL R5, R156, -INF , !P4 ;  /* 0xff8000009c053808 */ /* 0x000fe40006000000 */
[----:B------:R-:W-:Y:S02]  /*58b0*/  PLOP3.LUT P3, PT, PT, PT, UP0, 0x80, 0x0 ;  /* 0x000000000000781c */ /* 0x000fe40003f6f008 */
[----:B------:R-:W-:Y:S01]  /*58c0*/  PLOP3.LUT P4, PT, PT, PT, UP0, 0x80, 0x0 ;  /* 0x000000000000781c */ /* 0x000fe20003f8f008 */
[--C-:B------:R-:W-:Y:S01]  /*58d0*/  FFMA.FTZ R5, R5, UR8, -R8.reuse ;  /* 0x0000000805057c23 */ /* 0x100fe20008010808 */
[----:B--2---:R-:W-:Y:S03]  /*58e0*/  MOV R4, R80 ;  /* 0x0000005000047202 */ /* 0x004fe60000000f00 */
[----:B------:R2:W-:Y:S01]  /*58f0*/  MUFU.EX2 R173, R5 ;  /* 0x0000000500ad7308 */ /* 0x0005e20000000800 */
[----:B------:R-:W-:Y:S02]  /*5900*/  @P0 FSEL R4, R80, -INF , !P6 ;  /* 0xff80000050040808 */ /* 0x000fe40007000000 */
[----:B------:R-:W-:Y:S03]  /*5910*/  PLOP3.LUT P0, PT, PT, PT, UP0, 0x80, 0x0 ;  /* 0x000000000000781c */ /* 0x000fe60003f0f008 */
[----:B------:R-:W-:Y:S04]  /*5920*/  FFMA.FTZ R4, R4, UR8, -R9 ;  /* 0x0000000804047c23 */ /* 0x000fe80008010809 */
[----:B------:R4:W-:Y:S06]  /*5930*/  MUFU.EX2 R82, R4 ;  /* 0x0000000400527308 */ /* 0x0009ec0000000800 */
[----:B------:R-:W-:Y:S01]  /*5940*/  @P0 VIADD R6, R10, 0x30 ;  /* 0x000000300a060836 */ /* 0x000fe20000000000 */
[----:B------:R-:W-:Y:S01]  /*5950*/  PLOP3.LUT P0, PT, PT, PT, UP0, 0x80, 0x0 ;  /* 0x000000000000781c */ /* 0x000fe20003f0f008 */
[----:B--2---:R-:W-:Y:S03]  /*5960*/  IMAD.MOV.U32 R5, RZ, RZ, R73 ;  /* 0x000000ffff057224 */ /* 0x004fe600078e0049 */
[----:B------:R-:W-:Y:S01]  /*5970*/  @P5 ISETP.GE.AND P5, PT, R6, UR7, PT ;  /* 0x0000000706005c0c */ /* 0x000fe2000bfa6270 */
[----:B------:R-:W-:Y:S01]  /*5980*/  @P2 VIADD R6, R10, 0x31 ;  /* 0x000000310a062836 */ /* 0x000fe20000000000 */
[----:B------:R-:W-:Y:S02]  /*5990*/  PLOP3.LUT P2, PT, PT, PT, UP0, 0x80, 0x0 ;  /* 0x000000000000781c */ /* 0x000fe40003f4f008 */
[----:B----4-:R-:W-:Y:S02]  /*59a0*/  MOV R4, R157 ;  /* 0x0000009d00047202 */ /* 0x010fe40000000f00 */
[----:B------:R-:W-:Y:S02]  /*59b0*/  @P1 FSEL R4, R157, -INF , !P6 ;  /* 0xff8000009d041808 */ /* 0x000fe40007000000 */
[----:B------:R-:W-:Y:S02]  /*59c0*/  PLOP3.LUT P1, PT, PT, PT, UP0, 0x80, 0x0 ;  /* 0x000000000000781c */ /* 0x000fe40003f2f008 */
[----:B------:R-:W-:Y:S01]  /*59d0*/  PLOP3.LUT P6, PT, PT, PT, UP0, 0x80, 0x0 ;  /* 0x000000000000781c */ /* 0x000fe20003fcf008 */
[--C-:B------:R-:W-:Y:S04]  /*59e0*/  FFMA.FTZ R4, R4, UR8, -R8.reuse ;  /* 0x0000000804047c23 */ /* 0x100fe80008010808 */
[----:B------:R2:W4:Y:S08]  /*59f0*/  MUFU.EX2 R176, R4 ;  /* 0x0000000400b07308 */ /* 0x0005300000000800 */
[----:B------:R-:W-:Y:S02]  /*5a00*/  @P6 ISETP.GE.AND P6, PT, R6, UR7, PT ;  /* 0x0000000706006c0c */ /* 0x000fe4000bfc6270 */
[C---:B------:R-:W-:Y:S01]  /*5a10*/  @P3 IADD3 R6, R10.reuse, 0x38, RZ ;  /* 0x000000380a063810 */ /* 0x040fe20007ffe0ff */
[----:B------:R-:W-:Y:S01]  /*5a20*/  @P4 VIADD R10, R10, 0x39 ;  /* 0x000000390a0a4836 */ /* 0x000fe20000000000 */
[----:B------:R-:W-:Y:S02]  /*5a30*/  @P0 FSEL R5, R73, -INF , !P6 ;  /* 0xff80000049050808 */ /* 0x000fe40007000000 */
[----:B------:R-:W-:Y:S02]  /*5a40*/  @P2 ISETP.GE.AND P2, PT, R6, UR7, PT ;  /* 0x0000000706002c0c */ /* 0x000fe4000bf46270 */
[----:B------:R-:W-:Y:S01]  /*5a50*/  PLOP3.LUT P0, PT, PT, PT, UP0, 0x80, 0x0 ;  /* 0x000000000000781c */ /* 0x000fe20003f0f008 */
[--C-:B------:R-:W-:Y:S01]  /*5a60*/  FFMA.FTZ R5, R5, UR8, -R9.reuse ;  /* 0x0000000805057c23 */ /* 0x100fe20008010809 */
[----:B--2---:R-:W-:Y:S02]  /*5a70*/  MOV R4, R74 ;  /* 0x0000004a00047202 */ /* 0x004fe40000000f00 */
[----:B------:R-:W-:Y:S01]  /*5a80*/  @P1 FSEL R4, R74, -INF , !P5 ;  /* 0xff8000004a041808 */ /* 0x000fe20006800000 */
[----:B------:R2:W-:Y:S01]  /*5a90*/  MUFU.EX2 R77, R5 ;  /* 0x00000005004d7308 */ /* 0x0005e20000000800 */
[----:B------:R-:W-:Y:S02]  /*5aa0*/  PLOP3.LUT P1, PT, PT, PT, UP0, 0x80, 0x0 ;  /* 0x000000000000781c */ /* 0x000fe40003f2f008 */
[----:B------:R-:W-:Y:S01]  /*5ab0*/  PLOP3.LUT P3, PT, PT, PT, UP0, 0x80, 0x0 ;  /* 0x000000000000781c */ /* 0x000fe20003f6f008 */
[----:B------:R-:W-:Y:S01]  /*5ac0*/  FFMA.FTZ R4, R4, UR8, -R9 ;  /* 0x0000000804047c23 */ /* 0x000fe20008010809 */
[----:B------:R-:W-:Y:S05]  /*5ad0*/  PLOP3.LUT P4, PT, PT, PT, UP0, 0x80, 0x0 ;  /* 0x000000000000781c */ /* 0x000fea0003f8f008 */
[----:B------:R1:W-:Y:S06]  /*5ae0*/  MUFU.EX2 R78, R4 ;  /* 0x00000004004e7308 */ /* 0x0003ec0000000800 */
[----:B------:R-:W-:Y:S02]  /*5af0*/  @P3 ISETP.GE.AND P3, PT, R10, UR7, PT ;  /* 0x000000070a003c0c */ /* 0x000fe4000bf66270 */
[----:B------:R-:W3:Y:S01]  /*5b00*/  LDL R10, [R1+0x1c] ;  /* 0x00001c00010a7983 */ /* 0x000ee20000100800 */
[----:B--2---:R-:W-:Y:S02]  /*5b10*/  MOV R5, R154 ;  /* 0x0000009a00057202 */ /* 0x004fe40000000f00 */
[----:B------:R-:W-:Y:S02]  /*5b20*/  @P0 FSEL R5, R154, -INF , !P6 ;  /* 0xff8000009a050808 */ /* 0x000fe40007000000 */
[----:B------:R-:W-:Y:S01]  /*5b30*/  PLOP3.LUT P0, PT, PT, PT, UP0, 0x80, 0x0 ;  /* 0x000000000000781c */ /* 0x000fe20003f0f008 */
[----:B-1----:R-:W-:Y:S01]  /*5b40*/  IMAD.MOV.U32 R4, RZ, RZ, R155 ;  /* 0x000000ffff047224 */ /* 0x002fe200078e009b */
[----:B------:R-:W-:Y:S01]  /*5b50*/  @P1 FSEL R4, R155, -INF , !P5 ;  /* 0xff8000009b041808 */ /* 0x000fe20006800000 */
[--C-:B------:R-:W-:Y:S01]  /*5b60*/  FFMA.FTZ R5, R5, UR8, -R8.reuse ;  /* 0x0000000805057c23 */ /* 0x100fe20008010808 */
[----:B------:R-:W-:Y:S03]  /*5b70*/  PLOP3.LUT P1, PT, PT, PT, UP0, 0x80, 0x0 ;  /* 0x000000000000781c */ /* 0x000fe60003f2f008 */
[----:B------:R-:W-:Y:S01]  /*5b80*/  FFMA.FTZ R6, R4, UR8, -R8 ;  /* 0x0000000804067c23 */ /* 0x000fe20008010808 */
[----:B------:R-:W-:Y:S01]  /*5b90*/  F2FP.F16.F32.PACK_AB R4, R151, R101 ;  /* 0x000000659704723e */ /* 0x000fe200000000ff */
[----:B------:R1:W-:Y:S04]  /*5ba0*/  MUFU.EX2 R168, R5 ;  /* 0x0000000500a87308 */ /* 0x0003e80000000800 */
[----:B------:R-:W-:Y:S01]  /*5bb0*/  @P0 FSEL R7, R163, -INF , !P6 ;  /* 0xff800000a3070808 */ /* 0x000fe20007000000 */
[----:B------:R2:W-:Y:S01]  /*5bc0*/  STS [R16+0x1c000], R4 ;  /* 0x01c0000410007388 */ /* 0x0005e20000000800 */
[----:B------:R-:W-:Y:S04]  /*5bd0*/  PLOP3.LUT P0, PT, PT, PT, UP0, 0x80, 0x0 ;  /* 0x000000000000781c */ /* 0x000fe80003f0f008 */
[----:B------:R4:W-:Y:S01]  /*5be0*/  MUFU.EX2 R171, R6 ;  /* 0x0000000600ab7308 */ /* 0x0009e20000000800 */
[----:B-1----:R-:W-:Y:S02]  /*5bf0*/  F2FP.F16.F32.PACK_AB R5, R97, R98 ;  /* 0x000000626105723e */ /* 0x002fe400000000ff */
[----:B----4-:R-:W-:Y:S02]  /*5c00*/  MOV R6, R162 ;  /* 0x000000a200067202 */ /* 0x010fe40000000f00 */
[----:B------:R-:W-:Y:S02]  /*5c10*/  @P1 FSEL R6, R162, -INF , !P5 ;  /* 0xff800000a2061808 */ /* 0x000fe40006800000 */
[----:B--2---:R-:W-:Y:S02]  /*5c20*/  F2FP.F16.F32.PACK_AB R4, R3, R68 ;  /* 0x000000440304723e */ /* 0x004fe400000000ff */
[----:B------:R-:W-:Y:S01]  /*5c30*/  PLOP3.LUT P1, PT, PT, PT, UP0, 0x80, 0x0 ;  /* 0x000000000000781c */ /* 0x000fe20003f2f008 */
[----:B------:R-:W-:Y:S02]  /*5c40*/  FFMA.FTZ R6, R6, UR8, -R2 ;  /* 0x0000000806067c23 */ /* 0x000fe40008010802 */
[----:B------:R1:W-:Y:S02]  /*5c50*/  STS [R16+0x1c400], R4 ;  /* 0x01c4000410007388 */ /* 0x0003e40000000800 */
[----:B------:R2:W-:Y:S02]  /*5c60*/  MUFU.EX2 R213, R6 ;  /* 0x0000000600d57308 */ /* 0x0005e40000000800 */
[----:B------:R4:W-:Y:S01]  /*5c70*/  STS [R15+0x1c000], R5 ;  /* 0x01c000050f007388 */ /* 0x0009e20000000800 */
[----:B--2---:R-:W-:Y:S05]  /*5c80*/  MOV R6, R196 ;  /* 0x000000c400067202 */ /* 0x004fea0000000f00 */
[----:B------:R-:W-:Y:S02]  /*5c90*/  @P1 FSEL R6, R196, -INF , !P5 ;  /* 0xff800000c4061808 */ /* 0x000fe40006800000 */
[----:B------:R-:W-:Y:S02]  /*5ca0*/  PLOP3.LUT P1, PT, PT, PT, UP0, 0x80, 0x0 ;  /* 0x000000000000781c */ /* 0x000fe40003f2f008 */
[----:B-1----:R-:W-:Y:S01]  /*5cb0*/  F2FP.F16.F32.PACK_AB R4, R230, R231 ;  /* 0x000000e7e604723e */ /* 0x002fe200000000ff */
[----:B------:R-:W-:Y:S01]  /*5cc0*/  FFMA.FTZ R6, R6, UR8, -R0 ;  /* 0x0000000806067c23 */ /* 0x000fe20008010800 */
[--C-:B----4-:R-:W-:Y:S03]  /*5cd0*/  FFMA.FTZ R5, R7, UR8, -R2.reuse ;  /* 0x0000000807057c23 */ /* 0x110fe60008010802 */
[----:B------:R1:W-:Y:S01]  /*5ce0*/  STS [R15+0x1c400], R4 ;  /* 0x01c400040f007388 */ /* 0x0003e20000000800 */
[----:B------:R-:W-:Y:S01]  /*5cf0*/  IMAD.MOV.U32 R7, RZ, RZ, R195 ;  /* 0x000000ffff077224 */ /* 0x000fe200078e00c3 */
[----:B------:R-:W-:Y:S01]  /*5d00*/  @P0 FSEL R7, R195, -INF , !P6 ;  /* 0xff800000c3070808 */ /* 0x000fe20007000000 */
[----:B------:R2:W-:Y:S01]  /*5d10*/  MUFU.EX2 R179, R5 ;  /* 0x0000000500b37308 */ /* 0x0005e20000000800 */
[----:B------:R-:W-:Y:S09]  /*5d20*/  PLOP3.LUT P0, PT, PT, PT, UP0, 0x80, 0x0 ;  /* 0x000000000000781c */ /* 0x000ff20003f0f008 */
[----:B------:R4:W-:Y:S01]  /*5d30*/  MUFU.EX2 R233, R6 ;  /* 0x0000000600e97308 */ /* 0x0009e20000000800 */
[----:B--2---:R-:W-:Y:S02]  /*5d40*/  F2FP.F16.F32.PACK_AB R5, R252, R17 ;  /* 0x00000011fc05723e */ /* 0x004fe400000000ff */
[----:B-1----:R-:W-:Y:S02]  /*5d50*/  F2FP.F16.F32.PACK_AB R4, R246, R247 ;  /* 0x000000f7f604723e */ /* 0x002fe400000000ff */
[----:B----4-:R-:W-:Y:S03]  /*5d60*/  MOV R6, R159 ;  /* 0x0000009f00067202 */ /* 0x010fe60000000f00 */
[----:B------:R1:W-:Y:S01]  /*5d70*/  STS [R16+0x1e000], R4 ;  /* 0x01e0000410007388 */ /* 0x0003e20000000800 */
[----:B------:R-:W-:Y:S02]  /*5d80*/  @P1 FSEL R6, R159, -INF , !P2 ;  /* 0xff8000009f061808 */ /* 0x000fe40005000000 */
[----:B------:R-:W-:Y:S01]  /*5d90*/  PLOP3.LUT P1, PT, PT, PT, UP0, 0x80, 0x0 ;  /* 0x000000000000781c */ /* 0x000fe20003f2f008 */
[----:B------:R2:W-:Y:S02]  /*5da0*/  STS [R16+0x1e400], R5 ;  /* 0x01e4000510007388 */ /* 0x0005e40000000800 */
[----:B------:R-:W-:Y:S04]  /*5db0*/  FFMA.FTZ R6, R6, UR8, -R2 ;  /* 0x0000000806067c23 */ /* 0x000fe80008010802 */
[----:B------:R4:W-:Y:S01]  /*5dc0*/  MUFU.EX2 R178, R6 ;  /* 0x0000000600b27308 */ /* 0x0009e20000000800 */
[----:B-1----:R-:W-:Y:S01]  /*5dd0*/  F2FP.F16.F32.PACK_AB R4, R242, R243 ;  /* 0x000000f3f204723e */ /* 0x002fe200000000ff */
[----:B----4-:R-:W-:Y:S02]  /*5de0*/  IMAD.MOV.U32 R6, RZ, RZ, R71 ;  /* 0x000000ffff067224 */ /* 0x010fe400078e0047 */
[----:B--2---:R-:W-:Y:S02]  /*5df0*/  FFMA.FTZ R5, R7, UR8, -R0 ;  /* 0x0000000807057c23 */ /* 0x004fe40008010800 */
[----:B------:R1:W-:Y:S01]  /*5e00*/  STS [R15+0x1e000], R4 ;  /* 0x01e000040f007388 */ /* 0x0003e20000000800 */
[----:B------:R-:W-:Y:S01]  /*5e10*/  IMAD.MOV.U32 R7, RZ, RZ, R158 ;  /* 0x000000ffff077224 */ /* 0x000fe200078e009e */
[----:B------:R-:W-:Y:S02]  /*5e20*/  @P0 FSEL R7, R158, -INF , !P3 ;  /* 0xff8000009e070808 */ /* 0x000fe40005800000 */
[----:B------:R2:W-:Y:S01]  /*5e30*/  MUFU.EX2 R232, R5 ;  /* 0x0000000500e87308 */ /* 0x0005e20000000800 */
[----:B------:R-:W-:Y:S02]  /*5e40*/  PLOP3.LUT P0, PT, PT, PT, UP0, 0x80, 0x0 ;  /* 0x000000000000781c */ /* 0x000fe40003f0f008 */
[----:B------:R-:W-:Y:S07]  /*5e50*/  FFMA.FTZ R2, R7, UR8, -R2 ;  /* 0x0000000807027c23 */ /* 0x000fee0008010802 */
[----:B------:R4:W-:Y:S04]  /*5e60*/  MUFU.EX2 R177, R2 ;  /* 0x0000000200b17308 */ /* 0x0009e80000000800 */
[----:B------:R-:W-:Y:S02]  /*5e70*/  @P0 FSEL R6, R71, -INF , !P3 ;  /* 0xff80000047060808 */ /* 0x000fe40005800000 */
[----:B------:R-:W-:Y:S02]  /*5e80*/  PLOP3.LUT P0, PT, PT, PT, UP0, 0x80, 0x0 ;  /* 0x000000000000781c */ /* 0x000fe40003f0f008 */
[----:B--2---:R-:W-:Y:S02]  /*5e90*/  F2FP.F16.F32.PACK_AB R5, R95, R96 ;  /* 0x000000605f05723e */ /* 0x004fe400000000ff */
[----:B-1----:R-:W-:Y:S02]  /*5ea0*/  F2FP.F16.F32.PACK_AB R4, R250, R251 ;  /* 0x000000fbfa04723e */ /* 0x002fe400000000ff */
[----:B----4-:R-:W-:Y:S03]  /*5eb0*/  F2FP.F16.F32.PACK_AB R2, R209, R210 ;  /* 0x000000d2d102723e */ /* 0x010fe600000000ff */
[----:B------:R1:W-:Y:S04]  /*5ec0*/  STS [R15+0x1e400], R4 ;  /* 0x01e400040f007388 */ /* 0x0003e80000000800 */
[----:B------:R2:W-:Y:S01]  /*5ed0*/  STS [R14+0x1c000], R5 ;  /* 0x01c000050e007388 */ /* 0x0005e20000000800 */
[----:B-1----:R-:W-:Y:S02]  /*5ee0*/  F2FP.F16.F32.PACK_AB R4, R220, R221 ;  /* 0x000000dddc04723e */ /* 0x002fe400000000ff */
[----:B--2---:R-:W-:Y:S03]  /*5ef0*/  MOV R5, R72 ;  /* 0x0000004800057202 */ /* 0x004fe60000000f00 */
[----:B------:R1:W-:Y:S01]  /*5f00*/  STS [R14+0x1c400], R4 ;  /* 0x01c400040e007388 */ /* 0x0003e20000000800 */
[----:B------:R-:W-:Y:S02]  /*5f10*/  @P1 FSEL R5, R72, -INF , !P2 ;  /* 0xff80000048051808 */ /* 0x000fe40005000000 */
[----:B------:R-:W-:Y:S03]  /*5f20*/  PLOP3.LUT P1, PT, PT, PT, UP0, 0x80, 0x0 ;  /* 0x000000000000781c */ /* 0x000fe60003f2f008 */
[--C-:B------:R-:W-:Y:S01]  /*5f30*/  FFMA.FTZ R7, R5, UR8, -R9.reuse ;  /* 0x0000000805077c23 */ /* 0x100fe20008010809 */
[----:B------:R-:W-:Y:S01]  /*5f40*/  FFMA.FTZ R9, R6, UR8, -R9 ;  /* 0x0000000806097c23 */ /* 0x000fe20008010809 */
[----:B------:R-:W-:Y:S02]  /*5f50*/  F2FP.F16.F32.PACK_AB R5, R238, R239 ;  /* 0x000000efee05723e */ /* 0x000fe400000000ff */
[----:B------:R2:W-:Y:S10]  /*5f60*/  MUFU.EX2 R76, R7 ;  /* 0x00000007004c7308 */ /* 0x0005f40000000800 */
[----:B------:R4:W-:Y:S01]  /*5f70*/  MUFU.EX2 R75, R9 ;  /* 0x00000009004b7308 */ /* 0x0009e20000000800 */
[----:B-1----:R-:W-:Y:S02]  /*5f80*/  F2FP.F16.F32.PACK_AB R4, R89, R90 ;  /* 0x0000005a5904723e */ /* 0x002fe400000000ff */
[----:B--2---:R-:W-:Y:S02]  /*5f90*/  MOV R7, R153 ;  /* 0x0000009900077202 */ /* 0x004fe40000000f00 */
[----:B------:R-:W-:Y:S01]  /*5fa0*/  @P4 FSEL R7, R153, -INF , !P2 ;  /* 0xff80000099074808 */ /* 0x000fe20005000000 */
[----:B------:R1:W-:Y:S04]  /*5fb0*/  STS [R13+0x1c000], R4 ;  /* 0x01c000040d007388 */ /* 0x0003e80000000800 */
[----:B------:R2:W-:Y:S01]  /*5fc0*/  STS [R13+0x1c400], R2 ;  /* 0x01c400020d007388 */ /* 0x0005e20000000800 */
[----:B------:R-:W-:Y:S01]  /*5fd0*/  FFMA.FTZ R6, R7, UR8, -R8 ;  /* 0x0000000807067c23 */ /* 0x000fe20008010808 */
[----:B------:R-:W-:Y:S02]  /*5fe0*/  IMAD.MOV.U32 R7, RZ, RZ, R174 ;  /* 0x000000ffff077224 */ /* 0x000fe400078e00ae */
[----:B----4-:R-:W4:Y:S01]  /*5ff0*/  LDL R9, [R1+0x18] ;  /* 0x0000180001097983 */ /* 0x010f220000100800 */
[----:B------:R1:W-:Y:S03]  /*6000*/  MUFU.EX2 R167, R6 ;  /* 0x0000000600a77308 */ /* 0x0003e60000000800 */
[----:B------:R2:W-:Y:S01]  /*6010*/  STS [R14+0x1e000], R5 ;  /* 0x01e000050e007388 */ /* 0x0005e20000000800 */
[----:B-1----:R-:W-:Y:S02]  /*6020*/  F2FP.F16.F32.PACK_AB R4, R248, R249 ;  /* 0x000000f9f804723e */ /* 0x002fe400000000ff */
[----:B------:R-:W-:Y:S02]  /*6030*/  MOV R6, R180 ;  /* 0x000000b400067202 */ /* 0x000fe40000000f00 */
[----:B--2---:R-:W-:Y:S01]  /*6040*/  F2FP.F16.F32.PACK_AB R2, R234, R235 ;  /* 0x000000ebea02723e */ /* 0x004fe200000000ff */
[----:B------:R1:W-:Y:S01]  /*6050*/  STS [R14+0x1e400], R4 ;  /* 0x01e400040e007388 */ /* 0x0003e20000000800 */
[----:B------:R-:W-:Y:S03]  /*6060*/  @P0 FSEL R6, R180, -INF , !P2 ;  /* 0xff800000b4060808 */ /* 0x000fe60005000000 */
[----:B------:R2:W-:Y:S02]  /*6070*/  STS [R13+0x1e000], R2 ;  /* 0x01e000020d007388 */ /* 0x0005e40000000800 */
[----:B------:R-:W-:Y:S01]  /*6080*/  FFMA.FTZ R6, R6, UR8, -R0 ;  /* 0x0000000806067c23 */ /* 0x000fe20008010800 */
[----:B------:R-:W-:Y:S01]  /*6090*/  IMAD.MOV.U32 R5, RZ, RZ, R152 ;  /* 0x000000ffff057224 */ /* 0x000fe200078e0098 */
[----:B------:R-:W-:Y:S02]  /*60a0*/  @P1 FSEL R5, R152, -INF , !P3 ;  /* 0xff80000098051808 */ /* 0x000fe40005800000 */
[----:B------:R1:W-:Y:S01]  /*60b0*/  MUFU.EX2 R227, R6 ;  /* 0x0000000600e37308 */ /* 0x0003e20000000800 */
[----:B------:R-:W-:Y:S02]  /*60c0*/  PLOP3.LUT P1, PT, PT, PT, UP0, 0x80, 0x0 ;  /* 0x000000000000781c */ /* 0x000fe40003f2f008 */
[----:B------:R-:W-:Y:S01]  /*60d0*/  FFMA.FTZ R8, R5, UR8, -R8 ;  /* 0x0000000805087c23 */ /* 0x000fe20008010808 */
[----:B------:R-:W-:Y:S06]  /*60e0*/  F2FP.F16.F32.PACK_AB R5, R85, R86 ;  /* 0x000000565505723e */ /* 0x000fec00000000ff */
[----:B------:R-:W3:Y:S04]  /*60f0*/  MUFU.EX2 R166, R8 ;  /* 0x0000000800a67308 */ /* 0x000ee80000000800 */
[----:B------:R-:W-:Y:S02]  /*6100*/  @P1 FSEL R7, R174, -INF , !P3 ;  /* 0xff800000ae071808 */ /* 0x000fe40005800000 */
[----:B-1----:R-:W-:Y:S02]  /*6110*/  F2FP.F16.F32.PACK_AB R4, R203, R204 ;  /* 0x000000cccb04723e */ /* 0x002fe400000000ff */
[----:B------:R-:W-:Y:S01]  /*6120*/  F2FP.F16.F32.PACK_AB R6, R173, R176 ;  /* 0x000000b0ad06723e */ /* 0x000fe200000000ff */
[----:B------:R-:W-:Y:S01]  /*6130*/  FFMA.FTZ R0, R7, UR8, -R0 ;  /* 0x0000000807007c23 */ /* 0x000fe20008010800 */
[----:B--2---:R-:W-:Y:S03]  /*6140*/  F2FP.F16.F32.PACK_AB R2, R244, R245 ;  /* 0x000000f5f402723e */ /* 0x004fe600000000ff */
[----:B------:R1:W2:Y:S02]  /*6150*/  MUFU.EX2 R222, R0 ;  /* 0x0000000000de7308 */ /* 0x0002a40000000800 */
[----:B------:R2:W-:Y:S04]  /*6160*/  STS [R13+0x1e400], R2 ;  /* 0x01e400020d007388 */ /* 0x0005e80000000800 */
[----:B---3--:R3:W-:Y:S04]  /*6170*/  STS [R12+0x1c000], R5 ;  /* 0x01c000050c007388 */ /* 0x0087e80000000800 */
[----:B------:R3:W-:Y:S01]  /*6180*/  STS [R12+0x1c400], R4 ;  /* 0x01c400040c007388 */ /* 0x0007e20000000800 */
[----:B-1----:R-:W-:Y:S02]  /*6190*/  F2FP.F16.F32.PACK_AB R0, R166, R167 ;  /* 0x000000a7a600723e */ /* 0x002fe400000000ff */
[----:B--2---:R-:W-:Y:S02]  /*61a0*/  F2FP.F16.F32.PACK_AB R2, R81, R82 ;  /* 0x000000525102723e */ /* 0x004fe400000000ff */
[----:B---3--:R-:W-:Y:S03]  /*61b0*/  F2FP.F16.F32.PACK_AB R5, R223, R224 ;  /* 0x000000e0df05723e */ /* 0x008fe600000000ff */
        /* <DEDUP_REMOVED lines=8> */
[----:B---3--:R-:W-:Y:S03]  /*6240*/  F2FP.F16.F32.PACK_AB R5, R77, R78 ;  /* 0x0000004e4d05723e */ /* 0x008fe600000000ff */
[----:B------:R-:W-:Y:S01]  /*6250*/  STS [R11+0x1e400], R6 ;  /* 0x01e400060b007388 */ /* 0x000fe20000000800 */
[----:B------:R-:W-:Y:S03]  /*6260*/  F2FP.F16.F32.PACK_AB R4, R168, R171 ;  /* 0x000000aba804723e */ /* 0x000fe600000000ff */
[----:B------:R2:W-:Y:S04]  /*6270*/  STS [R10+0x1c000], R5 ;  /* 0x01c000050a007388 */ /* 0x0005e80000000800 */
[----:B------:R3:W-:Y:S01]  /*6280*/  STS [R10+0x1c400], R4 ;  /* 0x01c400040a007388 */ /* 0x0007e20000000800 */
[----:B-1----:R-:W-:Y:S02]  /*6290*/  F2FP.F16.F32.PACK_AB R2, R75, R76 ;  /* 0x0000004c4b02723e */ /* 0x002fe400000000ff */
[----:B--2---:R-:W-:Y:S02]  /*62a0*/  F2FP.F16.F32.PACK_AB R5, R179, R213 ;  /* 0x000000d5b305723e */ /* 0x004fe400000000ff */
[----:B---3--:R-:W-:Y:S01]  /*62b0*/  F2FP.F16.F32.PACK_AB R4, R232, R233 ;  /* 0x000000e9e804723e */ /* 0x008fe200000000ff */
[----:B----4-:R1:W-:Y:S04]  /*62c0*/  STS [R9+0x1c000], R2 ;  /* 0x01c0000209007388 */ /* 0x0103e80000000800 */
[----:B------:R2:W-:Y:S04]  /*62d0*/  STS [R9+0x1c400], R0 ;  /* 0x01c4000009007388 */ /* 0x0005e80000000800 */
[----:B------:R-:W-:Y:S04]  /*62e0*/  STS [R10+0x1e000], R5 ;  /* 0x01e000050a007388 */ /* 0x000fe80000000800 */
[----:B------:R-:W-:Y:S01]  /*62f0*/  STS [R10+0x1e400], R4 ;  /* 0x01e400040a007388 */ /* 0x000fe20000000800 */
[----:B-1----:R-:W-:Y:S02]  /*6300*/  F2FP.F16.F32.PACK_AB R2, R177, R178 ;  /* 0x000000b2b102723e */ /* 0x002fe400000000ff */
[----:B--2---:R-:W-:Y:S03]  /*6310*/  F2FP.F16.F32.PACK_AB R0, R222, R227 ;  /* 0x000000e3de00723e */ /* 0x004fe600000000ff */
[----:B------:R-:W-:Y:S04]  /*6320*/  STS [R9+0x1e000], R2 ;  /* 0x01e0000209007388 */ /* 0x000fe80000000800 */
[----:B------:R1:W-:Y:S04]  /*6330*/  STS [R9+0x1e400], R0 ;  /* 0x01e4000009007388 */ /* 0x0003e80000000800 */
[----:B------:R-:W-:Y:S08]  /*6340*/  LDSM.16.M88.4 R64, [R148+0x8000] ;  /* 0x008000009440783b */ /* 0x000ff00000000200 */
[----:B------:R-:W2:Y:S08]  /*6350*/  LDSM.16.M88.4 R16, [R187+UR4+0x10000] ;  /* 0x01000004bb10783b */ /* 0x000eb00008000200 */
[----:B------:R-:W3:Y:S08]  /*6360*/  LDSM.16.M88.4 R60, [R148+0xa000] ;  /* 0x00a00000943c783b */ /* 0x000ef00000000200 */
[----:B-1----:R-:W4:Y:S04]  /*6370*/  LDL R0, [R1+0x60] ;  /* 0x0000600001007983 */ /* 0x002f280000100800 */
[----:B------:R-:W4:Y:S04]  /*6380*/  LDL R2, [R1+0x5c] ;  /* 0x00005c0001027983 */ /* 0x000f280000100800 */
[----:B------:R-:W1:Y:S08]  /*6390*/  LDSM.16.M88.4 R32, [R187+UR4+0x10800] ;  /* 0x01080004bb20783b */ /* 0x000e700008000200 */
[----:B------:R-:W1:Y:S01]  /*63a0*/  LDSM.16.M88.4 R48, [R187+UR4+0x11000] ;  /* 0x01100004bb30783b */ /* 0x000e620008000200 */
[-C--:B--2---:R-:W-:Y:S07]  /*63b0*/  HMMA.16816.F32 R4, R64, R16.reuse, RZ ;  /* 0x000000104004723c */ /* 0x084fee00000018ff */
[----:B------:R-:W2:Y:S01]  /*63c0*/  LDSM.16.M88.4 R132, [R187+UR4+0x11800] ;  /* 0x01180004bb84783b */ /* 0x000ea20008000200 */
[C---:B---3--:R-:W-:Y:S07]  /*63d0*/  HMMA.16816.F32 R8, R60.reuse, R16, RZ ;  /* 0x000000103c08723c */ /* 0x048fee00000018ff */
[----:B------:R-:W-:Y:S01]  /*63e0*/  LDSM.16.M88.4 R136, [R150+0x8000] ;  /* 0x008000009688783b */ /* 0x000fe20000000200 */
[-C--:B------:R-:W-:Y:S07]  /*63f0*/  HMMA.16816.F32 R12, R60, R18.reuse, RZ ;  /* 0x000000123c0c723c */ /* 0x080fee00000018ff */
[----:B------:R-:W3:Y:S01]  /*6400*/  LDSM.16.M88.4 R140, [R189+0x4000] ;  /* 0x00400000bd8c783b */ /* 0x000ee20000000200 */
[C---:B------:R-:W-:Y:S07]  /*6410*/  HMMA.16816.F32 R16, R64.reuse, R18, RZ ;  /* 0x000000124010723c */ /* 0x040fee00000018ff */
[----:B------:R-:W3:Y:S01]  /*6420*/  LDSM.16.M88.4 R144, [R150+0xa000] ;  /* 0x00a000009690783b */ /* 0x000ee20000000200 */
[-C--:B-1----:R-:W-:Y:S06]  /*6430*/  HMMA.16816.F32 R20, R64, R32.reuse, RZ ;  /* 0x000000204014723c */ /* 0x082fec00000018ff */
[C---:B------:R-:W-:Y:S06]  /*6440*/  HMMA.16816.F32 R24, R60.reuse, R32, RZ ;  /* 0x000000203c18723c */ /* 0x040fec00000018ff */
[-C--:B------:R-:W-:Y:S06]  /*6450*/  HMMA.16816.F32 R28, R60, R34.reuse, RZ ;  /* 0x000000223c1c723c */ /* 0x080fec00000018ff */
[C---:B------:R-:W-:Y:S06]  /*6460*/  HMMA.16816.F32 R32, R64.reuse, R34, RZ ;  /* 0x000000224020723c */ /* 0x040fec00000018ff */
[-C--:B------:R-:W-:Y:S06]  /*6470*/  HMMA.16816.F32 R36, R64, R48.reuse, RZ ;  /* 0x000000304024723c */ /* 0x080fec00000018ff */
[C---:B------:R-:W-:Y:S06]  /*6480*/  HMMA.16816.F32 R40, R60.reuse, R48, RZ ;  /* 0x000000303c28723c */ /* 0x040fec00000018ff */
[-C--:B------:R-:W-:Y:S06]  /*6490*/  HMMA.16816.F32 R44, R60, R50.reuse, RZ ;  /* 0x000000323c2c723c */ /* 0x080fec00000018ff */
[C---:B------:R-:W-:Y:S06]  /*64a0*/  HMMA.16816.F32 R48, R64.reuse, R50, RZ ;  /* 0x000000324030723c */ /* 0x040fec00000018ff */
[-C--:B--2---:R-:W-:Y:S06]  /*64b0*/  HMMA.16816.F32 R52, R64, R132.reuse, RZ ;  /* 0x000000844034723c */ /* 0x084fec00000018ff */
[C---:B------:R-:W-:Y:S06]  /*64c0*/  HMMA.16816.F32 R56, R60.reuse, R132, RZ ;  /* 0x000000843c38723c */ /* 0x040fec00000018ff */
[-C--:B------:R-:W-:Y:S06]  /*64d0*/  HMMA.16816.F32 R60, R60, R134.reuse, RZ ;  /* 0x000000863c3c723c */ /* 0x080fec00000018ff */
[----:B------:R-:W-:Y:S01]  /*64e0*/  HMMA.16816.F32 R64, R64, R134, RZ ;  /* 0x000000864040723c */ /* 0x000fe200000018ff */
[----:B------:R-:W1:Y:S05]  /*64f0*/  LDSM.16.M88.4 R132, [R189+0x4800] ;  /* 0x00480000bd84783b */ /* 0x000e6a0000000200 */
[-C--:B---3--:R-:W-:Y:S06]  /*6500*/  HMMA.16816.F32 R4, R136, R140.reuse, R4 ;  /* 0x0000008c8804723c */ /* 0x088fec0000001804 */
[C---:B------:R-:W-:Y:S06]  /*6510*/  HMMA.16816.F32 R8, R144.reuse, R140, R8 ;  /* 0x0000008c9008723c */ /* 0x040fec0000001808 */
[-C--:B------:R-:W-:Y:S06]  /*6520*/  HMMA.16816.F32 R12, R144, R142.reuse, R12 ;  /* 0x0000008e900c723c */ /* 0x080fec000000180c */
[C---:B------:R-:W-:Y:S01]  /*6530*/  HMMA.16816.F32 R16, R136.reuse, R142, R16 ;  /* 0x0000008e8810723c */ /* 0x040fe20000001810 */
[----:B------:R-:W2:Y:S05]  /*6540*/  LDSM.16.M88.4 R140, [R189+0x5000] ;  /* 0x00500000bd8c783b */ /* 0x000eaa0000000200 */
[-C--:B-1----:R-:W-:Y:S06]  /*6550*/  HMMA.16816.F32 R20, R136, R132.reuse, R20 ;  /* 0x000000848814723c */ /* 0x082fec0000001814 */
[C---:B------:R-:W-:Y:S06]  /*6560*/  HMMA.16816.F32 R24, R144.reuse, R132, R24 ;  /* 0x000000849018723c */ /* 0x040fec0000001818 */
[-C--:B------:R-:W-:Y:S06]  /*6570*/  HMMA.16816.F32 R28, R144, R134.reuse, R28 ;  /* 0x00000086901c723c */ /* 0x080fec000000181c */
[C---:B------:R-:W-:Y:S01]  /*6580*/  HMMA.16816.F32 R32, R136.reuse, R134, R32 ;  /* 0x000000868820723c */ /* 0x040fe20000001820 */
[----:B------:R-:W1:Y:S05]  /*6590*/  LDSM.16.M88.4 R132, [R189+0x5800] ;  /* 0x00580000bd84783b */ /* 0x000e6a0000000200 */
[-C--:B--2---:R-:W-:Y:S06]  /*65a0*/  HMMA.16816.F32 R36, R136, R140.reuse, R36 ;  /* 0x0000008c8824723c */ /* 0x084fec0000001824 */
[C---:B------:R-:W-:Y:S06]  /*65b0*/  HMMA.16816.F32 R40, R144.reuse, R140, R40 ;  /* 0x0000008c9028723c */ /* 0x040fec0000001828 */
[-C--:B------:R-:W-:Y:S06]  /*65c0*/  HMMA.16816.F32 R44, R144, R142.reuse, R44 ;  /* 0x0000008e902c723c */ /* 0x080fec000000182c */
[C---:B------:R-:W-:Y:S01]  /*65d0*/  HMMA.16816.F32 R48, R136.reuse, R142, R48 ;  /* 0x0000008e8830723c */ /* 0x040fe20000001830 */
[----:B------:R-:W-:Y:S05]  /*65e0*/  LDSM.16.M88.4 R140, [R149+0x8000] ;  /* 0x00800000958c783b */ /* 0x000fea0000000200 */
[-C--:B-1----:R-:W-:Y:S06]  /*65f0*/  HMMA.16816.F32 R52, R136, R132.reuse, R52 ;  /* 0x000000848834723c */ /* 0x082fec0000001834 */
[C---:B------:R-:W-:Y:S06]  /*6600*/  HMMA.16816.F32 R56, R144.reuse, R132, R56 ;  /* 0x000000849038723c */ /* 0x040fec0000001838 */
[-C--:B------:R-:W-:Y:S06]  /*6610*/  HMMA.16816.F32 R60, R144, R134.reuse, R60 ;  /* 0x00000086903c723c */ /* 0x080fec000000183c */
[----:B------:R-:W-:Y:S01]  /*6620*/  HMMA.16816.F32 R64, R136, R134, R64 ;  /* 0x000000868840723c */ /* 0x000fe20000001840 */
[----:B------:R-:W1:Y:S08]  /*6630*/  LDSM.16.M88.4 R132, [R186+0x4000] ;  /* 0x00400000ba84783b */ /* 0x000e700000000200 */
[----:B------:R-:W2:Y:S01]  /*6640*/  LDSM.16.M88.4 R136, [R149+0xa000] ;  /* 0x00a000009588783b */ /* 0x000ea20000000200 */
[-C--:B-1----:R-:W-:Y:S06]  /*6650*/  HMMA.16816.F32 R4, R140, R132.reuse, R4 ;  /* 0x000000848c04723c */ /* 0x082fec0000001804 */
[C---:B--2---:R-:W-:Y:S06]  /*6660*/  HMMA.16816.F32 R8, R136.reuse, R132, R8 ;  /* 0x000000848808723c */ /* 0x044fec0000001808 */
[-C--:B------:R-:W-:Y:S06]  /*6670*/  HMMA.16816.F32 R12, R136, R134.reuse, R12 ;  /* 0x00000086880c723c */ /* 0x080fec000000180c */
[C---:B------:R-:W-:Y:S01]  /*6680*/  HMMA.16816.F32 R16, R140.reuse, R134, R16 ;  /* 0x000000868c10723c */ /* 0x040fe20000001810 */
[----:B------:R-:W1:Y:S04]  /*6690*/  LDSM.16.M88.4 R132, [R186+0x4800] ;  /* 0x00480000ba84783b */ /* 0x000e680000000200 */
[----:B----4-:R-:W-:Y:S02]  /*66a0*/  IADD3 R146, P0, R0, UR15, RZ ;  /* 0x0000000f00927c10 */ /* 0x010fe4000ff1e0ff */
[----:B------:R-:W-:Y:S04]  /*66b0*/  IADD3 R0, R191, R149, RZ ;  /* 0x00000095bf007210 */ /* 0x000fe80007ffe0ff */
[----:B------:R-:W-:Y:S02]  /*66c0*/  IADD3.X R147, R2, UR14, RZ, P0, !PT ;  /* 0x0000000e02937c10 */ /* 0x000fe400087fe4ff */
[----:B------:R-:W-:Y:S03]  /*66d0*/  PLOP3.LUT P0, PT, PT, PT, UP3, 0x80, 0x0 ;  /* 0x000000000000781c */ /* 0x000fe60003f0f038 */
[----:B------:R-:W2:Y:S04]  /*66e0*/  LDG.E R144, desc[UR10][R146.64] ;  /* 0x0000000a92907981 */ /* 0x000ea8000c1e1900 */
[----:B------:R3:W5:Y:S01]  /*66f0*/  LDG.E R2, desc[UR10][R146.64+0x100] ;  /* 0x0001000a92027981 */ /* 0x000762000c1e1900 */
        /* <DEDUP_REMOVED lines=16> */
[----:B------:R4:W3:Y:S02]  /*6800*/  LDSM.16.M88.4 R140, [R0+0xa000] ;  /* 0x00a00000008c783b */ /* 0x0008e40000000200 */
[----:B----4-:R-:W-:Y:S04]  /*6810*/  FFMA.FTZ R0, -R100, R100, 1 ;  /* 0x3f80000064007423 */ /* 0x010fe80000010164 */
[----:B------:R-:W-:Y:S01]  /*6820*/  FMUL.FTZ R0, R0, UR6 ;  /* 0x0000000600007c20 */ /* 0x000fe20008410000 */
        /* <DEDUP_REMOVED lines=9> */
[----:B------:R-:W1:Y:S04]  /*68c0*/  LDSM.16.M88.4 R136, [R188+0x5000] ;  /* 0x00500000bc88783b */ /* 0x000e680000000200 */
[C---:B--2---:R-:W-:Y:S01]  /*68d0*/  FADD.FTZ R4, -R144.reuse, R4 ;  /* 0x0000000490047221 */ /* 0x044fe20000010100 */
[C---:B------:R-:W-:Y:S01]  /*68e0*/  FADD.FTZ R5, -R144.reuse, R5 ;  /* 0x0000000590057221 */ /* 0x040fe20000010100 */
[C---:B------:R-:W-:Y:S01]  /*68f0*/  FADD.FTZ R16, -R144.reuse, R16 ;  /* 0x0000001090107221 */ /* 0x040fe20000010100 */
[----:B------:R-:W-:Y:S03]  /*6900*/  FADD.FTZ R17, -R144, R17 ;  /* 0x0000001190117221 */ /* 0x000fe60000010100 */
[----:B------:R-:W-:Y:S01]  /*6910*/  FMUL.FTZ R4, R101, R4 ;  /* 0x0000000465047220 */ /* 0x000fe20000410000 */
[----:B------:R-:W-:Y:S01]  /*6920*/  FMUL.FTZ R151, R151, R5 ;  /* 0x0000000597977220 */ /* 0x000fe20000410000 */
[----:B------:R2:W5:Y:S01]  /*6930*/  LDL.LU R101, [R1+0x134] ;  /* 0x0001340001657983 */ /* 0x0005620000300800 */
[----:B------:R-:W-:Y:S01]  /*6940*/  FFMA.FTZ R5, -R99, R99, 1 ;  /* 0x3f80000063057423 */ /* 0x000fe20000010163 */
[----:B------:R-:W-:Y:S01]  /*6950*/  FMUL.FTZ R145, R4, R0 ;  /* 0x0000000004917220 */ /* 0x000fe20000410000 */
[C---:B------:R-:W-:Y:S01]  /*6960*/  FADD.FTZ R20, -R144.reuse, R20 ;  /* 0x0000001490147221 */ /* 0x040fe20000010100 */
[----:B------:R-:W3:Y:S01]  /*6970*/  LDG.E R4, desc[UR10][R146.64+0x20] ;  /* 0x0000200a92047981 */ /* 0x000ee2000c1e1900 */
[C---:B------:R-:W-:Y:S06]  /*6980*/  FADD.FTZ R21, -R144.reuse, R21 ;  /* 0x0000001590157221 */ /* 0x040fec0000010100 */
[C---:B------:R-:W-:Y:S01]  /*6990*/  FADD.FTZ R32, -R144.reuse, R32 ;  /* 0x0000002090207221 */ /* 0x040fe20000010100 */
[C---:B------:R-:W-:Y:S01]  /*69a0*/  FADD.FTZ R33, -R144.reuse, R33 ;  /* 0x0000002190217221 */ /* 0x040fe20000010100 */
[----:B------:R2:W5:Y:S01]  /*69b0*/  LDL.LU R100, [R1+0x130] ;  /* 0x0001300001647983 */ /* 0x0005620000300800 */
[----:B------:R-:W-:Y:S03]  /*69c0*/  FMUL.FTZ R5, R5, UR6 ;  /* 0x0000000605057c20 */ /* 0x000fe60008410000 */
[----:B------:R2:W5:Y:S01]  /*69d0*/  LDL.LU R99, [R1+0x12c] ;  /* 0x00012c0001637983 */ /* 0x0005620000300800 */
[----:B------:R-:W-:Y:S03]  /*69e0*/  FMUL.FTZ R5, R151, R5 ;  /* 0x0000000597057220 */ /* 0x000fe60000410000 */
[----:B------:R2:W5:Y:S01]  /*69f0*/  LDG.E R0, desc[UR10][R146.64+0x120] ;  /* 0x0001200a92007981 */ /* 0x000562000c1e1900 */
[-C--:B-1----:R-:W-:Y:S03]  /*6a00*/  HMMA.16816.F32 R36, R132, R136.reuse, R36 ;  /* 0x000000888424723c */ /* 0x082fe60000001824 */
[----:B------:R-:W-:Y:S03]  /*6a10*/  F2FP.F16.F32.PACK_AB R5, R5, R145 ;  /* 0x000000910505723e */ /* 0x000fe600000000ff */
[C---:B------:R-:W-:Y:S06]  /*6a20*/  HMMA.16816.F32 R40, R140.reuse, R136, R40 ;  /* 0x000000888c28723c */ /* 0x040fec0000001828 */
[-C--:B------:R-:W-:Y:S06]  /*6a30*/  HMMA.16816.F32 R44, R140, R138.reuse, R44 ;  /* 0x0000008a8c2c723c */ /* 0x080fec000000182c */
[C---:B------:R-:W-:Y:S01]  /*6a40*/  HMMA.16816.F32 R48, R132.reuse, R138, R48 ;  /* 0x0000008a8430723c */ /* 0x040fe20000001830 */
[----:B------:R-:W1:Y:S05]  /*6a50*/  LDSM.16.M88.4 R136, [R188+0x5800] ;  /* 0x00580000bc88783b */ /* 0x000e6a0000000200 */
[-C--:B-1----:R-:W-:Y:S06]  /*6a60*/  HMMA.16816.F32 R52, R132, R136.reuse, R52 ;  /* 0x000000888434723c */ /* 0x082fec0000001834 */
[C---:B------:R-:W-:Y:S06]  /*6a70*/  HMMA.16816.F32 R56, R140.reuse, R136, R56 ;  /* 0x000000888c38723c */ /* 0x040fec0000001838 */
[-C--:B------:R-:W-:Y:S06]  /*6a80*/  HMMA.16816.F32 R60, R140, R138.reuse, R60 ;  /* 0x0000008a8c3c723c */ /* 0x080fec000000183c */
[----:B------:R-:W-:Y:S06]  /*6a90*/  HMMA.16816.F32 R64, R132, R138, R64 ;  /* 0x0000008a8440723c */ /* 0x000fec0000001840 */
[----:B------:R-:W-:Y:S01]  /*6aa0*/  FADD.FTZ R52, -R144, R52 ;  /* 0x0000003490347221 */ /* 0x000fe20000010100 */
[----:B------:R-:W-:Y:S01]  /*6ab0*/  FMUL.FTZ R132, R98, R16 ;  /* 0x0000001062847220 */ /* 0x000fe20000410000 */
[----:B------:R-:W-:Y:S01]  /*6ac0*/  FMUL.FTZ R133, R97, R17 ;  /* 0x0000001161857220 */ /* 0x000fe20000410000 */
[----:B------:R2:W5:Y:S02]  /*6ad0*/  LDL.LU R98, [R1+0x128] ;  /* 0x0001280001627983 */ /* 0x0005640000300800 */
[----:B------:R-:W-:Y:S01]  /*6ae0*/  FMUL.FTZ R134, R96, R20 ;  /* 0x0000001460867220 */ /* 0x000fe20000410000 */
[----:B------:R-:W-:Y:S01]  /*6af0*/  FMUL.FTZ R135, R95, R21 ;  /* 0x000000155f877220 */ /* 0x000fe20000410000 */
[----:B------:R2:W5:Y:S01]  /*6b00*/  LDL.LU R97, [R1+0x124] ;  /* 0x0001240001617983 */ /* 0x0005620000300800 */
[----:B------:R-:W-:Y:S01]  /*6b10*/  FFMA.FTZ R16, -R94, R94, 1 ;  /* 0x3f8000005e107423 */ /* 0x000fe2000001015e */
[----:B------:R-:W-:Y:S01]  /*6b20*/  FFMA.FTZ R21, -R92, R92, 1 ;  /* 0x3f8000005c157423 */ /* 0x000fe2000001015c */
[----:B------:R-:W-:Y:S01]  /*6b30*/  FFMA.FTZ R17, -R91, R91, 1 ;  /* 0x3f8000005b117423 */ /* 0x000fe2000001015b */
[----:B------:R2:W5:Y:S01]  /*6b40*/  LDL.LU R96, [R1+0x120] ;  /* 0x0001200001607983 */ /* 0x0005620000300800 */
[----:B------:R-:W-:Y:S01]  /*6b50*/  FFMA.FTZ R20, -R93, R93, 1 ;  /* 0x3f8000005d147423 */ /* 0x000fe2000001015d */
[----:B------:R-:W-:Y:S01]  /*6b60*/  FMUL.FTZ R21, R21, UR6 ;  /* 0x0000000615157c20 */ /* 0x000fe20008410000 */
[----:B------:R-:W-:Y:S01]  /*6b70*/  FMUL.FTZ R17, R17, UR6 ;  /* 0x0000000611117c20 */ /* 0x000fe20008410000 */
[----:B------:R2:W5:Y:S01]  /*6b80*/  LDL.LU R95, [R1+0x11c] ;  /* 0x00011c00015f7983 */ /* 0x0005620000300800 */
[----:B------:R-:W-:Y:S01]  /*6b90*/  FMUL.FTZ R20, R20, UR6 ;  /* 0x0000000614147c20 */ /* 0x000fe20008410000 */
[----:B------:R-:W-:Y:S01]  /*6ba0*/  FMUL.FTZ R21, R134, R21 ;  /* 0x0000001586157220 */ /* 0x000fe20000410000 */
[----:B------:R-:W-:Y:S01]  /*6bb0*/  FMUL.FTZ R17, R135, R17 ;  /* 0x0000001187117220 */ /* 0x000fe20000410000 */
[----:B------:R2:W5:Y:S01]  /*6bc0*/  LDL.LU R94, [R1+0x118] ;  /* 0x00011800015e7983 */ /* 0x0005620000300800 */
[----:B------:R-:W-:Y:S01]  /*6bd0*/  FMUL.FTZ R20, R133, R20 ;  /* 0x0000001485147220 */ /* 0x000fe20000410000 */
[----:B------:R-:W-:Y:S01]  /*6be0*/  FFMA.FTZ R133, -R88, R88, 1 ;  /* 0x3f80000058857423 */ /* 0x000fe20000010158 */
[----:B------:R-:W-:Y:S01]  /*6bf0*/  FADD.FTZ R134, -R144, R53 ;  /* 0x0000003590867221 */ /* 0x000fe20000010100 */
[----:B------:R2:W5:Y:S01]  /*6c00*/  LDL.LU R93, [R1+0x114] ;  /* 0x00011400015d7983 */ /* 0x0005620000300800 */
[----:B------:R-:W-:Y:S01]  /*6c10*/  FMUL.FTZ R53, R78, R52 ;  /* 0x000000344e357220 */ /* 0x000fe20000410000 */
[----:B------:R-:W-:Y:S01]  /*6c20*/  F2FP.F16.F32.PACK_AB R135, R17, R21 ;  /* 0x000000151187723e */ /* 0x000fe200000000ff */
[----:B------:R-:W-:Y:S01]  /*6c30*/  FMUL.FTZ R17, R90, R32 ;  /* 0x000000205a117220 */ /* 0x000fe20000410000 */
[----:B------:R2:W5:Y:S01]  /*6c40*/  LDL.LU R92, [R1+0x110] ;  /* 0x00011000015c7983 */ /* 0x0005620000300800 */
[----:B------:R-:W-:Y:S01]  /*6c50*/  FMUL.FTZ R21, R89, R33 ;  /* 0x0000002159157220 */ /* 0x000fe20000410000 */
[----:B------:R-:W-:Y:S01]  /*6c60*/  FMUL.FTZ R134, R77, R134 ;  /* 0x000000864d867220 */ /* 0x000fe20000410000 */
[----:B------:R-:W-:Y:S01]  /*6c70*/  FADD.FTZ R32, -R144, R36 ;  /* 0x0000002490207221 */ /* 0x000fe20000010100 */
[----:B------:R2:W5:Y:S01]  /*6c80*/  LDL.LU R91, [R1+0x10c] ;  /* 0x00010c00015b7983 */ /* 0x0005620000300800 */
[----:B------:R-:W-:Y:S01]  /*6c90*/  FFMA.FTZ R36, -R80, R80, 1 ;  /* 0x3f80000050247423 */ /* 0x000fe20000010150 */
[----:B------:R-:W-:Y:S01]  /*6ca0*/  FADD.FTZ R33, -R144, R37 ;  /* 0x0000002590217221 */ /* 0x000fe20000010100 */
[----:B------:R-:W-:Y:S01]  /*6cb0*/  FMUL.FTZ R32, R86, R32 ;  /* 0x0000002056207220 */ /* 0x000fe20000410000 */
[----:B------:R2:W5:Y:S01]  /*6cc0*/  LDL.LU R90, [R1+0x108] ;  /* 0x00010800015a7983 */ /* 0x0005620000300800 */
[----:B------:R-:W-:Y:S01]  /*6cd0*/  FFMA.FTZ R37, -R83, R83, 1 ;  /* 0x3f80000053257423 */ /* 0x000fe20000010153 */
[----:B------:R-:W-:Y:S01]  /*6ce0*/  FMUL.FTZ R33, R85, R33 ;  /* 0x0000002155217220 */ /* 0x000fe20000410000 */
[----:B------:R-:W-:Y:S01]  /*6cf0*/  FADD.FTZ R52, -R144, R65 ;  /* 0x0000004190347221 */ /* 0x000fe20000010100 */
[----:B------:R2:W5:Y:S01]  /*6d00*/  LDL.LU R89, [R1+0x104] ;  /* 0x0001040001597983 */ /* 0x0005620000300800 */
[----:B------:R-:W-:Y:S01]  /*6d10*/  FMUL.FTZ R16, R16, UR6 ;  /* 0x0000000610107c20 */ /* 0x000fe20008410000 */
[----:B------:R-:W-:Y:S01]  /*6d20*/  FMUL.FTZ R37, R37, UR6 ;  /* 0x0000000625257c20 */ /* 0x000fe20008410000 */
[----:B------:R-:W-:Y:S01]  /*6d30*/  FMUL.FTZ R52, R75, R52 ;  /* 0x000000344b347220 */ /* 0x000fe20000410000 */
[----:B------:R2:W5:Y:S01]  /*6d40*/  LDL.LU R88, [R1+0x100] ;  /* 0x0001000001587983 */ /* 0x0005620000300800 */
[----:B------:R-:W-:Y:S01]  /*6d50*/  FMUL.FTZ R16, R132, R16 ;  /* 0x0000001084107220 */ /* 0x000fe20000410000 */
[----:B------:R-:W-:Y:S01]  /*6d60*/  FFMA.FTZ R132, -R87, R87, 1 ;  /* 0x3f80000057847423 */ /* 0x000fe20000010157 */
[----:B------:R-:W-:Y:S01]  /*6d70*/  FMUL.FTZ R37, R33, R37 ;  /* 0x0000002521257220 */ /* 0x000fe20000410000 */
[----:B------:R2:W5:Y:S01]  /*6d80*/  LDL.LU R87, [R1+0xfc] ;  /* 0x0000fc0001577983 */ /* 0x0005620000300800 */
[----:B------:R-:W-:Y:S01]  /*6d90*/  FFMA.FTZ R33, -R79, R79, 1 ;  /* 0x3f8000004f217423 */ /* 0x000fe2000001014f */
[----:B------:R-:W-:Y:S01]  /*6da0*/  F2FP.F16.F32.PACK_AB R20, R20, R16 ;  /* 0x000000101414723e */ /* 0x000fe200000000ff */
[----:B------:R-:W-:Y:S01]  /*6db0*/  FFMA.FTZ R16, -R84, R84, 1 ;  /* 0x3f80000054107423 */ /* 0x000fe20000010154 */
[----:B------:R2:W5:Y:S01]  /*6dc0*/  LDL.LU R86, [R1+0xf8] ;  /* 0x0000f80001567983 */ /* 0x0005620000300800 */
[----:B------:R-:W-:Y:S01]  /*6dd0*/  FMUL.FTZ R36, R36, UR6 ;  /* 0x0000000624247c20 */ /* 0x000fe20008410000 */
[----:B------:R-:W-:Y:S01]  /*6de0*/  FMUL.FTZ R33, R33, UR6 ;  /* 0x0000000621217c20 */ /* 0x000fe20008410000 */
[----:B------:R-:W-:Y:S01]  /*6df0*/  FMUL.FTZ R16, R16, UR6 ;  /* 0x0000000610107c20 */ /* 0x000fe20008410000 */
[----:B------:R2:W5:Y:S01]  /*6e00*/  LDL.LU R85, [R1+0xf4] ;  /* 0x0000f40001557983 */ /* 0x0005620000300800 */
[----:B------:R-:W-:Y:S01]  /*6e10*/  FMUL.FTZ R132, R132, UR6 ;  /* 0x0000000684847c20 */ /* 0x000fe20008410000 */
[----:B------:R-:W-:Y:S02]  /*6e20*/  FMUL.FTZ R133, R133, UR6 ;  /* 0x0000000685857c20 */ /* 0x000fe40008410000 */
[----:B------:R2:W5:Y:S01]  /*6e30*/  LDL.LU R84, [R1+0xf0] ;  /* 0x0000f00001547983 */ /* 0x0005620000300800 */
[----:B------:R-:W-:Y:S01]  /*6e40*/  FMUL.FTZ R132, R21, R132 ;  /* 0x0000008415847220 */ /* 0x000fe20000410000 */
[----:B------:R-:W-:Y:S01]  /*6e50*/  FADD.FTZ R21, -R144, R48 ;  /* 0x0000003090157221 */ /* 0x000fe20000010100 */
[----:B------:R-:W-:Y:S01]  /*6e60*/  FMUL.FTZ R48, R32, R16 ;  /* 0x0000001020307220 */ /* 0x000fe20000410000 */
[----:B------:R2:W5:Y:S01]  /*6e70*/  LDL.LU R83, [R1+0xec] ;  /* 0x0000ec0001537983 */ /* 0x0005620000300800 */
[----:B------:R-:W-:Y:S01]  /*6e80*/  FMUL.FTZ R133, R17, R133 ;  /* 0x0000008511857220 */ /* 0x000fe20000410000 */
[----:B------:R-:W-:Y:S01]  /*6e90*/  FMUL.FTZ R16, R82, R21 ;  /* 0x0000001552107220 */ /* 0x000fe20000410000 */
[C---:B------:R-:W-:Y:S01]  /*6ea0*/  FADD.FTZ R17, -R144.reuse, R49 ;  /* 0x0000003190117221 */ /* 0x040fe20000010100 */
[----:B------:R2:W5:Y:S01]  /*6eb0*/  LDL.LU R82, [R1+0xe8] ;  /* 0x0000e80001527983 */ /* 0x0005620000300800 */
[----:B------:R-:W-:Y:S01]  /*6ec0*/  FADD.FTZ R49, -R144, R64 ;  /* 0x0000004090317221 */ /* 0x000fe20000010100 */
[----:B------:R-:W-:Y:S01]  /*6ed0*/  FFMA.FTZ R32, -R74, R74, 1 ;  /* 0x3f8000004a207423 */ /* 0x000fe2000001014a */
[----:B------:R-:W-:Y:S01]  /*6ee0*/  FMUL.FTZ R17, R81, R17 ;  /* 0x0000001151117220 */ /* 0x000fe20000410000 */
[----:B------:R-:W-:Y:S01]  /*6ef0*/  FFMA.FTZ R21, -R73, R73, 1 ;  /* 0x3f80000049157423 */ /* 0x000fe20000010149 */
[----:B------:R2:W5:Y:S01]  /*6f00*/  LDL.LU R81, [R1+0xe4] ;  /* 0x0000e40001517983 */ /* 0x0005620000300800 */
[----:B------:R-:W-:Y:S01]  /*6f10*/  FMUL.FTZ R49, R76, R49 ;  /* 0x000000314c317220 */ /* 0x000fe20000410000 */
[----:B------:R-:W-:Y:S01]  /*6f20*/  FMUL.FTZ R36, R16, R36 ;  /* 0x0000002410247220 */ /* 0x000fe20000410000 */
[----:B------:R-:W-:Y:S01]  /*6f30*/  FFMA.FTZ R16, -R71, R71, 1 ;  /* 0x3f80000047107423 */ /* 0x000fe20000010147 */
[----:B------:R2:W5:Y:S01]  /*6f40*/  LDL.LU R80, [R1+0xe0] ;  /* 0x0000e00001507983 */ /* 0x0005620000300800 */
[----:B------:R-:W-:Y:S01]  /*6f50*/  FMUL.FTZ R33, R17, R33 ;  /* 0x0000002111217220 */ /* 0x000fe20000410000 */
[----:B------:R-:W-:Y:S01]  /*6f60*/  FFMA.FTZ R17, -R72, R72, 1 ;  /* 0x3f80000048117423 */ /* 0x000fe20000010148 */
[----:B------:R-:W-:Y:S01]  /*6f70*/  FMUL.FTZ R32, R32, UR6 ;  /* 0x0000000620207c20 */ /* 0x000fe20008410000 */
[----:B------:R2:W5:Y:S01]  /*6f80*/  LDL.LU R79, [R1+0xdc] ;  /* 0x0000dc00014f7983 */ /* 0x0005620000300800 */
[----:B------:R-:W-:Y:S01]  /*6f90*/  FMUL.FTZ R21, R21, UR6 ;  /* 0x0000000615157c20 */ /* 0x000fe20008410000 */
[----:B------:R-:W-:Y:S01]  /*6fa0*/  FMUL.FTZ R16, R16, UR6 ;  /* 0x0000000610107c20 */ /* 0x000fe20008410000 */
[----:B------:R-:W-:Y:S01]  /*6fb0*/  FMUL.FTZ R32, R53, R32 ;  /* 0x0000002035207220 */ /* 0x000fe20000410000 */
[----:B------:R2:W5:Y:S01]  /*6fc0*/  LDL.LU R78, [R1+0xd8] ;  /* 0x0000d800014e7983 */ /* 0x0005620000300800 */
[----:B------:R-:W-:Y:S01]  /*6fd0*/  FMUL.FTZ R21, R134, R21 ;  /* 0x0000001586157220 */ /* 0x000fe20000410000 */
[----:B------:R-:W-:Y:S01]  /*6fe0*/  FMUL.FTZ R16, R52, R16 ;  /* 0x0000001034107220 */ /* 0x000fe20000410000 */
[----:B------:R-:W-:Y:S01]  /*6ff0*/  F2FP.F16.F32.PACK_AB R52, R33, R36 ;  /* 0x000000242134723e */ /* 0x000fe200000000ff */
[----:B------:R2:W5:Y:S01]  /*7000*/  LDL.LU R77, [R1+0xd4] ;  /* 0x0000d400014d7983 */ /* 0x0005620000300800 */
[----:B------:R-:W-:Y:S01]  /*7010*/  FFMA.FTZ R33, -R70, R70, 1 ;  /* 0x3f80000046217423 */ /* 0x000fe20000010146 */
[----:B------:R-:W-:Y:S01]  /*7020*/  FMUL.FTZ R17, R17, UR6 ;  /* 0x0000000611117c20 */ /* 0x000fe20008410000 */
[----:B------:R-:W-:Y:S01]  /*7030*/  F2FP.F16.F32.PACK_AB R53, R37, R48 ;  /* 0x000000302535723e */ /* 0x000fe200000000ff */
[----:B------:R2:W5:Y:S01]  /*7040*/  LDL.LU R76, [R1+0xd0] ;  /* 0x0000d000014c7983 */ /* 0x0005620000300800 */
[----:B------:R-:W-:Y:S01]  /*7050*/  F2FP.F16.F32.PACK_AB R132, R132, R133 ;  /* 0x000000858484723e */ /* 0x000fe200000000ff */
[----:B------:R-:W-:Y:S01]  /*7060*/  FMUL.FTZ R17, R49, R17 ;  /* 0x0000001131117220 */ /* 0x000fe20000410000 */
[----:B------:R-:W-:Y:S01]  /*7070*/  F2FP.F16.F32.PACK_AB R49, R21, R32 ;  /* 0x000000201531723e */ /* 0x000fe200000000ff */
[----:B------:R2:W5:Y:S01]  /*7080*/  LDL.LU R75, [R1+0xcc] ;  /* 0x0000cc00014b7983 */ /* 0x0005620000300800 */
[----:B------:R-:W-:Y:S01]  /*7090*/  FFMA.FTZ R21, -R69, R69, 1 ;  /* 0x3f80000045157423 */ /* 0x000fe20000010145 */
[----:B------:R-:W-:Y:S01]  /*70a0*/  FMUL.FTZ R33, R33, UR6 ;  /* 0x0000000621217c20 */ /* 0x000fe20008410000 */
[----:B------:R-:W-:Y:S01]  /*70b0*/  F2FP.F16.F32.PACK_AB R48, R16, R17 ;  /* 0x000000111030723e */ /* 0x000fe200000000ff */
[----:B------:R2:W5:Y:S01]  /*70c0*/  LDL.LU R74, [R1+0xc8] ;  /* 0x0000c800014a7983 */ /* 0x0005620000300800 */
[----:B------:R-:W-:Y:S03]  /*70d0*/  FMUL.FTZ R21, R21, UR6 ;  /* 0x0000000615157c20 */ /* 0x000fe60008410000 */
[----:B------:R2:W5:Y:S04]  /*70e0*/  LDL.LU R73, [R1+0xc4] ;  /* 0x0000c40001497983 */ /* 0x0005680000300800 */
[----:B------:R2:W5:Y:S04]  /*70f0*/  LDL.LU R72, [R1+0xc0] ;  /* 0x0000c00001487983 */ /* 0x0005680000300800 */
[----:B------:R2:W5:Y:S04]  /*7100*/  LDL.LU R71, [R1+0xbc] ;  /* 0x0000bc0001477983 */ /* 0x0005680000300800 */
[----:B------:R2:W5:Y:S04]  /*7110*/  LDL.LU R70, [R1+0xb8] ;  /* 0x0000b80001467983 */ /* 0x0005680000300800 */
[----:B------:R2:W5:Y:S01]  /*7120*/  LDL.LU R69, [R1+0xb4] ;  /* 0x0000b40001457983 */ /* 0x0005620000300800 */
[C---:B---3--:R-:W-:Y:S01]  /*7130*/  FADD.FTZ R6, -R4.reuse, R6 ;  /* 0x0000000604067221 */ /* 0x048fe20000010100 */
[----:B------:R-:W-:Y:S03]  /*7140*/  FADD.FTZ R7, -R4, R7 ;  /* 0x0000000704077221 */ /* 0x000fe60000010100 */
[----:B------:R-:W-:Y:S01]  /*7150*/  FMUL.FTZ R36, R68, R6 ;  /* 0x0000000644247220 */ /* 0x000fe20000410000 */
[----:B------:R-:W-:Y:S01]  /*7160*/  FMUL.FTZ R32, R3, R7 ;  /* 0x0000000703207220 */ /* 0x000fe20000410000 */
[----:B------:R2:W5:Y:S04]  /*7170*/  LDL.LU R68, [R1+0xb0] ;  /* 0x0000b00001447983 */ /* 0x0005680000300800 */
[----:B------:R2:W5:Y:S01]  /*7180*/  LDL.LU R3, [R1+0xac] ;  /* 0x0000ac0001037983 */ /* 0x0005620000300800 */
[----:B------:R-:W-:Y:S05]  /*7190*/  @!P0 BRA `(.L_x_1661) ;  /* 0x0000000000908947 */ /* 0x000fea0003800000 */
[----:B------:R-:W3:Y:S01]  /*71a0*/  LDL.LU R136, [R1+0x30] ;  /* 0x0000300001887983 */ /* 0x000ee20000300800 */
[----:B------:R-:W1:Y:S01]  /*71b0*/  LDC R37, c[0x0][0x240] ;  /* 0x00009000ff257b82 */ /* 0x000e620000000800 */
[----:B------:R-:W-:Y:S02]  /*71c0*/  ULOP3.LUT UR16, UR9, 0x1, URZ, 0xc0, !UPT ;  /* 0x0000000109107892 */ /* 0x000fe4000f8ec03f */
[----:B------:R-:W4:Y:S02]  /*71d0*/  LDL.LU R64, [R1+0x34] ;  /* 0x0000340001407983 */ /* 0x000f240000300800 */
[----:B------:R-:W-:Y:S02]  /*71e0*/  UISETP.NE.U32.AND UP1, UPT, UR16, 0x1, UPT ;  /* 0x000000011000788c */ /* 0x000fe4000bf25070 */
[----:B------:R-:W2:Y:S02]  /*71f0*/  LDL.LU R65, [R1+0x4] ;  /* 0x0000040001417983 */ /* 0x000ea40000300800 */
[----:B------:R-:W-:Y:S06]  /*7200*/  USEL UR16, UR60, 0x4000, !UP1 ;  /* 0x000040003c107887 */ /* 0x000fec000c800000 */
[----:B------:R-:W-:Y:S01]  /*7210*/  IADD3 R190, R190, UR16, RZ ;  /* 0x00000010bebe7c10 */ /* 0x000fe2000fffe0ff */
[----:B--2---:R-:W-:Y:S01]  /*7220*/  VIADD R65, R65, UR16 ;  /* 0x0000001041417c36 */ /* 0x004fe20008000000 */
[----:B---3--:R-:W-:Y:S01]  /*7230*/  MOV R7, R136 ;  /* 0x0000008800077202 */ /* 0x008fe20000000f00 */
[----:B----4-:R-:W-:Y:S02]  /*7240*/  IMAD.MOV.U32 R6, RZ, RZ, R64 ;  /* 0x000000ffff067224 */ /* 0x010fe400078e0040 */
[C---:B-1----:R-:W-:Y:S02]  /*7250*/  IMAD.U32 R16, R37.reuse, -0x80, RZ ;  /* 0xffffff8025107824 */ /* 0x042fe400078e00ff */
[C---:B------:R-:W-:Y:S03]  /*7260*/  IMAD.SHL.U32 R64, R37.reuse, 0x40, RZ ;  /* 0x0000004025407824 */ /* 0x040fe600078e00ff */
[C---:B------:R-:W-:Y:S02]  /*7270*/  LEA R17, P1, R16.reuse, R6, 0x1 ;  /* 0x0000000610117211 */ /* 0x040fe400078208ff */
[----:B------:R-:W1:Y:S02]  /*7280*/  LDC R6, c[0x0][0x244] ;  /* 0x00009100ff067b82 */ /* 0x000e640000000800 */
[----:B------:R-:W-:Y:S01]  /*7290*/  LEA.HI.X.SX32 R133, R16, R7, 0x1, P1 ;  /* 0x0000000710857211 */ /* 0x000fe200008f0eff */
[----:B------:R2:W-:Y:S01]  /*72a0*/  STL [R1+0x34], R17 ;  /* 0x0000341101007387 */ /* 0x0005e20000100800 */
[----:B------:R-:W-:Y:S03]  /*72b0*/  MOV R16, R17 ;  /* 0x0000001100107202 */ /* 0x000fe60000000f00 */
[----:B------:R3:W-:Y:S04]  /*72c0*/  STL [R1+0x30], R133 ;  /* 0x0000308501007387 */ /* 0x0007e80000100800 */
[----:B------:R3:W-:Y:S01]  /*72d0*/  STL [R1+0x4], R65 ;  /* 0x0000044101007387 */ /* 0x0007e20000100800 */
[----:B-1----:R-:W-:Y:S02]  /*72e0*/  SHF.L.U64.HI R37, R37, 0x6, R6 ;  /* 0x0000000625257819 */ /* 0x002fe40000010206 */
[-C--:B------:R-:W-:Y:S01]  /*72f0*/  IADD3 R6, P1, R16, R64.reuse, RZ ;  /* 0x0000004010067210 */ /* 0x080fe20007f3e0ff */
[----:B--2---:R-:W-:Y:S04]  /*7300*/  IMAD.MOV.U32 R17, RZ, RZ, R133 ;  /* 0x000000ffff117224 */ /* 0x004fe800078e0085 */
[--C-:B------:R-:W-:Y:S01]  /*7310*/  IMAD.X R7, R17, 0x1, R37.reuse, P1 ;  /* 0x0000000111077824 */ /* 0x100fe200008e0625 */
[----:B------:R-:W-:Y:S01]  /*7320*/  @!PT LDS RZ, [RZ] ;  /* 0x00000000fffff984 */ /* 0x000fe20000000800 */
[----:B------:R-:W-:Y:S01]  /*7330*/  @!PT LDS RZ, [RZ] ;  /* 0x00000000fffff984 */ /* 0x000fe20000000800 */
[----:B------:R-:W-:Y:S01]  /*7340*/  @!PT LDS RZ, [RZ] ;  /* 0x00000000fffff984 */ /* 0x000fe20000000800 */
[----:B------:R-:W-:Y:S04]  /*7350*/  LDGSTS.E.BYPASS.LTC128B.128 [R65], desc[UR10][R16.64] ;  /* 0x0000000010417fae */ /* 0x000fe8000b901d4a */
[----:B------:R1:W-:Y:S02]  /*7360*/  LDGSTS.E.BYPASS.LTC128B.128 [R65+0x1000], desc[UR10][R6.64] ;  /* 0x0100000006417fae */ /* 0x0003e4000b901d4a */
[-C--:B-1----:R-:W-:Y:S04]  /*7370*/  IADD3 R6, P1, R6, R64.reuse, RZ ;  /* 0x0000004006067210 */ /* 0x082fe80007f3e0ff */
[----:B------:R-:W-:Y:S05]  /*7380*/  IADD3.X R7, R7, R37, RZ, P1, !PT ;  /* 0x0000002507077210 */ /* 0x000fea0000ffe4ff */
[----:B------:R1:W-:Y:S02]  /*7390*/  LDGSTS.E.BYPASS.LTC128B.128 [R65+0x2000], desc[UR10][R6.64] ;  /* 0x0200000006417fae */ /* 0x0003e4000b901d4a */
[----:B-1----:R-:W-:Y:S05]  /*73a0*/  IADD3 R6, P1, R6, R64, RZ ;  /* 0x0000004006067210 */ /* 0x002fea0007f3e0ff */
[----:B------:R-:W-:Y:S05]  /*73b0*/  IMAD.X R7, R7, 0x1, R37, P1 ;  /* 0x0000000107077824 */ /* 0x000fea00008e0625 */
[----:B------:R3:W-:Y:S04]  /*73c0*/  LDGSTS.E.BYPASS.LTC128B.128 [R65+0x3000], desc[UR10][R6.64] ;  /* 0x0300000006417fae */ /* 0x0007e8000b901d4a */
[----:B------:R-:W0:Y:S02]  /*73d0*/  LDGDEPBAR ;  /* 0x00000000000079af */ /* 0x000e240000000000 */
.L_x_1661:
[----:B------:R-:W4:Y:S01]  /*73e0*/  LDL.LU R37, [R1] ;  /* 0x0000000001257983 */ /* 0x000f220000300800 */
[----:B-----5:R-:W-:Y:S01]  /*73f0*/  FADD.FTZ R10, -R0, R10 ;  /* 0x0000000a000a7221 */ /* 0x020fe20000010100 */
[----:B------:R-:W-:Y:S01]  /*7400*/  FFMA.FTZ R16, -R182, R182, 1 ;  /* 0x3f800000b6107423 */ /* 0x000fe200000101b6 */
[C---:B------:R-:W-:Y:S01]  /*7410*/  FADD.FTZ R19, -R4.reuse, R19 ;  /* 0x0000001304137221 */ /* 0x040fe20000010100 */
[----:B------:R-:W2:Y:S01]  /*7420*/  LDL R138, [R1+0xc] ;  /* 0x00000c00018a7983 */ /* 0x000ea20000100800 */
[C---:B------:R-:W-:Y:S01]  /*7430*/  FADD.FTZ R18, -R4.reuse, R18 ;  /* 0x0000001204127221 */ /* 0x040fe20000010100 */
[----:B---3--:R-:W-:Y:S01]  /*7440*/  FFMA.FTZ R7, -R181, R181, 1 ;  /* 0x3f800000b5077423 */ /* 0x008fe200000101b5 */
[----:B------:R-:W-:Y:S01]  /*7450*/  FFMA.FTZ R6, -R175, R175, 1 ;  /* 0x3f800000af067423 */ /* 0x000fe200000101af */
[----:B------:R-:W3:Y:S01]  /*7460*/  LDL R137, [R1+0x14] ;  /* 0x0000140001897983 */ /* 0x000ee20000100800 */
[----:B------:R-:W-:Y:S01]  /*7470*/  FADD.FTZ R22, -R4, R22 ;  /* 0x0000001604167221 */ /* 0x000fe20000010100 */
[----:B------:R-:W-:Y:S01]  /*7480*/  FMUL.FTZ R17, R16, UR6 ;  /* 0x0000000610117c20 */ /* 0x000fe20008410000 */
[----:B------:R-:W-:Y:S01]  /*7490*/  FMUL.FTZ R19, R230, R19 ;  /* 0x00000013e6137220 */ /* 0x000fe20000410000 */
[----:B------:R-:W3:Y:S01]  /*74a0*/  LDL R136, [R1+0x24] ;  /* 0x0000240001887983 */ /* 0x000ee20000100800 */
[----:B------:R-:W-:Y:S01]  /*74b0*/  FMUL.FTZ R18, R231, R18 ;  /* 0x00000012e7127220 */ /* 0x000fe20000410000 */
[----:B------:R-:W-:Y:S01]  /*74c0*/  FMUL.FTZ R16, R7, UR6 ;  /* 0x0000000607107c20 */ /* 0x000fe20008410000 */
[----:B------:R-:W-:Y:S01]  /*74d0*/  FMUL.FTZ R22, R221, R22 ;  /* 0x00000016dd167220 */ /* 0x000fe20000410000 */
[----:B------:R-:W3:Y:S01]  /*74e0*/  LDL R134, [R1+0x20] ;  /* 0x0000200001867983 */ /* 0x000ee20000100800 */
[----:B------:R-:W-:Y:S01]  /*74f0*/  FMUL.FTZ R7, R6, UR6 ;  /* 0x0000000606077c20 */ /* 0x000fe20008410000 */
[----:B------:R-:W-:Y:S01]  /*7500*/  FMUL.FTZ R18, R18, R17 ;  /* 0x0000001112127220 */ /* 0x000fe20000410000 */
[----:B------:R-:W-:Y:S01]  /*7510*/  FADD.FTZ R23, -R4, R23 ;  /* 0x0000001704177221 */ /* 0x000fe20000010100 */
[----:B------:R-:W3:Y:S01]  /*7520*/  LDL R133, [R1+0x8] ;  /* 0x0000080001857983 */ /* 0x000ee20000100800 */
[----:B------:R-:W-:Y:S01]  /*7530*/  FMUL.FTZ R22, R22, R7 ;  /* 0x0000000716167220 */ /* 0x000fe20000410000 */
[----:B------:R-:W-:Y:S01]  /*7540*/  FFMA.FTZ R7, -R164, R164, 1 ;  /* 0x3f800000a4077423 */ /* 0x000fe200000101a4 */
[----:B------:R-:W-:Y:S01]  /*7550*/  FMUL.FTZ R23, R220, R23 ;  /* 0x00000017dc177220 */ /* 0x000fe20000410000 */
[----:B------:R-:W3:Y:S01]  /*7560*/  LDL R65, [R1+0x10] ;  /* 0x0000100001417983 */ /* 0x000ee20000100800 */
[C---:B------:R-:W-:Y:S01]  /*7570*/  FADD.FTZ R38, -R4.reuse, R38 ;  /* 0x0000002604267221 */ /* 0x040fe20000010100 */
[----:B------:R-:W-:Y:S01]  /*7580*/  FMUL.FTZ R17, R7, UR6 ;  /* 0x0000000607117c20 */ /* 0x000fe20008410000 */
[----:B------:R-:W-:Y:S01]  /*7590*/  FADD.FTZ R39, -R4, R39 ;  /* 0x0000002704277221 */ /* 0x000fe20000010100 */
[----:B------:R-:W3:Y:S01]  /*75a0*/  LDL R64, [R1+0x1c] ;  /* 0x00001c0001407983 */ /* 0x000ee20000100800 */
[----:B------:R-:W-:Y:S01]  /*75b0*/  FFMA.FTZ R7, -R160, R160, 1 ;  /* 0x3f800000a0077423 */ /* 0x000fe200000101a0 */
[----:B------:R-:W-:Y:S01]  /*75c0*/  FMUL.FTZ R33, R36, R33 ;  /* 0x0000002124217220 */ /* 0x000fe20000410000 */
[----:B------:R-:W-:Y:S01]  /*75d0*/  FMUL.FTZ R21, R32, R21 ;  /* 0x0000001520157220 */ /* 0x000fe20000410000 */
[----:B------:R-:W-:Y:S01]  /*75e0*/  FMUL.FTZ R38, R204, R38 ;  /* 0x00000026cc267220 */ /* 0x000fe20000410000 */
[----:B------:R-:W-:Y:S01]  /*75f0*/  FMUL.FTZ R39, R203, R39 ;  /* 0x00000027cb277220 */ /* 0x000fe20000410000 */
[----:B------:R-:W-:Y:S01]  /*7600*/  FMUL.FTZ R7, R7, UR6 ;  /* 0x0000000607077c20 */ /* 0x000fe20008410000 */
[C---:B------:R-:W-:Y:S01]  /*7610*/  FADD.FTZ R50, -R4.reuse, R50 ;  /* 0x0000003204327221 */ /* 0x040fe20000010100 */
[C---:B------:R-:W-:Y:S01]  /*7620*/  FADD.FTZ R51, -R4.reuse, R51 ;  /* 0x0000003304337221 */ /* 0x040fe20000010100 */
[C---:B------:R-:W-:Y:S01]  /*7630*/  FADD.FTZ R34, -R4.reuse, R34 ;  /* 0x0000002204227221 */ /* 0x040fe20000010100 */
[----:B------:R-:W-:Y:S01]  /*7640*/  FADD.FTZ R35, -R4, R35 ;  /* 0x0000002304237221 */ /* 0x000fe20000010100 */
[----:B------:R-:W-:Y:S01]  /*7650*/  FMUL.FTZ R50, R176, R50 ;  /* 0x00000032b0327220 */ /* 0x000fe20000410000 */
[C---:B------:R-:W-:Y:S01]  /*7660*/  FADD.FTZ R54, -R4.reuse, R54 ;  /* 0x0000003604367221 */ /* 0x040fe20000010100 */
[C---:B------:R-:W-:Y:S01]  /*7670*/  FADD.FTZ R55, -R4.reuse, R55 ;  /* 0x0000003704377221 */ /* 0x040fe20000010100 */
[C---:B------:R-:W-:Y:S01]  /*7680*/  FADD.FTZ R66, -R4.reuse, R66 ;  /* 0x0000004204427221 */ /* 0x040fe20000010100 */
[----:B------:R-:W-:Y:S01]  /*7690*/  FADD.FTZ R67, -R4, R67 ;  /* 0x0000004304437221 */ /* 0x000fe20000010100 */
[----:B------:R-:W-:Y:S01]  /*76a0*/  FMUL.FTZ R51, R173, R51 ;  /* 0x00000033ad337220 */ /* 0x000fe20000410000 */
[----:B------:R-:W-:Y:S01]  /*76b0*/  FFMA.FTZ R4, -R152, R152, 1 ;  /* 0x3f80000098047423 */ /* 0x000fe20000010198 */
[----:B------:R-:W-:Y:S01]  /*76c0*/  FMUL.FTZ R55, R168, R55 ;  /* 0x00000037a8377220 */ /* 0x000fe20000410000 */
[----:B------:R-:W-:Y:S01]  /*76d0*/  FMUL.FTZ R67, R166, R67 ;  /* 0x00000043a6437220 */ /* 0x000fe20000410000 */
[----:B------:R-:W-:Y:S01]  /*76e0*/  FMUL.FTZ R66, R167, R66 ;  /* 0x00000042a7427220 */ /* 0x000fe20000410000 */
[----:B------:R-:W-:Y:S01]  /*76f0*/  FMUL.FTZ R4, R4, UR6 ;  /* 0x0000000604047c20 */ /* 0x000fe20008410000 */
[C---:B------:R-:W-:Y:S01]  /*7700*/  FADD.FTZ R8, -R2.reuse, R8 ;  /* 0x0000000802087221 */ /* 0x040fe20000010100 */
[C---:B------:R-:W-:Y:S01]  /*7710*/  FADD.FTZ R13, -R2.reuse, R13 ;  /* 0x0000000d020d7221 */ /* 0x040fe20000010100 */
[----:B------:R-:W-:Y:S01]  /*7720*/  FADD.FTZ R9, -R2, R9 ;  /* 0x0000000902097221 */ /* 0x000fe20000010100 */
[----:B------:R-:W-:Y:S01]  /*7730*/  FMUL.FTZ R34, R210, R34 ;  /* 0x00000022d2227220 */ /* 0x000fe20000410000 */
[----:B------:R-:W-:Y:S01]  /*7740*/  FMUL.FTZ R35, R209, R35 ;  /* 0x00000023d1237220 */ /* 0x000fe20000410000 */
[----:B------:R-:W-:Y:S01]  /*7750*/  FMUL.FTZ R13, R242, R13 ;  /* 0x0000000df20d7220 */ /* 0x000fe20000410000 */
[----:B------:R-:W-:Y:S01]  /*7760*/  FADD.FTZ R29, -R2, R29 ;  /* 0x0000001d021d7221 */ /* 0x000fe20000010100 */
[----:B------:R-:W-:Y:S01]  /*7770*/  FMUL.FTZ R9, R246, R9 ;  /* 0x00000009f6097220 */ /* 0x000fe20000410000 */
[C---:B------:R-:W-:Y:S01]  /*7780*/  FADD.FTZ R12, -R2.reuse, R12 ;  /* 0x0000000c020c7221 */ /* 0x040fe20000010100 */
[----:B------:R-:W-:Y:S01]  /*7790*/  FADD.FTZ R25, -R2, R25 ;  /* 0x0000001902197221 */ /* 0x000fe20000010100 */
[----:B------:R-:W-:Y:S01]  /*77a0*/  FMUL.FTZ R29, R234, R29 ;  /* 0x0000001dea1d7220 */ /* 0x000fe20000410000 */
[----:B------:R-:W-:Y:S01]  /*77b0*/  FADD.FTZ R28, -R2, R28 ;  /* 0x0000001c021c7221 */ /* 0x000fe20000010100 */
[----:B------:R-:W-:Y:S01]  /*77c0*/  FMUL.FTZ R12, R243, R12 ;  /* 0x0000000cf30c7220 */ /* 0x000fe20000410000 */
[----:B------:R-:W-:Y:S01]  /*77d0*/  FMUL.FTZ R25, R238, R25 ;  /* 0x00000019ee197220 */ /* 0x000fe20000410000 */
[C---:B------:R-:W-:Y:S01]  /*77e0*/  FADD.FTZ R41, -R2.reuse, R41 ;  /* 0x0000002902297221 */ /* 0x040fe20000010100 */
[----:B------:R-:W-:Y:S01]  /*77f0*/  FMUL.FTZ R28, R235, R28 ;  /* 0x0000001ceb1c7220 */ /* 0x000fe20000410000 */
[C---:B------:R-:W-:Y:S01]  /*7800*/  FADD.FTZ R24, -R2.reuse, R24 ;  /* 0x0000001802187221 */ /* 0x040fe20000010100 */
[C---:B------:R-:W-:Y:S01]  /*7810*/  FADD.FTZ R40, -R2.reuse, R40 ;  /* 0x0000002802287221 */ /* 0x040fe20000010100 */
[----:B------:R-:W-:Y:S01]  /*7820*/  FMUL.FTZ R41, R223, R41 ;  /* 0x00000029df297220 */ /* 0x000fe20000410000 */
[C---:B------:R-:W-:Y:S01]  /*7830*/  FADD.FTZ R44, -R2.reuse, R44 ;  /* 0x0000002c022c7221 */ /* 0x040fe20000010100 */
[C---:B------:R-:W-:Y:S01]  /*7840*/  FADD.FTZ R45, -R2.reuse, R45 ;  /* 0x0000002d022d7221 */ /* 0x040fe20000010100 */
[C---:B------:R-:W-:Y:S01]  /*7850*/  FADD.FTZ R56, -R2.reuse, R56 ;  /* 0x0000003802387221 */ /* 0x040fe20000010100 */
[C---:B------:R-:W-:Y:S01]  /*7860*/  FADD.FTZ R57, -R2.reuse, R57 ;  /* 0x0000003902397221 */ /* 0x040fe20000010100 */
[C---:B------:R-:W-:Y:S01]  /*7870*/  FADD.FTZ R60, -R2.reuse, R60 ;  /* 0x0000003c023c7221 */ /* 0x040fe20000010100 */
[----:B------:R-:W-:Y:S01]  /*7880*/  FADD.FTZ R61, -R2, R61 ;  /* 0x0000003d023d7221 */ /* 0x000fe20000010100 */
[----:B------:R-:W-:Y:S01]  /*7890*/  FFMA.FTZ R2, -R162, R162, 1 ;  /* 0x3f800000a2027423 */ /* 0x000fe200000101a2 */
        /* <DEDUP_REMOVED lines=17> */
[----:B------:R-:W-:Y:S01]  /*79b0*/  FMUL.FTZ R56, R213, R56 ;  /* 0x00000038d5387220 */ /* 0x000fe20000410000 */
[C---:B------:R-:W-:Y:S01]  /*79c0*/  FADD.FTZ R27, -R0.reuse, R27 ;  /* 0x0000001b001b7221 */ /* 0x040fe20000010100 */
[----:B------:R-:W-:Y:S01]  /*79d0*/  FMUL.FTZ R30, R245, R30 ;  /* 0x0000001ef51e7220 */ /* 0x000fe20000410000 */
[C---:B------:R-:W-:Y:S01]  /*79e0*/  FADD.FTZ R43, -R0.reuse, R43 ;  /* 0x0000002b002b7221 */ /* 0x040fe20000010100 */
[----:B------:R-:W-:Y:S01]  /*79f0*/  FADD.FTZ R46, -R0, R46 ;  /* 0x0000002e002e7221 */ /* 0x000fe20000010100 */
[----:B------:R-:W-:Y:S01]  /*7a00*/  FMUL.FTZ R27, R248, R27 ;  /* 0x0000001bf81b7220 */ /* 0x000fe20000410000 */
[----:B------:R-:W-:Y:S01]  /*7a10*/  FADD.FTZ R31, -R0, R31 ;  /* 0x0000001f001f7221 */ /* 0x000fe20000010100 */
[----:B------:R-:W-:Y:S01]  /*7a20*/  FMUL.FTZ R43, R240, R43 ;  /* 0x0000002bf02b7220 */ /* 0x000fe20000410000 */
[----:B------:R-:W-:Y:S01]  /*7a30*/  FMUL.FTZ R46, R237, R46 ;  /* 0x0000002eed2e7220 */ /* 0x000fe20000410000 */
[----:B------:R-:W-:Y:S01]  /*7a40*/  FADD.FTZ R58, -R0, R58 ;  /* 0x0000003a003a7221 */ /* 0x000fe20000010100 */
[----:B------:R-:W-:Y:S01]  /*7a50*/  FMUL.FTZ R31, R244, R31 ;  /* 0x0000001ff41f7220 */ /* 0x000fe20000410000 */
[C---:B------:R-:W-:Y:S01]  /*7a60*/  FADD.FTZ R59, -R0.reuse, R59 ;  /* 0x0000003b003b7221 */ /* 0x040fe20000010100 */
[C---:B------:R-:W-:Y:S01]  /*7a70*/  FADD.FTZ R47, -R0.reuse, R47 ;  /* 0x0000002f002f7221 */ /* 0x040fe20000010100 */
[----:B------:R-:W-:Y:S01]  /*7a80*/  FMUL.FTZ R58, R233, R58 ;  /* 0x0000003ae93a7220 */ /* 0x000fe20000410000 */
[----:B------:R-:W-:Y:S01]  /*7a90*/  FADD.FTZ R42, -R0, R42 ;  /* 0x0000002a002a7221 */ /* 0x000fe20000010100 */
[----:B------:R-:W-:Y:S01]  /*7aa0*/  FMUL.FTZ R59, R232, R59 ;  /* 0x0000003be83b7220 */ /* 0x000fe20000410000 */
[----:B------:R-:W-:Y:S01]  /*7ab0*/  FMUL.FTZ R47, R236, R47 ;  /* 0x0000002fec2f7220 */ /* 0x000fe20000410000 */
[C---:B------:R-:W-:Y:S01]  /*7ac0*/  FADD.FTZ R62, -R0.reuse, R62 ;  /* 0x0000003e003e7221 */ /* 0x040fe20000010100 */
[----:B------:R-:W-:Y:S01]  /*7ad0*/  FMUL.FTZ R42, R241, R42 ;  /* 0x0000002af12a7220 */ /* 0x000fe20000410000 */
[----:B------:R-:W-:Y:S01]  /*7ae0*/  FADD.FTZ R63, -R0, R63 ;  /* 0x0000003f003f7221 */ /* 0x000fe20000010100 */
[----:B------:R-:W-:Y:S01]  /*7af0*/  FFMA.FTZ R0, -R174, R174, 1 ;  /* 0x3f800000ae007423 */ /* 0x000fe200000101ae */
[----:B------:R-:W-:Y:S02]  /*7b00*/  FMUL.FTZ R62, R227, R62 ;  /* 0x0000003ee33e7220 */ /* 0x000fe40000410000 */
[----:B------:R-:W-:Y:S01]  /*7b10*/  FMUL.FTZ R63, R222, R63 ;  /* 0x0000003fde3f7220 */ /* 0x000fe20000410000 */
[----:B------:R-:W-:Y:S01]  /*7b20*/  FMUL.FTZ R0, R0, UR6 ;  /* 0x0000000600007c20 */ /* 0x000fe20008410000 */
[----:B----4-:R-:W-:Y:S02]  /*7b30*/  FMUL.FTZ R10, R37, R10 ;  /* 0x0000000a250a7220 */ /* 0x010fe40000410000 */
[----:B------:R-:W4:Y:S04]  /*7b40*/  LDL R37, [R1+0x18] ;  /* 0x0000180001257983 */ /* 0x000f280000100800 */
[----:B--2---:R1:W-:Y:S02]  /*7b50*/  STS [R138+0x14000], R5 ;  /* 0x014000058a007388 */ /* 0x0043e40000000800 */
[----:B-1----:R-:W-:Y:S04]  /*7b60*/  FFMA.FTZ R5, -R172, R172, 1 ;  /* 0x3f800000ac057423 */ /* 0x002fe800000101ac */
[----:B------:R-:W-:Y:S01]  /*7b70*/  FMUL.FTZ R6, R5, UR6 ;  /* 0x0000000605067c20 */ /* 0x000fe20008410000 */
[----:B------:R-:W-:Y:S01]  /*7b80*/  FMUL.FTZ R5, R19, R16 ;  /* 0x0000001013057220 */ /* 0x000fe20000410000 */
[----:B------:R-:W-:Y:S02]  /*7b90*/  FFMA.FTZ R16, -R165, R165, 1 ;  /* 0x3f800000a5107423 */ /* 0x000fe400000101a5 */
[----:B------:R-:W-:Y:S01]  /*7ba0*/  FMUL.FTZ R23, R23, R6 ;  /* 0x0000000617177220 */ /* 0x000fe20000410000 */
[----:B------:R-:W-:Y:S01]  /*7bb0*/  F2FP.F16.F32.PACK_AB R6, R21, R33 ;  /* 0x000000211506723e */ /* 0x000fe200000000ff */
[----:B------:R-:W-:Y:S01]  /*7bc0*/  FMUL.FTZ R33, R67, R4 ;  /* 0x0000000443217220 */ /* 0x000fe20000410000 */
[----:B------:R-:W-:Y:S01]  /*7bd0*/  F2FP.F16.F32.PACK_AB R5, R5, R18 ;  /* 0x000000120505723e */ /* 0x000fe200000000ff */
[----:B------:R-:W-:Y:S01]  /*7be0*/  FMUL.FTZ R18, R16, UR6 ;  /* 0x0000000610127c20 */ /* 0x000fe20008410000 */
[----:B------:R-:W-:Y:S01]  /*7bf0*/  FFMA.FTZ R16, -R161, R161, 1 ;  /* 0x3f800000a1107423 */ /* 0x000fe200000101a1 */
[----:B------:R-:W-:Y:S01]  /*7c00*/  F2FP.F16.F32.PACK_AB R36, R23, R22 ;  /* 0x000000161724723e */ /* 0x000fe200000000ff */
[----:B------:R-:W-:Y:S01]  /*7c10*/  FMUL.FTZ R22, R39, R7 ;  /* 0x0000000727167220 */ /* 0x000fe20000410000 */
[----:B------:R-:W-:Y:S01]  /*7c20*/  FFMA.FTZ R7, -R156, R156, 1 ;  /* 0x3f8000009c077423 */ /* 0x000fe2000001019c */
[----:B------:R-:W-:Y:S01]  /*7c30*/  FMUL.FTZ R16, R16, UR6 ;  /* 0x0000000610107c20 */ /* 0x000fe20008410000 */
[----:B------:R1:W-:Y:S01]  /*7c40*/  STS [R138+0x14400], R6 ;  /* 0x014400068a007388 */ /* 0x0003e20000000800 */
[----:B------:R-:W-:Y:S01]  /*7c50*/  FFMA.FTZ R4, -R207, R207, 1 ;  /* 0x3f800000cf047423 */ /* 0x000fe200000101cf */
[----:B------:R-:W-:Y:S01]  /*7c60*/  FMUL.FTZ R7, R7, UR6 ;  /* 0x0000000607077c20 */ /* 0x000fe20008410000 */
[----:B------:R-:W-:Y:S01]  /*7c70*/  FMUL.FTZ R38, R38, R16 ;  /* 0x0000001026267220 */ /* 0x000fe20000410000 */
[----:B------:R-:W-:Y:S01]  /*7c80*/  FFMA.FTZ R16, -R157, R157, 1 ;  /* 0x3f8000009d107423 */ /* 0x000fe2000001019d */
[----:B------:R-:W-:Y:S01]  /*7c90*/  FMUL.FTZ R4, R4, UR6 ;  /* 0x0000000604047c20 */ /* 0x000fe20008410000 */
[----:B------:R-:W-:Y:S01]  /*7ca0*/  FMUL.FTZ R21, R51, R7 ;  /* 0x0000000733157220 */ /* 0x000fe20000410000 */
[----:B------:R-:W-:Y:S01]  /*7cb0*/  FFMA.FTZ R7, -R153, R153, 1 ;  /* 0x3f80000099077423 */ /* 0x000fe20000010199 */
[----:B------:R-:W-:Y:S01]  /*7cc0*/  FMUL.FTZ R16, R16, UR6 ;  /* 0x0000000610107c20 */ /* 0x000fe20008410000 */
[----:B---3--:R-:W-:Y:S01]  /*7cd0*/  STS [R137+0x14000], R20 ;  /* 0x0140001489007388 */ /* 0x008fe20000000800 */
[----:B------:R-:W-:Y:S01]  /*7ce0*/  FMUL.FTZ R13, R13, R4 ;  /* 0x000000040d0d7220 */ /* 0x000fe20000410000 */
[----:B------:R-:W-:Y:S01]  /*7cf0*/  FMUL.FTZ R7, R7, UR6 ;  /* 0x0000000607077c20 */ /* 0x000fe20008410000 */
[----:B------:R-:W-:Y:S01]  /*7d00*/  FMUL.FTZ R50, R50, R16 ;  /* 0x0000001032327220 */ /* 0x000fe20000410000 */
[----:B------:R-:W-:Y:S01]  /*7d10*/  FFMA.FTZ R16, -R154, R154, 1 ;  /* 0x3f8000009a107423 */ /* 0x000fe2000001019a */
[----:B------:R2:W-:Y:S01]  /*7d20*/  STS [R137+0x14400], R5 ;  /* 0x0144000589007388 */ /* 0x0005e20000000800 */
[----:B------:R-:W-:Y:S01]  /*7d30*/  FMUL.FTZ R66, R66, R7 ;  /* 0x0000000742427220 */ /* 0x000fe20000410000 */
[----:B------:R-:W-:Y:S01]  /*7d40*/  FFMA.FTZ R7, -R211, R211, 1 ;  /* 0x3f800000d3077423 */ /* 0x000fe200000101d3 */
[----:B------:R-:W-:Y:S01]  /*7d50*/  FMUL.FTZ R16, R16, UR6 ;  /* 0x0000000610107c20 */ /* 0x000fe20008410000 */
[----:B------:R-:W-:Y:S01]  /*7d60*/  FFMA.FTZ R4, -R197, R197, 1 ;  /* 0x3f800000c5047423 */ /* 0x000fe200000101c5 */
[----:B------:R-:W-:Y:S01]  /*7d70*/  FMUL.FTZ R18, R34, R18 ;  /* 0x0000001222127220 */ /* 0x000fe20000410000 */
[----:B------:R-:W-:Y:S01]  /*7d80*/  FMUL.FTZ R7, R7, UR6 ;  /* 0x0000000607077c20 */ /* 0x000fe20008410000 */
[----:B------:R-:W-:Y:S01]  /*7d90*/  FMUL.FTZ R32, R55, R16 ;  /* 0x0000001037207220 */ /* 0x000fe20000410000 */
[----:B------:R-:W-:Y:S01]  /*7da0*/  FMUL.FTZ R16, R247, R8 ;  /* 0x00000008f7107220 */ /* 0x000fe20000410000 */
[----:B------:R-:W-:Y:S01]  /*7db0*/  FFMA.FTZ R8, -R212, R212, 1 ;  /* 0x3f800000d4087423 */ /* 0x000fe200000101d4 */
[----:B------:R-:W-:Y:S01]  /*7dc0*/  FMUL.FTZ R23, R35, R17 ;  /* 0x0000001123177220 */ /* 0x000fe20000410000 */
[----:B------:R-:W-:Y:S01]  /*7dd0*/  FMUL.FTZ R9, R9, R7 ;  /* 0x0000000709097220 */ /* 0x000fe20000410000 */
[----:B------:R-:W-:Y:S01]  /*7de0*/  FMUL.FTZ R4, R4, UR6 ;  /* 0x0000000604047c20 */ /* 0x000fe20008410000 */
[----:B------:R-:W-:Y:S01]  /*7df0*/  FMUL.FTZ R8, R8, UR6 ;  /* 0x0000000608087c20 */ /* 0x000fe20008410000 */
[----:B-1----:R-:W-:Y:S01]  /*7e00*/  FFMA.FTZ R6, -R208, R208, 1 ;  /* 0x3f800000d0067423 */ /* 0x002fe200000101d0 */
[----:B------:R-:W-:Y:S01]  /*7e10*/  F2FP.F16.F32.PACK_AB R23, R23, R18 ;  /* 0x000000121717723e */ /* 0x000fe200000000ff */
[----:B------:R-:W-:Y:S01]  /*7e20*/  FMUL.FTZ R18, R29, R4 ;  /* 0x000000041d127220 */ /* 0x000fe20000410000 */
[----:B------:R-:W-:Y:S01]  /*7e30*/  FMUL.FTZ R16, R16, R8 ;  /* 0x0000000810107220 */ /* 0x000fe20000410000 */
[----:B------:R-:W-:Y:S01]  /*7e40*/  FMUL.FTZ R6, R6, UR6 ;  /* 0x0000000606067c20 */ /* 0x000fe20008410000 */
[----:B------:R-:W-:Y:S01]  /*7e50*/  FFMA.FTZ R7, -R201, R201, 1 ;  /* 0x3f800000c9077423 */ /* 0x000fe200000101c9 */
[----:B------:R-:W-:Y:S01]  /*7e60*/  FFMA.FTZ R8, -R202, R202, 1 ;  /* 0x3f800000ca087423 */ /* 0x000fe200000101ca */
[----:B------:R-:W-:Y:S01]  /*7e70*/  FFMA.FTZ R17, -R155, R155, 1 ;  /* 0x3f8000009b117423 */ /* 0x000fe2000001019b */
[----:B------:R-:W-:Y:S01]  /*7e80*/  F2FP.F16.F32.PACK_AB R4, R9, R16 ;  /* 0x000000100904723e */ /* 0x000fe200000000ff */
[----:B------:R-:W-:Y:S01]  /*7e90*/  FMUL.FTZ R12, R12, R6 ;  /* 0x000000060c0c7220 */ /* 0x000fe20000410000 */
[----:B------:R-:W-:Y:S01]  /*7ea0*/  FMUL.FTZ R7, R7, UR6 ;  /* 0x0000000607077c20 */ /* 0x000fe20008410000 */
[----:B------:R-:W-:Y:S01]  /*7eb0*/  FFMA.FTZ R6, -R198, R198, 1 ;  /* 0x3f800000c6067423 */ /* 0x000fe200000101c6 */
[----:B--2---:R-:W-:Y:S01]  /*7ec0*/  FFMA.FTZ R5, -R169, R169, 1 ;  /* 0x3f800000a9057423 */ /* 0x004fe200000101a9 */
[----:B------:R1:W-:Y:S01]  /*7ed0*/  STS [R138+0x16000], R4 ;  /* 0x016000048a007388 */ /* 0x0003e20000000800 */
[----:B------:R-:W-:Y:S01]  /*7ee0*/  FMUL.FTZ R19, R25, R7 ;  /* 0x0000000719137220 */ /* 0x000fe20000410000 */
[----:B------:R-:W-:Y:S01]  /*7ef0*/  FMUL.FTZ R6, R6, UR6 ;  /* 0x0000000606067c20 */ /* 0x000fe20008410000 */
[----:B------:R-:W-:Y:S01]  /*7f00*/  FFMA.FTZ R7, -R183, R183, 1 ;  /* 0x3f800000b7077423 */ /* 0x000fe200000101b7 */
[----:B------:R-:W-:Y:S01]  /*7f10*/  F2FP.F16.F32.PACK_AB R20, R13, R12 ;  /* 0x0000000c0d14723e */ /* 0x000fe200000000ff */
[----:B------:R-:W-:Y:S01]  /*7f20*/  FMUL.FTZ R5, R5, UR6 ;  /* 0x0000000605057c20 */ /* 0x000fe20008410000 */
[----:B------:R-:W-:Y:S01]  /*7f30*/  FMUL.FTZ R28, R28, R6 ;  /* 0x000000061c1c7220 */ /* 0x000fe20000410000 */
[----:B------:R-:W-:Y:S01]  /*7f40*/  FMUL.FTZ R7, R7, UR6 ;  /* 0x0000000607077c20 */ /* 0x000fe20008410000 */
[----:B------:R-:W-:Y:S01]  /*7f50*/  FFMA.FTZ R6, -R170, R170, 1 ;  /* 0x3f800000aa067423 */ /* 0x000fe200000101aa */
[----:B------:R-:W-:Y:S01]  /*7f60*/  FMUL.FTZ R12, R45, R5 ;  /* 0x000000052d0c7220 */ /* 0x000fe20000410000 */
[----:B------:R-:W-:Y:S01]  /*7f70*/  FFMA.FTZ R5, -R159, R159, 1 ;  /* 0x3f8000009f057423 */ /* 0x000fe2000001019f */
[----:B------:R-:W-:Y:S01]  /*7f80*/  FMUL.FTZ R13, R41, R7 ;  /* 0x00000007290d7220 */ /* 0x000fe20000410000 */
[----:B------:R-:W-:Y:S01]  /*7f90*/  FMUL.FTZ R6, R6, UR6 ;  /* 0x0000000606067c20 */ /* 0x000fe20008410000 */
[----:B------:R-:W-:Y:S01]  /*7fa0*/  FMUL.FTZ R7, R2, UR6 ;  /* 0x0000000602077c20 */ /* 0x000fe20008410000 */
[----:B------:R-:W-:Y:S01]  /*7fb0*/  FFMA.FTZ R2, -R158, R158, 1 ;  /* 0x3f8000009e027423 */ /* 0x000fe2000001019e */
[----:B------:R-:W-:Y:S01]  /*7fc0*/  FMUL.FTZ R8, R8, UR6 ;  /* 0x0000000608087c20 */ /* 0x000fe20008410000 */
[----:B------:R-:W-:Y:S01]  /*7fd0*/  FMUL.FTZ R44, R44, R6 ;  /* 0x000000062c2c7220 */ /* 0x000fe20000410000 */
[----:B------:R-:W-:Y:S01]  /*7fe0*/  FFMA.FTZ R6, -R163, R163, 1 ;  /* 0x3f800000a3067423 */ /* 0x000fe200000101a3 */
[----:B------:R-:W-:Y:S01]  /*7ff0*/  FMUL.FTZ R2, R2, UR6 ;  /* 0x0000000602027c20 */ /* 0x000fe20008410000 */
[----:B------:R-:W-:Y:S01]  /*8000*/  FMUL.FTZ R17, R17, UR6 ;  /* 0x0000000611117c20 */ /* 0x000fe20008410000 */
[----:B------:R-:W-:Y:S01]  /*8010*/  FMUL.FTZ R5, R5, UR6 ;  /* 0x0000000605057c20 */ /* 0x000fe20008410000 */
[----:B------:R-:W-:Y:S01]  /*8020*/  FMUL.FTZ R6, R6, UR6 ;  /* 0x0000000606067c20 */ /* 0x000fe20008410000 */
[----:B------:R-:W-:Y:S01]  /*8030*/  FMUL.FTZ R16, R61, R2 ;  /* 0x000000023d107220 */ /* 0x000fe20000410000 */
[----:B------:R-:W-:Y:S01]  /*8040*/  FFMA.FTZ R2, -R228, R228, 1 ;  /* 0x3f800000e4027423 */ /* 0x000fe200000101e4 */
[----:B------:R-:W-:Y:S01]  /*8050*/  FMUL.FTZ R24, R24, R8 ;  /* 0x0000000818187220 */ /* 0x000fe20000410000 */
[----:B-1----:R-:W-:Y:S01]  /*8060*/  FFMA.FTZ R4, -R229, R229, 1 ;  /* 0x3f800000e5047423 */ /* 0x002fe200000101e5 */
[----:B------:R-:W-:Y:S01]  /*8070*/  FMUL.FTZ R54, R54, R17 ;  /* 0x0000001136367220 */ /* 0x000fe20000410000 */
[----:B------:R-:W-:Y:S01]  /*8080*/  FFMA.FTZ R8, -R194, R194, 1 ;  /* 0x3f800000c2087423 */ /* 0x000fe200000101c2 */
[----:B------:R-:W-:Y:S01]  /*8090*/  FMUL.FTZ R17, R57, R6 ;  /* 0x0000000639117220 */ /* 0x000fe20000410000 */
[----:B------:R-:W-:Y:S01]  /*80a0*/  FMUL.FTZ R60, R60, R5 ;  /* 0x000000053c3c7220 */ /* 0x000fe20000410000 */
[----:B------:R-:W-:Y:S01]  /*80b0*/  FMUL.FTZ R6, R4, UR6 ;  /* 0x0000000604067c20 */ /* 0x000fe20008410000 */
[----:B------:R-:W-:Y:S01]  /*80c0*/  FMUL.FTZ R5, R2, UR6 ;  /* 0x0000000602057c20 */ /* 0x000fe20008410000 */
[----:B------:R-:W-:Y:S01]  /*80d0*/  FMUL.FTZ R8, R8, UR6 ;  /* 0x0000000608087c20 */ /* 0x000fe20008410000 */
[----:B------:R-:W-:Y:S01]  /*80e0*/  FFMA.FTZ R4, -R226, R226, 1 ;  /* 0x3f800000e2047423 */ /* 0x000fe200000101e2 */
[----:B------:R-:W-:Y:S01]  /*80f0*/  FMUL.FTZ R6, R10, R6 ;  /* 0x000000060a067220 */ /* 0x000fe20000410000 */
[----:B------:R-:W-:Y:S01]  /*8100*/  FMUL.FTZ R9, R11, R5 ;  /* 0x000000050b097220 */ /* 0x000fe20000410000 */
[----:B------:R-:W-:Y:S01]  /*8110*/  FFMA.FTZ R2, -R225, R225, 1 ;  /* 0x3f800000e1027423 */ /* 0x000fe200000101e1 */
[----:B------:R-:W-:Y:S01]  /*8120*/  FMUL.FTZ R8, R40, R8 ;  /* 0x0000000828087220 */ /* 0x000fe20000410000 */
[----:B------:R-:W-:Y:S01]  /*8130*/  FMUL.FTZ R4, R4, UR6 ;  /* 0x0000000604047c20 */ /* 0x000fe20008410000 */
[----:B------:R-:W-:Y:S01]  /*8140*/  FMUL.FTZ R56, R56, R7 ;  /* 0x0000000738387220 */ /* 0x000fe20000410000 */
[----:B------:R-:W-:Y:S01]  /*8150*/  FMUL.FTZ R2, R2, UR6 ;  /* 0x0000000602027c20 */ /* 0x000fe20008410000 */
[----:B------:R-:W-:Y:S01]  /*8160*/  F2FP.F16.F32.PACK_AB R9, R9, R6 ;  /* 0x000000060909723e */ /* 0x000fe200000000ff */
[----:B------:R-:W-:Y:S01]  /*8170*/  FMUL.FTZ R14, R14, R4 ;  /* 0x000000040e0e7220 */ /* 0x000fe20000410000 */
[----:B------:R-:W-:Y:S01]  /*8180*/  F2FP.F16.F32.PACK_AB R13, R13, R8 ;  /* 0x000000080d0d723e */ /* 0x000fe200000000ff */
[----:B------:R-:W-:Y:S01]  /*8190*/  FMUL.FTZ R8, R15, R2 ;  /* 0x000000020f087220 */ /* 0x000fe20000410000 */
[----:B------:R-:W-:Y:S01]  /*81a0*/  FFMA.FTZ R4, -R219, R219, 1 ;  /* 0x3f800000db047423 */ /* 0x000fe200000101db */
[----:B------:R-:W-:Y:S01]  /*81b0*/  STS [R138+0x16400], R9 ;  /* 0x016400098a007388 */ /* 0x000fe20000000800 */
[----:B------:R-:W-:Y:S01]  /*81c0*/  FFMA.FTZ R2, -R218, R218, 1 ;  /* 0x3f800000da027423 */ /* 0x000fe200000101da */
[----:B------:R-:W-:Y:S01]  /*81d0*/  F2FP.F16.F32.PACK_AB R19, R19, R24 ;  /* 0x000000181313723e */ /* 0x000fe200000000ff */
[----:B------:R-:W-:Y:S01]  /*81e0*/  FMUL.FTZ R5, R4, UR6 ;  /* 0x0000000604057c20 */ /* 0x000fe20008410000 */
[----:B------:R-:W-:Y:S01]  /*81f0*/  F2FP.F16.F32.PACK_AB R8, R8, R14 ;  /* 0x0000000e0808723e */ /* 0x000fe200000000ff */
[----:B------:R-:W-:Y:S01]  /*8200*/  STS [R137+0x16000], R20 ;  /* 0x0160001489007388 */ /* 0x000fe20000000800 */
[----:B------:R-:W-:Y:S01]  /*8210*/  FFMA.FTZ R4, -R215, R215, 1 ;  /* 0x3f800000d7047423 */ /* 0x000fe200000101d7 */
[----:B------:R-:W-:Y:S01]  /*8220*/  FMUL.FTZ R26, R26, R5 ;  /* 0x000000051a1a7220 */ /* 0x000fe20000410000 */
[----:B------:R-:W-:Y:S01]  /*8230*/  FFMA.FTZ R5, -R205, R205, 1 ;  /* 0x3f800000cd057423 */ /* 0x000fe200000101cd */
[----:B------:R-:W-:Y:S01]  /*8240*/  STS [R137+0x16400], R8 ;  /* 0x0164000889007388 */ /* 0x000fe20000000800 */
[----:B------:R-:W-:Y:S01]  /*8250*/  FMUL.FTZ R4, R4, UR6 ;  /* 0x0000000604047c20 */ /* 0x000fe20008410000 */
[----:B------:R-:W-:Y:S01]  /*8260*/  FMUL.FTZ R7, R2, UR6 ;  /* 0x0000000602077c20 */ /* 0x000fe20008410000 */
[----:B------:R-:W-:Y:S01]  /*8270*/  FMUL.FTZ R5, R5, UR6 ;  /* 0x0000000605057c20 */ /* 0x000fe20008410000 */
[----:B------:R-:W-:Y:S01]  /*8280*/  STS [R136+0x14000], R135 ;  /* 0x0140008788007388 */ /* 0x000fe20000000800 */
[----:B------:R-:W-:Y:S01]  /*8290*/  FMUL.FTZ R30, R30, R4 ;  /* 0x000000041e1e7220 */ /* 0x000fe20000410000 */
[----:B------:R-:W-:Y:S01]  /*82a0*/  FFMA.FTZ R4, -R200, R200, 1 ;  /* 0x3f800000c8047423 */ /* 0x000fe200000101c8 */
[----:B------:R-:W-:Y:S01]  /*82b0*/  FMUL.FTZ R7, R27, R7 ;  /* 0x000000071b077220 */ /* 0x000fe20000410000 */
[----:B------:R1:W-:Y:S01]  /*82c0*/  STS [R136+0x14400], R36 ;  /* 0x0144002488007388 */ /* 0x0003e20000000800 */
[----:B------:R-:W-:Y:S01]  /*82d0*/  FFMA.FTZ R2, -R214, R214, 1 ;  /* 0x3f800000d6027423 */ /* 0x000fe200000101d6 */
[----:B------:R-:W-:Y:S01]  /*82e0*/  FMUL.FTZ R4, R4, UR6 ;  /* 0x0000000604047c20 */ /* 0x000fe20008410000 */
[----:B------:R-:W-:Y:S01]  /*82f0*/  FMUL.FTZ R43, R43, R5 ;  /* 0x000000052b2b7220 */ /* 0x000fe20000410000 */
[----:B------:R-:W-:Y:S01]  /*8300*/  STS [R134+0x14000], R132 ;  /* 0x0140008486007388 */ /* 0x000fe20000000800 */
[----:B------:R-:W-:Y:S01]  /*8310*/  FFMA.FTZ R5, -R196, R196, 1 ;  /* 0x3f800000c4057423 */ /* 0x000fe200000101c4 */
[----:B------:R-:W-:Y:S01]  /*8320*/  FMUL.FTZ R46, R46, R4 ;  /* 0x000000042e2e7220 */ /* 0x000fe20000410000 */
[----:B------:R-:W-:Y:S01]  /*8330*/  FMUL.FTZ R2, R2, UR6 ;  /* 0x0000000602027c20 */ /* 0x000fe20008410000 */
[----:B------:R-:W-:Y:S01]  /*8340*/  STS [R134+0x14400], R23 ;  /* 0x0144001786007388 */ /* 0x000fe20000000800 */
[----:B------:R-:W-:Y:S01]  /*8350*/  FFMA.FTZ R4, -R195, R195, 1 ;  /* 0x3f800000c3047423 */ /* 0x000fe200000101c3 */
[----:B------:R-:W-:Y:S01]  /*8360*/  F2FP.F16.F32.PACK_AB R7, R7, R26 ;  /* 0x0000001a0707723e */ /* 0x000fe200000000ff */
[----:B------:R-:W-:Y:S01]  /*8370*/  FMUL.FTZ R5, R5, UR6 ;  /* 0x0000000605057c20 */ /* 0x000fe20008410000 */
[----:B------:R-:W-:Y:S01]  /*8380*/  STS [R136+0x16000], R19 ;  /* 0x0160001388007388 */ /* 0x000fe20000000800 */
[----:B------:R-:W-:Y:S01]  /*8390*/  FMUL.FTZ R31, R31, R2 ;  /* 0x000000021f1f7220 */ /* 0x000fe20000410000 */
[----:B------:R-:W-:Y:S01]  /*83a0*/  FMUL.FTZ R4, R4, UR6 ;  /* 0x0000000604047c20 */ /* 0x000fe20008410000 */
[----:B------:R-:W-:Y:S01]  /*83b0*/  F2FP.F16.F32.PACK_AB R18, R18, R28 ;  /* 0x0000001c1212723e */ /* 0x000fe200000000ff */
[----:B------:R-:W-:Y:S01]  /*83c0*/  STS [R136+0x16400], R7 ;  /* 0x0164000788007388 */ /* 0x000fe20000000800 */
[----:B------:R-:W-:Y:S01]  /*83d0*/  FMUL.FTZ R58, R58, R5 ;  /* 0x000000053a3a7220 */ /* 0x000fe20000410000 */
[----:B------:R-:W-:Y:S01]  /*83e0*/  FMUL.FTZ R5, R59, R4 ;  /* 0x000000043b057220 */ /* 0x000fe20000410000 */
[----:B------:R-:W-:Y:S01]  /*83f0*/  F2FP.F16.F32.PACK_AB R4, R31, R30 ;  /* 0x0000001e1f04723e */ /* 0x000fe200000000ff */
[----:B------:R-:W-:Y:S01]  /*8400*/  STS [R134+0x16000], R18 ;  /* 0x0160001286007388 */ /* 0x000fe20000000800 */
[----:B------:R-:W-:Y:S01]  /*8410*/  FFMA.FTZ R2, -R199, R199, 1 ;  /* 0x3f800000c7027423 */ /* 0x000fe200000101c7 */
[----:B------:R-:W-:Y:S01]  /*8420*/  F2FP.F16.F32.PACK_AB R22, R22, R38 ;  /* 0x000000261616723e */ /* 0x000fe200000000ff */
[----:B------:R-:W-:Y:S01]  /*8430*/  FFMA.FTZ R6, -R206, R206, 1 ;  /* 0x3f800000ce067423 */ /* 0x000fe200000101ce */
[----:B------:R-:W-:Y:S01]  /*8440*/  STS [R134+0x16400], R4 ;  /* 0x0164000486007388 */ /* 0x000fe20000000800 */
[----:B------:R-:W-:Y:S01]  /*8450*/  FMUL.FTZ R2, R2, UR6 ;  /* 0x0000000602027c20 */ /* 0x000fe20008410000 */
[----:B------:R-:W-:Y:S01]  /*8460*/  F2FP.F16.F32.PACK_AB R21, R21, R50 ;  /* 0x000000321515723e */ /* 0x000fe200000000ff */
[----:B------:R-:W-:Y:S01]  /*8470*/  FMUL.FTZ R6, R6, UR6 ;  /* 0x0000000606067c20 */ /* 0x000fe20008410000 */
[----:B------:R-:W-:Y:S01]  /*8480*/  STS [R133+0x14000], R53 ;  /* 0x0140003585007388 */ /* 0x000fe20000000800 */
[----:B------:R-:W-:Y:S01]  /*8490*/  FMUL.FTZ R47, R47, R2 ;  /* 0x000000022f2f7220 */ /* 0x000fe20000410000 */
[----:B------:R-:W-:Y:S01]  /*84a0*/  FFMA.FTZ R2, -R180, R180, 1 ;  /* 0x3f800000b4027423 */ /* 0x000fe200000101b4 */
[----:B------:R-:W-:Y:S01]  /*84b0*/  FMUL.FTZ R42, R42, R6 ;  /* 0x000000062a2a7220 */ /* 0x000fe20000410000 */
[----:B------:R-:W-:Y:S01]  /*84c0*/  STS [R133+0x14400], R22 ;  /* 0x0144001685007388 */ /* 0x000fe20000000800 */
[----:B------:R-:W-:Y:S01]  /*84d0*/  F2FP.F16.F32.PACK_AB R12, R12, R44 ;  /* 0x0000002c0c0c723e */ /* 0x000fe200000000ff */
[----:B------:R-:W-:Y:S01]  /*84e0*/  FMUL.FTZ R2, R2, UR6 ;  /* 0x0000000602027c20 */ /* 0x000fe20008410000 */
        /* <DEDUP_REMOVED lines=9> */
[----:B------:R-:W-:Y:S02]  /*8580*/  F2FP.F16.F32.PACK_AB R17, R17, R56 ;  /* 0x000000381111723e */ /* 0x000fe400000000ff */
[----:B------:R-:W-:Y:S01]  /*8590*/  F2FP.F16.F32.PACK_AB R5, R5, R58 ;  /* 0x0000003a0505723e */ /* 0x000fe200000000ff */
[----:B------:R2:W-:Y:S01]  /*85a0*/  STS [R133+0x16400], R2 ;  /* 0x0164000285007388 */ /* 0x0005e20000000800 */
[----:B------:R-:W-:Y:S02]  /*85b0*/  F2FP.F16.F32.PACK_AB R16, R16, R60 ;  /* 0x0000003c1010723e */ /* 0x000fe400000000ff */
[----:B------:R-:W-:Y:S01]  /*85c0*/  F2FP.F16.F32.PACK_AB R6, R6, R62 ;  /* 0x0000003e0606723e */ /* 0x000fe200000000ff */
[----:B------:R-:W-:Y:S01]  /*85d0*/  STS [R65+0x16000], R12 ;  /* 0x0160000c41007388 */ /* 0x000fe20000000800 */
[----:B-1----:R-:W-:Y:S03]  /*85e0*/  SHF.L.U32 R36, R192, 0x1, RZ ;  /* 0x00000001c0247819 */ /* 0x002fe600000006ff */
[----:B------:R1:W-:Y:S04]  /*85f0*/  STS [R65+0x16400], R0 ;  /* 0x0164000041007388 */ /* 0x0003e80000000800 */
[----:B------:R-:W-:Y:S04]  /*8600*/  STS [R64+0x14000], R49 ;  /* 0x0140003140007388 */ /* 0x000fe80000000800 */
[----:B------:R-:W-:Y:S04]  /*8610*/  STS [R64+0x14400], R32 ;  /* 0x0144002040007388 */ /* 0x000fe80000000800 */
[----:B------:R-:W3:Y:S04]  /*8620*/  LDL R39, [R1+0x64] ;  /* 0x0000640001277983 */ /* 0x000ee80000100800 */
[----:B------:R-:W3:Y:S01]  /*8630*/  LDL.LU R38, [R1+0x28] ;  /* 0x0000280001267983 */ /* 0x000ee20000300800 */
[----:B--2---:R-:W-:Y:S04]  /*8640*/  MOV R2, UR4 ;  /* 0x0000000400027c02 */ /* 0x004fe80008000f00 */
[----:B------:R-:W-:Y:S04]  /*8650*/  IADD3 R2, R36, 0x8000, R2 ;  /* 0x0000800024027810 */ /* 0x000fe80007ffe002 */
[----:B-1----:R-:W-:Y:S01]  /*8660*/  IADD3 R0, R2, R185, RZ ;  /* 0x000000b902007210 */ /* 0x002fe20007ffe0ff */
[----:B----4-:R-:W-:Y:S04]  /*8670*/  STS [R37+0x14000], R48 ;  /* 0x0140003025007388 */ /* 0x010fe80000000800 */
[----:B------:R-:W-:Y:S04]  /*8680*/  STS [R37+0x14400], R33 ;  /* 0x0144002125007388 */ /* 0x000fe80000000800 */
[----:B------:R-:W-:Y:S04]  /*8690*/  STS [R64+0x16000], R17 ;  /* 0x0160001140007388 */ /* 0x000fe80000000800 */
[----:B------:R-:W-:Y:S04]  /*86a0*/  STS [R64+0x16400], R5 ;  /* 0x0164000540007388 */ /* 0x000fe80000000800 */
[----:B------:R-:W-:Y:S04]  /*86b0*/  STS [R37+0x16000], R16 ;  /* 0x0160001025007388 */ /* 0x000fe80000000800 */
[----:B------:R1:W-:Y:S01]  /*86c0*/  STS [R37+0x16400], R6 ;  /* 0x0164000625007388 */ /* 0x0003e20000000800 */
[----:B------:R-:W-:Y:S06]  /*86d0*/  BAR.SYNC.DEFER_BLOCKING 0x0 ;  /* 0x0000000000007b1d */ /* 0x000fec0000010000 */
[----:B------:R-:W-:Y:S04]  /*86e0*/  LDSM.16.MT88.4 R4, [R3+0x1c000] ;  /* 0x01c000000304783b */ /* 0x000fe80000004200 */
[----:B------:R-:W2:Y:S04]  /*86f0*/  LDSM.16.MT88.4 R8, [R2] ;  /* 0x000000000208783b */ /* 0x000ea80000004200 */
[----:B------:R-:W4:Y:S04]  /*8700*/  LDSM.16.MT88.4 R12, [R3+0x20000] ;  /* 0x02000000030c783b */ /* 0x000f280000004200 */
[----:B------:R-:W4:Y:S04]  /*8710*/  LDSM.16.MT88.4 R16, [R0] ;  /* 0x000000000010783b */ /* 0x000f280000004200 */
[----:B-1----:R-:W3:Y:S04]  /*8720*/  LDL.LU R37, [R1+0x2c] ;  /* 0x00002c0001257983 */ /* 0x002ee80000300800 */
[----:B------:R-:W-:Y:S04]  /*8730*/  LDSM.16.MT88.4 R20, [R3+0x1c800] ;  /* 0x01c800000314783b */ /* 0x000fe80000004200 */
[----:B------:R-:W1:Y:S04]  /*8740*/  LDSM.16.MT88.4 R24, [R2+0x800] ;  /* 0x000800000218783b */ /* 0x000e680000004200 */
[----:B------:R-:W1:Y:S04]  /*8750*/  LDSM.16.MT88.4 R28, [R3+0x20800] ;  /* 0x02080000031c783b */ /* 0x000e680000004200 */
[----:B------:R-:W1:Y:S01]  /*8760*/  LDSM.16.MT88.4 R32, [R0+0x800] ;  /* 0x000800000020783b */ /* 0x000e620000004200 */
[-C--:B--2---:R-:W-:Y:S06]  /*8770*/  HMMA.16816.F32 R68, R4, R8.reuse, R68 ;  /* 0x000000080444723c */ /* 0x084fec0000001844 */
[C---:B----4-:R-:W-:Y:S06]  /*8780*/  HMMA.16816.F32 R72, R12.reuse, R8, R72 ;  /* 0x000000080c48723c */ /* 0x050fec0000001848 */
        /* <DEDUP_REMOVED lines=8> */
[----:B------:R-:W2:Y:S04]  /*8810*/  LDSM.16.MT88.4 R4, [R3+0x1d000] ;  /* 0x01d000000304783b */ /* 0x000ea80000004200 */
[----:B------:R-:W4:Y:S01]  /*8820*/  LDSM.16.MT88.4 R16, [R0+0x1000] ;  /* 0x001000000010783b */ /* 0x000f220000004200 */
[-C--:B-1----:R-:W-:Y:S06]  /*8830*/  HMMA.16816.F32 R68, R20, R24.reuse, R68 ;  /* 0x000000181444723c */ /* 0x082fec0000001844 */
        /* <DEDUP_REMOVED lines=9> */
[----:B------:R-:W1:Y:S04]  /*88d0*/  LDSM.16.MT88.4 R20, [R3+0x1d800] ;  /* 0x01d800000314783b */ /* 0x000e680000004200 */
[----:B------:R-:W1:Y:S01]  /*88e0*/  LDSM.16.MT88.4 R32, [R0+0x1800] ;  /* 0x001800000020783b */ /* 0x000e620000004200 */
[-C--:B--2---:R-:W-:Y:S06]  /*88f0*/  HMMA.16816.F32 R68, R4, R8.reuse, R68 ;  /* 0x000000080444723c */ /* 0x084fec0000001844 */
[C---:B------:R-:W-:Y:S06]  /*8900*/  HMMA.16816.F32 R72, R12.reuse, R8, R72 ;  /* 0x000000080c48723c */ /* 0x040fec0000001848 */
[-C--:B------:R-:W-:Y:S06]  /*8910*/  HMMA.16816.F32 R76, R12, R10.reuse, R76 ;  /* 0x0000000a0c4c723c */ /* 0x080fec000000184c */
[C---:B------:R-:W-:Y:S01]  /*8920*/  HMMA.16816.F32 R80, R4.reuse, R10, R80 ;  /* 0x0000000a0450723c */ /* 0x040fe20000001850 */
[----:B------:R-:W-:Y:S05]  /*8930*/  LDSM.16.MT88.4 R8, [R2+0x2000] ;  /* 0x002000000208783b */ /* 0x000fea0000004200 */
[-C--:B----4-:R-:W-:Y:S06]  /*8940*/  HMMA.16816.F32 R84, R4, R16.reuse, R84 ;  /* 0x000000100454723c */ /* 0x090fec0000001854 */
[C---:B------:R-:W-:Y:S05]  /*8950*/  HMMA.16816.F32 R88, R12.reuse, R16, R88 ;  /* 0x000000100c58723c */ /* 0x040fea0000001858 */
[----:B---3--:R-:W-:Y:S01]  /*8960*/  LEA R145, R39, UR4, 0x1 ;  /* 0x0000000427917c11 */ /* 0x008fe2000f8e08ff */
[-C--:B------:R-:W-:Y:S01]  /*8970*/  HMMA.16816.F32 R92, R12, R18.reuse, R92 ;  /* 0x000000120c5c723c */ /* 0x080fe2000000185c */
[----:B------:R-:W-:Y:S04]  /*8980*/  LDSM.16.MT88.4 R12, [R3+0x22000] ;  /* 0x02200000030c783b */ /* 0x000fe80000004200 */
[----:B------:R-:W-:Y:S01]  /*8990*/  MOV R147, R38 ;  /* 0x0000002600937202 */ /* 0x000fe20000000f00 */
[----:B------:R-:W-:Y:S01]  /*89a0*/  HMMA.16816.F32 R96, R4, R18, R96 ;  /* 0x000000120460723c */ /* 0x000fe20000001860 */
[----:B------:R-:W2:Y:S04]  /*89b0*/  LDSM.16.MT88.4 R4, [R3+0x1e000] ;  /* 0x01e000000304783b */ /* 0x000ea80000004200 */
[----:B------:R-:W3:Y:S01]  /*89c0*/  LDSM.16.MT88.4 R16, [R0+0x2000] ;  /* 0x002000000010783b */ /* 0x000ee20000004200 */
        /* <DEDUP_REMOVED lines=11> */
[----:B------:R-:W4:Y:S01]  /*8a80*/  LDSM.16.MT88.4 R32, [R0+0x2800] ;  /* 0x002800000020783b */ /* 0x000f220000004200 */
[-C--:B--2---:R-:W-:Y:S06]  /*8a90*/  HMMA.16816.F32 R68, R4, R8.reuse, R68 ;  /* 0x000000080444723c */ /* 0x084fec0000001844 */
        /* <DEDUP_REMOVED lines=16> */
[-C--:B----4-:R-:W-:Y:S06]  /*8ba0*/  HMMA.16816.F32 R84, R20, R32.reuse, R84 ;  /* 0x000000201454723c */ /* 0x090fec0000001854 */
[C---:B------:R-:W-:Y:S05]  /*8bb0*/  HMMA.16816.F32 R88, R28.reuse, R32, R88 ;  /* 0x000000201c58723c */ /* 0x040fea0000001858 */
[----:B------:R-:W-:Y:S01]  /*8bc0*/  MOV R146, R37 ;  /* 0x0000002500927202 */ /* 0x000fe20000000f00 */
[-C--:B------:R-:W-:Y:S01]  /*8bd0*/  HMMA.16816.F32 R92, R28, R34.reuse, R92 ;  /* 0x000000221c5c723c */ /* 0x080fe2000000185c */
[----:B------:R-:W-:Y:S05]  /*8be0*/  LDSM.16.MT88.4 R28, [R3+0x23800] ;  /* 0x02380000031c783b */ /* 0x000fea0000004200 */
[----:B------:R-:W-:Y:S01]  /*8bf0*/  HMMA.16816.F32 R96, R20, R34, R96 ;  /* 0x000000221460723c */ /* 0x000fe20000001860 */
[----:B------:R-:W1:Y:S04]  /*8c00*/  LDSM.16.MT88.4 R20, [R3+0x1f800] ;  /* 0x01f800000314783b */ /* 0x000e680000004200 */
[----:B------:R-:W4:Y:S01]  /*8c10*/  LDSM.16.MT88.4 R32, [R0+0x3800] ;  /* 0x003800000020783b */ /* 0x000f220000004200 */
[-C--:B--2---:R-:W-:Y:S01]  /*8c20*/  HMMA.16816.F32 R68, R4, R8.reuse, R68 ;  /* 0x000000080444723c */ /* 0x084fe20000001844 */
[----:B------:R-:W-:Y:S05]  /*8c30*/  BAR.SYNC.DEFER_BLOCKING 0x0 ;  /* 0x0000000000007b1d */ /* 0x000fea0000010000 */
[C---:B------:R-:W-:Y:S06]  /*8c40*/  HMMA.16816.F32 R72, R12.reuse, R8, R72 ;  /* 0x000000080c48723c */ /* 0x040fec0000001848 */
[-C--:B------:R-:W-:Y:S06]  /*8c50*/  HMMA.16816.F32 R76, R12, R10.reuse, R76 ;  /* 0x0000000a0c4c723c */ /* 0x080fec000000184c */
[C---:B------:R-:W-:Y:S06]  /*8c60*/  HMMA.16816.F32 R80, R4.reuse, R10, R80 ;  /* 0x0000000a0450723c */ /* 0x040fec0000001850 */
[-C--:B---3--:R-:W-:Y:S06]  /*8c70*/  HMMA.16816.F32 R84, R4, R16.reuse, R84 ;  /* 0x000000100454723c */ /* 0x088fec0000001854 */
[C---:B------:R-:W-:Y:S06]  /*8c80*/  HMMA.16816.F32 R88, R12.reuse, R16, R88 ;  /* 0x000000100c58723c */ /* 0x040fec0000001858 */
[-C--:B------:R-:W-:Y:S06]  /*8c90*/  HMMA.16816.F32 R92, R12, R18.reuse, R92 ;  /* 0x000000120c5c723c */ /* 0x080fec000000185c */
[----:B------:R-:W-:Y:S06]  /*8ca0*/  HMMA.16816.F32 R96, R4, R18, R96 ;  /* 0x000000120460723c */ /* 0x000fec0000001860 */
[-C--:B-1----:R-:W-:Y:S06]  /*8cb0*/  HMMA.16816.F32 R68, R20, R24.reuse, R68 ;  /* 0x000000181444723c */ /* 0x082fec0000001844 */
        /* <DEDUP_REMOVED lines=10> */
[----:B------:R-:W2:Y:S01]  /*8d60*/  LDL.LU R38, [R1+0x48] ;  /* 0x0000480001267983 */ /* 0x000ea20000300800 */
[----:B------:R-:W1:Y:S03]  /*8d70*/  LDC R7, c[0x0][0x420] ;  /* 0x00010800ff077b82 */ /* 0x000e660000000800 */
[----:B------:R-:W3:Y:S05]  /*8d80*/  LDL.LU R37, [R1+0x4c] ;  /* 0x00004c0001257983 */ /* 0x000eea0000300800 */
[----:B------:R-:W4:Y:S01]  /*8d90*/  LDC R11, c[0x0][0x424] ;  /* 0x00010900ff0b7b82 */ /* 0x000f220000000800 */
[----:B---3--:R-:W-:Y:S01]  /*8da0*/  IMAD.MOV.U32 R4, RZ, RZ, R37 ;  /* 0x000000ffff047224 */ /* 0x008fe200078e0025 */
[C---:B-1----:R-:W-:Y:S01]  /*8db0*/  SHF.L.U32 R10, R7.reuse, 0x6, RZ ;  /* 0x00000006070a7819 */ /* 0x042fe200000006ff */
[C---:B------:R-:W-:Y:S02]  /*8dc0*/  IMAD.U32 R0, R7.reuse, -0x80, RZ ;  /* 0xffffff8007007824 */ /* 0x040fe400078e00ff */
[----:B--2---:R-:W-:Y:S03]  /*8dd0*/  IMAD.MOV.U32 R5, RZ, RZ, R38 ;  /* 0x000000ffff057224 */ /* 0x004fe600078e0026 */
[C---:B------:R-:W-:Y:S04]  /*8de0*/  LEA R6, P1, R0.reuse, R4, 0x1 ;  /* 0x0000000400067211 */ /* 0x040fe800078208ff */
[----:B------:R-:W-:Y:S01]  /*8df0*/  LEA.HI.X.SX32 R8, R0, R5, 0x1, P1 ;  /* 0x0000000500087211 */ /* 0x000fe200008f0eff */
[----:B------:R-:W-:Y:S01]  /*8e00*/  STL [R1+0x4c], R6 ;  /* 0x00004c0601007387 */ /* 0x000fe20000100800 */
[----:B----4-:R-:W-:Y:S03]  /*8e10*/  SHF.L.U64.HI R0, R7, 0x6, R11 ;  /* 0x0000000607007819 */ /* 0x010fe6000001020b */
[----:B------:R1:W-:Y:S01]  /*8e20*/  STL [R1+0x48], R8 ;  /* 0x0000480801007387 */ /* 0x0003e20000100800 */
[----:B------:R-:W-:Y:S02]  /*8e30*/  IMAD.MOV.U32 R9, RZ, RZ, R8 ;  /* 0x000000ffff097224 */ /* 0x000fe400078e0008 */
[----:B-1----:R-:W-:Y:S05]  /*8e40*/  IMAD.MOV.U32 R8, RZ, RZ, R6 ;  /* 0x000000ffff087224 */ /* 0x002fea00078e0006 */
[----:B------:R-:W-:Y:S01]  /*8e50*/  @!PT LDS RZ, [RZ] ;  /* 0x00000000fffff984 */ /* 0x000fe20000000800 */
[----:B------:R-:W-:Y:S01]  /*8e60*/  @!PT LDS RZ, [RZ] ;  /* 0x00000000fffff984 */ /* 0x000fe20000000800 */
[----:B------:R-:W-:Y:S01]  /*8e70*/  @!PT LDS RZ, [RZ] ;  /* 0x00000000fffff984 */ /* 0x000fe20000000800 */
[----:B------:R1:W-:Y:S01]  /*8e80*/  LDGSTS.E.BYPASS.LTC128B.128 [R145+0x8000], desc[UR10][R8.64] ;  /* 0x0800000008917fae */ /* 0x0003e2000b901d4a */
[-C--:B------:R-:W-:Y:S04]  /*8e90*/  IADD3 R6, P1, R8, R10.reuse, RZ ;  /* 0x0000000a08067210 */ /* 0x080fe80007f3e0ff */
        /* <DEDUP_REMOVED lines=9> */
.L_x_1662:
[----:B------:R-:W-:Y:S01]  /*8f30*/  LDSM.16.M88.4 R32, [R148+0x14000] ;  /* 0x014000009420783b */ /* 0x000fe20000000200 */
[----:B------:R-:W-:Y:S01]  /*8f40*/  VIADD R0, R36, UR5 ;  /* 0x0000000524007c36 */ /* 0x000fe20008000000 */
[----:B------:R-:W-:Y:S01]  /*8f50*/  ULOP3.LUT UR16, UR9, 0x1, URZ, 0xc0, !UPT ;  /* 0x0000000109107892 */ /* 0x000fe2000f8ec03f */
[----:B------:R-:W-:Y:S01]  /*8f60*/  IMAD.IADD R144, R185, 0x1, R150 ;  /* 0x00000001b9907824 */ /* 0x000fe200078e0296 */
[----:B------:R-:W1:Y:S01]  /*8f70*/  LDSM.16.MT88.4 R16, [R2+0x4000] ;  /* 0x004000000210783b */ /* 0x000e620000004200 */
[----:B------:R-:W-:Y:S01]  /*8f80*/  IMAD.IADD R0, R0, 0x1, R185 ;  /* 0x0000000100007824 */ /* 0x000fe200078e02b9 */
[----:B------:R-:W-:Y:S02]  /*8f90*/  UISETP.NE.U32.AND UP1, UPT, UR16, 0x1, UPT ;  /* 0x000000011000788c */ /* 0x000fe4000bf25070 */
[----:B------:R-:W2:Y:S01]  /*8fa0*/  LDSM.16.M88.4 R28, [R148+0x16000] ;  /* 0x01600000941c783b */ /* 0x000ea20000000200 */
[----:B------:R-:W-:Y:S03]  /*8fb0*/  UIADD3 UR16, UR9, -0x1, URZ ;  /* 0xffffffff09107890 */ /* 0x000fe6000fffe03f */
[----:B------:R-:W3:Y:S04]  /*8fc0*/  LDSM.16.MT88.4 R36, [R0] ;  /* 0x000000000024783b */ /* 0x000ee80000004200 */
[----:B------:R-:W4:Y:S04]  /*8fd0*/  LDL R156, [R1+0x54] ;  /* 0x00005400019c7983 */ /* 0x000f280000100800 */
[----:B------:R-:W5:Y:S04]  /*8fe0*/  LDL R155, [R1+0x58] ;  /* 0x00005800019b7983 */ /* 0x000f680000100800 */
[----:B------:R-:W5:Y:S04]  /*8ff0*/  LDL R151, [R1+0x3c] ;  /* 0x00003c0001977983 */ /* 0x000f680000100800 */
[----:B------:R-:W-:Y:S04]  /*9000*/  LDSM.16.M88.4 R40, [R150+0x14000] ;  /* 0x014000009628783b */ /* 0x000fe80000000200 */
[----:B------:R-:W5:Y:S04]  /*9010*/  LDL R152, [R1+0x38] ;  /* 0x0000380001987983 */ /* 0x000f680000100800 */
[----:B------:R-:W3:Y:S04]  /*9020*/  LDSM.16.MT88.4 R44, [R2+0x4800] ;  /* 0x00480000022c783b */ /* 0x000ee80000004200 */
[----:B------:R-:W5:Y:S01]  /*9030*/  LDL R153, [R1+0x44] ;  /* 0x0000440001997983 */ /* 0x000f620000100800 */
[-C--:B-1----:R-:W-:Y:S03]  /*9040*/  HMMA.16816.F32 R4, R32, R16.reuse, RZ ;  /* 0x000000102004723c */ /* 0x082fe600000018ff */
[----:B------:R-:W1:Y:S04]  /*9050*/  LDSM.16.M88.4 R48, [R150+0x16000] ;  /* 0x016000009630783b */ /* 0x000e680000000200 */
[----:B------:R-:W5:Y:S01]  /*9060*/  LDL R154, [R1+0x40] ;  /* 0x00004000019a7983 */ /* 0x000f620000100800 */
[C---:B--2---:R-:W-:Y:S03]  /*9070*/  HMMA.16816.F32 R8, R28.reuse, R16, RZ ;  /* 0x000000101c08723c */ /* 0x044fe600000018ff */
[----:B------:R-:W2:Y:S03]  /*9080*/  LDSM.16.MT88.4 R52, [R0+0x800] ;  /* 0x000800000034783b */ /* 0x000ea60000004200 */
[-C--:B------:R-:W-:Y:S01]  /*9090*/  HMMA.16816.F32 R12, R28, R18.reuse, RZ ;  /* 0x000000121c0c723c */ /* 0x080fe200000018ff */
[----:B------:R-:W-:Y:S04]  /*90a0*/  LDSM.16.M88.4 R56, [R149+0x14000] ;  /* 0x014000009538783b */ /* 0x000fe80000000200 */
[----:B------:R-:W2:Y:S01]  /*90b0*/  LDSM.16.MT88.4 R60, [R2+0x5000] ;  /* 0x00500000023c783b */ /* 0x000ea20000004200 */
[C---:B------:R-:W-:Y:S03]  /*90c0*/  HMMA.16816.F32 R16, R32.reuse, R18, RZ ;  /* 0x000000122010723c */ /* 0x040fe600000018ff */
[----:B------:R-:W2:Y:S03]  /*90d0*/  LDSM.16.M88.4 R64, [R149+0x16000] ;  /* 0x016000009540783b */ /* 0x000ea60000000200 */
[-C--:B---3--:R-:W-:Y:S01]  /*90e0*/  HMMA.16816.F32 R20, R32, R36.reuse, RZ ;  /* 0x000000242014723c */ /* 0x088fe200000018ff */
[----:B------:R-:W3:Y:S04]  /*90f0*/  LDSM.16.MT88.4 R132, [R0+0x1000] ;  /* 0x001000000084783b */ /* 0x000ee80000004200 */
[----:B------:R-:W-:Y:S01]  /*9100*/  LDSM.16.M88.4 R136, [R144+0x16000] ;  /* 0x016000009088783b */ /* 0x000fe20000000200 */
[C---:B------:R-:W-:Y:S03]  /*9110*/  HMMA.16816.F32 R24, R28.reuse, R36, RZ ;  /* 0x000000241c18723c */ /* 0x040fe600000018ff */
[----:B------:R-:W-:Y:S03]  /*9120*/  LDSM.16.MT88.4 R140, [R0+0x1800] ;  /* 0x00180000008c783b */ /* 0x000fe60000004200 */
[-C--:B------:R-:W-:Y:S06]  /*9130*/  HMMA.16816.F32 R28, R28, R38.reuse, RZ ;  /* 0x000000261c1c723c */ /* 0x080fec00000018ff */
[----:B------:R-:W-:Y:S01]  /*9140*/  HMMA.16816.F32 R32, R32, R38, RZ ;  /* 0x000000262020723c */ /* 0x000fe200000018ff */
[----:B------:R-:W-:Y:S05]  /*9150*/  LDSM.16.M88.4 R36, [R144+0x14000] ;  /* 0x014000009024783b */ /* 0x000fea0000000200 */
        /* <DEDUP_REMOVED lines=8> */
[----:B------:R-:W-:Y:S05]  /*91e0*/  LDSM.16.MT88.4 R48, [R2+0x6000] ;  /* 0x006000000230783b */ /* 0x000fea0000004200 */
[----:B------:R-:W-:Y:S01]  /*91f0*/  HMMA.16816.F32 R32, R40, R54, R32 ;  /* 0x000000362820723c */ /* 0x000fe20000001820 */
[----:B------:R-:W2:Y:S04]  /*9200*/  LDSM.16.M88.4 R40, [R148+0x18000] ;  /* 0x018000009428783b */ /* 0x000ea80000000200 */
[----:B------:R-:W2:Y:S01]  /*9210*/  LDSM.16.M88.4 R52, [R148+0x1a000] ;  /* 0x01a000009434783b */ /* 0x000ea20000000200 */
[-C--:B------:R-:W-:Y:S06]  /*9220*/  HMMA.16816.F32 R4, R56, R60.reuse, R4 ;  /* 0x0000003c3804723c */ /* 0x080fec0000001804 */
[C---:B------:R-:W-:Y:S06]  /*9230*/  HMMA.16816.F32 R8, R64.reuse, R60, R8 ;  /* 0x0000003c4008723c */ /* 0x040fec0000001808 */
[-C--:B------:R-:W-:Y:S06]  /*9240*/  HMMA.16816.F32 R12, R64, R62.reuse, R12 ;  /* 0x0000003e400c723c */ /* 0x080fec000000180c */
[C---:B------:R-:W-:Y:S01]  /*9250*/  HMMA.16816.F32 R16, R56.reuse, R62, R16 ;  /* 0x0000003e3810723c */ /* 0x040fe20000001810 */
[----:B------:R-:W2:Y:S05]  /*9260*/  LDSM.16.MT88.4 R60, [R0+0x2000] ;  /* 0x00200000003c783b */ /* 0x000eaa0000004200 */
[-C--:B---3--:R-:W-:Y:S06]  /*9270*/  HMMA.16816.F32 R20, R56, R132.reuse, R20 ;  /* 0x000000843814723c */ /* 0x088fec0000001814 */
        /* <DEDUP_REMOVED lines=18> */
[-C--:B--2---:R-:W-:Y:S06]  /*93a0*/  HMMA.16816.F32 R4, R40, R48.reuse, R4 ;  /* 0x000000302804723c */ /* 0x084fec0000001804 */
        /* <DEDUP_REMOVED lines=10> */
[----:B------:R-:W5:Y:S01]  /*9450*/  LDSM.16.M88.4 R40, [R144+0x18000] ;  /* 0x018000009028783b */ /* 0x000f620000000200 */
[-C--:B-1----:R-:W-:Y:S06]  /*9460*/  HMMA.16816.F32 R4, R44, R56.reuse, R4 ;  /* 0x000000382c04723c */ /* 0x082fec0000001804 */
[C---:B------:R-:W-:Y:S06]  /*9470*/  HMMA.16816.F32 R8, R64.reuse, R56, R8 ;  /* 0x000000384008723c */ /* 0x040fec0000001808 */
[-C--:B------:R-:W-:Y:S06]  /*9480*/  HMMA.16816.F32 R12, R64, R58.reuse, R12 ;  /* 0x0000003a400c723c */ /* 0x080fec000000180c */
[C---:B------:R-:W-:Y:S01]  /*9490*/  HMMA.16816.F32 R16, R44.reuse, R58, R16 ;  /* 0x0000003a2c10723c */ /* 0x040fe20000001810 */
[----:B---3--:R-:W1:Y:S01]  /*94a0*/  LDC R0, c[0x0][0x270] ;  /* 0x00009c00ff007b82 */ /* 0x008e620000000800 */
[----:B------:R-:W3:Y:S04]  /*94b0*/  LDSM.16.M88.4 R56, [R144+0x1a000] ;  /* 0x01a000009038783b */ /* 0x000ee80000000200 */
[-C--:B------:R-:W-:Y:S06]  /*94c0*/  HMMA.16816.F32 R20, R44, R132.reuse, R20 ;  /* 0x000000842c14723c */ /* 0x080fec0000001814 */
[C---:B------:R-:W-:Y:S06]  /*94d0*/  HMMA.16816.F32 R24, R64.reuse, R132, R24 ;  /* 0x000000844018723c */ /* 0x040fec0000001818 */
[-C--:B------:R-:W-:Y:S06]  /*94e0*/  HMMA.16816.F32 R28, R64, R134.reuse, R28 ;  /* 0x00000086401c723c */ /* 0x080fec000000181c */
[----:B------:R-:W-:Y:S06]  /*94f0*/  HMMA.16816.F32 R32, R44, R134, R32 ;  /* 0x000000862c20723c */ /* 0x000fec0000001820 */
[-C--:B--2---:R-:W-:Y:S05]  /*9500*/  HMMA.16816.F32 R4, R36, R48.reuse, R4 ;  /* 0x000000302404723c */ /* 0x084fea0000001804 */
[----:B----4-:R-:W-:Y:S01]  /*9510*/  @P0 IADD3 R44, P1, R156, UR13, RZ ;  /* 0x0000000d9c2c0c10 */ /* 0x010fe2000ff3e0ff */
[C---:B------:R-:W-:Y:S01]  /*9520*/  HMMA.16816.F32 R8, R136.reuse, R48, R8 ;  /* 0x000000308808723c */ /* 0x040fe20000001808 */
[----:B------:R-:W-:Y:S04]  /*9530*/  @UP3 UIADD3 UR13, UP2, UR13, -0x200, URZ ;  /* 0xfffffe000d0d3890 */ /* 0x000fe8000ff5e03f */
[----:B-----5:R-:W-:Y:S01]  /*9540*/  @P0 IADD3.X R45, R155, UR12, RZ, P1, !PT ;  /* 0x0000000c9b2d0c10 */ /* 0x020fe20008ffe4ff */
[-C--:B------:R-:W-:Y:S01]  /*9550*/  HMMA.16816.F32 R12, R136, R50.reuse, R12 ;  /* 0x00000032880c723c */ /* 0x080fe2000000180c */
[----:B------:R-:W-:Y:S03]  /*9560*/  @UP3 UIADD3.X UR12, UR12, -0x1, URZ, UP2, !UPT ;  /* 0xffffffff0c0c3890 */ /* 0x000fe600097fe43f */
[----:B------:R-:W2:Y:S02]  /*9570*/  @P0 LDG.E R151, desc[UR10][R44.64+0x120] ;  /* 0x0001200a2c970981 */ /* 0x000ea4000c1e1900 */
[C---:B------:R-:W-:Y:S02]  /*9580*/  HMMA.16816.F32 R16, R36.reuse, R50, R16 ;  /* 0x000000322410723c */ /* 0x040fe40000001810 */
[----:B------:R-:W4:Y:S04]  /*9590*/  @P0 LDG.E R152, desc[UR10][R44.64+0x100] ;  /* 0x0001000a2c980981 */ /* 0x000f28000c1e1900 */
[-C--:B------:R-:W-:Y:S01]  /*95a0*/  HMMA.16816.F32 R20, R36, R140.reuse, R20 ;  /* 0x0000008c2414723c */ /* 0x080fe20000001814 */
[----:B------:R-:W5:Y:S04]  /*95b0*/  @P0 LDG.E R153, desc[UR10][R44.64+0x20] ;  /* 0x0000200a2c990981 */ /* 0x000f68000c1e1900 */
[----:B------:R3:W5:Y:S01]  /*95c0*/  @P0 LDG.E R154, desc[UR10][R44.64] ;  /* 0x0000000a2c9a0981 */ /* 0x000762000c1e1900 */
[C---:B------:R-:W-:Y:S06]  /*95d0*/  HMMA.16816.F32 R24, R136.reuse, R140, R24 ;  /* 0x0000008c8818723c */ /* 0x040fec0000001818 */
[-C--:B------:R-:W-:Y:S06]  /*95e0*/  HMMA.16816.F32 R28, R136, R142.reuse, R28 ;  /* 0x0000008e881c723c */ /* 0x080fec000000181c */
[----:B------:R-:W-:Y:S06]  /*95f0*/  HMMA.16816.F32 R32, R36, R142, R32 ;  /* 0x0000008e2420723c */ /* 0x000fec0000001820 */
[-C--:B------:R-:W-:Y:S05]  /*9600*/  HMMA.16816.F32 R4, R40, R52.reuse, R4 ;  /* 0x000000342804723c */ /* 0x080fea0000001804 */
[----:B-1----:R-:W-:Y:S01]  /*9610*/  IMAD R38, R0, UR18, RZ ;  /* 0x0000001200267c24 */ /* 0x002fe2000f8e02ff */
[C---:B---3--:R-:W-:Y:S05]  /*9620*/  HMMA.16816.F32 R8, R56.reuse, R52, R8 ;  /* 0x000000343808723c */ /* 0x048fea0000001808 */
[----:B------:R-:W-:Y:S01]  /*9630*/  IMAD.U32 R0, R38, -0x80, RZ ;  /* 0xffffff8026007824 */ /* 0x000fe200078e00ff */
[-C--:B------:R-:W-:Y:S05]  /*9640*/  HMMA.16816.F32 R12, R56, R54.reuse, R12 ;  /* 0x00000036380c723c */ /* 0x080fea000000180c */
[C---:B------:R-:W-:Y:S01]  /*9650*/  LEA R2, P1, R0.reuse, R146, 0x2 ;  /* 0x0000009200027211 */ /* 0x040fe200078210ff */
[C---:B------:R-:W-:Y:S04]  /*9660*/  HMMA.16816.F32 R16, R40.reuse, R54, R16 ;  /* 0x000000362810723c */ /* 0x040fe80000001810 */
[----:B------:R-:W-:Y:S01]  /*9670*/  STL [R1+0x2c], R2 ;  /* 0x00002c0201007387 */ /* 0x000fe20000100800 */
[----:B------:R-:W-:Y:S01]  /*9680*/  LEA.HI.X.SX32 R36, R0, R147, 0x2, P1 ;  /* 0x0000009300247211 */ /* 0x000fe200008f16ff */
[-C--:B------:R-:W-:Y:S04]  /*9690*/  HMMA.16816.F32 R20, R40, R60.reuse, R20 ;  /* 0x0000003c2814723c */ /* 0x080fe80000001814 */
[----:B------:R1:W-:Y:S01]  /*96a0*/  STL [R1+0x28], R36 ;  /* 0x0000282401007387 */ /* 0x0003e20000100800 */
[----:B------:R-:W-:Y:S01]  /*96b0*/  IMAD.MOV.U32 R37, RZ, RZ, R36 ;  /* 0x000000ffff257224 */ /* 0x000fe200078e0024 */
[C---:B------:R-:W-:Y:S05]  /*96c0*/  HMMA.16816.F32 R24, R56.reuse, R60, R24 ;  /* 0x0000003c3818723c */ /* 0x040fea0000001818 */
[C---:B------:R-:W-:Y:S01]  /*96d0*/  IMAD.SHL.U32 R0, R38.reuse, 0x8, RZ ;  /* 0x0000000826007824 */ /* 0x040fe200078e00ff */
[-C--:B------:R-:W-:Y:S05]  /*96e0*/  HMMA.16816.F32 R28, R56, R62.reuse, R28 ;  /* 0x0000003e381c723c */ /* 0x080fea000000181c */
[C---:B------:R-:W-:Y:S01]  /*96f0*/  IMAD.SHL.U32 R45, R38.reuse, 0x10, RZ ;  /* 0x00000010262d7824 */ /* 0x040fe200078e00ff */
[----:B------:R-:W-:Y:S05]  /*9700*/  HMMA.16816.F32 R32, R40, R62, R32 ;  /* 0x0000003e2820723c */ /* 0x000fea0000001820 */
[C---:B------:R-:W-:Y:S02]  /*9710*/  IMAD R44, R38.reuse, 0x28, RZ ;  /* 0x00000028262c7824 */ /* 0x040fe400078e02ff */
[C---:B------:R-:W-:Y:S04]  /*9720*/  IMAD.SHL.U32 R41, R38.reuse, 0x20, RZ ;  /* 0x0000002026297824 */ /* 0x040fe800078e00ff */
[----:B-1----:R-:W-:Y:S02]  /*9730*/  IMAD.MOV.U32 R36, RZ, RZ, R2 ;  /* 0x000000ffff247224 */ /* 0x002fe400078e0002 */
[C---:B------:R-:W-:Y:S02]  /*9740*/  IMAD R2, R38.reuse, 0x18, RZ ;  /* 0x0000001826027824 */ /* 0x040fe400078e02ff */
[----:B------:R-:W-:Y:S01]  /*9750*/  IMAD R39, R38, 0x30, RZ ;  /* 0x0000003026277824 */ /* 0x000fe200078e02ff */
[CC--:B------:R-:W-:Y:S01]  /*9760*/  LEA R52, P1, R0.reuse, R36.reuse, 0x2 ;  /* 0x0000002400347211 */ /* 0x0c0fe200078210ff */
[----:B------:R1:W-:Y:S01]  /*9770*/  REDG.E.ADD.F32.FTZ.RN.STRONG.GPU desc[UR10][R36.64], R4 ;  /* 0x00000004240079a6 */ /* 0x0003e2000c10f38a */
[CC--:B------:R-:W-:Y:S02]  /*9780*/  LEA R40, P2, R41.reuse, R36.reuse, 0x2 ;  /* 0x0000002429287211 */ /* 0x0c0fe400078410ff */
[-C--:B------:R-:W-:Y:S02]  /*9790*/  LEA.HI.X.SX32 R53, R0, R37.reuse, 0x2, P1 ;  /* 0x0000002500357211 */ /* 0x080fe400008f16ff */
[-C--:B------:R-:W-:Y:S03]  /*97a0*/  LEA.HI.X.SX32 R41, R41, R37.reuse, 0x2, P2 ;  /* 0x0000002529297211 */ /* 0x080fe600010f16ff */
[----:B------:R3:W-:Y:S01]  /*97b0*/  REDG.E.ADD.F32.FTZ.RN.STRONG.GPU desc[UR10][R52.64], R5 ;  /* 0x00000005340079a6 */ /* 0x0007e2000c10f38a */
[CC--:B-1----:R-:W-:Y:S04]  /*97c0*/  LEA R4, P1, R45.reuse, R36.reuse, 0x2 ;  /* 0x000000242d047211 */ /* 0x0c2fe800078210ff */
[-C--:B---3--:R-:W-:Y:S05]  /*97d0*/  LEA.HI.X.SX32 R5, R45, R37.reuse, 0x2, P1 ;  /* 0x000000252d057211 */ /* 0x088fea00008f16ff */
[----:B------:R1:W-:Y:S02]  /*97e0*/  REDG.E.ADD.F32.FTZ.RN.STRONG.GPU desc[UR10][R4.64], R6 ;  /* 0x00000006040079a6 */ /* 0x0003e4000c10f38a */
[-C--:B-1----:R-:W-:Y:S02]  /*97f0*/  LEA R6, P1, R44, R36.reuse, 0x2 ;  /* 0x000000242c067211 */ /* 0x082fe400078210ff */
[----:B--2---:R-:W-:Y:S04]  /*9800*/  @P0 STL [R1+0x3c], R151 ;  /* 0x00003c9701000387 */ /* 0x004fe80000100800 */
[----:B----4-:R-:W-:Y:S04]  /*9810*/  @P0 STL [R1+0x38], R152 ;  /* 0x0000389801000387 */ /* 0x010fe80000100800 */
[----:B-----5:R-:W-:Y:S04]  /*9820*/  @P0 STL [R1+0x44], R153 ;  /* 0x0000449901000387 */ /* 0x020fe80000100800 */
[----:B------:R-:W-:Y:S01]  /*9830*/  @P0 STL [R1+0x40], R154 ;  /* 0x0000409a01000387 */ /* 0x000fe20000100800 */
[CC--:B------:R-:W-:Y:S03]  /*9840*/  LEA R42, P0, R2.reuse, R36.reuse, 0x2 ;  /* 0x00000024022a7211 */ /* 0x0c0fe600078010ff */
[----:B------:R-:W2:Y:S01]  /*9850*/  LDL R185, [R1+0x50] ;  /* 0x0000500001b97983 */ /* 0x000ea20000100800 */
[-C--:B------:R-:W-:Y:S01]  /*9860*/  LEA.HI.X.SX32 R43, R2, R37.reuse, 0x2, P0 ;  /* 0x00000025022b7211 */ /* 0x080fe200000f16ff */
[C---:B------:R-:W-:Y:S01]  /*9870*/  IMAD R2, R38.reuse, 0x48, RZ ;  /* 0x0000004826027824 */ /* 0x040fe200078e02ff */
[CC--:B------:R-:W-:Y:S03]  /*9880*/  LEA R4, P0, R39.reuse, R36.reuse, 0x2 ;  /* 0x0000002427047211 */ /* 0x0c0fe600078010ff */
[----:B------:R1:W-:Y:S01]  /*9890*/  REDG.E.ADD.F32.FTZ.RN.STRONG.GPU desc[UR10][R42.64], R7 ;  /* 0x000000072a0079a6 */ /* 0x0003e2000c10f38a */
[-C--:B------:R-:W-:Y:S01]  /*98a0*/  LEA.HI.X.SX32 R5, R39, R37.reuse, 0x2, P0 ;  /* 0x0000002527057211 */ /* 0x080fe200000f16ff */
[----:B------:R-:W-:Y:S02]  /*98b0*/  IMAD R39, R38, 0x50, RZ ;  /* 0x0000005026277824 */ /* 0x000fe400078e02ff */
[----:B------:R3:W-:Y:S01]  /*98c0*/  REDG.E.ADD.F32.FTZ.RN.STRONG.GPU desc[UR10][R40.64], R8 ;  /* 0x00000008280079a6 */ /* 0x0007e2000c10f38a */
[-C--:B-1----:R-:W-:Y:S01]  /*98d0*/  LEA.HI.X.SX32 R7, R44, R37.reuse, 0x2, P1 ;  /* 0x000000252c077211 */ /* 0x082fe200008f16ff */
[C---:B---3--:R-:W-:Y:S04]  /*98e0*/  IMAD R8, R38.reuse, 0x38, RZ ;  /* 0x0000003826087824 */ /* 0x048fe800078e02ff */
[----:B------:R1:W-:Y:S04]  /*98f0*/  REDG.E.ADD.F32.FTZ.RN.STRONG.GPU desc[UR10][R6.64], R9 ;  /* 0x00000009060079a6 */ /* 0x0003e8000c10f38a */
[----:B------:R3:W-:Y:S01]  /*9900*/  REDG.E.ADD.F32.FTZ.RN.STRONG.GPU desc[UR10][R4.64], R10 ;  /* 0x0000000a040079a6 */ /* 0x0007e2000c10f38a */
[----:B-1----:R-:W-:Y:S01]  /*9910*/  IMAD.SHL.U32 R7, R38, 0x40, RZ ;  /* 0x0000004026077824 */ /* 0x002fe200078e00ff */
[-C--:B---3--:R-:W-:Y:S01]  /*9920*/  LEA R4, P0, R8, R36.reuse, 0x2 ;  /* 0x0000002408047211 */ /* 0x088fe200078010ff */
[----:B------:R-:W-:Y:S03]  /*9930*/  IMAD R10, R38, 0x58, RZ ;  /* 0x00000058260a7824 */ /* 0x000fe600078e02ff */
[CC--:B------:R-:W-:Y:S02]  /*9940*/  LEA R40, P2, R7.reuse, R36.reuse, 0x2 ;  /* 0x0000002407287211 */ /* 0x0c0fe400078410ff */
[-C--:B------:R-:W-:Y:S02]  /*9950*/  LEA.HI.X.SX32 R5, R8, R37.reuse, 0x2, P0 ;  /* 0x0000002508057211 */ /* 0x080fe400000f16ff */
[CC--:B------:R-:W-:Y:S02]  /*9960*/  LEA R8, P1, R2.reuse, R36.reuse, 0x2 ;  /* 0x0000002402087211 */ /* 0x0c0fe400078210ff */
[-C--:B------:R-:W-:Y:S01]  /*9970*/  LEA.HI.X.SX32 R41, R7, R37.reuse, 0x2, P2 ;  /* 0x0000002507297211 */ /* 0x080fe200010f16ff */
[----:B------:R1:W-:Y:S01]  /*9980*/  REDG.E.ADD.F32.FTZ.RN.STRONG.GPU desc[UR10][R4.64], R11 ;  /* 0x0000000b040079a6 */ /* 0x0003e2000c10f38a */
[CC--:B------:R-:W-:Y:S02]  /*9990*/  LEA R6, P0, R39.reuse, R36.reuse, 0x2 ;  /* 0x0000002427067211 */ /* 0x0c0fe400078010ff */
[-C--:B------:R-:W-:Y:S01]  /*99a0*/  LEA.HI.X.SX32 R9, R2, R37.reuse, 0x2, P1 ;  /* 0x0000002502097211 */ /* 0x080fe200008f16ff */
[----:B------:R-:W-:Y:S01]  /*99b0*/  REDG.E.ADD.F32.FTZ.RN.STRONG.GPU desc[UR10][R40.64], R16 ;  /* 0x00000010280079a6 */ /* 0x000fe2000c10f38a */
[-C--:B------:R-:W-:Y:S01]  /*99c0*/  LEA.HI.X.SX32 R7, R39, R37.reuse, 0x2, P0 ;  /* 0x0000002527077211 */ /* 0x080fe200000f16ff */
[----:B------:R-:W-:Y:S02]  /*99d0*/  VIADD R2, R45, 0x20 ;  /* 0x000000202d027836 */ /* 0x000fe40000000000 */
[----:B------:R3:W-:Y:S02]  /*99e0*/  REDG.E.ADD.F32.FTZ.RN.STRONG.GPU desc[UR10][R8.64], R17 ;  /* 0x00000011080079a6 */ /* 0x0007e4000c10f38a */
[----:B------:R-:W-:Y:S02]  /*99f0*/  IMAD.IADD R39, R0, 0x1, R2 ;  /* 0x0000000100277824 */ /* 0x000fe400078e0202 */
[----:B------:R4:W-:Y:S01]  /*9a00*/  REDG.E.ADD.F32.FTZ.RN.STRONG.GPU desc[UR10][R6.64], R18 ;  /* 0x00000012060079a6 */ /* 0x0009e2000c10f38a */
[CC--:B-1----:R-:W-:Y:S04]  /*9a10*/  LEA R4, P1, R10.reuse, R36.reuse, 0x2 ;  /* 0x000000240a047211 */ /* 0x0c2fe800078210ff */
[-C--:B------:R-:W-:Y:S01]  /*9a20*/  LEA.HI.X.SX32 R5, R10, R37.reuse, 0x2, P1 ;  /* 0x000000250a057211 */ /* 0x080fe200008f16ff */
[C---:B---3--:R-:W-:Y:S04]  /*9a30*/  IMAD R9, R38.reuse, 0x60, RZ ;  /* 0x0000006026097824 */ /* 0x048fe800078e02ff */
[----:B------:R1:W-:Y:S01]  /*9a40*/  REDG.E.ADD.F32.FTZ.RN.STRONG.GPU desc[UR10][R4.64], R19 ;  /* 0x00000013040079a6 */ /* 0x0003e2000c10f38a */
[----:B----4-:R-:W-:Y:S01]  /*9a50*/  IMAD R7, R38, 0x68, RZ ;  /* 0x0000006826077824 */ /* 0x010fe200078e02ff */
[-C--:B------:R-:W-:Y:S01]  /*9a60*/  LEA R10, P0, R9, R36.reuse, 0x2 ;  /* 0x00000024090a7211 */ /* 0x080fe200078010ff */
[----:B------:R-:W-:Y:S03]  /*9a70*/  IMAD.IADD R6, R0, 0x1, R39 ;  /* 0x0000000100067824 */ /* 0x000fe600078e0227 */
[-C--:B------:R-:W-:Y:S02]  /*9a80*/  LEA R8, P2, R7, R36.reuse, 0x2 ;  /* 0x0000002407087211 */ /* 0x080fe400078410ff */
[-C--:B------:R-:W-:Y:S02]  /*9a90*/  LEA.HI.X.SX32 R11, R9, R37.reuse, 0x2, P0 ;  /* 0x00000025090b7211 */ /* 0x080fe400000f16ff */
[-C--:B------:R-:W-:Y:S02]  /*9aa0*/  LEA.HI.X.SX32 R9, R7, R37.reuse, 0x2, P2 ;  /* 0x0000002507097211 */ /* 0x080fe400010f16ff */
[CC--:B------:R-:W-:Y:S01]  /*9ab0*/  LEA R48, P2, R39.reuse, R36.reuse, 0x2 ;  /* 0x0000002427307211 */ /* 0x0c0fe200078410ff */
[----:B------:R3:W-:Y:S03]  /*9ac0*/  REDG.E.ADD.F32.FTZ.RN.STRONG.GPU desc[UR10][R10.64], R12 ;  /* 0x0000000c0a0079a6 */ /* 0x0007e6000c10f38a */
[-C--:B------:R-:W-:Y:S01]  /*9ad0*/  LEA.HI.X.SX32 R49, R39, R37.reuse, 0x2, P2 ;  /* 0x0000002527317211 */ /* 0x080fe200010f16ff */
[----:B------:R4:W-:Y:S01]  /*9ae0*/  REDG.E.ADD.F32.FTZ.RN.STRONG.GPU desc[UR10][R8.64], R13 ;  /* 0x0000000d080079a6 */ /* 0x0009e2000c10f38a */
[C---:B-1----:R-:W-:Y:S02]  /*9af0*/  IMAD R4, R38.reuse, 0x70, RZ ;  /* 0x0000007026047824 */ /* 0x042fe400078e02ff */
[----:B------:R-:W-:Y:S02]  /*9b00*/  IMAD R38, R38, 0x78, RZ ;  /* 0x0000007826267824 */ /* 0x000fe400078e02ff */
[----:B------:R-:W-:Y:S01]  /*9b10*/  IMAD.IADD R5, R0, 0x1, R6 ;  /* 0x0000000100057824 */ /* 0x000fe200078e0206 */
[-C--:B------:R-:W-:Y:S02]  /*9b20*/  LEA R16, P1, R4, R36.reuse, 0x2 ;  /* 0x0000002404107211 */ /* 0x080fe400078210ff */
[-C--:B------:R-:W-:Y:S02]  /*9b30*/  LEA R18, P0, R38, R36.reuse, 0x2 ;  /* 0x0000002426127211 */ /* 0x080fe400078010ff */
[-C--:B------:R-:W-:Y:S02]  /*9b40*/  LEA.HI.X.SX32 R17, R4, R37.reuse, 0x2, P1 ;  /* 0x0000002504117211 */ /* 0x080fe400008f16ff */
[-C--:B------:R-:W-:Y:S02]  /*9b50*/  LEA.HI.X.SX32 R19, R38, R37.reuse, 0x2, P0 ;  /* 0x0000002526137211 */ /* 0x080fe400000f16ff */
[-C--:B------:R-:W-:Y:S01]  /*9b60*/  LEA R50, P0, R2, R36.reuse, 0x2 ;  /* 0x0000002402327211 */ /* 0x080fe200078010ff */
[----:B------:R1:W-:Y:S01]  /*9b70*/  REDG.E.ADD.F32.FTZ.RN.STRONG.GPU desc[UR10][R16.64], R14 ;  /* 0x0000000e100079a6 */ /* 0x0003e2000c10f38a */
[-C--:B------:R-:W-:Y:S01]  /*9b80*/  LEA R46, P1, R6, R36.reuse, 0x2 ;  /* 0x00000024062e7211 */ /* 0x080fe200078210ff */
[----:B---3--:R-:W-:Y:S01]  /*9b90*/  IMAD.IADD R10, R0, 0x1, R5 ;  /* 0x00000001000a7824 */ /* 0x008fe200078e0205 */
[-C--:B------:R-:W-:Y:S01]  /*9ba0*/  LEA.HI.X.SX32 R51, R2, R37.reuse, 0x2, P0 ;  /* 0x0000002502337211 */ /* 0x080fe200000f16ff */
[----:B------:R3:W-:Y:S01]  /*9bb0*/  REDG.E.ADD.F32.FTZ.RN.STRONG.GPU desc[UR10][R18.64], R15 ;  /* 0x0000000f120079a6 */ /* 0x0007e2000c10f38a */
[CC--:B------:R-:W-:Y:S01]  /*9bc0*/  LEA R44, P0, R5.reuse, R36.reuse, 0x2 ;  /* 0x00000024052c7211 */ /* 0x0c0fe200078010ff */
[----:B----4-:R-:W-:Y:S01]  /*9bd0*/  IMAD.IADD R9, R0, 0x1, R10 ;  /* 0x0000000100097824 */ /* 0x010fe200078e020a */
[-C--:B------:R-:W-:Y:S01]  /*9be0*/  LEA.HI.X.SX32 R47, R6, R37.reuse, 0x2, P1 ;  /* 0x00000025062f7211 */ /* 0x080fe200008f16ff */
[----:B------:R-:W-:Y:S01]  /*9bf0*/  REDG.E.ADD.F32.FTZ.RN.STRONG.GPU desc[UR10][R36.64+0x80], R20 ;  /* 0x00008014240079a6 */ /* 0x000fe2000c10f38a */
[-C--:B------:R-:W-:Y:S01]  /*9c00*/  LEA.HI.X.SX32 R45, R5, R37.reuse, 0x2, P0 ;  /* 0x00000025052d7211 */ /* 0x080fe200000f16ff */
[----:B------:R-:W-:Y:S01]  /*9c10*/  IMAD.IADD R4, R0, 0x1, R9 ;  /* 0x0000000100047824 */ /* 0x000fe200078e0209 */
[-C--:B------:R-:W-:Y:S01]  /*9c20*/  LEA R42, P2, R10, R36.reuse, 0x2 ;  /* 0x000000240a2a7211 */ /* 0x080fe200078410ff */
[----:B------:R-:W-:Y:S01]  /*9c30*/  REDG.E.ADD.F32.FTZ.RN.STRONG.GPU desc[UR10][R52.64+0x80], R21 ;  /* 0x00008015340079a6 */ /* 0x000fe2000c10f38a */
[CC--:B------:R-:W-:Y:S01]  /*9c40*/  LEA R40, P1, R9.reuse, R36.reuse, 0x2 ;  /* 0x0000002409287211 */ /* 0x0c0fe200078210ff */
[----:B------:R-:W-:Y:S01]  /*9c50*/  IMAD.IADD R8, R0, 0x1, R4 ;  /* 0x0000000100087824 */ /* 0x000fe200078e0204 */
[-C--:B------:R-:W-:Y:S01]  /*9c60*/  LEA.HI.X.SX32 R43, R10, R37.reuse, 0x2, P2 ;  /* 0x000000250a2b7211 */ /* 0x080fe200010f16ff */
[----:B------:R-:W-:Y:S01]  /*9c70*/  REDG.E.ADD.F32.FTZ.RN.STRONG.GPU desc[UR10][R50.64], R22 ;  /* 0x00000016320079a6 */ /* 0x000fe2000c10f38a */
[-C--:B------:R-:W-:Y:S01]  /*9c80*/  LEA R38, P0, R4, R36.reuse, 0x2 ;  /* 0x0000002404267211 */ /* 0x080fe200078010ff */
[----:B------:R-:W-:Y:S01]  /*9c90*/  IMAD.IADD R7, R0, 0x1, R8 ;  /* 0x0000000100077824 */ /* 0x000fe200078e0208 */
[-C--:B------:R-:W-:Y:S01]  /*9ca0*/  LEA.HI.X.SX32 R41, R9, R37.reuse, 0x2, P1 ;  /* 0x0000002509297211 */ /* 0x080fe200008f16ff */
[----:B------:R-:W-:Y:S01]  /*9cb0*/  REDG.E.ADD.F32.FTZ.RN.STRONG.GPU desc[UR10][R48.64], R23 ;  /* 0x00000017300079a6 */ /* 0x000fe2000c10f38a */
[-C--:B------:R-:W-:Y:S01]  /*9cc0*/  LEA.HI.X.SX32 R39, R4, R37.reuse, 0x2, P0 ;  /* 0x0000002504277211 */ /* 0x080fe200000f16ff */
[C---:B------:R-:W-:Y:S02]  /*9cd0*/  IMAD.IADD R6, R0.reuse, 0x1, R7 ;  /* 0x0000000100067824 */ /* 0x040fe400078e0207 */
[----:B------:R-:W-:Y:S02]  /*9ce0*/  REDG.E.ADD.F32.FTZ.RN.STRONG.GPU desc[UR10][R46.64], R24 ;  /* 0x000000182e0079a6 */ /* 0x000fe4000c10f38a */
[----:B------:R-:W-:Y:S01]  /*9cf0*/  IMAD.IADD R5, R0, 0x1, R6 ;  /* 0x0000000100057824 */ /* 0x000fe200078e0206 */
[CC--:B-1----:R-:W-:Y:S01]  /*9d00*/  LEA R16, P1, R7.reuse, R36.reuse, 0x2 ;  /* 0x0000002407107211 */ /* 0x0c2fe200078210ff */
[----:B------:R-:W-:Y:S01]  /*9d10*/  REDG.E.ADD.F32.FTZ.RN.STRONG.GPU desc[UR10][R44.64], R25 ;  /* 0x000000192c0079a6 */ /* 0x000fe2000c10f38a */
[-C--:B------:R-:W-:Y:S01]  /*9d20*/  LEA R14, P0, R6, R36.reuse, 0x2 ;  /* 0x00000024060e7211 */ /* 0x080fe200078010ff */
[----:B------:R-:W-:Y:S01]  /*9d30*/  IMAD.IADD R4, R0, 0x1, R5 ;  /* 0x0000000100047824 */ /* 0x000fe200078e0205 */
[-C--:B---3--:R-:W-:Y:S01]  /*9d40*/  LEA R18, P2, R8, R36.reuse, 0x2 ;  /* 0x0000002408127211 */ /* 0x088fe200078410ff */
[----:B------:R-:W-:Y:S01]  /*9d50*/  REDG.E.ADD.F32.FTZ.RN.STRONG.GPU desc[UR10][R42.64], R26 ;  /* 0x0000001a2a0079a6 */ /* 0x000fe2000c10f38a */
[-C--:B------:R-:W-:Y:S01]  /*9d60*/  LEA.HI.X.SX32 R17, R7, R37.reuse, 0x2, P1 ;  /* 0x0000002507117211 */ /* 0x080fe200008f16ff */
[----:B------:R-:W-:Y:S01]  /*9d70*/  IMAD.IADD R2, R0, 0x1, R4 ;  /* 0x0000000100027824 */ /* 0x000fe200078e0204 */
[-C--:B------:R-:W-:Y:S01]  /*9d80*/  LEA.HI.X.SX32 R19, R8, R37.reuse, 0x2, P2 ;  /* 0x0000002508137211 */ /* 0x080fe200010f16ff */
[----:B------:R-:W-:Y:S01]  /*9d90*/  REDG.E.ADD.F32.FTZ.RN.STRONG.GPU desc[UR10][R40.64], R27 ;  /* 0x0000001b280079a6 */ /* 0x000fe2000c10f38a */
[-C--:B------:R-:W-:Y:S01]  /*9da0*/  LEA.HI.X.SX32 R15, R6, R37.reuse, 0x2, P0 ;  /* 0x00000025060f7211 */ /* 0x080fe200000f16ff */
[----:B------:R-:W-:Y:S01]  /*9db0*/  IMAD.IADD R0, R0, 0x1, R2 ;  /* 0x0000000100007824 */ /* 0x000fe200078e0202 */
[CC--:B------:R-:W-:Y:S01]  /*9dc0*/  LEA R12, P3, R5.reuse, R36.reuse, 0x2 ;  /* 0x00000024050c7211 */ /* 0x0c0fe200078610ff */
        /* <DEDUP_REMOVED lines=19> */
[----:B------:R-:W-:Y:S04]  /*9f00*/  REDG.E.ADD.F32.FTZ.RN.STRONG.GPU desc[UR10][R6.64], R31 ;  /* 0x0000001f060079a6 */ /* 0x000fe8000c10f38a */
[----:B------:R-:W-:Y:S04]  /*9f10*/  LDSM.16.MT88.4 R4, [R3+0x14000] ;  /* 0x014000000304783b */ /* 0x000fe80000004200 */
[----:B------:R-:W1:Y:S04]  /*9f20*/  LDSM.16.MT88.4 R8, [R184] ;  /* 0x00000000b808783b */ /* 0x000e680000004200 */
[----:B------:R-:W3:Y:S04]  /*9f30*/  LDSM.16.MT88.4 R12, [R3+0x18000] ;  /* 0x01800000030c783b */ /* 0x000ee80000004200 */
[----:B------:R-:W-:Y:S04]  /*9f40*/  LDSM.16.MT88.4 R20, [R3+0x14800] ;  /* 0x014800000314783b */ /* 0x000fe80000004200 */
[----:B------:R-:W-:Y:S04]  /*9f50*/  LDSM.16.MT88.4 R24, [R184+0x800] ;  /* 0x00080000b818783b */ /* 0x000fe80000004200 */
[----:B------:R-:W-:Y:S04]  /*9f60*/  LDSM.16.MT88.4 R32, [R3+0x18800] ;  /* 0x018800000320783b */ /* 0x000fe80000004200 */
[----:B------:R-:W-:Y:S04]  /*9f70*/  LDSM.16.MT88.4 R36, [R184+0x1000] ;  /* 0x00100000b824783b */ /* 0x000fe80000004200 */
[----:B------:R-:W-:Y:S01]  /*9f80*/  LDSM.16.MT88.4 R40, [R3+0x19000] ;  /* 0x019000000328783b */ /* 0x000fe20000004200 */
[-C--:B-1----:R-:W-:Y:S06]  /*9f90*/  HMMA.16816.F32 R100, R4, R8.reuse, R100 ;  /* 0x000000080464723c */ /* 0x082fec0000001864 */
[C---:B---3--:R-:W-:Y:S06]  /*9fa0*/  HMMA.16816.F32 R104, R12.reuse, R8, R104 ;  /* 0x000000080c68723c */ /* 0x048fec0000001868 */
[-C--:B------:R-:W-:Y:S06]  /*9fb0*/  HMMA.16816.F32 R108, R12, R10.reuse, R108 ;  /* 0x0000000a0c6c723c */ /* 0x080fec000000186c */
[C---:B------:R-:W-:Y:S01]  /*9fc0*/  HMMA.16816.F32 R112, R4.reuse, R10, R112 ;  /* 0x0000000a0470723c */ /* 0x040fe20000001870 */
[----:B------:R-:W-:Y:S04]  /*9fd0*/  LDSM.16.MT88.4 R8, [R3+0x15000] ;  /* 0x015000000308783b */ /* 0x000fe80000004200 */
[----:B--2---:R-:W-:Y:S05]  /*9fe0*/  IMAD.IADD R0, R185, 0x1, R184 ;  /* 0x00000001b9007824 */ /* 0x004fea00078e02b8 */
[----:B------:R-:W1:Y:S04]  /*9ff0*/  LDSM.16.MT88.4 R16, [R0] ;  /* 0x000000000010783b */ /* 0x000e680000004200 */
[----:B------:R-:W2:Y:S01]  /*a000*/  LDSM.16.MT88.4 R28, [R0+0x800] ;  /* 0x00080000001c783b */ /* 0x000ea20000004200 */
[-C--:B-1----:R-:W-:Y:S06]  /*a010*/  HMMA.16816.F32 R116, R4, R16.reuse, R116 ;  /* 0x000000100474723c */ /* 0x082fec0000001874 */
[C---:B------:R-:W-:Y:S06]  /*a020*/  HMMA.16816.F32 R120, R12.reuse, R16, R120 ;  /* 0x000000100c78723c */ /* 0x040fec0000001878 */
[-C--:B------:R-:W-:Y:S01]  /*a030*/  HMMA.16816.F32 R124, R12, R18.reuse, R124 ;  /* 0x000000120c7c723c */ /* 0x080fe2000000187c */
[----:B------:R-:W1:Y:S05]  /*a040*/  LDSM.16.MT88.4 R12, [R0+0x1000] ;  /* 0x00100000000c783b */ /* 0x000e6a0000004200 */
[----:B------:R-:W-:Y:S01]  /*a050*/  HMMA.16816.F32 R128, R4, R18, R128 ;  /* 0x000000120480723c */ /* 0x000fe20000001880 */
[----:B------:R-:W-:Y:S04]  /*a060*/  LDSM.16.MT88.4 R4, [R3+0x15800] ;  /* 0x015800000304783b */ /* 0x000fe80000004200 */
[----:B------:R-:W3:Y:S01]  /*a070*/  LDSM.16.MT88.4 R16, [R184+0x1800] ;  /* 0x00180000b810783b */ /* 0x000ee20000004200 */
        /* <DEDUP_REMOVED lines=11> */
[----:B------:R-:W5:Y:S01]  /*a130*/  LDSM.16.MT88.4 R28, [R184+0x2000] ;  /* 0x00200000b81c783b */ /* 0x000f620000004200 */
[-C--:B------:R-:W-:Y:S06]  /*a140*/  HMMA.16816.F32 R100, R8, R36.reuse, R100 ;  /* 0x000000240864723c */ /* 0x080fec0000001864 */
[C---:B------:R-:W-:Y:S06]  /*a150*/  HMMA.16816.F32 R104, R40.reuse, R36, R104 ;  /* 0x000000242868723c */ /* 0x040fec0000001868 */
[-C--:B------:R-:W-:Y:S06]  /*a160*/  HMMA.16816.F32 R108, R40, R38.reuse, R108 ;  /* 0x00000026286c723c */ /* 0x080fec000000186c */
[C---:B------:R-:W-:Y:S01]  /*a170*/  HMMA.16816.F32 R112, R8.reuse, R38, R112 ;  /* 0x000000260870723c */ /* 0x040fe20000001870 */
[----:B------:R-:W5:Y:S05]  /*a180*/  LDSM.16.MT88.4 R36, [R3+0x1a000] ;  /* 0x01a000000324783b */ /* 0x000f6a0000004200 */
[-C--:B-1----:R-:W-:Y:S06]  /*a190*/  HMMA.16816.F32 R116, R8, R12.reuse, R116 ;  /* 0x0000000c0874723c */ /* 0x082fec0000001874 */
[C---:B------:R-:W-:Y:S06]  /*a1a0*/  HMMA.16816.F32 R120, R40.reuse, R12, R120 ;  /* 0x0000000c2878723c */ /* 0x040fec0000001878 */
[-C--:B------:R-:W-:Y:S01]  /*a1b0*/  HMMA.16816.F32 R124, R40, R14.reuse, R124 ;  /* 0x0000000e287c723c */ /* 0x080fe2000000187c */
[----:B------:R-:W1:Y:S05]  /*a1c0*/  LDSM.16.MT88.4 R40, [R0+0x2000] ;  /* 0x002000000028783b */ /* 0x000e6a0000004200 */
[----:B------:R-:W-:Y:S01]  /*a1d0*/  HMMA.16816.F32 R128, R8, R14, R128 ;  /* 0x0000000e0880723c */ /* 0x000fe20000001880 */
[----:B------:R-:W-:Y:S04]  /*a1e0*/  LDSM.16.MT88.4 R8, [R3+0x16800] ;  /* 0x016800000308783b */ /* 0x000fe80000004200 */
[----:B------:R-:W1:Y:S01]  /*a1f0*/  LDSM.16.MT88.4 R12, [R184+0x2800] ;  /* 0x00280000b80c783b */ /* 0x000e620000004200 */
[-C--:B---3--:R-:W-:Y:S06]  /*a200*/  HMMA.16816.F32 R100, R4, R16.reuse, R100 ;  /* 0x000000100464723c */ /* 0x088fec0000001864 */
[C---:B----4-:R-:W-:Y:S06]  /*a210*/  HMMA.16816.F32 R104, R24.reuse, R16, R104 ;  /* 0x000000101868723c */ /* 0x050fec0000001868 */
[-C--:B------:R-:W-:Y:S06]  /*a220*/  HMMA.16816.F32 R108, R24, R18.reuse, R108 ;  /* 0x00000012186c723c */ /* 0x080fec000000186c */
[C---:B------:R-:W-:Y:S01]  /*a230*/  HMMA.16816.F32 R112, R4.reuse, R18, R112 ;  /* 0x000000120470723c */ /* 0x040fe20000001870 */
[----:B------:R-:W3:Y:S05]  /*a240*/  LDSM.16.MT88.4 R16, [R3+0x1a800] ;  /* 0x01a800000310783b */ /* 0x000eea0000004200 */
[-C--:B--2---:R-:W-:Y:S06]  /*a250*/  HMMA.16816.F32 R116, R4, R32.reuse, R116 ;  /* 0x000000200474723c */ /* 0x084fec0000001874 */
[C---:B------:R-:W-:Y:S06]  /*a260*/  HMMA.16816.F32 R120, R24.reuse, R32, R120 ;  /* 0x000000201878723c */ /* 0x040fec0000001878 */
[-C--:B------:R-:W-:Y:S01]  /*a270*/  HMMA.16816.F32 R124, R24, R34.reuse, R124 ;  /* 0x00000022187c723c */ /* 0x080fe2000000187c */
[----:B------:R-:W2:Y:S05]  /*a280*/  LDSM.16.MT88.4 R24, [R0+0x2800] ;  /* 0x002800000018783b */ /* 0x000eaa0000004200 */
[----:B------:R-:W-:Y:S01]  /*a290*/  HMMA.16816.F32 R128, R4, R34, R128 ;  /* 0x000000220480723c */ /* 0x000fe20000001880 */
[----:B------:R-:W-:Y:S04]  /*a2a0*/  LDSM.16.MT88.4 R4, [R3+0x17000] ;  /* 0x017000000304783b */ /* 0x000fe80000004200 */
[----:B------:R-:W-:Y:S01]  /*a2b0*/  LDSM.16.MT88.4 R32, [R3+0x1b000] ;  /* 0x01b000000320783b */ /* 0x000fe20000004200 */
[-C--:B-----5:R-:W-:Y:S06]  /*a2c0*/  HMMA.16816.F32 R100, R20, R28.reuse, R100 ;  /* 0x0000001c1464723c */ /* 0x0a0fec0000001864 */
[C---:B------:R-:W-:Y:S06]  /*a2d0*/  HMMA.16816.F32 R104, R36.reuse, R28, R104 ;  /* 0x0000001c2468723c */ /* 0x040fec0000001868 */
[-C--:B------:R-:W-:Y:S06]  /*a2e0*/  HMMA.16816.F32 R108, R36, R30.reuse, R108 ;  /* 0x0000001e246c723c */ /* 0x080fec000000186c */
[C---:B------:R-:W-:Y:S01]  /*a2f0*/  HMMA.16816.F32 R112, R20.reuse, R30, R112 ;  /* 0x0000001e1470723c */ /* 0x040fe20000001870 */
[----:B------:R-:W4:Y:S05]  /*a300*/  LDSM.16.MT88.4 R28, [R184+0x3000] ;  /* 0x00300000b81c783b */ /* 0x000f2a0000004200 */
[-C--:B-1----:R-:W-:Y:S06]  /*a310*/  HMMA.16816.F32 R116, R20, R40.reuse, R116 ;  /* 0x000000281474723c */ /* 0x082fec0000001874 */
[C---:B------:R-:W-:Y:S06]  /*a320*/  HMMA.16816.F32 R120, R36.reuse, R40, R120 ;  /* 0x000000282478723c */ /* 0x040fec0000001878 */
[-C--:B------:R-:W-:Y:S01]  /*a330*/  HMMA.16816.F32 R124, R36, R42.reuse, R124 ;  /* 0x0000002a247c723c */ /* 0x080fe2000000187c */
[----:B------:R-:W1:Y:S05]  /*a340*/  LDSM.16.MT88.4 R36, [R0+0x3000] ;  /* 0x003000000024783b */ /* 0x000e6a0000004200 */
        /* <DEDUP_REMOVED lines=8> */
[-C--:B--2---:R-:W-:Y:S06]  /*a3d0*/  HMMA.16816.F32 R116, R8, R24.reuse, R116 ;  /* 0x000000180874723c */ /* 0x084fec0000001874 */
[C---:B------:R-:W-:Y:S06]  /*a3e0*/  HMMA.16816.F32 R120, R16.reuse, R24, R120 ;  /* 0x000000181078723c */ /* 0x040fec0000001878 */
[-C--:B------:R-:W-:Y:S01]  /*a3f0*/  HMMA.16816.F32 R124, R16, R26.reuse, R124 ;  /* 0x0000001a107c723c */ /* 0x080fe2000000187c */
[----:B------:R2:W5:Y:S05]  /*a400*/  LDSM.16.MT88.4 R16, [R0+0x3800] ;  /* 0x003800000010783b */ /* 0x00056a0000004200 */
[----:B------:R-:W-:Y:S06]  /*a410*/  HMMA.16816.F32 R128, R8, R26, R128 ;  /* 0x0000001a0880723c */ /* 0x000fec0000001880 */
[-C--:B----4-:R-:W-:Y:S06]  /*a420*/  HMMA.16816.F32 R100, R4, R28.reuse, R100 ;  /* 0x0000001c0464723c */ /* 0x090fec0000001864 */
[C---:B------:R-:W-:Y:S06]  /*a430*/  HMMA.16816.F32 R104, R32.reuse, R28, R104 ;  /* 0x0000001c2068723c */ /* 0x040fec0000001868 */
[-C--:B------:R-:W-:Y:S05]  /*a440*/  HMMA.16816.F32 R108, R32, R30.reuse, R108 ;  /* 0x0000001e206c723c */ /* 0x080fea000000186c */
[C---:B--2---:R-:W-:Y:S01]  /*a450*/  VIADD R0, R184.reuse, 0xffffc000 ;  /* 0xffffc000b8007836 */ /* 0x044fe20000000000 */
[C---:B------:R-:W-:Y:S05]  /*a460*/  HMMA.16816.F32 R112, R4.reuse, R30, R112 ;  /* 0x0000001e0470723c */ /* 0x040fea0000001870 */
[----:B------:R-:W-:Y:S01]  /*a470*/  @P0 VIADD R0, R184, 0x4000 ;  /* 0x00004000b8000836 */ /* 0x000fe20000000000 */
[-C--:B-1----:R-:W-:Y:S05]  /*a480*/  HMMA.16816.F32 R116, R4, R36.reuse, R116 ;  /* 0x000000240474723c */ /* 0x082fea0000001874 */
        /* <DEDUP_REMOVED lines=8> */
[-C--:B-----5:R-:W-:Y:S06]  /*a510*/  HMMA.16816.F32 R116, R12, R16.reuse, R116 ;  /* 0x000000100c74723c */ /* 0x0a0fec0000001874 */
        /* <DEDUP_REMOVED lines=10> */
[----:B------:R-:W5:Y:S04]  /*a5c0*/  LDL R53, [R1+0x78] ;  /* 0x0000780001357983 */ /* 0x000f680000100800 */
        /* <DEDUP_REMOVED lines=8> */
[----:B------:R-:W5:Y:S01]  /*a650*/  LDL R44, [R1+0x94] ;  /* 0x00009400012c7983 */ /* 0x000f620000100800 */
        /* <DEDUP_REMOVED lines=80> */
[----:B-----5:R-:W-:Y:S04]  /*ab60*/  STS [R53], R11 ;  /* 0x0000000b35007388 */ /* 0x020fe80000000800 */
        /* <DEDUP_REMOVED lines=41> */
.L_x_1664:
        /* <DEDUP_REMOVED lines=23> */
.L_x_1665:
        /* <DEDUP_REMOVED lines=13> */
[----:B------:R-:W-:-:S03]  /*b040*/  SHF.R.S32.HI R17, RZ, 0x1f, R0 ;  /* 0x0000001fff117819 */ /* 0x000fc60000011400 */
[----:B------:R-:W-:Y:S01]  /*b050*/  MOV R2, UR14 ;  /* 0x0000000e00027c02 */ /* 0x000fe20008000f00 */
[----:B------:R-:W-:Y:S01]  /*b060*/  ULDC.64 UR14, c[0x0][0x468] ;  /* 0x00011a00000e7ab9 */ /* 0x000fe20000000a00 */
[----:B------:R-:W-:Y:S01]  /*b070*/  IADD3 R4, P0, R4, UR21, RZ ;  /* 0x0000001504047c10 */ /* 0x000fe2000ff1e0ff */
[----:B------:R-:W-:Y:S01]  /*b080*/  UIMAD UR16, UR16, UR14, URZ ;  /* 0x0000000e101072a4 */ /* 0x000fe2000f8e023f */
[----:B------:R-:W-:Y:S02]  /*b090*/  VIADD R6, R0, 0x20 ;  /* 0x0000002000067836 */ /* 0x000fe40000000000 */
[----:B------:R-:W-:Y:S01]  /*b0a0*/  IADD3.X R5, R5, UR22, R2, P0, !PT ;  /* 0x0000001605057c10 */ /* 0x000fe200087fe402 */
[----:B------:R-:W-:Y:S01]  /*b0b0*/  IMAD.U32 R2, RZ, RZ, UR14 ;  /* 0x0000000eff027e24 */ /* 0x000fe2000f8e00ff */
[----:B------:R1:W2:Y:S01]  /*b0c0*/  LDS.128 R20, [R145+0xd000] ;  /* 0x00d0000091147984 */ /* 0x0002a20000000c00 */
[----:B------:R-:W-:Y:S01]  /*b0d0*/  UIMAD UR15, UR56, UR15, UR16 ;  /* 0x0000000f380f72a4 */ /* 0x000fe2000f8e0210 */
[----:B------:R-:W-:Y:S01]  /*b0e0*/  ISETP.GE.AND P3, PT, R6, UR7, PT ;  /* 0x0000000706007c0c */ /* 0x000fe2000bf66270 */
[----:B------:R-:W-:Y:S01]  /*b0f0*/  IMAD.WIDE.U32 R4, R2, UR56, R4 ;  /* 0x0000003802047c25 */ /* 0x000fe2000f8e0004 */
[----:B------:R1:W4:Y:S03]  /*b100*/  LDS.128 R24, [R145+0x11000] ;  /* 0x0110000091187984 */ /* 0x0003260000000c00 */
[C---:B------:R-:W-:Y:S01]  /*b110*/  VIADD R7, R0.reuse, 0x40 ;  /* 0x0000004000077836 */ /* 0x040fe20000000000 */
[----:B------:R1:W1:Y:S01]  /*b120*/  LDS.128 R28, [R145+0x12000] ;  /* 0x01200000911c7984 */ /* 0x0002620000000c00 */
[----:B------:R-:W-:Y:S01]  /*b130*/  VIADD R6, R0, 0x60 ;  /* 0x0000006000067836 */ /* 0x000fe20000000000 */
[----:B------:R-:W-:-:S02]  /*b140*/  IADD3 R16, R5, UR15, RZ ;  /* 0x0000000f05107c10 */ /* 0x000fc4000fffe0ff */
[----:B------:R1:W1:Y:S01]  /*b150*/  LDS.128 R32, [R145+0x13000] ;  /* 0x0130000091207984 */ /* 0x0002620000000c00 */
[----:B------:R-:W-:Y:S02]  /*b160*/  ISETP.GE.AND P2, PT, R7, UR7, PT ;  /* 0x0000000707007c0c */ /* 0x000fe4000bf46270 */
[----:B------:R-:W-:Y:S01]  /*b170*/  ISETP.GE.AND P1, PT, R6, UR7, PT ;  /* 0x0000000706007c0c */ /* 0x000fe2000bf26270 */
[----:B------:R-:W-:-:S12]  /*b180*/  @P4 BRA `(.L_x_1667) ;  /* 0x00000000002c4947 */ /* 0x000fd80003800000 */
[----:B------:R-:W5:Y:S01]  /*b190*/  LDS.128 R12, [R145+0xc000] ;  /* 0x00c00000910c7984 */ /* 0x000f620000000c00 */
        /* <DEDUP_REMOVED lines=9> */
[----:B-----5:R1:W-:Y:S04]  /*b230*/  STG.E.128 desc[UR10][R8.64], R12 ;  /* 0x0000000c08007986 */ /* 0x0203e8000c101d0a */
.L_x_1667:
[----:B------:R-:W-:Y:S05]  /*b240*/  BSYNC B0 ;  /* 0x0000000000007941 */ /* 0x000fea0003800000 */
.L_x_1666:
        /* <DEDUP_REMOVED lines=13> */
[----:B--2---:R1:W-:Y:S02]  /*b320*/  STG.E.128 desc[UR10][R8.64], R20 ;  /* 0x0000001408007986 */ /* 0x0043e4000c101d0a */
.L_x_1669:
[----:B------:R-:W-:Y:S05]  /*b330*/  BSYNC B0 ;  /* 0x0000000000007941 */ /* 0x000fea0003800000 */
.L_x_1668:
[----:B-1----:R1:W1:Y:S01]  /*b340*/  LDS.128 R12, [R145+0xe000] ;  /* 0x00e00000910c7984 */ /* 0x0022620000000c00 */
        /* <DEDUP_REMOVED lines=14> */
.L_x_1671:
[----:B------:R-:W-:Y:S05]  /*b430*/  BSYNC B0 ;  /* 0x0000000000007941 */ /* 0x000fea0003800000 */
.L_x_1670:
        /* <DEDUP_REMOVED lines=15> */
.L_x_1673:
[----:B------:R-:W-:Y:S05]  /*b530*/  BSYNC B0 ;  /* 0x0000000000007941 */ /* 0x000fea0003800000 */
.L_x_1672:
        /* <DEDUP_REMOVED lines=27> */
.L_x_1675:
[----:B------:R-:W-:Y:S05]  /*b6f0*/  BSYNC B0 ;  /* 0x0000000000007941 */ /* 0x000fea0003800000 */
.L_x_1674:
        /* <DEDUP_REMOVED lines=13> */
[----:B----4-:R1:W-:Y:S02]  /*b7d0*/  STG.E.128 desc[UR10][R8.64], R24 ;  /* 0x0000001808007986 */ /* 0x0103e4000c101d0a */
.L_x_1677:
[----:B------:R-:W-:Y:S05]  /*b7e0*/  BSYNC B0 ;  /* 0x0000000000007941 */ /* 0x000fea0003800000 */
.L_x_1676:
        /* <DEDUP_REMOVED lines=13> */
[----:B------:R1:W-:Y:S02]  /*b8c0*/  STG.E.128 desc[UR10][R8.64], R28 ;  /* 0x0000001c08007986 */ /* 0x0003e4000c101d0a */
.L_x_1679:
[----:B------:R-:W-:Y:S05]  /*b8d0*/  BSYNC B0 ;  /* 0x0000000000007941 */ /* 0x000fea0003800000 */
.L_x_1678:
        /* <DEDUP_REMOVED lines=14> */
.L_x_1660:
        /* <DEDUP_REMOVED lines=25> */
.L_x_1681:
        /* <DEDUP_REMOVED lines=23> */
.L_x_1682:
        /* <DEDUP_REMOVED lines=35> */
.L_x_1684:
[----:B------:R-:W-:Y:S05]  /*bef0*/  BSYNC B0 ;  /* 0x0000000000007941 */ /* 0x000fea0003800000 */
.L_x_1683:
        /* <DEDUP_REMOVED lines=14> */
.L_x_1686:
[----:B------:R-:W-:Y:S05]  /*bfe0*/  BSYNC B0 ;  /* 0x0000000000007941 */ /* 0x000fea0003800000 */
.L_x_1685:
        /* <DEDUP_REMOVED lines=14> */
.L_x_1688:
[----:B------:R-:W-:Y:S05]  /*c0d0*/  BSYNC B0 ;  /* 0x0000000000007941 */ /* 0x000fea0003800000 */
.L_x_1687:
        /* <DEDUP_REMOVED lines=14> */
.L_x_1690:
[----:B------:R-:W-:Y:S05]  /*c1c0*/  BSYNC B0 ;  /* 0x0000000000007941 */ /* 0x000fea0003800000 */
.L_x_1689:
        /* <DEDUP_REMOVED lines=26> */
.L_x_1692:
[----:B------:R-:W-:Y:S05]  /*c370*/  BSYNC B0 ;  /* 0x0000000000007941 */ /* 0x000fea0003800000 */
.L_x_1691:
[----:B------:R-:W-:Y:S04]  /*c380*/  BSSY B0, `(.L_x_1693) ;  /* 0x000000e000007945 */ /* 0x000fe80003800000 */
[----:B------:R-:W-:Y:S05]  /*c390*/  @P3 BRA `(.L_x_1694) ;  /* 0x0000000000303947 */ /* 0x000fea0003800000 */
[----:B------:R-:W-:Y:S01]  /*c3a0*/  IADD3 R2, P0, R0, 0x20, RZ ;  /* 0x0000002000027810 */ /* 0x000fe20007f1e0ff */
[----:B------:R-:W-:Y:S01]  /*c3b0*/  ULDC.64 UR6, c[0x0][0x3f8] ;  /* 0x0000fe0000067ab9 */ /* 0x000fe20000000a00 */
[----:B----4-:R-:W-:-:S03]  /*c3c0*/  MOV R7, R10 ;  /* 0x0000000a00077202 */ /* 0x010fc60000000f00 */
        /* <DEDUP_REMOVED lines=9> */
.L_x_1694:
[----:B------:R-:W-:Y:S05]  /*c460*/  BSYNC B0 ;  /* 0x0000000000007941 */ /* 0x000fea0003800000 */
.L_x_1693:
[----:B------:R-:W-:Y:S04]  /*c470*/  BSSY B0, `(.L_x_1695) ;  /* 0x000000e000007945 */ /* 0x000fe80003800000 */
[----:B------:R-:W-:Y:S05]  /*c480*/  @P2 BRA `(.L_x_1696) ;  /* 0x0000000000302947 */ /* 0x000fea0003800000 */
[----:B------:R-:W-:Y:S01]  /*c490*/  IADD3 R2, P0, R0, 0x40, RZ ;  /* 0x0000004000027810 */ /* 0x000fe20007f1e0ff */
[----:B------:R-:W-:Y:S01]  /*c4a0*/  ULDC.64 UR6, c[0x0][0x3f8] ;  /* 0x0000fe0000067ab9 */ /* 0x000fe20000000a00 */
[----:B----4-:R-:W-:-:S03]  /*c4b0*/  MOV R7, R10 ;  /* 0x0000000a00077202 */ /* 0x010fc60000000f00 */
        /* <DEDUP_REMOVED lines=9> */
.L_x_1696:
[----:B------:R-:W-:Y:S05]  /*c550*/  BSYNC B0 ;  /* 0x0000000000007941 */ /* 0x000fea0003800000 */
.L_x_1695:
        /* <DEDUP_REMOVED lines=13> */
.L_x_1680:
[----:B------:R-:W-:Y:S05]  /*c630*/  BSYNC B1 ;  /* 0x0000000000017941 */ /* 0x000fea0003800000 */
.L_x_1655:
[----:B------:R-:W5:Y:S01]  /*c640*/  LDL R2, [R1+0xa8] ;  /* 0x0000a80001027983 */ /* 0x000f620000100800 */
[----:B------:R-:W-:Y:S02]  /*c650*/  ULDC UR6, c[0x0][0xc] ;  /* 0x0000030000067ab9 */ /* 0x000fe40000000800 */
[----:B------:R-:W-:Y:S01]  /*c660*/  UIADD3 UR24, UR6, UR24, URZ ;  /* 0x0000001806187290 */ /* 0x000fe2000fffe03f */
[----:B-----5:R-:W-:-:S13]  /*c670*/  R2UR UR7, R2 ;  /* 0x00000000020772ca */ /* 0x020fda00000e0000 */
[----:B------:R-:W-:-:S06]  /*c680*/  UISETP.GE.AND UP0, UPT, UR24, UR7, UPT ;  /* 0x000000071800728c */ /* 0x000fcc000bf06270 */
[----:B------:R-:W-:-:S13]  /*c690*/  PLOP3.LUT P0, PT, PT, PT, UP0, 0x80, 0x0 ;  /* 0x000000000000781c */ /* 0x000fda0003f0f008 */
[----:B------:R-:W-:Y:S05]  /*c6a0*/  @P0 BRA `(.L_x_1697) ;  /* 0x0000000000040947 */ /* 0x000fea0003800000 */
[----:B------:R-:W-:Y:S05]  /*c6b0*/  BRA `(.L_x_1698) ;  /* 0xffffff4400507947 */ /* 0x000fea000383ffff */
.L_x_1697:
[----:B------:R-:W-:Y:S05]  /*c6c0*/  EXIT ;  /* 0x000000000000794d */ /* 0x000fea0003800000 */
.L_x_1699:
        /* <DEDUP_REMOVED lines=11> */
.L_x_2488:


//--------------------- .text._ZN5flash44flash_bwd_dq_dk_dv_loop_seqk_parallel_kernelI23Flash_bwd_kernel_traitsILi64ELi128ELi128ELi8ELi4ELi4ELi4ELb0ELb0EN7cutlass6half_tE19Flash_kernel_traitsILi64ELi128ELi128ELi8ES3_EELb1ELb0ELb0ELb0ELb0ELb0ELb0EEEvNS_16Flash_bwd_paramsE --------------------------
	.section	.text._ZN5flash44flash_bwd_dq_dk_dv_loop_seqk_parallel_kernelI23Flash_bwd_kernel_traitsILi64ELi128ELi128ELi8ELi4ELi4ELi4ELb0ELb0EN7cutlass6half_tE19Flash_kernel_traitsILi64ELi128ELi128ELi8ES3_EELb1ELb0ELb0ELb0ELb0ELb0ELb0EEEvNS_16Flash_bwd_paramsE,"ax",@progbits
	.align	128
        .global         _ZN5flash44flash_bwd_dq_dk_dv_loop_seqk_parallel_kernelI23Flash_bwd_kernel_traitsILi64ELi128ELi128ELi8ELi4ELi4ELi4ELb0ELb0EN7cutlass6half_tE19Flash_kernel_traitsILi64ELi128ELi128ELi8ES3_EELb1ELb0ELb0ELb0ELb0ELb0ELb0EEEvNS_16Flash_bwd_paramsE
        .type           _ZN5flash44flash_bwd_dq_dk_dv_loop_seqk_parallel_kernelI23Flash_bwd_kernel_traitsILi64ELi128ELi128ELi8ELi4ELi4ELi4ELb0ELb0EN7cutlass6half_tE19Flash_kernel_traitsILi64ELi128ELi128ELi8ES3_EELb1ELb0ELb0ELb0ELb0ELb0ELb0EEEvNS_16Flash_bwd_paramsE,@function
        .size           _ZN5flash44flash_bwd_dq_dk_dv_loop_seqk_parallel_kernelI23Flash_bwd_kernel_traitsILi64ELi128ELi128ELi8ELi4ELi4ELi4ELb0ELb0EN7cutlass6half_tE19Flash_kernel_traitsILi64ELi128ELi128ELi8ES3_EELb1ELb0ELb0ELb0ELb0ELb0ELb0EEEvNS_16Flash_bwd_paramsE,(.L_x_2489 - _ZN5flash44flash_bwd_dq_dk_dv_loop_seqk_parallel_kernelI23Flash_bwd_kernel_traitsILi64ELi128ELi128ELi8ELi4ELi4ELi4ELb0ELb0EN7cutlass6half_tE19Flash_kernel_traitsILi64ELi128ELi128ELi8ES3_EELb1ELb0ELb0ELb0ELb0ELb0ELb0EEEvNS_16Flash_bwd_paramsE)
        .other          _ZN5flash44flash_bwd_dq_dk_dv_loop_seqk_parallel_kernelI23Flash_bwd_kernel_traitsILi64ELi128ELi128ELi8ELi4ELi4ELi4ELb0ELb0EN7cutlass6half_tE19Flash_kernel_traitsILi64ELi128ELi128ELi8ES3_EELb1ELb0ELb0ELb0ELb0ELb0ELb0EEEvNS_16Flash_bwd_paramsE,@"STO_CUDA_ENTRY STV_DEFAULT"
_ZN5flash44flash_bwd_dq_dk_dv_loop_seqk_parallel_kernelI23Flash_bwd_kernel_traitsILi64ELi128ELi128ELi8ELi4ELi4ELi4ELb0ELb0EN7cutlass6half_tE19Flash_kernel_traitsILi64ELi128ELi128ELi8ES3_EELb1ELb0ELb0ELb0ELb0ELb0ELb0EEEvNS_16Flash_bwd_paramsE:
.text._ZN5flash44flash_bwd_dq_dk_dv_loop_seqk_parallel_kernelI23Flash_bwd_kernel_traitsILi64ELi128ELi128ELi8ELi4ELi4ELi4ELb0ELb0EN7cutlass6half_tE19Flash_kernel_traitsILi64ELi128ELi128ELi8ES3_EELb1ELb0ELb0ELb0ELb0ELb0ELb0EEEvNS_16Flash_bwd_paramsE:
        /* <DEDUP_REMOVED lines=24> */
[CC--:B------:R-:W-:Y:S02]  /*0180*/  LEA.HI R0, R6.reuse, R11.reuse, RZ, 0x5 ;  /* 0x0000000b06007211 */ /* 0x0c0fe400078f28ff */
[----:B------:R-:W-:Y:S01]  /*0190*/  SHF.R.S32.HI R5, RZ, 0x4, R4 ;  /* 0x00000004ff057819 */ /* 0x000fe20000011404 */
[----:B----4-:R-:W-:Y:S01]  /*01a0*/  USHF.R.S32.HI UR6, URZ, 0x1f, UR58 ;  /* 0x0000001f3f067899 */ /* 0x010fe2000801143a */
[CC--:B------:R-:W-:Y:S02]  /*01b0*/  LEA.HI R248, R6.reuse, R11.reuse, RZ, 0x7 ;  /* 0x0000000b06f87211 */ /* 0x0c0fe400078f38ff */
[CC--:B------:R-:W-:Y:S02]  /*01c0*/  LEA.HI R10, R6.reuse, R11.reuse, RZ, 0x3 ;  /* 0x0000000b060a7211 */ /* 0x0c0fe400078f18ff */
[----:B------:R-:W-:-:S02]  /*01d0*/  LEA.HI R14, R6, R11, RZ, 0x6 ;  /* 0x0000000b060e7211 */ /* 0x000fc400078f30ff */
[----:B------:R-:W-:Y:S02]  /*01e0*/  LEA.HI R6, R6, R11, RZ, 0x2 ;  /* 0x0000000b06067211 */ /* 0x000fe400078f10ff */
[----:B------:R-:W-:Y:S02]  /*01f0*/  LOP3.LUT R3, R0, 0xffffffe0, RZ, 0xc0, !PT ;  /* 0xffffffe000037812 */ /* 0x000fe400078ec0ff */
[--C-:B------:R-:W-:Y:S02]  /*0200*/  SHF.R.S32.HI R8, RZ, 0x5, R0.reuse ;  /* 0x00000005ff087819 */ /* 0x100fe40000011400 */
[----:B------:R-:W-:Y:S02]  /*0210*/  SHF.R.S32.HI R7, RZ, 0x1f, R0 ;  /* 0x0000001fff077819 */ /* 0x000fe40000011400 */
[C---:B------:R-:W-:Y:S02]  /*0220*/  LEA.HI R0, R4.reuse, R5, RZ, 0x1 ;  /* 0x0000000504007211 */ /* 0x040fe400078f08ff */
[----:B------:R-:W-:Y:S01]  /*0230*/  LOP3.LUT R2, R4, 0xfffffff0, RZ, 0xc0, !PT ;  /* 0xfffffff004027812 */ /* 0x000fe200078ec0ff */
[----:B------:R-:W-:Y:S01]  /*0240*/  IMAD.IADD R4, R11, 0x1, -R3 ;  /* 0x000000010b047824 */ /* 0x000fe200078e0a03 */
[----:B------:R-:W-:-:S02]  /*0250*/  LOP3.LUT R13, R10, 0xfffffff8, RZ, 0xc0, !PT ;  /* 0xfffffff80a0d7812 */ /* 0x000fc400078ec0ff */
[----:B------:R-:W-:Y:S01]  /*0260*/  LOP3.LUT R12, R6, 0x7ffffffc, RZ, 0xc0, !PT ;  /* 0x7ffffffc060c7812 */ /* 0x000fe200078ec0ff */
[C---:B------:R-:W-:Y:S01]  /*0270*/  IMAD.IADD R9, R11.reuse, 0x1, -R2 ;  /* 0x000000010b097824 */ /* 0x040fe200078e0a02 */
[----:B------:R-:W-:Y:S01]  /*0280*/  LOP3.LUT R0, R0, 0xfffffffe, RZ, 0xc0, !PT ;  /* 0xfffffffe00007812 */ /* 0x000fe200078ec0ff */
[----:B------:R-:W-:Y:S01]  /*0290*/  IMAD.IADD R2, R11, 0x1, -R13 ;  /* 0x000000010b027824 */ /* 0x000fe200078e0a0d */
[----:B------:R-:W-:Y:S01]  /*02a0*/  LEA.HI R3, R7, R8, RZ, 0x2 ;  /* 0x0000000807037211 */ /* 0x000fe200078f10ff */
[----:B------:R-:W-:Y:S01]  /*02b0*/  IMAD.IADD R13, R11, 0x1, -R12 ;  /* 0x000000010b0d7824 */ /* 0x000fe200078e0a0c */
[----:B------:R-:W-:Y:S01]  /*02c0*/  SHF.R.S32.HI R11, RZ, 0x3, R10 ;  /* 0x00000003ff0b7819 */ /* 0x000fe2000001140a */
[----:B------:R-:W-:Y:S01]  /*02d0*/  IMAD.IADD R12, R5, 0x1, -R0 ;  /* 0x00000001050c7824 */ /* 0x000fe200078e0a00 */
[----:B------:R-:W-:Y:S01]  /*02e0*/  LOP3.LUT R0, R3, 0xfffffffc, RZ, 0xc0, !PT ;  /* 0xfffffffc03007812 */ /* 0x000fe200078ec0ff */
[----:B------:R-:W-:Y:S01]  /*02f0*/  IMAD.SHL.U32 R234, R2, 0x8, RZ ;  /* 0x0000000802ea7824 */ /* 0x000fe200078e00ff */
[----:B------:R-:W-:Y:S01]  /*0300*/  SHF.R.S32.HI R5, RZ, 0x1f, R4 ;  /* 0x0000001fff057819 */ /* 0x000fe20000011404 */
[----:B------:R-:W-:Y:S01]  /*0310*/  IMAD.SHL.U32 R176, R12, 0x200, RZ ;  /* 0x000002000cb07824 */ /* 0x000fe200078e00ff */
[----:B------:R-:W-:Y:S01]  /*0320*/  SHF.R.S32.HI R7, RZ, 0x2, R6 ;  /* 0x00000002ff077819 */ /* 0x000fe20000011406 */
[----:B------:R-:W-:Y:S01]  /*0330*/  IMAD.IADD R252, R8, 0x1, -R0 ;  /* 0x0000000108fc7824 */ /* 0x000fe200078e0a00 */
[----:B------:R-:W-:Y:S01]  /*0340*/  LEA.HI R245, R5, R4, RZ, 0x2 ;  /* 0x0000000405f57211 */ /* 0x000fe200078f10ff */
[----:B------:R-:W-:Y:S01]  /*0350*/  IMAD.SHL.U32 R0, R11, 0x40, RZ ;  /* 0x000000400b007824 */ /* 0x000fe200078e00ff */
[----:B------:R-:W-:-:S02]  /*0360*/  SHF.R.S32.HI R4, RZ, 0x1f, R9 ;  /* 0x0000001fff047819 */ /* 0x000fc40000011409 */
[----:B------:R-:W-:Y:S02]  /*0370*/  SHF.R.S32.HI R3, RZ, 0x1f, R6 ;  /* 0x0000001fff037819 */ /* 0x000fe40000011406 */
[----:B------:R-:W-:Y:S02]  /*0380*/  LOP3.LUT R0, R0, 0x1c0, RZ, 0xc0, !PT ;  /* 0x000001c000007812 */ /* 0x000fe400078ec0ff */
[----:B------:R-:W-:Y:S02]  /*0390*/  LEA.HI R8, R4, R9, RZ, 0x3 ;  /* 0x0000000904087211 */ /* 0x000fe400078f18ff */
[----:B------:R-:W-:Y:S02]  /*03a0*/  SHF.R.U32.HI R6, RZ, 0x3, R0 ;  /* 0x00000003ff067819 */ /* 0x000fe40000011600 */
[----:B------:R-:W-:Y:S01]  /*03b0*/  LOP3.LUT R5, R0, 0x38, R234, 0xf8, !PT ;  /* 0x0000003800057812 */ /* 0x000fe200078ef8ea */
[C---:B------:R-:W-:Y:S01]  /*03c0*/  IMAD.SHL.U32 R0, R2.reuse, 0x40, RZ ;  /* 0x0000004002007824 */ /* 0x040fe200078e00ff */
[----:B------:R-:W-:-:S02]  /*03d0*/  LOP3.LUT P4, RZ, R2, 0x2, RZ, 0xc0, !PT ;  /* 0x0000000202ff7812 */ /* 0x000fc4000788c0ff */
[----:B------:R-:W-:Y:S01]  /*03e0*/  LOP3.LUT P3, RZ, R2, 0x4, RZ, 0xc0, !PT ;  /* 0x0000000402ff7812 */ /* 0x000fe2000786c0ff */
[----:B------:R-:W-:Y:S01]  /*03f0*/  IMAD.SHL.U32 R2, R252, 0x10, RZ ;  /* 0x00000010fc027824 */ /* 0x000fe200078e00ff */
[C---:B------:R-:W-:Y:S01]  /*0400*/  LOP3.LUT R4, R8.reuse, 0xfffffff8, RZ, 0xc0, !PT ;  /* 0xfffffff808047812 */ /* 0x040fe200078ec0ff */
[----:B------:R-:W-:Y:S01]  /*0410*/  IMAD.SHL.U32 R8, R8, 0x40, RZ ;  /* 0x0000004008087824 */ /* 0x000fe200078e00ff */
[----:B------:R-:W-:Y:S02]  /*0420*/  LEA.HI R3, R3, R7, RZ, 0x3 ;  /* 0x0000000703037211 */ /* 0x000fe400078f18ff */
[----:B------:R-:W-:Y:S01]  /*0430*/  LOP3.LUT R0, R0, 0x1c0, RZ, 0xc0, !PT ;  /* 0x000001c000007812 */ /* 0x000fe200078ec0ff */
[----:B------:R-:W-:Y:S01]  /*0440*/  IMAD.IADD R11, R9, 0x1, -R4 ;  /* 0x00000001090b7824 */ /* 0x000fe200078e0a04 */
[----:B------:R-:W-:Y:S02]  /*0450*/  LOP3.LUT R3, R3, 0xfffffff8, RZ, 0xc0, !PT ;  /* 0xfffffff803037812 */ /* 0x000fe400078ec0ff */
[----:B------:R-:W-:-:S02]  /*0460*/  LOP3.LUT R4, R0, 0x30, R2, 0xf8, !PT ;  /* 0x0000003000047812 */ /* 0x000fc400078ef802 */
[----:B------:R-:W-:Y:S01]  /*0470*/  SHF.R.S32.HI R248, RZ, 0x7, R248 ;  /* 0x00000007fff87819 */ /* 0x000fe200000114f8 */
[----:B------:R-:W-:Y:S01]  /*0480*/  IMAD.IADD R3, R7, 0x1, -R3 ;  /* 0x0000000107037824 */ /* 0x000fe200078e0a03 */
[----:B------:R-:W-:Y:S02]  /*0490*/  LOP3.LUT R180, R0, 0x8, R10, 0xf8, !PT ;  /* 0x0000000800b47812 */ /* 0x000fe400078ef80a */
[----:B------:R-:W-:Y:S02]  /*04a0*/  SHF.R.U32.HI R0, RZ, 0x3, R0 ;  /* 0x00000003ff007819 */ /* 0x000fe40000011600 */
[----:B------:R-:W-:Y:S02]  /*04b0*/  LOP3.LUT R4, R4, 0x8, R10, 0xf8, !PT ;  /* 0x0000000804047812 */ /* 0x000fe400078ef80a */
[----:B------:R-:W-:Y:S01]  /*04c0*/  LEA.HI.SX32 R245, R245, R2, 0x1e ;  /* 0x00000002f5f57211 */ /* 0x000fe200078ff2ff */
[----:B------:R-:W-:Y:S01]  /*04d0*/  IMAD R2, R248, 0x1000, R176 ;  /* 0x00001000f8027824 */ /* 0x000fe200078e02b0 */
[----:B------:R-:W-:-:S02]  /*04e0*/  LOP3.LUT R180, R180, R0, RZ, 0x3c, !PT ;  /* 0x00000000b4b47212 */ /* 0x000fc400078e3cff */
[----:B------:R-:W-:Y:S01]  /*04f0*/  LOP3.LUT R7, R5, R6, RZ, 0x3c, !PT ;  /* 0x0000000605077212 */ /* 0x000fe200078e3cff */
[----:B------:R-:W-:Y:S01]  /*0500*/  IMAD.SHL.U32 R6, R14, 0x8, RZ ;  /* 0x000000080e067824 */ /* 0x000fe200078e00ff */
        /* <DEDUP_REMOVED lines=13> */
[----:B------:R-:W-:Y:S01]  /*05e0*/  IMAD R6, R248, 0x2000, R4 ;  /* 0x00002000f8067824 */ /* 0x000fe200078e0204 */
[----:B------:R-:W-:-:S02]  /*05f0*/  SHF.R.U32.HI R3, RZ, 0x3, R0 ;  /* 0x00000003ff037819 */ /* 0x000fc40000011600 */
[----:B------:R-:W-:Y:S01]  /*0600*/  LOP3.LUT R10, R2, 0x10, R5, 0xf8, !PT ;  /* 0x00000010020a7812 */ /* 0x000fe200078ef805 */
[----:B------:R-:W-:Y:S01]  /*0610*/  IMAD.SHL.U32 R5, R12, 0x8, RZ ;  /* 0x000000080c057824 */ /* 0x000fe200078e00ff */
[-C--:B------:R-:W-:Y:S01]  /*0620*/  LOP3.LUT R9, R3, R0.reuse, R2, 0x1e, !PT ;  /* 0x0000000003097212 */ /* 0x080fe200078e1e02 */
[----:B------:R-:W-:Y:S01]  /*0630*/  IMAD.SHL.U32 R2, R11, 0x40, RZ ;  /* 0x000000400b027824 */ /* 0x000fe200078e00ff */
[----:B------:R-:W-:Y:S01]  /*0640*/  LOP3.LUT R7, R3, R0, RZ, 0xfc, !PT ;  /* 0x0000000003077212 */ /* 0x000fe200078efcff */
[----:B------:R-:W-:Y:S01]  /*0650*/  IMAD R0, R252, 0x400, R4 ;  /* 0x00000400fc007824 */ /* 0x000fe200078e0204 */
        /* <DEDUP_REMOVED lines=9> */
[----:B------:R-:W-:Y:S02]  /*06f0*/  SEL R228, R228, 0xffffffe0, !P1 ;  /* 0xffffffe0e4e47807 */ /* 0x000fe40004800000 */
[----:B------:R-:W-:Y:S02]  /*0700*/  LOP3.LUT R2, R2, R5, RZ, 0x3c, !PT ;  /* 0x0000000502027212 */ /* 0x000fe400078e3cff */
[----:B------:R-:W-:Y:S02]  /*0710*/  LOP3.LUT R4, R5, R10, R4, 0x1e, !PT ;  /* 0x0000000a05047212 */ /* 0x000fe400078e1e04 */
[----:B------:R-:W-:Y:S01]  /*0720*/  LEA R225, R7, UR4, 0x1 ;  /* 0x0000000407e17c11 */ /* 0x000fe2000f8e08ff */
[----:B------:R-:W-:Y:S01]  /*0730*/  IMAD.IADD R185, R3, 0x1, R2 ;  /* 0x0000000103b97824 */ /* 0x000fe200078e0202 */
[----:B------:R-:W-:Y:S01]  /*0740*/  LOP3.LUT R186, R4, R0, RZ, 0xfc, !PT ;  /* 0x0000000004ba7212 */ /* 0x000fe200078efcff */
[----:B------:R-:W-:Y:S01]  /*0750*/  IMAD.U32 R0, RZ, RZ, UR5 ;  /* 0x00000005ff007e24 */ /* 0x000fe2000f8e00ff */
[----:B------:R-:W-:Y:S01]  /*0760*/  USHF.R.S32.HI UR5, URZ, 0x1f, UR58 ;  /* 0x0000001f3f057899 */ /* 0x000fe2000801143a */
[----:B------:R-:W-:Y:S01]  /*0770*/  IMAD.U32 R2, RZ, RZ, UR6 ;  /* 0x00000006ff027e24 */ /* 0x000fe2000f8e00ff */
[----:B------:R-:W-:Y:S01]  /*0780*/  USHF.R.S32.HI UR6, URZ, 0x1f, UR47 ;  /* 0x0000001f3f067899 */ /* 0x000fe2000801142f */
[----:B------:R-:W-:Y:S01]  /*0790*/  SEL R226, R226, 0x10, !P0 ;  /* 0x00000010e2e27807 */ /* 0x000fe20004000000 */
[----:B------:R-:W-:Y:S01]  /*07a0*/  IMAD.IADD R231, R225, 0x1, R228 ;  /* 0x00000001e1e77824 */ /* 0x000fe200078e02e4 */
[----:B------:R-:W-:Y:S01]  /*07b0*/  LEA R176, R176, UR4, 0x1 ;  /* 0x00000004b0b07c11 */ /* 0x000fe2000f8e08ff */
[----:B------:R-:W-:-:S02]  /*07c0*/  IMAD.U32 R2, RZ, RZ, UR5 ;  /* 0x00000005ff027e24 */ /* 0x000fc4000f8e00ff */
        /* <DEDUP_REMOVED lines=16> */
[----:B------:R-:W-:Y:S01]  /*08d0*/  STL [R1], R8 ;  /* 0x0000000801007387 */ /* 0x000fe20000100800 */
[----:B------:R-:W-:-:S02]  /*08e0*/  IMAD.IADD R6, R228, 0x1, R8 ;  /* 0x00000001e4067824 */ /* 0x000fc400078e0208 */
        /* <DEDUP_REMOVED lines=20> */
[----:B------:R-:W-:Y:S02]  /*0a30*/  IMAD.IADD R181, R181, 0x1, R179 ;  /* 0x00000001b5b57824 */ /* 0x000fe400078e02b3 */
        /* <DEDUP_REMOVED lines=12> */
.L_x_1776:
        /* <DEDUP_REMOVED lines=67> */
.L_x_1700:
        /* <DEDUP_REMOVED lines=8> */
[----:B------:R-:W-:Y:S02]  /*0fb0*/  UISETP.NE.AND UP0, UPT, UR25, -0x1, UPT ;  /* 0xffffffff1900788c */ /* 0x000fe4000bf05270 */
[----:B------:R-:W-:Y:S01]  /*0fc0*/  UISETP.NE.AND UP1, UPT, UR7, -0x1, UPT ;  /* 0xffffffff0700788c */ /* 0x000fe2000bf25270 */
[----:B------:R-:W-:Y:S01]  /*0fd0*/  ULDC.64 UR8, c[0x0][0x228] ;  /* 0x00008a0000087ab9 */ /* 0x000fe20000000a00 */
[----:B------:R-:W-:Y:S02]  /*0fe0*/  ULDC.64 UR10, c[0x0][0x488] ;  /* 0x00012200000a7ab9 */ /* 0x000fe40000000a00 */
[----:B------:R-:W2:Y:S01]  /*0ff0*/  S2UR UR14, SR_CTAID.X ;  /* 0x00000000000e79c3 */ /* 0x000ea20000002500 */
[----:B------:R-:W-:Y:S02]  /*1000*/  UIMAD.WIDE.U32 UR28, UR47, UR8, URZ ;  /* 0x000000082f1c72a5 */ /* 0x000fe4000f8e003f */
[----:B------:R-:W-:-:S02]  /*1010*/  UIMAD UR8, UR57, UR8, URZ ;  /* 0x00000008390872a4 */ /* 0x000fc4000f8e023f */
[----:B------:R-:W-:Y:S01]  /*1020*/  UIADD3 UR16, UR41, 0x7f, URZ ;  /* 0x0000007f29107890 */ /* 0x000fe2000fffe03f */
[----:B------:R-:W-:Y:S01]  /*1030*/  ULDC UR59, c[0x0][0x2d4] ;  /* 0x0000b500003b7ab9 */ /* 0x000fe20000000800 */
[----:B------:R-:W-:Y:S01]  /*1040*/  USHF.L.U64.HI UR17, UR47, 0x7, UR57 ;  /* 0x000000072f117899 */ /* 0x000fe20008010239 */
[----:B------:R-:W-:Y:S01]  /*1050*/  ULDC.U8 UR23, c[0x0][0x480] ;  /* 0x0001200000177ab9 */ /* 0x000fe20000000000 */
[----:B------:R-:W-:Y:S01]  /*1060*/  ULDC.U8 UR22, c[0x0][0x3d8] ;  /* 0x0000f60000167ab9 */ /* 0x000fe20000000000 */
[----:B------:R-:W-:Y:S02]  /*1070*/  USHF.R.S32.HI UR19, URZ, 0x1f, UR16 ;  /* 0x0000001f3f137899 */ /* 0x000fe40008011410 */
[----:B------:R-:W-:Y:S01]  /*1080*/  @UP0 UIADD3 UR18, UR24, UR25, URZ ;  /* 0x0000001918120290 */ /* 0x000fe2000fffe03f */
[----:B-1----:R-:W-:Y:S01]  /*1090*/  IABS R5, R6 ;  /* 0x0000000600057213 */ /* 0x002fe20000000000 */
[----:B------:R-:W-:Y:S01]  /*10a0*/  UIMAD UR31, UR47, UR9, UR8 ;  /* 0x000000092f1f72a4 */ /* 0x000fe2000f8e0208 */
[----:B------:R-:W-:Y:S01]  /*10b0*/  ISETP.NE.AND P3, PT, R6, RZ, PT ;  /* 0x000000ff0600720c */ /* 0x000fe20003f65270 */
[----:B------:R-:W-:Y:S01]  /*10c0*/  USHF.R.S32.HI UR39, URZ, 0x1f, UR59 ;  /* 0x0000001f3f277899 */ /* 0x000fe2000801143b */
[----:B------:R-:W1:Y:S01]  /*10d0*/  I2F.RP R2, R5 ;  /* 0x0000000500027306 */ /* 0x000e620000209400 */
[----:B------:R-:W-:-:S02]  /*10e0*/  UISETP.NE.AND UP4, UPT, UR23, URZ, UPT ;  /* 0x0000003f1700728c */ /* 0x000fc4000bf85270 */
[----:B------:R-:W-:Y:S02]  /*10f0*/  UISETP.NE.AND UP3, UPT, UR22, URZ, UPT ;  /* 0x0000003f1600728c */ /* 0x000fe4000bf65270 */
[----:B--2---:R-:W-:Y:S01]  /*1100*/  UIMAD.WIDE.U32 UR32, UR14, UR10, URZ ;  /* 0x0000000a0e2072a5 */ /* 0x004fe2000f8e003f */
[----:B------:R-:W-:Y:S01]  /*1110*/  @!UP1 ULDC.64 UR8, c[0x0][0x418] ;  /* 0x0001060000089ab9 */ /* 0x000fe20000000a00 */
[----:B------:R-:W-:Y:S02]  /*1120*/  @UP0 ULDC.64 UR22, c[0x0][0x248] ;  /* 0x0000920000160ab9 */ /* 0x000fe40000000a00 */
[----:B------:R-:W-:Y:S02]  /*1130*/  UIMAD UR51, UR14, UR11, UR33 ;  /* 0x0000000b0e3372a4 */ /* 0x000fe4000f8e0221 */
[----:B------:R-:W-:Y:S01]  /*1140*/  USHF.L.U32 UR14, UR47, 0x7, URZ ;  /* 0x000000072f0e7899 */ /* 0x000fe2000800063f */
[----:B------:R-:W-:Y:S01]  /*1150*/  @UP1 ULDC.64 UR10, c[0x0][0x420] ;  /* 0x00010800000a1ab9 */ /* 0x000fe20000000a00 */
[----:B------:R-:W-:Y:S01]  /*1160*/  USEL UR38, UR17, URZ, UP2 ;  /* 0x0000003f11267287 */ /* 0x000fe20009000000 */
[----:B-1----:R-:W1:Y:S01]  /*1170*/  MUFU.RCP R2, R2 ;  /* 0x0000000200027308 */ /* 0x002e620000001000 */
[----:B------:R-:W-:-:S02]  /*1180*/  @UP1 UIMAD.WIDE.U32 UR42, UR7, UR10, URZ ;  /* 0x0000000a072a12a5 */ /* 0x000fc4000f8e003f */
[----:B------:R-:W-:Y:S02]  /*1190*/  ULEA.HI UR45, UR19, UR16, URZ, 0x7 ;  /* 0x00000010132d7291 */ /* 0x000fe4000f8f383f */
[----:B------:R-:W-:Y:S02]  /*11a0*/  @!UP1 UIMAD UR10, UR57, UR8, URZ ;  /* 0x00000008390a92a4 */ /* 0x000fe4000f8e023f */
[----:B------:R-:W-:Y:S02]  /*11b0*/  @UP0 UIMAD.WIDE.U32 UR16, UR18, UR22, URZ ;  /* 0x00000016121002a5 */ /* 0x000fe4000f8e003f */
[----:B------:R-:W-:Y:S02]  /*11c0*/  @UP0 UIMAD UR19, UR18, UR23, URZ ;  /* 0x00000017121302a4 */ /* 0x000fe4000f8e023f */
[----:B------:R-:W-:Y:S01]  /*11d0*/  UIMAD UR18, UR39, UR47, URZ ;  /* 0x0000002f271272a4 */ /* 0x000fe2000f8e023f */
[----:B------:R-:W-:Y:S01]  /*11e0*/  ULDC.64 UR26, c[0x0][0x240] ;  /* 0x00009000001a7ab9 */ /* 0x000fe20000000a00 */
[----:B------:R-:W-:Y:S01]  /*11f0*/  ULDC UR40, c[0x0][0x2dc] ;  /* 0x0000b70000287ab9 */ /* 0x000fe20000000800 */
[----:B------:R-:W-:Y:S01]  /*1200*/  ULDC UR61, c[0x0][0x270] ;  /* 0x00009c00003d7ab9 */ /* 0x000fe20000000800 */
[----:B------:R-:W-:Y:S01]  /*1210*/  USEL UR35, UR14, URZ, UP2 ;  /* 0x0000003f0e237287 */ /* 0x000fe20009000000 */
[----:B-1----:R-:W-:Y:S01]  /*1220*/  VIADD R2, R2, 0xffffffe ;  /* 0x0ffffffe02027836 */ /* 0x002fe20000000000 */
[----:B------:R-:W-:-:S02]  /*1230*/  @UP1 UIMAD UR49, UR7, UR11, UR43 ;  /* 0x0000000b073112a4 */ /* 0x000fc4000f8e022b */
[----:B------:R-:W-:Y:S01]  /*1240*/  @!UP1 UIMAD.WIDE.U32 UR36, UR47, UR8, URZ ;  /* 0x000000082f2492a5 */ /* 0x000fe2000f8e003f */
[----:B------:R-:W1:Y:S01]  /*1250*/  F2I.FTZ.U32.TRUNC.NTZ R3, R2 ;  /* 0x0000000200037305 */ /* 0x000e62000021f000 */
[----:B------:R-:W-:Y:S02]  /*1260*/  @!UP1 UIMAD UR34, UR47, UR9, UR10 ;  /* 0x000000092f2292a4 */ /* 0x000fe4000f8e020a */
[----:B------:R-:W-:Y:S02]  /*1270*/  UIMAD.WIDE.U32 UR14, UR7, UR26, URZ ;  /* 0x0000001a070e72a5 */ /* 0x000fe4000f8e003f */
[----:B------:R-:W-:Y:S02]  /*1280*/  UIMAD UR20, UR7, UR27, URZ ;  /* 0x0000001b071472a4 */ /* 0x000fe4000f8e023f */
[----:B------:R-:W-:Y:S02]  /*1290*/  UIMAD.WIDE UR8, UR40, UR61, URZ ;  /* 0x0000003d280872a5 */ /* 0x000fe4000f8e023f */
[----:B------:R-:W-:-:S02]  /*12a0*/  UIMAD.WIDE.U32 UR10, UR47, UR59, URZ ;  /* 0x0000003b2f0a72a5 */ /* 0x000fc4000f8e003f */
[----:B------:R-:W-:Y:S02]  /*12b0*/  UIMAD UR18, UR57, UR59, UR18 ;  /* 0x0000003b391272a4 */ /* 0x000fe4000f8e0212 */
[----:B------:R-:W-:Y:S01]  /*12c0*/  UIMAD UR50, UR58, UR40, URZ ;  /* 0x000000283a3272a4 */ /* 0x000fe2000f8e023f */
[--C-:B-1----:R-:W-:Y:S01]  /*12d0*/  IMAD.MOV R0, RZ, RZ, -R3.reuse ;  /* 0x000000ffff007224 */ /* 0x102fe200078e0a03 */
[----:B------:R-:W-:Y:S01]  /*12e0*/  UIADD3 UR48, UR29, UR31, URZ ;  /* 0x0000001f1d307290 */ /* 0x000fe2000fffe03f */
[----:B------:R-:W-:Y:S01]  /*12f0*/  IMAD.MOV.U32 R2, RZ, RZ, RZ ;  /* 0x000000ffff027224 */ /* 0x000fe200078e00ff */
[----:B------:R-:W-:Y:S01]  /*1300*/  USEL UR56, UR28, UR14, !UP1 ;  /* 0x0000000e1c387287 */ /* 0x000fe2000c800000 */
[----:B------:R-:W-:Y:S01]  /*1310*/  IMAD R0, R0, R5, RZ ;  /* 0x0000000500007224 */ /* 0x000fe200078e02ff */
[----:B------:R-:W-:Y:S02]  /*1320*/  @UP1 UIADD3 UR48, UR15, UR20, URZ ;  /* 0x000000140f301290 */ /* 0x000fe4000fffe03f */
[----:B------:R-:W-:Y:S01]  /*1330*/  @UP0 UIADD3 UR40, UR17, UR19, URZ ;  /* 0x0000001311280290 */ /* 0x000fe2000fffe03f */
[----:B------:R-:W-:Y:S01]  /*1340*/  IMAD.HI.U32 R0, R3, R0, R2 ;  /* 0x0000000003007227 */ /* 0x000fe200078e0002 */
[----:B------:R-:W-:Y:S01]  /*1350*/  MOV R2, R4 ;  /* 0x0000000400027202 */ /* 0x000fe20000000f00 */
[----:B------:R-:W-:Y:S01]  /*1360*/  @UP0 UMOV UR31, UR16 ;  /* 0x00000010001f0c82 */ /* 0x000fe20008000000 */
[----:B------:R-:W-:-:S02]  /*1370*/  UIMAD.WIDE.U32 UR14, UR8, UR10, URZ ;  /* 0x0000000a080e72a5 */ /* 0x000fc4000f8e003f */
[----:B------:R-:W-:Y:S01]  /*1380*/  UIMAD UR17, UR9, UR10, URZ ;  /* 0x0000000a091172a4 */ /* 0x000fe2000f8e023f */
[----:B------:R-:W-:Y:S01]  /*1390*/  IMAD.HI.U32 R0, R0, R2, RZ ;  /* 0x0000000200007227 */ /* 0x000fe200078e00ff */
[----:B------:R-:W-:Y:S02]  /*13a0*/  UIADD3 UR16, UR11, UR18, URZ ;  /* 0x000000120b107290 */ /* 0x000fe4000fffe03f */
[----:B------:R-:W-:Y:S01]  /*13b0*/  UIMAD.WIDE.U32 UR10, UR8, UR7, URZ ;  /* 0x00000007080a72a5 */ /* 0x000fe2000f8e003f */
[----:B------:R-:W-:Y:S01]  /*13c0*/  IMAD.MOV R3, RZ, RZ, -R0 ;  /* 0x000000ffff037224 */ /* 0x000fe200078e0a00 */
[----:B------:R-:W-:Y:S01]  /*13d0*/  ULDC UR52, c[0x0][0x2c4] ;  /* 0x0000b10000347ab9 */ /* 0x000fe20000000800 */
[----:B------:R-:W-:Y:S02]  /*13e0*/  UIMAD UR16, UR8, UR16, UR17 ;  /* 0x00000010081072a4 */ /* 0x000fe4000f8e0211 */
[----:B------:R-:W-:Y:S01]  /*13f0*/  IMAD R2, R5, R3, R2 ;  /* 0x0000000305027224 */ /* 0x000fe200078e0202 */
[----:B------:R-:W-:-:S02]  /*1400*/  @UP3 UIMAD UR17, UR47, UR52, URZ ;  /* 0x000000342f1132a4 */ /* 0x000fc4000f8e023f */
[----:B------:R-:W-:Y:S02]  /*1410*/  USEL UR55, UR14, UR10, !UP1 ;  /* 0x0000000a0e377287 */ /* 0x000fe4000c800000 */
[----:B------:R-:W-:Y:S01]  /*1420*/  ISETP.GT.U32.AND P1, PT, R5, R2, PT ;  /* 0x000000020500720c */ /* 0x000fe20003f24070 */
[----:B------:R-:W-:Y:S02]  /*1430*/  ULOP3.LUT UR14, UR45, 0xffffff80, URZ, 0xc0, !UPT ;  /* 0xffffff802d0e7892 */ /* 0x000fe4000f8ec03f */
[----:B------:R-:W-:Y:S02]  /*1440*/  @UP3 USEL UR10, UR17, UR7, !UP1 ;  /* 0x00000007110a3287 */ /* 0x000fe4000c800000 */
[----:B------:R-:W-:Y:S01]  /*1450*/  UIADD3 UR14, UR14, -0x80, URZ ;  /* 0xffffff800e0e7890 */ /* 0x000fe2000fffe03f */
[----:B------:R-:W-:Y:S01]  /*1460*/  @UP3 ULDC UR18, c[0x0][0x2e4] ;  /* 0x0000b90000123ab9 */ /* 0x000fe20000000800 */
[----:B------:R-:W-:Y:S02]  /*1470*/  UIADD3 UR46, UR15, UR16, URZ ;  /* 0x000000100f2e7290 */ /* 0x000fe4000fffe03f */
[----:B------:R-:W-:-:S02]  /*1480*/  @!UP3 UIMAD UR16, UR47, UR61, UR58 ;  /* 0x0000003d2f10b2a4 */ /* 0x000fc4000f8e023a */
[----:B------:R-:W-:Y:S02]  /*1490*/  @UP3 UIMAD UR18, UR58, UR18, UR10 ;  /* 0x000000123a1232a4 */ /* 0x000fe4000f8e020a */
[----:B------:R-:W-:Y:S01]  /*14a0*/  @!P1 IMAD.IADD R2, R2, 0x1, -R5 ;  /* 0x0000000102029824 */ /* 0x000fe200078e0a05 */
[----:B------:R-:W-:Y:S01]  /*14b0*/  USHF.R.S32.HI UR19, URZ, 0x1f, UR14 ;  /* 0x0000001f3f137899 */ /* 0x000fe2000801140e */
[----:B------:R-:W-:Y:S01]  /*14c0*/  @!P1 IADD3 R0, R0, 0x1, RZ ;  /* 0x0000000100009810 */ /* 0x000fe20007ffe0ff */
[----:B------:R-:W-:Y:S01]  /*14d0*/  UIADD3 UR15, UP2, UR14, UR35, URZ ;  /* 0x000000230e0f7290 */ /* 0x000fe2000ff5e03f */
[----:B------:R-:W-:Y:S01]  /*14e0*/  PLOP3.LUT P1, PT, PT, PT, UP0, 0x80, 0x0 ;  /* 0x000000000000781c */ /* 0x000fe20003f2f008 */
[----:B------:R-:W-:Y:S01]  /*14f0*/  UIMAD UR10, UR9, UR7, URZ ;  /* 0x00000007090a72a4 */ /* 0x000fe2000f8e023f */
[----:B------:R-:W-:Y:S01]  /*1500*/  ISETP.GE.U32.AND P0, PT, R2, R5, PT ;  /* 0x000000050200720c */ /* 0x000fe20003f06070 */
[----:B------:R-:W-:Y:S01]  /*1510*/  @!UP3 UIMAD UR18, UR16, UR52, URZ ;  /* 0x000000341012b2a4 */ /* 0x000fe2000f8e023f */
[----:B------:R-:W-:Y:S01]  /*1520*/  LOP3.LUT R2, R6, UR58, RZ, 0x3c, !PT ;  /* 0x0000003a06027c12 */ /* 0x000fe2000f8e3cff */
[----:B------:R-:W-:-:S02]  /*1530*/  UIADD3.X UR16, UR19, UR38, URZ, UP2, !UPT ;  /* 0x0000002613107290 */ /* 0x000fc400097fe43f */
[----:B------:R-:W-:Y:S01]  /*1540*/  UIMAD UR9, UR9, UR15, URZ ;  /* 0x0000000f090972a4 */ /* 0x000fe2000f8e023f */
[----:B------:R-:W-:Y:S01]  /*1550*/  ISETP.GE.AND P2, PT, R2, RZ, PT ;  /* 0x000000ff0200720c */ /* 0x000fe20003f46270 */
[----:B------:R-:W-:Y:S02]  /*1560*/  @UP0 UIADD3 UR33, UR24, UR25, URZ ;  /* 0x0000001918210290 */ /* 0x000fe4000fffe03f */
[----:B------:R-:W-:Y:S02]  /*1570*/  @UP1 UIADD3 UR46, UR11, UR10, URZ ;  /* 0x0000000a0b2e1290 */ /* 0x000fe4000fffe03f */
[----:B------:R-:W-:Y:S01]  /*1580*/  UIMAD.WIDE.U32 UR38, UR8, UR15, URZ ;  /* 0x0000000f082672a5 */ /* 0x000fe2000f8e003f */
[----:B------:R-:W-:Y:S01]  /*1590*/  @UP0 ULDC.64 UR10, c[0x0][0x250] ;  /* 0x00009400000a0ab9 */ /* 0x000fe20000000a00 */
[----:B------:R-:W-:Y:S01]  /*15a0*/  UIMAD UR15, UR8, UR16, UR9 ;  /* 0x00000010080f72a4 */ /* 0x000fe2000f8e0209 */
        /* <DEDUP_REMOVED lines=28> */
.L_x_1702:
        /* <DEDUP_REMOVED lines=13> */
.L_x_1703:
        /* <DEDUP_REMOVED lines=11> */
.L_x_1704:
[----:B------:R-:W-:-:S04]  /*18f0*/  UIMAD UR7, UR47, UR61, UR58 ;  /* 0x0000003d2f0772a4 */ /* 0x000fc8000f8e023a */
[----:B------:R-:W-:-:S12]  /*1900*/  UIMAD UR7, UR7, UR59, URZ ;  /* 0x0000003b070772a4 */ /* 0x000fd8000f8e023f */
.L_x_1705:
[----:B------:R-:W1:Y:S01]  /*1910*/  S2R R21, SR_TID.X ;  /* 0x0000000000157919 */ /* 0x000e620000002100 */
[----:B------:R-:W2:Y:S01]  /*1920*/  LDC.64 R4, c[0x0][0x420] ;  /* 0x00010800ff047b82 */ /* 0x000ea20000000a00 */
[----:B------:R-:W-:Y:S01]  /*1930*/  SHF.R.S32.HI R235, RZ, 0x1f, R234 ;  /* 0x0000001fffeb7819 */ /* 0x000fe200000114ea */
[----:B------:R-:W-:Y:S01]  /*1940*/  ULDC UR9, c[0x0][0x2dc] ;  /* 0x0000b70000097ab9 */ /* 0x000fe20000000800 */
[----:B------:R-:W-:Y:S01]  /*1950*/  IADD3 R6, P0, R234, UR8, RZ ;  /* 0x00000008ea067c10 */ /* 0x000fe2000ff1e0ff */
[----:B------:R-:W-:Y:S01]  /*1960*/  USHF.R.S32.HI UR16, URZ, 0x1f, UR58 ;  /* 0x0000001f3f107899 */ /* 0x000fe2000801143a */
[----:B------:R-:W-:Y:S01]  /*1970*/  BSSY B1, `(.L_x_1701) ;  /* 0x0000b8b000017945 */ /* 0x000fe20003800000 */
[----:B------:R-:W-:Y:S01]  /*1980*/  UIMAD UR15, UR9, UR61, URZ ;  /* 0x0000003d090f72a4 */ /* 0x000fe2000f8e023f */
[----:B------:R-:W-:Y:S01]  /*1990*/  IADD3.X R7, R235, UR49, RZ, P0, !PT ;  /* 0x00000031eb077c10 */ /* 0x000fe200087fe4ff */
[----:B------:R-:W-:Y:S01]  /*19a0*/  UIADD3 UR39, UR14, UR7, URZ ;  /* 0x000000070e277290 */ /* 0x000fe2000fffe03f */
[----:B------:R-:W-:Y:S01]  /*19b0*/  ULDC.64 UR8, c[0x0][0x428] ;  /* 0x00010a0000087ab9 */ /* 0x000fe20000000a00 */
[----:B------:R-:W-:-:S02]  /*19c0*/  UIADD3 UR18, UR14, UR18, URZ ;  /* 0x000000120e127290 */ /* 0x000fc4000fffe03f */
[----:B------:R-:W-:Y:S02]  /*19d0*/  UIMAD UR7, UR16, UR8, URZ ;  /* 0x00000008100772a4 */ /* 0x000fe4000f8e023f */
[----:B------:R-:W-:Y:S02]  /*19e0*/  UISETP.GE.AND UP2, UPT, UR41, 0x1, UPT ;  /* 0x000000012900788c */ /* 0x000fe4000bf46270 */
[----:B------:R-:W-:Y:S02]  /*19f0*/  UIMAD UR17, UR58, UR9, UR7 ;  /* 0x000000093a1172a4 */ /* 0x000fe4000f8e0207 */
[----:B------:R-:W-:Y:S01]  /*1a00*/  USHF.L.U32 UR7, UR15, 0x7, URZ ;  /* 0x000000070f077899 */ /* 0x000fe2000800063f */
[----:B------:R-:W-:Y:S01]  /*1a10*/  ULDC.64 UR36, c[0x0][0x210] ;  /* 0x0000840000247ab9 */ /* 0x000fe20000000a00 */
[----:B------:R-:W-:Y:S01]  /*1a20*/  ULDC.64 UR34, c[0x0][0x3e0] ;  /* 0x0000f80000227ab9 */ /* 0x000fe20000000a00 */
[----:B------:R-:W-:Y:S01]  /*1a30*/  ULDC.64 UR32, c[0x0][0x400] ;  /* 0x0001000000207ab9 */ /* 0x000fe20000000a00 */
[C---:B--2---:R-:W-:Y:S01]  /*1a40*/  IMAD R3, R4.reuse, UR19, RZ ;  /* 0x0000001304037c24 */ /* 0x044fe2000f8e02ff */
[----:B------:R-:W-:Y:S01]  /*1a50*/  ULEA.HI.SX32 UR42, UR45, 0xffffffff, 0x19 ;  /* 0xffffffff2d2a7891 */ /* 0x000fe2000f8fca3f */
[----:B------:R-:W-:-:S04]  /*1a60*/  IMAD.WIDE.U32 R6, R4, UR14, R6 ;  /* 0x0000000e04067c25 */ /* 0x000fc8000f8e0006 */
[----:B------:R-:W-:Y:S01]  /*1a70*/  IMAD R3, R5, UR14, R3 ;  /* 0x0000000e05037c24 */ /* 0x000fe2000f8e0203 */
[----:B-1----:R-:W-:-:S03]  /*1a80*/  SHF.R.S32.HI R22, RZ, 0x1f, R21 ;  /* 0x0000001fff167819 */ /* 0x002fc60000011415 */
[----:B------:R-:W-:Y:S01]  /*1a90*/  IMAD.IADD R7, R7, 0x1, R3 ;  /* 0x0000000107077824 */ /* 0x000fe200078e0203 */
[----:B------:R-:W-:-:S04]  /*1aa0*/  LEA.HI R2, R22, R21, RZ, 0x3 ;  /* 0x0000001516027211 */ /* 0x000fc800078f18ff */
[----:B------:R-:W-:-:S04]  /*1ab0*/  SHF.R.S32.HI R2, RZ, 0x3, R2 ;  /* 0x00000003ff027819 */ /* 0x000fc80000011402 */
[----:B------:R-:W-:Y:S02]  /*1ac0*/  SHF.R.S32.HI R20, RZ, 0x1f, R2 ;  /* 0x0000001fff147819 */ /* 0x000fe40000011402 */
[----:B------:R-:W-:-:S04]  /*1ad0*/  IADD3 R0, P1, R2, UR14, RZ ;  /* 0x0000000e02007c10 */ /* 0x000fc8000ff3e0ff */
[----:B------:R-:W-:-:S05]  /*1ae0*/  IADD3.X R8, R20, UR19, RZ, P1, !PT ;  /* 0x0000001314087c10 */ /* 0x000fca0008ffe4ff */
[----:B------:R-:W-:-:S04]  /*1af0*/  IMAD R8, R8, UR26, RZ ;  /* 0x0000001a08087c24 */ /* 0x000fc8000f8e02ff */
[C---:B------:R-:W-:Y:S02]  /*1b00*/  IMAD R10, R0.reuse, UR27, R8 ;  /* 0x0000001b000a7c24 */ /* 0x040fe4000f8e0208 */
[----:B------:R-:W-:-:S04]  /*1b10*/  IMAD.WIDE.U32 R8, R0, UR26, R234 ;  /* 0x0000001a00087c25 */ /* 0x000fc8000f8e00ea */
[----:B------:R-:W-:Y:S01]  /*1b20*/  IMAD.U32 R0, RZ, RZ, UR8 ;  /* 0x00000008ff007e24 */ /* 0x000fe2000f8e00ff */
[----:B------:R-:W-:Y:S01]  /*1b30*/  IADD3 R8, P0, R8, UR56, RZ ;  /* 0x0000003808087c10 */ /* 0x000fe2000ff1e0ff */
[----:B------:R-:W-:Y:S01]  /*1b40*/  ULDC.64 UR8, c[0x0][0x258] ;  /* 0x0000960000087ab9 */ /* 0x000fe20000000a00 */
[----:B------:R-:W-:Y:S01]  /*1b50*/  ULDC.64 UR56, c[0x0][0x2b0] ;  /* 0x0000ac0000387ab9 */ /* 0x000fe20000000a00 */
[----:B------:R-:W-:Y:S01]  /*1b60*/  IMAD.WIDE.U32 R6, R0, UR58, R6 ;  /* 0x0000003a00067c25 */ /* 0x000fe2000f8e0006 */
[----:B------:R-:W-:Y:S01]  /*1b70*/  IADD3.X R9, R9, UR48, R10, P0, !PT ;  /* 0x0000003009097c10 */ /* 0x000fe200087fe40a */
[----:B------:R-:W-:Y:S01]  /*1b80*/  UIMAD UR14, UR16, UR8, URZ ;  /* 0x00000008100e72a4 */ /* 0x000fe2000f8e023f */
[----:B------:R-:W-:Y:S01]  /*1b90*/  LEA.HI R10, R22, R21, RZ, 0x5 ;  /* 0x00000015160a7211 */ /* 0x000fe200078f28ff */
[----:B------:R-:W-:Y:S01]  /*1ba0*/  UIADD3 UR16, UP1, UP0, UR38, UR7, UR50 ;  /* 0x0000000726107290 */ /* 0x000fe2000f83e032 */
[----:B------:R-:W-:Y:S01]  /*1bb0*/  IMAD.U32 R3, RZ, RZ, UR8 ;  /* 0x00000008ff037e24 */ /* 0x000fe2000f8e00ff */
[----:B------:R-:W-:Y:S01]  /*1bc0*/  USHF.R.S32.HI UR7, URZ, 0x1f, UR7 ;  /* 0x0000001f3f077899 */ /* 0x000fe20008011407 */
[----:B------:R-:W-:Y:S01]  /*1bd0*/  LOP3.LUT R0, R10, 0xffffffe0, RZ, 0xc0, !PT ;  /* 0xffffffe00a007812 */ /* 0x000fe200078ec0ff */
[----:B------:R-:W-:Y:S01]  /*1be0*/  UIMAD UR20, UR58, UR9, UR14 ;  /* 0x000000093a1472a4 */ /* 0x000fe2000f8e020e */
[----:B------:R-:W-:Y:S01]  /*1bf0*/  SHF.R.S32.HI R10, RZ, 0x5, R10 ;  /* 0x00000005ff0a7819 */ /* 0x000fe2000001140a */
[----:B------:R-:W-:Y:S01]  /*1c00*/  UIADD3.X UR7, UR51, UR7, UR54, UP1, UP0 ;  /* 0x0000000733077290 */ /* 0x000fe20008fe0436 */
[----:B------:R-:W-:Y:S01]  /*1c10*/  IMAD.WIDE.U32 R8, R3, UR58, R8 ;  /* 0x0000003a03087c25 */ /* 0x000fe2000f8e0008 */
[----:B------:R-:W-:Y:S01]  /*1c20*/  UIADD3 UR14, UP1, UP0, UR52, UR16, UR55 ;  /* 0x00000010340e7290 */ /* 0x000fe2000f83e037 */
[----:B------:R-:W-:Y:S01]  /*1c30*/  PLOP3.LUT P0, PT, PT, PT, UP2, 0x80, 0x0 ;  /* 0x000000000000781c */ /* 0x000fe20003f0f028 */
[----:B------:R-:W-:Y:S01]  /*1c40*/  UIMAD.WIDE UR18, UR18, 0x4, UR56 ;  /* 0x00000004121278a5 */ /* 0x000fe2000f8e0238 */
[----:B------:R-:W-:Y:S01]  /*1c50*/  IMAD.IADD R15, R21, 0x1, -R0 ;  /* 0x00000001150f7824 */ /* 0x000fe200078e0a00 */
[----:B------:R-:W-:Y:S01]  /*1c60*/  UIADD3.X UR7, UR53, UR7, UR46, UP1, UP0 ;  /* 0x0000000735077290 */ /* 0x000fe20008fe042e */
[----:B------:R-:W-:Y:S01]  /*1c70*/  VIADD R7, R7, UR17 ;  /* 0x0000001107077c36 */ /* 0x000fe20008000000 */
[----:B------:R-:W-:Y:S01]  /*1c80*/  LEA R12, P3, R8, UR36, 0x1 ;  /* 0x00000024080c7c11 */ /* 0x000fe2000f8608ff */
[----:B------:R-:W-:Y:S01]  /*1c90*/  IMAD R3, R10, UR15, R15 ;  /* 0x0000000f0a037c24 */ /* 0x000fe2000f8e020f */
[----:B------:R-:W-:Y:S01]  /*1ca0*/  ULDC.64 UR56, c[0x0][0x478] ;  /* 0x00011e0000387ab9 */ /* 0x000fe20000000a00 */
[-C--:B------:R-:W-:Y:S01]  /*1cb0*/  IMAD R10, R20, R4.reuse, RZ ;  /* 0x00000004140a7224 */ /* 0x080fe200078e02ff */
[----:B------:R-:W-:Y:S01]  /*1cc0*/  UIMAD.WIDE UR8, UR39, 0x4, UR56 ;  /* 0x00000004270878a5 */ /* 0x000fe2000f8e0238 */
[----:B------:R-:W-:Y:S01]  /*1cd0*/  IMAD.WIDE.U32 R6, R2, R4, R6 ;  /* 0x0000000402067225 */ /* 0x000fe200078e0006 */
[----:B------:R-:W-:-:S03]  /*1ce0*/  IADD3 R0, P1, R3, UR14, RZ ;  /* 0x0000000e03007c10 */ /* 0x000fc6000ff3e0ff */
[----:B------:R-:W-:Y:S01]  /*1cf0*/  IMAD R10, R2, R5, R10 ;  /* 0x00000005020a7224 */ /* 0x000fe200078e020a */
[----:B------:R-:W-:Y:S01]  /*1d00*/  LEA.HI.X.SX32 R11, R3, UR7, 0x1, P1 ;  /* 0x00000007030b7c11 */ /* 0x000fe200088f0eff */
[----:B------:R-:W-:Y:S01]  /*1d10*/  VIADD R9, R9, UR20 ;  /* 0x0000001409097c36 */ /* 0x000fe20008000000 */
[----:B------:R-:W-:Y:S01]  /*1d20*/  LEA R233, P1, R0, UR32, 0x2 ;  /* 0x0000002000e97c11 */ /* 0x000fe2000f8210ff */
[----:B------:R-:W-:Y:S01]  /*1d30*/  IMAD.IADD R3, R7, 0x1, R10 ;  /* 0x0000000107037824 */ /* 0x000fe200078e020a */
[----:B------:R-:W-:Y:S02]  /*1d40*/  LEA R13, P2, R6, UR34, 0x1 ;  /* 0x00000022060d7c11 */ /* 0x000fe4000f8408ff */
[----:B------:R-:W-:Y:S02]  /*1d50*/  LEA.HI.X R232, R0, UR33, R11, 0x2, P1 ;  /* 0x0000002100e87c11 */ /* 0x000fe400088f140b */
[----:B------:R-:W-:Y:S02]  /*1d60*/  LEA.HI.X R9, R8, UR37, R9, 0x1, P3 ;  /* 0x0000002508097c11 */ /* 0x000fe400098f0c09 */
[----:B------:R-:W-:Y:S01]  /*1d70*/  LEA.HI.X R6, R6, UR35, R3, 0x1, P2 ;  /* 0x0000002306067c11 */ /* 0x000fe200090f0c03 */
[----:B------:R-:W-:Y:S06]  /*1d80*/  @!P0 BRA `(.L_x_1706) ;  /* 0x000000a800008947 */ /* 0x000fec0003800000 */
[----:B------:R-:W-:Y:S01]  /*1d90*/  PLOP3.LUT P0, PT, PT, PT, UP4, 0x80, 0x0 ;  /* 0x000000000000781c */ /* 0x000fe20003f0f048 */
[----:B------:R-:W-:Y:S01]  /*1da0*/  UMOV UR14, UR42 ;  /* 0x0000002a000e7c82 */ /* 0x000fe20008000000 */
[C---:B------:R-:W-:Y:S01]  /*1db0*/  LEA R0, R251.reuse, UR4, 0x1 ;  /* 0x00000004fb007c11 */ /* 0x040fe2000f8e08ff */
        /* <DEDUP_REMOVED lines=8> */
[----:B------:R-:W-:Y:S01]  /*1e40*/  VIADD R3, R251, 0x2000 ;  /* 0x00002000fb037836 */ /* 0x000fe20000000000 */
[----:B------:R-:W-:Y:S01]  /*1e50*/  UMOV UR17, UR9 ;  /* 0x0000000900117c82 */ /* 0x000fe20008000000 */
[----:B------:R-:W-:Y:S01]  /*1e60*/  @P0 BAR.SYNC.DEFER_BLOCKING 0x0 ;  /* 0x0000000000000b1d */ /* 0x000fe20000010000 */
[----:B------:R-:W-:Y:S01]  /*1e70*/  UIADD3 UR8, UR14, -UR8, URZ ;  /* 0x800000080e087290 */ /* 0x000fe2000fffe03f */
[----:B------:R-:W-:Y:S01]  /*1e80*/  IMAD.MOV.U32 R238, RZ, RZ, R12 ;  /* 0x000000ffffee7224 */ /* 0x000fe200078e000c */
[----:B------:R-:W-:Y:S01]  /*1e90*/  ISETP.GE.AND P4, PT, R10, UR7, PT ;  /* 0x000000070a007c0c */ /* 0x000fe2000bf86270 */
[----:B------:R-:W-:Y:S01]  /*1ea0*/  IMAD.MOV.U32 R239, RZ, RZ, R13 ;  /* 0x000000ffffef7224 */ /* 0x000fe200078e000d */
[----:B------:R-:W-:Y:S01]  /*1eb0*/  UISETP.NE.AND UP0, UPT, UR8, 0x1, UPT ;  /* 0x000000010800788c */ /* 0x000fe2000bf05270 */
[----:B------:R-:W-:Y:S01]  /*1ec0*/  BSSY B0, `(.L_x_1707) ;  /* 0x0000012000007945 */ /* 0x000fe20003800000 */
        /* <DEDUP_REMOVED lines=17> */
.L_x_1708:
[----:B------:R-:W-:Y:S05]  /*1fe0*/  BSYNC B0 ;  /* 0x0000000000007941 */ /* 0x000fea0003800000 */
.L_x_1707:
        /* <DEDUP_REMOVED lines=14> */
.L_x_1710:
[----:B------:R-:W-:Y:S05]  /*20d0*/  BSYNC B0 ;  /* 0x0000000000007941 */ /* 0x000fea0003800000 */
.L_x_1709:
        /* <DEDUP_REMOVED lines=13> */
.L_x_1712:
[----:B------:R-:W-:Y:S05]  /*21b0*/  BSYNC B0 ;  /* 0x0000000000007941 */ /* 0x000fea0003800000 */
.L_x_1711:
        /* <DEDUP_REMOVED lines=16> */
.L_x_1714:
[----:B------:R-:W-:Y:S05]  /*22c0*/  BSYNC B0 ;  /* 0x0000000000007941 */ /* 0x000fea0003800000 */
.L_x_1713:
        /* <DEDUP_REMOVED lines=21> */
.L_x_1716:
[----:B------:R-:W-:Y:S05]  /*2420*/  BSYNC B0 ;  /* 0x0000000000007941 */ /* 0x000fea0003800000 */
.L_x_1715:
        /* <DEDUP_REMOVED lines=21> */
.L_x_1718:
[----:B------:R-:W-:Y:S05]  /*2580*/  BSYNC B0 ;  /* 0x0000000000007941 */ /* 0x000fea0003800000 */
.L_x_1717:
        /* <DEDUP_REMOVED lines=21> */
.L_x_1720:
[----:B------:R-:W-:Y:S05]  /*26e0*/  BSYNC B0 ;  /* 0x0000000000007941 */ /* 0x000fea0003800000 */
.L_x_1719:
        /* <DEDUP_REMOVED lines=23> */
.L_x_1722:
[----:B------:R-:W-:Y:S05]  /*2860*/  BSYNC B0 ;  /* 0x0000000000007941 */ /* 0x000fea0003800000 */
.L_x_1721:
        /* <DEDUP_REMOVED lines=43> */
.L_x_1724:
[----:B------:R-:W-:Y:S05]  /*2b20*/  BSYNC B0 ;  /* 0x0000000000007941 */ /* 0x000fea0003800000 */
.L_x_1723:
        /* <DEDUP_REMOVED lines=23> */
.L_x_1726:
[----:B------:R-:W-:Y:S05]  /*2ca0*/  BSYNC B0 ;  /* 0x0000000000007941 */ /* 0x000fea0003800000 */
.L_x_1725:
        /* <DEDUP_REMOVED lines=23> */
.L_x_1728:
[----:B------:R-:W-:Y:S05]  /*2e20*/  BSYNC B0 ;  /* 0x0000000000007941 */ /* 0x000fea0003800000 */
.L_x_1727:
        /* <DEDUP_REMOVED lines=23> */
.L_x_1730:
[----:B------:R-:W-:Y:S05]  /*2fa0*/  BSYNC B0 ;  /* 0x0000000000007941 */ /* 0x000fea0003800000 */
.L_x_1729:
        /* <DEDUP_REMOVED lines=32> */
.L_x_1732:
[----:B------:R-:W-:Y:S05]  /*31b0*/  BSYNC B0 ;  /* 0x0000000000007941 */ /* 0x000fea0003800000 */
.L_x_1731:
        /* <DEDUP_REMOVED lines=22> */
.L_x_1734:
[----:B------:R-:W-:Y:S05]  /*3320*/  BSYNC B0 ;  /* 0x0000000000007941 */ /* 0x000fea0003800000 */
.L_x_1733:
[----:B------:R-:W1:Y:S01]  /*3330*/  LDC.64 R18, c[0x0][0x3b8] ;  /* 0x0000ee00ff127b82 */ /* 0x000e620000000a00 */
        /* <DEDUP_REMOVED lines=22> */
.L_x_1736:
[----:B------:R-:W-:Y:S05]  /*34a0*/  BSYNC B0 ;  /* 0x0000000000007941 */ /* 0x000fea0003800000 */
.L_x_1735:
        /* <DEDUP_REMOVED lines=21> */
.L_x_1738:
[----:B------:R-:W-:Y:S05]  /*3600*/  BSYNC B0 ;  /* 0x0000000000007941 */ /* 0x000fea0003800000 */
.L_x_1737:
[----:B------:R-:W2:Y:S01]  /*3610*/  S2R R10, SR_TID.X ;  /* 0x00000000000a7919 */ /* 0x000ea20000002100 */
[----:B-1----:R-:W-:Y:S01]  /*3620*/  IMAD.MOV.U32 R2, RZ, RZ, 0x4 ;  /* 0x00000004ff027424 */ /* 0x002fe200078e00ff */
[----:B------:R-:W-:Y:S01]  /*3630*/  ISETP.NE.AND P3, PT, R13, RZ, PT ;  /* 0x000000ff0d00720c */ /* 0x000fe20003f65270 */
[----:B------:R-:W-:Y:S01]  /*3640*/  IMAD.MOV.U32 R243, RZ, RZ, 0x7f800000 ;  /* 0x7f800000fff37424 */ /* 0x000fe200078e00ff */
[----:B------:R-:W2:Y:S01]  /*3650*/  LDG.E.64 R8, desc[UR12][R18.64] ;  /* 0x0000000c12087981 */ /* 0x000ea2000c1e1b00 */
[----:B------:R-:W-:Y:S01]  /*3660*/  IMAD.MOV.U32 R244, RZ, RZ, 0x7f800000 ;  /* 0x7f800000fff47424 */ /* 0x000fe200078e00ff */
[----:B------:R-:W-:Y:S01]  /*3670*/  ISETP.NE.AND P2, PT, R17, RZ, PT ;  /* 0x000000ff1100720c */ /* 0x000fe20003f45270 */
[----:B------:R-:W-:Y:S01]  /*3680*/  IMAD.MOV.U32 R241, RZ, RZ, 0x7f800000 ;  /* 0x7f800000fff17424 */ /* 0x000fe200078e00ff */
[----:B------:R-:W2:Y:S01]  /*3690*/  LDG.E.64 R4, desc[UR12][R18.64+0x8] ;  /* 0x0000080c12047981 */ /* 0x000ea2000c1e1b00 */
[----:B------:R-:W-:Y:S01]  /*36a0*/  ISETP.NE.AND P0, PT, R12, RZ, PT ;  /* 0x000000ff0c00720c */ /* 0x000fe20003f05270 */
[----:B------:R-:W-:-:S02]  /*36b0*/  IMAD.WIDE R2, R245, R2, UR18 ;  /* 0x00000012f5027e25 */ /* 0x000fc4000f8e0202 */
[----:B------:R-:W0:Y:S02]  /*36c0*/  LDGDEPBAR ;  /* 0x00000000000079af */ /* 0x000e240000000000 */
[----:B------:R-:W-:Y:S02]  /*36d0*/  IMAD.MOV.U32 R6, RZ, RZ, 0x4 ;  /* 0x00000004ff067424 */ /* 0x000fe400078e00ff */
[----:B------:R-:W-:Y:S01]  /*36e0*/  IMAD.MOV.U32 R242, RZ, RZ, 0x7f800000 ;  /* 0x7f800000fff27424 */ /* 0x000fe200078e00ff */
[----:B------:R-:W5:Y:S01]  /*36f0*/  @!P3 LDG.E R243, desc[UR12][R2.64] ;  /* 0x0000000c02f3b981 */ /* 0x000f62000c1e1900 */
[----:B------:R-:W-:Y:S01]  /*3700*/  UIMAD UR7, UR47, UR61, UR58 ;  /* 0x0000003d2f0772a4 */ /* 0x000fe2000f8e023a */
[----:B------:R-:W-:Y:S01]  /*3710*/  IMAD.MOV.U32 R184, RZ, RZ, 0x20 ;  /* 0x00000020ffb87424 */ /* 0x000fe200078e00ff */
[----:B------:R-:W-:Y:S01]  /*3720*/  ULDC UR22, c[0x0][0x2d0] ;  /* 0x0000b40000167ab9 */ /* 0x000fe20000000800 */
[----:B------:R-:W5:Y:S01]  /*3730*/  @!P2 LDG.E R244, desc[UR12][R2.64+0x20] ;  /* 0x0000200c02f4a981 */ /* 0x000f62000c1e1900 */
[----:B------:R-:W-:Y:S01]  /*3740*/  IMAD.MOV.U32 R178, RZ, RZ, 0x40 ;  /* 0x00000040ffb27424 */ /* 0x000fe200078e00ff */
[----:B------:R-:W-:Y:S01]  /*3750*/  ULDC UR23, c[0x0][0x2dc] ;  /* 0x0000b70000177ab9 */ /* 0x000fe20000000800 */
[----:B------:R-:W-:Y:S01]  /*3760*/  IMAD.MOV.U32 R249, RZ, RZ, 0x40 ;  /* 0x00000040fff97424 */ /* 0x000fe200078e00ff */
[----:B------:R1:W5:Y:S01]  /*3770*/  @!P0 LDG.E R241, desc[UR12][R2.64+0x100] ;  /* 0x0001000c02f18981 */ /* 0x000362000c1e1900 */
[----:B------:R-:W-:-:S02]  /*3780*/  CS2R R126, SRZ ;  /* 0x00000000007e7805 */ /* 0x000fc4000001ff00 */
[----:B------:R-:W-:Y:S02]  /*3790*/  CS2R R124, SRZ ;  /* 0x00000000007c7805 */ /* 0x000fe4000001ff00 */
[----:B------:R-:W-:Y:S02]  /*37a0*/  CS2R R130, SRZ ;  /* 0x0000000000827805 */ /* 0x000fe4000001ff00 */
[----:B------:R-:W-:Y:S02]  /*37b0*/  CS2R R128, SRZ ;  /* 0x0000000000807805 */ /* 0x000fe4000001ff00 */
[----:B------:R-:W-:Y:S02]  /*37c0*/  CS2R R122, SRZ ;  /* 0x00000000007a7805 */ /* 0x000fe4000001ff00 */
[----:B------:R-:W-:Y:S02]  /*37d0*/  CS2R R120, SRZ ;  /* 0x0000000000787805 */ /* 0x000fe4000001ff00 */
[----:B--234-:R-:W-:-:S02]  /*37e0*/  SHF.R.S32.HI R0, RZ, 0x1f, R10 ;  /* 0x0000001fff007819 */ /* 0x01cfc4000001140a */
[----:B------:R-:W-:Y:S02]  /*37f0*/  CS2R R118, SRZ ;  /* 0x0000000000767805 */ /* 0x000fe4000001ff00 */
[----:B------:R-:W-:Y:S02]  /*3800*/  CS2R R116, SRZ ;  /* 0x0000000000747805 */ /* 0x000fe4000001ff00 */
[----:B------:R-:W-:Y:S02]  /*3810*/  CS2R R110, SRZ ;  /* 0x00000000006e7805 */ /* 0x000fe4000001ff00 */
[----:B------:R-:W-:Y:S02]  /*3820*/  LEA.HI R0, R0, R10, RZ, 0x4 ;  /* 0x0000000a00007211 */ /* 0x000fe400078f20ff */
[----:B------:R-:W-:Y:S02]  /*3830*/  CS2R R108, SRZ ;  /* 0x00000000006c7805 */ /* 0x000fe4000001ff00 */
[----:B------:R-:W-:-:S02]  /*3840*/  CS2R R114, SRZ ;  /* 0x0000000000727805 */ /* 0x000fc4000001ff00 */
[----:B------:R-:W-:Y:S02]  /*3850*/  CS2R R112, SRZ ;  /* 0x0000000000707805 */ /* 0x000fe4000001ff00 */
[----:B------:R-:W-:Y:S01]  /*3860*/  LOP3.LUT R0, R0, 0xfffffff0, RZ, 0xc0, !PT ;  /* 0xfffffff000007812 */ /* 0x000fe200078ec0ff */
[----:B------:R-:W-:Y:S01]  /*3870*/  @!P6 IMAD.WIDE R6, R11, R6, UR18 ;  /* 0x000000120b06ee25 */ /* 0x000fe2000f8e0206 */
        /* <DEDUP_REMOVED lines=8> */
[----:B-1----:R-:W-:Y:S01]  /*3900*/  LEA.HI R2, R22, R21, RZ, 0x4 ;  /* 0x0000001516027211 */ /* 0x002fe200078f20ff */
[----:B------:R-:W-:Y:S01]  /*3910*/  IMAD.IADD R0, R10, 0x1, -R0 ;  /* 0x000000010a007824 */ /* 0x000fe200078e0a00 */
[----:B------:R1:W5:Y:S01]  /*3920*/  @!P6 LDG.E R242, desc[UR12][R6.64] ;  /* 0x0000000c06f2e981 */ /* 0x000362000c1e1900 */
[----:B------:R-:W-:-:S02]  /*3930*/  CS2R R90, SRZ ;  /* 0x00000000005a7805 */ /* 0x000fc4000001ff00 */
[----:B------:R-:W-:Y:S02]  /*3940*/  LOP3.LUT R2, R2, 0xfffffff0, RZ, 0xc0, !PT ;  /* 0xfffffff002027812 */ /* 0x000fe400078ec0ff */
[----:B------:R-:W-:Y:S02]  /*3950*/  CS2R R88, SRZ ;  /* 0x0000000000587805 */ /* 0x000fe4000001ff00 */
[----:B------:R-:W-:Y:S02]  /*3960*/  CS2R R86, SRZ ;  /* 0x0000000000567805 */ /* 0x000fe4000001ff00 */
[----:B------:R-:W-:Y:S02]  /*3970*/  CS2R R84, SRZ ;  /* 0x0000000000547805 */ /* 0x000fe4000001ff00 */
[----:B------:R-:W-:Y:S01]  /*3980*/  CS2R R78, SRZ ;  /* 0x00000000004e7805 */ /* 0x000fe2000001ff00 */
[----:B------:R-:W-:Y:S01]  /*3990*/  IMAD.IADD R2, R21, 0x1, -R2 ;  /* 0x0000000115027824 */ /* 0x000fe200078e0a02 */
[----:B------:R-:W-:-:S02]  /*39a0*/  SHF.R.S32.HI R3, RZ, 0x1f, R0 ;  /* 0x0000001fff037819 */ /* 0x000fc40000011400 */
[----:B------:R-:W-:Y:S02]  /*39b0*/  CS2R R76, SRZ ;  /* 0x00000000004c7805 */ /* 0x000fe4000001ff00 */
[----:B------:R-:W-:Y:S02]  /*39c0*/  CS2R R82, SRZ ;  /* 0x0000000000527805 */ /* 0x000fe4000001ff00 */
[----:B------:R-:W-:Y:S02]  /*39d0*/  CS2R R80, SRZ ;  /* 0x0000000000507805 */ /* 0x000fe4000001ff00 */
[----:B------:R-:W-:Y:S02]  /*39e0*/  LEA.HI R3, R3, R0, RZ, 0x3 ;  /* 0x0000000003037211 */ /* 0x000fe400078f18ff */
[----:B------:R-:W-:Y:S02]  /*39f0*/  CS2R R74, SRZ ;  /* 0x00000000004a7805 */ /* 0x000fe4000001ff00 */
[----:B------:R-:W-:-:S02]  /*3a00*/  CS2R R72, SRZ ;  /* 0x0000000000487805 */ /* 0x000fc4000001ff00 */
[----:B------:R-:W-:Y:S02]  /*3a10*/  CS2R R70, SRZ ;  /* 0x0000000000467805 */ /* 0x000fe4000001ff00 */
[----:B------:R-:W-:Y:S02]  /*3a20*/  LOP3.LUT R3, R3, 0xfffffff8, RZ, 0xc0, !PT ;  /* 0xfffffff803037812 */ /* 0x000fe400078ec0ff */
[----:B------:R-:W-:Y:S01]  /*3a30*/  CS2R R68, SRZ ;  /* 0x0000000000447805 */ /* 0x000fe2000001ff00 */
[----:B------:R-:W-:Y:S01]  /*3a40*/  IMAD.MOV.U32 R236, RZ, RZ, R198 ;  /* 0x000000ffffec7224 */ /* 0x000fe200078e00c6 */
[----:B------:R-:W-:Y:S01]  /*3a50*/  ULDC.U8 UR11, c[0x0][0x388] ;  /* 0x0000e200000b7ab9 */ /* 0x000fe20000000000 */
[----:B------:R-:W-:Y:S01]  /*3a60*/  ULDC UR10, c[0x0][0x2ec] ;  /* 0x0000bb00000a7ab9 */ /* 0x000fe20000000800 */
[----:B-1----:R-:W-:-:S04]  /*3a70*/  SHF.R.S32.HI R6, RZ, 0x1f, R2 ;  /* 0x0000001fff067819 */ /* 0x002fc80000011402 */
[----:B------:R-:W-:-:S04]  /*3a80*/  LEA.HI R6, R6, R2, RZ, 0x3 ;  /* 0x0000000206067211 */ /* 0x000fc800078f18ff */
[----:B------:R-:W-:Y:S01]  /*3a90*/  LOP3.LUT R6, R6, 0xfffffff8, RZ, 0xc0, !PT ;  /* 0xfffffff806067812 */ /* 0x000fe200078ec0ff */
[----:B------:R-:W-:-:S04]  /*3aa0*/  IMAD.IADD R0, R0, 0x1, -R3 ;  /* 0x0000000100007824 */ /* 0x000fc800078e0a03 */
[----:B------:R-:W-:Y:S01]  /*3ab0*/  IMAD.IADD R2, R2, 0x1, -R6 ;  /* 0x0000000102027824 */ /* 0x000fe200078e0a06 */
[----:B------:R-:W-:Y:S01]  /*3ac0*/  USHF.L.U32 UR7, UR7, 0x5, URZ ;  /* 0x0000000507077899 */ /* 0x000fe2000800063f */
[----:B------:R-:W-:Y:S01]  /*3ad0*/  LOP3.LUT P2, RZ, R0, 0x4, RZ, 0xc0, !PT ;  /* 0x0000000400ff7812 */ /* 0x000fe2000784c0ff */
[----:B------:R-:W-:Y:S02]  /*3ae0*/  VIADD R0, R185, 0x2000 ;  /* 0x00002000b9007836 */ /* 0x000fe40000000000 */
[C---:B------:R-:W-:Y:S02]  /*3af0*/  LOP3.LUT P0, RZ, R2.reuse, 0x2, RZ, 0xc0, !PT ;  /* 0x0000000202ff7812 */ /* 0x040fe4000780c0ff */
[----:B------:R-:W-:Y:S01]  /*3b00*/  LOP3.LUT P5, RZ, R2, 0x4, RZ, 0xc0, !PT ;  /* 0x0000000402ff7812 */ /* 0x000fe200078ac0ff */
[----:B------:R-:W-:Y:S01]  /*3b10*/  VIADD R2, R186, 0x2000 ;  /* 0x00002000ba027836 */ /* 0x000fe20000000000 */
[----:B------:R-:W-:Y:S01]  /*3b20*/  USHF.R.S32.HI UR8, URZ, 0x1f, UR7 ;  /* 0x0000001f3f087899 */ /* 0x000fe20008011407 */
[----:B------:R-:W-:-:S02]  /*3b30*/  SHF.R.S32.HI R3, RZ, 0x1f, R15 ;  /* 0x0000001fff037819 */ /* 0x000fc4000001140f */
[----:B------:R-:W-:Y:S02]  /*3b40*/  SEL R0, R0, R185, !P1 ;  /* 0x000000b900007207 */ /* 0x000fe40004800000 */
[----:B------:R-:W-:Y:S02]  /*3b50*/  SEL R2, R2, R186, !P1 ;  /* 0x000000ba02027207 */ /* 0x000fe40004800000 */
[----:B------:R-:W-:Y:S02]  /*3b60*/  LEA R183, R0, UR4, 0x1 ;  /* 0x0000000400b77c11 */ /* 0x000fe4000f8e08ff */
[----:B------:R-:W-:Y:S02]  /*3b70*/  LEA R177, R2, UR4, 0x1 ;  /* 0x0000000402b17c11 */ /* 0x000fe4000f8e08ff */
[----:B------:R-:W-:Y:S02]  /*3b80*/  SEL R184, R184, 0xffffffe0, !P0 ;  /* 0xffffffe0b8b87807 */ /* 0x000fe40004000000 */
[----:B------:R-:W-:-:S02]  /*3b90*/  SEL R178, R178, 0xffffffc0, !P5 ;  /* 0xffffffc0b2b27807 */ /* 0x000fc40006800000 */
[----:B------:R-:W-:Y:S02]  /*3ba0*/  SEL R249, R249, 0xffffffc0, !P2 ;  /* 0xffffffc0f9f97807 */ /* 0x000fe40005000000 */
[----:B------:R-:W-:Y:S02]  /*3bb0*/  R2UR UR15, R9 ;  /* 0x00000000090f72ca */ /* 0x000fe400000e0000 */
[----:B------:R-:W-:Y:S02]  /*3bc0*/  R2UR UR16, R8 ;  /* 0x00000000081072ca */ /* 0x000fe400000e0000 */
[----:B------:R-:W-:Y:S01]  /*3bd0*/  IADD3 R246, P4, P3, R4, UR7, R15 ;  /* 0x0000000704f67c10 */ /* 0x000fe2000fb9e00f */
[----:B------:R-:W-:-:S03]  /*3be0*/  UIADD3 UR7, UR30, 0x80, URZ ;  /* 0x000000801e077890 */ /* 0x000fc6000fffe03f */
[----:B------:R-:W-:Y:S01]  /*3bf0*/  IADD3.X R250, R5, UR8, R3, P4, P3 ;  /* 0x0000000805fa7c10 */ /* 0x000fe2000a7e6403 */
[----:B------:R-:W-:Y:S01]  /*3c00*/  IMAD.WIDE.U32 R246, R246, -0x2daee0ad, RZ ;  /* 0xd2511f53f6f67825 */ /* 0x000fe200078e00ff */
[----:B------:R-:W-:-:S11]  /*3c10*/  UISETP.GE.AND UP0, UPT, UR7, UR6, UPT ;  /* 0x000000060700728c */ /* 0x000fd6000bf06270 */
.L_x_1741:
[----:B------:R-:W-:Y:S01]  /*3c20*/  PLOP3.LUT P0, PT, PT, PT, UP0, 0x80, 0x0 ;  /* 0x000000000000781c */ /* 0x000fe20003f0f008 */
[----:B------:R-:W0:Y:S01]  /*3c30*/  LDGDEPBAR ;  /* 0x00000000000079af */ /* 0x000e220000000000 */
[----:B------:R-:W-:Y:S01]  /*3c40*/  PLOP3.LUT P3, PT, PT, PT, UP0, 0x80, 0x0 ;  /* 0x000000000000781c */ /* 0x000fe20003f6f008 */
[C---:B------:R-:W-:Y:S01]  /*3c50*/  IMAD.IADD R0, R183.reuse, 0x1, R184 ;  /* 0x00000001b7007824 */ /* 0x040fe200078e02b8 */
[----:B------:R-:W-:Y:S01]  /*3c60*/  PLOP3.LUT P2, PT, PT, PT, UP0, 0x80, 0x0 ;  /* 0x000000000000781c */ /* 0x000fe20003f4f008 */
[----:B------:R-:W-:Y:S01]  /*3c70*/  UIADD3 UR9, UR16, -0x255992d5, URZ ;  /* 0xdaa66d2b10097890 */ /* 0x000fe2000fffe03f */
[----:B------:R-:W-:Y:S01]  /*3c80*/  PLOP3.LUT P1, PT, PT, PT, UP0, 0x80, 0x0 ;  /* 0x000000000000781c */ /* 0x000fe20003f2f008 */
[----:B------:R-:W-:Y:S01]  /*3c90*/  IMAD.U32 R2, RZ, RZ, UR21 ;  /* 0x00000015ff027e24 */ /* 0x000fe2000f8e00ff */
[----:B------:R-:W-:Y:S01]  /*3ca0*/  PLOP3.LUT P4, PT, PT, PT, UP0, 0x80, 0x0 ;  /* 0x000000000000781c */ /* 0x000fe20003f8f008 */
[----:B------:R-:W-:Y:S01]  /*3cb0*/  UIADD3 UR7, UR16, -0x61c88647, URZ ;  /* 0x9e3779b910077890 */ /* 0x000fe2000fffe03f */
[----:B------:R-:W-:Y:S01]  /*3cc0*/  PLOP3.LUT P5, PT, PT, PT, UP0, 0x80, 0x0 ;  /* 0x000000000000781c */ /* 0x000fe20003faf008 */
[----:B------:R-:W-:Y:S01]  /*3cd0*/  UIADD3 UR8, UR15, -0x4498517b, URZ ;  /* 0xbb67ae850f087890 */ /* 0x000fe2000fffe03f */
        /* <DEDUP_REMOVED lines=242> */
[----:B------:R-:W-:Y:S02]  /*4c00*/  PLOP3.LUT P2, PT, PT, PT, UP0, 0x80, 0x0 ;  /* 0x000000000000781c */ /* 0x000fe40003f4f008 */
[----:B------:R-:W-:Y:S01]  /*4c10*/  PLOP3.LUT P4, PT, PT, PT, UP0, 0x80, 0x0 ;  /* 0x000000000000781c */ /* 0x000fe20003f8f008 */
[C---:B------:R-:W-:Y:S01]  /*4c20*/  @P0 VIADD R149, R0.reuse, 0x30 ;  /* 0x0000003000950836 */ /* 0x040fe20000000000 */
[----:B------:R-:W-:Y:S01]  /*4c30*/  LOP3.LUT R133, R3, UR7, R134, 0x96, !PT ;  /* 0x0000000703857c12 */ /* 0x000fe2000f8e9686 */
[----:B------:R-:W-:Y:S01]  /*4c40*/  UIADD3 UR7, UR16, 0x3c6ef372, URZ ;  /* 0x3c6ef37210077890 */ /* 0x000fe2000fffe03f */
        /* <DEDUP_REMOVED lines=8> */
[----:B------:R-:W-:Y:S01]  /*4cd0*/  PLOP3.LUT P6, PT, PT, PT, UP0, 0x80, 0x0 ;  /* 0x000000000000781c */ /* 0x000fe20003fcf008 */
[----:B------:R-:W-:Y:S01]  /*4ce0*/  IMAD.WIDE.U32 R136, R136, -0x326172a9, RZ ;  /* 0xcd9e8d5788887825 */ /* 0x000fe200078e00ff */
[----:B------:R-:W-:Y:S02]  /*4cf0*/  @P2 ISETP.GE.AND P2, PT, R149, UR6, PT ;  /* 0x0000000695002c0c */ /* 0x000fe4000bf46270 */
[----:B------:R-:W-:Y:S01]  /*4d00*/  @P4 ISETP.GE.AND P4, PT, R148, UR6, PT ;  /* 0x0000000694004c0c */ /* 0x000fe2000bf86270 */
[----:B------:R-:W-:Y:S01]  /*4d10*/  IMAD.WIDE.U32 R134, R134, -0x326172a9, RZ ;  /* 0xcd9e8d5786867825 */ /* 0x000fe200078e00ff */
[----:B------:R-:W-:Y:S02]  /*4d20*/  @P5 ISETP.GE.AND P5, PT, R150, UR6, PT ;  /* 0x0000000696005c0c */ /* 0x000fe4000bfa6270 */
[--C-:B------:R-:W-:Y:S01]  /*4d30*/  LOP3.LUT R162, R137, UR7, R2.reuse, 0x96, !PT ;  /* 0x0000000789a27c12 */ /* 0x100fe2000f8e9602 */
[----:B------:R-:W-:Y:S01]  /*4d40*/  IMAD.WIDE.U32 R148, R152, -0x2daee0ad, RZ ;  /* 0xd2511f5398947825 */ /* 0x000fe200078e00ff */
[----:B------:R-:W-:Y:S02]  /*4d50*/  LOP3.LUT R158, R135, UR7, R2, 0x96, !PT ;  /* 0x00000007879e7c12 */ /* 0x000fe4000f8e9602 */
[--C-:B------:R-:W-:Y:S01]  /*4d60*/  LOP3.LUT R160, R137, UR7, R132.reuse, 0x96, !PT ;  /* 0x0000000789a07c12 */ /* 0x100fe2000f8e9684 */
        /* <DEDUP_REMOVED lines=18> */
[----:B------:R-:W-:Y:S02]  /*4e90*/  FSETP.NEU.FTZ.AND P0, PT, R241, -INF , PT ;  /* 0xff800000f100780b */ /* 0x000fe40003f1d000 */
[----:B------:R-:W-:Y:S01]  /*4ea0*/  LOP3.LUT R156, R161, UR7, R148, 0x96, !PT ;  /* 0x00000007a19c7c12 */ /* 0x000fe2000f8e9694 */
[----:B------:R-:W-:Y:S01]  /*4eb0*/  FMUL.FTZ R0, R241, 1.4426950216293334961 ;  /* 0x3fb8aa3bf1007820 */ /* 0x000fe20000410000 */
[----:B------:R-:W-:Y:S01]  /*4ec0*/  IMAD.WIDE.U32 R142, R133, -0x2daee0ad, RZ ;  /* 0xd2511f53858e7825 */ /* 0x000fe200078e00ff */
[----:B------:R-:W-:Y:S03]  /*4ed0*/  LOP3.LUT R133, R155, UR7, R2, 0x96, !PT ;  /* 0x000000079b857c12 */ /* 0x000fe6000f8e9602 */
[--C-:B------:R-:W-:Y:S01]  /*4ee0*/  FFMA.FTZ R7, R7, UR10, -R3.reuse ;  /* 0x0000000a07077c23 */ /* 0x100fe20008010803 */
[----:B------:R-:W-:Y:S01]  /*4ef0*/  FSEL R2, R0, RZ, P0 ;  /* 0x000000ff00027208 */ /* 0x000fe20000000000 */
[C---:B------:R-:W-:Y:S01]  /*4f00*/  FMUL.FTZ R0, R242.reuse, 1.4426950216293334961 ;  /* 0x3fb8aa3bf2007820 */ /* 0x040fe20000410000 */
[----:B------:R-:W-:Y:S01]  /*4f10*/  FSETP.NEU.FTZ.AND P0, PT, R242, -INF , PT ;  /* 0xff800000f200780b */ /* 0x000fe20003f1d000 */
[----:B------:R-:W-:Y:S01]  /*4f20*/  FFMA.FTZ R4, R4, UR10, -R132 ;  /* 0x0000000a04047c23 */ /* 0x000fe20008010884 */
[----:B------:R-:W-:Y:S01]  /*4f30*/  LOP3.LUT R152, R143, UR8, R140, 0x96, !PT ;  /* 0x000000088f987c12 */ /* 0x000fe2000f8e968c */
[----:B------:R-:W-:Y:S01]  /*4f40*/  FFMA.FTZ R5, R5, UR10, -R132 ;  /* 0x0000000a05057c23 */ /* 0x000fe20008010884 */
[----:B------:R-:W-:Y:S01]  /*4f50*/  FSEL R0, R0, RZ, P0 ;  /* 0x000000ff00007208 */ /* 0x000fe20000000000 */
[--C-:B------:R-:W-:Y:S01]  /*4f60*/  FFMA.FTZ R6, R6, UR10, -R3.reuse ;  /* 0x0000000a06067c23 */ /* 0x100fe20008010803 */
[----:B------:R-:W-:Y:S01]  /*4f70*/  PLOP3.LUT P0, PT, PT, PT, UP0, 0x80, 0x0 ;  /* 0x000000000000781c */ /* 0x000fe20003f0f008 */
[----:B------:R-:W1:Y:S01]  /*4f80*/  MUFU.EX2 R197, R4 ;  /* 0x0000000400c57308 */ /* 0x000e620000000800 */
[----:B------:R-:W-:Y:S01]  /*4f90*/  LOP3.LUT R143, R163, UR7, R150, 0x96, !PT ;  /* 0x00000007a38f7c12 */ /* 0x000fe2000f8e9696 */
[--C-:B------:R-:W-:Y:S01]  /*4fa0*/  FFMA.FTZ R8, R8, UR10, -R2.reuse ;  /* 0x0000000a08087c23 */ /* 0x100fe20008010802 */
[----:B------:R-:W-:Y:S01]  /*4fb0*/  FFMA.FTZ R9, R9, UR10, -R2 ;  /* 0x0000000a09097c23 */ /* 0x000fe20008010802 */
[--C-:B------:R-:W-:Y:S01]  /*4fc0*/  FFMA.FTZ R32, R32, UR10, -R132.reuse ;  /* 0x0000000a20207c23 */ /* 0x100fe20008010884 */
[--C-:B------:R-:W-:Y:S01]  /*4fd0*/  FFMA.FTZ R34, R34, UR10, -R3.reuse ;  /* 0x0000000a22227c23 */ /* 0x100fe20008010803 */
[--C-:B------:R-:W-:Y:S01]  /*4fe0*/  FFMA.FTZ R35, R35, UR10, -R3.reuse ;  /* 0x0000000a23237c23 */ /* 0x100fe20008010803 */
[----:B------:R-:W-:Y:S03]  /*4ff0*/  FFMA.FTZ R33, R33, UR10, -R132 ;  /* 0x0000000a21217c23 */ /* 0x000fe60008010884 */
[----:B------:R2:W-:Y:S01]  /*5000*/  MUFU.EX2 R196, R5 ;  /* 0x0000000500c47308 */ /* 0x0005e20000000800 */
[----:B------:R-:W-:Y:S04]  /*5010*/  IMAD.WIDE.U32 R148, R149, -0x326172a9, RZ ;  /* 0xcd9e8d5795947825 */ /* 0x000fe800078e00ff */
[----:B------:R-:W-:Y:S01]  /*5020*/  FFMA.FTZ R10, R10, UR10, -R0 ;  /* 0x0000000a0a0a7c23 */ /* 0x000fe20008010800 */
[----:B------:R-:W-:Y:S01]  /*5030*/  UIADD3 UR8, UR16, 0x78dde6e4, URZ ;  /* 0x78dde6e410087890 */ /* 0x000fe2000fffe03f */
[----:B------:R-:W-:Y:S01]  /*5040*/  @P0 FSEL R44, R44, -INF , !P1 ;  /* 0xff8000002c2c0808 */ /* 0x000fe20004800000 */
[----:B------:R-:W-:Y:S01]  /*5050*/  IMAD.WIDE.U32 R158, R158, -0x2daee0ad, RZ ;  /* 0xd2511f539e9e7825 */ /* 0x000fe200078e00ff */
[----:B------:R-:W-:Y:S01]  /*5060*/  PLOP3.LUT P0, PT, PT, PT, UP0, 0x80, 0x0 ;  /* 0x000000000000781c */ /* 0x000fe20003f0f008 */
[----:B------:R3:W4:Y:S02]  /*5070*/  MUFU.EX2 R194, R6 ;  /* 0x0000000600c27308 */ /* 0x0007240000000800 */
[----:B------:R-:W-:Y:S01]  /*5080*/  IMAD.WIDE.U32 R150, R151, -0x326172a9, RZ ;  /* 0xcd9e8d5797967825 */ /* 0x000fe200078e00ff */
[----:B------:R-:W-:Y:S01]  /*5090*/  LOP3.LUT R137, R159, UR7, R142, 0x96, !PT ;  /* 0x000000079f897c12 */ /* 0x000fe2000f8e968e */
[----:B------:R-:W-:Y:S02]  /*50a0*/  UIADD3 UR7, UR15, -0x126145ec, URZ ;  /* 0xed9eba140f077890 */ /* 0x000fe4000fffe03f */
[----:B------:R-:W-:Y:S01]  /*50b0*/  FFMA.FTZ R11, R11, UR10, -R0 ;  /* 0x0000000a0b0b7c23 */ /* 0x000fe20008010800 */
[----:B------:R-:W-:Y:S01]  /*50c0*/  IMAD.WIDE.U32 R156, R156, -0x326172a9, RZ ;  /* 0xcd9e8d579c9c7825 */ /* 0x000fe200078e00ff */
[----:B------:R-:W-:Y:S02]  /*50d0*/  LOP3.LUT R140, R151, UR9, R134, 0x96, !PT ;  /* 0x00000009978c7c12 */ /* 0x000fe4000f8e9686 */
[----:B------:R-:W-:Y:S01]  /*50e0*/  MUFU.EX2 R219, R8 ;  /* 0x0000000800db7308 */ /* 0x000fe20000000800 */
[----:B--2---:R-:W-:Y:S04]  /*50f0*/  IMAD.WIDE.U32 R4, R135, -0x326172a9, RZ ;  /* 0xcd9e8d5787047825 */ /* 0x004fe800078e00ff */
[----:B------:R-:W-:Y:S01]  /*5100*/  FFMA.FTZ R14, R14, UR10, -R0 ;  /* 0x0000000a0e0e7c23 */ /* 0x000fe20008010800 */
[----:B------:R-:W-:Y:S01]  /*5110*/  @P0 FSEL R46, R46, -INF , !P1 ;  /* 0xff8000002e2e0808 */ /* 0x000fe20004800000 */
[----:B------:R-:W-:Y:S01]  /*5120*/  IMAD.WIDE.U32 R142, R143, -0x326172a9, RZ ;  /* 0xcd9e8d578f8e7825 */ /* 0x000fe200078e00ff */
[----:B------:R-:W-:Y:S02]  /*5130*/  LOP3.LUT R5, R5, UR9, R136, 0x96, !PT ;  /* 0x0000000905057c12 */ /* 0x000fe4000f8e9688 */
[----:B------:R-:W-:Y:S01]  /*5140*/  LOP3.LUT R151, R157, UR8, R4, 0x96, !PT ;  /* 0x000000089d977c12 */ /* 0x000fe2000f8e9604 */
[----:B------:R2:W-:Y:S01]  /*5150*/  MUFU.EX2 R218, R9 ;  /* 0x0000000900da7308 */ /* 0x0005e20000000800 */
[----:B---3--:R-:W-:Y:S01]  /*5160*/  LOP3.LUT R6, R149, UR9, R136, 0x96, !PT ;  /* 0x0000000995067c12 */ /* 0x008fe2000f8e9688 */
[----:B------:R-:W-:Y:S01]  /*5170*/  IMAD.WIDE.U32 R152, R152, -0x326172a9, RZ ;  /* 0xcd9e8d5798987825 */ /* 0x000fe200078e00ff */
[----:B------:R-:W-:Y:S02]  /*5180*/  LOP3.LUT R159, R143, UR8, R148, 0x96, !PT ;  /* 0x000000088f9f7c12 */ /* 0x000fe4000f8e9694 */
[----:B------:R-:W-:Y:S01]  /*5190*/  PLOP3.LUT P0, PT, PT, PT, UP0, 0x80, 0x0 ;  /* 0x000000000000781c */ /* 0x000fe20003f0f008 */
[----:B------:R-:W-:Y:S01]  /*51a0*/  IMAD.WIDE.U32 R138, R133, -0x326172a9, RZ ;  /* 0xcd9e8d57858a7825 */ /* 0x000fe200078e00ff */
[----:B------:R-:W-:Y:S03]  /*51b0*/  LOP3.LUT R134, R153, UR9, R134, 0x96, !PT ;  /* 0x0000000999867c12 */ /* 0x000fe6000f8e9686 */
[----:B------:R3:W4:Y:S01]  /*51c0*/  MUFU.EX2 R215, R7 ;  /* 0x0000000700d77308 */ /* 0x0007220000000800 */
[----:B------:R-:W-:Y:S01]  /*51d0*/  UIADD3 UR9, UR15, -0x56f99767, URZ ;  /* 0xa90668990f097890 */ /* 0x000fe2000fffe03f */
[----:B------:R-:W-:Y:S01]  /*51e0*/  IMAD.WIDE.U32 R4, R5, -0x2daee0ad, RZ ;  /* 0xd2511f5305047825 */ /* 0x000fe200078e00ff */
[----:B------:R-:W-:Y:S03]  /*51f0*/  LOP3.LUT R148, R139, UR8, R150, 0x96, !PT ;  /* 0x000000088b947c12 */ /* 0x000fe6000f8e9696 */
[----:B------:R-:W-:Y:S01]  /*5200*/  FFMA.FTZ R13, R13, UR10, -R2 ;  /* 0x0000000a0d0d7c23 */ /* 0x000fe20008010802 */
[----:B------:R-:W-:Y:S01]  /*5210*/  IMAD.WIDE.U32 R150, R151, -0x2daee0ad, RZ ;  /* 0xd2511f5397967825 */ /* 0x000fe200078e00ff */
[----:B------:R-:W-:Y:S02]  /*5220*/  LOP3.LUT R160, R5, UR7, R160, 0x96, !PT ;  /* 0x0000000705a07c12 */ /* 0x000fe4000f8e96a0 */
[----:B------:R-:W-:Y:S01]  /*5230*/  MUFU.EX2 R166, R32 ;  /* 0x0000002000a67308 */ /* 0x000fe20000000800 */
[----:B------:R-:W-:Y:S01]  /*5240*/  FFMA.FTZ R17, R17, UR10, -R132 ;  /* 0x0000000a11117c23 */ /* 0x000fe20008010884 */
[----:B------:R-:W-:Y:S01]  /*5250*/  @P0 FSEL R48, R48, -INF , !P1 ;  /* 0xff80000030300808 */ /* 0x000fe20004800000 */
[----:B--2---:R-:W-:Y:S01]  /*5260*/  IMAD.WIDE.U32 R8, R6, -0x2daee0ad, RZ ;  /* 0xd2511f5306087825 */ /* 0x004fe200078e00ff */
[----:B------:R-:W-:Y:S03]  /*5270*/  PLOP3.LUT P0, PT, PT, PT, UP0, 0x80, 0x0 ;  /* 0x000000000000781c */ /* 0x000fe60003f0f008 */
[----:B------:R-:W-:Y:S01]  /*5280*/  FFMA.FTZ R12, R12, UR10, -R2 ;  /* 0x0000000a0c0c7c23 */ /* 0x000fe20008010802 */
[----:B------:R-:W-:Y:S01]  /*5290*/  FFMA.FTZ R48, R48, UR10, -R132 ;  /* 0x0000000a30307c23 */ /* 0x000fe20008010884 */
[----:B------:R-:W-:Y:S01]  /*52a0*/  LOP3.LUT R139, R9, UR7, R162, 0x96, !PT ;  /* 0x00000007098b7c12 */ /* 0x000fe2000f8e96a2 */
[----:B------:R-:W-:Y:S01]  /*52b0*/  MUFU.EX2 R187, R34 ;  /* 0x0000002200bb7308 */ /* 0x000fe20000000800 */
[----:B------:R-:W-:Y:S01]  /*52c0*/  LOP3.LUT R9, R151, UR9, R4, 0x96, !PT ;  /* 0x0000000997097c12 */ /* 0x000fe2000f8e9604 */
[----:B------:R-:W-:Y:S01]  /*52d0*/  IMAD.WIDE.U32 R140, R140, -0x2daee0ad, RZ ;  /* 0xd2511f538c8c7825 */ /* 0x000fe200078e00ff */
[----:B---3--:R-:W2:Y:S03]  /*52e0*/  LDSM.16.M88.4 R4, [R181+0x1800] ;  /* 0x00180000b504783b */ /* 0x008ea60000000200 */
[----:B------:R-:W-:Y:S01]  /*52f0*/  FFMA.FTZ R16, R16, UR10, -R132 ;  /* 0x0000000a10107c23 */ /* 0x000fe20008010884 */
[----:B------:R-:W-:Y:S01]  /*5300*/  IMAD.WIDE.U32 R134, R134, -0x2daee0ad, RZ ;  /* 0xd2511f5386867825 */ /* 0x000fe200078e00ff */
[----:B------:R-:W-:Y:S02]  /*5310*/  LOP3.LUT R153, R141, UR7, R154, 0x96, !PT ;  /* 0x000000078d997c12 */ /* 0x000fe4000f8e969a */
[----:B------:R-:W-:Y:S01]  /*5320*/  MUFU.EX2 R175, R35 ;  /* 0x0000002300af7308 */ /* 0x000fe20000000800 */
[----:B------:R-:W-:Y:S01]  /*5330*/  @P0 FSEL R50, R50, -INF , !P1 ;  /* 0xff80000032320808 */ /* 0x000fe20004800000 */
[----:B------:R-:W-:Y:S01]  /*5340*/  IMAD.WIDE.U32 R136, R137, -0x326172a9, RZ ;  /* 0xcd9e8d5789887825 */ /* 0x000fe200078e00ff */
[----:B------:R-:W-:Y:S02]  /*5350*/  PLOP3.LUT P0, PT, PT, PT, UP0, 0x80, 0x0 ;  /* 0x000000000000781c */ /* 0x000fe40003f0f008 */
[----:B------:R-:W-:Y:S01]  /*5360*/  PLOP3.LUT P1, PT, PT, PT, UP0, 0x80, 0x0 ;  /* 0x000000000000781c */ /* 0x000fe20003f2f008 */
[--C-:B------:R-:W-:Y:S01]  /*5370*/  FFMA.FTZ R50, R50, UR10, -R3.reuse ;  /* 0x0000000a32327c23 */ /* 0x100fe20008010803 */
[----:B------:R-:W-:Y:S03]  /*5380*/  LOP3.LUT R141, R135, UR7, R158, 0x96, !PT ;  /* 0x00000007878d7c12 */ /* 0x000fe6000f8e969e */
[----:B------:R-:W-:Y:S01]  /*5390*/  MUFU.EX2 R165, R33 ;  /* 0x0000002100a57308 */ /* 0x000fe20000000800 */
[----:B------:R-:W-:Y:S01]  /*53a0*/  LOP3.LUT R154, R137, UR8, R152, 0x96, !PT ;  /* 0x00000008899a7c12 */ /* 0x000fe2000f8e9698 */
[----:B------:R-:W-:Y:S04]  /*53b0*/  IMAD.WIDE.U32 R152, R153, -0x326172a9, RZ ;  /* 0xcd9e8d5799987825 */ /* 0x000fe800078e00ff */
[--C-:B------:R-:W-:Y:S01]  /*53c0*/  FFMA.FTZ R18, R18, UR10, -R3.reuse ;  /* 0x0000000a12127c23 */ /* 0x100fe20008010803 */
[----:B------:R-:W-:Y:S01]  /*53d0*/  UIADD3 UR8, UR16, -0x4ab325aa, URZ ;  /* 0xb54cda5610087890 */ /* 0x000fe2000fffe03f */
[----:B------:R-:W-:Y:S01]  /*53e0*/  FFMA.FTZ R15, R15, UR10, -R0 ;  /* 0x0000000a0f0f7c23 */ /* 0x000fe20008010800 */
[----:B------:R-:W-:Y:S04]  /*53f0*/  IMAD.WIDE.U32 R154, R154, -0x2daee0ad, RZ ;  /* 0xd2511f539a9a7825 */ /* 0x000fe800078e00ff */
[--C-:B------:R-:W-:Y:S01]  /*5400*/  FFMA.FTZ R19, R19, UR10, -R3.reuse ;  /* 0x0000000a13137c23 */ /* 0x100fe20008010803 */
[----:B------:R-:W-:Y:S01]  /*5410*/  MUFU.EX2 R164, R50 ;  /* 0x0000003200a47308 */ /* 0x000fe20000000800 */
[----:B------:R-:W-:Y:S01]  /*5420*/  @P0 FSEL R45, R45, -INF , !P3 ;  /* 0xff8000002d2d0808 */ /* 0x000fe20005800000 */
[--C-:B------:R-:W-:Y:S01]  /*5430*/  FFMA.FTZ R21, R21, UR10, -R132.reuse ;  /* 0x0000000a15157c23 */ /* 0x100fe20008010884 */
[----:B------:R-:W-:Y:S01]  /*5440*/  PLOP3.LUT P0, PT, PT, PT, UP0, 0x80, 0x0 ;  /* 0x000000000000781c */ /* 0x000fe20003f0f008 */
[----:B------:R-:W-:Y:S01]  /*5450*/  FFMA.FTZ R20, R20, UR10, -R132 ;  /* 0x0000000a14147c23 */ /* 0x000fe20008010884 */
[----:B------:R-:W-:Y:S01]  /*5460*/  @P1 FSEL R47, R47, -INF , !P3 ;  /* 0xff8000002f2f1808 */ /* 0x000fe20005800000 */
[--C-:B------:R-:W-:Y:S01]  /*5470*/  FFMA.FTZ R22, R22, UR10, -R3.reuse ;  /* 0x0000000a16167c23 */ /* 0x100fe20008010803 */
[----:B------:R-:W-:Y:S01]  /*5480*/  PLOP3.LUT P1, PT, PT, PT, UP0, 0x80, 0x0 ;  /* 0x000000000000781c */ /* 0x000fe20003f2f008 */
[----:B------:R-:W-:Y:S01]  /*5490*/  FFMA.FTZ R24, R24, UR10, -R2 ;  /* 0x0000000a18187c23 */ /* 0x000fe20008010802 */
[----:B------:R-:W-:Y:S01]  /*54a0*/  LOP3.LUT R143, R155, UR9, R134, 0x96, !PT ;  /* 0x000000099b8f7c12 */ /* 0x000fe2000f8e9686 */
[----:B------:R-:W-:Y:S01]  /*54b0*/  FFMA.FTZ R27, R27, UR10, -R0 ;  /* 0x0000000a1b1b7c23 */ /* 0x000fe20008010800 */
[--C-:B------:R-:W-:Y:S01]  /*54c0*/  FFMA.FTZ R28, R28, UR10, -R2.reuse ;  /* 0x0000000a1c1c7c23 */ /* 0x100fe20008010802 */
[--C-:B------:R-:W-:Y:S01]  /*54d0*/  FFMA.FTZ R23, R23, UR10, -R3.reuse ;  /* 0x0000000a17177c23 */ /* 0x100fe20008010803 */
[----:B------:R-:W-:Y:S01]  /*54e0*/  FFMA.FTZ R25, R25, UR10, -R2 ;  /* 0x0000000a19197c23 */ /* 0x000fe20008010802 */
[--C-:B------:R-:W-:Y:S01]  /*54f0*/  FFMA.FTZ R30, R30, UR10, -R0.reuse ;  /* 0x0000000a1e1e7c23 */ /* 0x100fe20008010800 */
[----:B------:R-:W-:Y:S01]  /*5500*/  FFMA.FTZ R31, R31, UR10, -R0 ;  /* 0x0000000a1f1f7c23 */ /* 0x000fe20008010800 */
[----:B------:R-:W-:Y:S01]  /*5510*/  @P0 FSEL R49, R49, -INF , !P3 ;  /* 0xff80000031310808 */ /* 0x000fe20005800000 */
[----:B------:R-:W-:Y:S01]  /*5520*/  FFMA.FTZ R29, R29, UR10, -R2 ;  /* 0x0000000a1d1d7c23 */ /* 0x000fe20008010802 */
[----:B------:R-:W-:Y:S01]  /*5530*/  PLOP3.LUT P0, PT, PT, PT, UP0, 0x80, 0x0 ;  /* 0x000000000000781c */ /* 0x000fe20003f0f008 */
[-C--:B--2---:R-:W-:Y:S01]  /*5540*/  HMMA.16816.F32 R52, R168, R4.reuse, R52 ;  /* 0x00000004a834723c */ /* 0x084fe20000001834 */
[----:B------:R-:W-:Y:S01]  /*5550*/  MUFU.EX2 R216, R13 ;  /* 0x0000000d00d87308 */ /* 0x000fe20000000800 */
[----:B------:R-:W-:Y:S01]  /*5560*/  UIADD3 UR7, UR16, 0x1715609d, URZ ;  /* 0x1715609d10077890 */ /* 0x000fe2000fffe03f */
[----:B------:R-:W-:Y:S01]  /*5570*/  @P1 FSEL R51, R51, -INF , !P3 ;  /* 0xff80000033331808 */ /* 0x000fe20005800000 */
[----:B------:R-:W-:Y:S01]  /*5580*/  FFMA.FTZ R49, R49, UR10, -R132 ;  /* 0x0000000a31317c23 */ /* 0x000fe20008010884 */
[----:B------:R-:W-:Y:S01]  /*5590*/  PLOP3.LUT P1, PT, PT, PT, UP0, 0x80, 0x0 ;  /* 0x000000000000781c */ /* 0x000fe20003f2f008 */
[C---:B------:R-:W-:Y:S01]  /*55a0*/  HMMA.16816.F32 R56, R144.reuse, R4, R56 ;  /* 0x000000049038723c */ /* 0x040fe20000001838 */
[----:B------:R-:W-:Y:S04]  /*55b0*/  PLOP3.LUT P3, PT, PT, PT, UP0, 0x80, 0x0 ;  /* 0x000000000000781c */ /* 0x000fe80003f6f008 */
[----:B------:R-:W-:Y:S01]  /*55c0*/  MUFU.EX2 R223, R10 ;  /* 0x0000000a00df7308 */ /* 0x000fe20000000800 */
[----:B------:R-:W-:Y:S01]  /*55d0*/  LOP3.LUT R133, R153, UR7, R138, 0x96, !PT ;  /* 0x0000000799857c12 */ /* 0x000fe2000f8e968a */
[-C--:B------:R-:W-:Y:S04]  /*55e0*/  HMMA.16816.F32 R60, R144, R6.reuse, R60 ;  /* 0x00000006903c723c */ /* 0x080fe8000000183c */
[--C-:B------:R-:W-:Y:S02]  /*55f0*/  FFMA.FTZ R51, R51, UR10, -R3.reuse ;  /* 0x0000000a33337c23 */ /* 0x100fe40008010803 */
[----:B------:R-:W-:Y:S02]  /*5600*/  HMMA.16816.F32 R64, R168, R6, R64 ;  /* 0x00000006a840723c */ /* 0x000fe40000001840 */
[----:B------:R2:W3:Y:S03]  /*5610*/  MUFU.EX2 R222, R11 ;  /* 0x0000000b00de7308 */ /* 0x0004e60000000800 */
[----:B------:R-:W-:Y:S01]  /*5620*/  IMAD.WIDE.U32 R138, R139, -0x326172a9, RZ ;  /* 0xcd9e8d578b8a7825 */ /* 0x000fe200078e00ff */
[----:B------:R-:W-:Y:S02]  /*5630*/  @P0 FSEL R52, R52, -INF , !P2 ;  /* 0xff80000034340808 */ /* 0x000fe40005000000 */
[----:B------:R-:W-:Y:S04]  /*5640*/  PLOP3.LUT P0, PT, PT, PT, UP0, 0x80, 0x0 ;  /* 0x000000000000781c */ /* 0x000fe80003f0f008 */
[----:B------:R-:W-:Y:S01]  /*5650*/  MUFU.EX2 R163, R51 ;  /* 0x0000003300a37308 */ /* 0x000fe20000000800 */
[----:B------:R-:W-:Y:S01]  /*5660*/  @P1 FSEL R54, R54, -INF , !P2 ;  /* 0xff80000036361808 */ /* 0x000fe20005000000 */
[--C-:B------:R-:W-:Y:S01]  /*5670*/  FFMA.FTZ R36, R36, UR10, -R132.reuse ;  /* 0x0000000a24247c23 */ /* 0x100fe20008010884 */
[----:B------:R-:W-:Y:S01]  /*5680*/  PLOP3.LUT P1, PT, PT, PT, UP0, 0x80, 0x0 ;  /* 0x000000000000781c */ /* 0x000fe20003f2f008 */
[----:B------:R-:W-:Y:S01]  /*5690*/  FFMA.FTZ R37, R37, UR10, -R132 ;  /* 0x0000000a25257c23 */ /* 0x000fe20008010884 */
[----:B------:R-:W-:Y:S01]  /*56a0*/  @P3 FSEL R56, R56, -INF , !P2 ;  /* 0xff80000038383808 */ /* 0x000fe20005000000 */
[--C-:B------:R-:W-:Y:S01]  /*56b0*/  FFMA.FTZ R38, R38, UR10, -R3.reuse ;  /* 0x0000000a26267c23 */ /* 0x100fe20008010803 */
[----:B------:R-:W-:Y:S03]  /*56c0*/  PLOP3.LUT P3, PT, PT, PT, UP0, 0x80, 0x0 ;  /* 0x000000000000781c */ /* 0x000fe60003f6f008 */
[----:B------:R1:W-:Y:S01]  /*56d0*/  MUFU.EX2 R221, R14 ;  /* 0x0000000e00dd7308 */ /* 0x0003e20000000800 */
[----:B------:R-:W-:Y:S01]  /*56e0*/  LOP3.LUT R151, R139, UR7, R142, 0x96, !PT ;  /* 0x000000078b977c12 */ /* 0x000fe2000f8e968e */
[--C-:B------:R-:W-:Y:S01]  /*56f0*/  FFMA.FTZ R39, R39, UR10, -R3.reuse ;  /* 0x0000000a27277c23 */ /* 0x100fe20008010803 */
[----:B------:R-:W-:Y:S01]  /*5700*/  @P0 FSEL R58, R58, -INF , !P2 ;  /* 0xff8000003a3a0808 */ /* 0x000fe20005000000 */
[----:B------:R-:W-:Y:S01]  /*5710*/  FFMA.FTZ R41, R41, UR10, -R2 ;  /* 0x0000000a29297c23 */ /* 0x000fe20008010802 */
[----:B------:R-:W-:Y:S01]  /*5720*/  PLOP3.LUT P0, PT, PT, PT, UP0, 0x80, 0x0 ;  /* 0x000000000000781c */ /* 0x000fe20003f0f008 */
[----:B------:R-:W-:Y:S01]  /*5730*/  IMAD.WIDE.U32 R148, R148, -0x2daee0ad, RZ ;  /* 0xd2511f5394947825 */ /* 0x000fe200078e00ff */
[----:B------:R-:W-:Y:S03]  /*5740*/  PLOP3.LUT P2, PT, PT, PT, UP0, 0x80, 0x0 ;  /* 0x000000000000781c */ /* 0x000fe60003f4f008 */
[----:B------:R4:W-:Y:S01]  /*5750*/  MUFU.EX2 R191, R17 ;  /* 0x0000001100bf7308 */ /* 0x0009e20000000800 */
[----:B------:R-:W-:Y:S01]  /*5760*/  @P1 FSEL R53, R53, -INF , !P4 ;  /* 0xff80000035351808 */ /* 0x000fe20006000000 */
[----:B------:R-:W-:Y:S01]  /*5770*/  IMAD.WIDE.U32 R158, R159, -0x2daee0ad, RZ ;  /* 0xd2511f539f9e7825 */ /* 0x000fe200078e00ff */
[----:B------:R-:W-:Y:S02]  /*5780*/  LOP3.LUT R137, R149, UR9, R140, 0x96, !PT ;  /* 0x0000000995897c12 */ /* 0x000fe4000f8e968c */
[----:B------:R-:W-:Y:S01]  /*5790*/  PLOP3.LUT P1, PT, PT, PT, UP0, 0x80, 0x0 ;  /* 0x000000000000781c */ /* 0x000fe20003f2f008 */
[----:B------:R-:W-:Y:S01]  /*57a0*/  IMAD.WIDE.U32 R140, R141, -0x326172a9, RZ ;  /* 0xcd9e8d578d8c7825 */ /* 0x000fe200078e00ff */
[----:B------:R-:W-:Y:S03]  /*57b0*/  LOP3.LUT R135, R159, UR9, R8, 0x96, !PT ;  /* 0x000000099f877c12 */ /* 0x000fe6000f8e9608 */
[----:B------:R3:W-:Y:S01]  /*57c0*/  MUFU.EX2 R217, R12 ;  /* 0x0000000c00d97308 */ /* 0x0007e20000000800 */
[----:B------:R-:W-:Y:S01]  /*57d0*/  @P3 FSEL R55, R55, -INF , !P4 ;  /* 0xff80000037373808 */ /* 0x000fe20006000000 */
[----:B--2---:R-:W-:Y:S01]  /*57e0*/  IMAD.WIDE.U32 R10, R160, -0x326172a9, RZ ;  /* 0xcd9e8d57a00a7825 */ /* 0x004fe200078e00ff */
[----:B------:R-:W-:Y:S02]  /*57f0*/  LOP3.LUT R153, R141, UR7, R136, 0x96, !PT ;  /* 0x000000078d997c12 */ /* 0x000fe4000f8e9688 */
[----:B------:R-:W-:Y:S01]  /*5800*/  @P0 FSEL R59, R59, -INF , !P4 ;  /* 0xff8000003b3b0808 */ /* 0x000fe20006000000 */
[----:B------:R-:W-:Y:S01]  /*5810*/  IMAD.WIDE.U32 R8, R9, -0x326172a9, RZ ;  /* 0xcd9e8d5709087825 */ /* 0x000fe200078e00ff */
[----:B------:R-:W-:Y:S03]  /*5820*/  LOP3.LUT R11, R11, UR7, R156, 0x96, !PT ;  /* 0x000000070b0b7c12 */ /* 0x000fe6000f8e969c */
[----:B------:R2:W-:Y:S01]  /*5830*/  MUFU.EX2 R192, R16 ;  /* 0x0000001000c07308 */ /* 0x0005e20000000800 */
[----:B------:R-:W-:Y:S01]  /*5840*/  PLOP3.LUT P0, PT, PT, PT, UP0, 0x80, 0x0 ;  /* 0x000000000000781c */ /* 0x000fe20003f0f008 */
[----:B------:R-:W-:Y:S01]  /*5850*/  IMAD.WIDE.U32 R4, R137, -0x326172a9, RZ ;  /* 0xcd9e8d5789047825 */ /* 0x000fe200078e00ff */
[----:B-1----:R-:W-:Y:S01]  /*5860*/  LOP3.LUT R14, R9, UR8, R10, 0x96, !PT ;  /* 0x00000008090e7c12 */ /* 0x002fe2000f8e960a */
[----:B------:R-:W-:Y:S01]  /*5870*/  UIADD3 UR7, UR15, 0x646e171e, URZ ;  /* 0x646e171e0f077890 */ /* 0x000fe2000fffe03f */
[----:B------:R-:W-:Y:S01]  /*5880*/  LOP3.LUT R134, R8, 0xff, RZ, 0xc0, !PT ;  /* 0x000000ff08867812 */ /* 0x000fe200078ec0ff */
[----:B------:R-:W-:Y:S01]  /*5890*/  FFMA.FTZ R42, R42, UR10, -R0 ;  /* 0x0000000a2a2a7c23 */ /* 0x000fe20008010800 */
[----:B------:R-:W-:Y:S03]  /*58a0*/  SHF.R.U32.HI R136, RZ, 0x18, R8 ;  /* 0x00000018ff887819 */ /* 0x000fe60000011608 */
[----:B------:R1:W-:Y:S01]  /*58b0*/  MUFU.EX2 R206, R18 ;  /* 0x0000001200ce7308 */ /* 0x0003e20000000800 */
[----:B------:R-:W-:Y:S01]  /*58c0*/  LOP3.LUT R139, R8, 0xffff, RZ, 0xc0, !PT ;  /* 0x0000ffff088b7812 */ /* 0x000fe200078ec0ff */
[----:B------:R-:W-:Y:S01]  /*58d0*/  FFMA.FTZ R40, R40, UR10, -R2 ;  /* 0x0000000a28287c23 */ /* 0x000fe20008010802 */
[----:B------:R-:W-:Y:S01]  /*58e0*/  SHF.R.U32.HI R141, RZ, 0x10, R8 ;  /* 0x00000010ff8d7819 */ /* 0x000fe20000011608 */
[----:B------:R-:W-:Y:S01]  /*58f0*/  IMAD.WIDE.U32 R8, R133, -0x2daee0ad, RZ ;  /* 0xd2511f5385087825 */ /* 0x000fe200078e00ff */
[----:B------:R-:W-:Y:S02]  /*5900*/  @P2 FSEL R57, R57, -INF , !P4 ;  /* 0xff80000039392808 */ /* 0x000fe40006000000 */
[----:B------:R-:W-:Y:S03]  /*5910*/  PLOP3.LUT P3, PT, PT, PT, UP0, 0x80, 0x0 ;  /* 0x000000000000781c */ /* 0x000fe60003f6f008 */
[----:B------:R1:W1:Y:S01]  /*5920*/  MUFU.EX2 R220, R15 ;  /* 0x0000000f00dc7308 */ /* 0x0002620000000800 */
[----:B------:R-:W-:Y:S01]  /*5930*/  LOP3.LUT R13, R9, UR7, R148, 0x96, !PT ;  /* 0x00000007090d7c12 */ /* 0x000fe2000f8e9694 */
[--C-:B------:R-:W-:Y:S01]  /*5940*/  FFMA.FTZ R43, R43, UR10, -R0.reuse ;  /* 0x0000000a2b2b7c23 */ /* 0x100fe20008010800 */
[----:B------:R-:W-:Y:S01]  /*5950*/  PLOP3.LUT P2, PT, PT, PT, UP0, 0x80, 0x0 ;  /* 0x000000000000781c */ /* 0x000fe20003f4f008 */
[----:B------:R-:W-:Y:S01]  /*5960*/  FFMA.FTZ R46, R46, UR10, -R0 ;  /* 0x0000000a2e2e7c23 */ /* 0x000fe20008010800 */
[----:B------:R-:W-:Y:S01]  /*5970*/  SHF.R.U32.HI R148, RZ, 0x10, R8 ;  /* 0x00000010ff947819 */ /* 0x000fe20000011608 */
[----:B------:R-:W-:Y:S01]  /*5980*/  FFMA.FTZ R47, R47, UR10, -R0 ;  /* 0x0000000a2f2f7c23 */ /* 0x000fe20008010800 */
[----:B------:R-:W-:Y:S03]  /*5990*/  LOP3.LUT R133, R8, 0xff, RZ, 0xc0, !PT ;  /* 0x000000ff08857812 */ /* 0x000fe600078ec0ff */
[----:B------:R1:W-:Y:S01]  /*59a0*/  MUFU.EX2 R205, R19 ;  /* 0x0000001300cd7308 */ /* 0x0003e20000000800 */
[----:B----4-:R-:W-:Y:S01]  /*59b0*/  SHF.R.U32.HI R17, RZ, 0x18, R8 ;  /* 0x00000018ff117819 */ /* 0x010fe20000011608 */
[----:B------:R-:W-:Y:S01]  /*59c0*/  FFMA.FTZ R26, R26, UR10, -R0 ;  /* 0x0000000a1a1a7c23 */ /* 0x000fe20008010800 */
[----:B------:R-:W-:Y:S01]  /*59d0*/  LOP3.LUT R142, R8, 0xffff, RZ, 0xc0, !PT ;  /* 0x0000ffff088e7812 */ /* 0x000fe200078ec0ff */
[----:B------:R-:W-:Y:S01]  /*59e0*/  IMAD.WIDE.U32 R10, R11, -0x2daee0ad, RZ ;  /* 0xd2511f530b0a7825 */ /* 0x000fe200078e00ff */
[----:B------:R-:W-:Y:S02]  /*59f0*/  @P1 FSEL R60, R60, -INF , !P5 ;  /* 0xff8000003c3c1808 */ /* 0x000fe40006800000 */
[----:B------:R-:W-:Y:S01]  /*5a00*/  PLOP3.LUT P1, PT, PT, PT, UP0, 0x80, 0x0 ;  /* 0x000000000000781c */ /* 0x000fe20003f2f008 */
[----:B------:R-:W-:Y:S01]  /*5a10*/  IMAD.WIDE.U32 R8, R135, -0x326172a9, RZ ;  /* 0xcd9e8d5787087825 */ /* 0x000fe200078e00ff */
[----:B------:R-:W-:Y:S01]  /*5a20*/  LOP3.LUT R149, R10, 0xffff, RZ, 0xc0, !PT ;  /* 0x0000ffff0a957812 */ /* 0x000fe200078ec0ff */
[----:B------:R4:W4:Y:S01]  /*5a30*/  MUFU.EX2 R188, R21 ;  /* 0x0000001500bc7308 */ /* 0x0009220000000800 */
[----:B---3--:R-:W-:Y:S01]  /*5a40*/  LOP3.LUT R12, R11, UR7, R150, 0x96, !PT ;  /* 0x000000070b0c7c12 */ /* 0x008fe2000f8e9696 */
[----:B------:R-:W-:Y:S01]  /*5a50*/  FFMA.FTZ R60, R60, UR10, -R2 ;  /* 0x0000000a3c3c7c23 */ /* 0x000fe20008010802 */
[----:B------:R-:W-:Y:S01]  /*5a60*/  LOP3.LUT R11, R9, UR8, R138, 0x96, !PT ;  /* 0x00000008090b7c12 */ /* 0x000fe2000f8e968a */
[----:B------:R-:W-:Y:S01]  /*5a70*/  FFMA.FTZ R44, R44, UR10, -R2 ;  /* 0x0000000a2c2c7c23 */ /* 0x000fe20008010802 */
[----:B--2---:R-:W-:Y:S01]  /*5a80*/  LOP3.LUT R16, R10, 0xff, RZ, 0xc0, !PT ;  /* 0x000000ff0a107812 */ /* 0x004fe200078ec0ff */
[--C-:B------:R-:W-:Y:S01]  /*5a90*/  FFMA.FTZ R54, R54, UR10, -R3.reuse ;  /* 0x0000000a36367c23 */ /* 0x100fe20008010803 */
[--C-:B-1----:R-:W-:Y:S03]  /*5aa0*/  SHF.R.U32.HI R18, RZ, 0x18, R10.reuse ;  /* 0x00000018ff127819 */ /* 0x102fe6000001160a */
[----:B------:R-:W-:Y:S01]  /*5ab0*/  MUFU.EX2 R157, R60 ;  /* 0x0000003c009d7308 */ /* 0x000fe20000000800 */
[----:B------:R-:W-:Y:S01]  /*5ac0*/  SHF.R.U32.HI R150, RZ, 0x10, R10 ;  /* 0x00000010ff967819 */ /* 0x000fe2000001160a */
[--C-:B------:R-:W-:Y:S01]  /*5ad0*/  FFMA.FTZ R55, R55, UR10, -R3.reuse ;  /* 0x0000000a37377c23 */ /* 0x100fe20008010803 */
[----:B------:R-:W-:Y:S01]  /*5ae0*/  LOP3.LUT R138, R8, 0xffff, RZ, 0xc0, !PT ;  /* 0x0000ffff088a7812 */ /* 0x000fe200078ec0ff */
[----:B------:R-:W-:Y:S01]  /*5af0*/  FFMA.FTZ R52, R52, UR10, -R132 ;  /* 0x0000000a34347c23 */ /* 0x000fe20008010884 */
[C---:B------:R-:W-:Y:S01]  /*5b00*/  LOP3.LUT R7, R4.reuse, 0xffff, RZ, 0xc0, !PT ;  /* 0x0000ffff04077812 */ /* 0x040fe200078ec0ff */
[----:B------:R-:W-:Y:S01]  /*5b10*/  FFMA.FTZ R45, R45, UR10, -R2 ;  /* 0x0000000a2d2d7c23 */ /* 0x000fe20008010802 */
[----:B------:R-:W-:Y:S03]  /*5b20*/  LOP3.LUT R10, R4, 0xff, RZ, 0xc0, !PT ;  /* 0x000000ff040a7812 */ /* 0x000fe600078ec0ff */
[----:B------:R-:W-:Y:S01]  /*5b30*/  MUFU.EX2 R159, R54 ;  /* 0x00000036009f7308 */ /* 0x000fe20000000800 */
[----:B------:R-:W-:Y:S01]  /*5b40*/  SHF.R.U32.HI R15, RZ, 0x10, R4 ;  /* 0x00000010ff0f7819 */ /* 0x000fe20000011604 */
[----:B------:R-:W-:Y:S01]  /*5b50*/  FFMA.FTZ R56, R56, UR10, -R2 ;  /* 0x0000000a38387c23 */ /* 0x000fe20008010802 */
[----:B------:R-:W-:Y:S01]  /*5b60*/  SHF.R.U32.HI R9, RZ, 0x18, R4 ;  /* 0x00000018ff097819 */ /* 0x000fe20000011604 */
[----:B------:R-:W-:Y:S01]  /*5b70*/  FFMA.FTZ R53, R53, UR10, -R132 ;  /* 0x0000000a35357c23 */ /* 0x000fe20008010884 */
[----:B------:R-:W-:Y:S01]  /*5b80*/  @P0 FSEL R66, R66, -INF , !P5 ;  /* 0xff80000042420808 */ /* 0x000fe20006800000 */
[----:B------:R-:W-:Y:S01]  /*5b90*/  FFMA.FTZ R57, R57, UR10, -R2 ;  /* 0x0000000a39397c23 */ /* 0x000fe20008010802 */
[----:B------:R-:W-:Y:S03]  /*5ba0*/  LOP3.LUT R4, R14, 0xff, RZ, 0xc0, !PT ;  /* 0x000000ff0e047812 */ /* 0x000fe600078ec0ff */
[----:B------:R-:W-:Y:S01]  /*5bb0*/  MUFU.EX2 R169, R56 ;  /* 0x0000003800a97308 */ /* 0x000fe20000000800 */
[----:B------:R-:W-:Y:S01]  /*5bc0*/  PLOP3.LUT P0, PT, PT, PT, UP0, 0x80, 0x0 ;  /* 0x000000000000781c */ /* 0x000fe20003f0f008 */
[--C-:B------:R-:W-:Y:S01]  /*5bd0*/  FFMA.FTZ R66, R66, UR10, -R3.reuse ;  /* 0x0000000a42427c23 */ /* 0x100fe20008010803 */
[----:B------:R-:W-:Y:S01]  /*5be0*/  LOP3.LUT R19, R8, 0xff, RZ, 0xc0, !PT ;  /* 0x000000ff08137812 */ /* 0x000fe200078ec0ff */
[----:B------:R-:W-:Y:S01]  /*5bf0*/  FFMA.FTZ R58, R58, UR10, -R0 ;  /* 0x0000000a3a3a7c23 */ /* 0x000fe20008010800 */
[----:B------:R-:W-:Y:S01]  /*5c00*/  SHF.R.U32.HI R135, RZ, 0x18, R8 ;  /* 0x00000018ff877819 */ /* 0x000fe20000011608 */
[----:B------:R-:W-:Y:S01]  /*5c10*/  FFMA.FTZ R59, R59, UR10, -R0 ;  /* 0x0000000a3b3b7c23 */ /* 0x000fe20008010800 */
[----:B------:R-:W-:Y:S03]  /*5c20*/  SHF.R.U32.HI R137, RZ, 0x10, R8 ;  /* 0x00000010ff897819 */ /* 0x000fe60000011608 */
[----:B------:R-:W-:Y:S01]  /*5c30*/  MUFU.EX2 R155, R66 ;  /* 0x00000042009b7308 */ /* 0x000fe20000000800 */
[----:B------:R-:W-:Y:S02]  /*5c40*/  @P3 FSEL R62, R62, -INF , !P5 ;  /* 0xff8000003e3e3808 */ /* 0x000fe40006800000 */
[----:B------:R-:W-:Y:S02]  /*5c50*/  @P2 FSEL R64, R64, -INF , !P5 ;  /* 0xff80000040402808 */ /* 0x000fe40006800000 */
[----:B------:R-:W-:Y:S01]  /*5c60*/  LOP3.LUT R8, R5, UR8, R152, 0x96, !PT ;  /* 0x0000000805087c12 */ /* 0x000fe2000f8e9698 */
[----:B------:R-:W-:Y:S01]  /*5c70*/  FFMA.FTZ R62, R62, UR10, -R0 ;  /* 0x0000000a3e3e7c23 */ /* 0x000fe20008010800 */
[----:B------:R-:W-:Y:S01]  /*5c80*/  ISETP.LE.U32.AND P5, PT, R4, UR11, PT ;  /* 0x0000000b04007c0c */ /* 0x000fe2000bfa3070 */
[----:B------:R-:W-:Y:S01]  /*5c90*/  FFMA.FTZ R64, R64, UR10, -R132 ;  /* 0x0000000a40407c23 */ /* 0x000fe20008010884 */
[----:B------:R-:W-:Y:S01]  /*5ca0*/  LOP3.LUT R4, R14, 0xffff, RZ, 0xc0, !PT ;  /* 0x0000ffff0e047812 */ /* 0x000fe200078ec0ff */
[----:B------:R-:W-:Y:S01]  /*5cb0*/  MUFU.EX2 R152, R49 ;  /* 0x0000003100987308 */ /* 0x000fe20000000800 */
[--C-:B------:R-:W-:Y:S02]  /*5cc0*/  SHF.R.U32.HI R5, RZ, 0x18, R14.reuse ;  /* 0x00000018ff057819 */ /* 0x100fe4000001160e */
[----:B------:R-:W-:Y:S02]  /*5cd0*/  SHF.R.U32.HI R14, RZ, 0x10, R14 ;  /* 0x00000010ff0e7819 */ /* 0x000fe4000001160e */
[----:B------:R-:W-:Y:S02]  /*5ce0*/  @P1 FSEL R61, R61, -INF , !P6 ;  /* 0xff8000003d3d1808 */ /* 0x000fe40007000000 */
[----:B------:R-:W-:Y:S03]  /*5cf0*/  LOP3.LUT R14, R14, 0xff, RZ, 0xc0, !PT ;  /* 0x000000ff0e0e7812 */ /* 0x000fe600078ec0ff */
[----:B------:R-:W-:Y:S01]  /*5d00*/  MUFU.EX2 R147, R64 ;  /* 0x0000004000937308 */ /* 0x000fe20000000800 */
[----:B------:R-:W-:Y:S01]  /*5d10*/  PLOP3.LUT P2, PT, PT, PT, UP0, 0x80, 0x0 ;  /* 0x000000000000781c */ /* 0x000fe20003f4f008 */
[----:B------:R-:W-:Y:S01]  /*5d20*/  FFMA.FTZ R2, R61, UR10, -R2 ;  /* 0x0000000a3d027c23 */ /* 0x000fe20008010802 */
[----:B------:R-:W-:Y:S01]  /*5d30*/  SHF.R.U32.HI R4, RZ, 0x8, R4 ;  /* 0x00000008ff047819 */ /* 0x000fe20000011604 */
[----:B------:R-:W-:Y:S01]  /*5d40*/  @!P5 FADD.FTZ R197, -R197, -RZ ;  /* 0x800000ffc5c5d221 */ /* 0x000fe20000010100 */
[----:B------:R-:W-:Y:S02]  /*5d50*/  PLOP3.LUT P1, PT, PT, PT, UP0, 0x80, 0x0 ;  /* 0x000000000000781c */ /* 0x000fe40003f2f008 */
[----:B------:R-:W-:Y:S03]  /*5d60*/  LOP3.LUT R4, R4, 0xffff, RZ, 0xc0, !PT ;  /* 0x0000ffff04047812 */ /* 0x000fe600078ec0ff */
[----:B------:R-:W-:Y:S01]  /*5d70*/  MUFU.EX2 R168, R62 ;  /* 0x0000003e00a87308 */ /* 0x000fe20000000800 */
[----:B------:R-:W-:Y:S02]  /*5d80*/  @P0 FSEL R65, R65, -INF , !P6 ;  /* 0xff80000041410808 */ /* 0x000fe40007000000 */
[----:B------:R-:W-:Y:S02]  /*5d90*/  ISETP.LE.U32.AND P0, PT, R14, UR11, PT ;  /* 0x0000000b0e007c0c */ /* 0x000fe4000bf03070 */
[----:B------:R-:W-:Y:S01]  /*5da0*/  LOP3.LUT R6, R8, 0xff, RZ, 0xc0, !PT ;  /* 0x000000ff08067812 */ /* 0x000fe200078ec0ff */
[----:B------:R-:W-:Y:S01]  /*5db0*/  FFMA.FTZ R132, R65, UR10, -R132 ;  /* 0x0000000a41847c23 */ /* 0x000fe20008010884 */
[----:B------:R-:W-:Y:S03]  /*5dc0*/  @P2 FSEL R63, R63, -INF , !P6 ;  /* 0xff8000003f3f2808 */ /* 0x000fe60007000000 */
[----:B------:R-:W-:Y:S01]  /*5dd0*/  MUFU.EX2 R156, R2 ;  /* 0x00000002009c7308 */ /* 0x000fe20000000800 */
[----:B------:R-:W-:Y:S02]  /*5de0*/  ISETP.LE.U32.AND P2, PT, R5, UR11, PT ;  /* 0x0000000b05007c0c */ /* 0x000fe4000bf43070 */
[----:B------:R-:W-:Y:S01]  /*5df0*/  @P1 FSEL R67, R67, -INF , !P6 ;  /* 0xff80000043431808 */ /* 0x000fe20007000000 */
[----:B------:R-:W-:Y:S01]  /*5e00*/  FFMA.FTZ R0, R63, UR10, -R0 ;  /* 0x0000000a3f007c23 */ /* 0x000fe20008010800 */
[----:B------:R-:W-:Y:S02]  /*5e10*/  ISETP.LE.U32.AND P6, PT, R4, UR11, PT ;  /* 0x0000000b04007c0c */ /* 0x000fe4000bfc3070 */
[----:B------:R-:W-:Y:S01]  /*5e20*/  LOP3.LUT R4, R8, 0xffff, RZ, 0xc0, !PT ;  /* 0x0000ffff08047812 */ /* 0x000fe200078ec0ff */
[----:B------:R-:W-:Y:S01]  /*5e30*/  FFMA.FTZ R3, R67, UR10, -R3 ;  /* 0x0000000a43037c23 */ /* 0x000fe20008010803 */
[--C-:B------:R-:W-:Y:S01]  /*5e40*/  SHF.R.U32.HI R5, RZ, 0x10, R8.reuse ;  /* 0x00000010ff057819 */ /* 0x100fe20000011608 */
[----:B------:R-:W-:Y:S01]  /*5e50*/  MUFU.EX2 R145, R132 ;  /* 0x0000008400917308 */ /* 0x000fe20000000800 */
[----:B------:R-:W-:Y:S01]  /*5e60*/  SHF.R.U32.HI R8, RZ, 0x18, R8 ;  /* 0x00000018ff087819 */ /* 0x000fe20000011608 */
[----:B------:R-:W-:Y:S01]  /*5e70*/  @!P0 FADD.FTZ R194, -R194, -RZ ;  /* 0x800000ffc2c28221 */ /* 0x000fe20000010100 */
[----:B------:R-:W-:Y:S01]  /*5e80*/  SHF.R.U32.HI R4, RZ, 0x8, R4 ;  /* 0x00000008ff047819 */ /* 0x000fe20000011604 */
[----:B------:R-:W-:Y:S01]  /*5e90*/  @!P2 FADD.FTZ R215, -R215, -RZ ;  /* 0x800000ffd7d7a221 */ /* 0x000fe20000010100 */
[----:B------:R-:W-:Y:S02]  /*5ea0*/  ISETP.LE.U32.AND P0, PT, R8, UR11, PT ;  /* 0x0000000b08007c0c */ /* 0x000fe4000bf03070 */
[----:B------:R-:W-:Y:S01]  /*5eb0*/  ISETP.LE.U32.AND P1, PT, R6, UR11, PT ;  /* 0x0000000b06007c0c */ /* 0x000fe2000bf23070 */
[----:B------:R-:W-:Y:S01]  /*5ec0*/  @!P6 FADD.FTZ R196, -R196, -RZ ;  /* 0x800000ffc4c4e221 */ /* 0x000fe20000010100 */
[----:B------:R-:W-:Y:S01]  /*5ed0*/  LOP3.LUT R5, R5, 0xff, RZ, 0xc0, !PT ;  /* 0x000000ff05057812 */ /* 0x000fe200078ec0ff */
[----:B------:R-:W-:Y:S01]  /*5ee0*/  MUFU.EX2 R167, R0 ;  /* 0x0000000000a77308 */ /* 0x000fe20000000800 */
[----:B------:R-:W-:Y:S02]  /*5ef0*/  LOP3.LUT R4, R4, 0xffff, RZ, 0xc0, !PT ;  /* 0x0000ffff04047812 */ /* 0x000fe400078ec0ff */
[----:B------:R-:W-:Y:S02]  /*5f00*/  ISETP.LE.U32.AND P5, PT, R5, UR11, PT ;  /* 0x0000000b05007c0c */ /* 0x000fe4000bfa3070 */
[----:B------:R-:W-:Y:S02]  /*5f10*/  ISETP.LE.U32.AND P6, PT, R4, UR11, PT ;  /* 0x0000000b04007c0c */ /* 0x000fe4000bfc3070 */
[----:B------:R-:W-:Y:S01]  /*5f20*/  SHF.R.U32.HI R4, RZ, 0x8, R7 ;  /* 0x00000008ff047819 */ /* 0x000fe20000011607 */
[----:B------:R-:W-:Y:S01]  /*5f30*/  @!P0 FADD.FTZ R222, -R222, -RZ ;  /* 0x800000ffdede8221 */ /* 0x000fe20000010100 */
[----:B------:R-:W-:Y:S01]  /*5f40*/  ISETP.LE.U32.AND P0, PT, R9, UR11, PT ;  /* 0x0000000b09007c0c */ /* 0x000fe2000bf03070 */
[----:B------:R-:W-:Y:S01]  /*5f50*/  @!P1 FADD.FTZ R219, -R219, -RZ ;  /* 0x800000ffdbdb9221 */ /* 0x000fe20000010100 */
[----:B------:R-:W-:Y:S01]  /*5f60*/  LOP3.LUT R4, R4, 0xffff, RZ, 0xc0, !PT ;  /* 0x0000ffff04047812 */ /* 0x000fe200078ec0ff */
[----:B------:R-:W-:Y:S01]  /*5f70*/  MUFU.EX2 R161, R57 ;  /* 0x0000003900a17308 */ /* 0x000fe20000000800 */
[----:B------:R-:W-:Y:S02]  /*5f80*/  LOP3.LUT R5, R141, 0xff, RZ, 0xc0, !PT ;  /* 0x000000ff8d057812 */ /* 0x000fe400078ec0ff */
[----:B------:R-:W-:Y:S01]  /*5f90*/  ISETP.LE.U32.AND P1, PT, R4, UR11, PT ;  /* 0x0000000b04007c0c */ /* 0x000fe2000bf23070 */
[----:B------:R-:W-:Y:S01]  /*5fa0*/  @!P5 FADD.FTZ R223, -R223, -RZ ;  /* 0x800000ffdfdfd221 */ /* 0x000fe20000010100 */
[----:B------:R-:W-:Y:S01]  /*5fb0*/  LOP3.LUT R4, R15, 0xff, RZ, 0xc0, !PT ;  /* 0x000000ff0f047812 */ /* 0x000fe200078ec0ff */
[----:B------:R-:W-:Y:S01]  /*5fc0*/  @!P6 FADD.FTZ R218, -R218, -RZ ;  /* 0x800000ffdadae221 */ /* 0x000fe20000010100 */
[----:B------:R-:W-:Y:S03]  /*5fd0*/  LOP3.LUT R6, R12, 0xffff, RZ, 0xc0, !PT ;  /* 0x0000ffff0c067812 */ /* 0x000fe600078ec0ff */
[----:B------:R-:W-:Y:S01]  /*5fe0*/  MUFU.EX2 R171, R58 ;  /* 0x0000003a00ab7308 */ /* 0x000fe20000000800 */
[----:B------:R-:W-:Y:S01]  /*5ff0*/  ISETP.LE.U32.AND P5, PT, R4, UR11, PT ;  /* 0x0000000b04007c0c */ /* 0x000fe2000bfa3070 */
[----:B------:R-:W-:Y:S01]  /*6000*/  @!P0 FADD.FTZ R220, -R220, -RZ ;  /* 0x800000ffdcdc8221 */ /* 0x000fe20000010100 */
[----:B------:R-:W-:Y:S02]  /*6010*/  ISETP.LE.U32.AND P0, PT, R5, UR11, PT ;  /* 0x0000000b05007c0c */ /* 0x000fe4000bf03070 */
[----:B------:R-:W-:Y:S02]  /*6020*/  SHF.R.U32.HI R6, RZ, 0x8, R6 ;  /* 0x00000008ff067819 */ /* 0x000fe40000011606 */
[----:B------:R-:W-:Y:S01]  /*6030*/  SHF.R.U32.HI R4, RZ, 0x8, R139 ;  /* 0x00000008ff047819 */ /* 0x000fe2000001168b */
[----:B------:R-:W-:Y:S01]  /*6040*/  @!P1 FADD.FTZ R216, -R216, -RZ ;  /* 0x800000ffd8d89221 */ /* 0x000fe20000010100 */
[----:B------:R-:W-:Y:S01]  /*6050*/  LOP3.LUT R6, R6, 0xffff, RZ, 0xc0, !PT ;  /* 0x0000ffff06067812 */ /* 0x000fe200078ec0ff */
[----:B------:R-:W-:Y:S01]  /*6060*/  MUFU.EX2 R170, R59 ;  /* 0x0000003b00aa7308 */ /* 0x000fe20000000800 */
[----:B------:R-:W-:Y:S02]  /*6070*/  LOP3.LUT R4, R4, 0xffff, RZ, 0xc0, !PT ;  /* 0x0000ffff04047812 */ /* 0x000fe400078ec0ff */
[----:B------:R-:W-:Y:S01]  /*6080*/  ISETP.LE.U32.AND P2, PT, R10, UR11, PT ;  /* 0x0000000b0a007c0c */ /* 0x000fe2000bf43070 */
[----:B------:R-:W-:Y:S01]  /*6090*/  @!P5 FADD.FTZ R221, -R221, -RZ ;  /* 0x800000ffddddd221 */ /* 0x000fe20000010100 */
[----:B------:R-:W-:Y:S01]  /*60a0*/  ISETP.LE.U32.AND P5, PT, R4, UR11, PT ;  /* 0x0000000b04007c0c */ /* 0x000fe2000bfa3070 */
[----:B------:R-:W-:Y:S01]  /*60b0*/  @!P0 FADD.FTZ R206, -R206, -RZ ;  /* 0x800000ffcece8221 */ /* 0x000fe20000010100 */
[----:B------:R-:W-:Y:S01]  /*60c0*/  ISETP.LE.U32.AND P0, PT, R6, UR11, PT ;  /* 0x0000000b06007c0c */ /* 0x000fe2000bf03070 */
[----:B------:R-:W-:Y:S01]  /*60d0*/  IMAD.WIDE.U32 R4, R143, -0x326172a9, RZ ;  /* 0xcd9e8d578f047825 */ /* 0x000fe200078e00ff */
[----:B------:R-:W-:Y:S01]  /*60e0*/  ISETP.LE.U32.AND P3, PT, R136, UR11, PT ;  /* 0x0000000b88007c0c */ /* 0x000fe2000bf63070 */
[----:B------:R1:W2:Y:S01]  /*60f0*/  MUFU.EX2 R174, R20 ;  /* 0x0000001400ae7308 */ /* 0x0002a20000000800 */
[----:B------:R-:W-:Y:S02]  /*6100*/  LOP3.LUT R7, R12, 0xff, RZ, 0xc0, !PT ;  /* 0x000000ff0c077812 */ /* 0x000fe400078ec0ff */
[----:B------:R-:W-:Y:S02]  /*6110*/  LOP3.LUT R10, R5, UR8, R140, 0x96, !PT ;  /* 0x00000008050a7c12 */ /* 0x000fe4000f8e968c */
[----:B----4-:R-:W-:Y:S01]  /*6120*/  LOP3.LUT R21, R4, 0xffff, RZ, 0xc0, !PT ;  /* 0x0000ffff04157812 */ /* 0x010fe200078ec0ff */
[----:B------:R-:W-:Y:S01]  /*6130*/  @!P2 FADD.FTZ R217, -R217, -RZ ;  /* 0x800000ffd9d9a221 */ /* 0x000fe20000010100 */
[----:B------:R-:W-:Y:S03]  /*6140*/  LOP3.LUT R5, R13, 0xff, RZ, 0xc0, !PT ;  /* 0x000000ff0d057812 */ /* 0x000fe600078ec0ff */
[----:B------:R3:W-:Y:S01]  /*6150*/  MUFU.EX2 R202, R22 ;  /* 0x0000001600ca7308 */ /* 0x0007e20000000800 */
[----:B------:R-:W-:Y:S01]  /*6160*/  SHF.R.U32.HI R6, RZ, 0x10, R12 ;  /* 0x00000010ff067819 */ /* 0x000fe2000001160c */
[----:B------:R-:W-:Y:S01]  /*6170*/  @!P0 FADD.FTZ R188, -R188, -RZ ;  /* 0x800000ffbcbc8221 */ /* 0x000fe20000010100 */
[----:B------:R-:W-:Y:S01]  /*6180*/  ISETP.LE.U32.AND P0, PT, R5, UR11, PT ;  /* 0x0000000b05007c0c */ /* 0x000fe2000bf03070 */
[----:B------:R-:W-:Y:S01]  /*6190*/  @!P5 FADD.FTZ R191, -R191, -RZ ;  /* 0x800000ffbfbfd221 */ /* 0x000fe20000010100 */
[----:B------:R-:W-:Y:S01]  /*61a0*/  ISETP.LE.U32.AND P5, PT, R7, UR11, PT ;  /* 0x0000000b07007c0c */ /* 0x000fe2000bfa3070 */
[----:B------:R-:W-:Y:S01]  /*61b0*/  @!P3 FADD.FTZ R205, -R205, -RZ ;  /* 0x800000ffcdcdb221 */ /* 0x000fe20000010100 */
[----:B------:R-:W-:Y:S03]  /*61c0*/  LOP3.LUT R15, R4, 0xff, RZ, 0xc0, !PT ;  /* 0x000000ff040f7812 */ /* 0x000fe600078ec0ff */
[----:B------:R-:W4:Y:S01]  /*61d0*/  MUFU.EX2 R209, R24 ;  /* 0x0000001800d17308 */ /* 0x000f220000000800 */
[----:B-1----:R-:W-:Y:S02]  /*61e0*/  SHF.R.U32.HI R20, RZ, 0x10, R4 ;  /* 0x00000010ff147819 */ /* 0x002fe40000011604 */
[--C-:B------:R-:W-:Y:S02]  /*61f0*/  SHF.R.U32.HI R5, RZ, 0x10, R13.reuse ;  /* 0x00000010ff057819 */ /* 0x100fe4000001160d */
[----:B------:R-:W-:Y:S02]  /*6200*/  LOP3.LUT R6, R6, 0xff, RZ, 0xc0, !PT ;  /* 0x000000ff06067812 */ /* 0x000fe400078ec0ff */
[----:B------:R-:W-:Y:S03]  /*6210*/  SHF.R.U32.HI R12, RZ, 0x18, R12 ;  /* 0x00000018ff0c7819 */ /* 0x000fe6000001160c */
[----:B------:R-:W1:Y:S01]  /*6220*/  MUFU.EX2 R213, R27 ;  /* 0x0000001b00d57308 */ /* 0x000e620000000800 */
[----:B---3--:R-:W-:Y:S01]  /*6230*/  SHF.R.U32.HI R22, RZ, 0x18, R4 ;  /* 0x00000018ff167819 */ /* 0x008fe20000011604 */
[----:B--2---:R-:W-:Y:S01]  /*6240*/  @!P5 FADD.FTZ R174, -R174, -RZ ;  /* 0x800000ffaeaed221 */ /* 0x004fe20000010100 */
[----:B------:R-:W-:Y:S02]  /*6250*/  LOP3.LUT R4, R13, 0xffff, RZ, 0xc0, !PT ;  /* 0x0000ffff0d047812 */ /* 0x000fe400078ec0ff */
[----:B------:R-:W-:Y:S02]  /*6260*/  SHF.R.U32.HI R13, RZ, 0x18, R13 ;  /* 0x00000018ff0d7819 */ /* 0x000fe4000001160d */
[----:B------:R-:W-:Y:S03]  /*6270*/  ISETP.LE.U32.AND P3, PT, R6, UR11, PT ;  /* 0x0000000b06007c0c */ /* 0x000fe6000bf63070 */
[----:B------:R-:W2:Y:S01]  /*6280*/  MUFU.EX2 R208, R28 ;  /* 0x0000001c00d07308 */ /* 0x000ea20000000800 */
[----:B----4-:R-:W-:Y:S01]  /*6290*/  @!P0 FADD.FTZ R209, -R209, -RZ ;  /* 0x800000ffd1d18221 */ /* 0x010fe20000010100 */
[----:B------:R-:W-:Y:S01]  /*62a0*/  ISETP.LE.U32.AND P0, PT, R13, UR11, PT ;  /* 0x0000000b0d007c0c */ /* 0x000fe2000bf03070 */
[----:B------:R-:W-:Y:S01]  /*62b0*/  IMAD.WIDE.U32 R6, R151, -0x2daee0ad, RZ ;  /* 0xd2511f5397067825 */ /* 0x000fe200078e00ff */
[----:B------:R-:W-:Y:S02]  /*62c0*/  ISETP.LE.U32.AND P6, PT, R133, UR11, PT ;  /* 0x0000000b85007c0c */ /* 0x000fe4000bfc3070 */
[----:B------:R-:W-:Y:S04]  /*62d0*/  ISETP.LE.U32.AND P5, PT, R12, UR11, PT ;  /* 0x0000000b0c007c0c */ /* 0x000fe8000bfa3070 */
[----:B------:R-:W3:Y:S01]  /*62e0*/  MUFU.EX2 R199, R23 ;  /* 0x0000001700c77308 */ /* 0x000ee20000000800 */
[----:B------:R-:W-:Y:S02]  /*62f0*/  SHF.R.U32.HI R12, RZ, 0x8, R142 ;  /* 0x00000008ff0c7819 */ /* 0x000fe4000001168e */
[----:B------:R-:W-:Y:S01]  /*6300*/  SHF.R.U32.HI R4, RZ, 0x8, R4 ;  /* 0x00000008ff047819 */ /* 0x000fe20000011604 */
[----:B------:R-:W-:Y:S01]  /*6310*/  @!P3 FADD.FTZ R202, -R202, -RZ ;  /* 0x800000ffcacab221 */ /* 0x000fe20000010100 */
[----:B------:R-:W-:Y:S02]  /*6320*/  LOP3.LUT R12, R12, 0xffff, RZ, 0xc0, !PT ;  /* 0x0000ffff0c0c7812 */ /* 0x000fe400078ec0ff */
[----:B------:R-:W-:Y:S03]  /*6330*/  LOP3.LUT R4, R4, 0xffff, RZ, 0xc0, !PT ;  /* 0x0000ffff04047812 */ /* 0x000fe600078ec0ff */
[----:B------:R-:W4:Y:S01]  /*6340*/  MUFU.EX2 R210, R25 ;  /* 0x0000001900d27308 */ /* 0x000f220000000800 */
[----:B-1----:R-:W-:Y:S01]  /*6350*/  @!P0 FADD.FTZ R213, -R213, -RZ ;  /* 0x800000ffd5d58221 */ /* 0x002fe20000010100 */
[----:B------:R-:W-:Y:S01]  /*6360*/  ISETP.LE.U32.AND P0, PT, R12, UR11, PT ;  /* 0x0000000b0c007c0c */ /* 0x000fe2000bf03070 */
[----:B--2---:R-:W-:Y:S01]  /*6370*/  @!P6 FADD.FTZ R208, -R208, -RZ ;  /* 0x800000ffd0d0e221 */ /* 0x004fe20000010100 */
[----:B------:R-:W-:Y:S02]  /*6380*/  ISETP.LE.U32.AND P3, PT, R4, UR11, PT ;  /* 0x0000000b04007c0c */ /* 0x000fe4000bf63070 */
[----:B------:R-:W-:Y:S04]  /*6390*/  LOP3.LUT R12, R148, 0xff, RZ, 0xc0, !PT ;  /* 0x000000ff940c7812 */ /* 0x000fe800078ec0ff */
[----:B------:R-:W1:Y:S01]  /*63a0*/  MUFU.EX2 R212, R30 ;  /* 0x0000001e00d47308 */ /* 0x000e620000000800 */
[----:B------:R-:W-:Y:S01]  /*63b0*/  LOP3.LUT R4, R5, 0xff, RZ, 0xc0, !PT ;  /* 0x000000ff05047812 */ /* 0x000fe200078ec0ff */
[----:B---3--:R-:W-:Y:S01]  /*63c0*/  @!P5 FADD.FTZ R199, -R199, -RZ ;  /* 0x800000ffc7c7d221 */ /* 0x008fe20000010100 */
[----:B------:R-:W-:Y:S02]  /*63d0*/  ISETP.LE.U32.AND P4, PT, R134, UR11, PT ;  /* 0x0000000b86007c0c */ /* 0x000fe4000bf83070 */
[----:B------:R-:W-:Y:S02]  /*63e0*/  ISETP.LE.U32.AND P6, PT, R12, UR11, PT ;  /* 0x0000000b0c007c0c */ /* 0x000fe4000bfc3070 */
[----:B------:R-:W-:Y:S03]  /*63f0*/  ISETP.LE.U32.AND P2, PT, R17, UR11, PT ;  /* 0x0000000b11007c0c */ /* 0x000fe6000bf43070 */
[----:B------:R-:W2:Y:S01]  /*6400*/  MUFU.EX2 R211, R31 ;  /* 0x0000001f00d37308 */ /* 0x000ea20000000800 */
[----:B------:R-:W-:Y:S01]  /*6410*/  ISETP.LE.U32.AND P5, PT, R4, UR11, PT ;  /* 0x0000000b04007c0c */ /* 0x000fe2000bfa3070 */
[----:B------:R-:W-:Y:S01]  /*6420*/  IMAD.WIDE.U32 R4, R153, -0x2daee0ad, RZ ;  /* 0xd2511f5399047825 */ /* 0x000fe200078e00ff */
[----:B------:R-:W-:Y:S03]  /*6430*/  ISETP.LE.U32.AND P1, PT, R16, UR11, PT ;  /* 0x0000000b10007c0c */ /* 0x000fe6000bf23070 */
[----:B----4-:R-:W-:Y:S01]  /*6440*/  @!P3 FADD.FTZ R210, -R210, -RZ ;  /* 0x800000ffd2d2b221 */ /* 0x010fe20000010100 */
[----:B------:R-:W-:Y:S02]  /*6450*/  LOP3.LUT R17, R6, 0xffff, RZ, 0xc0, !PT ;  /* 0x0000ffff06117812 */ /* 0x000fe400078ec0ff */
[----:B------:R-:W-:Y:S01]  /*6460*/  LOP3.LUT R16, R4, 0xffff, RZ, 0xc0, !PT ;  /* 0x0000ffff04107812 */ /* 0x000fe200078ec0ff */
[----:B------:R-:W-:Y:S01]  /*6470*/  @!P4 FADD.FTZ R192, -R192, -RZ ;  /* 0x800000ffc0c0c221 */ /* 0x000fe20000010100 */
[----:B------:R-:W-:Y:S01]  /*6480*/  ISETP.LE.U32.AND P3, PT, R19, UR11, PT ;  /* 0x0000000b13007c0c */ /* 0x000fe2000bf63070 */
[----:B-1----:R-:W-:Y:S01]  /*6490*/  @!P6 FADD.FTZ R212, -R212, -RZ ;  /* 0x800000ffd4d4e221 */ /* 0x002fe20000010100 */
[----:B------:R-:W-:Y:S01]  /*64a0*/  LOP3.LUT R9, R7, UR7, R158, 0x96, !PT ;  /* 0x0000000707097c12 */ /* 0x000fe2000f8e969e */
[----:B------:R-:W1:Y:S01]  /*64b0*/  MUFU.EX2 R207, R29 ;  /* 0x0000001d00cf7308 */ /* 0x000e620000000800 */
[----:B------:R-:W-:Y:S02]  /*64c0*/  LOP3.LUT R8, R5, UR7, R154, 0x96, !PT ;  /* 0x0000000705087c12 */ /* 0x000fe4000f8e969a */
[--C-:B------:R-:W-:Y:S01]  /*64d0*/  SHF.R.U32.HI R19, RZ, 0x10, R4.reuse ;  /* 0x00000010ff137819 */ /* 0x100fe20000011604 */
[----:B--2---:R-:W-:Y:S01]  /*64e0*/  @!P2 FADD.FTZ R211, -R211, -RZ ;  /* 0x800000ffd3d3a221 */ /* 0x004fe20000010100 */
[----:B------:R-:W-:Y:S01]  /*64f0*/  LOP3.LUT R7, R4, 0xff, RZ, 0xc0, !PT ;  /* 0x000000ff04077812 */ /* 0x000fe200078ec0ff */
[----:B------:R-:W-:Y:S01]  /*6500*/  @!P1 FADD.FTZ R166, -R166, -RZ ;  /* 0x800000ffa6a69221 */ /* 0x000fe20000010100 */
[----:B------:R-:W-:Y:S03]  /*6510*/  SHF.R.U32.HI R12, RZ, 0x18, R4 ;  /* 0x00000018ff0c7819 */ /* 0x000fe60000011604 */
[----:B------:R-:W2:Y:S01]  /*6520*/  MUFU.EX2 R162, R36 ;  /* 0x0000002400a27308 */ /* 0x000ea20000000800 */
[----:B------:R-:W-:Y:S02]  /*6530*/  LOP3.LUT R5, R150, 0xff, RZ, 0xc0, !PT ;  /* 0x000000ff96057812 */ /* 0x000fe400078ec0ff */
[----:B------:R-:W-:Y:S02]  /*6540*/  LOP3.LUT R4, R11, 0xff, RZ, 0xc0, !PT ;  /* 0x000000ff0b047812 */ /* 0x000fe400078ec0ff */
[----:B------:R-:W-:Y:S02]  /*6550*/  ISETP.LE.U32.AND P4, PT, R18, UR11, PT ;  /* 0x0000000b12007c0c */ /* 0x000fe4000bf83070 */
[----:B------:R-:W-:Y:S03]  /*6560*/  ISETP.LE.U32.AND P6, PT, R5, UR11, PT ;  /* 0x0000000b05007c0c */ /* 0x000fe6000bfc3070 */
[----:B------:R-:W-:Y:S01]  /*6570*/  MUFU.EX2 R160, R37 ;  /* 0x0000002500a07308 */ /* 0x000fe20000000800 */
[----:B------:R-:W-:Y:S01]  /*6580*/  ISETP.LE.U32.AND P2, PT, R4, UR11, PT ;  /* 0x0000000b04007c0c */ /* 0x000fe2000bf43070 */
[----:B-1----:R-:W-:Y:S01]  /*6590*/  @!P0 FADD.FTZ R207, -R207, -RZ ;  /* 0x800000ffcfcf8221 */ /* 0x002fe20000010100 */
[--C-:B------:R-:W-:Y:S02]  /*65a0*/  SHF.R.U32.HI R5, RZ, 0x18, R11.reuse ;  /* 0x00000018ff057819 */ /* 0x100fe4000001160b */
[----:B------:R-:W-:Y:S02]  /*65b0*/  LOP3.LUT R4, R11, 0xffff, RZ, 0xc0, !PT ;  /* 0x0000ffff0b047812 */ /* 0x000fe400078ec0ff */
[----:B------:R-:W-:Y:S03]  /*65c0*/  ISETP.LE.U32.AND P1, PT, R5, UR11, PT ;  /* 0x0000000b05007c0c */ /* 0x000fe6000bf23070 */
[----:B------:R-:W-:Y:S01]  /*65d0*/  MUFU.EX2 R173, R38 ;  /* 0x0000002600ad7308 */ /* 0x000fe20000000800 */
[----:B------:R-:W-:Y:S01]  /*65e0*/  SHF.R.U32.HI R5, RZ, 0x10, R11 ;  /* 0x00000010ff057819 */ /* 0x000fe2000001160b */
[----:B------:R-:W-:Y:S01]  /*65f0*/  @!P4 FADD.FTZ R175, -R175, -RZ ;  /* 0x800000ffafafc221 */ /* 0x000fe20000010100 */
[----:B------:R-:W-:Y:S01]  /*6600*/  SHF.R.U32.HI R4, RZ, 0x8, R4 ;  /* 0x00000008ff047819 */ /* 0x000fe20000011604 */
[----:B------:R-:W-:Y:S01]  /*6610*/  @!P6 FADD.FTZ R187, -R187, -RZ ;  /* 0x800000ffbbbbe221 */ /* 0x000fe20000010100 */
[--C-:B------:R-:W-:Y:S01]  /*6620*/  SHF.R.U32.HI R18, RZ, 0x10, R6.reuse ;  /* 0x00000010ff127819 */ /* 0x100fe20000011606 */
[----:B--2---:R-:W-:Y:S01]  /*6630*/  @!P2 FADD.FTZ R162, -R162, -RZ ;  /* 0x800000ffa2a2a221 */ /* 0x004fe20000010100 */
[----:B------:R-:W-:Y:S03]  /*6640*/  LOP3.LUT R13, R6, 0xff, RZ, 0xc0, !PT ;  /* 0x000000ff060d7812 */ /* 0x000fe600078ec0ff */
[----:B------:R-:W1:Y:S01]  /*6650*/  MUFU.EX2 R172, R39 ;  /* 0x0000002700ac7308 */ /* 0x000e620000000800 */
[----:B------:R-:W-:Y:S02]  /*6660*/  SHF.R.U32.HI R14, RZ, 0x18, R6 ;  /* 0x00000018ff0e7819 */ /* 0x000fe40000011606 */
[----:B------:R-:W-:Y:S02]  /*6670*/  LOP3.LUT R4, R4, 0xffff, RZ, 0xc0, !PT ;  /* 0x0000ffff04047812 */ /* 0x000fe400078ec0ff */
[----:B------:R-:W-:Y:S02]  /*6680*/  LOP3.LUT R5, R5, 0xff, RZ, 0xc0, !PT ;  /* 0x000000ff05057812 */ /* 0x000fe400078ec0ff */
[----:B------:R-:W-:Y:S03]  /*6690*/  SHF.R.U32.HI R6, RZ, 0x8, R149 ;  /* 0x00000008ff067819 */ /* 0x000fe60000011695 */
[----:B------:R-:W-:Y:S01]  /*66a0*/  MUFU.EX2 R193, R41 ;  /* 0x0000002900c17308 */ /* 0x000fe20000000800 */
[----:B------:R-:W-:Y:S02]  /*66b0*/  ISETP.LE.U32.AND P6, PT, R4, UR11, PT ;  /* 0x0000000b04007c0c */ /* 0x000fe4000bfc3070 */
[----:B------:R-:W-:Y:S02]  /*66c0*/  ISETP.LE.U32.AND P4, PT, R5, UR11, PT ;  /* 0x0000000b05007c0c */ /* 0x000fe4000bf83070 */
[----:B------:R-:W-:Y:S02]  /*66d0*/  LOP3.LUT R6, R6, 0xffff, RZ, 0xc0, !PT ;  /* 0x0000ffff06067812 */ /* 0x000fe400078ec0ff */
[----:B------:R-:W-:Y:S03]  /*66e0*/  LOP3.LUT R4, R10, 0xffff, RZ, 0xc0, !PT ;  /* 0x0000ffff0a047812 */ /* 0x000fe600078ec0ff */
[----:B------:R-:W2:Y:S01]  /*66f0*/  MUFU.EX2 R204, R42 ;  /* 0x0000002a00cc7308 */ /* 0x000ea20000000800 */
[----:B------:R-:W-:Y:S01]  /*6700*/  ISETP.LE.U32.AND P0, PT, R6, UR11, PT ;  /* 0x0000000b06007c0c */ /* 0x000fe2000bf03070 */
[----:B-1----:R-:W-:Y:S01]  /*6710*/  @!P1 FADD.FTZ R172, -R172, -RZ ;  /* 0x800000ffacac9221 */ /* 0x002fe20000010100 */
[----:B------:R-:W-:Y:S02]  /*6720*/  LOP3.LUT R5, R10, 0xff, RZ, 0xc0, !PT ;  /* 0x000000ff0a057812 */ /* 0x000fe400078ec0ff */
[----:B------:R-:W-:Y:S01]  /*6730*/  SHF.R.U32.HI R6, RZ, 0x10, R10 ;  /* 0x00000010ff067819 */ /* 0x000fe2000001160a */
[----:B------:R-:W-:Y:S01]  /*6740*/  @!P6 FADD.FTZ R160, -R160, -RZ ;  /* 0x800000ffa0a0e221 */ /* 0x000fe20000010100 */
[----:B------:R-:W-:Y:S01]  /*6750*/  SHF.R.U32.HI R4, RZ, 0x8, R4 ;  /* 0x00000008ff047819 */ /* 0x000fe20000011604 */
[----:B------:R-:W-:Y:S01]  /*6760*/  @!P4 FADD.FTZ R173, -R173, -RZ ;  /* 0x800000ffadadc221 */ /* 0x000fe20000010100 */
[----:B------:R-:W-:Y:S01]  /*6770*/  ISETP.LE.U32.AND P2, PT, R5, UR11, PT ;  /* 0x0000000b05007c0c */ /* 0x000fe2000bf43070 */
[----:B------:R-:W1:Y:S01]  /*6780*/  MUFU.EX2 R195, R40 ;  /* 0x0000002800c37308 */ /* 0x000e620000000800 */
[----:B------:R-:W-:Y:S02]  /*6790*/  LOP3.LUT R5, R6, 0xff, RZ, 0xc0, !PT ;  /* 0x000000ff06057812 */ /* 0x000fe400078ec0ff */
[----:B------:R-:W-:Y:S01]  /*67a0*/  LOP3.LUT R4, R4, 0xffff, RZ, 0xc0, !PT ;  /* 0x0000ffff04047812 */ /* 0x000fe200078ec0ff */
[----:B------:R-:W-:Y:S01]  /*67b0*/  @!P0 FADD.FTZ R165, -R165, -RZ ;  /* 0x800000ffa5a58221 */ /* 0x000fe20000010100 */
[----:B------:R-:W-:Y:S02]  /*67c0*/  ISETP.LE.U32.AND P4, PT, R5, UR11, PT ;  /* 0x0000000b05007c0c */ /* 0x000fe4000bf83070 */
[----:B------:R-:W-:Y:S03]  /*67d0*/  ISETP.LE.U32.AND P6, PT, R4, UR11, PT ;  /* 0x0000000b04007c0c */ /* 0x000fe6000bfc3070 */
[----:B------:R-:W3:Y:S01]  /*67e0*/  MUFU.EX2 R203, R43 ;  /* 0x0000002b00cb7308 */ /* 0x000ee20000000800 */
[----:B------:R-:W-:Y:S02]  /*67f0*/  SHF.R.U32.HI R10, RZ, 0x18, R10 ;  /* 0x00000018ff0a7819 */ /* 0x000fe4000001160a */
[----:B------:R-:W-:Y:S02]  /*6800*/  SHF.R.U32.HI R4, RZ, 0x8, R21 ;  /* 0x00000008ff047819 */ /* 0x000fe40000011615 */
[----:B------:R-:W-:Y:S02]  /*6810*/  ISETP.LE.U32.AND P1, PT, R10, UR11, PT ;  /* 0x0000000b0a007c0c */ /* 0x000fe4000bf23070 */
[----:B------:R-:W-:Y:S03]  /*6820*/  LOP3.LUT R4, R4, 0xffff, RZ, 0xc0, !PT ;  /* 0x0000ffff04047812 */ /* 0x000fe600078ec0ff */
[----:B------:R-:W4:Y:S01]  /*6830*/  MUFU.EX2 R201, R46 ;  /* 0x0000002e00c97308 */ /* 0x000f220000000800 */
[----:B------:R-:W-:Y:S01]  /*6840*/  LOP3.LUT R5, R20, 0xff, RZ, 0xc0, !PT ;  /* 0x000000ff14057812 */ /* 0x000fe200078ec0ff */
[----:B--2---:R-:W-:Y:S01]  /*6850*/  @!P4 FADD.FTZ R204, -R204, -RZ ;  /* 0x800000ffccccc221 */ /* 0x004fe20000010100 */
[----:B-1----:R-:W-:Y:S01]  /*6860*/  @!P2 FADD.FTZ R195, -R195, -RZ ;  /* 0x800000ffc3c3a221 */ /* 0x002fe20000010100 */
[----:B------:R-:W-:Y:S01]  /*6870*/  @!P6 FADD.FTZ R193, -R193, -RZ ;  /* 0x800000ffc1c1e221 */ /* 0x000fe20000010100 */
[----:B------:R-:W-:Y:S02]  /*6880*/  ISETP.LE.U32.AND P6, PT, R4, UR11, PT ;  /* 0x0000000b04007c0c */ /* 0x000fe4000bfc3070 */
[----:B------:R-:W-:Y:S03]  /*6890*/  ISETP.LE.U32.AND P4, PT, R5, UR11, PT ;  /* 0x0000000b05007c0c */ /* 0x000fe6000bf83070 */
[----:B------:R-:W1:Y:S01]  /*68a0*/  MUFU.EX2 R200, R47 ;  /* 0x0000002f00c87308 */ /* 0x000e620000000800 */
[----:B------:R-:W-:Y:S01]  /*68b0*/  LOP3.LUT R4, R137, 0xff, RZ, 0xc0, !PT ;  /* 0x000000ff89047812 */ /* 0x000fe200078ec0ff */
[----:B---3--:R-:W-:Y:S01]  /*68c0*/  @!P1 FADD.FTZ R203, -R203, -RZ ;  /* 0x800000ffcbcb9221 */ /* 0x008fe20000010100 */
[----:B------:R-:W-:Y:S02]  /*68d0*/  ISETP.LE.U32.AND P2, PT, R22, UR11, PT ;  /* 0x0000000b16007c0c */ /* 0x000fe4000bf43070 */
[----:B------:R-:W-:Y:S02]  /*68e0*/  ISETP.LE.U32.AND P1, PT, R4, UR11, PT ;  /* 0x0000000b04007c0c */ /* 0x000fe4000bf23070 */
[----:B------:R-:W-:Y:S03]  /*68f0*/  SHF.R.U32.HI R4, RZ, 0x8, R138 ;  /* 0x00000008ff047819 */ /* 0x000fe6000001168a */
[----:B------:R-:W2:Y:S01]  /*6900*/  MUFU.EX2 R153, R48 ;  /* 0x0000003000997308 */ /* 0x000ea20000000800 */
[----:B------:R-:W-:Y:S02]  /*6910*/  ISETP.LE.U32.AND P0, PT, R15, UR11, PT ;  /* 0x0000000b0f007c0c */ /* 0x000fe4000bf03070 */
[----:B------:R-:W-:Y:S01]  /*6920*/  LOP3.LUT R5, R4, 0xffff, RZ, 0xc0, !PT ;  /* 0x0000ffff04057812 */ /* 0x000fe200078ec0ff */
[----:B----4-:R-:W-:Y:S01]  /*6930*/  @!P4 FADD.FTZ R201, -R201, -RZ ;  /* 0x800000ffc9c9c221 */ /* 0x010fe20000010100 */
[----:B------:R-:W-:Y:S02]  /*6940*/  LOP3.LUT R4, R9, 0xffff, RZ, 0xc0, !PT ;  /* 0x0000ffff09047812 */ /* 0x000fe400078ec0ff */
[----:B------:R-:W-:Y:S03]  /*6950*/  ISETP.LE.U32.AND P4, PT, R5, UR11, PT ;  /* 0x0000000b05007c0c */ /* 0x000fe6000bf83070 */
[----:B------:R-:W3:Y:S01]  /*6960*/  MUFU.EX2 R214, R26 ;  /* 0x0000001a00d67308 */ /* 0x000ee20000000800 */
[----:B------:R-:W-:Y:S01]  /*6970*/  LOP3.LUT R5, R9, 0xff, RZ, 0xc0, !PT ;  /* 0x000000ff09057812 */ /* 0x000fe200078ec0ff */
[----:B-1----:R-:W-:Y:S01]  /*6980*/  @!P2 FADD.FTZ R200, -R200, -RZ ;  /* 0x800000ffc8c8a221 */ /* 0x002fe20000010100 */
[----:B------:R-:W-:Y:S01]  /*6990*/  SHF.R.U32.HI R4, RZ, 0x8, R4 ;  /* 0x00000008ff047819 */ /* 0x000fe20000011604 */
[----:B------:R-:W-:Y:S01]  /*69a0*/  @!P1 FADD.FTZ R164, -R164, -RZ ;  /* 0x800000ffa4a49221 */ /* 0x000fe20000010100 */
[----:B------:R-:W-:Y:S02]  /*69b0*/  ISETP.LE.U32.AND P2, PT, R5, UR11, PT ;  /* 0x0000000b05007c0c */ /* 0x000fe4000bf43070 */
[----:B------:R-:W-:Y:S03]  /*69c0*/  LOP3.LUT R4, R4, 0xffff, RZ, 0xc0, !PT ;  /* 0x0000ffff04047812 */ /* 0x000fe600078ec0ff */
[----:B------:R-:W1:Y:S01]  /*69d0*/  MUFU.EX2 R190, R44 ;  /* 0x0000002c00be7308 */ /* 0x000e620000000800 */
[--C-:B------:R-:W-:Y:S01]  /*69e0*/  SHF.R.U32.HI R5, RZ, 0x10, R9.reuse ;  /* 0x00000010ff057819 */ /* 0x100fe20000011609 */
[----:B--2---:R-:W-:Y:S01]  /*69f0*/  @!P3 FADD.FTZ R153, -R153, -RZ ;  /* 0x800000ff9999b221 */ /* 0x004fe20000010100 */
[----:B------:R-:W-:Y:S01]  /*6a00*/  ISETP.LE.U32.AND P3, PT, R4, UR11, PT ;  /* 0x0000000b04007c0c */ /* 0x000fe2000bf63070 */
[----:B------:R-:W-:Y:S01]  /*6a10*/  @!P4 FADD.FTZ R152, -R152, -RZ ;  /* 0x800000ff9898c221 */ /* 0x000fe20000010100 */
[----:B------:R-:W-:Y:S02]  /*6a20*/  LOP3.LUT R4, R5, 0xff, RZ, 0xc0, !PT ;  /* 0x000000ff05047812 */ /* 0x000fe400078ec0ff */
[----:B------:R-:W-:Y:S03]  /*6a30*/  LOP3.LUT R5, R18, 0xff, RZ, 0xc0, !PT ;  /* 0x000000ff12057812 */ /* 0x000fe600078ec0ff */
[----:B------:R2:W-:Y:S01]  /*6a40*/  MUFU.EX2 R154, R3 ;  /* 0x00000003009a7308 */ /* 0x0005e20000000800 */
[----:B------:R-:W-:Y:S01]  /*6a50*/  ISETP.LE.U32.AND P1, PT, R4, UR11, PT ;  /* 0x0000000b04007c0c */ /* 0x000fe2000bf23070 */
[----:B---3--:R-:W-:Y:S01]  /*6a60*/  @!P5 FADD.FTZ R214, -R214, -RZ ;  /* 0x800000ffd6d6d221 */ /* 0x008fe20000010100 */
[----:B------:R-:W-:Y:S02]  /*6a70*/  ISETP.LE.U32.AND P5, PT, R135, UR11, PT ;  /* 0x0000000b87007c0c */ /* 0x000fe4000bfa3070 */
[----:B------:R-:W-:Y:S02]  /*6a80*/  SHF.R.U32.HI R9, RZ, 0x18, R9 ;  /* 0x00000018ff097819 */ /* 0x000fe40000011609 */
[----:B------:R-:W-:Y:S03]  /*6a90*/  SHF.R.U32.HI R6, RZ, 0x8, R16 ;  /* 0x00000008ff067819 */ /* 0x000fe60000011610 */
[----:B------:R-:W3:Y:S01]  /*6aa0*/  MUFU.EX2 R151, R52 ;  /* 0x0000003400977308 */ /* 0x000ee20000000800 */
[----:B-1----:R-:W-:Y:S01]  /*6ab0*/  @!P0 FADD.FTZ R190, -R190, -RZ ;  /* 0x800000ffbebe8221 */ /* 0x002fe20000010100 */
[----:B------:R-:W-:Y:S02]  /*6ac0*/  ISETP.LE.U32.AND P0, PT, R13, UR11, PT ;  /* 0x0000000b0d007c0c */ /* 0x000fe4000bf03070 */
[----:B------:R-:W-:Y:S01]  /*6ad0*/  LOP3.LUT R4, R8, 0xff, RZ, 0xc0, !PT ;  /* 0x000000ff08047812 */ /* 0x000fe200078ec0ff */
[----:B------:R-:W-:Y:S01]  /*6ae0*/  @!P1 FADD.FTZ R159, -R159, -RZ ;  /* 0x800000ff9f9f9221 */ /* 0x000fe20000010100 */
[----:B------:R-:W-:Y:S04]  /*6af0*/  ISETP.LE.U32.AND P1, PT, R5, UR11, PT ;  /* 0x0000000b05007c0c */ /* 0x000fe8000bf23070 */
[----:B------:R-:W1:Y:S01]  /*6b00*/  MUFU.EX2 R158, R55 ;  /* 0x00000037009e7308 */ /* 0x000e620000000800 */
[----:B--2---:R-:W-:Y:S01]  /*6b10*/  LOP3.LUT R3, R19, 0xff, RZ, 0xc0, !PT ;  /* 0x000000ff13037812 */ /* 0x004fe200078ec0ff */
[----:B------:R-:W-:Y:S01]  /*6b20*/  @!P5 FADD.FTZ R163, -R163, -RZ ;  /* 0x800000ffa3a3d221 */ /* 0x000fe20000010100 */
[----:B------:R-:W-:Y:S02]  /*6b30*/  ISETP.LE.U32.AND P5, PT, R9, UR11, PT ;  /* 0x0000000b09007c0c */ /* 0x000fe4000bfa3070 */
[----:B------:R-:W-:Y:S01]  /*6b40*/  ISETP.LE.U32.AND P4, PT, R7, UR11, PT ;  /* 0x0000000b07007c0c */ /* 0x000fe2000bf83070 */
[----:B------:R-:W-:Y:S04]  /*6b50*/  @!P0 FADD.FTZ R147, -R147, -RZ ;  /* 0x800000ff93938221 */ /* 0x000fe80000010100 */
[----:B------:R-:W2:Y:S01]  /*6b60*/  MUFU.EX2 R189, R45 ;  /* 0x0000002d00bd7308 */ /* 0x000ea20000000800 */
[----:B------:R-:W-:Y:S01]  /*6b70*/  ISETP.LE.U32.AND P0, PT, R3, UR11, PT ;  /* 0x0000000b03007c0c */ /* 0x000fe2000bf03070 */
[----:B---3--:R-:W-:Y:S01]  /*6b80*/  @!P2 FADD.FTZ R151, -R151, -RZ ;  /* 0x800000ff9797a221 */ /* 0x008fe20000010100 */
[----:B------:R-:W-:Y:S01]  /*6b90*/  LOP3.LUT R3, R6, 0xffff, RZ, 0xc0, !PT ;  /* 0x0000ffff06037812 */ /* 0x000fe200078ec0ff */
[----:B------:R-:W-:Y:S01]  /*6ba0*/  @!P1 FADD.FTZ R155, -R155, -RZ ;  /* 0x800000ff9b9b9221 */ /* 0x000fe20000010100 */
[----:B------:R-:W-:Y:S02]  /*6bb0*/  ISETP.LE.U32.AND P2, PT, R4, UR11, PT ;  /* 0x0000000b04007c0c */ /* 0x000fe4000bf43070 */
[----:B------:R-:W-:Y:S03]  /*6bc0*/  SHF.R.U32.HI R4, RZ, 0x8, R17 ;  /* 0x00000008ff047819 */ /* 0x000fe60000011611 */
[----:B------:R-:W3:Y:S01]  /*6bd0*/  MUFU.EX2 R150, R53 ;  /* 0x0000003500967308 */ /* 0x000ee20000000800 */
[----:B------:R-:W-:Y:S01]  /*6be0*/  ISETP.LE.U32.AND P1, PT, R3, UR11, PT ;  /* 0x0000000b03007c0c */ /* 0x000fe2000bf23070 */
[----:B-1----:R-:W-:Y:S01]  /*6bf0*/  @!P5 FADD.FTZ R158, -R158, -RZ ;  /* 0x800000ff9e9ed221 */ /* 0x002fe20000010100 */
[----:B------:R-:W-:Y:S01]  /*6c00*/  F2FP.RELU.F16.F32.PACK_AB R3, R196, R197 ;  /* 0x000000c5c403723e */ /* 0x000fe200000008ff */
[----:B------:R-:W-:Y:S01]  /*6c10*/  @!P4 FADD.FTZ R157, -R157, -RZ ;  /* 0x800000ff9d9dc221 */ /* 0x000fe20000010100 */
[----:B------:R-:W-:Y:S01]  /*6c20*/  LOP3.LUT R5, R4, 0xffff, RZ, 0xc0, !PT ;  /* 0x0000ffff04057812 */ /* 0x000fe200078ec0ff */
[----:B------:R-:W-:Y:S01]  /*6c30*/  @!P0 FADD.FTZ R168, -R168, -RZ ;  /* 0x800000ffa8a88221 */ /* 0x000fe20000010100 */
[--C-:B------:R-:W-:Y:S01]  /*6c40*/  SHF.R.U32.HI R4, RZ, 0x18, R8.reuse ;  /* 0x00000018ff047819 */ /* 0x100fe20000011608 */
[----:B------:R1:W-:Y:S01]  /*6c50*/  STS [R225+0x1c000], R3 ;  /* 0x01c00003e1007388 */ /* 0x0003e20000000800 */
[----:B------:R-:W-:Y:S01]  /*6c60*/  ISETP.LE.U32.AND P5, PT, R5, UR11, PT ;  /* 0x0000000b05007c0c */ /* 0x000fe2000bfa3070 */
[----:B--2---:R-:W-:Y:S01]  /*6c70*/  @!P6 FADD.FTZ R189, -R189, -RZ ;  /* 0x800000ffbdbde221 */ /* 0x004fe20000010100 */
[----:B------:R-:W-:Y:S01]  /*6c80*/  @!P2 FADD.FTZ R169, -R169, -RZ ;  /* 0x800000ffa9a9a221 */ /* 0x000fe20000010100 */
[----:B------:R-:W-:Y:S02]  /*6c90*/  ISETP.LE.U32.AND P6, PT, R14, UR11, PT ;  /* 0x0000000b0e007c0c */ /* 0x000fe4000bfc3070 */
[----:B------:R-:W-:Y:S01]  /*6ca0*/  ISETP.LE.U32.AND P2, PT, R4, UR11, PT ;  /* 0x0000000b04007c0c */ /* 0x000fe2000bf43070 */
[----:B------:R-:W-:Y:S01]  /*6cb0*/  @!P1 FADD.FTZ R156, -R156, -RZ ;  /* 0x800000ff9c9c9221 */ /* 0x000fe20000010100 */
[----:B------:R-:W-:Y:S01]  /*6cc0*/  SHF.R.U32.HI R4, RZ, 0x10, R8 ;  /* 0x00000010ff047819 */ /* 0x000fe20000011608 */
[----:B---3--:R-:W-:Y:S01]  /*6cd0*/  @!P3 FADD.FTZ R150, -R150, -RZ ;  /* 0x800000ff9696b221 */ /* 0x008fe20000010100 */
[----:B------:R-:W-:Y:S02]  /*6ce0*/  LOP3.LUT R5, R8, 0xffff, RZ, 0xc0, !PT ;  /* 0x0000ffff08057812 */ /* 0x000fe400078ec0ff */
[----:B------:R-:W-:Y:S02]  /*6cf0*/  LOP3.LUT R4, R4, 0xff, RZ, 0xc0, !PT ;  /* 0x000000ff04047812 */ /* 0x000fe400078ec0ff */
[----:B------:R-:W-:Y:S01]  /*6d00*/  SHF.R.U32.HI R5, RZ, 0x8, R5 ;  /* 0x00000008ff057819 */ /* 0x000fe20000011605 */
[----:B------:R-:W-:Y:S01]  /*6d10*/  @!P5 FADD.FTZ R145, -R145, -RZ ;  /* 0x800000ff9191d221 */ /* 0x000fe20000010100 */
[----:B------:R-:W-:Y:S01]  /*6d20*/  ISETP.LE.U32.AND P5, PT, R4, UR11, PT ;  /* 0x0000000b04007c0c */ /* 0x000fe2000bfa3070 */
[----:B------:R-:W-:Y:S01]  /*6d30*/  @!P6 FADD.FTZ R154, -R154, -RZ ;  /* 0x800000ff9a9ae221 */ /* 0x000fe20000010100 */
[----:B------:R-:W-:Y:S01]  /*6d40*/  LOP3.LUT R4, R5, 0xffff, RZ, 0xc0, !PT ;  /* 0x0000ffff05047812 */ /* 0x000fe200078ec0ff */
[----:B------:R-:W-:Y:S01]  /*6d50*/  @!P2 FADD.FTZ R170, -R170, -RZ ;  /* 0x800000ffaaaaa221 */ /* 0x000fe20000010100 */
[----:B------:R-:W-:Y:S02]  /*6d60*/  F2FP.RELU.F16.F32.PACK_AB R5, R215, R194 ;  /* 0x000000c2d705723e */ /* 0x000fe400000008ff */
[----:B------:R-:W-:Y:S02]  /*6d70*/  ISETP.LE.U32.AND P6, PT, R4, UR11, PT ;  /* 0x0000000b04007c0c */ /* 0x000fe4000bfc3070 */
[----:B------:R-:W-:Y:S01]  /*6d80*/  F2FP.RELU.F16.F32.PACK_AB R4, R191, R192 ;  /* 0x000000c0bf04723e */ /* 0x000fe200000008ff */
[----:B------:R2:W-:Y:S01]  /*6d90*/  STS [R225+0x1c400], R5 ;  /* 0x01c40005e1007388 */ /* 0x0005e20000000800 */
[----:B-1----:R-:W-:Y:S02]  /*6da0*/  F2FP.RELU.F16.F32.PACK_AB R3, R205, R206 ;  /* 0x000000cecd03723e */ /* 0x002fe400000008ff */
[----:B------:R-:W-:Y:S01]  /*6db0*/  F2FP.RELU.F16.F32.PACK_AB R6, R218, R219 ;  /* 0x000000dbda06723e */ /* 0x000fe200000008ff */
[----:B------:R1:W-:Y:S01]  /*6dc0*/  STS [R227+0x1c000], R4 ;  /* 0x01c00004e3007388 */ /* 0x0003e20000000800 */
[----:B------:R-:W-:Y:S01]  /*6dd0*/  F2FP.RELU.F16.F32.PACK_AB R2, R163, R164 ;  /* 0x000000a4a302723e */ /* 0x000fe200000008ff */
[----:B------:R-:W-:Y:S01]  /*6de0*/  @!P5 FADD.FTZ R171, -R171, -RZ ;  /* 0x800000ffababd221 */ /* 0x000fe20000010100 */
[----:B------:R-:W-:Y:S01]  /*6df0*/  F2FP.RELU.F16.F32.PACK_AB R0, R145, R147 ;  /* 0x000000939100723e */ /* 0x000fe200000008ff */
[----:B------:R3:W-:Y:S01]  /*6e00*/  STS [R227+0x1c400], R3 ;  /* 0x01c40003e3007388 */ /* 0x0007e20000000800 */
[----:B------:R-:W-:Y:S01]  /*6e10*/  ISETP.LE.U32.AND P3, PT, R12, UR11, PT ;  /* 0x0000000b0c007c0c */ /* 0x000fe2000bf63070 */
[----:B------:R-:W-:Y:S01]  /*6e20*/  @!P6 FADD.FTZ R161, -R161, -RZ ;  /* 0x800000ffa1a1e221 */ /* 0x000fe20000010100 */
[----:B------:R-:W-:Y:S01]  /*6e30*/  FSETP.GE.FTZ.AND P1, PT, R196, RZ, PT ;  /* 0x000000ffc400720b */ /* 0x000fe20003f36000 */
[----:B------:R4:W-:Y:S01]  /*6e40*/  STS [R225+0x1e000], R6 ;  /* 0x01e00006e1007388 */ /* 0x0009e20000000800 */
[----:B------:R-:W-:Y:S02]  /*6e50*/  FSETP.GE.FTZ.AND P2, PT, R197, RZ, PT ;  /* 0x000000ffc500720b */ /* 0x000fe40003f56000 */
[----:B------:R-:W-:Y:S07]  /*6e60*/  FSETP.GE.FTZ.AND P4, PT, R188, RZ, PT ;  /* 0x000000ffbc00720b */ /* 0x000fee0003f96000 */
[----:B------:R-:W-:Y:S01]  /*6e70*/  @!P3 FADD.FTZ R167, -R167, -RZ ;  /* 0x800000ffa7a7b221 */ /* 0x000fe20000010100 */
[----:B------:R-:W-:Y:S02]  /*6e80*/  FSETP.GE.FTZ.AND P3, PT, R166, RZ, PT ;  /* 0x000000ffa600720b */ /* 0x000fe40003f76000 */
[----:B--2---:R-:W-:Y:S02]  /*6e90*/  F2FP.RELU.F16.F32.PACK_AB R5, R222, R223 ;  /* 0x000000dfde05723e */ /* 0x004fe400000008ff */
[----:B-1----:R-:W-:Y:S03]  /*6ea0*/  F2FP.RELU.F16.F32.PACK_AB R4, R216, R217 ;  /* 0x000000d9d804723e */ /* 0x002fe600000008ff */
[----:B------:R1:W-:Y:S01]  /*6eb0*/  STS [R225+0x1e400], R5 ;  /* 0x01e40005e1007388 */ /* 0x0003e20000000800 */
[----:B---3--:R-:W-:Y:S03]  /*6ec0*/  F2FP.RELU.F16.F32.PACK_AB R3, R220, R221 ;  /* 0x000000dddc03723e */ /* 0x008fe600000008ff */
[----:B------:R2:W-:Y:S01]  /*6ed0*/  STS [R227+0x1e000], R4 ;  /* 0x01e00004e3007388 */ /* 0x0005e20000000800 */
[----:B----4-:R-:W-:Y:S03]  /*6ee0*/  F2FP.RELU.F16.F32.PACK_AB R6, R188, R174 ;  /* 0x000000aebc06723e */ /* 0x010fe600000008ff */
[----:B------:R3:W-:Y:S04]  /*6ef0*/  STS [R227+0x1e400], R3 ;  /* 0x01e40003e3007388 */ /* 0x0007e80000000800 */
[----:B------:R4:W-:Y:S01]  /*6f00*/  STS [R231+0x1c000], R6 ;  /* 0x01c00006e7007388 */ /* 0x0009e20000000800 */
[----:B-1----:R-:W-:Y:S02]  /*6f10*/  F2FP.RELU.F16.F32.PACK_AB R5, R199, R202 ;  /* 0x000000cac705723e */ /* 0x002fe400000008ff */
[----:B--2---:R-:W-:Y:S03]  /*6f20*/  F2FP.RELU.F16.F32.PACK_AB R4, R165, R166 ;  /* 0x000000a6a504723e */ /* 0x004fe600000008ff */
[----:B------:R1:W-:Y:S01]  /*6f30*/  STS [R231+0x1c400], R5 ;  /* 0x01c40005e7007388 */ /* 0x0003e20000000800 */
[----:B---3--:R-:W-:Y:S03]  /*6f40*/  F2FP.RELU.F16.F32.PACK_AB R3, R175, R187 ;  /* 0x000000bbaf03723e */ /* 0x008fe600000008ff */
[----:B------:R2:W-:Y:S01]  /*6f50*/  STS [R230+0x1c000], R4 ;  /* 0x01c00004e6007388 */ /* 0x0005e20000000800 */
[----:B----4-:R-:W-:Y:S03]  /*6f60*/  F2FP.RELU.F16.F32.PACK_AB R6, R172, R173 ;  /* 0x000000adac06723e */ /* 0x010fe600000008ff */
[----:B------:R3:W-:Y:S01]  /*6f70*/  STS [R230+0x1c400], R3 ;  /* 0x01c40003e6007388 */ /* 0x0007e20000000800 */
[----:B-1----:R-:W-:Y:S02]  /*6f80*/  F2FP.RELU.F16.F32.PACK_AB R5, R210, R209 ;  /* 0x000000d1d205723e */ /* 0x002fe400000008ff */
[----:B--2---:R-:W-:Y:S03]  /*6f90*/  F2FP.RELU.F16.F32.PACK_AB R4, R213, R214 ;  /* 0x000000d6d504723e */ /* 0x004fe600000008ff */
[----:B------:R1:W-:Y:S01]  /*6fa0*/  STS [R231+0x1e000], R5 ;  /* 0x01e00005e7007388 */ /* 0x0003e20000000800 */
[----:B---3--:R-:W-:Y:S03]  /*6fb0*/  F2FP.RELU.F16.F32.PACK_AB R3, R207, R208 ;  /* 0x000000d0cf03723e */ /* 0x008fe600000008ff */
[----:B------:R2:W-:Y:S04]  /*6fc0*/  STS [R231+0x1e400], R4 ;  /* 0x01e40004e7007388 */ /* 0x0005e80000000800 */
[----:B------:R3:W-:Y:S01]  /*6fd0*/  STS [R230+0x1e000], R3 ;  /* 0x01e00003e6007388 */ /* 0x0007e20000000800 */
[----:B-1----:R-:W-:Y:S02]  /*6fe0*/  F2FP.RELU.F16.F32.PACK_AB R5, R211, R212 ;  /* 0x000000d4d305723e */ /* 0x002fe400000008ff */
[----:B--2---:R-:W-:Y:S03]  /*6ff0*/  F2FP.RELU.F16.F32.PACK_AB R4, R203, R204 ;  /* 0x000000cccb04723e */ /* 0x004fe600000008ff */
[----:B------:R1:W-:Y:S01]  /*7000*/  STS [R230+0x1e400], R5 ;  /* 0x01e40005e6007388 */ /* 0x0003e20000000800 */
[----:B---3--:R-:W-:Y:S03]  /*7010*/  F2FP.RELU.F16.F32.PACK_AB R3, R160, R162 ;  /* 0x000000a2a003723e */ /* 0x008fe600000008ff */
[----:B------:R-:W-:Y:S04]  /*7020*/  STS [R224+0x1c400], R6 ;  /* 0x01c40006e0007388 */ /* 0x000fe80000000800 */
[----:B------:R2:W-:Y:S04]  /*7030*/  STS [R224+0x1c000], R3 ;  /* 0x01c00003e0007388 */ /* 0x0005e80000000800 */
[----:B------:R3:W-:Y:S01]  /*7040*/  STS [R226+0x1c400], R2 ;  /* 0x01c40002e2007388 */ /* 0x0007e20000000800 */
[----:B-1----:R-:W-:Y:S02]  /*7050*/  F2FP.RELU.F16.F32.PACK_AB R5, R193, R195 ;  /* 0x000000c3c105723e */ /* 0x002fe400000008ff */
[----:B--2---:R-:W-:Y:S02]  /*7060*/  F2FP.RELU.F16.F32.PACK_AB R3, R152, R153 ;  /* 0x000000999803723e */ /* 0x004fe400000008ff */
[----:B---3--:R-:W-:Y:S03]  /*7070*/  F2FP.RELU.F16.F32.PACK_AB R2, R158, R159 ;  /* 0x0000009f9e02723e */ /* 0x008fe600000008ff */
[----:B------:R1:W-:Y:S04]  /*7080*/  STS [R226+0x1c000], R3 ;  /* 0x01c00003e2007388 */ /* 0x0003e80000000800 */
[----:B------:R2:W-:Y:S04]  /*7090*/  STS [R224+0x1e000], R5 ;  /* 0x01e00005e0007388 */ /* 0x0005e80000000800 */
[----:B------:R3:W-:Y:S01]  /*70a0*/  STS [R224+0x1e400], R4 ;  /* 0x01e40004e0007388 */ /* 0x0007e20000000800 */
[----:B-1----:R-:W-:Y:S02]  /*70b0*/  F2FP.RELU.F16.F32.PACK_AB R3, R150, R151 ;  /* 0x000000979603723e */ /* 0x002fe400000008ff */
[----:B--2---:R-:W-:Y:S02]  /*70c0*/  F2FP.RELU.F16.F32.PACK_AB R5, R189, R190 ;  /* 0x000000bebd05723e */ /* 0x004fe400000008ff */
[----:B---3--:R-:W-:Y:S03]  /*70d0*/  F2FP.RELU.F16.F32.PACK_AB R4, R200, R201 ;  /* 0x000000c9c804723e */ /* 0x008fe600000008ff */
[----:B------:R1:W-:Y:S04]  /*70e0*/  STS [R226+0x1e000], R5 ;  /* 0x01e00005e2007388 */ /* 0x0003e80000000800 */
[----:B------:R2:W-:Y:S04]  /*70f0*/  STS [R226+0x1e400], R4 ;  /* 0x01e40004e2007388 */ /* 0x0005e80000000800 */
[----:B------:R3:W-:Y:S04]  /*7100*/  STS [R229+0x1c000], R3 ;  /* 0x01c00003e5007388 */ /* 0x0007e80000000800 */
[----:B------:R4:W-:Y:S04]  /*7110*/  STS [R229+0x1c400], R2 ;  /* 0x01c40002e5007388 */ /* 0x0009e80000000800 */
[----:B------:R4:W-:Y:S01]  /*7120*/  STS [R228+0x1c000], R0 ;  /* 0x01c00000e4007388 */ /* 0x0009e20000000800 */
[----:B-1----:R-:W-:Y:S02]  /*7130*/  F2FP.RELU.F16.F32.PACK_AB R5, R161, R169 ;  /* 0x000000a9a105723e */ /* 0x002fe400000008ff */
[----:B--2---:R-:W-:Y:S02]  /*7140*/  F2FP.RELU.F16.F32.PACK_AB R4, R170, R171 ;  /* 0x000000abaa04723e */ /* 0x004fe400000008ff */
[----:B---3--:R-:W-:Y:S02]  /*7150*/  F2FP.RELU.F16.F32.PACK_AB R3, R156, R157 ;  /* 0x0000009d9c03723e */ /* 0x008fe400000008ff */
[----:B----4-:R-:W-:Y:S02]  /*7160*/  F2FP.RELU.F16.F32.PACK_AB R2, R167, R168 ;  /* 0x000000a8a702723e */ /* 0x010fe400000008ff */
[----:B------:R-:W-:Y:S05]  /*7170*/  F2FP.RELU.F16.F32.PACK_AB R0, R154, R155 ;  /* 0x0000009b9a00723e */ /* 0x000fea00000008ff */
[----:B------:R1:W-:Y:S04]  /*7180*/  STS [R228+0x1c400], R0 ;  /* 0x01c40000e4007388 */ /* 0x0003e80000000800 */
[----:B------:R-:W-:Y:S04]  /*7190*/  STS [R229+0x1e000], R5 ;  /* 0x01e00005e5007388 */ /* 0x000fe80000000800 */
[----:B------:R-:W-:Y:S04]  /*71a0*/  STS [R229+0x1e400], R4 ;  /* 0x01e40004e5007388 */ /* 0x000fe80000000800 */
[----:B------:R2:W-:Y:S04]  /*71b0*/  STS [R228+0x1e000], R3 ;  /* 0x01e00003e4007388 */ /* 0x0005e80000000800 */
[----:B------:R3:W-:Y:S04]  /*71c0*/  STS [R228+0x1e400], R2 ;  /* 0x01e40002e4007388 */ /* 0x0007e80000000800 */
[----:B------:R-:W-:Y:S01]  /*71d0*/  LDSM.16.M88.4 R16, [R180+UR4+0x10000] ;  /* 0x01000004b410783b */ /* 0x000fe20008000200 */
[C---:B-1----:R-:W-:Y:S07]  /*71e0*/  LEA R0, R185.reuse, UR4, 0x1 ;  /* 0x00000004b9007c11 */ /* 0x042fee000f8e08ff */
[----:B------:R-:W-:Y:S01]  /*71f0*/  LDSM.16.M88.4 R32, [R180+UR4+0x10800] ;  /* 0x01080004b420783b */ /* 0x000fe20008000200 */
[----:B------:R-:W-:Y:S07]  /*7200*/  IMAD.IADD R146, R178, 0x1, R0 ;  /* 0x00000001b2927824 */ /* 0x000fee00078e0200 */
[----:B------:R-:W1:Y:S01]  /*7210*/  LDSM.16.M88.4 R64, [R0+0x8000] ;  /* 0x008000000040783b */ /* 0x000e620000000200 */
[----:B--2---:R-:W-:Y:S01]  /*7220*/  IMAD.U32 R3, RZ, RZ, UR17 ;  /* 0x00000011ff037e24 */ /* 0x004fe2000f8e00ff */
[----:B---3--:R-:W-:Y:S06]  /*7230*/  LEA R2, R185, UR4, 0x1 ;  /* 0x00000004b9027c11 */ /* 0x008fec000f8e08ff */
[----:B------:R-:W2:Y:S08]  /*7240*/  LDSM.16.M88.4 R60, [R0+0xa000] ;  /* 0x00a00000003c783b */ /* 0x000eb00000000200 */
[----:B------:R-:W3:Y:S08]  /*7250*/  LDSM.16.M88.4 R48, [R180+UR4+0x11000] ;  /* 0x01100004b430783b */ /* 0x000ef00008000200 */
[----:B------:R-:W4:Y:S08]  /*7260*/  LDSM.16.M88.4 R132, [R180+UR4+0x11800] ;  /* 0x01180004b484783b */ /* 0x000f300008000200 */
[----:B------:R-:W-:Y:S01]  /*7270*/  LDSM.16.M88.4 R140, [R182+0x4000] ;  /* 0x00400000b68c783b */ /* 0x000fe20000000200 */
[-C--:B-1----:R-:W-:Y:S06]  /*7280*/  HMMA.16816.F32 R4, R64, R16.reuse, RZ ;  /* 0x000000104004723c */ /* 0x082fec00000018ff */
[C---:B--2---:R-:W-:Y:S06]  /*7290*/  HMMA.16816.F32 R8, R60.reuse, R16, RZ ;  /* 0x000000103c08723c */ /* 0x044fec00000018ff */
        /* <DEDUP_REMOVED lines=12> */
[-C--:B------:R-:W-:Y:S01]  /*7360*/  HMMA.16816.F32 R60, R60, R134.reuse, RZ ;  /* 0x000000863c3c723c */ /* 0x080fe200000018ff */
[----:B------:R-:W-:Y:S04]  /*7370*/  IMAD.IADD R132, R184, 0x1, R2 ;  /* 0x00000001b8847824 */ /* 0x000fe800078e0202 */
[----:B------:R-:W-:Y:S01]  /*7380*/  IMAD.U32 R2, RZ, RZ, UR20 ;  /* 0x00000014ff027e24 */ /* 0x000fe2000f8e00ff */
[----:B------:R-:W-:Y:S01]  /*7390*/  HMMA.16816.F32 R64, R64, R134, RZ ;  /* 0x000000864040723c */ /* 0x000fe200000018ff */
[----:B------:R-:W1:Y:S04]  /*73a0*/  LDSM.16.M88.4 R136, [R132+0x8000] ;  /* 0x008000008488783b */ /* 0x000e680000000200 */
[C---:B------:R-:W-:Y:S04]  /*73b0*/  LEA R148, P0, R245.reuse, R2, 0x2 ;  /* 0x00000002f5947211 */ /* 0x040fe800078010ff */
[----:B------:R-:W2:Y:S02]  /*73c0*/  LDSM.16.M88.4 R132, [R132+0xa000] ;  /* 0x00a000008484783b */ /* 0x000ea40000000200 */
[----:B------:R-:W-:Y:S02]  /*73d0*/  LEA.HI.X.SX32 R149, R245, R3, 0x2, P0 ;  /* 0x00000003f5957211 */ /* 0x000fe400000f16ff */
[----:B------:R-:W-:Y:S04]  /*73e0*/  FSETP.GE.FTZ.AND P0, PT, R194, RZ, PT ;  /* 0x000000ffc200720b */ /* 0x000fe80003f16000 */
[----:B------:R-:W3:Y:S04]  /*73f0*/  LDG.E R144, desc[UR12][R148.64] ;  /* 0x0000000c94907981 */ /* 0x000ee8000c1e1900 */
[----:B------:R-:W4:Y:S01]  /*7400*/  LDG.E R3, desc[UR12][R148.64+0x20] ;  /* 0x0000200c94037981 */ /* 0x000f22000c1e1900 */
        /* <DEDUP_REMOVED lines=44> */
[----:B------:R-:W2:Y:S01]  /*76d0*/  LDSM.16.M88.4 R140, [R140+0xa000] ;  /* 0x00a000008c8c783b */ /* 0x000ea20000000200 */
[-C--:B-1----:R-:W-:Y:S06]  /*76e0*/  HMMA.16816.F32 R4, R132, R136.reuse, R4 ;  /* 0x000000888404723c */ /* 0x082fec0000001804 */
[C---:B--2---:R-:W-:Y:S06]  /*76f0*/  HMMA.16816.F32 R8, R140.reuse, R136, R8 ;  /* 0x000000888c08723c */ /* 0x044fec0000001808 */
[-C--:B------:R-:W-:Y:S06]  /*7700*/  HMMA.16816.F32 R12, R140, R138.reuse, R12 ;  /* 0x0000008a8c0c723c */ /* 0x080fec000000180c */
[C---:B------:R-:W-:Y:S01]  /*7710*/  HMMA.16816.F32 R16, R132.reuse, R138, R16 ;  /* 0x0000008a8410723c */ /* 0x040fe20000001810 */
[----:B------:R-:W1:Y:S05]  /*7720*/  LDSM.16.M88.4 R136, [R181+0x4800] ;  /* 0x00480000b588783b */ /* 0x000e6a0000000200 */
[C---:B---3--:R-:W-:Y:S01]  /*7730*/  FADD.FTZ R2, -R144.reuse, R5 ;  /* 0x0000000590027221 */ /* 0x048fe20000010100 */
[C---:B----4-:R-:W-:Y:S01]  /*7740*/  FADD.FTZ R0, -R3.reuse, R6 ;  /* 0x0000000603007221 */ /* 0x050fe20000010100 */
[----:B------:R-:W-:Y:S03]  /*7750*/  FADD.FTZ R4, -R144, R4 ;  /* 0x0000000490047221 */ /* 0x000fe60000010100 */
[----:B------:R-:W-:Y:S01]  /*7760*/  FADD.FTZ R7, -R3, R7 ;  /* 0x0000000703077221 */ /* 0x000fe20000010100 */
[-C--:B------:R-:W-:Y:S02]  /*7770*/  FSEL R2, R2, R144.reuse, P1 ;  /* 0x0000009002027208 */ /* 0x080fe40000800000 */
[----:B------:R-:W-:Y:S02]  /*7780*/  FSEL R0, R0, R3, P0 ;  /* 0x0000000300007208 */ /* 0x000fe40000000000 */
[----:B------:R-:W-:Y:S01]  /*7790*/  FSEL R4, R4, R144, P2 ;  /* 0x0000009004047208 */ /* 0x000fe20001000000 */
[----:B------:R-:W-:Y:S01]  /*77a0*/  FMUL.FTZ R196, R196, R2 ;  /* 0x00000002c4c47220 */ /* 0x000fe20000410000 */
[----:B------:R-:W-:Y:S01]  /*77b0*/  FSETP.GE.FTZ.AND P1, PT, R191, RZ, PT ;  /* 0x000000ffbf00720b */ /* 0x000fe20003f36000 */
[----:B------:R-:W-:Y:S01]  /*77c0*/  FMUL.FTZ R194, R194, R0 ;  /* 0x00000000c2c27220 */ /* 0x000fe20000410000 */
[----:B------:R2:W5:Y:S01]  /*77d0*/  LDG.E R2, desc[UR12][R148.64+0x100] ;  /* 0x0001000c94027981 */ /* 0x000562000c1e1900 */
[----:B------:R-:W-:Y:S01]  /*77e0*/  FSETP.GE.FTZ.AND P0, PT, R174, RZ, PT ;  /* 0x000000ffae00720b */ /* 0x000fe20003f16000 */
[----:B------:R-:W-:Y:S01]  /*77f0*/  FMUL.FTZ R197, R197, R4 ;  /* 0x00000004c5c57220 */ /* 0x000fe20000410000 */
[----:B------:R-:W-:Y:S01]  /*7800*/  FSETP.GE.FTZ.AND P2, PT, R192, RZ, PT ;  /* 0x000000ffc000720b */ /* 0x000fe20003f56000 */
[----:B------:R2:W5:Y:S01]  /*7810*/  LDG.E R0, desc[UR12][R148.64+0x120] ;  /* 0x0001200c94007981 */ /* 0x000562000c1e1900 */
[C---:B------:R-:W-:Y:S01]  /*7820*/  FADD.FTZ R17, -R144.reuse, R17 ;  /* 0x0000001190117221 */ /* 0x040fe20000010100 */
[----:B------:R-:W-:Y:S04]  /*7830*/  FADD.FTZ R16, -R144, R16 ;  /* 0x0000001090107221 */ /* 0x000fe80000010100 */
[-C--:B------:R-:W-:Y:S02]  /*7840*/  FSEL R17, R17, R144.reuse, P1 ;  /* 0x0000009011117208 */ /* 0x080fe40000800000 */
[----:B------:R-:W-:Y:S02]  /*7850*/  FSETP.GE.FTZ.AND P1, PT, R162, RZ, PT ;  /* 0x000000ffa200720b */ /* 0x000fe40003f36000 */
[-C--:B------:R-:W-:Y:S02]  /*7860*/  FSEL R16, R16, R144.reuse, P2 ;  /* 0x0000009010107208 */ /* 0x080fe40001000000 */
[----:B------:R-:W-:Y:S01]  /*7870*/  FSETP.GE.FTZ.AND P2, PT, R165, RZ, PT ;  /* 0x000000ffa500720b */ /* 0x000fe20003f56000 */
[-C--:B-1----:R-:W-:Y:S06]  /*7880*/  HMMA.16816.F32 R20, R132, R136.reuse, R20 ;  /* 0x000000888414723c */ /* 0x082fec0000001814 */
[C---:B------:R-:W-:Y:S06]  /*7890*/  HMMA.16816.F32 R24, R140.reuse, R136, R24 ;  /* 0x000000888c18723c */ /* 0x040fec0000001818 */
[-C--:B------:R-:W-:Y:S06]  /*78a0*/  HMMA.16816.F32 R28, R140, R138.reuse, R28 ;  /* 0x0000008a8c1c723c */ /* 0x080fec000000181c */
[C---:B------:R-:W-:Y:S01]  /*78b0*/  HMMA.16816.F32 R32, R132.reuse, R138, R32 ;  /* 0x0000008a8420723c */ /* 0x040fe20000001820 */
[----:B------:R-:W1:Y:S05]  /*78c0*/  LDSM.16.M88.4 R136, [R181+0x5000] ;  /* 0x00500000b588783b */ /* 0x000e6a0000000200 */
[----:B------:R-:W-:Y:S05]  /*78d0*/  FADD.FTZ R20, -R144, R20 ;  /* 0x0000001490147221 */ /* 0x000fea0000010100 */
[----:B------:R-:W-:Y:S02]  /*78e0*/  FSEL R20, R20, R144, P0 ;  /* 0x0000009014147208 */ /* 0x000fe40000000000 */
[----:B------:R-:W-:Y:S03]  /*78f0*/  FSETP.GE.FTZ.AND P0, PT, R160, RZ, PT ;  /* 0x000000ffa000720b */ /* 0x000fe60003f16000 */
[----:B------:R-:W-:Y:S08]  /*7900*/  FMUL.FTZ R20, R174, R20 ;  /* 0x00000014ae147220 */ /* 0x000ff00000410000 */
[----:B------:R-:W-:Y:S05]  /*7910*/  FADD.FTZ R6, -R144, R33 ;  /* 0x0000002190067221 */ /* 0x000fea0000010100 */
[----:B------:R-:W-:Y:S02]  /*7920*/  FSEL R6, R6, R144, P2 ;  /* 0x0000009006067208 */ /* 0x000fe40001000000 */
[----:B------:R-:W-:Y:S03]  /*7930*/  FSETP.GE.FTZ.AND P2, PT, R151, RZ, PT ;  /* 0x000000ff9700720b */ /* 0x000fe60003f56000 */
[----:B------:R-:W-:Y:S01]  /*7940*/  FMUL.FTZ R6, R165, R6 ;  /* 0x00000006a5067220 */ /* 0x000fe20000410000 */
[-C--:B-1----:R-:W-:Y:S06]  /*7950*/  HMMA.16816.F32 R36, R132, R136.reuse, R36 ;  /* 0x000000888424723c */ /* 0x082fec0000001824 */
[C---:B------:R-:W-:Y:S06]  /*7960*/  HMMA.16816.F32 R40, R140.reuse, R136, R40 ;  /* 0x000000888c28723c */ /* 0x040fec0000001828 */
[-C--:B------:R-:W-:Y:S06]  /*7970*/  HMMA.16816.F32 R44, R140, R138.reuse, R44 ;  /* 0x0000008a8c2c723c */ /* 0x080fec000000182c */
[C---:B------:R-:W-:Y:S01]  /*7980*/  HMMA.16816.F32 R48, R132.reuse, R138, R48 ;  /* 0x0000008a8430723c */ /* 0x040fe20000001830 */
[----:B------:R-:W1:Y:S05]  /*7990*/  LDSM.16.M88.4 R136, [R181+0x5800] ;  /* 0x00580000b588783b */ /* 0x000e6a0000000200 */
[C---:B------:R-:W-:Y:S01]  /*79a0*/  FADD.FTZ R5, -R144.reuse, R36 ;  /* 0x0000002490057221 */ /* 0x040fe20000010100 */
[----:B------:R-:W-:Y:S01]  /*79b0*/  FADD.FTZ R4, -R144, R37 ;  /* 0x0000002590047221 */ /* 0x000fe20000010100 */
[----:B------:R-:W-:Y:S03]  /*79c0*/  F2FP.F16.F32.PACK_AB R37, R196, R197 ;  /* 0x000000c5c425723e */ /* 0x000fe600000000ff */
[-C--:B------:R-:W-:Y:S02]  /*79d0*/  FSEL R5, R5, R144.reuse, P1 ;  /* 0x0000009005057208 */ /* 0x080fe40000800000 */
[----:B------:R-:W-:Y:S02]  /*79e0*/  FSEL R4, R4, R144, P0 ;  /* 0x0000009004047208 */ /* 0x000fe40000000000 */
[----:B------:R-:W-:Y:S01]  /*79f0*/  FSETP.GE.FTZ.AND P1, PT, R152, RZ, PT ;  /* 0x000000ff9800720b */ /* 0x000fe20003f36000 */
[----:B------:R-:W-:Y:S01]  /*7a00*/  FMUL.FTZ R5, R162, R5 ;  /* 0x00000005a2057220 */ /* 0x000fe20000410000 */
[----:B------:R-:W-:Y:S01]  /*7a10*/  FSETP.GE.FTZ.AND P0, PT, R150, RZ, PT ;  /* 0x000000ff9600720b */ /* 0x000fe20003f16000 */
[----:B------:R-:W-:Y:S06]  /*7a20*/  FMUL.FTZ R4, R160, R4 ;  /* 0x00000004a0047220 */ /* 0x000fec0000410000 */
[C---:B------:R-:W-:Y:S01]  /*7a30*/  FADD.FTZ R49, -R144.reuse, R49 ;  /* 0x0000003190317221 */ /* 0x040fe20000010100 */
[----:B------:R-:W-:Y:S04]  /*7a40*/  FADD.FTZ R48, -R144, R48 ;  /* 0x0000003090307221 */ /* 0x000fe80000010100 */
[----:B------:R-:W-:Y:S02]  /*7a50*/  FSEL R49, R49, R144, P1 ;  /* 0x0000009031317208 */ /* 0x000fe40000800000 */
[----:B------:R-:W-:Y:S03]  /*7a60*/  FSETP.GE.FTZ.AND P1, PT, R145, RZ, PT ;  /* 0x000000ff9100720b */ /* 0x000fe60003f36000 */
[----:B------:R-:W-:Y:S01]  /*7a70*/  FMUL.FTZ R49, R152, R49 ;  /* 0x0000003198317220 */ /* 0x000fe20000410000 */
[-C--:B-1----:R-:W-:Y:S06]  /*7a80*/  HMMA.16816.F32 R52, R132, R136.reuse, R52 ;  /* 0x000000888434723c */ /* 0x082fec0000001834 */
[C---:B------:R-:W-:Y:S06]  /*7a90*/  HMMA.16816.F32 R56, R140.reuse, R136, R56 ;  /* 0x000000888c38723c */ /* 0x040fec0000001838 */
[-C--:B------:R-:W-:Y:S06]  /*7aa0*/  HMMA.16816.F32 R60, R140, R138.reuse, R60 ;  /* 0x0000008a8c3c723c */ /* 0x080fec000000183c */
[----:B------:R-:W-:Y:S06]  /*7ab0*/  HMMA.16816.F32 R64, R132, R138, R64 ;  /* 0x0000008a8440723c */ /* 0x000fec0000001840 */
[----:B------:R-:W-:Y:S01]  /*7ac0*/  FADD.FTZ R53, -R144, R53 ;  /* 0x0000003590357221 */ /* 0x000fe20000010100 */
[----:B------:R-:W-:Y:S01]  /*7ad0*/  FMUL.FTZ R133, R192, R16 ;  /* 0x00000010c0857220 */ /* 0x000fe20000410000 */
[----:B------:R-:W-:Y:S03]  /*7ae0*/  FMUL.FTZ R132, R191, R17 ;  /* 0x00000011bf847220 */ /* 0x000fe60000410000 */
[-C--:B------:R-:W-:Y:S01]  /*7af0*/  FSEL R53, R53, R144.reuse, P0 ;  /* 0x0000009035357208 */ /* 0x080fe20000000000 */
[----:B------:R-:W-:Y:S01]  /*7b00*/  FADD.FTZ R16, -R144, R32 ;  /* 0x0000002090107221 */ /* 0x000fe20000010100 */
[----:B------:R-:W-:Y:S01]  /*7b10*/  F2FP.F16.F32.PACK_AB R132, R132, R133 ;  /* 0x000000858484723e */ /* 0x000fe200000000ff */
[----:B------:R-:W-:Y:S01]  /*7b20*/  FADD.FTZ R17, -R144, R21 ;  /* 0x0000001590117221 */ /* 0x000fe20000010100 */
[----:B------:R-:W-:Y:S01]  /*7b30*/  F2FP.F16.F32.PACK_AB R133, R4, R5 ;  /* 0x000000050485723e */ /* 0x000fe200000000ff */
[----:B------:R-:W-:Y:S01]  /*7b40*/  FADD.FTZ R4, -R144, R52 ;  /* 0x0000003490047221 */ /* 0x000fe20000010100 */
[----:B------:R-:W-:Y:S01]  /*7b50*/  FSEL R16, R16, R144, P3 ;  /* 0x0000009010107208 */ /* 0x000fe20001800000 */
[----:B------:R-:W-:Y:S01]  /*7b60*/  FMUL.FTZ R53, R150, R53 ;  /* 0x0000003596357220 */ /* 0x000fe20000410000 */
[----:B------:R-:W-:Y:S02]  /*7b70*/  FSETP.GE.FTZ.AND P3, PT, R153, RZ, PT ;  /* 0x000000ff9900720b */ /* 0x000fe40003f76000 */
[----:B------:R-:W-:Y:S01]  /*7b80*/  PLOP3.LUT P0, PT, PT, PT, UP3, 0x80, 0x0 ;  /* 0x000000000000781c */ /* 0x000fe20003f0f038 */
[----:B------:R-:W-:Y:S01]  /*7b90*/  FMUL.FTZ R16, R166, R16 ;  /* 0x00000010a6107220 */ /* 0x000fe20000410000 */
[-C--:B------:R-:W-:Y:S01]  /*7ba0*/  FSEL R48, R48, R144.reuse, P3 ;  /* 0x0000009030307208 */ /* 0x080fe20001800000 */
[----:B------:R-:W-:Y:S01]  /*7bb0*/  FADD.FTZ R64, -R144, R64 ;  /* 0x0000004090407221 */ /* 0x000fe20000010100 */
[-C--:B------:R-:W-:Y:S02]  /*7bc0*/  FSEL R4, R4, R144.reuse, P2 ;  /* 0x0000009004047208 */ /* 0x080fe40001000000 */
[----:B------:R-:W-:Y:S01]  /*7bd0*/  FSEL R17, R17, R144, P4 ;  /* 0x0000009011117208 */ /* 0x000fe20002000000 */
[----:B------:R-:W-:Y:S01]  /*7be0*/  FMUL.FTZ R48, R153, R48 ;  /* 0x0000003099307220 */ /* 0x000fe20000410000 */
[----:B------:R-:W-:Y:S01]  /*7bf0*/  FSETP.GE.FTZ.AND P2, PT, R147, RZ, PT ;  /* 0x000000ff9300720b */ /* 0x000fe20003f56000 */
[----:B------:R-:W-:Y:S01]  /*7c00*/  FMUL.FTZ R4, R151, R4 ;  /* 0x0000000497047220 */ /* 0x000fe20000410000 */
[----:B------:R-:W-:Y:S01]  /*7c10*/  F2FP.F16.F32.PACK_AB R134, R6, R16 ;  /* 0x000000100686723e */ /* 0x000fe200000000ff */
[----:B------:R-:W-:Y:S01]  /*7c20*/  FMUL.FTZ R17, R188, R17 ;  /* 0x00000011bc117220 */ /* 0x000fe20000410000 */
[----:B------:R-:W-:Y:S01]  /*7c30*/  FSEL R64, R64, R144, P2 ;  /* 0x0000009040407208 */ /* 0x000fe20001000000 */
[----:B------:R-:W-:Y:S01]  /*7c40*/  @P1 FADD.FTZ R144, -R144, R65 ;  /* 0x0000004190901221 */ /* 0x000fe20000010100 */
[----:B------:R-:W-:Y:S02]  /*7c50*/  FSETP.GE.FTZ.AND P1, PT, R215, RZ, PT ;  /* 0x000000ffd700720b */ /* 0x000fe40003f36000 */
[----:B------:R-:W-:Y:S01]  /*7c60*/  F2FP.F16.F32.PACK_AB R52, R49, R48 ;  /* 0x000000303134723e */ /* 0x000fe200000000ff */
[----:B------:R-:W-:Y:S01]  /*7c70*/  FMUL.FTZ R64, R147, R64 ;  /* 0x0000004093407220 */ /* 0x000fe20000410000 */
[----:B------:R-:W-:Y:S01]  /*7c80*/  F2FP.F16.F32.PACK_AB R135, R17, R20 ;  /* 0x000000141187723e */ /* 0x000fe200000000ff */
[----:B------:R-:W-:Y:S01]  /*7c90*/  FMUL.FTZ R144, R145, R144 ;  /* 0x0000009091907220 */ /* 0x000fe20000410000 */
[----:B------:R-:W-:Y:S02]  /*7ca0*/  F2FP.F16.F32.PACK_AB R53, R53, R4 ;  /* 0x000000043535723e */ /* 0x000fe400000000ff */
[----:B------:R-:W-:Y:S01]  /*7cb0*/  FSEL R48, R7, R3, P1 ;  /* 0x0000000307307208 */ /* 0x000fe20000800000 */
[----:B--2---:R-:W-:Y:S06]  /*7cc0*/  @!P0 BRA `(.L_x_1739) ;  /* 0x0000000400088947 */ /* 0x004fec0003800000 */
        /* <DEDUP_REMOVED lines=17> */
[-C--:B------:R-:W-:Y:S02]  /*7de0*/  @!P1 LEA R32, P2, R7, R238.reuse, 0x1 ;  /* 0x000000ee07209211 */ /* 0x080fe400078408ff */
[----:B--2---:R-:W-:Y:S01]  /*7df0*/  @!P1 LEA.HI.X R16, R36, R5, R16, 0x5, P3 ;  /* 0x0000000524109211 */ /* 0x004fe200018f2c10 */
[----:B----4-:R-:W-:Y:S01]  /*7e00*/  @!P1 IMAD R49, R49, 0x60, RZ ;  /* 0x0000006031319824 */ /* 0x010fe200078e02ff */
[----:B------:R-:W-:Y:S02]  /*7e10*/  LEA R6, P3, R4, R238, 0x1 ;  /* 0x000000ee04067211 */ /* 0x000fe400078608ff */
[-C--:B------:R-:W-:Y:S01]  /*7e20*/  @!P1 LEA.HI.X R33, R7, R237.reuse, R16, 0x1, P2 ;  /* 0x000000ed07219211 */ /* 0x080fe200010f0c10 */
[----:B------:R-:W-:Y:S01]  /*7e30*/  @!P1 IMAD.WIDE.U32 R16, R36, 0x60, R4 ;  /* 0x0000006024109825 */ /* 0x000fe200078e0004 */
[----:B------:R-:W-:Y:S02]  /*7e40*/  LEA.HI.X R7, R4, R237, R5, 0x1, P3 ;  /* 0x000000ed04077211 */ /* 0x000fe400018f0c05 */
[C---:B------:R-:W-:Y:S01]  /*7e50*/  @!P1 LEA R21, P2, R36.reuse, R4, 0x6 ;  /* 0x0000000424159211 */ /* 0x040fe200078430ff */
[----:B------:R-:W-:Y:S03]  /*7e60*/  @!P1 IMAD.IADD R17, R17, 0x1, R49 ;  /* 0x0000000111119824 */ /* 0x000fe600078e0231 */
[----:B---3--:R-:W-:Y:S01]  /*7e70*/  @!P1 LEA.HI.X R5, R36, R5, R20, 0x6, P2 ;  /* 0x0000000524059211 */ /* 0x008fe200010f3414 */
[----:B------:R-:W-:Y:S01]  /*7e80*/  VIADD R36, R236, UR7 ;  /* 0x00000007ec247c36 */ /* 0x000fe20008000000 */
[CC--:B------:R-:W-:Y:S02]  /*7e90*/  @!P1 LEA R20, P3, R21.reuse, R238.reuse, 0x1 ;  /* 0x000000ee15149211 */ /* 0x0c0fe400078608ff */
[C---:B------:R-:W-:Y:S01]  /*7ea0*/  @!P1 LEA R4, P2, R16.reuse, R238, 0x1 ;  /* 0x000000ee10049211 */ /* 0x040fe200078408ff */
[----:B------:R-:W-:Y:S01]  /*7eb0*/  IMAD.MOV.U32 R238, RZ, RZ, R6 ;  /* 0x000000ffffee7224 */ /* 0x000fe200078e0006 */
[----:B------:R-:W-:Y:S01]  /*7ec0*/  @!PT LDS RZ, [RZ] ;  /* 0x00000000fffff984 */ /* 0x000fe20000000800 */
[----:B------:R-:W-:Y:S01]  /*7ed0*/  @!PT LDS RZ, [RZ] ;  /* 0x00000000fffff984 */ /* 0x000fe20000000800 */
[----:B------:R-:W-:Y:S01]  /*7ee0*/  @!PT LDS RZ, [RZ] ;  /* 0x00000000fffff984 */ /* 0x000fe20000000800 */
[----:B------:R1:W-:Y:S01]  /*7ef0*/  @!P1 LDGSTS.E.BYPASS.LTC128B.128 [R36], desc[UR12][R6.64] ;  /* 0x0000000006249fae */ /* 0x0003e2000b901d4c */
[-C--:B------:R-:W-:Y:S02]  /*7f00*/  @!P1 LEA.HI.X R21, R21, R237.reuse, R5, 0x1, P3 ;  /* 0x000000ed15159211 */ /* 0x080fe400018f0c05 */
[----:B------:R-:W-:Y:S01]  /*7f10*/  @!P1 LEA.HI.X R5, R16, R237, R17, 0x1, P2 ;  /* 0x000000ed10059211 */ /* 0x000fe200010f0c11 */
[----:B------:R1:W-:Y:S01]  /*7f20*/  @P1 STS [R198+0x1000], RZ ;  /* 0x001000ffc6001388 */ /* 0x0003e20000000800 */
[C---:B------:R-:W-:Y:S02]  /*7f30*/  @!P1 VIADD R16, R236.reuse, UR7 ;  /* 0x00000007ec109c36 */ /* 0x040fe40008000000 */
        /* <DEDUP_REMOVED lines=27> */
.L_x_1739:
[C---:B------:R-:W-:Y:S01]  /*80f0*/  FADD.FTZ R22, -R3.reuse, R22 ;  /* 0x0000001603167221 */ /* 0x040fe20000010100 */
[C---:B------:R-:W-:Y:S01]  /*8100*/  FADD.FTZ R18, -R3.reuse, R18 ;  /* 0x0000001203127221 */ /* 0x040fe20000010100 */
[C---:B------:R-:W-:Y:S01]  /*8110*/  FADD.FTZ R19, -R3.reuse, R19 ;  /* 0x0000001303137221 */ /* 0x040fe20000010100 */
[----:B------:R-:W-:Y:S01]  /*8120*/  FSETP.GE.FTZ.AND P1, PT, R202, RZ, PT ;  /* 0x000000ffca00720b */ /* 0x000fe20003f36000 */
[----:B-1----:R-:W-:Y:S01]  /*8130*/  FADD.FTZ R4, -R3, R34 ;  /* 0x0000002203047221 */ /* 0x002fe20000010100 */
[----:B------:R-:W-:Y:S01]  /*8140*/  FSETP.GE.FTZ.AND P3, PT, R206, RZ, PT ;  /* 0x000000ffce00720b */ /* 0x000fe20003f76000 */
[----:B------:R-:W-:Y:S01]  /*8150*/  FMUL.FTZ R5, R215, R48 ;  /* 0x00000030d7057220 */ /* 0x000fe20000410000 */
[----:B------:R-:W-:Y:S01]  /*8160*/  FSETP.GE.FTZ.AND P2, PT, R205, RZ, PT ;  /* 0x000000ffcd00720b */ /* 0x000fe20003f56000 */
[C---:B------:R-:W-:Y:S01]  /*8170*/  FADD.FTZ R6, -R3.reuse, R23 ;  /* 0x0000001703067221 */ /* 0x040fe20000010100 */
[-C--:B------:R-:W-:Y:S01]  /*8180*/  FSEL R22, R22, R3.reuse, P1 ;  /* 0x0000000316167208 */ /* 0x080fe20000800000 */
[C---:B------:R-:W-:Y:S01]  /*8190*/  FADD.FTZ R35, -R3.reuse, R35 ;  /* 0x0000002303237221 */ /* 0x040fe20000010100 */
[-C--:B------:R-:W-:Y:S01]  /*81a0*/  FSEL R18, R18, R3.reuse, P3 ;  /* 0x0000000312127208 */ /* 0x080fe20001800000 */
[----:B------:R-:W-:Y:S01]  /*81b0*/  FADD.FTZ R16, -R3, R39 ;  /* 0x0000002703107221 */ /* 0x000fe20000010100 */
[----:B------:R-:W-:Y:S01]  /*81c0*/  FSEL R19, R19, R3, P2 ;  /* 0x0000000313137208 */ /* 0x000fe20001000000 */
[----:B------:R-:W-:Y:S01]  /*81d0*/  STS [R225+0x14000], R37 ;  /* 0x01400025e1007388 */ /* 0x000fe20000000800 */
[----:B------:R-:W-:Y:S01]  /*81e0*/  FSETP.GE.FTZ.AND P1, PT, R187, RZ, PT ;  /* 0x000000ffbb00720b */ /* 0x000fe20003f36000 */
[----:B------:R-:W-:Y:S01]  /*81f0*/  FMUL.FTZ R20, R206, R18 ;  /* 0x00000012ce147220 */ /* 0x000fe20000410000 */
[----:B------:R-:W-:Y:S01]  /*8200*/  FSETP.GE.FTZ.AND P2, PT, R199, RZ, PT ;  /* 0x000000ffc700720b */ /* 0x000fe20003f56000 */
[----:B------:R-:W-:Y:S01]  /*8210*/  FMUL.FTZ R19, R205, R19 ;  /* 0x00000013cd137220 */ /* 0x000fe20000410000 */
        /* <DEDUP_REMOVED lines=10> */
[-C--:B------:R-:W-:Y:S01]  /*82c0*/  FSEL R35, R35, R3.reuse, P3 ;  /* 0x0000000323237208 */ /* 0x080fe20001800000 */
[----:B------:R-:W-:Y:S01]  /*82d0*/  FMUL.FTZ R18, R199, R6 ;  /* 0x00000006c7127220 */ /* 0x000fe20000410000 */
[----:B------:R-:W-:Y:S01]  /*82e0*/  F2FP.F16.F32.PACK_AB R4, R19, R20 ;  /* 0x000000141304723e */ /* 0x000fe200000000ff */
[----:B------:R-:W-:Y:S01]  /*82f0*/  FADD.FTZ R51, -R3, R51 ;  /* 0x0000003303337221 */ /* 0x000fe20000010100 */
[----:B------:R-:W-:Y:S01]  /*8300*/  FSEL R16, R16, R3, P1 ;  /* 0x0000000310107208 */ /* 0x000fe20000800000 */
[----:B------:R-:W-:Y:S01]  /*8310*/  FMUL.FTZ R6, R175, R35 ;  /* 0x00000023af067220 */ /* 0x000fe20000410000 */
[----:B------:R-:W-:Y:S01]  /*8320*/  FSETP.GE.FTZ.AND P1, PT, R154, RZ, PT ;  /* 0x000000ff9a00720b */ /* 0x000fe20003f36000 */
[----:B------:R2:W-:Y:S01]  /*8330*/  STS [R227+0x14400], R4 ;  /* 0x01440004e3007388 */ /* 0x0005e20000000800 */
[----:B------:R-:W-:Y:S01]  /*8340*/  FSETP.GE.FTZ.AND P2, PT, R173, RZ, PT ;  /* 0x000000ffad00720b */ /* 0x000fe20003f56000 */
[C---:B------:R-:W-:Y:S01]  /*8350*/  FADD.FTZ R54, -R3.reuse, R54 ;  /* 0x0000003603367221 */ /* 0x040fe20000010100 */
[----:B------:R-:W-:Y:S01]  /*8360*/  F2FP.F16.F32.PACK_AB R23, R18, R22 ;  /* 0x000000161217723e */ /* 0x000fe200000000ff */
[----:B------:R-:W-:Y:S01]  /*8370*/  FMUL.FTZ R18, R172, R16 ;  /* 0x00000010ac127220 */ /* 0x000fe20000410000 */
[----:B------:R-:W-:Y:S01]  /*8380*/  F2FP.F16.F32.PACK_AB R22, R6, R7 ;  /* 0x000000070616723e */ /* 0x000fe200000000ff */
[----:B------:R-:W-:Y:S01]  /*8390*/  FADD.FTZ R7, -R3, R55 ;  /* 0x0000003703077221 */ /* 0x000fe20000010100 */
[----:B------:R-:W-:Y:S01]  /*83a0*/  FSEL R17, R17, R3, P2 ;  /* 0x0000000311117208 */ /* 0x000fe20001000000 */
[----:B------:R-:W-:Y:S01]  /*83b0*/  FADD.FTZ R6, -R3, R66 ;  /* 0x0000004203067221 */ /* 0x000fe20000010100 */
[----:B------:R-:W-:Y:S01]  /*83c0*/  FSETP.GE.FTZ.AND P5, PT, R163, RZ, PT ;  /* 0x000000ffa300720b */ /* 0x000fe20003fb6000 */
[----:B-----5:R-:W-:Y:S01]  /*83d0*/  FADD.FTZ R8, -R2, R8 ;  /* 0x0000000802087221 */ /* 0x020fe20000010100 */
[----:B------:R-:W-:Y:S01]  /*83e0*/  FSETP.GE.FTZ.AND P6, PT, R164, RZ, PT ;  /* 0x000000ffa400720b */ /* 0x000fe20003fd6000 */
[----:B------:R-:W-:Y:S01]  /*83f0*/  FMUL.FTZ R19, R173, R17 ;  /* 0x00000011ad137220 */ /* 0x000fe20000410000 */
        /* <DEDUP_REMOVED lines=10> */
[-C--:B------:R-:W-:Y:S01]  /*84a0*/  FSEL R54, R54, R3.reuse, P4 ;  /* 0x0000000336367208 */ /* 0x080fe20002000000 */
[C---:B-1----:R-:W-:Y:S01]  /*84b0*/  FADD.FTZ R5, -R2.reuse, R40 ;  /* 0x0000002802057221 */ /* 0x042fe20000010100 */
[-C--:B------:R-:W-:Y:S01]  /*84c0*/  FSEL R7, R7, R3.reuse, P3 ;  /* 0x0000000307077208 */ /* 0x080fe20001800000 */
[----:B--2---:R-:W-:Y:S01]  /*84d0*/  FADD.FTZ R4, -R2, R41 ;  /* 0x0000002902047221 */ /* 0x004fe20000010100 */
[----:B------:R-:W-:Y:S01]  /*84e0*/  FSEL R6, R6, R3, P2 ;  /* 0x0000000306067208 */ /* 0x000fe20001000000 */
[----:B------:R-:W-:Y:S01]  /*84f0*/  @P1 FADD.FTZ R3, -R3, R67 ;  /* 0x0000004303031221 */ /* 0x000fe20000010100 */
[----:B------:R-:W-:Y:S01]  /*8500*/  FSETP.GE.FTZ.AND P1, PT, R219, RZ, PT ;  /* 0x000000ffdb00720b */ /* 0x000fe20003f36000 */
[----:B------:R-:W-:Y:S01]  /*8510*/  FMUL.FTZ R54, R159, R54 ;  /* 0x000000369f367220 */ /* 0x000fe20000410000 */
[----:B------:R-:W-:Y:S01]  /*8520*/  FMUL.FTZ R7, R158, R7 ;  /* 0x000000079e077220 */ /* 0x000fe20000410000 */
        /* <DEDUP_REMOVED lines=13> */
[----:B------:R-:W-:Y:S01]  /*8600*/  FSETP.GE.FTZ.AND P5, PT, R210, RZ, PT ;  /* 0x000000ffd200720b */ /* 0x000fe20003fb6000 */
[----:B------:R-:W-:Y:S01]  /*8610*/  FADD.FTZ R44, -R2, R44 ;  /* 0x0000002c022c7221 */ /* 0x000fe20000010100 */
[----:B------:R-:W-:Y:S01]  /*8620*/  F2FP.F16.F32.PACK_AB R21, R18, R19 ;  /* 0x000000131215723e */ /* 0x000fe200000000ff */
[----:B------:R-:W-:Y:S01]  /*8630*/  STS [R227+0x14000], R132 ;  /* 0x01400084e3007388 */ /* 0x000fe20000000800 */
[----:B------:R-:W-:Y:S01]  /*8640*/  F2FP.F16.F32.PACK_AB R19, R3, R6 ;  /* 0x000000060313723e */ /* 0x000fe200000000ff */
[----:B------:R-:W-:Y:S01]  /*8650*/  FADD.FTZ R26, -R0, R26 ;  /* 0x0000001a001a7221 */ /* 0x000fe20000010100 */
[----:B------:R-:W-:Y:S01]  /*8660*/  FSEL R24, R24, R2, P1 ;  /* 0x0000000218187208 */ /* 0x000fe20000800000 */
[----:B------:R-:W-:Y:S01]  /*8670*/  FADD.FTZ R30, -R0, R30 ;  /* 0x0000001e001e7221 */ /* 0x000fe20000010100 */
[----:B------:R-:W-:Y:S01]  /*8680*/  F2FP.F16.F32.PACK_AB R54, R7, R54 ;  /* 0x000000360736723e */ /* 0x000fe200000000ff */
[----:B------:R-:W-:Y:S01]  /*8690*/  FADD.FTZ R7, -R2, R28 ;  /* 0x0000001c02077221 */ /* 0x000fe20000010100 */
[----:B------:R-:W-:Y:S01]  /*86a0*/  FSEL R3, R9, R2, P3 ;  /* 0x0000000209037208 */ /* 0x000fe20001800000 */
[----:B------:R-:W-:Y:S01]  /*86b0*/  FMUL.FTZ R24, R209, R24 ;  /* 0x00000018d1187220 */ /* 0x000fe20000410000 */
        /* <DEDUP_REMOVED lines=13> */
[C---:B------:R-:W-:Y:S01]  /*8790*/  FADD.FTZ R58, -R0.reuse, R58 ;  /* 0x0000003a003a7221 */ /* 0x040fe20000010100 */
[-C--:B------:R-:W-:Y:S01]  /*87a0*/  FSEL R7, R7, R2.reuse, P4 ;  /* 0x0000000207077208 */ /* 0x080fe20002000000 */
[----:B------:R-:W-:Y:S01]  /*87b0*/  FADD.FTZ R43, -R0, R43 ;  /* 0x0000002b002b7221 */ /* 0x000fe20000010100 */
[----:B------:R-:W-:Y:S01]  /*87c0*/  FSEL R5, R5, R2, P2 ;  /* 0x0000000205057208 */ /* 0x000fe20001000000 */
[----:B------:R-:W-:Y:S01]  /*87d0*/  IMAD.MOV.U32 R148, RZ, RZ, R233 ;  /* 0x000000ffff947224 */ /* 0x000fe200078e00e9 */
[----:B------:R-:W-:Y:S01]  /*87e0*/  FSETP.GE.FTZ.AND P3, PT, R207, RZ, PT ;  /* 0x000000ffcf00720b */ /* 0x000fe20003f76000 */
[----:B------:R-:W-:Y:S01]  /*87f0*/  IMAD.MOV.U32 R149, RZ, RZ, R232 ;  /* 0x000000ffff957224 */ /* 0x000fe200078e00e8 */
[----:B------:R-:W-:Y:S01]  /*8800*/  F2FP.F16.F32.PACK_AB R20, R16, R17 ;  /* 0x000000111014723e */ /* 0x000fe200000000ff */
[----:B------:R-:W-:Y:S01]  /*8810*/  FMUL.FTZ R16, R208, R7 ;  /* 0x00000007d0107220 */ /* 0x000fe20000410000 */
[----:B------:R-:W-:Y:S01]  /*8820*/  F2FP.F16.F32.PACK_AB R3, R3, R8 ;  /* 0x000000080303723e */ /* 0x000fe200000000ff */
[----:B------:R-:W-:Y:S01]  /*8830*/  FMUL.FTZ R8, R195, R5 ;  /* 0x00000005c3087220 */ /* 0x000fe20000410000 */
[----:B------:R-:W-:Y:S01]  /*8840*/  F2FP.F16.F32.PACK_AB R18, R13, R12 ;  /* 0x0000000c0d12723e */ /* 0x000fe200000000ff */
[----:B------:R-:W-:Y:S01]  /*8850*/  FMUL.FTZ R12, R193, R4 ;  /* 0x00000004c10c7220 */ /* 0x000fe20000410000 */
[----:B------:R-:W-:Y:S01]  /*8860*/  F2FP.F16.F32.PACK_AB R24, R6, R24 ;  /* 0x000000180618723e */ /* 0x000fe200000000ff */
[C---:B------:R-:W-:Y:S01]  /*8870*/  FADD.FTZ R7, -R2.reuse, R45 ;  /* 0x0000002d02077221 */ /* 0x040fe20000010100 */
[-C--:B------:R-:W-:Y:S01]  /*8880*/  FSEL R29, R29, R2.reuse, P3 ;  /* 0x000000021d1d7208 */ /* 0x080fe20001800000 */
[C---:B------:R-:W-:Y:S01]  /*8890*/  FADD.FTZ R6, -R2.reuse, R56 ;  /* 0x0000003802067221 */ /* 0x040fe20000010100 */
[C---:B------:R-:W-:Y:S01]  /*88a0*/  FADD.FTZ R5, -R2.reuse, R57 ;  /* 0x0000003902057221 */ /* 0x040fe20000010100 */
[----:B------:R-:W-:Y:S01]  /*88b0*/  FADD.FTZ R4, -R2, R60 ;  /* 0x0000003c02047221 */ /* 0x000fe20000010100 */
[----:B------:R-:W-:Y:S01]  /*88c0*/  FSETP.GE.FTZ.AND P6, PT, R190, RZ, PT ;  /* 0x000000ffbe00720b */ /* 0x000fe20003fd6000 */
[----:B------:R-:W-:Y:S01]  /*88d0*/  FMUL.FTZ R13, R207, R29 ;  /* 0x0000001dcf0d7220 */ /* 0x000fe20000410000 */
[----:B------:R-:W-:Y:S01]  /*88e0*/  FSETP.GE.FTZ.AND P5, PT, R189, RZ, PT ;  /* 0x000000ffbd00720b */ /* 0x000fe20003fb6000 */
[----:B------:R1:W-:Y:S01]  /*88f0*/  STS [R225+0x16000], R3 ;  /* 0x01600003e1007388 */ /* 0x0003e20000000800 */
[----:B------:R-:W-:Y:S02]  /*8900*/  FSETP.GE.FTZ.AND P4, PT, R169, RZ, PT ;  /* 0x000000ffa900720b */ /* 0x000fe40003f96000 */
[----:B------:R-:W-:Y:S02]  /*8910*/  FSETP.GE.FTZ.AND P3, PT, R161, RZ, PT ;  /* 0x000000ffa100720b */ /* 0x000fe40003f76000 */
[----:B------:R-:W-:Y:S02]  /*8920*/  FSETP.GE.FTZ.AND P2, PT, R157, RZ, PT ;  /* 0x000000ff9d00720b */ /* 0x000fe40003f56000 */
[-C--:B------:R-:W-:Y:S02]  /*8930*/  FSEL R44, R44, R2.reuse, P6 ;  /* 0x000000022c2c7208 */ /* 0x080fe40003000000 */
[-C--:B------:R-:W-:Y:S02]  /*8940*/  FSEL R7, R7, R2.reuse, P5 ;  /* 0x0000000207077208 */ /* 0x080fe40002800000 */
[----:B------:R-:W-:Y:S01]  /*8950*/  FSEL R6, R6, R2, P4 ;  /* 0x0000000206067208 */ /* 0x000fe20002000000 */
[----:B------:R-:W-:Y:S01]  /*8960*/  FMUL.FTZ R9, R190, R44 ;  /* 0x0000002cbe097220 */ /* 0x000fe20000410000 */
[-C--:B------:R-:W-:Y:S01]  /*8970*/  FSEL R5, R5, R2.reuse, P3 ;  /* 0x0000000205057208 */ /* 0x080fe20001800000 */
[----:B------:R-:W-:Y:S01]  /*8980*/  FMUL.FTZ R7, R189, R7 ;  /* 0x00000007bd077220 */ /* 0x000fe20000410000 */
[----:B------:R-:W-:Y:S01]  /*8990*/  FSEL R4, R4, R2, P2 ;  /* 0x0000000204047208 */ /* 0x000fe20001000000 */
[----:B------:R-:W-:Y:S01]  /*89a0*/  @P1 FADD.FTZ R2, -R2, R61 ;  /* 0x0000003d02021221 */ /* 0x000fe20000010100 */
[----:B------:R-:W-:Y:S01]  /*89b0*/  FMUL.FTZ R6, R169, R6 ;  /* 0x00000006a9067220 */ /* 0x000fe20000410000 */
[----:B------:R-:W-:Y:S01]  /*89c0*/  FMUL.FTZ R5, R161, R5 ;  /* 0x00000005a1057220 */ /* 0x000fe20000410000 */
[----:B------:R-:W-:Y:S01]  /*89d0*/  F2FP.F16.F32.PACK_AB R13, R13, R16 ;  /* 0x000000100d0d723e */ /* 0x000fe200000000ff */
[----:B------:R-:W-:Y:S01]  /*89e0*/  FMUL.FTZ R4, R157, R4 ;  /* 0x000000049d047220 */ /* 0x000fe20000410000 */
[----:B------:R-:W-:Y:S01]  /*89f0*/  FMUL.FTZ R17, R156, R2 ;  /* 0x000000029c117220 */ /* 0x000fe20000410000 */
[----:B------:R-:W-:Y:S01]  /*8a00*/  FSETP.GE.FTZ.AND P2, PT, R221, RZ, PT ;  /* 0x000000ffdd00720b */ /* 0x000fe20003f56000 */
[C---:B------:R-:W-:Y:S01]  /*8a10*/  FADD.FTZ R2, -R0.reuse, R15 ;  /* 0x0000000f00027221 */ /* 0x040fe20000010100 */
[----:B------:R-:W-:Y:S01]  /*8a20*/  F2FP.F16.F32.PACK_AB R16, R5, R6 ;  /* 0x000000060510723e */ /* 0x000fe200000000ff */
[C---:B------:R-:W-:Y:S01]  /*8a30*/  FADD.FTZ R6, -R0.reuse, R10 ;  /* 0x0000000a00067221 */ /* 0x040fe20000010100 */
[----:B------:R-:W-:Y:S01]  /*8a40*/  F2FP.F16.F32.PACK_AB R17, R17, R4 ;  /* 0x000000041111723e */ /* 0x000fe200000000ff */
[C---:B------:R-:W-:Y:S01]  /*8a50*/  FADD.FTZ R4, -R0.reuse, R14 ;  /* 0x0000000e00047221 */ /* 0x040fe20000010100 */
[C---:B------:R-:W-:Y:S01]  /*8a60*/  FADD.FTZ R5, -R0.reuse, R11 ;  /* 0x0000000b00057221 */ /* 0x040fe20000010100 */
[----:B------:R-:W-:Y:S01]  /*8a70*/  FSETP.GE.FTZ.AND P4, PT, R223, RZ, PT ;  /* 0x000000ffdf00720b */ /* 0x000fe20003f96000 */
[----:B-1----:R-:W-:Y:S01]  /*8a80*/  FADD.FTZ R3, -R0, R59 ;  /* 0x0000003b00037221 */ /* 0x002fe20000010100 */
[----:B------:R-:W-:Y:S02]  /*8a90*/  FSETP.GE.FTZ.AND P3, PT, R222, RZ, PT ;  /* 0x000000ffde00720b */ /* 0x000fe40003f76000 */
[----:B------:R-:W-:Y:S02]  /*8aa0*/  FSETP.GE.FTZ.AND P1, PT, R220, RZ, PT ;  /* 0x000000ffdc00720b */ /* 0x000fe40003f36000 */
[-C--:B------:R-:W-:Y:S02]  /*8ab0*/  FSEL R4, R4, R0.reuse, P2 ;  /* 0x0000000004047208 */ /* 0x080fe40001000000 */
[----:B------:R-:W-:Y:S02]  /*8ac0*/  FSETP.GE.FTZ.AND P2, PT, R214, RZ, PT ;  /* 0x000000ffd600720b */ /* 0x000fe40003f56000 */
[----:B------:R-:W-:Y:S01]  /*8ad0*/  FSEL R6, R6, R0, P4 ;  /* 0x0000000006067208 */ /* 0x000fe20002000000 */
[----:B------:R-:W-:Y:S01]  /*8ae0*/  FMUL.FTZ R4, R221, R4 ;  /* 0x00000004dd047220 */ /* 0x000fe20000410000 */
[-C--:B------:R-:W-:Y:S02]  /*8af0*/  FSEL R5, R5, R0.reuse, P3 ;  /* 0x0000000005057208 */ /* 0x080fe40001800000 */
[----:B------:R-:W-:Y:S01]  /*8b00*/  FSEL R2, R2, R0, P1 ;  /* 0x0000000002027208 */ /* 0x000fe20000800000 */
        /* <DEDUP_REMOVED lines=12> */
[----:B------:R-:W-:Y:S01]  /*8bd0*/  FADD.FTZ R5, -R0, R47 ;  /* 0x0000002f00057221 */ /* 0x000fe20000010100 */
[----:B------:R-:W-:Y:S01]  /*8be0*/  F2FP.F16.F32.PACK_AB R7, R2, R4 ;  /* 0x000000040207723e */ /* 0x000fe200000000ff */
[----:B------:R-:W-:Y:S01]  /*8bf0*/  FADD.FTZ R4, -R0, R46 ;  /* 0x0000002e00047221 */ /* 0x000fe20000010100 */
[----:B------:R-:W-:Y:S01]  /*8c00*/  FSETP.GE.FTZ.AND P1, PT, R213, RZ, PT ;  /* 0x000000ffd500720b */ /* 0x000fe20003f36000 */
[----:B------:R-:W-:Y:S01]  /*8c10*/  STS [R225+0x16400], R8 ;  /* 0x01640008e1007388 */ /* 0x000fe20000000800 */
[-C--:B------:R-:W-:Y:S01]  /*8c20*/  FSEL R42, R42, R0.reuse, P2 ;  /* 0x000000002a2a7208 */ /* 0x080fe20001000000 */
[----:B------:R-:W-:Y:S01]  /*8c30*/  FADD.FTZ R2, -R0, R62 ;  /* 0x0000003e00027221 */ /* 0x000fe20000010100 */
[----:B------:R-:W-:Y:S02]  /*8c40*/  FSETP.GE.FTZ.AND P2, PT, R201, RZ, PT ;  /* 0x000000ffc900720b */ /* 0x000fe40003f56000 */
        /* <DEDUP_REMOVED lines=34> */
[----:B------:R1:W-:Y:S01]  /*8e70*/  STS [R230+0x16400], R3 ;  /* 0x01640003e6007388 */ /* 0x0003e20000000800 */
        /* <DEDUP_REMOVED lines=14> */
[----:B------:R2:W-:Y:S01]  /*8f60*/  STS [R224+0x16400], R2 ;  /* 0x01640002e0007388 */ /* 0x0005e20000000800 */
[----:B-1----:R-:W-:Y:S04]  /*8f70*/  IMAD.U32 R3, RZ, RZ, UR4 ;  /* 0x00000004ff037e24 */ /* 0x002fe8000f8e00ff */
[----:B------:R-:W-:Y:S05]  /*8f80*/  STS [R226+0x16000], R9 ;  /* 0x01600009e2007388 */ /* 0x000fea0000000800 */
[----:B------:R1:W-:Y:S05]  /*8f90*/  STS [R226+0x16400], R0 ;  /* 0x01640000e2007388 */ /* 0x0003ea0000000800 */
[----:B------:R-:W-:Y:S05]  /*8fa0*/  STS [R229+0x14000], R53 ;  /* 0x01400035e5007388 */ /* 0x000fea0000000800 */
[----:B------:R-:W-:Y:S05]  /*8fb0*/  STS [R229+0x14400], R54 ;  /* 0x01440036e5007388 */ /* 0x000fea0000000800 */
[----:B------:R-:W-:Y:S05]  /*8fc0*/  STS [R228+0x14000], R64 ;  /* 0x01400040e4007388 */ /* 0x000fea0000000800 */
[----:B------:R-:W-:Y:S01]  /*8fd0*/  STS [R228+0x14400], R19 ;  /* 0x01440013e4007388 */ /* 0x000fe20000000800 */
[----:B--2---:R-:W-:Y:S04]  /*8fe0*/  IMAD.SHL.U32 R2, R186, 0x2, RZ ;  /* 0x00000002ba027824 */ /* 0x004fe800078e00ff */
[----:B------:R-:W-:Y:S01]  /*8ff0*/  STS [R229+0x16000], R16 ;  /* 0x01600010e5007388 */ /* 0x000fe20000000800 */
[----:B------:R-:W-:Y:S04]  /*9000*/  IADD3 R3, R2, 0x8000, R3 ;  /* 0x0000800002037810 */ /* 0x000fe80007ffe003 */
[----:B------:R-:W-:Y:S01]  /*9010*/  STS [R229+0x16400], R4 ;  /* 0x01640004e5007388 */ /* 0x000fe20000000800 */
[----:B-1----:R-:W-:Y:S04]  /*9020*/  IMAD.IADD R0, R3, 0x1, R178 ;  /* 0x0000000103007824 */ /* 0x002fe800078e02b2 */
        /* <DEDUP_REMOVED lines=149> */
.L_x_1740:
[----:B------:R-:W-:Y:S01]  /*9980*/  LEA R0, R185, UR4, 0x1 ;  /* 0x00000004b9007c11 */ /* 0x000fe2000f8e08ff */
[----:B------:R-:W-:Y:S01]  /*9990*/  LDSM.16.MT88.4 R16, [R3+0x4000] ;  /* 0x004000000310783b */ /* 0x000fe20000004200 */
[----:B------:R-:W-:Y:S01]  /*99a0*/  VIADD R2, R2, UR5 ;  /* 0x0000000502027c36 */ /* 0x000fe20008000000 */
[----:B------:R-:W-:Y:S01]  /*99b0*/  ULOP3.LUT UR7, UR14, 0x1, URZ, 0xc0, !UPT ;  /* 0x000000010e077892 */ /* 0x000fe2000f8ec03f */
[----:B------:R-:W-:Y:S01]  /*99c0*/  IMAD.MOV.U32 R150, RZ, RZ, 0x4 ;  /* 0x00000004ff967424 */ /* 0x000fe200078e00ff */
[----:B------:R-:W2:Y:S01]  /*99d0*/  LDSM.16.M88.4 R32, [R0+0x14000] ;  /* 0x014000000020783b */ /* 0x000ea20000000200 */
[----:B------:R-:W-:Y:S01]  /*99e0*/  IMAD.IADD R2, R2, 0x1, R178 ;  /* 0x0000000102027824 */ /* 0x000fe200078e02b2 */
[----:B------:R-:W-:Y:S01]  /*99f0*/  UISETP.NE.U32.AND UP1, UPT, UR7, 0x1, UPT ;  /* 0x000000010700788c */ /* 0x000fe2000bf25070 */
[----:B------:R-:W-:Y:S01]  /*9a00*/  IMAD.IADD R144, R184, 0x1, R0 ;  /* 0x00000001b8907824 */ /* 0x000fe200078e0200 */
[----:B------:R-:W1:Y:S01]  /*9a10*/  LDSM.16.M88.4 R28, [R0+0x16000] ;  /* 0x01600000001c783b */ /* 0x000e620000000200 */
[----:B------:R-:W-:Y:S02]  /*9a20*/  @UP3 UIADD3 UR8, UP2, UR18, -0x200, URZ ;  /* 0xfffffe0012083890 */ /* 0x000fe4000ff5e03f */
[----:B------:R-:W-:Y:S01]  /*9a30*/  IMAD.IADD R145, R178, 0x1, R144 ;  /* 0x00000001b2917824 */ /* 0x000fe200078e0290 */
[----:B------:R-:W3:Y:S01]  /*9a40*/  LDSM.16.MT88.4 R36, [R2] ;  /* 0x000000000224783b */ /* 0x000ee20000004200 */
[----:B------:R-:W-:Y:S01]  /*9a50*/  IMAD.MOV.U32 R178, RZ, RZ, R249 ;  /* 0x000000ffffb27224 */ /* 0x000fe200078e00f9 */
[----:B------:R-:W-:Y:S02]  /*9a60*/  UIADD3 UR9, UR14, -0x1, URZ ;  /* 0xffffffff0e097890 */ /* 0x000fe4000fffe03f */
[----:B------:R-:W-:Y:S01]  /*9a70*/  LDSM.16.MT88.4 R44, [R3+0x4800] ;  /* 0x00480000032c783b */ /* 0x000fe20000004200 */
[----:B------:R-:W-:Y:S03]  /*9a80*/  @UP3 UIADD3.X UR7, UR19, -0x1, URZ, UP2, !UPT ;  /* 0xffffffff13073890 */ /* 0x000fe600097fe43f */
        /* <DEDUP_REMOVED lines=87> */
[----:B------:R-:W-:Y:S01]  /*a000*/  IMAD.U32 R0, R38, -0x80, RZ ;  /* 0xffffff8026007824 */ /* 0x000fe200078e00ff */
[-C--:B------:R-:W-:Y:S05]  /*a010*/  HMMA.16816.F32 R12, R56, R54.reuse, R12 ;  /* 0x00000036380c723c */ /* 0x080fea000000180c */
[C---:B------:R-:W-:Y:S01]  /*a020*/  LEA R233, P1, R0.reuse, R148, 0x2 ;  /* 0x0000009400e97211 */ /* 0x040fe200078210ff */
        /* <DEDUP_REMOVED lines=409> */
.L_x_1742:
        /* <DEDUP_REMOVED lines=24> */
.L_x_1743:
        /* <DEDUP_REMOVED lines=47> */
.L_x_1745:
[----:B------:R-:W-:Y:S05]  /*be30*/  BSYNC B0 ;  /* 0x0000000000007941 */ /* 0x000fea0003800000 */
.L_x_1744:
        /* <DEDUP_REMOVED lines=14> */
.L_x_1747:
[----:B------:R-:W-:Y:S05]  /*bf20*/  BSYNC B0 ;  /* 0x0000000000007941 */ /* 0x000fea0003800000 */
.L_x_1746:
        /* <DEDUP_REMOVED lines=15> */
.L_x_1749:
[----:B------:R-:W-:Y:S05]  /*c020*/  BSYNC B0 ;  /* 0x0000000000007941 */ /* 0x000fea0003800000 */
.L_x_1748:
        /* <DEDUP_REMOVED lines=14> */
.L_x_1751:
[----:B------:R-:W-:Y:S05]  /*c110*/  BSYNC B0 ;  /* 0x0000000000007941 */ /* 0x000fea0003800000 */
.L_x_1750:
        /* <DEDUP_REMOVED lines=27> */
.L_x_1753:
[----:B------:R-:W-:Y:S05]  /*c2d0*/  BSYNC B0 ;  /* 0x0000000000007941 */ /* 0x000fea0003800000 */
.L_x_1752:
        /* <DEDUP_REMOVED lines=14> */
.L_x_1755:
[----:B------:R-:W-:Y:S05]  /*c3c0*/  BSYNC B0 ;  /* 0x0000000000007941 */ /* 0x000fea0003800000 */
.L_x_1754:
        /* <DEDUP_REMOVED lines=14> */
.L_x_1757:
[----:B------:R-:W-:Y:S05]  /*c4b0*/  BSYNC B0 ;  /* 0x0000000000007941 */ /* 0x000fea0003800000 */
.L_x_1756:
        /* <DEDUP_REMOVED lines=13> */
.L_x_1706:
        /* <DEDUP_REMOVED lines=26> */
.L_x_1759:
        /* <DEDUP_REMOVED lines=23> */
.L_x_1760:
        /* <DEDUP_REMOVED lines=36> */
.L_x_1762:
[----:B------:R-:W-:Y:S05]  /*cae0*/  BSYNC B0 ;  /* 0x0000000000007941 */ /* 0x000fea0003800000 */
.L_x_1761:
        /* <DEDUP_REMOVED lines=14> */
.L_x_1764:
[----:B------:R-:W-:Y:S05]  /*cbd0*/  BSYNC B0 ;  /* 0x0000000000007941 */ /* 0x000fea0003800000 */
.L_x_1763:
        /* <DEDUP_REMOVED lines=14> */
.L_x_1766:
[----:B------:R-:W-:Y:S05]  /*ccc0*/  BSYNC B0 ;  /* 0x0000000000007941 */ /* 0x000fea0003800000 */
.L_x_1765:
        /* <DEDUP_REMOVED lines=14> */
.L_x_1768:
[----:B------:R-:W-:Y:S05]  /*cdb0*/  BSYNC B0 ;  /* 0x0000000000007941 */ /* 0x000fea0003800000 */
.L_x_1767:
        /* <DEDUP_REMOVED lines=26> */
.L_x_1770:
[----:B------:R-:W-:Y:S05]  /*cf60*/  BSYNC B0 ;  /* 0x0000000000007941 */ /* 0x000fea0003800000 */
.L_x_1769:
        /* <DEDUP_REMOVED lines=14> */
.L_x_1772:
[----:B------:R-:W-:Y:S05]  /*d050*/  BSYNC B0 ;  /* 0x0000000000007941 */ /* 0x000fea0003800000 */
.L_x_1771:
        /* <DEDUP_REMOVED lines=14> */
.L_x_1774:
[----:B------:R-:W-:Y:S05]  /*d140*/  BSYNC B0 ;  /* 0x0000000000007941 */ /* 0x000fea0003800000 */
.L_x_1773:
        /* <DEDUP_REMOVED lines=13> */
.L_x_1758:
[----:B------:R-:W-:Y:S05]  /*d220*/  BSYNC B1 ;  /* 0x0000000000017941 */ /* 0x000fea0003800000 */
.L_x_1701:
        /* <DEDUP_REMOVED lines=11> */
.L_x_1775:
[----:B------:R-:W-:Y:S05]  /*d2e0*/  EXIT ;  /* 0x000000000000794d */ /* 0x000fea0003800000 */
.L_x_1777:
        /* <DEDUP_REMOVED lines=9> */
.L_x_2489:


//--------------------- .text._ZN5flash44flash_bwd_dq_dk_dv_loop_seqk_parallel_kernelI23Flash_bwd_kernel_traitsILi64ELi128ELi128ELi8ELi4ELi4ELi4ELb0ELb0EN7cutlass6half_tE19Flash_kernel_traitsILi64ELi128ELi128ELi8ES3_EELb0ELb0ELb0ELb0ELb0ELb0ELb1EEEvNS_16Flash_bwd_paramsE --------------------------
	.section	.text._ZN5flash44flash_bwd_dq_dk_dv_loop_seqk_parallel_kernelI23Flash_bwd_kernel_traitsILi64ELi128ELi128ELi8ELi4ELi4ELi4ELb0ELb0EN7cutlass6half_tE19Flash_kernel_traitsILi64ELi128ELi128ELi8ES3_EELb0ELb0ELb0ELb0ELb0ELb0ELb1EEEvNS_16Flash_bwd_paramsE,"ax",@progbits
	.align	128
        .global         _ZN5flash44flash_bwd_dq_dk_dv_loop_seqk_parallel_kernelI23Flash_bwd_kernel_traitsILi64ELi128ELi128ELi8ELi4ELi4ELi4ELb0ELb0EN7cutlass6half_tE19Flash_kernel_traitsILi64ELi128ELi128ELi8ES3_EELb0ELb0ELb0ELb0ELb0ELb0ELb1EEEvNS_16Flash_bwd_paramsE
        .type           _ZN5flash44flash_bwd_dq_dk_dv_loop_seqk_parallel_kernelI23Flash_bwd_kernel_traitsILi64ELi128ELi128ELi8ELi4ELi4ELi4ELb0ELb0EN7cutlass6half_tE19Flash_kernel_traitsILi64ELi128ELi128ELi8ES3_EELb0ELb0ELb0ELb0ELb0ELb0ELb1EEEvNS_16Flash_bwd_paramsE,@function
        .size           _ZN5flash44flash_bwd_dq_dk_dv_loop_seqk_parallel_kernelI23Flash_bwd_kernel_traitsILi64ELi128ELi128ELi8ELi4ELi4ELi4ELb0ELb0EN7cutlass6half_tE19Flash_kernel_traitsILi64ELi128ELi128ELi8ES3_EELb0ELb0ELb0ELb0ELb0ELb0ELb1EEEvNS_16Flash_bwd_paramsE,(.L_x_2490 - _ZN5flash44flash_bwd_dq_dk_dv_loop_seqk_parallel_kernelI23Flash_bwd_kernel_traitsILi64ELi128ELi128ELi8ELi4ELi4ELi4ELb0ELb0EN7cutlass6half_tE19Flash_kernel_traitsILi64ELi128ELi128ELi8ES3_EELb0ELb0ELb0ELb0ELb0ELb0ELb1EEEvNS_16Flash_bwd_paramsE)
        .other          _ZN5flash44flash_bwd_dq_dk_dv_loop_seqk_parallel_kernelI23Flash_bwd_kernel_traitsILi64ELi128ELi128ELi8ELi4ELi4ELi4ELb0ELb0EN7cutlass6half_tE19Flash_kernel_traitsILi64ELi128ELi128ELi8ES3_EELb0ELb0ELb0ELb0ELb0ELb0ELb1EEEvNS_16Flash_bwd_paramsE,@"STO_CUDA_ENTRY STV_DEFAULT"
_ZN5flash44flash_bwd_dq_dk_dv_loop_seqk_parallel_kernelI23Flash_bwd_kernel_traitsILi64ELi128ELi128ELi8ELi4ELi4ELi4ELb0ELb0EN7cutlass6half_tE19Flash_kernel_traitsILi64ELi128ELi128ELi8ES3_EELb0ELb0ELb0ELb0ELb0ELb0ELb1EEEvNS_16Flash_bwd_paramsE:
.text._ZN5flash44flash_bwd_dq_dk_dv_loop_seqk_parallel_kernelI23Flash_bwd_kernel_traitsILi64ELi128ELi128ELi8ELi4ELi4ELi4ELb0ELb0EN7cutlass6half_tE19Flash_kernel_traitsILi64ELi128ELi128ELi8ES3_EELb0ELb0ELb0ELb0ELb0ELb0ELb1EEEvNS_16Flash_bwd_paramsE:
        /* <DEDUP_REMOVED lines=12> */
[----:B------:R-:W2:Y:S01]  /*00c0*/  S2UR UR45, SR_CTAID.Y ;  /* 0x00000000002d79c3 */ /* 0x000ea20000002600 */
[----:B------:R-:W-:Y:S01]  /*00d0*/  UMOV UR5, 0x400 ;  /* 0x0000040000057882 */ /* 0x000fe20000000000 */
[----:B------:R-:W-:Y:S01]  /*00e0*/  ULDC.64 UR10, c[0x0][0x208] ;  /* 0x00008200000a7ab9 */ /* 0x000fe20000000a00 */
[----:B------:R-:W-:-:S05]  /*00f0*/  UMOV UR58, 0xffffc000 ;  /* 0xffffc000003a7882 */ /* 0x000fca0000000000 */
[----:B------:R-:W3:Y:S08]  /*0100*/  S2UR UR56, SR_CTAID.Z ;  /* 0x00000000003879c3 */ /* 0x000ef00000002700 */
[----:B------:R-:W4:Y:S01]  /*0110*/  S2UR UR4, SR_CgaCtaId ;  /* 0x00000000000479c3 */ /* 0x000f220000008800 */
[----:B--2---:R-:W-:Y:S01]  /*0120*/  USHF.L.U32 UR6, UR45, 0x7, URZ ;  /* 0x000000072d067899 */ /* 0x004fe2000800063f */
[----:B-1----:R-:W-:Y:S01]  /*0130*/  SHF.R.S32.HI R9, RZ, 0x1f, R14 ;  /* 0x0000001fff097819 */ /* 0x002fe2000001140e */
[----:B---3--:R-:W-:-:S03]  /*0140*/  USHF.R.S32.HI UR61, URZ, 0x1f, UR56 ;  /* 0x0000001f3f3d7899 */ /* 0x008fc60008011438 */
[CC--:B------:R-:W-:Y:S02]  /*0150*/  LEA.HI R3, R9.reuse, R14.reuse, RZ, 0x5 ;  /* 0x0000000e09037211 */ /* 0x0c0fe400078f28ff */
[----:B------:R-:W-:Y:S02]  /*0160*/  LEA.HI R6, R9, R14, RZ, 0x4 ;  /* 0x0000000e09067211 */ /* 0x000fe400078f20ff */
[--C-:B------:R-:W-:Y:S01]  /*0170*/  SHF.R.S32.HI R4, RZ, 0x5, R3.reuse ;  /* 0x00000005ff047819 */ /* 0x100fe20000011403 */
[----:B----4-:R-:W-:Y:S01]  /*0180*/  ULEA UR4, UR4, UR5, 0x18 ;  /* 0x0000000504047291 */ /* 0x010fe2000f8ec03f */
[----:B------:R-:W-:Y:S01]  /*0190*/  SHF.R.S32.HI R0, RZ, 0x1f, R3 ;  /* 0x0000001fff007819 */ /* 0x000fe20000011403 */
[----:B------:R-:W-:Y:S01]  /*01a0*/  USHF.R.S32.HI UR5, URZ, 0x1f, UR56 ;  /* 0x0000001f3f057899 */ /* 0x000fe20008011438 */
[----:B------:R-:W-:Y:S02]  /*01b0*/  LOP3.LUT R3, R3, 0xffffffe0, RZ, 0xc0, !PT ;  /* 0xffffffe003037812 */ /* 0x000fe400078ec0ff */
[----:B------:R-:W-:-:S02]  /*01c0*/  LEA.HI R0, R0, R4, RZ, 0x2 ;  /* 0x0000000400007211 */ /* 0x000fc400078f10ff */
[CC--:B------:R-:W-:Y:S02]  /*01d0*/  LEA.HI R15, R9.reuse, R14.reuse, RZ, 0x2 ;  /* 0x0000000e090f7211 */ /* 0x0c0fe400078f10ff */
[----:B------:R-:W-:Y:S01]  /*01e0*/  LOP3.LUT R2, R0, 0xfffffffc, RZ, 0xc0, !PT ;  /* 0xfffffffc00027812 */ /* 0x000fe200078ec0ff */
[----:B------:R-:W-:Y:S01]  /*01f0*/  IMAD.IADD R0, R14, 0x1, -R3 ;  /* 0x000000010e007824 */ /* 0x000fe200078e0a03 */
[----:B------:R-:W-:Y:S02]  /*0200*/  LEA.HI R16, R9, R14, RZ, 0x3 ;  /* 0x0000000e09107211 */ /* 0x000fe400078f18ff */
[----:B------:R-:W-:Y:S01]  /*0210*/  SHF.R.S32.HI R12, RZ, 0x2, R15 ;  /* 0x00000002ff0c7819 */ /* 0x000fe2000001140f */
[----:B------:R-:W-:Y:S01]  /*0220*/  IMAD.IADD R13, R4, 0x1, -R2 ;  /* 0x00000001040d7824 */ /* 0x000fe200078e0a02 */
[----:B------:R-:W-:Y:S02]  /*0230*/  SHF.R.S32.HI R4, RZ, 0x4, R6 ;  /* 0x00000004ff047819 */ /* 0x000fe40000011406 */
[----:B------:R-:W-:-:S02]  /*0240*/  SHF.R.S32.HI R2, RZ, 0x1f, R0 ;  /* 0x0000001fff027819 */ /* 0x000fc40000011400 */
[----:B------:R-:W-:Y:S02]  /*0250*/  LEA.HI R5, R6, R4, RZ, 0x1 ;  /* 0x0000000406057211 */ /* 0x000fe400078f08ff */
[----:B------:R-:W-:Y:S02]  /*0260*/  SHF.R.S32.HI R3, RZ, 0x1f, R15 ;  /* 0x0000001fff037819 */ /* 0x000fe4000001140f */
[----:B------:R-:W-:Y:S02]  /*0270*/  LOP3.LUT R7, R16, 0xfffffff8, RZ, 0xc0, !PT ;  /* 0xfffffff810077812 */ /* 0x000fe400078ec0ff */
[----:B------:R-:W-:Y:S02]  /*0280*/  LEA.HI R8, R2, R0, RZ, 0x2 ;  /* 0x0000000002087211 */ /* 0x000fe400078f10ff */
[----:B------:R-:W-:Y:S01]  /*0290*/  LOP3.LUT R2, R5, 0xfffffffe, RZ, 0xc0, !PT ;  /* 0xfffffffe05027812 */ /* 0x000fe200078ec0ff */
[----:B------:R-:W-:Y:S01]  /*02a0*/  IMAD.IADD R11, R14, 0x1, -R7 ;  /* 0x000000010e0b7824 */ /* 0x000fe200078e0a07 */
[----:B------:R-:W-:-:S02]  /*02b0*/  LEA.HI R0, R3, R12, RZ, 0x3 ;  /* 0x0000000c03007211 */ /* 0x000fc400078f18ff */
[----:B------:R-:W-:Y:S01]  /*02c0*/  LOP3.LUT R3, R6, 0xfffffff0, RZ, 0xc0, !PT ;  /* 0xfffffff006037812 */ /* 0x000fe200078ec0ff */
[----:B------:R-:W-:Y:S01]  /*02d0*/  IMAD.IADD R10, R4, 0x1, -R2 ;  /* 0x00000001040a7824 */ /* 0x000fe200078e0a02 */
[----:B------:R-:W-:Y:S01]  /*02e0*/  LOP3.LUT R0, R0, 0xfffffff8, RZ, 0xc0, !PT ;  /* 0xfffffff800007812 */ /* 0x000fe200078ec0ff */
[----:B------:R-:W-:Y:S01]  /*02f0*/  IMAD.SHL.U32 R2, R11, 0x40, RZ ;  /* 0x000000400b027824 */ /* 0x000fe200078e00ff */
[----:B------:R-:W-:Y:S01]  /*0300*/  LEA.HI R6, R9, R14, RZ, 0x7 ;  /* 0x0000000e09067211 */ /* 0x000fe200078f38ff */
[----:B------:R-:W-:Y:S02]  /*0310*/  IMAD.IADD R3, R14, 0x1, -R3 ;  /* 0x000000010e037824 */ /* 0x000fe400078e0a03 */
[----:B------:R-:W-:Y:S01]  /*0320*/  IMAD.IADD R4, R12, 0x1, -R0 ;  /* 0x000000010c047824 */ /* 0x000fe200078e0a00 */
[----:B------:R-:W-:Y:S01]  /*0330*/  LOP3.LUT R0, R2, 0x1c0, RZ, 0xc0, !PT ;  /* 0x000001c002007812 */ /* 0x000fe200078ec0ff */
[----:B------:R-:W-:Y:S01]  /*0340*/  IMAD.SHL.U32 R2, R13, 0x10, RZ ;  /* 0x000000100d027824 */ /* 0x000fe200078e00ff */
[----:B------:R-:W-:-:S02]  /*0350*/  SHF.R.S32.HI R12, RZ, 0x1f, R3 ;  /* 0x0000001fff0c7819 */ /* 0x000fc40000011403 */
[----:B------:R-:W-:Y:S02]  /*0360*/  LOP3.LUT R187, R0, 0x8, R16, 0xf8, !PT ;  /* 0x0000000800bb7812 */ /* 0x000fe400078ef810 */
[----:B------:R-:W-:Y:S02]  /*0370*/  LEA.HI.SX32 R5, R8, R2, 0x1e ;  /* 0x0000000208057211 */ /* 0x000fe400078ff2ff */
[----:B------:R-:W-:Y:S02]  /*0380*/  LEA.HI R12, R12, R3, RZ, 0x3 ;  /* 0x000000030c0c7211 */ /* 0x000fe400078f18ff */
[----:B------:R-:W-:Y:S01]  /*0390*/  LOP3.LUT R8, R0, 0x30, R2, 0xf8, !PT ;  /* 0x0000003000087812 */ /* 0x000fe200078ef802 */
[----:B------:R1:W-:Y:S01]  /*03a0*/  STL [R1+0x74], R5 ;  /* 0x0000740501007387 */ /* 0x0003e20000100800 */
[----:B------:R-:W-:Y:S02]  /*03b0*/  SHF.R.S32.HI R6, RZ, 0x7, R6 ;  /* 0x00000007ff067819 */ /* 0x000fe40000011406 */
[----:B------:R-:W-:-:S02]  /*03c0*/  SHF.R.U32.HI R0, RZ, 0x3, R0 ;  /* 0x00000003ff007819 */ /* 0x000fc40000011600 */
[----:B------:R-:W-:Y:S02]  /*03d0*/  LOP3.LUT R7, R12, 0xfffffff8, RZ, 0xc0, !PT ;  /* 0xfffffff80c077812 */ /* 0x000fe400078ec0ff */
[----:B------:R-:W-:Y:S02]  /*03e0*/  LOP3.LUT R187, R187, R0, RZ, 0x3c, !PT ;  /* 0x00000000bbbb7212 */ /* 0x000fe400078e3cff */
[----:B------:R-:W-:Y:S01]  /*03f0*/  LOP3.LUT R9, R4, 0x1, RZ, 0xc0, !PT ;  /* 0x0000000104097812 */ /* 0x000fe200078ec0ff */
[----:B------:R-:W-:Y:S01]  /*0400*/  IMAD.IADD R17, R3, 0x1, -R7 ;  /* 0x0000000103117824 */ /* 0x000fe200078e0a07 */
[----:B------:R-:W-:Y:S01]  /*0410*/  LOP3.LUT R3, R8, 0x8, R16, 0xf8, !PT ;  /* 0x0000000808037812 */ /* 0x000fe200078ef810 */
[----:B------:R-:W-:Y:S01]  /*0420*/  IMAD.SHL.U32 R8, R14, 0x2, RZ ;  /* 0x000000020e087824 */ /* 0x000fe200078e00ff */
[----:B------:R-:W-:Y:S01]  /*0430*/  ISETP.NE.U32.AND P0, PT, R9, 0x1, PT ;  /* 0x000000010900780c */ /* 0x000fe20003f05070 */
[----:B------:R-:W-:Y:S01]  /*0440*/  IMAD.SHL.U32 R7, R10, 0x10, RZ ;  /* 0x000000100a077824 */ /* 0x000fe200078e00ff */
[----:B------:R-:W-:Y:S02]  /*0450*/  STL [R1+0x7c], R17 ;  /* 0x00007c1101007387 */ /* 0x000fe40000100800 */
[----:B------:R-:W-:-:S02]  /*0460*/  R2P PR, R4, 0x6 ;  /* 0x0000000604007804 */ /* 0x000fc40000000000 */
[----:B------:R-:W-:Y:S02]  /*0470*/  LOP3.LUT R8, R8, 0x6, RZ, 0xc0, !PT ;  /* 0x0000000608087812 */ /* 0x000fe400078ec0ff */
[C---:B------:R-:W-:Y:S02]  /*0480*/  LOP3.LUT P4, RZ, R11.reuse, 0x2, RZ, 0xc0, !PT ;  /* 0x000000020bff7812 */ /* 0x040fe4000788c0ff */
[----:B------:R-:W-:Y:S01]  /*0490*/  LOP3.LUT P3, RZ, R11, 0x4, RZ, 0xc0, !PT ;  /* 0x000000040bff7812 */ /* 0x000fe2000786c0ff */
[----:B------:R-:W-:Y:S02]  /*04a0*/  IMAD R8, R6, 0x40, R8 ;  /* 0x0000004006087824 */ /* 0x000fe400078e0208 */
[----:B-1----:R-:W-:-:S03]  /*04b0*/  IMAD.SHL.U32 R5, R10, 0x200, RZ ;  /* 0x000002000a057824 */ /* 0x002fc600078e00ff */
[----:B------:R1:W-:Y:S01]  /*04c0*/  STL [R1+0x70], R8 ;  /* 0x0000700801007387 */ /* 0x0003e20000100800 */
[----:B------:R-:W-:Y:S01]  /*04d0*/  IMAD R2, R6, 0x1000, R5 ;  /* 0x0000100006027824 */ /* 0x000fe200078e0205 */
[----:B------:R-:W-:Y:S01]  /*04e0*/  LOP3.LUT R5, R5, R3, R0, 0xf6, !PT ;  /* 0x0000000305057212 */ /* 0x000fe200078ef600 */
[----:B------:R-:W-:Y:S02]  /*04f0*/  IMAD.SHL.U32 R0, R4, 0x40, RZ ;  /* 0x0000004004007824 */ /* 0x000fe400078e00ff */
[----:B------:R-:W-:Y:S01]  /*0500*/  IMAD.IADD R187, R2, 0x1, R187 ;  /* 0x0000000102bb7824 */ /* 0x000fe200078e02bb */
[----:B------:R-:W-:Y:S02]  /*0510*/  LOP3.LUT R2, R15, 0x7ffffffc, RZ, 0xc0, !PT ;  /* 0x7ffffffc0f027812 */ /* 0x000fe400078ec0ff */
[----:B------:R-:W-:Y:S02]  /*0520*/  LOP3.LUT R0, R0, 0x1c0, RZ, 0xc0, !PT ;  /* 0x000001c000007812 */ /* 0x000fe400078ec0ff */
[----:B------:R-:W-:Y:S01]  /*0530*/  SHF.L.U32 R187, R187, 0x1, RZ ;  /* 0x00000001bbbb7819 */ /* 0x000fe200000006ff */
[----:B------:R-:W-:-:S02]  /*0540*/  IMAD.IADD R3, R14, 0x1, -R2 ;  /* 0x000000010e037824 */ /* 0x000fc400078e0a02 */
[----:B------:R-:W-:Y:S02]  /*0550*/  IMAD.SHL.U32 R2, R6, 0x8, RZ ;  /* 0x0000000806027824 */ /* 0x000fe400078e00ff */
[----:B------:R-:W-:Y:S01]  /*0560*/  IMAD.SHL.U32 R4, R3, 0x2, RZ ;  /* 0x0000000203047824 */ /* 0x000fe200078e00ff */
[----:B------:R-:W-:Y:S02]  /*0570*/  SHF.R.U32.HI R3, RZ, 0x3, R0 ;  /* 0x00000003ff037819 */ /* 0x000fe40000011600 */
[----:B------:R-:W-:Y:S01]  /*0580*/  LOP3.LUT R2, R2, 0x8, RZ, 0xc0, !PT ;  /* 0x0000000802027812 */ /* 0x000fe200078ec0ff */
[----:B------:R-:W-:-:S03]  /*0590*/  IMAD R6, R6, 0x2000, R4 ;  /* 0x0000200006067824 */ /* 0x000fc600078e0204 */
[----:B------:R-:W-:Y:S02]  /*05a0*/  LOP3.LUT R14, R2, 0x10, R7, 0xf8, !PT ;  /* 0x00000010020e7812 */ /* 0x000fe400078ef807 */
[-C--:B------:R-:W-:Y:S01]  /*05b0*/  LOP3.LUT R9, R3, R0.reuse, R2, 0x1e, !PT ;  /* 0x0000000003097212 */ /* 0x080fe200078e1e02 */
[----:B------:R-:W-:Y:S01]  /*05c0*/  IMAD.SHL.U32 R2, R17, 0x40, RZ ;  /* 0x0000004011027824 */ /* 0x000fe200078e00ff */
[----:B------:R-:W-:Y:S01]  /*05d0*/  LOP3.LUT R7, R3, R0, RZ, 0xfc, !PT ;  /* 0x0000000003077212 */ /* 0x000fe200078efcff */
[C---:B------:R-:W-:Y:S01]  /*05e0*/  IMAD R0, R13.reuse, 0x400, R4 ;  /* 0x000004000d007824 */ /* 0x040fe200078e0204 */
[----:B------:R-:W-:Y:S01]  /*05f0*/  LEA R3, R13, R6, 0xa ;  /* 0x000000060d037211 */ /* 0x000fe200078e50ff */
[----:B------:R-:W-:Y:S01]  /*0600*/  IMAD.SHL.U32 R4, R10, 0x8, RZ ;  /* 0x000000080a047824 */ /* 0x000fe200078e00ff */
[----:B------:R-:W-:Y:S01]  /*0610*/  LOP3.LUT R2, R2, 0x1c0, RZ, 0xc0, !PT ;  /* 0x000001c002027812 */ /* 0x000fe200078ec0ff */
[----:B-1----:R-:W-:Y:S02]  /*0620*/  IMAD.SHL.U32 R8, R12, 0x40, RZ ;  /* 0x000000400c087824 */ /* 0x002fe400078e00ff */
[----:B------:R-:W-:Y:S01]  /*0630*/  IMAD.IADD R7, R7, 0x1, R3 ;  /* 0x0000000107077824 */ /* 0x000fe200078e0203 */
[----:B------:R-:W-:Y:S01]  /*0640*/  SHF.R.U32.HI R6, RZ, 0x3, R2 ;  /* 0x00000003ff067819 */ /* 0x000fe20000011602 */
[----:B------:R-:W-:Y:S01]  /*0650*/  IMAD.IADD R9, R0, 0x1, R9 ;  /* 0x0000000100097824 */ /* 0x000fe200078e0209 */
[----:B------:R-:W-:Y:S01]  /*0660*/  LOP3.LUT R3, R2, 0x8, R4, 0xf8, !PT ;  /* 0x0000000802037812 */ /* 0x000fe200078ef804 */
[----:B------:R-:W-:Y:S01]  /*0670*/  IMAD.SHL.U32 R10, R11, 0x8, RZ ;  /* 0x000000080b0a7824 */ /* 0x000fe200078e00ff */
[----:B------:R-:W-:-:S02]  /*0680*/  LOP3.LUT R0, R8, 0xfffffe00, RZ, 0xc0, !PT ;  /* 0xfffffe0008007812 */ /* 0x000fc400078ec0ff */
        /* <DEDUP_REMOVED lines=8> */
[----:B------:R-:W-:Y:S01]  /*0710*/  IMAD.MOV.U32 R0, RZ, RZ, 0x20 ;  /* 0x00000020ff007424 */ /* 0x000fe200078e00ff */
[----:B------:R1:W-:Y:S01]  /*0720*/  STL [R1+0x28], R10 ;  /* 0x0000280a01007387 */ /* 0x0003e20000100800 */
[----:B------:R-:W-:Y:S01]  /*0730*/  IMAD.U32 R3, RZ, RZ, UR5 ;  /* 0x00000005ff037e24 */ /* 0x000fe2000f8e00ff */
[----:B------:R-:W-:Y:S01]  /*0740*/  USHF.R.S32.HI UR5, URZ, 0x1f, UR45 ;  /* 0x0000001f3f057899 */ /* 0x000fe2000801142d */
[----:B------:R-:W-:Y:S01]  /*0750*/  IMAD.U32 R2, RZ, RZ, UR6 ;  /* 0x00000006ff027e24 */ /* 0x000fe2000f8e00ff */
[----:B------:R-:W-:Y:S01]  /*0760*/  UIADD3 UR6, UR4, 0xc000, URZ ;  /* 0x0000c00004067890 */ /* 0x000fe2000fffe03f */
[----:B------:R-:W-:Y:S01]  /*0770*/  IMAD.MOV.U32 R2, RZ, RZ, -0x10 ;  /* 0xfffffff0ff027424 */ /* 0x000fe200078e00ff */
[C---:B------:R-:W-:Y:S01]  /*0780*/  SEL R188, R0.reuse, 0xffffffe0, !P4 ;  /* 0xffffffe000bc7807 */ /* 0x040fe20006000000 */
[----:B------:R-:W-:Y:S01]  /*0790*/  IMAD.MOV.U32 R4, RZ, RZ, 0x40 ;  /* 0x00000040ff047424 */ /* 0x000fe200078e00ff */
[----:B------:R-:W-:Y:S01]  /*07a0*/  SEL R0, R0, 0xffffffe0, !P1 ;  /* 0xffffffe000007807 */ /* 0x000fe20004800000 */
[----:B------:R-:W-:Y:S01]  /*07b0*/  IMAD.MOV.U32 R6, RZ, RZ, 0x440 ;  /* 0x00000440ff067424 */ /* 0x000fe200078e00ff */
[----:B------:R-:W-:Y:S01]  /*07c0*/  SEL R2, R2, 0x10, !P0 ;  /* 0x0000001002027807 */ /* 0x000fe20004000000 */
[----:B------:R-:W-:Y:S01]  /*07d0*/  IMAD.U32 R3, RZ, RZ, UR5 ;  /* 0x00000005ff037e24 */ /* 0x000fe2000f8e00ff */
[C---:B------:R-:W-:Y:S01]  /*07e0*/  SEL R186, R4.reuse, 0xffffffc0, !P3 ;  /* 0xffffffc004ba7807 */ /* 0x040fe20005800000 */
[----:B------:R-:W-:Y:S01]  /*07f0*/  VIADD R189, R187, UR6 ;  /* 0x00000006bbbd7c36 */ /* 0x000fe20008000000 */
[----:B------:R-:W-:Y:S01]  /*0800*/  LEA R9, R9, UR6, 0x1 ;  /* 0x0000000609097c11 */ /* 0x000fe2000f8e08ff */
[----:B------:R-:W-:Y:S01]  /*0810*/  IMAD.IADD R13, R7, 0x1, R2 ;  /* 0x00000001070d7824 */ /* 0x000fe200078e0202 */
[----:B------:R-:W-:Y:S01]  /*0820*/  SHF.R.S32.HI R3, RZ, 0x3, R16 ;  /* 0x00000003ff037819 */ /* 0x000fe20000011410 */
[----:B------:R-:W-:Y:S01]  /*0830*/  IMAD.IADD R186, R189, 0x1, R186 ;  /* 0x00000001bdba7824 */ /* 0x000fe200078e02ba */
[----:B------:R-:W-:Y:S01]  /*0840*/  SEL R4, R4, 0xffffffc0, !P2 ;  /* 0xffffffc004047807 */ /* 0x000fe20005000000 */
[----:B------:R-:W-:Y:S01]  /*0850*/  STL [R1+0x78], R9 ;  /* 0x0000780901007387 */ /* 0x000fe20000100800 */
[----:B------:R-:W-:Y:S01]  /*0860*/  LEA R3, R5, UR4, 0x1 ;  /* 0x0000000405037c11 */ /* 0x000fe2000f8e08ff */
[C---:B------:R-:W-:Y:S01]  /*0870*/  IMAD.IADD R5, R7.reuse, 0x1, R0 ;  /* 0x0000000107057824 */ /* 0x040fe200078e0200 */
[----:B------:R-:W-:Y:S01]  /*0880*/  SEL R6, R6, 0x3c0, !P2 ;  /* 0x000003c006067807 */ /* 0x000fe20005000000 */
[----:B------:R2:W-:Y:S01]  /*0890*/  STL [R1+0xc], R7 ;  /* 0x00000c0701007387 */ /* 0x0005e20000100800 */
[----:B------:R-:W-:Y:S01]  /*08a0*/  IMAD.IADD R12, R7, 0x1, R4 ;  /* 0x00000001070c7824 */ /* 0x000fe200078e0204 */
[----:B------:R-:W-:Y:S01]  /*08b0*/  UIADD3 UR5, UR4, 0xc000, URZ ;  /* 0x0000c00004057890 */ /* 0x000fe2000fffe03f */
[----:B-1----:R-:W-:Y:S01]  /*08c0*/  IMAD.IADD R10, R4, 0x1, R9 ;  /* 0x00000001040a7824 */ /* 0x002fe200078e0209 */
[----:B------:R-:W-:Y:S01]  /*08d0*/  STL [R1+0x14], R13 ;  /* 0x0000140d01007387 */ /* 0x000fe20000100800 */
[----:B------:R-:W-:-:S02]  /*08e0*/  VIADD R15, R9, 0x420 ;  /* 0x00000420090f7836 */ /* 0x000fc40000000000 */
[C---:B------:R-:W-:Y:S01]  /*08f0*/  VIADD R8, R9.reuse, 0x2020 ;  /* 0x0000202009087836 */ /* 0x040fe20000000000 */
[----:B------:R1:W-:Y:S01]  /*0900*/  STL [R1+0x24], R5 ;  /* 0x0000240501007387 */ /* 0x0003e20000100800 */
[C---:B------:R-:W-:Y:S02]  /*0910*/  @P1 VIADD R15, R9.reuse, 0x3e0 ;  /* 0x000003e0090f1836 */ /* 0x040fe40000000000 */
[C---:B------:R-:W-:Y:S01]  /*0920*/  VIADD R14, R9.reuse, 0x2420 ;  /* 0x00002420090e7836 */ /* 0x040fe20000000000 */
[----:B------:R-:W-:Y:S01]  /*0930*/  STL [R1+0x8], R12 ;  /* 0x0000080c01007387 */ /* 0x000fe20000100800 */
[C---:B------:R-:W-:Y:S02]  /*0940*/  @P1 VIADD R8, R9.reuse, 0x1fe0 ;  /* 0x00001fe009081836 */ /* 0x040fe40000000000 */
[C---:B------:R-:W-:Y:S02]  /*0950*/  @P1 VIADD R14, R9.reuse, 0x23e0 ;  /* 0x000023e0090e1836 */ /* 0x040fe40000000000 */
[----:B------:R-:W-:-:S02]  /*0960*/  VIADD R11, R9, 0x2040 ;  /* 0x00002040090b7836 */ /* 0x000fc40000000000 */
[----:B------:R-:W-:Y:S02]  /*0970*/  IMAD.IADD R2, R2, 0x1, R12 ;  /* 0x0000000102027824 */ /* 0x000fe400078e020c */
[----:B------:R-:W-:Y:S02]  /*0980*/  @P2 VIADD R11, R9, 0x1fc0 ;  /* 0x00001fc0090b2836 */ /* 0x000fe40000000000 */
[----:B------:R-:W-:Y:S02]  /*0990*/  IMAD.IADD R4, R4, 0x1, R8 ;  /* 0x0000000104047824 */ /* 0x000fe400078e0208 */
[----:B--2---:R-:W-:Y:S02]  /*09a0*/  IMAD.IADD R7, R0, 0x1, R9 ;  /* 0x0000000100077824 */ /* 0x004fe400078e0209 */
[----:B------:R-:W-:Y:S02]  /*09b0*/  IMAD.IADD R189, R189, 0x1, R188 ;  /* 0x00000001bdbd7824 */ /* 0x000fe400078e02bc */
[----:B------:R-:W-:Y:S01]  /*09c0*/  IMAD.IADD R188, R188, 0x1, R186 ;  /* 0x00000001bcbc7824 */ /* 0x000fe200078e02ba */
[----:B------:R2:W-:Y:S01]  /*09d0*/  STL [R1+0xac], R7 ;  /* 0x0000ac0701007387 */ /* 0x0005e20000100800 */
[----:B-1----:R-:W-:-:S03]  /*09e0*/  IMAD.IADD R5, R9, 0x1, R6 ;  /* 0x0000000109057824 */ /* 0x002fc600078e0206 */
[----:B------:R-:W-:Y:S04]  /*09f0*/  STL [R1+0x90], R10 ;  /* 0x0000900a01007387 */ /* 0x000fe80000100800 */
[----:B------:R1:W-:Y:S04]  /*0a00*/  STL [R1+0x8c], R5 ;  /* 0x00008c0501007387 */ /* 0x0003e80000100800 */
[----:B------:R-:W-:Y:S04]  /*0a10*/  STL [R1+0x98], R15 ;  /* 0x0000980f01007387 */ /* 0x000fe80000100800 */
[----:B------:R-:W-:Y:S04]  /*0a20*/  STL [R1+0x80], R8 ;  /* 0x0000800801007387 */ /* 0x000fe80000100800 */
[----:B------:R-:W-:Y:S04]  /*0a30*/  STL [R1+0x94], R14 ;  /* 0x0000940e01007387 */ /* 0x000fe80000100800 */
[----:B------:R3:W-:Y:S01]  /*0a40*/  STL [R1+0x10], R2 ;  /* 0x0000100201007387 */ /* 0x0007e20000100800 */
[C---:B--2---:R-:W-:Y:S01]  /*0a50*/  IADD3 R7, R9.reuse, 0x2440, RZ ;  /* 0x0000244009077810 */ /* 0x044fe20007ffe0ff */
[----:B------:R-:W-:-:S02]  /*0a60*/  @P2 VIADD R7, R9, 0x23c0 ;  /* 0x000023c009072836 */ /* 0x000fc40000000000 */
[----:B------:R2:W-:Y:S01]  /*0a70*/  STL [R1+0x88], R11 ;  /* 0x0000880b01007387 */ /* 0x0005e20000100800 */
[----:B------:R-:W-:-:S03]  /*0a80*/  IMAD.IADD R9, R0, 0x1, R12 ;  /* 0x0000000100097824 */ /* 0x000fc600078e020c */
[----:B------:R4:W-:Y:S01]  /*0a90*/  STL [R1+0x84], R7 ;  /* 0x0000840701007387 */ /* 0x0009e20000100800 */
[C---:B-1----:R-:W-:Y:S02]  /*0aa0*/  IMAD.IADD R5, R0.reuse, 0x1, R5 ;  /* 0x0000000100057824 */ /* 0x042fe400078e0205 */
[C---:B---3--:R-:W-:Y:S02]  /*0ab0*/  IMAD.IADD R2, R0.reuse, 0x1, R2 ;  /* 0x0000000100027824 */ /* 0x048fe400078e0202 */
[----:B--2---:R-:W-:Y:S02]  /*0ac0*/  IMAD.IADD R11, R13, 0x1, R0 ;  /* 0x000000010d0b7824 */ /* 0x004fe400078e0200 */
[----:B----4-:R-:W-:-:S03]  /*0ad0*/  IMAD.IADD R7, R0, 0x1, R10 ;  /* 0x0000000100077824 */ /* 0x010fc600078e020a */
[----:B------:R1:W-:Y:S01]  /*0ae0*/  STL [R1+0x20], R11 ;  /* 0x0000200b01007387 */ /* 0x0003e20000100800 */
[----:B------:R-:W-:-:S03]  /*0af0*/  IMAD.IADD R0, R6, 0x1, R8 ;  /* 0x0000000106007824 */ /* 0x000fc600078e0208 */
[----:B------:R1:W-:Y:S04]  /*0b00*/  STL [R1+0x1c], R9 ;  /* 0x00001c0901007387 */ /* 0x0003e80000100800 */
[----:B------:R1:W-:Y:S04]  /*0b10*/  STL [R1+0xa8], R7 ;  /* 0x0000a80701007387 */ /* 0x0003e80000100800 */
[----:B------:R1:W-:Y:S04]  /*0b20*/  STL [R1+0xa4], R5 ;  /* 0x0000a40501007387 */ /* 0x0003e80000100800 */
[----:B------:R1:W-:Y:S04]  /*0b30*/  STL [R1+0xa0], R4 ;  /* 0x0000a00401007387 */ /* 0x0003e80000100800 */
[----:B------:R1:W-:Y:S04]  /*0b40*/  STL [R1+0x18], R2 ;  /* 0x0000180201007387 */ /* 0x0003e80000100800 */
[----:B------:R1:W-:Y:S02]  /*0b50*/  STL [R1+0x9c], R0 ;  /* 0x00009c0001007387 */ /* 0x0003e40000100800 */
.L_x_1854:
        /* <DEDUP_REMOVED lines=67> */
.L_x_1778:
        /* <DEDUP_REMOVED lines=8> */
[----:B------:R-:W-:Y:S01]  /*1010*/  ULDC.64 UR12, c[0x0][0x488] ;  /* 0x00012200000c7ab9 */ /* 0x000fe20000000a00 */
[----:B------:R-:W-:Y:S02]  /*1020*/  UISETP.NE.AND UP1, UPT, UR6, -0x1, UPT ;  /* 0xffffffff0600788c */ /* 0x000fe4000bf25270 */
[----:B------:R-:W-:Y:S01]  /*1030*/  UISETP.NE.AND UP0, UPT, UR27, -0x1, UPT ;  /* 0xffffffff1b00788c */ /* 0x000fe2000bf05270 */
[----:B------:R-:W-:Y:S02]  /*1040*/  ULDC.64 UR8, c[0x0][0x228] ;  /* 0x00008a0000087ab9 */ /* 0x000fe40000000a00 */
[----:B------:R-:W2:Y:S01]  /*1050*/  S2UR UR14, SR_CTAID.X ;  /* 0x00000000000e79c3 */ /* 0x000ea20000002500 */
[----:B------:R-:W-:Y:S02]  /*1060*/  UIADD3 UR16, UR40, 0x7f, URZ ;  /* 0x0000007f28107890 */ /* 0x000fe4000fffe03f */
[----:B------:R-:W-:-:S02]  /*1070*/  UIMAD.WIDE.U32 UR18, UR45, UR8, URZ ;  /* 0x000000082d1272a5 */ /* 0x000fc4000f8e003f */
[----:B------:R-:W-:Y:S02]  /*1080*/  UIMAD UR8, UR55, UR8, URZ ;  /* 0x00000008370872a4 */ /* 0x000fe4000f8e023f */
[----:B------:R-:W-:Y:S02]  /*1090*/  USHF.L.U64.HI UR20, UR45, 0x7, UR55 ;  /* 0x000000072d147899 */ /* 0x000fe40008010237 */
[----:B------:R-:W-:Y:S01]  /*10a0*/  USHF.R.S32.HI UR21, URZ, 0x1f, UR16 ;  /* 0x0000001f3f157899 */ /* 0x000fe20008011410 */
[----:B------:R-:W-:Y:S01]  /*10b0*/  ULDC.64 UR24, c[0x0][0x240] ;  /* 0x0000900000187ab9 */ /* 0x000fe20000000a00 */
[----:B------:R-:W-:Y:S01]  /*10c0*/  ULDC UR57, c[0x0][0x2d4] ;  /* 0x0000b50000397ab9 */ /* 0x000fe20000000800 */
[----:B------:R-:W-:Y:S01]  /*10d0*/  ULDC.U8 UR44, c[0x0][0x480] ;  /* 0x00012000002c7ab9 */ /* 0x000fe20000000000 */
[----:B------:R-:W-:Y:S01]  /*10e0*/  UIMAD UR28, UR45, UR9, UR8 ;  /* 0x000000092d1c72a4 */ /* 0x000fe2000f8e0208 */
[----:B-1----:R-:W-:Y:S01]  /*10f0*/  IABS R6, R7 ;  /* 0x0000000700067213 */ /* 0x002fe20000000000 */
[----:B------:R-:W-:Y:S01]  /*1100*/  @UP0 UIADD3 UR22, UR17, UR27, URZ ;  /* 0x0000001b11160290 */ /* 0x000fe2000fffe03f */
[----:B------:R-:W-:Y:S01]  /*1110*/  ISETP.NE.AND P3, PT, R7, RZ, PT ;  /* 0x000000ff0700720c */ /* 0x000fe20003f65270 */
[----:B------:R-:W-:Y:S01]  /*1120*/  UISETP.NE.AND UP4, UPT, UR44, URZ, UPT ;  /* 0x0000003f2c00728c */ /* 0x000fe2000bf85270 */
[----:B------:R-:W1:Y:S01]  /*1130*/  I2F.RP R4, R6 ;  /* 0x0000000600047306 */ /* 0x000e620000209400 */
[----:B------:R-:W-:Y:S01]  /*1140*/  @!UP1 ULDC.64 UR8, c[0x0][0x418] ;  /* 0x0001060000089ab9 */ /* 0x000fe20000000a00 */
[----:B------:R-:W-:-:S02]  /*1150*/  USEL UR38, UR20, URZ, UP2 ;  /* 0x0000003f14267287 */ /* 0x000fc40009000000 */
[----:B--2---:R-:W-:Y:S02]  /*1160*/  UIMAD.WIDE.U32 UR32, UR14, UR12, URZ ;  /* 0x0000000c0e2072a5 */ /* 0x004fe4000f8e003f */
[----:B------:R-:W-:Y:S02]  /*1170*/  ULEA.HI UR44, UR21, UR16, URZ, 0x7 ;  /* 0x00000010152c7291 */ /* 0x000fe4000f8f383f */
[----:B------:R-:W-:Y:S02]  /*1180*/  UIMAD UR48, UR14, UR13, UR33 ;  /* 0x0000000d0e3072a4 */ /* 0x000fe4000f8e0221 */
[----:B------:R-:W-:Y:S01]  /*1190*/  USHF.L.U32 UR14, UR45, 0x7, URZ ;  /* 0x000000072d0e7899 */ /* 0x000fe2000800063f */
[----:B------:R-:W-:Y:S01]  /*11a0*/  @UP1 ULDC.64 UR12, c[0x0][0x420] ;  /* 0x00010800000c1ab9 */ /* 0x000fe20000000a00 */
[----:B------:R-:W-:Y:S01]  /*11b0*/  USHF.R.S32.HI UR33, URZ, 0x1f, UR57 ;  /* 0x0000001f3f217899 */ /* 0x000fe20008011439 */
[----:B-1----:R-:W1:Y:S01]  /*11c0*/  MUFU.RCP R4, R4 ;  /* 0x0000000400047308 */ /* 0x002e620000001000 */
[----:B------:R-:W-:-:S02]  /*11d0*/  USEL UR34, UR14, URZ, UP2 ;  /* 0x0000003f0e227287 */ /* 0x000fc40009000000 */
[----:B------:R-:W-:Y:S02]  /*11e0*/  UIMAD.WIDE.U32 UR14, UR6, UR24, URZ ;  /* 0x00000018060e72a5 */ /* 0x000fe4000f8e003f */
[----:B------:R-:W-:Y:S01]  /*11f0*/  @UP1 UIMAD.WIDE.U32 UR42, UR6, UR12, URZ ;  /* 0x0000000c062a12a5 */ /* 0x000fe2000f8e003f */
[----:B------:R-:W-:Y:S01]  /*1200*/  @UP0 ULDC.64 UR20, c[0x0][0x248] ;  /* 0x0000920000140ab9 */ /* 0x000fe20000000a00 */
[----:B------:R-:W-:Y:S02]  /*1210*/  @!UP1 UIMAD UR12, UR55, UR8, URZ ;  /* 0x00000008370c92a4 */ /* 0x000fe4000f8e023f */
[----:B------:R-:W-:Y:S02]  /*1220*/  USEL UR54, UR18, UR14, !UP1 ;  /* 0x0000000e12367287 */ /* 0x000fe4000c800000 */
[----:B------:R-:W-:Y:S01]  /*1230*/  UIADD3 UR28, UR19, UR28, URZ ;  /* 0x0000001c131c7290 */ /* 0x000fe2000fffe03f */
[----:B------:R-:W-:Y:S01]  /*1240*/  ULDC.U8 UR35, c[0x0][0x3d8] ;  /* 0x0000f60000237ab9 */ /* 0x000fe20000000000 */
[----:B------:R-:W-:Y:S01]  /*1250*/  @UP0 UIMAD.WIDE.U32 UR18, UR22, UR20, URZ ;  /* 0x00000014161202a5 */ /* 0x000fe2000f8e003f */
[----:B-1----:R-:W-:Y:S01]  /*1260*/  VIADD R4, R4, 0xffffffe ;  /* 0x0ffffffe04047836 */ /* 0x002fe20000000000 */
[----:B------:R-:W-:Y:S01]  /*1270*/  UIMAD UR16, UR33, UR45, URZ ;  /* 0x0000002d211072a4 */ /* 0x000fe2000f8e023f */
[----:B------:R-:W-:-:S02]  /*1280*/  ULDC UR60, c[0x0][0x2dc] ;  /* 0x0000b700003c7ab9 */ /* 0x000fc40000000800 */
[----:B------:R-:W1:Y:S01]  /*1290*/  F2I.FTZ.U32.TRUNC.NTZ R5, R4 ;  /* 0x0000000400057305 */ /* 0x000e62000021f000 */
[----:B------:R-:W-:Y:S01]  /*12a0*/  ULDC UR59, c[0x0][0x270] ;  /* 0x00009c00003b7ab9 */ /* 0x000fe20000000800 */
[----:B------:R-:W-:Y:S02]  /*12b0*/  UISETP.NE.AND UP3, UPT, UR35, URZ, UPT ;  /* 0x0000003f2300728c */ /* 0x000fe4000bf65270 */
[----:B------:R-:W-:Y:S02]  /*12c0*/  @UP1 UIMAD UR47, UR6, UR13, UR43 ;  /* 0x0000000d062f12a4 */ /* 0x000fe4000f8e022b */
[----:B------:R-:W-:Y:S02]  /*12d0*/  @!UP1 UIMAD.WIDE.U32 UR36, UR45, UR8, URZ ;  /* 0x000000082d2492a5 */ /* 0x000fe4000f8e003f */
[----:B------:R-:W-:Y:S02]  /*12e0*/  @!UP1 UIMAD UR31, UR45, UR9, UR12 ;  /* 0x000000092d1f92a4 */ /* 0x000fe4000f8e020c */
[----:B------:R-:W-:-:S02]  /*12f0*/  UIMAD UR23, UR6, UR25, URZ ;  /* 0x00000019061772a4 */ /* 0x000fc4000f8e023f */
[----:B------:R-:W-:Y:S02]  /*1300*/  UIMAD.WIDE UR8, UR60, UR59, URZ ;  /* 0x0000003b3c0872a5 */ /* 0x000fe4000f8e023f */
[----:B------:R-:W-:Y:S01]  /*1310*/  UIMAD.WIDE.U32 UR12, UR45, UR57, URZ ;  /* 0x000000392d0c72a5 */ /* 0x000fe2000f8e003f */
[--C-:B-1----:R-:W-:Y:S01]  /*1320*/  IMAD.MOV R0, RZ, RZ, -R5.reuse ;  /* 0x000000ffff007224 */ /* 0x102fe200078e0a05 */
[----:B------:R-:W-:Y:S01]  /*1330*/  UIMAD UR16, UR55, UR57, UR16 ;  /* 0x00000039371072a4 */ /* 0x000fe2000f8e0210 */
[----:B------:R-:W-:Y:S01]  /*1340*/  IMAD.MOV.U32 R4, RZ, RZ, RZ ;  /* 0x000000ffff047224 */ /* 0x000fe200078e00ff */
[----:B------:R-:W-:Y:S01]  /*1350*/  @UP1 UIADD3 UR28, UR15, UR23, URZ ;  /* 0x000000170f1c1290 */ /* 0x000fe2000fffe03f */
[----:B------:R-:W-:Y:S01]  /*1360*/  IMAD R0, R0, R6, RZ ;  /* 0x0000000600007224 */ /* 0x000fe200078e02ff */
[----:B------:R-:W-:Y:S01]  /*1370*/  @UP0 UMOV UR33, UR18 ;  /* 0x0000001200210c82 */ /* 0x000fe20008000000 */
[----:B------:R-:W-:Y:S02]  /*1380*/  UIMAD.WIDE.U32 UR14, UR8, UR12, URZ ;  /* 0x0000000c080e72a5 */ /* 0x000fe4000f8e003f */
[----:B------:R-:W-:Y:S01]  /*1390*/  IMAD.HI.U32 R0, R5, R0, R4 ;  /* 0x0000000005007227 */ /* 0x000fe200078e0004 */
[----:B------:R-:W-:-:S02]  /*13a0*/  UIMAD UR18, UR9, UR12, URZ ;  /* 0x0000000c091272a4 */ /* 0x000fc4000f8e023f */
[----:B------:R-:W-:Y:S02]  /*13b0*/  UIADD3 UR16, UR13, UR16, URZ ;  /* 0x000000100d107290 */ /* 0x000fe4000fffe03f */
[----:B------:R-:W-:Y:S01]  /*13c0*/  UIMAD.WIDE.U32 UR12, UR8, UR6, URZ ;  /* 0x00000006080c72a5 */ /* 0x000fe2000f8e003f */
[----:B------:R-:W-:Y:S01]  /*13d0*/  IMAD.HI.U32 R0, R0, R2, RZ ;  /* 0x0000000200007227 */ /* 0x000fe200078e00ff */
[----:B------:R-:W-:Y:S01]  /*13e0*/  ULDC UR39, c[0x0][0x2c4] ;  /* 0x0000b10000277ab9 */ /* 0x000fe20000000800 */
[----:B------:R-:W-:Y:S02]  /*13f0*/  UIMAD UR16, UR8, UR16, UR18 ;  /* 0x00000010081072a4 */ /* 0x000fe4000f8e0212 */
[----:B------:R-:W-:Y:S01]  /*1400*/  @UP3 UIMAD UR18, UR45, UR39, URZ ;  /* 0x000000272d1232a4 */ /* 0x000fe2000f8e023f */
[----:B------:R-:W-:Y:S01]  /*1410*/  IADD3 R4, -R0, RZ, RZ ;  /* 0x000000ff00047210 */ /* 0x000fe20007ffe1ff */
[----:B------:R-:W-:Y:S02]  /*1420*/  USEL UR53, UR14, UR12, !UP1 ;  /* 0x0000000c0e357287 */ /* 0x000fe4000c800000 */
[----:B------:R-:W-:-:S02]  /*1430*/  @UP0 UIMAD UR22, UR22, UR21, URZ ;  /* 0x00000015161602a4 */ /* 0x000fc4000f8e023f */
[C---:B------:R-:W-:Y:S01]  /*1440*/  IMAD R2, R6.reuse, R4, R2 ;  /* 0x0000000406027224 */ /* 0x040fe200078e0202 */
[----:B------:R-:W-:Y:S02]  /*1450*/  ULOP3.LUT UR12, UR44, 0xffffff80, URZ, 0xc0, !UPT ;  /* 0xffffff802c0c7892 */ /* 0x000fe4000f8ec03f */
[----:B------:R-:W-:Y:S02]  /*1460*/  @UP3 USEL UR14, UR18, UR6, !UP1 ;  /* 0x00000006120e3287 */ /* 0x000fe4000c800000 */
[----:B------:R-:W-:Y:S01]  /*1470*/  ISETP.GT.U32.AND P1, PT, R6, R2, PT ;  /* 0x000000020600720c */ /* 0x000fe20003f24070 */
[----:B------:R-:W-:Y:S02]  /*1480*/  @UP0 UIADD3 UR35, UR19, UR22, URZ ;  /* 0x0000001613230290 */ /* 0x000fe4000fffe03f */
[----:B------:R-:W-:Y:S01]  /*1490*/  UIADD3 UR12, UR12, -0x80, URZ ;  /* 0xffffff800c0c7890 */ /* 0x000fe2000fffe03f */
[----:B------:R-:W-:Y:S01]  /*14a0*/  @UP3 ULDC UR19, c[0x0][0x2e4] ;  /* 0x0000b90000133ab9 */ /* 0x000fe20000000800 */
[----:B------:R-:W-:-:S02]  /*14b0*/  UIADD3 UR46, UR15, UR16, URZ ;  /* 0x000000100f2e7290 */ /* 0x000fc4000fffe03f */
[----:B------:R-:W-:Y:S02]  /*14c0*/  @!UP3 UIMAD UR15, UR45, UR59, UR56 ;  /* 0x0000003b2d0fb2a4 */ /* 0x000fe4000f8e0238 */
[----:B------:R-:W-:Y:S02]  /*14d0*/  @UP3 UIMAD UR22, UR56, UR19, UR14 ;  /* 0x00000013381632a4 */ /* 0x000fe4000f8e020e */
[----:B------:R-:W-:Y:S02]  /*14e0*/  USHF.R.S32.HI UR23, URZ, 0x1f, UR12 ;  /* 0x0000001f3f177899 */ /* 0x000fe4000801140c */
[----:B------:R-:W-:Y:S01]  /*14f0*/  @!P1 IMAD.IADD R2, R2, 0x1, -R6 ;  /* 0x0000000102029824 */ /* 0x000fe200078e0a06 */
[----:B------:R-:W-:Y:S01]  /*1500*/  UIADD3 UR14, UP2, UR12, UR34, URZ ;  /* 0x000000220c0e7290 */ /* 0x000fe2000ff5e03f */
[----:B------:R-:W-:Y:S01]  /*1510*/  @!P1 VIADD R0, R0, 0x1 ;  /* 0x0000000100009836 */ /* 0x000fe20000000000 */
[----:B------:R-:W-:Y:S01]  /*1520*/  @!UP3 UIMAD UR22, UR15, UR39, URZ ;  /* 0x000000270f16b2a4 */ /* 0x000fe2000f8e023f */
[----:B------:R-:W-:Y:S01]  /*1530*/  PLOP3.LUT P1, PT, PT, PT, UP0, 0x80, 0x0 ;  /* 0x000000000000781c */ /* 0x000fe20003f2f008 */
[----:B------:R-:W-:Y:S01]  /*1540*/  UIMAD UR15, UR9, UR6, URZ ;  /* 0x00000006090f72a4 */ /* 0x000fe2000f8e023f */
[----:B------:R-:W-:Y:S01]  /*1550*/  ISETP.GE.U32.AND P0, PT, R2, R6, PT ;  /* 0x000000060200720c */ /* 0x000fe20003f06070 */
[----:B------:R-:W-:Y:S01]  /*1560*/  UIADD3.X UR16, UR23, UR38, URZ, UP2, !UPT ;  /* 0x0000002617107290 */ /* 0x000fe200097fe43f */
[----:B------:R-:W-:Y:S01]  /*1570*/  LOP3.LUT R2, R7, UR56, RZ, 0x3c, !PT ;  /* 0x0000003807027c12 */ /* 0x000fe2000f8e3cff */
[----:B------:R-:W-:-:S02]  /*1580*/  UIMAD UR9, UR9, UR14, URZ ;  /* 0x0000000e090972a4 */ /* 0x000fc4000f8e023f */
[----:B------:R-:W-:Y:S01]  /*1590*/  @UP0 UIADD3 UR29, UR17, UR27, URZ ;  /* 0x0000001b111d0290 */ /* 0x000fe2000fffe03f */
[----:B------:R-:W-:Y:S01]  /*15a0*/  ISETP.GE.AND P2, PT, R2, RZ, PT ;  /* 0x000000ff0200720c */ /* 0x000fe20003f46270 */
[----:B------:R-:W-:Y:S01]  /*15b0*/  @UP1 UIADD3 UR46, UR13, UR15, URZ ;  /* 0x0000000f0d2e1290 */ /* 0x000fe2000fffe03f */
[----:B------:R-:W-:Y:S01]  /*15c0*/  @UP0 ULDC.64 UR18, c[0x0][0x250] ;  /* 0x0000940000120ab9 */ /* 0x000fe20000000a00 */
[----:B------:R-:W-:Y:S02]  /*15d0*/  UIMAD.WIDE.U32 UR38, UR8, UR14, URZ ;  /* 0x0000000e082672a5 */ /* 0x000fe4000f8e003f */
[----:B------:R-:W-:Y:S02]  /*15e0*/  UIMAD UR13, UR8, UR16, UR9 ;  /* 0x00000010080d72a4 */ /* 0x000fe4000f8e0209 */
[----:B------:R-:W-:Y:S01]  /*15f0*/  @P0 IADD3 R0, R0, 0x1, RZ ;  /* 0x0000000100000810 */ /* 0x000fe20007ffe0ff */
[----:B------:R-:W-:Y:S01]  /*1600*/  @UP0 UIMAD.WIDE.U32 UR8, UR29, UR18, URZ ;  /* 0x000000121d0802a5 */ /* 0x000fe2000f8e003f */
[----:B------:R-:W-:Y:S01]  /*1610*/  PLOP3.LUT P0, PT, PT, PT, UP3, 0x80, 0x0 ;  /* 0x000000000000781c */ /* 0x000fe20003f0f038 */
[----:B------:R-:W-:-:S02]  /*1620*/  UIMAD UR49, UR56, UR60, URZ ;  /* 0x0000003c383172a4 */ /* 0x000fc4000f8e023f */
[----:B------:R-:W-:Y:S01]  /*1630*/  @UP0 UIMAD UR14, UR29, UR19, URZ ;  /* 0x000000131d0e02a4 */ /* 0x000fe2000f8e023f */
[----:B------:R-:W-:Y:S01]  /*1640*/  IMAD.MOV.U32 R14, RZ, RZ, R0 ;  /* 0x000000ffff0e7224 */ /* 0x000fe200078e0000 */
[----:B------:R-:W-:Y:S02]  /*1650*/  @!UP1 UIADD3 UR47, UR37, UR31, URZ ;  /* 0x0000001f252f9290 */ /* 0x000fe4000fffe03f */
[----:B------:R-:W-:Y:S02]  /*1660*/  USEL UR50, UR32, URZ, UP4 ;  /* 0x0000003f20327287 */ /* 0x000fe4000a000000 */
[----:B------:R-:W-:Y:S01]  /*1670*/  USEL UR51, UR48, URZ, UP4 ;  /* 0x0000003f30337287 */ /* 0x000fe2000a000000 */
[----:B------:R-:W-:Y:S01]  /*1680*/  @!P2 IADD3 R14, -R14, RZ, RZ ;  /* 0x000000ff0e0ea210 */ /* 0x000fe20007ffe1ff */
[----:B------:R-:W-:Y:S01]  /*1690*/  USHF.R.S32.HI UR41, URZ, 0x1f, UR30 ;  /* 0x0000001f3f297899 */ /* 0x000fe2000801141e */
[----:B------:R-:W-:Y:S01]  /*16a0*/  @!P3 LOP3.LUT R14, RZ, R7, RZ, 0x33, !PT ;  /* 0x00000007ff0eb212 */ /* 0x000fe200078e33ff */
[----:B------:R-:W-:-:S02]  /*16b0*/  USHF.R.S32.HI UR52, URZ, 0x1f, UR49 ;  /* 0x0000001f3f347899 */ /* 0x000fc40008011431 */
        /* <DEDUP_REMOVED lines=16> */
.L_x_1780:
        /* <DEDUP_REMOVED lines=13> */
.L_x_1781:
        /* <DEDUP_REMOVED lines=11> */
.L_x_1782:
[----:B------:R-:W-:-:S04]  /*1940*/  UIMAD UR6, UR45, UR59, UR56 ;  /* 0x0000003b2d0672a4 */ /* 0x000fc8000f8e0238 */
[----:B------:R-:W-:-:S12]  /*1950*/  UIMAD UR6, UR6, UR57, URZ ;  /* 0x00000039060672a4 */ /* 0x000fd8000f8e023f */
.L_x_1783:
[----:B------:R-:W2:Y:S01]  /*1960*/  LDL.64 R4, [R1+0x28] ;  /* 0x0000280001047983 */ /* 0x000ea20000100a00 */
[----:B------:R-:W1:Y:S03]  /*1970*/  LDC.64 R8, c[0x0][0x420] ;  /* 0x00010800ff087b82 */ /* 0x000e660000000a00 */
[----:B------:R3:W2:Y:S01]  /*1980*/  LDL.64 R30, [R1+0x28] ;  /* 0x00002800011e7983 */ /* 0x0006a20000100a00 */
[----:B------:R-:W-:Y:S01]  /*1990*/  UIADD3 UR34, UR12, UR6, URZ ;  /* 0x000000060c227290 */ /* 0x000fe2000fffe03f */
[----:B------:R-:W-:Y:S01]  /*19a0*/  BSSY B1, `(.L_x_1779) ;  /* 0x0000b90000017945 */ /* 0x000fe20003800000 */
[----:B------:R-:W-:Y:S01]  /*19b0*/  UIMAD UR6, UR60, UR59, URZ ;  /* 0x0000003b3c0672a4 */ /* 0x000fe2000f8e023f */
[----:B------:R-:W4:Y:S01]  /*19c0*/  S2R R28, SR_TID.X ;  /* 0x00000000001c7919 */ /* 0x000f220000002100 */
[----:B------:R-:W-:Y:S02]  /*19d0*/  USHF.R.S32.HI UR13, URZ, 0x1f, UR56 ;  /* 0x0000001f3f0d7899 */ /* 0x000fe40008011438 */
[----:B------:R-:W-:Y:S01]  /*19e0*/  UIADD3 UR22, UR12, UR22, URZ ;  /* 0x000000160c167290 */ /* 0x000fe2000fffe03f */
[----:B------:R-:W5:Y:S01]  /*19f0*/  S2R R29, SR_TID.X ;  /* 0x00000000001d7919 */ /* 0x000f620000002100 */
[----:B------:R-:W-:Y:S01]  /*1a00*/  ULDC.64 UR14, c[0x0][0x258] ;  /* 0x00009600000e7ab9 */ /* 0x000fe20000000a00 */
[----:B------:R-:W-:Y:S01]  /*1a10*/  UISETP.GE.AND UP2, UPT, UR40, 0x1, UPT ;  /* 0x000000012800788c */ /* 0x000fe2000bf46270 */
[----:B------:R-:W3:Y:S01]  /*1a20*/  S2R R16, SR_TID.X ;  /* 0x0000000000107919 */ /* 0x000ee20000002100 */
[----:B------:R-:W-:Y:S01]  /*1a30*/  ULDC.64 UR42, c[0x0][0x210] ;  /* 0x00008400002a7ab9 */ /* 0x000fe20000000a00 */
[----:B------:R-:W-:Y:S01]  /*1a40*/  ULDC.64 UR36, c[0x0][0x3e0] ;  /* 0x0000f80000247ab9 */ /* 0x000fe20000000a00 */
[----:B------:R-:W-:Y:S01]  /*1a50*/  ULEA.HI.SX32 UR39, UR44, 0xffffffff, 0x19 ;  /* 0xffffffff2c277891 */ /* 0x000fe2000f8fca3f */
[----:B----4-:R-:W-:-:S04]  /*1a60*/  SHF.R.S32.HI R28, RZ, 0x1f, R28 ;  /* 0x0000001fff1c7819 */ /* 0x010fc8000001141c */
[----:B-----5:R-:W-:-:S04]  /*1a70*/  LEA.HI R28, R28, R29, RZ, 0x3 ;  /* 0x0000001d1c1c7211 */ /* 0x020fc800078f18ff */
[----:B------:R-:W-:Y:S02]  /*1a80*/  SHF.R.S32.HI R28, RZ, 0x3, R28 ;  /* 0x00000003ff1c7819 */ /* 0x000fe4000001141c */
[----:B---3--:R-:W-:Y:S02]  /*1a90*/  SHF.R.S32.HI R17, RZ, 0x1f, R16 ;  /* 0x0000001fff117819 */ /* 0x008fe40000011410 */
[----:B------:R-:W-:Y:S02]  /*1aa0*/  SHF.R.S32.HI R26, RZ, 0x1f, R28 ;  /* 0x0000001fff1a7819 */ /* 0x000fe4000001141c */
[----:B------:R-:W-:Y:S02]  /*1ab0*/  IADD3 R6, P0, R28, UR12, RZ ;  /* 0x0000000c1c067c10 */ /* 0x000fe4000ff1e0ff */
[----:B------:R-:W-:Y:S02]  /*1ac0*/  LEA.HI R2, R17, R16, RZ, 0x5 ;  /* 0x0000001011027211 */ /* 0x000fe400078f28ff */
[----:B------:R-:W-:-:S02]  /*1ad0*/  IADD3.X R0, R26, UR23, RZ, P0, !PT ;  /* 0x000000171a007c10 */ /* 0x000fc400087fe4ff */
[----:B------:R-:W-:Y:S02]  /*1ae0*/  LOP3.LUT R10, R2, 0xffffffe0, RZ, 0xc0, !PT ;  /* 0xffffffe0020a7812 */ /* 0x000fe400078ec0ff */
[----:B------:R-:W-:Y:S01]  /*1af0*/  SHF.R.S32.HI R2, RZ, 0x5, R2 ;  /* 0x00000005ff027819 */ /* 0x000fe20000011402 */
[----:B------:R-:W-:Y:S02]  /*1b00*/  IMAD R0, R0, UR24, RZ ;  /* 0x0000001800007c24 */ /* 0x000fe4000f8e02ff */
[----:B------:R-:W-:Y:S02]  /*1b10*/  IMAD.IADD R10, R16, 0x1, -R10 ;  /* 0x00000001100a7824 */ /* 0x000fe400078e0a0a */
[----:B------:R-:W-:Y:S02]  /*1b20*/  IMAD R11, R6, UR25, R0 ;  /* 0x00000019060b7c24 */ /* 0x000fe4000f8e0200 */
[----:B-1----:R-:W-:Y:S02]  /*1b30*/  IMAD R0, R8, UR23, RZ ;  /* 0x0000001708007c24 */ /* 0x002fe4000f8e02ff */
[----:B------:R-:W-:Y:S01]  /*1b40*/  IMAD R10, R2, UR6, R10 ;  /* 0x00000006020a7c24 */ /* 0x000fe2000f8e020a */
[----:B------:R-:W-:Y:S01]  /*1b50*/  USHF.L.U32 UR6, UR6, 0x7, URZ ;  /* 0x0000000706067899 */ /* 0x000fe2000800063f */
[----:B------:R-:W-:-:S02]  /*1b60*/  IMAD R0, R9, UR12, R0 ;  /* 0x0000000c09007c24 */ /* 0x000fc4000f8e0200 */
[----:B------:R-:W-:-:S04]  /*1b70*/  IMAD R2, R26, R8, RZ ;  /* 0x000000081a027224 */ /* 0x000fc800078e02ff */
[----:B------:R-:W-:Y:S02]  /*1b80*/  IMAD R2, R28, R9, R2 ;  /* 0x000000091c027224 */ /* 0x000fe400078e0202 */
[----:B--2---:R-:W-:-:S05]  /*1b90*/  IMAD.MOV.U32 R30, RZ, RZ, R4 ;  /* 0x000000ffff1e7224 */ /* 0x004fca00078e0004 */
[--C-:B------:R-:W-:Y:S02]  /*1ba0*/  SHF.R.S32.HI R31, RZ, 0x1f, R30.reuse ;  /* 0x0000001fff1f7819 */ /* 0x100fe4000001141e */
[----:B------:R-:W-:Y:S01]  /*1bb0*/  IADD3 R4, P0, R30, UR8, RZ ;  /* 0x000000081e047c10 */ /* 0x000fe2000ff1e0ff */
[----:B------:R-:W-:Y:S01]  /*1bc0*/  ULDC.64 UR8, c[0x0][0x428] ;  /* 0x00010a0000087ab9 */ /* 0x000fe20000000a00 */
[----:B------:R-:W-:Y:S02]  /*1bd0*/  IMAD.WIDE.U32 R6, R6, UR24, R30 ;  /* 0x0000001806067c25 */ /* 0x000fe4000f8e001e */
[----:B------:R-:W-:Y:S01]  /*1be0*/  IADD3.X R5, R31, UR47, RZ, P0, !PT ;  /* 0x0000002f1f057c10 */ /* 0x000fe200087fe4ff */
[----:B------:R1:W-:Y:S01]  /*1bf0*/  STL [R1+0x2c], R31 ;  /* 0x00002c1f01007387 */ /* 0x0003e20000100800 */
[----:B------:R-:W-:Y:S01]  /*1c00*/  IADD3 R6, P0, R6, UR54, RZ ;  /* 0x0000003606067c10 */ /* 0x000fe2000ff1e0ff */
[----:B------:R-:W-:Y:S01]  /*1c10*/  IMAD.WIDE.U32 R4, R8, UR12, R4 ;  /* 0x0000000c08047c25 */ /* 0x000fe2000f8e0004 */
[----:B------:R-:W-:-:S02]  /*1c20*/  UIMAD UR12, UR13, UR8, URZ ;  /* 0x000000080d0c72a4 */ /* 0x000fc4000f8e023f */
[----:B------:R-:W-:Y:S01]  /*1c30*/  UIMAD UR13, UR13, UR14, URZ ;  /* 0x0000000e0d0d72a4 */ /* 0x000fe2000f8e023f */
[----:B------:R-:W-:Y:S01]  /*1c40*/  IMAD.IADD R5, R5, 0x1, R0 ;  /* 0x0000000105057824 */ /* 0x000fe200078e0200 */
[----:B------:R-:W-:Y:S01]  /*1c50*/  UIMAD UR16, UR56, UR9, UR12 ;  /* 0x00000009381072a4 */ /* 0x000fe2000f8e020c */
[----:B------:R-:W-:Y:S01]  /*1c60*/  IMAD.U32 R0, RZ, RZ, UR8 ;  /* 0x00000008ff007e24 */ /* 0x000fe2000f8e00ff */
[----:B------:R-:W-:Y:S01]  /*1c70*/  USHF.R.S32.HI UR12, URZ, 0x1f, UR6 ;  /* 0x0000001f3f0c7899 */ /* 0x000fe20008011406 */
[----:B------:R-:W-:Y:S01]  /*1c80*/  IADD3.X R7, R7, UR28, R11, P0, !PT ;  /* 0x0000001c07077c10 */ /* 0x000fe200087fe40b */
[----:B------:R-:W-:Y:S01]  /*1c90*/  UIADD3 UR6, UP1, UP0, UR38, UR6, UR49 ;  /* 0x0000000626067290 */ /* 0x000fe2000f83e031 */
[----:B------:R-:W-:Y:S01]  /*1ca0*/  IMAD.WIDE.U32 R4, R0, UR56, R4 ;  /* 0x0000003800047c25 */ /* 0x000fe2000f8e0004 */
[----:B------:R-:W-:Y:S01]  /*1cb0*/  UIMAD UR15, UR56, UR15, UR13 ;  /* 0x0000000f380f72a4 */ /* 0x000fe2000f8e020d */
[----:B------:R-:W-:Y:S01]  /*1cc0*/  PLOP3.LUT P0, PT, PT, PT, UP2, 0x80, 0x0 ;  /* 0x000000000000781c */ /* 0x000fe20003f0f028 */
[----:B------:R-:W-:Y:S01]  /*1cd0*/  UIADD3.X UR12, UR48, UR12, UR52, UP1, UP0 ;  /* 0x0000000c300c7290 */ /* 0x000fe20008fe0434 */
[----:B------:R-:W-:Y:S01]  /*1ce0*/  IMAD.U32 R0, RZ, RZ, UR14 ;  /* 0x0000000eff007e24 */ /* 0x000fe2000f8e00ff */
[----:B------:R-:W-:Y:S01]  /*1cf0*/  UIADD3 UR13, UP1, UP0, UR50, UR6, UR53 ;  /* 0x00000006320d7290 */ /* 0x000fe2000f83e035 */
[----:B------:R-:W-:Y:S01]  /*1d00*/  VIADD R5, R5, UR16 ;  /* 0x0000001005057c36 */ /* 0x000fe20008000000 */
[----:B------:R-:W-:Y:S01]  /*1d10*/  ULDC.64 UR28, c[0x0][0x400] ;  /* 0x00010000001c7ab9 */ /* 0x000fe20000000a00 */
[----:B------:R-:W-:Y:S01]  /*1d20*/  IMAD.WIDE.U32 R6, R0, UR56, R6 ;  /* 0x0000003800067c25 */ /* 0x000fe2000f8e0006 */
[----:B------:R-:W-:-:S02]  /*1d30*/  UIADD3.X UR6, UR51, UR12, UR46, UP1, UP0 ;  /* 0x0000000c33067290 */ /* 0x000fc40008fe042e */
[----:B------:R-:W-:Y:S01]  /*1d40*/  IADD3 R0, P2, R10, UR13, RZ ;  /* 0x0000000d0a007c10 */ /* 0x000fe2000ff5e0ff */
[----:B------:R-:W-:Y:S01]  /*1d50*/  IMAD.WIDE.U32 R4, R28, R8, R4 ;  /* 0x000000081c047225 */ /* 0x000fe200078e0004 */
[----:B------:R-:W-:Y:S01]  /*1d60*/  ULDC.64 UR54, c[0x0][0x2b0] ;  /* 0x0000ac0000367ab9 */ /* 0x000fe20000000a00 */
[----:B------:R-:W-:Y:S01]  /*1d70*/  LEA R12, P4, R6, UR42, 0x1 ;  /* 0x0000002a060c7c11 */ /* 0x000fe2000f8808ff */
[----:B------:R-:W-:Y:S01]  /*1d80*/  UIMAD.WIDE UR8, UR22, 0x4, UR54 ;  /* 0x00000004160878a5 */ /* 0x000fe2000f8e0236 */
[----:B------:R-:W-:Y:S01]  /*1d90*/  VIADD R11, R7, UR15 ;  /* 0x0000000f070b7c36 */ /* 0x000fe20008000000 */
[----:B------:R-:W-:Y:S01]  /*1da0*/  LEA R23, P1, R0, UR28, 0x2 ;  /* 0x0000001c00177c11 */ /* 0x000fe2000f8210ff */
[----:B------:R-:W-:Y:S01]  /*1db0*/  IMAD.IADD R2, R5, 0x1, R2 ;  /* 0x0000000105027824 */ /* 0x000fe200078e0202 */
[----:B------:R-:W-:Y:S01]  /*1dc0*/  LEA R13, P3, R4, UR36, 0x1 ;  /* 0x00000024040d7c11 */ /* 0x000fe2000f8608ff */
[----:B------:R-:W-:Y:S01]  /*1dd0*/  ULDC.64 UR54, c[0x0][0x478] ;  /* 0x00011e0000367ab9 */ /* 0x000fe20000000a00 */
[----:B------:R-:W-:Y:S01]  /*1de0*/  LEA.HI.X.SX32 R7, R10, UR6, 0x1, P2 ;  /* 0x000000060a077c11 */ /* 0x000fe200090f0eff */
[----:B------:R-:W-:Y:S01]  /*1df0*/  UIMAD.WIDE UR22, UR34, 0x4, UR54 ;  /* 0x00000004221678a5 */ /* 0x000fe2000f8e0236 */
[----:B------:R-:W-:-:S02]  /*1e00*/  LEA.HI.X R11, R6, UR43, R11, 0x1, P4 ;  /* 0x0000002b060b7c11 */ /* 0x000fc4000a0f0c0b */
[----:B------:R-:W-:Y:S02]  /*1e10*/  LEA.HI.X R22, R0, UR29, R7, 0x2, P1 ;  /* 0x0000001d00167c11 */ /* 0x000fe400088f1407 */
[----:B------:R-:W-:Y:S01]  /*1e20*/  LEA.HI.X R4, R4, UR37, R2, 0x1, P3 ;  /* 0x0000002504047c11 */ /* 0x000fe200098f0c02 */
[----:B-1----:R-:W-:Y:S06]  /*1e30*/  @!P0 BRA `(.L_x_1784) ;  /* 0x000000a400f48947 */ /* 0x002fec0003800000 */
[----:B------:R-:W-:Y:S01]  /*1e40*/  PLOP3.LUT P0, PT, PT, PT, UP4, 0x80, 0x0 ;  /* 0x000000000000781c */ /* 0x000fe20003f0f048 */
[----:B------:R-:W-:Y:S01]  /*1e50*/  IMAD.SHL.U32 R0, R28, 0x40, RZ ;  /* 0x000000401c007824 */ /* 0x000fe200078e00ff */
[----:B------:R-:W-:Y:S01]  /*1e60*/  UMOV UR12, UR39 ;  /* 0x00000027000c7c82 */ /* 0x000fe20008000000 */
[----:B------:R-:W-:Y:S01]  /*1e70*/  LEA.HI R5, R17, R16, RZ, 0x6 ;  /* 0x0000001011057211 */ /* 0x000fe200078f30ff */
[----:B------:R-:W-:Y:S01]  /*1e80*/  ULEA.HI UR6, UR12, UR12, URZ, 0x1 ;  /* 0x0000000c0c067291 */ /* 0x000fe2000f8f083f */
[----:B------:R-:W-:Y:S01]  /*1e90*/  IMAD.MOV.U32 R7, RZ, RZ, R12 ;  /* 0x000000ffff077224 */ /* 0x000fe200078e000c */
[----:B------:R-:W-:Y:S01]  /*1ea0*/  LOP3.LUT R0, R0, 0x1c0, RZ, 0xc0, !PT ;  /* 0x000001c000007812 */ /* 0x000fe200078ec0ff */
[----:B------:R-:W-:Y:S01]  /*1eb0*/  UMOV UR14, UR8 ;  /* 0x00000008000e7c82 */ /* 0x000fe20008000000 */
[----:B------:R-:W-:Y:S01]  /*1ec0*/  ULOP3.LUT UR8, UR6, 0xfffffffe, URZ, 0xc0, !UPT ;  /* 0xfffffffe06087892 */ /* 0x000fe2000f8ec03f */
[----:B------:R-:W-:Y:S01]  /*1ed0*/  IMAD.MOV.U32 R6, RZ, RZ, R13 ;  /* 0x000000ffff067224 */ /* 0x000fe200078e000d */
[----:B------:R-:W-:Y:S01]  /*1ee0*/  LOP3.LUT R2, R0, 0x38, R30, 0xf8, !PT ;  /* 0x0000003800027812 */ /* 0x000fe200078ef81e */
[----:B------:R-:W-:Y:S01]  /*1ef0*/  UIMAD UR6, UR12, -0x80, UR40 ;  /* 0xffffff800c0678a4 */ /* 0x000fe2000f8e0228 */
[----:B------:R-:W-:Y:S01]  /*1f00*/  SHF.R.U32.HI R0, RZ, 0x3, R0 ;  /* 0x00000003ff007819 */ /* 0x000fe20000011600 */
[----:B------:R-:W-:Y:S01]  /*1f10*/  @P0 BAR.SYNC.DEFER_BLOCKING 0x0 ;  /* 0x0000000000000b1d */ /* 0x000fe20000010000 */
[----:B------:R-:W-:Y:S01]  /*1f20*/  UIADD3 UR8, UR12, -UR8, URZ ;  /* 0x800000080c087290 */ /* 0x000fe2000fffe03f */
[----:B------:R-:W-:Y:S01]  /*1f30*/  IMAD.MOV.U32 R10, RZ, RZ, R4 ;  /* 0x000000ffff0a7224 */ /* 0x000fe200078e0004 */
[----:B------:R-:W-:Y:S01]  /*1f40*/  LOP3.LUT R0, R2, R0, RZ, 0x3c, !PT ;  /* 0x0000000002007212 */ /* 0x000fe200078e3cff */
[----:B------:R-:W-:Y:S01]  /*1f50*/  IMAD.SHL.U32 R2, R5, 0x8, RZ ;  /* 0x0000000805027824 */ /* 0x000fe200078e00ff */
[----:B------:R-:W-:Y:S01]  /*1f60*/  UISETP.NE.AND UP0, UPT, UR8, 0x1, UPT ;  /* 0x000000010800788c */ /* 0x000fe2000bf05270 */
[C---:B------:R-:W-:Y:S01]  /*1f70*/  ISETP.GE.AND P5, PT, R28.reuse, UR6, PT ;  /* 0x000000061c007c0c */ /* 0x040fe2000bfa6270 */
[----:B------:R-:W-:Y:S01]  /*1f80*/  VIADD R21, R28, 0x20 ;  /* 0x000000201c157836 */ /* 0x000fe20000000000 */
[----:B------:R1:W-:Y:S01]  /*1f90*/  STL [R1+0x44], R7 ;  /* 0x0000440701007387 */ /* 0x0003e20000100800 */
[----:B------:R-:W-:Y:S01]  /*1fa0*/  LOP3.LUT R0, R0, 0xfffffe00, R2, 0xf8, !PT ;  /* 0xfffffe0000007812 */ /* 0x000fe200078ef802 */
[C---:B------:R-:W-:Y:S01]  /*1fb0*/  VIADD R24, R28.reuse, 0x40 ;  /* 0x000000401c187836 */ /* 0x040fe20000000000 */
[----:B------:R-:W-:Y:S01]  /*1fc0*/  PLOP3.LUT P1, PT, PT, PT, UP0, 0x80, 0x0 ;  /* 0x000000000000781c */ /* 0x000fe20003f2f008 */
[----:B------:R1:W-:Y:S01]  /*1fd0*/  STL [R1+0x40], R6 ;  /* 0x0000400601007387 */ /* 0x0003e20000100800 */
[----:B------:R-:W-:Y:S01]  /*1fe0*/  VIADD R25, R28, 0x60 ;  /* 0x000000601c197836 */ /* 0x000fe20000000000 */
[----:B------:R-:W-:Y:S01]  /*1ff0*/  UMOV UR13, UR9 ;  /* 0x00000009000d7c82 */ /* 0x000fe20008000000 */
[----:B------:R-:W-:Y:S01]  /*2000*/  VIADD R2, R0, 0x2000 ;  /* 0x0000200000027836 */ /* 0x000fe20000000000 */
[----:B------:R1:W-:Y:S01]  /*2010*/  STL [R1+0x48], R10 ;  /* 0x0000480a01007387 */ /* 0x0003e20000100800 */
[----:B------:R-:W-:Y:S01]  /*2020*/  UMOV UR16, UR22 ;  /* 0x0000001600107c82 */ /* 0x000fe20008000000 */
[----:B------:R-:W-:Y:S01]  /*2030*/  UMOV UR15, UR23 ;  /* 0x00000017000f7c82 */ /* 0x000fe20008000000 */
[----:B------:R-:W-:Y:S01]  /*2040*/  BSSY B0, `(.L_x_1785) ;  /* 0x0000013000007945 */ /* 0x000fe20003800000 */
[----:B------:R-:W-:-:S02]  /*2050*/  SEL R2, R2, R0, !P1 ;  /* 0x0000000002027207 */ /* 0x000fc40004800000 */
[----:B------:R-:W-:Y:S02]  /*2060*/  LEA R0, R0, UR4, 0x1 ;  /* 0x0000000400007c11 */ /* 0x000fe4000f8e08ff */
[----:B------:R-:W-:Y:S02]  /*2070*/  ISETP.GE.AND P4, PT, R21, UR6, PT ;  /* 0x0000000615007c0c */ /* 0x000fe4000bf86270 */
[----:B------:R-:W-:Y:S01]  /*2080*/  ISETP.GE.AND P3, PT, R24, UR6, PT ;  /* 0x0000000618007c0c */ /* 0x000fe2000bf66270 */
[----:B------:R1:W-:Y:S01]  /*2090*/  @P5 STS.128 [R0+0x8000], RZ ;  /* 0x008000ff00005388 */ /* 0x0003e20000000c00 */
[----:B------:R-:W-:Y:S02]  /*20a0*/  ISETP.GE.AND P2, PT, R25, UR6, PT ;  /* 0x0000000619007c0c */ /* 0x000fe4000bf46270 */
[----:B------:R-:W-:Y:S01]  /*20b0*/  LEA R194, R2, UR4, 0x1 ;  /* 0x0000000402c27c11 */ /* 0x000fe2000f8e08ff */
[----:B------:R-:W-:Y:S10]  /*20c0*/  @P5 BRA `(.L_x_1786) ;  /* 0x0000000000285947 */ /* 0x000ff40003800000 */
        /* <DEDUP_REMOVED lines=10> */
.L_x_1786:
[----:B------:R-:W-:Y:S05]  /*2170*/  BSYNC B0 ;  /* 0x0000000000007941 */ /* 0x000fea0003800000 */
.L_x_1785:
        /* <DEDUP_REMOVED lines=13> */
.L_x_1788:
[----:B------:R-:W-:Y:S05]  /*2250*/  BSYNC B0 ;  /* 0x0000000000007941 */ /* 0x000fea0003800000 */
.L_x_1787:
        /* <DEDUP_REMOVED lines=13> */
.L_x_1790:
[----:B------:R-:W-:Y:S05]  /*2330*/  BSYNC B0 ;  /* 0x0000000000007941 */ /* 0x000fea0003800000 */
.L_x_1789:
        /* <DEDUP_REMOVED lines=16> */
.L_x_1792:
[----:B------:R-:W-:Y:S05]  /*2440*/  BSYNC B0 ;  /* 0x0000000000007941 */ /* 0x000fea0003800000 */
.L_x_1791:
[----:B------:R-:W-:Y:S01]  /*2450*/  MOV R8, R11 ;  /* 0x0000000b00087202 */ /* 0x000fe20000000f00 */
[----:B------:R2:W-:Y:S01]  /*2460*/  @P5 STS [R194], RZ ;  /* 0x000000ffc2005388 */ /* 0x0005e20000000800 */
[----:B------:R-:W-:Y:S01]  /*2470*/  BSSY B0, `(.L_x_1793) ;  /* 0x0000014000007945 */ /* 0x000fe20003800000 */
[----:B-1----:R-:W-:Y:S02]  /*2480*/  MOV R6, UR20 ;  /* 0x0000001400067c02 */ /* 0x002fe40008000f00 */
[----:B------:R2:W-:Y:S04]  /*2490*/  @P5 STS [R194+0x4], RZ ;  /* 0x000004ffc2005388 */ /* 0x0005e80000000800 */
[----:B------:R2:W-:Y:S04]  /*24a0*/  STL [R1+0x3c], R8 ;  /* 0x00003c0801007387 */ /* 0x0005e80000100800 */
        /* <DEDUP_REMOVED lines=16> */
.L_x_1794:
[----:B------:R-:W-:Y:S05]  /*25b0*/  BSYNC B0 ;  /* 0x0000000000007941 */ /* 0x000fea0003800000 */
.L_x_1793:
        /* <DEDUP_REMOVED lines=21> */
.L_x_1796:
[----:B------:R-:W-:Y:S05]  /*2710*/  BSYNC B0 ;  /* 0x0000000000007941 */ /* 0x000fea0003800000 */
.L_x_1795:
        /* <DEDUP_REMOVED lines=21> */
.L_x_1798:
[----:B------:R-:W-:Y:S05]  /*2870*/  BSYNC B0 ;  /* 0x0000000000007941 */ /* 0x000fea0003800000 */
.L_x_1797:
        /* <DEDUP_REMOVED lines=23> */
.L_x_1800:
[----:B------:R-:W-:Y:S05]  /*29f0*/  BSYNC B0 ;  /* 0x0000000000007941 */ /* 0x000fea0003800000 */
.L_x_1799:
[----:B------:R-:W5:Y:S01]  /*2a00*/  LDL R27, [R1+0x74] ;  /* 0x00007400011b7983 */ /* 0x000f620000100800 */
[----:B------:R-:W-:Y:S01]  /*2a10*/  UIMAD UR8, UR41, UR20, URZ ;  /* 0x00000014290872a4 */ /* 0x000fe2000f8e023f */
[----:B---3--:R-:W-:Y:S01]  /*2a20*/  IMAD.WIDE.U32 R4, R6, UR30, R30 ;  /* 0x0000001e06047c25 */ /* 0x008fe2000f8e001e */
[----:B------:R-:W-:Y:S01]  /*2a30*/  ULDC.64 UR22, c[0x0][0x260] ;  /* 0x0000980000167ab9 */ /* 0x000fe20000000a00 */
[----:B------:R-:W-:Y:S01]  /*2a40*/  BSSY B0, `(.L_x_1801) ;  /* 0x0000030000007945 */ /* 0x000fe20003800000 */
[----:B------:R-:W-:Y:S01]  /*2a50*/  UIMAD UR8, UR30, UR21, UR8 ;  /* 0x000000151e0872a4 */ /* 0x000fe2000f8e0208 */
[----:B------:R-:W-:-:S05]  /*2a60*/  IADD3 R4, P0, R4, UR33, RZ ;  /* 0x0000002104047c10 */ /* 0x000fca000ff1e0ff */
[----:B--2---:R-:W-:Y:S01]  /*2a70*/  IMAD.U32 R8, RZ, RZ, UR8 ;  /* 0x00000008ff087e24 */ /* 0x004fe2000f8e00ff */
        /* <DEDUP_REMOVED lines=8> */
[C---:B------:R-:W-:Y:S01]  /*2b00*/  VIADD R7, R27.reuse, 0x8 ;  /* 0x000000081b077836 */ /* 0x040fe20000000000 */
        /* <DEDUP_REMOVED lines=10> */
[C---:B------:R-:W-:Y:S02]  /*2bb0*/  @!P6 LEA R16, P0, R2.reuse, UR14, 0x2 ;  /* 0x0000000e0210ec11 */ /* 0x040fe4000f8010ff */
[----:B------:R-:W-:Y:S01]  /*2bc0*/  P2R R19, PR, RZ, 0x8 ;  /* 0x00000008ff137803 */ /* 0x000fe20000000000 */
[----:B------:R-:W-:Y:S01]  /*2bd0*/  IMAD.IADD R10, R5, 0x1, R6 ;  /* 0x00000001050a7824 */ /* 0x000fe200078e0206 */
[----:B------:R-:W-:-:S02]  /*2be0*/  @!P6 LEA.HI.X R17, R2, UR13, R7, 0x2, P0 ;  /* 0x0000000d0211ec11 */ /* 0x000fc400080f1407 */
[----:B------:R-:W-:Y:S02]  /*2bf0*/  ISETP.GE.AND P0, PT, R27, UR6, PT ;  /* 0x000000061b007c0c */ /* 0x000fe4000bf06270 */
[----:B------:R-:W-:Y:S02]  /*2c00*/  IADD3.X R13, R8, UR13, RZ, P2, !PT ;  /* 0x0000000d080d7c10 */ /* 0x000fe400097fe4ff */
[----:B------:R-:W-:Y:S01]  /*2c10*/  P2R R11, PR, RZ, 0x1 ;  /* 0x00000001ff0b7803 */ /* 0x000fe20000000000 */
[----:B--2---:R-:W-:Y:S08]  /*2c20*/  @P5 BRA `(.L_x_1802) ;  /* 0x0000000000445947 */ /* 0x004ff00003800000 */
        /* <DEDUP_REMOVED lines=17> */
.L_x_1802:
[----:B------:R-:W-:Y:S05]  /*2d40*/  BSYNC B0 ;  /* 0x0000000000007941 */ /* 0x000fea0003800000 */
.L_x_1801:
        /* <DEDUP_REMOVED lines=23> */
.L_x_1804:
[----:B------:R-:W-:Y:S05]  /*2ec0*/  BSYNC B0 ;  /* 0x0000000000007941 */ /* 0x000fea0003800000 */
.L_x_1803:
        /* <DEDUP_REMOVED lines=23> */
.L_x_1806:
[----:B------:R-:W-:Y:S05]  /*3040*/  BSYNC B0 ;  /* 0x0000000000007941 */ /* 0x000fea0003800000 */
.L_x_1805:
        /* <DEDUP_REMOVED lines=23> */
.L_x_1808:
[----:B------:R-:W-:Y:S05]  /*31c0*/  BSYNC B0 ;  /* 0x0000000000007941 */ /* 0x000fea0003800000 */
.L_x_1807:
        /* <DEDUP_REMOVED lines=26> */
[----:B---3--:R-:W-:-:S04]  /*3370*/  LEA R8, P0, R6, UR8, 0x1 ;  /* 0x0000000806087c11 */ /* 0x008fc8000f8008ff */
[----:B------:R-:W-:-:S05]  /*3380*/  LEA.HI.X R9, R6, UR9, R2, 0x1, P0 ;  /* 0x0000000906097c11 */ /* 0x000fca00080f0c02 */
[----:B------:R-:W-:Y:S01]  /*3390*/  @!PT LDS RZ, [RZ] ;  /* 0x00000000fffff984 */ /* 0x000fe20000000800 */
[----:B------:R-:W-:Y:S01]  /*33a0*/  @!PT LDS RZ, [RZ] ;  /* 0x00000000fffff984 */ /* 0x000fe20000000800 */
[----:B------:R-:W-:Y:S01]  /*33b0*/  @!PT LDS RZ, [RZ] ;  /* 0x00000000fffff984 */ /* 0x000fe20000000800 */
[----:B------:R3:W-:Y:S04]  /*33c0*/  LDGSTS.E.BYPASS.LTC128B.128 [R0+0x10000], desc[UR10][R8.64] ;  /* 0x1000000008007fae */ /* 0x0007e8000b901d4a */
.L_x_1810:
[----:B------:R-:W-:Y:S05]  /*33d0*/  BSYNC B0 ;  /* 0x0000000000007941 */ /* 0x000fea0003800000 */
.L_x_1809:
        /* <DEDUP_REMOVED lines=22> */
.L_x_1812:
[----:B------:R-:W-:Y:S05]  /*3540*/  BSYNC B0 ;  /* 0x0000000000007941 */ /* 0x000fea0003800000 */
.L_x_1811:
        /* <DEDUP_REMOVED lines=22> */
.L_x_1814:
[----:B------:R-:W-:Y:S05]  /*36b0*/  BSYNC B0 ;  /* 0x0000000000007941 */ /* 0x000fea0003800000 */
.L_x_1813:
        /* <DEDUP_REMOVED lines=22> */
.L_x_1816:
[----:B------:R-:W-:Y:S05]  /*3820*/  BSYNC B0 ;  /* 0x0000000000007941 */ /* 0x000fea0003800000 */
.L_x_1815:
[----:B------:R-:W-:Y:S01]  /*3830*/  ISETP.NE.AND P0, PT, R18, RZ, PT ;  /* 0x000000ff1200720c */ /* 0x000fe20003f05270 */
[----:B-1----:R-:W-:Y:S01]  /*3840*/  IMAD.MOV.U32 R4, RZ, RZ, 0x7f800000 ;  /* 0x7f800000ff047424 */ /* 0x002fe200078e00ff */
[----:B------:R-:W-:Y:S01]  /*3850*/  ISETP.NE.AND P3, PT, R11, RZ, PT ;  /* 0x000000ff0b00720c */ /* 0x000fe20003f65270 */
[----:B------:R-:W-:Y:S01]  /*3860*/  IMAD.MOV.U32 R2, RZ, RZ, 0x7f800000 ;  /* 0x7f800000ff027424 */ /* 0x000fe200078e00ff */
[----:B------:R-:W-:Y:S01]  /*3870*/  ISETP.NE.AND P2, PT, R19, RZ, PT ;  /* 0x000000ff1300720c */ /* 0x000fe20003f45270 */
[----:B--234-:R-:W2:Y:S01]  /*3880*/  LDL R0, [R1+0x7c] ;  /* 0x00007c0001007983 */ /* 0x01cea20000100800 */
[----:B------:R-:W-:Y:S01]  /*3890*/  IMAD.MOV.U32 R6, RZ, RZ, 0x7f800000 ;  /* 0x7f800000ff067424 */ /* 0x000fe200078e00ff */
[----:B------:R-:W-:Y:S01]  /*38a0*/  ULDC UR18, c[0x0][0x2d0] ;  /* 0x0000b40000127ab9 */ /* 0x000fe20000000800 */
[----:B------:R-:W-:Y:S01]  /*38b0*/  IMAD.MOV.U32 R5, RZ, RZ, 0x7f800000 ;  /* 0x7f800000ff057424 */ /* 0x000fe200078e00ff */
[----:B------:R-:W3:Y:S04]  /*38c0*/  @!P6 LDG.E R2, desc[UR10][R16.64] ;  /* 0x0000000a1002e981 */ /* 0x000ee8000c1e1900 */
[----:B------:R-:W0:Y:S01]  /*38d0*/  LDGDEPBAR ;  /* 0x00000000000079af */ /* 0x000e220000000000 */
[----:B------:R-:W-:Y:S01]  /*38e0*/  VIADD R190, R193, 0x2000 ;  /* 0x00002000c1be7836 */ /* 0x000fe20000000000 */
[----:B------:R-:W-:Y:S01]  /*38f0*/  ULDC UR19, c[0x0][0x2dc] ;  /* 0x0000b70000137ab9 */ /* 0x000fe20000000800 */
[----:B------:R-:W-:Y:S01]  /*3900*/  VIADD R184, R192, 0x2000 ;  /* 0x00002000c0b87836 */ /* 0x000fe20000000000 */
[----:B------:R-:W4:Y:S01]  /*3910*/  @!P0 LDG.E R4, desc[UR10][R12.64+0x100] ;  /* 0x0001000a0c048981 */ /* 0x000f22000c1e1900 */
[----:B------:R-:W-:Y:S01]  /*3920*/  IMAD.MOV.U32 R185, RZ, RZ, 0x40 ;  /* 0x00000040ffb97424 */ /* 0x000fe200078e00ff */
[----:B------:R-:W-:-:S02]  /*3930*/  UIADD3 UR6, UR30, 0x80, URZ ;  /* 0x000000801e067890 */ /* 0x000fc4000fffe03f */
[----:B------:R-:W5:Y:S01]  /*3940*/  @!P3 LDG.E R6, desc[UR10][R12.64] ;  /* 0x0000000a0c06b981 */ /* 0x000f62000c1e1900 */
[----:B------:R-:W-:Y:S01]  /*3950*/  IMAD.MOV.U32 R191, RZ, RZ, 0x20 ;  /* 0x00000020ffbf7424 */ /* 0x000fe200078e00ff */
[----:B------:R-:W-:Y:S02]  /*3960*/  CS2R R126, SRZ ;  /* 0x00000000007e7805 */ /* 0x000fe4000001ff00 */
[----:B------:R-:W-:Y:S01]  /*3970*/  CS2R R124, SRZ ;  /* 0x00000000007c7805 */ /* 0x000fe2000001ff00 */
[----:B------:R-:W5:Y:S01]  /*3980*/  @!P2 LDG.E R5, desc[UR10][R12.64+0x20] ;  /* 0x0000200a0c05a981 */ /* 0x000f62000c1e1900 */
[----:B------:R-:W-:Y:S02]  /*3990*/  CS2R R130, SRZ ;  /* 0x0000000000827805 */ /* 0x000fe4000001ff00 */
[----:B------:R-:W-:Y:S02]  /*39a0*/  CS2R R128, SRZ ;  /* 0x0000000000807805 */ /* 0x000fe4000001ff00 */
[----:B------:R-:W-:Y:S01]  /*39b0*/  CS2R R122, SRZ ;  /* 0x00000000007a7805 */ /* 0x000fe2000001ff00 */
[----:B------:R-:W-:Y:S01]  /*39c0*/  STL [R1+0x34], R23 ;  /* 0x0000341701007387 */ /* 0x000fe20000100800 */
[----:B------:R-:W-:-:S02]  /*39d0*/  CS2R R120, SRZ ;  /* 0x0000000000787805 */ /* 0x000fc4000001ff00 */
[----:B------:R-:W-:Y:S02]  /*39e0*/  CS2R R118, SRZ ;  /* 0x0000000000767805 */ /* 0x000fe4000001ff00 */
[----:B------:R-:W-:Y:S01]  /*39f0*/  CS2R R116, SRZ ;  /* 0x0000000000747805 */ /* 0x000fe2000001ff00 */
[----:B------:R-:W-:Y:S01]  /*3a00*/  STL [R1+0x30], R22 ;  /* 0x0000301601007387 */ /* 0x000fe20000100800 */
[----:B------:R-:W-:Y:S02]  /*3a10*/  SEL R190, R190, R193, !P1 ;  /* 0x000000c1bebe7207 */ /* 0x000fe40004800000 */
[----:B------:R-:W-:Y:S02]  /*3a20*/  CS2R R110, SRZ ;  /* 0x00000000006e7805 */ /* 0x000fe4000001ff00 */
[----:B------:R-:W-:Y:S02]  /*3a30*/  SEL R184, R184, R192, !P1 ;  /* 0x000000c0b8b87207 */ /* 0x000fe40004800000 */
        /* <DEDUP_REMOVED lines=23> */
[----:B------:R-:W-:Y:S01]  /*3bb0*/  LEA R190, R190, UR4, 0x1 ;  /* 0x00000004bebe7c11 */ /* 0x000fe2000f8e08ff */
[----:B------:R-:W-:Y:S01]  /*3bc0*/  ULDC UR8, c[0x0][0x2ec] ;  /* 0x0000bb0000087ab9 */ /* 0x000fe20000000800 */
[----:B------:R-:W-:Y:S01]  /*3bd0*/  LEA R184, R184, UR4, 0x1 ;  /* 0x00000004b8b87c11 */ /* 0x000fe2000f8e08ff */
[----:B------:R-:W-:-:S03]  /*3be0*/  UISETP.GE.AND UP0, UPT, UR6, UR7, UPT ;  /* 0x000000070600728c */ /* 0x000fc6000bf06270 */
[----:B------:R-:W-:Y:S01]  /*3bf0*/  ULDC UR6, c[0x0][0x39c] ;  /* 0x0000e70000067ab9 */ /* 0x000fe20000000800 */
[C---:B--2---:R-:W-:Y:S02]  /*3c00*/  LOP3.LUT P3, RZ, R0.reuse, 0x4, RZ, 0xc0, !PT ;  /* 0x0000000400ff7812 */ /* 0x044fe4000786c0ff */
[C---:B------:R-:W-:Y:S02]  /*3c10*/  LOP3.LUT P0, RZ, R0.reuse, 0x2, RZ, 0xc0, !PT ;  /* 0x0000000200ff7812 */ /* 0x040fe4000780c0ff */
[----:B------:R-:W-:Y:S01]  /*3c20*/  LOP3.LUT P2, RZ, R0, 0x4, RZ, 0xc0, !PT ;  /* 0x0000000400ff7812 */ /* 0x000fe2000784c0ff */
[C---:B------:R-:W-:Y:S01]  /*3c30*/  VIADD R0, R27.reuse, 0xffffff80 ;  /* 0xffffff801b007836 */ /* 0x040fe20000000000 */
[----:B----4-:R-:W-:Y:S04]  /*3c40*/  STL [R1+0x4c], R4 ;  /* 0x00004c0401007387 */ /* 0x010fe80000100800 */
[----:B---3--:R1:W-:Y:S02]  /*3c50*/  STL [R1+0x50], R2 ;  /* 0x0000500201007387 */ /* 0x0083e40000100800 */
[----:B-1----:R-:W-:-:S05]  /*3c60*/  IMAD.SHL.U32 R2, R27, 0x4, RZ ;  /* 0x000000041b027824 */ /* 0x002fca00078e00ff */
[----:B------:R1:W-:Y:S04]  /*3c70*/  STL [R1+0x6c], R2 ;  /* 0x00006c0201007387 */ /* 0x0003e80000100800 */
[----:B-----5:R-:W-:Y:S04]  /*3c80*/  STL [R1+0x54], R6 ;  /* 0x0000540601007387 */ /* 0x020fe80000100800 */
[----:B------:R2:W-:Y:S01]  /*3c90*/  STL [R1+0x58], R5 ;  /* 0x0000580501007387 */ /* 0x0005e20000100800 */
[----:B------:R-:W-:Y:S01]  /*3ca0*/  IMAD.MOV.U32 R4, RZ, RZ, 0x40 ;  /* 0x00000040ff047424 */ /* 0x000fe200078e00ff */
[----:B-1----:R-:W-:-:S04]  /*3cb0*/  SHF.R.S32.HI R2, RZ, 0x1f, R0 ;  /* 0x0000001fff027819 */ /* 0x002fc80000011400 */
[C---:B------:R-:W-:Y:S01]  /*3cc0*/  SHF.L.U64.HI R2, R0.reuse, 0x2, R2 ;  /* 0x0000000200027819 */ /* 0x040fe20000010202 */
[----:B------:R-:W-:Y:S01]  /*3cd0*/  IMAD.SHL.U32 R0, R0, 0x4, RZ ;  /* 0x0000000400007824 */ /* 0x000fe200078e00ff */
[----:B--2---:R-:W-:-:S05]  /*3ce0*/  SHF.L.U64.HI R5, R27, 0x2, R20 ;  /* 0x000000021b057819 */ /* 0x004fca0000010214 */
[----:B------:R-:W-:Y:S04]  /*3cf0*/  STL [R1+0x68], R5 ;  /* 0x0000680501007387 */ /* 0x000fe80000100800 */
[----:B------:R-:W-:Y:S04]  /*3d00*/  STL [R1+0x64], R2 ;  /* 0x0000640201007387 */ /* 0x000fe80000100800 */
[----:B------:R1:W-:Y:S02]  /*3d10*/  STL [R1+0x60], R0 ;  /* 0x0000600001007387 */ /* 0x0003e40000100800 */
[----:B-1----:R-:W-:-:S05]  /*3d20*/  SEL R0, R4, 0xffffffc0, !P2 ;  /* 0xffffffc004007807 */ /* 0x002fca0005000000 */
[----:B------:R1:W-:Y:S04]  /*3d30*/  STL [R1+0x5c], R0 ;  /* 0x00005c0001007387 */ /* 0x0003e80000100800 */
[----:B------:R1:W-:Y:S01]  /*3d40*/  STL [R1+0x38], R194 ;  /* 0x000038c201007387 */ /* 0x0003e20000100800 */
[----:B------:R-:W-:Y:S02]  /*3d50*/  SEL R185, R185, 0xffffffc0, !P3 ;  /* 0xffffffc0b9b97807 */ /* 0x000fe40005800000 */
[----:B------:R-:W-:-:S07]  /*3d60*/  SEL R191, R191, 0xffffffe0, !P0 ;  /* 0xffffffe0bfbf7807 */ /* 0x000fce0004000000 */
.L_x_1819:
        /* <DEDUP_REMOVED lines=147> */
[----:B------:R-:W-:Y:S01]  /*46a0*/  MUFU.TANH R70, R6 ;  /* 0x0000000600467308 */ /* 0x000fe20000002400 */
[----:B--2---:R-:W-:Y:S01]  /*46b0*/  FMUL.FTZ R9, R2, 1.4426950216293334961 ;  /* 0x3fb8aa3b02097820 */ /* 0x004fe20000410000 */
[----:B-1----:R-:W-:Y:S04]  /*46c0*/  IMAD.MOV.U32 R2, RZ, RZ, R100 ;  /* 0x000000ffff027224 */ /* 0x002fe800078e0064 */
[----:B------:R-:W-:Y:S04]  /*46d0*/  FSEL R9, R9, RZ, P3 ;  /* 0x000000ff09097208 */ /* 0x000fe80001800000 */
[----:B------:R1:W2:Y:S01]  /*46e0*/  MUFU.TANH R69, R7 ;  /* 0x0000000700457308 */ /* 0x0002a20000002400 */
[C---:B------:R-:W-:Y:S09]  /*46f0*/  FSETP.NEU.FTZ.AND P3, PT, R195.reuse, -INF , PT ;  /* 0xff800000c300780b */ /* 0x040ff20003f7d000 */
[----:B------:R4:W-:Y:S10]  /*4700*/  MUFU.TANH R228, R11 ;  /* 0x0000000b00e47308 */ /* 0x0009f40000002400 */
[----:B------:R3:W-:Y:S01]  /*4710*/  MUFU.TANH R229, R10 ;  /* 0x0000000a00e57308 */ /* 0x0007e20000002400 */
[----:B-1----:R-:W1:Y:S09]  /*4720*/  LDSM.16.M88.4 R4, [R188+0x800] ;  /* 0x00080000bc04783b */ /* 0x002e720000000200 */
[----:B------:R2:W-:Y:S01]  /*4730*/  MUFU.TANH R212, R8 ;  /* 0x0000000800d47308 */ /* 0x0005e20000002400 */
[----:B----4-:R-:W4:Y:S09]  /*4740*/  LDL R11, [R1+0x4c] ;  /* 0x00004c00010b7983 */ /* 0x010f320000100800 */
[----:B------:R-:W1:Y:S01]  /*4750*/  MUFU.TANH R93, R17 ;  /* 0x00000011005d7308 */ /* 0x000e620000002400 */
[----:B---3--:R-:W-:Y:S04]  /*4760*/  IMAD.U32 R10, RZ, RZ, UR26 ;  /* 0x0000001aff0a7e24 */ /* 0x008fe8000f8e00ff */
[----:B------:R-:W-:Y:S01]  /*4770*/  @P1 IMAD R10, R10, 0x80, R196 ;  /* 0x000000800a0a1824 */ /* 0x000fe200078e02c4 */
[----:B------:R-:W-:Y:S04]  /*4780*/  PLOP3.LUT P1, PT, PT, PT, UP0, 0x80, 0x0 ;  /* 0x000000000000781c */ /* 0x000fe80003f2f008 */
[----:B------:R-:W-:Y:S01]  /*4790*/  MUFU.TANH R181, R18 ;  /* 0x0000001200b57308 */ /* 0x000fe20000002400 */
[----:B--2---:R-:W-:Y:S01]  /*47a0*/  FMUL.FTZ R8, R195, 1.4426950216293334961 ;  /* 0x3fb8aa3bc3087820 */ /* 0x004fe20000410000 */
[C---:B------:R-:W-:Y:S02]  /*47b0*/  @P0 IADD3 R0, R10.reuse, 0x1, RZ ;  /* 0x000000010a000810 */ /* 0x040fe40007ffe0ff */
[----:B------:R-:W-:Y:S02]  /*47c0*/  PLOP3.LUT P0, PT, PT, PT, UP0, 0x80, 0x0 ;  /* 0x000000000000781c */ /* 0x000fe40003f0f008 */
[----:B------:R-:W-:Y:S04]  /*47d0*/  @P4 ISETP.GE.AND P4, PT, R10, UR7, PT ;  /* 0x000000070a004c0c */ /* 0x000fe8000bf86270 */
[----:B------:R-:W-:Y:S01]  /*47e0*/  MUFU.TANH R208, R12 ;  /* 0x0000000c00d07308 */ /* 0x000fe20000002400 */
[----:B------:R-:W-:Y:S01]  /*47f0*/  @P5 ISETP.GE.AND P5, PT, R0, UR7, PT ;  /* 0x0000000700005c0c */ /* 0x000fe2000bfa6270 */
[----:B------:R-:W-:Y:S01]  /*4800*/  IMAD.MOV.U32 R0, RZ, RZ, R99 ;  /* 0x000000ffff007224 */ /* 0x000fe200078e0063 */
[----:B------:R-:W-:Y:S02]  /*4810*/  @P1 FSEL R2, R100, -INF , !P4 ;  /* 0xff80000064021808 */ /* 0x000fe40006000000 */
[----:B------:R-:W-:Y:S02]  /*4820*/  FSEL R8, R8, RZ, P3 ;  /* 0x000000ff08087208 */ /* 0x000fe40001800000 */
[----:B------:R-:W-:Y:S03]  /*4830*/  PLOP3.LUT P1, PT, PT, PT, UP0, 0x80, 0x0 ;  /* 0x000000000000781c */ /* 0x000fe60003f2f008 */
[----:B------:R2:W-:Y:S01]  /*4840*/  MUFU.TANH R223, R15 ;  /* 0x0000000f00df7308 */ /* 0x0005e20000002400 */
[-C--:B-1----:R-:W-:Y:S03]  /*4850*/  HMMA.16816.F32 R20, R176, R4.reuse, R20 ;  /* 0x00000004b014723c */ /* 0x082fe60000001814 */
[--C-:B------:R-:W-:Y:S01]  /*4860*/  FFMA.FTZ R2, R2, UR8, -R9.reuse ;  /* 0x0000000802027c23 */ /* 0x100fe20008010809 */
[----:B------:R-:W-:Y:S02]  /*4870*/  @P0 FSEL R0, R99, -INF , !P5 ;  /* 0xff80000063000808 */ /* 0x000fe40006800000 */
[C---:B------:R-:W-:Y:S03]  /*4880*/  HMMA.16816.F32 R24, R132.reuse, R4, R24 ;  /* 0x000000048418723c */ /* 0x040fe60000001818 */
[----:B------:R1:W-:Y:S01]  /*4890*/  MUFU.EX2 R101, R2 ;  /* 0x0000000200657308 */ /* 0x0003e20000000800 */
[----:B------:R-:W3:Y:S01]  /*48a0*/  LDL R5, [R1+0x50] ;  /* 0x0000500001057983 */ /* 0x000ee20000100800 */
[----:B------:R-:W-:Y:S01]  /*48b0*/  PLOP3.LUT P0, PT, PT, PT, UP0, 0x80, 0x0 ;  /* 0x000000000000781c */ /* 0x000fe20003f0f008 */
[----:B------:R-:W-:Y:S01]  /*48c0*/  FFMA.FTZ R0, R0, UR8, -R9 ;  /* 0x0000000800007c23 */ /* 0x000fe20008010809 */
[-C--:B------:R-:W-:Y:S06]  /*48d0*/  HMMA.16816.F32 R28, R132, R6.reuse, R28 ;  /* 0x00000006841c723c */ /* 0x080fec000000181c */
[----:B------:R1:W-:Y:S01]  /*48e0*/  MUFU.EX2 R151, R0 ;  /* 0x0000000000977308 */ /* 0x0003e20000000800 */
[----:B--2---:R-:W2:Y:S01]  /*48f0*/  LDL R15, [R1+0x14] ;  /* 0x00001400010f7983 */ /* 0x004ea20000100800 */
[----:B------:R-:W-:Y:S03]  /*4900*/  IMAD.MOV.U32 R4, RZ, RZ, R69 ;  /* 0x000000ffff047224 */ /* 0x000fe600078e0045 */
[----:B------:R-:W-:Y:S01]  /*4910*/  @P1 FSEL R4, R69, -INF , !P5 ;  /* 0xff80000045041808 */ /* 0x000fe20006800000 */
[C---:B------:R-:W-:Y:S01]  /*4920*/  HMMA.16816.F32 R32, R176.reuse, R6, R32 ;  /* 0x00000006b020723c */ /* 0x040fe20000001820 */
[----:B------:R-:W-:Y:S03]  /*4930*/  PLOP3.LUT P1, PT, PT, PT, UP0, 0x80, 0x0 ;  /* 0x000000000000781c */ /* 0x000fe60003f2f008 */
[----:B------:R1:W-:Y:S02]  /*4940*/  MUFU.TANH R94, R16 ;  /* 0x00000010005e7308 */ /* 0x0003e40000002400 */
[----:B-1----:R-:W-:Y:S01]  /*4950*/  MOV R2, R70 ;  /* 0x0000004600027202 */ /* 0x002fe20000000f00 */
[----:B------:R-:W-:Y:S01]  /*4960*/  FMUL.FTZ R20, R20, UR6 ;  /* 0x0000000614147c20 */ /* 0x000fe20008410000 */
[----:B------:R-:W-:Y:S03]  /*4970*/  @P2 FSEL R2, R70, -INF , !P4 ;  /* 0xff80000046022808 */ /* 0x000fe60006000000 */
[----:B------:R-:W-:Y:S01]  /*4980*/  FMUL.FTZ R21, R21, UR6 ;  /* 0x0000000615157c20 */ /* 0x000fe20008410000 */
[----:B------:R-:W-:Y:S02]  /*4990*/  FMUL.FTZ R24, R24, UR6 ;  /* 0x0000000618187c20 */ /* 0x000fe40008410000 */
[----:B------:R1:W-:Y:S01]  /*49a0*/  MUFU.TANH R207, R13 ;  /* 0x0000000d00cf7308 */ /* 0x0003e20000002400 */
[--C-:B------:R-:W-:Y:S01]  /*49b0*/  FFMA.FTZ R0, R2, UR8, -R8.reuse ;  /* 0x0000000802007c23 */ /* 0x100fe20008010808 */
[----:B------:R-:W-:Y:S01]  /*49c0*/  FMUL.FTZ R22, R22, UR6 ;  /* 0x0000000616167c20 */ /* 0x000fe20008410000 */
[----:B------:R-:W-:Y:S01]  /*49d0*/  FMUL.FTZ R26, R26, UR6 ;  /* 0x000000061a1a7c20 */ /* 0x000fe20008410000 */
[----:B------:R-:W-:Y:S01]  /*49e0*/  FMUL.FTZ R23, R23, UR6 ;  /* 0x0000000617177c20 */ /* 0x000fe20008410000 */
[----:B------:R-:W-:Y:S01]  /*49f0*/  FMUL.FTZ R27, R27, UR6 ;  /* 0x000000061b1b7c20 */ /* 0x000fe20008410000 */
        /* <DEDUP_REMOVED lines=10> */
[----:B------:R1:W-:Y:S02]  /*4aa0*/  MUFU.EX2 R68, R0 ;  /* 0x0000000000447308 */ /* 0x0003e40000000800 */
[----:B-1----:R-:W-:Y:S02]  /*4ab0*/  IMAD.MOV.U32 R13, RZ, RZ, R93 ;  /* 0x000000ffff0d7224 */ /* 0x002fe400078e005d */
[----:B------:R-:W-:Y:S06]  /*4ac0*/  FMUL.FTZ R30, R30, UR6 ;  /* 0x000000061e1e7c20 */ /* 0x000fec0008410000 */
[----:B------:R-:W-:Y:S10]  /*4ad0*/  MUFU.TANH R220, R26 ;  /* 0x0000001a00dc7308 */ /* 0x000ff40000002400 */
[----:B------:R-:W1:Y:S01]  /*4ae0*/  MUFU.TANH R224, R14 ;  /* 0x0000000e00e07308 */ /* 0x000e620000002400 */
[----:B------:R-:W-:Y:S09]  /*4af0*/  FFMA.FTZ R0, R4, UR8, -R8 ;  /* 0x0000000804007c23 */ /* 0x000ff20008010808 */
[----:B------:R-:W-:Y:S10]  /*4b00*/  MUFU.TANH R218, R27 ;  /* 0x0000001b00da7308 */ /* 0x000ff40000002400 */
[----:B------:R1:W-:Y:S02]  /*4b10*/  MUFU.EX2 R3, R0 ;  /* 0x0000000000037308 */ /* 0x0003e40000000800 */
[----:B-1----:R-:W-:Y:S01]  /*4b20*/  MOV R12, R224 ;  /* 0x000000e0000c7202 */ /* 0x002fe20000000f00 */
[----:B------:R-:W2:Y:S07]  /*4b30*/  LDL R14, [R1+0x24] ;  /* 0x00002400010e7983 */ /* 0x000eae0000100800 */
[----:B------:R-:W-:Y:S10]  /*4b40*/  MUFU.TANH R201, R25 ;  /* 0x0000001900c97308 */ /* 0x000ff40000002400 */
[----:B------:R-:W-:Y:S01]  /*4b50*/  MUFU.TANH R180, R19 ;  /* 0x0000001300b47308 */ /* 0x000fe20000002400 */
[----:B------:R-:W-:Y:S01]  /*4b60*/  IMAD.MOV.U32 R0, RZ, RZ, R212 ;  /* 0x000000ffff007224 */ /* 0x000fe200078e00d4 */
        /* <DEDUP_REMOVED lines=44> */
[----:B---3--:R-:W-:Y:S01]  /*4e30*/  STL [R1+0x4], R17 ;  /* 0x0000041101007387 */ /* 0x008fe20000100800 */
[----:B------:R-:W-:Y:S05]  /*4e40*/  MOV R5, R208 ;  /* 0x000000d000057202 */ /* 0x000fea0000000f00 */
[----:B------:R1:W3:Y:S02]  /*4e50*/  MUFU.EX2 R18, R4 ;  /* 0x0000000400127308 */ /* 0x0002e40000000800 */
[----:B-1----:R-:W-:Y:S01]  /*4e60*/  @P0 IADD3 R4, R10, 0x8, RZ ;  /* 0x000000080a040810 */ /* 0x002fe20007ffe0ff */
[----:B---3--:R-:W-:Y:S01]  /*4e70*/  STL [R1], R18 ;  /* 0x0000001201007387 */ /* 0x008fe20000100800 */
        /* <DEDUP_REMOVED lines=20> */
[--C-:B------:R-:W-:Y:S08]  /*4fc0*/  FFMA.FTZ R13, R13, UR8, -R9.reuse ;  /* 0x000000080d0d7c23 */ /* 0x100ff00008010809 */
        /* <DEDUP_REMOVED lines=24> */
[--C-:B-1----:R-:W-:Y:S01]  /*5150*/  FFMA.FTZ R11, R12, UR8, -R8.reuse ;  /* 0x000000080c0b7c23 */ /* 0x102fe20008010808 */
        /* <DEDUP_REMOVED lines=74> */
[--C-:B------:R-:W-:Y:S02]  /*5600*/  FFMA.FTZ R4, R4, UR8, -R0.reuse ;  /* 0x0000000804047c23 */ /* 0x100fe40008010800 */
        /* <DEDUP_REMOVED lines=443> */
[----:B------:R-:W-:Y:S06]  /*71c0*/  FMUL.FTZ R5, R5, UR6 ;  /* 0x0000000605057c20 */ /* 0x000fec0008410000 */
[C---:B------:R-:W-:Y:S01]  /*71d0*/  FADD.FTZ R32, -R144.reuse, R32 ;  /* 0x0000002090207221 */ /* 0x040fe20000010100 */
[C---:B------:R-:W-:Y:S01]  /*71e0*/  FADD.FTZ R33, -R144.reuse, R33 ;  /* 0x0000002190217221 */ /* 0x040fe20000010100 */
[----:B------:R2:W5:Y:S04]  /*71f0*/  LDL.LU R100, [R1+0x134] ;  /* 0x0001340001647983 */ /* 0x0005680000300800 */
[----:B------:R2:W5:Y:S04]  /*7200*/  LDL.LU R99, [R1+0x130] ;  /* 0x0001300001637983 */ /* 0x0005680000300800 */
        /* <DEDUP_REMOVED lines=10> */
[C---:B------:R-:W-:Y:S01]  /*72b0*/  FADD.FTZ R52, -R144.reuse, R52 ;  /* 0x0000003490347221 */ /* 0x040fe20000010100 */
[----:B------:R-:W-:Y:S01]  /*72c0*/  FADD.FTZ R135, -R144, R21 ;  /* 0x0000001590877221 */ /* 0x000fe20000010100 */
[----:B------:R-:W-:Y:S02]  /*72d0*/  FMUL.FTZ R21, R98, R16 ;  /* 0x0000001062157220 */ /* 0x000fe40000410000 */
[----:B------:R2:W5:Y:S01]  /*72e0*/  LDL.LU R98, [R1+0x12c] ;  /* 0x00012c0001627983 */ /* 0x0005620000300800 */
[----:B------:R-:W-:Y:S01]  /*72f0*/  FMUL.FTZ R133, R97, R17 ;  /* 0x0000001161857220 */ /* 0x000fe20000410000 */
[----:B------:R-:W-:Y:S01]  /*7300*/  FMUL.FTZ R134, R96, R20 ;  /* 0x0000001460867220 */ /* 0x000fe20000410000 */
[----:B------:R-:W-:Y:S01]  /*7310*/  FMUL.FTZ R135, R95, R135 ;  /* 0x000000875f877220 */ /* 0x000fe20000410000 */
[----:B------:R2:W5:Y:S01]  /*7320*/  LDL.LU R97, [R1+0x128] ;  /* 0x0001280001617983 */ /* 0x0005620000300800 */
[----:B------:R-:W-:Y:S01]  /*7330*/  FFMA.FTZ R20, -R94, R94, 1 ;  /* 0x3f8000005e147423 */ /* 0x000fe2000001015e */
[----:B------:R-:W-:Y:S01]  /*7340*/  FFMA.FTZ R16, -R92, R92, 1 ;  /* 0x3f8000005c107423 */ /* 0x000fe2000001015c */
[----:B------:R-:W-:Y:S01]  /*7350*/  FFMA.FTZ R17, -R93, R93, 1 ;  /* 0x3f8000005d117423 */ /* 0x000fe2000001015d */
[----:B------:R2:W5:Y:S01]  /*7360*/  LDL.LU R96, [R1+0x124] ;  /* 0x0001240001607983 */ /* 0x0005620000300800 */
[----:B------:R-:W-:Y:S01]  /*7370*/  FMUL.FTZ R52, R78, R52 ;  /* 0x000000344e347220 */ /* 0x000fe20000410000 */
[----:B------:R-:W-:Y:S01]  /*7380*/  FMUL.FTZ R132, R151, R5 ;  /* 0x0000000597847220 */ /* 0x000fe20000410000 */
[----:B------:R-:W-:Y:S01]  /*7390*/  FFMA.FTZ R5, -R91, R91, 1 ;  /* 0x3f8000005b057423 */ /* 0x000fe2000001015b */
[----:B------:R2:W5:Y:S01]  /*73a0*/  LDL.LU R95, [R1+0x120] ;  /* 0x00012000015f7983 */ /* 0x0005620000300800 */
[----:B------:R-:W-:Y:S01]  /*73b0*/  FADD.FTZ R53, -R144, R53 ;  /* 0x0000003590357221 */ /* 0x000fe20000010100 */
[----:B------:R-:W-:Y:S01]  /*73c0*/  FMUL.FTZ R16, R16, UR6 ;  /* 0x0000000610107c20 */ /* 0x000fe20008410000 */
[----:B------:R-:W-:Y:S01]  /*73d0*/  FMUL.FTZ R5, R5, UR6 ;  /* 0x0000000605057c20 */ /* 0x000fe20008410000 */
[----:B------:R2:W5:Y:S01]  /*73e0*/  LDL.LU R94, [R1+0x11c] ;  /* 0x00011c00015e7983 */ /* 0x0005620000300800 */
[----:B------:R-:W-:Y:S01]  /*73f0*/  FMUL.FTZ R53, R77, R53 ;  /* 0x000000354d357220 */ /* 0x000fe20000410000 */
[----:B------:R-:W-:Y:S01]  /*7400*/  FMUL.FTZ R16, R134, R16 ;  /* 0x0000001086107220 */ /* 0x000fe20000410000 */
[----:B------:R-:W-:Y:S01]  /*7410*/  FFMA.FTZ R134, -R88, R88, 1 ;  /* 0x3f80000058867423 */ /* 0x000fe20000010158 */
[----:B------:R2:W5:Y:S01]  /*7420*/  LDL.LU R93, [R1+0x118] ;  /* 0x00011800015d7983 */ /* 0x0005620000300800 */
[----:B------:R-:W-:Y:S01]  /*7430*/  FMUL.FTZ R5, R135, R5 ;  /* 0x0000000587057220 */ /* 0x000fe20000410000 */
[----:B------:R-:W-:Y:S01]  /*7440*/  FMUL.FTZ R20, R20, UR6 ;  /* 0x0000000614147c20 */ /* 0x000fe20008410000 */
[----:B------:R-:W-:Y:S01]  /*7450*/  FMUL.FTZ R17, R17, UR6 ;  /* 0x0000000611117c20 */ /* 0x000fe20008410000 */
[----:B------:R2:W5:Y:S01]  /*7460*/  LDL.LU R92, [R1+0x114] ;  /* 0x00011400015c7983 */ /* 0x0005620000300800 */
[----:B------:R-:W-:Y:S01]  /*7470*/  FMUL.FTZ R134, R134, UR6 ;  /* 0x0000000686867c20 */ /* 0x000fe20008410000 */
[----:B------:R-:W-:Y:S01]  /*7480*/  F2FP.F16.F32.PACK_AB R135, R5, R16 ;  /* 0x000000100587723e */ /* 0x000fe200000000ff */
[----:B------:R-:W-:Y:S01]  /*7490*/  FMUL.FTZ R5, R90, R32 ;  /* 0x000000205a057220 */ /* 0x000fe20000410000 */
[----:B------:R2:W5:Y:S01]  /*74a0*/  LDL.LU R91, [R1+0x110] ;  /* 0x00011000015b7983 */ /* 0x0005620000300800 */
[----:B------:R-:W-:Y:S01]  /*74b0*/  FMUL.FTZ R16, R89, R33 ;  /* 0x0000002159107220 */ /* 0x000fe20000410000 */
[----:B------:R-:W-:Y:S01]  /*74c0*/  FFMA.FTZ R33, -R83, R83, 1 ;  /* 0x3f80000053217423 */ /* 0x000fe20000010153 */
[----:B------:R-:W-:Y:S01]  /*74d0*/  FFMA.FTZ R32, -R80, R80, 1 ;  /* 0x3f80000050207423 */ /* 0x000fe20000010150 */
[----:B------:R2:W5:Y:S01]  /*74e0*/  LDL.LU R90, [R1+0x10c] ;  /* 0x00010c00015a7983 */ /* 0x0005620000300800 */
[----:B------:R-:W-:Y:S01]  /*74f0*/  FMUL.FTZ R20, R21, R20 ;  /* 0x0000001415147220 */ /* 0x000fe20000410000 */
[----:B------:R-:W-:Y:S01]  /*7500*/  FMUL.FTZ R17, R133, R17 ;  /* 0x0000001185117220 */ /* 0x000fe20000410000 */
[----:B------:R-:W-:Y:S01]  /*7510*/  FFMA.FTZ R21, -R79, R79, 1 ;  /* 0x3f8000004f157423 */ /* 0x000fe2000001014f */
[----:B------:R2:W5:Y:S01]  /*7520*/  LDL.LU R89, [R1+0x108] ;  /* 0x0001080001597983 */ /* 0x0005620000300800 */
[----:B------:R-:W-:Y:S01]  /*7530*/  FMUL.FTZ R134, R5, R134 ;  /* 0x0000008605867220 */ /* 0x000fe20000410000 */
[C---:B------:R-:W-:Y:S01]  /*7540*/  FADD.FTZ R5, -R144.reuse, R48 ;  /* 0x0000003090057221 */ /* 0x040fe20000010100 */
[C---:B------:R-:W-:Y:S01]  /*7550*/  FADD.FTZ R48, -R144.reuse, R64 ;  /* 0x0000004090307221 */ /* 0x040fe20000010100 */
[----:B------:R2:W5:Y:S01]  /*7560*/  LDL.LU R88, [R1+0x104] ;  /* 0x0001040001587983 */ /* 0x0005620000300800 */
[----:B------:R-:W-:Y:S01]  /*7570*/  F2FP.F16.F32.PACK_AB R133, R17, R20 ;  /* 0x000000141185723e */ /* 0x000fe200000000ff */
[C---:B------:R-:W-:Y:S01]  /*7580*/  FADD.FTZ R20, -R144.reuse, R37 ;  /* 0x0000002590147221 */ /* 0x040fe20000010100 */
[----:B------:R-:W-:Y:S01]  /*7590*/  FFMA.FTZ R37, -R87, R87, 1 ;  /* 0x3f80000057257423 */ /* 0x000fe20000010157 */
[----:B------:R-:W-:Y:S01]  /*75a0*/  FADD.FTZ R17, -R144, R36 ;  /* 0x0000002490117221 */ /* 0x000fe20000010100 */
[----:B------:R2:W5:Y:S01]  /*75b0*/  LDL.LU R87, [R1+0x100] ;  /* 0x0001000001577983 */ /* 0x0005620000300800 */
[----:B------:R-:W-:Y:S01]  /*75c0*/  FMUL.FTZ R20, R85, R20 ;  /* 0x0000001455147220 */ /* 0x000fe20000410000 */
[----:B------:R-:W-:Y:S01]  /*75d0*/  FFMA.FTZ R36, -R84, R84, 1 ;  /* 0x3f80000054247423 */ /* 0x000fe20000010154 */
[----:B------:R-:W-:Y:S01]  /*75e0*/  FMUL.FTZ R17, R86, R17 ;  /* 0x0000001156117220 */ /* 0x000fe20000410000 */
[----:B------:R-:W-:Y:S01]  /*75f0*/  FMUL.FTZ R5, R82, R5 ;  /* 0x0000000552057220 */ /* 0x000fe20000410000 */
[----:B------:R2:W5:Y:S01]  /*7600*/  LDL.LU R86, [R1+0xfc] ;  /* 0x0000fc0001567983 */ /* 0x0005620000300800 */
[----:B------:R-:W-:Y:S01]  /*7610*/  FMUL.FTZ R48, R76, R48 ;  /* 0x000000304c307220 */ /* 0x000fe20000410000 */
[----:B------:R-:W-:Y:S01]  /*7620*/  FMUL.FTZ R37, R37, UR6 ;  /* 0x0000000625257c20 */ /* 0x000fe20008410000 */
[----:B------:R-:W-:Y:S01]  /*7630*/  FMUL.FTZ R33, R33, UR6 ;  /* 0x0000000621217c20 */ /* 0x000fe20008410000 */
[----:B------:R2:W5:Y:S01]  /*7640*/  LDL.LU R85, [R1+0xf8] ;  /* 0x0000f80001557983 */ /* 0x0005620000300800 */
[----:B------:R-:W-:Y:S01]  /*7650*/  FMUL.FTZ R36, R36, UR6 ;  /* 0x0000000624247c20 */ /* 0x000fe20008410000 */
[----:B------:R-:W-:Y:S01]  /*7660*/  FMUL.FTZ R37, R16, R37 ;  /* 0x0000002510257220 */ /* 0x000fe20000410000 */
[C---:B------:R-:W-:Y:S01]  /*7670*/  FADD.FTZ R16, -R144.reuse, R49 ;  /* 0x0000003190107221 */ /* 0x040fe20000010100 */
[----:B------:R2:W5:Y:S01]  /*7680*/  LDL.LU R84, [R1+0xf4] ;  /* 0x0000f40001547983 */ /* 0x0005620000300800 */
[----:B------:R-:W-:Y:S01]  /*7690*/  FADD.FTZ R49, -R144, R65 ;  /* 0x0000004190317221 */ /* 0x000fe20000010100 */
[----:B------:R-:W-:Y:S01]  /*76a0*/  FMUL.FTZ R33, R20, R33 ;  /* 0x0000002114217220 */ /* 0x000fe20000410000 */
        /* <DEDUP_REMOVED lines=8> */
[----:B------:R-:W-:Y:S01]  /*7730*/  FMUL.FTZ R21, R21, UR6 ;  /* 0x0000000615157c20 */ /* 0x000fe20008410000 */
[----:B------:R2:W5:Y:S01]  /*7740*/  LDL.LU R81, [R1+0xe8] ;  /* 0x0000e80001517983 */ /* 0x0005620000300800 */
[----:B------:R-:W-:Y:S01]  /*7750*/  F2FP.F16.F32.PACK_AB R64, R33, R36 ;  /* 0x000000242140723e */ /* 0x000fe200000000ff */
[----:B------:R-:W-:Y:S01]  /*7760*/  FFMA.FTZ R33, -R70, R70, 1 ;  /* 0x3f80000046217423 */ /* 0x000fe20000010146 */
        /* <DEDUP_REMOVED lines=10> */
[----:B------:R-:W-:Y:S01]  /*7810*/  FFMA.FTZ R5, -R71, R71, 1 ;  /* 0x3f80000047057423 */ /* 0x000fe20000010147 */
[----:B------:R-:W-:Y:S01]  /*7820*/  FMUL.FTZ R16, R48, R16 ;  /* 0x0000001030107220 */ /* 0x000fe20000410000 */
[----:B------:R-:W-:Y:S01]  /*7830*/  FMUL.FTZ R17, R17, UR6 ;  /* 0x0000000611117c20 */ /* 0x000fe20008410000 */
[----:B------:R2:W5:Y:S01]  /*7840*/  LDL.LU R77, [R1+0xd8] ;  /* 0x0000d800014d7983 */ /* 0x0005620000300800 */
[----:B------:R-:W-:Y:S01]  /*7850*/  FMUL.FTZ R5, R5, UR6 ;  /* 0x0000000605057c20 */ /* 0x000fe20008410000 */
[----:B------:R-:W-:Y:S01]  /*7860*/  FMUL.FTZ R20, R52, R20 ;  /* 0x0000001434147220 */ /* 0x000fe20000410000 */
[----:B------:R-:W-:Y:S01]  /*7870*/  FMUL.FTZ R17, R53, R17 ;  /* 0x0000001135117220 */ /* 0x000fe20000410000 */
[----:B------:R2:W5:Y:S01]  /*7880*/  LDL.LU R76, [R1+0xd4] ;  /* 0x0000d400014c7983 */ /* 0x0005620000300800 */
[----:B------:R-:W-:Y:S01]  /*7890*/  FMUL.FTZ R5, R49, R5 ;  /* 0x0000000531057220 */ /* 0x000fe20000410000 */
[----:B------:R-:W-:Y:S01]  /*78a0*/  F2FP.F16.F32.PACK_AB R132, R132, R145 ;  /* 0x000000918484723e */ /* 0x000fe200000000ff */
[----:B------:R-:W-:Y:S01]  /*78b0*/  FMUL.FTZ R33, R33, UR6 ;  /* 0x0000000621217c20 */ /* 0x000fe20008410000 */
[----:B------:R2:W5:Y:S01]  /*78c0*/  LDL.LU R75, [R1+0xd0] ;  /* 0x0000d000014b7983 */ /* 0x0005620000300800 */
[----:B------:R-:W-:Y:S01]  /*78d0*/  F2FP.F16.F32.PACK_AB R53, R21, R32 ;  /* 0x000000201535723e */ /* 0x000fe200000000ff */
[----:B------:R-:W-:Y:S01]  /*78e0*/  FMUL.FTZ R36, R36, UR6 ;  /* 0x0000000624247c20 */ /* 0x000fe20008410000 */
[----:B------:R-:W-:Y:S01]  /*78f0*/  F2FP.F16.F32.PACK_AB R52, R17, R20 ;  /* 0x000000141134723e */ /* 0x000fe200000000ff */
[----:B------:R2:W5:Y:S01]  /*7900*/  LDL.LU R74, [R1+0xcc] ;  /* 0x0000cc00014a7983 */ /* 0x0005620000300800 */
[----:B------:R-:W-:Y:S03]  /*7910*/  F2FP.F16.F32.PACK_AB R49, R5, R16 ;  /* 0x000000100531723e */ /* 0x000fe600000000ff */
        /* <DEDUP_REMOVED lines=12> */
[----:B------:R-:W3:Y:S01]  /*79e0*/  LDL.64 R140, [R1+0x28] ;  /* 0x00002800018c7983 */ /* 0x000ee20000100a00 */
[----:B------:R-:W1:Y:S01]  /*79f0*/  LDC R65, c[0x0][0x240] ;  /* 0x00009000ff417b82 */ /* 0x000e620000000800 */
[----:B------:R-:W-:Y:S02]  /*7a00*/  ULOP3.LUT UR9, UR12, 0x1, URZ, 0xc0, !UPT ;  /* 0x000000010c097892 */ /* 0x000fe4000f8ec03f */
[----:B------:R-:W4:Y:S02]  /*7a10*/  LDL.LU R138, [R1+0x44] ;  /* 0x00004400018a7983 */ /* 0x000f240000300800 */
[----:B------:R-:W-:Y:S02]  /*7a20*/  UISETP.NE.U32.AND UP1, UPT, UR9, 0x1, UPT ;  /* 0x000000010900788c */ /* 0x000fe4000bf25070 */
[----:B------:R-:W2:Y:S02]  /*7a30*/  LDL.LU R137, [R1+0x3c] ;  /* 0x00003c0001897983 */ /* 0x000ea40000300800 */
[----:B------:R-:W-:Y:S02]  /*7a40*/  USEL UR9, UR58, 0x4000, !UP1 ;  /* 0x000040003a097887 */ /* 0x000fe4000c800000 */
[----:B------:R-:W3:Y:S04]  /*7a50*/  LDL.LU R136, [R1+0x38] ;  /* 0x0000380001887983 */ /* 0x000ee80000300800 */
[----:B------:R-:W-:Y:S02]  /*7a60*/  VIADD R194, R194, UR9 ;  /* 0x00000009c2c27c36 */ /* 0x000fe40008000000 */
[----:B------:R-:W-:Y:S02]  /*7a70*/  VIADD R190, R190, UR9 ;  /* 0x00000009bebe7c36 */ /* 0x000fe40008000000 */
[----:B---3--:R-:W-:Y:S01]  /*7a80*/  VIADD R32, R136, UR9 ;  /* 0x0000000988207c36 */ /* 0x008fe20008000000 */
[----:B------:R-:W-:Y:S01]  /*7a90*/  ISETP.GE.AND P1, PT, R140, UR18, PT ;  /* 0x000000128c007c0c */ /* 0x000fe2000bf26270 */
[C---:B-1----:R-:W-:Y:S03]  /*7aa0*/  IMAD.U32 R6, R65.reuse, -0x80, RZ ;  /* 0xffffff8041067824 */ /* 0x042fe600078e00ff */
[----:B------:R1:W-:Y:S02]  /*7ab0*/  STL [R1+0x38], R32 ;  /* 0x0000382001007387 */ /* 0x0003e40000100800 */
[C---:B----4-:R-:W-:Y:S02]  /*7ac0*/  LEA R16, P2, R6.reuse, R138, 0x1 ;  /* 0x0000008a06107211 */ /* 0x050fe400078408ff */
[--C-:B------:R-:W-:Y:S04]  /*7ad0*/  SHF.R.S32.HI R7, RZ, 0x1f, R6.reuse ;  /* 0x0000001fff077819 */ /* 0x100fe80000011406 */
[----:B--2---:R-:W-:Y:S01]  /*7ae0*/  LEA.HI.X R17, R6, R137, R7, 0x1, P2 ;  /* 0x0000008906117211 */ /* 0x004fe200010f0c07 */
[----:B------:R1:W-:Y:S01]  /*7af0*/  @P1 STS [R194], RZ ;  /* 0x000000ffc2001388 */ /* 0x0003e20000000800 */
[----:B------:R-:W2:Y:S01]  /*7b00*/  @!P1 LDC R21, c[0x0][0x244] ;  /* 0x00009100ff159b82 */ /* 0x000ea20000000800 */
[----:B------:R-:W-:Y:S02]  /*7b10*/  @!P1 LEA R5, P3, R65, R6, 0x5 ;  /* 0x0000000641059211 */ /* 0x000fe400078628ff */
[----:B------:R1:W-:Y:S02]  /*7b20*/  @P1 STS [R194+0x4], RZ ;  /* 0x000004ffc2001388 */ /* 0x0003e40000000800 */
[----:B------:R-:W-:Y:S02]  /*7b30*/  @!P1 LEA R20, P2, R5, R138, 0x1 ;  /* 0x0000008a05149211 */ /* 0x000fe400078408ff */
[----:B------:R1:W-:Y:S04]  /*7b40*/  @P1 STS [R194+0x8], RZ ;  /* 0x000008ffc2001388 */ /* 0x0003e80000000800 */
[----:B------:R1:W-:Y:S04]  /*7b50*/  @P1 STS [R194+0xc], RZ ;  /* 0x00000cffc2001388 */ /* 0x0003e80000000800 */
[----:B------:R-:W-:Y:S01]  /*7b60*/  @!PT LDS RZ, [RZ] ;  /* 0x00000000fffff984 */ /* 0x000fe20000000800 */
[----:B------:R-:W-:Y:S01]  /*7b70*/  @!PT LDS RZ, [RZ] ;  /* 0x00000000fffff984 */ /* 0x000fe20000000800 */
[----:B------:R-:W-:Y:S01]  /*7b80*/  @!PT LDS RZ, [RZ] ;  /* 0x00000000fffff984 */ /* 0x000fe20000000800 */
[----:B------:R-:W-:Y:S04]  /*7b90*/  @!P1 LDGSTS.E.BYPASS.LTC128B.128 [R32], desc[UR10][R16.64] ;  /* 0x0000000010209fae */ /* 0x000fe8000b901d4a */
[----:B------:R1:W-:Y:S04]  /*7ba0*/  @P1 STS [R194+0x1000], RZ ;  /* 0x001000ffc2001388 */ /* 0x0003e80000000800 */
[----:B------:R1:W-:Y:S01]  /*7bb0*/  @P1 STS [R194+0x1004], RZ ;  /* 0x001004ffc2001388 */ /* 0x0003e20000000800 */
[----:B--2---:R-:W-:Y:S03]  /*7bc0*/  @!P1 LEA.HI.X R21, R65, R7, R21, 0x5, P3 ;  /* 0x0000000741159211 */ /* 0x004fe600018f2c15 */
[----:B------:R1:W-:Y:S01]  /*7bd0*/  @P1 STS [R194+0x1008], RZ ;  /* 0x001008ffc2001388 */ /* 0x0003e20000000800 */
[----:B------:R-:W-:Y:S01]  /*7be0*/  @!P1 LEA.HI.X R21, R5, R137, R21, 0x1, P2 ;  /* 0x0000008905159211 */ /* 0x000fe200010f0c15 */
[C---:B------:R-:W-:Y:S02]  /*7bf0*/  @!P1 VIADD R5, R136.reuse, UR9 ;  /* 0x0000000988059c36 */ /* 0x040fe40008000000 */
        /* <DEDUP_REMOVED lines=9> */
[----:B------:R1:W-:Y:S04]  /*7c90*/  STL [R1+0x44], R16 ;  /* 0x0000441001007387 */ /* 0x0003e80000100800 */
[----:B------:R1:W-:Y:S01]  /*7ca0*/  STL [R1+0x3c], R17 ;  /* 0x00003c1101007387 */ /* 0x0003e20000100800 */
[----:B--2---:R-:W2:Y:S01]  /*7cb0*/  @!P1 LDC R21, c[0x0][0x244] ;  /* 0x00009100ff159b82 */ /* 0x004ea20000000800 */
[C---:B------:R-:W-:Y:S04]  /*7cc0*/  @!P1 LEA R5, P2, R65.reuse, R6, 0x6 ;  /* 0x0000000641059211 */ /* 0x040fe800078430ff */
[C---:B--2---:R-:W-:Y:S01]  /*7cd0*/  @!P1 LEA.HI.X R21, R65.reuse, R7, R21, 0x6, P2 ;  /* 0x0000000741159211 */ /* 0x044fe200010f3415 */
[----:B------:R-:W-:Y:S01]  /*7ce0*/  @!P1 IMAD.WIDE.U32 R6, R65, 0x60, R6 ;  /* 0x0000006041069825 */ /* 0x000fe200078e0006 */
[CC--:B------:R-:W-:Y:S04]  /*7cf0*/  @!P1 LEA R20, P2, R5.reuse, R138.reuse, 0x1 ;  /* 0x0000008a05149211 */ /* 0x0c0fe800078408ff */
[-C--:B------:R-:W-:Y:S01]  /*7d00*/  @!P1 LEA.HI.X R21, R5, R137.reuse, R21, 0x1, P2 ;  /* 0x0000008905159211 */ /* 0x080fe200010f0c15 */
[----:B------:R-:W-:Y:S05]  /*7d10*/  @!P1 VIADD R5, R136, UR9 ;  /* 0x0000000988059c36 */ /* 0x000fea0008000000 */
[----:B------:R-:W-:Y:S01]  /*7d20*/  @!PT LDS RZ, [RZ] ;  /* 0x00000000fffff984 */ /* 0x000fe20000000800 */
[----:B------:R-:W-:Y:S01]  /*7d30*/  @!PT LDS RZ, [RZ] ;  /* 0x00000000fffff984 */ /* 0x000fe20000000800 */
[----:B------:R-:W-:Y:S01]  /*7d40*/  @!PT LDS RZ, [RZ] ;  /* 0x00000000fffff984 */ /* 0x000fe20000000800 */
[----:B------:R2:W-:Y:S04]  /*7d50*/  @!P1 LDGSTS.E.BYPASS.LTC128B.128 [R5+0x2000], desc[UR10][R20.64] ;  /* 0x0200000014059fae */ /* 0x0005e8000b901d4a */
[----:B------:R1:W-:Y:S04]  /*7d60*/  @P1 STS [R194+0x3000], RZ ;  /* 0x003000ffc2001388 */ /* 0x0003e80000000800 */
[----:B------:R1:W-:Y:S04]  /*7d70*/  @P1 STS [R194+0x3004], RZ ;  /* 0x003004ffc2001388 */ /* 0x0003e80000000800 */
[----:B------:R1:W-:Y:S04]  /*7d80*/  @P1 STS [R194+0x3008], RZ ;  /* 0x003008ffc2001388 */ /* 0x0003e80000000800 */
[----:B------:R1:W-:Y:S01]  /*7d90*/  @P1 STS [R194+0x300c], RZ ;  /* 0x00300cffc2001388 */ /* 0x0003e20000000800 */
[----:B--2---:R-:W2:Y:S01]  /*7da0*/  @!P1 LDC R5, c[0x0][0x244] ;  /* 0x00009100ff059b82 */ /* 0x004ea20000000800 */
[C---:B------:R-:W-:Y:S01]  /*7db0*/  @!P1 LEA R20, P2, R6.reuse, R138, 0x1 ;  /* 0x0000008a06149211 */ /* 0x040fe200078408ff */
[----:B--2---:R-:W-:Y:S04]  /*7dc0*/  @!P1 IMAD R5, R5, 0x60, RZ ;  /* 0x0000006005059824 */ /* 0x004fe800078e02ff */
[----:B------:R-:W-:Y:S05]  /*7dd0*/  @!P1 IMAD.IADD R5, R7, 0x1, R5 ;  /* 0x0000000107059824 */ /* 0x000fea00078e0205 */
[----:B------:R-:W-:Y:S01]  /*7de0*/  @!P1 LEA.HI.X R21, R6, R137, R5, 0x1, P2 ;  /* 0x0000008906159211 */ /* 0x000fe200010f0c05 */
[----:B------:R-:W-:Y:S05]  /*7df0*/  @!P1 VIADD R5, R136, UR9 ;  /* 0x0000000988059c36 */ /* 0x000fea0008000000 */
[----:B------:R-:W-:Y:S01]  /*7e00*/  @!PT LDS RZ, [RZ] ;  /* 0x00000000fffff984 */ /* 0x000fe20000000800 */
[----:B------:R-:W-:Y:S01]  /*7e10*/  @!PT LDS RZ, [RZ] ;  /* 0x00000000fffff984 */ /* 0x000fe20000000800 */
[----:B------:R-:W-:Y:S01]  /*7e20*/  @!PT LDS RZ, [RZ] ;  /* 0x00000000fffff984 */ /* 0x000fe20000000800 */
[----:B------:R1:W-:Y:S04]  /*7e30*/  @!P1 LDGSTS.E.BYPASS.LTC128B.128 [R5+0x3000], desc[UR10][R20.64] ;  /* 0x0300000014059fae */ /* 0x0003e8000b901d4a */
[----:B------:R-:W0:Y:S02]  /*7e40*/  LDGDEPBAR ;  /* 0x00000000000079af */ /* 0x000e240000000000 */
.L_x_1817:
[----:B------:R-:W3:Y:S01]  /*7e50*/  LDL.LU R136, [R1+0x4] ;  /* 0x0000040001887983 */ /* 0x000ee20000300800 */
[C---:B-----5:R-:W-:Y:S01]  /*7e60*/  FADD.FTZ R10, -R0.reuse, R10 ;  /* 0x0000000a000a7221 */ /* 0x060fe20000010100 */
[----:B------:R-:W-:Y:S01]  /*7e70*/  FADD.FTZ R11, -R0, R11 ;  /* 0x0000000b000b7221 */ /* 0x000fe20000010100 */
[----:B-1----:R-:W-:Y:S01]  /*7e80*/  FFMA.FTZ R16, -R181, R181, 1 ;  /* 0x3f800000b5107423 */ /* 0x002fe200000101b5 */
[----:B------:R-:W4:Y:S01]  /*7e90*/  LDL.LU R65, [R1] ;  /* 0x0000000001417983 */ /* 0x000f220000300800 */
[----:B------:R-:W-:Y:S01]  /*7ea0*/  FFMA.FTZ R7, -R180, R180, 1 ;  /* 0x3f800000b4077423 */ /* 0x000fe200000101b4 */
[C---:B------:R-:W-:Y:S01]  /*7eb0*/  FADD.FTZ R19, -R4.reuse, R19 ;  /* 0x0000001304137221 */ /* 0x040fe20000010100 */
[----:B------:R-:W-:Y:S01]  /*7ec0*/  FADD.FTZ R18, -R4, R18 ;  /* 0x0000001204127221 */ /* 0x000fe20000010100 */
[----:B------:R-:W2:Y:S01]  /*7ed0*/  LDL R142, [R1+0xc] ;  /* 0x00000c00018e7983 */ /* 0x000ea20000100800 */
[----:B------:R-:W-:Y:S01]  /*7ee0*/  FFMA.FTZ R6, -R174, R174, 1 ;  /* 0x3f800000ae067423 */ /* 0x000fe200000101ae */
[----:B------:R-:W-:Y:S01]  /*7ef0*/  FADD.FTZ R22, -R4, R22 ;  /* 0x0000001604167221 */ /* 0x000fe20000010100 */
[----:B------:R-:W-:Y:S01]  /*7f00*/  FFMA.FTZ R5, -R171, R171, 1 ;  /* 0x3f800000ab057423 */ /* 0x000fe200000101ab */
[----:B------:R-:W2:Y:S01]  /*7f10*/  LDL R141, [R1+0x14] ;  /* 0x00001400018d7983 */ /* 0x000ea20000100800 */
[----:B------:R-:W-:Y:S01]  /*7f20*/  FMUL.FTZ R21, R16, UR6 ;  /* 0x0000000610157c20 */ /* 0x000fe20008410000 */
[----:B------:R-:W-:Y:S01]  /*7f30*/  FMUL.FTZ R19, R231, R19 ;  /* 0x00000013e7137220 */ /* 0x000fe20000410000 */
[----:B------:R-:W-:Y:S01]  /*7f40*/  FMUL.FTZ R18, R232, R18 ;  /* 0x00000012e8127220 */ /* 0x000fe20000410000 */
[----:B------:R-:W2:Y:S01]  /*7f50*/  LDL R140, [R1+0x24] ;  /* 0x00002400018c7983 */ /* 0x000ea20000100800 */
[----:B------:R-:W-:Y:S01]  /*7f60*/  FMUL.FTZ R16, R7, UR6 ;  /* 0x0000000607107c20 */ /* 0x000fe20008410000 */
[----:B------:R-:W-:Y:S01]  /*7f70*/  FADD.FTZ R23, -R4, R23 ;  /* 0x0000001704177221 */ /* 0x000fe20000010100 */
[----:B------:R-:W-:Y:S01]  /*7f80*/  FMUL.FTZ R22, R222, R22 ;  /* 0x00000016de167220 */ /* 0x000fe20000410000 */
[----:B------:R-:W2:Y:S01]  /*7f90*/  LDL R139, [R1+0x20] ;  /* 0x00002000018b7983 */ /* 0x000ea20000100800 */
[----:B------:R-:W-:Y:S01]  /*7fa0*/  FMUL.FTZ R7, R6, UR6 ;  /* 0x0000000606077c20 */ /* 0x000fe20008410000 */
[----:B------:R-:W-:Y:S01]  /*7fb0*/  FMUL.FTZ R6, R5, UR6 ;  /* 0x0000000605067c20 */ /* 0x000fe20008410000 */
[----:B------:R-:W-:Y:S01]  /*7fc0*/  FMUL.FTZ R18, R18, R21 ;  /* 0x0000001512127220 */ /* 0x000fe20000410000 */
[----:B------:R-:W2:Y:S01]  /*7fd0*/  LDL R138, [R1+0x8] ;  /* 0x00000800018a7983 */ /* 0x000ea20000100800 */
[----:B------:R-:W-:Y:S01]  /*7fe0*/  FMUL.FTZ R5, R19, R16 ;  /* 0x0000001013057220 */ /* 0x000fe20000410000 */
[----:B------:R-:W-:Y:S01]  /*7ff0*/  FMUL.FTZ R17, R37, R36 ;  /* 0x0000002425117220 */ /* 0x000fe20000410000 */
[----:B------:R-:W-:Y:S01]  /*8000*/  FMUL.FTZ R20, R48, R33 ;  /* 0x0000002130147220 */ /* 0x000fe20000410000 */
[----:B------:R-:W2:Y:S01]  /*8010*/  LDL R137, [R1+0x10] ;  /* 0x0000100001897983 */ /* 0x000ea20000100800 */
[----:B------:R-:W-:Y:S01]  /*8020*/  FMUL.FTZ R23, R221, R23 ;  /* 0x00000017dd177220 */ /* 0x000fe20000410000 */
[----:B------:R-:W-:Y:S01]  /*8030*/  FMUL.FTZ R22, R22, R7 ;  /* 0x0000000716167220 */ /* 0x000fe20000410000 */
[----:B------:R-:W-:Y:S01]  /*8040*/  FFMA.FTZ R16, -R165, R165, 1 ;  /* 0x3f800000a5107423 */ /* 0x000fe200000101a5 */
[----:B------:R-:W-:Y:S01]  /*8050*/  FFMA.FTZ R7, -R164, R164, 1 ;  /* 0x3f800000a4077423 */ /* 0x000fe200000101a4 */
[----:B------:R-:W-:Y:S01]  /*8060*/  F2FP.F16.F32.PACK_AB R5, R5, R18 ;  /* 0x000000120505723e */ /* 0x000fe200000000ff */
[----:B------:R-:W-:Y:S01]  /*8070*/  FMUL.FTZ R23, R23, R6 ;  /* 0x0000000617177220 */ /* 0x000fe20000410000 */
[----:B------:R-:W-:Y:S01]  /*8080*/  F2FP.F16.F32.PACK_AB R6, R17, R20 ;  /* 0x000000141106723e */ /* 0x000fe200000000ff */
[----:B------:R-:W-:Y:S01]  /*8090*/  FMUL.FTZ R18, R16, UR6 ;  /* 0x0000000610127c20 */ /* 0x000fe20008410000 */
[----:B------:R-:W-:Y:S01]  /*80a0*/  FMUL.FTZ R17, R7, UR6 ;  /* 0x0000000607117c20 */ /* 0x000fe20008410000 */
[C---:B------:R-:W-:Y:S01]  /*80b0*/  FADD.FTZ R38, -R4.reuse, R38 ;  /* 0x0000002604267221 */ /* 0x040fe20000010100 */
[----:B------:R-:W-:Y:S01]  /*80c0*/  FFMA.FTZ R16, -R161, R161, 1 ;  /* 0x3f800000a1107423 */ /* 0x000fe200000101a1 */
[----:B------:R-:W-:Y:S01]  /*80d0*/  FADD.FTZ R39, -R4, R39 ;  /* 0x0000002704277221 */ /* 0x000fe20000010100 */
[----:B------:R-:W-:Y:S01]  /*80e0*/  FFMA.FTZ R7, -R160, R160, 1 ;  /* 0x3f800000a0077423 */ /* 0x000fe200000101a0 */
[----:B------:R-:W-:Y:S01]  /*80f0*/  FMUL.FTZ R38, R204, R38 ;  /* 0x00000026cc267220 */ /* 0x000fe20000410000 */
[----:B------:R-:W-:Y:S01]  /*8100*/  FMUL.FTZ R16, R16, UR6 ;  /* 0x0000000610107c20 */ /* 0x000fe20008410000 */
[----:B------:R-:W-:Y:S01]  /*8110*/  FMUL.FTZ R39, R203, R39 ;  /* 0x00000027cb277220 */ /* 0x000fe20000410000 */
[----:B------:R-:W-:Y:S01]  /*8120*/  FMUL.FTZ R7, R7, UR6 ;  /* 0x0000000607077c20 */ /* 0x000fe20008410000 */
[----:B------:R-:W-:Y:S01]  /*8130*/  F2FP.F16.F32.PACK_AB R36, R23, R22 ;  /* 0x000000161724723e */ /* 0x000fe200000000ff */
[----:B------:R-:W-:Y:S01]  /*8140*/  FMUL.FTZ R38, R38, R16 ;  /* 0x0000001026267220 */ /* 0x000fe20000410000 */
[C---:B------:R-:W-:Y:S01]  /*8150*/  FADD.FTZ R50, -R4.reuse, R50 ;  /* 0x0000003204327221 */ /* 0x040fe20000010100 */
[----:B------:R-:W-:Y:S01]  /*8160*/  FMUL.FTZ R22, R39, R7 ;  /* 0x0000000727167220 */ /* 0x000fe20000410000 */
[----:B------:R-:W-:Y:S01]  /*8170*/  FFMA.FTZ R16, -R157, R157, 1 ;  /* 0x3f8000009d107423 */ /* 0x000fe2000001019d */
[----:B------:R-:W-:Y:S01]  /*8180*/  FADD.FTZ R51, -R4, R51 ;  /* 0x0000003304337221 */ /* 0x000fe20000010100 */
[----:B------:R-:W-:Y:S01]  /*8190*/  FFMA.FTZ R7, -R156, R156, 1 ;  /* 0x3f8000009c077423 */ /* 0x000fe2000001019c */
[C---:B------:R-:W-:Y:S01]  /*81a0*/  FADD.FTZ R34, -R4.reuse, R34 ;  /* 0x0000002204227221 */ /* 0x040fe20000010100 */
[----:B------:R-:W-:Y:S01]  /*81b0*/  FADD.FTZ R35, -R4, R35 ;  /* 0x0000002304237221 */ /* 0x000fe20000010100 */
[----:B------:R-:W-:Y:S01]  /*81c0*/  FMUL.FTZ R50, R177, R50 ;  /* 0x00000032b1327220 */ /* 0x000fe20000410000 */
[----:B------:R-:W-:Y:S01]  /*81d0*/  FMUL.FTZ R16, R16, UR6 ;  /* 0x0000000610107c20 */ /* 0x000fe20008410000 */
[C---:B------:R-:W-:Y:S01]  /*81e0*/  FADD.FTZ R54, -R4.reuse, R54 ;  /* 0x0000003604367221 */ /* 0x040fe20000010100 */
[C---:B------:R-:W-:Y:S01]  /*81f0*/  FADD.FTZ R55, -R4.reuse, R55 ;  /* 0x0000003704377221 */ /* 0x040fe20000010100 */
[C---:B------:R-:W-:Y:S01]  /*8200*/  FADD.FTZ R66, -R4.reuse, R66 ;  /* 0x0000004204427221 */ /* 0x040fe20000010100 */
[----:B------:R-:W-:Y:S01]  /*8210*/  FADD.FTZ R67, -R4, R67 ;  /* 0x0000004304437221 */ /* 0x000fe20000010100 */
[----:B------:R-:W-:Y:S01]  /*8220*/  FMUL.FTZ R51, R176, R51 ;  /* 0x00000033b0337220 */ /* 0x000fe20000410000 */
[----:B------:R-:W-:Y:S01]  /*8230*/  FMUL.FTZ R7, R7, UR6 ;  /* 0x0000000607077c20 */ /* 0x000fe20008410000 */
[----:B------:R-:W-:Y:S01]  /*8240*/  FFMA.FTZ R4, -R152, R152, 1 ;  /* 0x3f80000098047423 */ /* 0x000fe20000010198 */
[----:B------:R-:W-:Y:S01]  /*8250*/  FMUL.FTZ R50, R50, R16 ;  /* 0x0000001032327220 */ /* 0x000fe20000410000 */
[----:B------:R-:W-:Y:S01]  /*8260*/  FMUL.FTZ R67, R166, R67 ;  /* 0x00000043a6437220 */ /* 0x000fe20000410000 */
[----:B------:R-:W-:Y:S01]  /*8270*/  FMUL.FTZ R21, R51, R7 ;  /* 0x0000000733157220 */ /* 0x000fe20000410000 */
[----:B------:R-:W-:Y:S01]  /*8280*/  FMUL.FTZ R4, R4, UR6 ;  /* 0x0000000604047c20 */ /* 0x000fe20008410000 */
[----:B------:R-:W-:Y:S01]  /*8290*/  FFMA.FTZ R16, -R154, R154, 1 ;  /* 0x3f8000009a107423 */ /* 0x000fe2000001019a */
[----:B------:R-:W-:Y:S01]  /*82a0*/  FFMA.FTZ R7, -R153, R153, 1 ;  /* 0x3f80000099077423 */ /* 0x000fe20000010199 */
[----:B------:R-:W-:Y:S01]  /*82b0*/  FMUL.FTZ R55, R170, R55 ;  /* 0x00000037aa377220 */ /* 0x000fe20000410000 */
[----:B------:R-:W-:Y:S01]  /*82c0*/  FMUL.FTZ R33, R67, R4 ;  /* 0x0000000443217220 */ /* 0x000fe20000410000 */
[----:B------:R-:W-:Y:S01]  /*82d0*/  FMUL.FTZ R16, R16, UR6 ;  /* 0x0000000610107c20 */ /* 0x000fe20008410000 */
[----:B------:R-:W-:Y:S01]  /*82e0*/  FMUL.FTZ R66, R167, R66 ;  /* 0x00000042a7427220 */ /* 0x000fe20000410000 */
[----:B------:R-:W-:Y:S01]  /*82f0*/  FMUL.FTZ R7, R7, UR6 ;  /* 0x0000000607077c20 */ /* 0x000fe20008410000 */
[C---:B------:R-:W-:Y:S01]  /*8300*/  FADD.FTZ R8, -R2.reuse, R8 ;  /* 0x0000000802087221 */ /* 0x040fe20000010100 */
[----:B------:R-:W-:Y:S01]  /*8310*/  FADD.FTZ R13, -R2, R13 ;  /* 0x0000000d020d7221 */ /* 0x000fe20000010100 */
[----:B------:R-:W-:Y:S01]  /*8320*/  FFMA.FTZ R4, -R207, R207, 1 ;  /* 0x3f800000cf047423 */ /* 0x000fe200000101cf */
[----:B------:R-:W-:Y:S01]  /*8330*/  FMUL.FTZ R32, R55, R16 ;  /* 0x0000001037207220 */ /* 0x000fe20000410000 */
        /* <DEDUP_REMOVED lines=8> */
[----:B------:R-:W-:Y:S01]  /*83c0*/  FMUL.FTZ R35, R209, R35 ;  /* 0x00000023d1237220 */ /* 0x000fe20000410000 */
[----:B------:R-:W-:Y:S01]  /*83d0*/  FMUL.FTZ R13, R13, R4 ;  /* 0x000000040d0d7220 */ /* 0x000fe20000410000 */
[----:B------:R-:W-:Y:S01]  /*83e0*/  FADD.FTZ R29, -R2, R29 ;  /* 0x0000001d021d7221 */ /* 0x000fe20000010100 */
[----:B------:R-:W-:Y:S01]  /*83f0*/  FMUL.FTZ R9, R247, R9 ;  /* 0x00000009f7097220 */ /* 0x000fe20000410000 */
[----:B------:R-:W-:Y:S01]  /*8400*/  FMUL.FTZ R8, R8, UR6 ;  /* 0x0000000608087c20 */ /* 0x000fe20008410000 */
[----:B------:R-:W-:Y:S01]  /*8410*/  FMUL.FTZ R7, R7, UR6 ;  /* 0x0000000607077c20 */ /* 0x000fe20008410000 */
[----:B------:R-:W-:Y:S01]  /*8420*/  FFMA.FTZ R4, -R197, R197, 1 ;  /* 0x3f800000c5047423 */ /* 0x000fe200000101c5 */
[----:B------:R-:W-:Y:S01]  /*8430*/  FMUL.FTZ R18, R34, R18 ;  /* 0x0000001222127220 */ /* 0x000fe20000410000 */
[----:B------:R-:W-:Y:S01]  /*8440*/  FMUL.FTZ R23, R35, R17 ;  /* 0x0000001123177220 */ /* 0x000fe20000410000 */
[----:B------:R-:W-:Y:S01]  /*8450*/  FMUL.FTZ R29, R235, R29 ;  /* 0x0000001deb1d7220 */ /* 0x000fe20000410000 */
[----:B------:R-:W-:Y:S01]  /*8460*/  FMUL.FTZ R16, R16, R8 ;  /* 0x0000000810107220 */ /* 0x000fe20000410000 */
[----:B------:R-:W-:Y:S01]  /*8470*/  FMUL.FTZ R9, R9, R7 ;  /* 0x0000000709097220 */ /* 0x000fe20000410000 */
[----:B------:R-:W-:Y:S01]  /*8480*/  FMUL.FTZ R4, R4, UR6 ;  /* 0x0000000604047c20 */ /* 0x000fe20008410000 */
[----:B------:R-:W-:Y:S01]  /*8490*/  F2FP.F16.F32.PACK_AB R23, R23, R18 ;  /* 0x000000121717723e */ /* 0x000fe200000000ff */
[C---:B------:R-:W-:Y:S01]  /*84a0*/  FADD.FTZ R12, -R2.reuse, R12 ;  /* 0x0000000c020c7221 */ /* 0x040fe20000010100 */
[----:B------:R-:W-:Y:S01]  /*84b0*/  FADD.FTZ R25, -R2, R25 ;  /* 0x0000001902197221 */ /* 0x000fe20000010100 */
[----:B------:R-:W-:Y:S01]  /*84c0*/  FMUL.FTZ R18, R29, R4 ;  /* 0x000000041d127220 */ /* 0x000fe20000410000 */
[----:B------:R-:W-:Y:S01]  /*84d0*/  F2FP.F16.F32.PACK_AB R4, R9, R16 ;  /* 0x000000100904723e */ /* 0x000fe200000000ff */
[----:B------:R-:W-:Y:S01]  /*84e0*/  FMUL.FTZ R12, R244, R12 ;  /* 0x0000000cf40c7220 */ /* 0x000fe20000410000 */
[----:B------:R-:W-:Y:S01]  /*84f0*/  FFMA.FTZ R7, -R201, R201, 1 ;  /* 0x3f800000c9077423 */ /* 0x000fe200000101c9 */
[----:B------:R-:W-:Y:S01]  /*8500*/  FMUL.FTZ R25, R239, R25 ;  /* 0x00000019ef197220 */ /* 0x000fe20000410000 */
[C---:B------:R-:W-:Y:S01]  /*8510*/  FADD.FTZ R28, -R2.reuse, R28 ;  /* 0x0000001c021c7221 */ /* 0x040fe20000010100 */
[C---:B------:R-:W-:Y:S01]  /*8520*/  FADD.FTZ R41, -R2.reuse, R41 ;  /* 0x0000002902297221 */ /* 0x040fe20000010100 */
[----:B------:R-:W-:Y:S01]  /*8530*/  FMUL.FTZ R7, R7, UR6 ;  /* 0x0000000607077c20 */ /* 0x000fe20008410000 */
[----:B------:R-:W-:Y:S01]  /*8540*/  FADD.FTZ R24, -R2, R24 ;  /* 0x0000001802187221 */ /* 0x000fe20000010100 */
[----:B------:R-:W-:Y:S01]  /*8550*/  FMUL.FTZ R28, R236, R28 ;  /* 0x0000001cec1c7220 */ /* 0x000fe20000410000 */
[----:B------:R-:W-:Y:S01]  /*8560*/  FMUL.FTZ R41, R226, R41 ;  /* 0x00000029e2297220 */ /* 0x000fe20000410000 */
[----:B------:R-:W-:Y:S01]  /*8570*/  FMUL.FTZ R19, R25, R7 ;  /* 0x0000000719137220 */ /* 0x000fe20000410000 */
[----:B------:R-:W-:Y:S01]  /*8580*/  FFMA.FTZ R7, -R182, R182, 1 ;  /* 0x3f800000b6077423 */ /* 0x000fe200000101b6 */
[C---:B------:R-:W-:Y:S01]  /*8590*/  FADD.FTZ R40, -R2.reuse, R40 ;  /* 0x0000002802287221 */ /* 0x040fe20000010100 */
[C---:B------:R-:W-:Y:S01]  /*85a0*/  FADD.FTZ R44, -R2.reuse, R44 ;  /* 0x0000002c022c7221 */ /* 0x040fe20000010100 */
[C---:B------:R-:W-:Y:S01]  /*85b0*/  FADD.FTZ R45, -R2.reuse, R45 ;  /* 0x0000002d022d7221 */ /* 0x040fe20000010100 */
[----:B------:R-:W-:Y:S01]  /*85c0*/  FMUL.FTZ R7, R7, UR6 ;  /* 0x0000000607077c20 */ /* 0x000fe20008410000 */
[C---:B------:R-:W-:Y:S01]  /*85d0*/  FADD.FTZ R56, -R2.reuse, R56 ;  /* 0x0000003802387221 */ /* 0x040fe20000010100 */
[C---:B------:R-:W-:Y:S01]  /*85e0*/  FADD.FTZ R57, -R2.reuse, R57 ;  /* 0x0000003902397221 */ /* 0x040fe20000010100 */
[C---:B------:R-:W-:Y:S01]  /*85f0*/  FADD.FTZ R60, -R2.reuse, R60 ;  /* 0x0000003c023c7221 */ /* 0x040fe20000010100 */
[----:B------:R-:W-:Y:S01]  /*8600*/  FADD.FTZ R61, -R2, R61 ;  /* 0x0000003d023d7221 */ /* 0x000fe20000010100 */
[----:B------:R-:W-:Y:S01]  /*8610*/  FFMA.FTZ R2, -R162, R162, 1 ;  /* 0x3f800000a2027423 */ /* 0x000fe200000101a2 */
[----:B------:R-:W-:Y:S01]  /*8620*/  FMUL.FTZ R44, R219, R44 ;  /* 0x0000002cdb2c7220 */ /* 0x000fe20000410000 */
[----:B------:R-:W-:Y:S01]  /*8630*/  FMUL.FTZ R45, R217, R45 ;  /* 0x0000002dd92d7220 */ /* 0x000fe20000410000 */
[----:B------:R-:W-:Y:S01]  /*8640*/  FFMA.FTZ R8, -R202, R202, 1 ;  /* 0x3f800000ca087423 */ /* 0x000fe200000101ca */
[----:B------:R-:W-:Y:S01]  /*8650*/  FFMA.FTZ R17, -R155, R155, 1 ;  /* 0x3f8000009b117423 */ /* 0x000fe2000001019b */
[----:B------:R-:W-:Y:S01]  /*8660*/  FMUL.FTZ R61, R178, R61 ;  /* 0x0000003db23d7220 */ /* 0x000fe20000410000 */
[----:B------:R-:W-:Y:S01]  /*8670*/  FMUL.FTZ R24, R240, R24 ;  /* 0x00000018f0187220 */ /* 0x000fe20000410000 */
[----:B------:R-:W-:Y:S01]  /*8680*/  FMUL.FTZ R8, R8, UR6 ;  /* 0x0000000608087c20 */ /* 0x000fe20008410000 */
        /* <DEDUP_REMOVED lines=8> */
[C---:B------:R-:W-:Y:S01]  /*8710*/  FADD.FTZ R15, -R0.reuse, R15 ;  /* 0x0000000f000f7221 */ /* 0x040fe20000010100 */
[----:B------:R-:W-:Y:S01]  /*8720*/  FADD.FTZ R14, -R0, R14 ;  /* 0x0000000e000e7221 */ /* 0x000fe20000010100 */
[----:B------:R-:W-:Y:S01]  /*8730*/  FMUL.FTZ R8, R8, UR6 ;  /* 0x0000000608087c20 */ /* 0x000fe20008410000 */
[----:B------:R-:W-:Y:S01]  /*8740*/  FADD.FTZ R26, -R0, R26 ;  /* 0x0000001a001a7221 */ /* 0x000fe20000010100 */
[----:B------:R-:W-:Y:S01]  /*8750*/  FMUL.FTZ R15, R251, R15 ;  /* 0x0000000ffb0f7220 */ /* 0x000fe20000410000 */
[----:B------:R-:W-:Y:S01]  /*8760*/  FMUL.FTZ R14, R252, R14 ;  /* 0x0000000efc0e7220 */ /* 0x000fe20000410000 */
        /* <DEDUP_REMOVED lines=12> */
[----:B------:R-:W-:Y:S01]  /*8830*/  F2FP.F16.F32.PACK_AB R19, R19, R24 ;  /* 0x000000181313723e */ /* 0x000fe200000000ff */
[C---:B------:R-:W-:Y:S01]  /*8840*/  FADD.FTZ R58, -R0.reuse, R58 ;  /* 0x0000003a003a7221 */ /* 0x040fe20000010100 */
[----:B------:R-:W-:Y:S01]  /*8850*/  FMUL.FTZ R31, R245, R31 ;  /* 0x0000001ff51f7220 */ /* 0x000fe20000410000 */
[C---:B------:R-:W-:Y:S01]  /*8860*/  FADD.FTZ R59, -R0.reuse, R59 ;  /* 0x0000003b003b7221 */ /* 0x040fe20000010100 */
[----:B------:R-:W-:Y:S01]  /*8870*/  FADD.FTZ R47, -R0, R47 ;  /* 0x0000002f002f7221 */ /* 0x000fe20000010100 */
[----:B------:R-:W-:Y:S01]  /*8880*/  FMUL.FTZ R58, R234, R58 ;  /* 0x0000003aea3a7220 */ /* 0x000fe20000410000 */
[----:B------:R-:W-:Y:S01]  /*8890*/  F2FP.F16.F32.PACK_AB R22, R22, R38 ;  /* 0x000000261616723e */ /* 0x000fe200000000ff */
[----:B------:R-:W-:Y:S01]  /*88a0*/  FMUL.FTZ R59, R233, R59 ;  /* 0x0000003be93b7220 */ /* 0x000fe20000410000 */
[----:B------:R-:W-:Y:S01]  /*88b0*/  FMUL.FTZ R47, R237, R47 ;  /* 0x0000002fed2f7220 */ /* 0x000fe20000410000 */
[C---:B------:R-:W-:Y:S01]  /*88c0*/  FADD.FTZ R42, -R0.reuse, R42 ;  /* 0x0000002a002a7221 */ /* 0x040fe20000010100 */
[C---:B------:R-:W-:Y:S01]  /*88d0*/  FADD.FTZ R62, -R0.reuse, R62 ;  /* 0x0000003e003e7221 */ /* 0x040fe20000010100 */
[----:B------:R-:W-:Y:S01]  /*88e0*/  F2FP.F16.F32.PACK_AB R21, R21, R50 ;  /* 0x000000321515723e */ /* 0x000fe200000000ff */
[----:B------:R-:W-:Y:S01]  /*88f0*/  FADD.FTZ R63, -R0, R63 ;  /* 0x0000003f003f7221 */ /* 0x000fe20000010100 */
[----:B------:R-:W-:Y:S01]  /*8900*/  FMUL.FTZ R42, R242, R42 ;  /* 0x0000002af22a7220 */ /* 0x000fe20000410000 */
[----:B------:R-:W-:Y:S01]  /*8910*/  FMUL.FTZ R62, R230, R62 ;  /* 0x0000003ee63e7220 */ /* 0x000fe20000410000 */
[----:B------:R-:W-:Y:S01]  /*8920*/  FFMA.FTZ R0, -R173, R173, 1 ;  /* 0x3f800000ad007423 */ /* 0x000fe200000101ad */
[----:B------:R-:W-:Y:S01]  /*8930*/  FMUL.FTZ R63, R225, R63 ;  /* 0x0000003fe13f7220 */ /* 0x000fe20000410000 */
[----:B------:R-:W-:Y:S01]  /*8940*/  F2FP.F16.F32.PACK_AB R32, R32, R54 ;  /* 0x000000362020723e */ /* 0x000fe200000000ff */
[----:B------:R-:W1:Y:S01]  /*8950*/  S2R R151, SR_TID.X ;  /* 0x0000000000977919 */ /* 0x000e620000002100 */
[----:B------:R-:W-:Y:S01]  /*8960*/  FMUL.FTZ R0, R0, UR6 ;  /* 0x0000000600007c20 */ /* 0x000fe20008410000 */
[----:B------:R-:W-:Y:S02]  /*8970*/  F2FP.F16.F32.PACK_AB R33, R33, R66 ;  /* 0x000000422121723e */ /* 0x000fe400000000ff */
[----:B------:R-:W-:Y:S01]  /*8980*/  SHF.L.U32 R40, R192, 0x1, RZ ;  /* 0x00000001c0287819 */ /* 0x000fe200000006ff */
[----:B------:R-:W1:Y:S02]  /*8990*/  S2R R152, SR_TID.X ;  /* 0x0000000000987919 */ /* 0x000e640000002100 */
[----:B-1----:R-:W-:Y:S04]  /*89a0*/  SHF.R.S32.HI R151, RZ, 0x1f, R151 ;  /* 0x0000001fff977819 */ /* 0x002fe80000011497 */
[----:B------:R-:W-:Y:S04]  /*89b0*/  LEA.HI R151, R151, R152, RZ, 0x3 ;  /* 0x0000009897977211 */ /* 0x000fe800078f18ff */
[----:B------:R-:W-:Y:S01]  /*89c0*/  SHF.R.S32.HI R151, RZ, 0x3, R151 ;  /* 0x00000003ff977819 */ /* 0x000fe20000011497 */
[----:B---3--:R-:W-:Y:S02]  /*89d0*/  FMUL.FTZ R10, R136, R10 ;  /* 0x0000000a880a7220 */ /* 0x008fe40000410000 */
[----:B------:R-:W3:Y:S01]  /*89e0*/  LDL R136, [R1+0x1c] ;  /* 0x00001c0001887983 */ /* 0x000ee20000100800 */
[----:B----4-:R-:W-:Y:S03]  /*89f0*/  FMUL.FTZ R11, R65, R11 ;  /* 0x0000000b410b7220 */ /* 0x010fe60000410000 */
[----:B------:R-:W4:Y:S04]  /*8a00*/  LDL R65, [R1+0x18] ;  /* 0x0000180001417983 */ /* 0x000f280000100800 */
[----:B--2---:R-:W-:Y:S04]  /*8a10*/  STS [R142+0x14000], R132 ;  /* 0x014000848e007388 */ /* 0x004fe80000000800 */
[----:B------:R1:W-:Y:S04]  /*8a20*/  STS [R142+0x14400], R6 ;  /* 0x014400068e007388 */ /* 0x0003e80000000800 */
[----:B------:R-:W-:Y:S04]  /*8a30*/  STS [R141+0x14000], R133 ;  /* 0x014000858d007388 */ /* 0x000fe80000000800 */
[----:B------:R2:W-:Y:S04]  /*8a40*/  STS [R141+0x14400], R5 ;  /* 0x014400058d007388 */ /* 0x0005e80000000800 */
[----:B------:R2:W-:Y:S01]  /*8a50*/  STS [R142+0x16000], R4 ;  /* 0x016000048e007388 */ /* 0x0005e20000000800 */
[----:B-1----:R-:W-:Y:S04]  /*8a60*/  FFMA.FTZ R6, -R208, R208, 1 ;  /* 0x3f800000d0067423 */ /* 0x002fe800000101d0 */
[----:B------:R-:W-:Y:S04]  /*8a70*/  FMUL.FTZ R6, R6, UR6 ;  /* 0x0000000606067c20 */ /* 0x000fe80008410000 */
[----:B------:R-:W-:Y:S01]  /*8a80*/  FMUL.FTZ R12, R12, R6 ;  /* 0x000000060c0c7220 */ /* 0x000fe20000410000 */
[----:B------:R-:W-:Y:S01]  /*8a90*/  FFMA.FTZ R6, -R198, R198, 1 ;  /* 0x3f800000c6067423 */ /* 0x000fe200000101c6 */
[----:B--2---:R-:W-:Y:S01]  /*8aa0*/  FFMA.FTZ R5, -R168, R168, 1 ;  /* 0x3f800000a8057423 */ /* 0x004fe200000101a8 */
[----:B------:R-:W-:Y:S02]  /*8ab0*/  FFMA.FTZ R4, -R229, R229, 1 ;  /* 0x3f800000e5047423 */ /* 0x000fe400000101e5 */
[----:B------:R-:W-:Y:S01]  /*8ac0*/  FMUL.FTZ R6, R6, UR6 ;  /* 0x0000000606067c20 */ /* 0x000fe20008410000 */
[----:B------:R-:W-:Y:S01]  /*8ad0*/  F2FP.F16.F32.PACK_AB R20, R13, R12 ;  /* 0x0000000c0d14723e */ /* 0x000fe200000000ff */
[----:B------:R-:W-:Y:S01]  /*8ae0*/  FMUL.FTZ R13, R41, R7 ;  /* 0x00000007290d7220 */ /* 0x000fe20000410000 */
[----:B------:R-:W-:Y:S01]  /*8af0*/  FMUL.FTZ R5, R5, UR6 ;  /* 0x0000000605057c20 */ /* 0x000fe20008410000 */
[----:B------:R-:W-:Y:S01]  /*8b00*/  FMUL.FTZ R28, R28, R6 ;  /* 0x000000061c1c7220 */ /* 0x000fe20000410000 */
[----:B------:R-:W-:Y:S01]  /*8b10*/  FFMA.FTZ R6, -R169, R169, 1 ;  /* 0x3f800000a9067423 */ /* 0x000fe200000101a9 */
[----:B------:R-:W-:Y:S01]  /*8b20*/  FMUL.FTZ R7, R2, UR6 ;  /* 0x0000000602077c20 */ /* 0x000fe20008410000 */
[----:B------:R-:W-:Y:S01]  /*8b30*/  FFMA.FTZ R2, -R158, R158, 1 ;  /* 0x3f8000009e027423 */ /* 0x000fe2000001019e */
[----:B------:R-:W-:Y:S01]  /*8b40*/  FMUL.FTZ R12, R45, R5 ;  /* 0x000000052d0c7220 */ /* 0x000fe20000410000 */
[----:B------:R-:W-:Y:S01]  /*8b50*/  FMUL.FTZ R6, R6, UR6 ;  /* 0x0000000606067c20 */ /* 0x000fe20008410000 */
[----:B------:R-:W-:Y:S01]  /*8b60*/  FFMA.FTZ R5, -R159, R159, 1 ;  /* 0x3f8000009f057423 */ /* 0x000fe2000001019f */
[----:B------:R-:W-:Y:S01]  /*8b70*/  FMUL.FTZ R2, R2, UR6 ;  /* 0x0000000602027c20 */ /* 0x000fe20008410000 */
[----:B------:R-:W-:Y:S01]  /*8b80*/  F2FP.F16.F32.PACK_AB R13, R13, R8 ;  /* 0x000000080d0d723e */ /* 0x000fe200000000ff */
[----:B------:R-:W-:Y:S01]  /*8b90*/  FMUL.FTZ R44, R44, R6 ;  /* 0x000000062c2c7220 */ /* 0x000fe20000410000 */
[----:B------:R-:W-:Y:S01]  /*8ba0*/  FFMA.FTZ R6, -R163, R163, 1 ;  /* 0x3f800000a3067423 */ /* 0x000fe200000101a3 */
[----:B------:R-:W-:Y:S01]  /*8bb0*/  FMUL.FTZ R16, R61, R2 ;  /* 0x000000023d107220 */ /* 0x000fe20000410000 */
[----:B------:R-:W-:Y:S01]  /*8bc0*/  FMUL.FTZ R5, R5, UR6 ;  /* 0x0000000605057c20 */ /* 0x000fe20008410000 */
[----:B------:R-:W-:Y:S01]  /*8bd0*/  FFMA.FTZ R2, -R228, R228, 1 ;  /* 0x3f800000e4027423 */ /* 0x000fe200000101e4 */
[----:B------:R-:W-:Y:S01]  /*8be0*/  FMUL.FTZ R6, R6, UR6 ;  /* 0x0000000606067c20 */ /* 0x000fe20008410000 */
[----:B------:R-:W-:Y:S01]  /*8bf0*/  FMUL.FTZ R56, R56, R7 ;  /* 0x0000000738387220 */ /* 0x000fe20000410000 */
[----:B------:R-:W-:Y:S01]  /*8c00*/  FMUL.FTZ R60, R60, R5 ;  /* 0x000000053c3c7220 */ /* 0x000fe20000410000 */
        /* <DEDUP_REMOVED lines=8> */
[----:B------:R-:W-:Y:S01]  /*8c90*/  F2FP.F16.F32.PACK_AB R18, R18, R28 ;  /* 0x0000001c1212723e */ /* 0x000fe200000000ff */
[----:B------:R-:W-:Y:S01]  /*8ca0*/  FMUL.FTZ R2, R2, UR6 ;  /* 0x0000000602027c20 */ /* 0x000fe20008410000 */
[----:B------:R-:W-:Y:S01]  /*8cb0*/  F2FP.F16.F32.PACK_AB R12, R12, R44 ;  /* 0x0000002c0c0c723e */ /* 0x000fe200000000ff */
[----:B------:R-:W-:Y:S01]  /*8cc0*/  FMUL.FTZ R14, R14, R4 ;  /* 0x000000040e0e7220 */ /* 0x000fe20000410000 */
[----:B------:R-:W-:Y:S01]  /*8cd0*/  F2FP.F16.F32.PACK_AB R9, R9, R6 ;  /* 0x000000060909723e */ /* 0x000fe200000000ff */
[----:B------:R-:W-:Y:S01]  /*8ce0*/  FMUL.FTZ R8, R15, R2 ;  /* 0x000000020f087220 */ /* 0x000fe20000410000 */
[----:B------:R-:W-:Y:S01]  /*8cf0*/  FFMA.FTZ R4, -R220, R220, 1 ;  /* 0x3f800000dc047423 */ /* 0x000fe200000101dc */
[----:B------:R-:W-:Y:S01]  /*8d00*/  FFMA.FTZ R2, -R218, R218, 1 ;  /* 0x3f800000da027423 */ /* 0x000fe200000101da */
[----:B------:R-:W-:Y:S01]  /*8d10*/  FFMA.FTZ R6, -R206, R206, 1 ;  /* 0x3f800000ce067423 */ /* 0x000fe200000101ce */
[----:B------:R-:W-:Y:S01]  /*8d20*/  STS [R142+0x16400], R9 ;  /* 0x016400098e007388 */ /* 0x000fe20000000800 */
[----:B------:R-:W-:Y:S01]  /*8d30*/  F2FP.F16.F32.PACK_AB R8, R8, R14 ;  /* 0x0000000e0808723e */ /* 0x000fe200000000ff */
[----:B------:R-:W-:Y:S01]  /*8d40*/  FMUL.FTZ R5, R4, UR6 ;  /* 0x0000000604057c20 */ /* 0x000fe20008410000 */
[----:B------:R-:W-:Y:S01]  /*8d50*/  FFMA.FTZ R4, -R216, R216, 1 ;  /* 0x3f800000d8047423 */ /* 0x000fe200000101d8 */
[----:B------:R-:W-:Y:S01]  /*8d60*/  STS [R141+0x16000], R20 ;  /* 0x016000148d007388 */ /* 0x000fe20000000800 */
[----:B------:R-:W-:Y:S01]  /*8d70*/  FMUL.FTZ R7, R2, UR6 ;  /* 0x0000000602077c20 */ /* 0x000fe20008410000 */
[----:B------:R-:W-:Y:S01]  /*8d80*/  FMUL.FTZ R26, R26, R5 ;  /* 0x000000051a1a7220 */ /* 0x000fe20000410000 */
[----:B------:R-:W-:Y:S01]  /*8d90*/  FMUL.FTZ R4, R4, UR6 ;  /* 0x0000000604047c20 */ /* 0x000fe20008410000 */
[----:B------:R-:W-:Y:S01]  /*8da0*/  STS [R141+0x16400], R8 ;  /* 0x016400088d007388 */ /* 0x000fe20000000800 */
[----:B------:R-:W-:Y:S01]  /*8db0*/  FFMA.FTZ R5, -R205, R205, 1 ;  /* 0x3f800000cd057423 */ /* 0x000fe200000101cd */
[----:B------:R-:W-:Y:S01]  /*8dc0*/  FMUL.FTZ R7, R27, R7 ;  /* 0x000000071b077220 */ /* 0x000fe20000410000 */
[----:B------:R-:W-:Y:S01]  /*8dd0*/  FMUL.FTZ R30, R30, R4 ;  /* 0x000000041e1e7220 */ /* 0x000fe20000410000 */
[----:B------:R-:W-:Y:S01]  /*8de0*/  STS [R140+0x14000], R135 ;  /* 0x014000878c007388 */ /* 0x000fe20000000800 */
[----:B------:R-:W-:Y:S01]  /*8df0*/  FFMA.FTZ R4, -R200, R200, 1 ;  /* 0x3f800000c8047423 */ /* 0x000fe200000101c8 */
[----:B------:R-:W-:Y:S01]  /*8e00*/  FMUL.FTZ R5, R5, UR6 ;  /* 0x0000000605057c20 */ /* 0x000fe20008410000 */
[----:B------:R-:W-:Y:S01]  /*8e10*/  FFMA.FTZ R2, -R215, R215, 1 ;  /* 0x3f800000d7027423 */ /* 0x000fe200000101d7 */
[----:B------:R-:W-:Y:S01]  /*8e20*/  STS [R140+0x14400], R36 ;  /* 0x014400248c007388 */ /* 0x000fe20000000800 */
[----:B------:R-:W-:Y:S01]  /*8e30*/  FMUL.FTZ R4, R4, UR6 ;  /* 0x0000000604047c20 */ /* 0x000fe20008410000 */
[----:B------:R-:W-:Y:S01]  /*8e40*/  FMUL.FTZ R43, R43, R5 ;  /* 0x000000052b2b7220 */ /* 0x000fe20000410000 */
[----:B------:R-:W-:Y:S01]  /*8e50*/  FFMA.FTZ R5, -R196, R196, 1 ;  /* 0x3f800000c4057423 */ /* 0x000fe200000101c4 */
[----:B------:R-:W-:Y:S01]  /*8e60*/  STS [R139+0x14000], R134 ;  /* 0x014000868b007388 */ /* 0x000fe20000000800 */
[----:B------:R-:W-:Y:S01]  /*8e70*/  FMUL.FTZ R46, R46, R4 ;  /* 0x000000042e2e7220 */ /* 0x000fe20000410000 */
[----:B------:R-:W-:Y:S01]  /*8e80*/  FMUL.FTZ R2, R2, UR6 ;  /* 0x0000000602027c20 */ /* 0x000fe20008410000 */
[----:B------:R-:W-:Y:S01]  /*8e90*/  FFMA.FTZ R4, -R195, R195, 1 ;  /* 0x3f800000c3047423 */ /* 0x000fe200000101c3 */
[----:B------:R-:W-:Y:S01]  /*8ea0*/  STS [R139+0x14400], R23 ;  /* 0x014400178b007388 */ /* 0x000fe20000000800 */
[----:B------:R-:W-:Y:S01]  /*8eb0*/  F2FP.F16.F32.PACK_AB R7, R7, R26 ;  /* 0x0000001a0707723e */ /* 0x000fe200000000ff */
[----:B------:R-:W-:Y:S01]  /*8ec0*/  FMUL.FTZ R5, R5, UR6 ;  /* 0x0000000605057c20 */ /* 0x000fe20008410000 */
[----:B------:R-:W-:Y:S01]  /*8ed0*/  FMUL.FTZ R31, R31, R2 ;  /* 0x000000021f1f7220 */ /* 0x000fe20000410000 */
[----:B------:R-:W-:Y:S01]  /*8ee0*/  STS [R140+0x16000], R19 ;  /* 0x016000138c007388 */ /* 0x000fe20000000800 */
[----:B------:R-:W-:Y:S01]  /*8ef0*/  FMUL.FTZ R4, R4, UR6 ;  /* 0x0000000604047c20 */ /* 0x000fe20008410000 */
[----:B------:R-:W-:Y:S01]  /*8f00*/  FMUL.FTZ R58, R58, R5 ;  /* 0x000000053a3a7220 */ /* 0x000fe20000410000 */
[----:B------:R-:W-:Y:S01]  /*8f10*/  FFMA.FTZ R2, -R199, R199, 1 ;  /* 0x3f800000c7027423 */ /* 0x000fe200000101c7 */
[----:B------:R-:W-:Y:S01]  /*8f20*/  STS [R140+0x16400], R7 ;  /* 0x016400078c007388 */ /* 0x000fe20000000800 */
[----:B------:R-:W-:Y:S01]  /*8f30*/  FMUL.FTZ R5, R59, R4 ;  /* 0x000000043b057220 */ /* 0x000fe20000410000 */
[----:B------:R-:W-:Y:S01]  /*8f40*/  F2FP.F16.F32.PACK_AB R4, R31, R30 ;  /* 0x0000001e1f04723e */ /* 0x000fe200000000ff */
[----:B------:R-:W-:Y:S01]  /*8f50*/  FMUL.FTZ R2, R2, UR6 ;  /* 0x0000000602027c20 */ /* 0x000fe20008410000 */
[----:B------:R-:W-:Y:S01]  /*8f60*/  STS [R139+0x16000], R18 ;  /* 0x016000128b007388 */ /* 0x000fe20000000800 */
[----:B------:R-:W-:Y:S01]  /*8f70*/  FMUL.FTZ R6, R6, UR6 ;  /* 0x0000000606067c20 */ /* 0x000fe20008410000 */
[----:B------:R-:W-:Y:S01]  /*8f80*/  F2FP.F16.F32.PACK_AB R17, R17, R56 ;  /* 0x000000381111723e */ /* 0x000fe200000000ff */
[----:B------:R-:W-:Y:S01]  /*8f90*/  FMUL.FTZ R47, R47, R2 ;  /* 0x000000022f2f7220 */ /* 0x000fe20000410000 */
[----:B------:R-:W-:Y:S01]  /*8fa0*/  STS [R139+0x16400], R4 ;  /* 0x016400048b007388 */ /* 0x000fe20000000800 */
[----:B------:R-:W-:Y:S01]  /*8fb0*/  FFMA.FTZ R2, -R175, R175, 1 ;  /* 0x3f800000af027423 */ /* 0x000fe200000101af */
[----:B------:R-:W-:Y:S01]  /*8fc0*/  FMUL.FTZ R42, R42, R6 ;  /* 0x000000062a2a7220 */ /* 0x000fe20000410000 */
[----:B------:R-:W-:Y:S01]  /*8fd0*/  FMUL.FTZ R6, R63, R0 ;  /* 0x000000003f067220 */ /* 0x000fe20000410000 */
[----:B------:R-:W-:Y:S01]  /*8fe0*/  STS [R138+0x14000], R64 ;  /* 0x014000408a007388 */ /* 0x000fe20000000800 */
        /* <DEDUP_REMOVED lines=9> */
[----:B------:R-:W-:Y:S03]  /*9080*/  F2FP.F16.F32.PACK_AB R6, R6, R62 ;  /* 0x0000003e0606723e */ /* 0x000fe600000000ff */
[----:B------:R-:W-:Y:S04]  /*9090*/  STS [R138+0x16000], R13 ;  /* 0x0160000d8a007388 */ /* 0x000fe80000000800 */
[----:B------:R1:W-:Y:S04]  /*90a0*/  STS [R138+0x16400], R2 ;  /* 0x016400028a007388 */ /* 0x0003e80000000800 */
[----:B------:R-:W-:Y:S04]  /*90b0*/  STS [R137+0x16000], R12 ;  /* 0x0160000c89007388 */ /* 0x000fe80000000800 */
[----:B------:R2:W-:Y:S04]  /*90c0*/  STS [R137+0x16400], R0 ;  /* 0x0164000089007388 */ /* 0x0005e80000000800 */
[----:B------:R-:W4:Y:S04]  /*90d0*/  LDL.LU R42, [R1+0x30] ;  /* 0x00003000012a7983 */ /* 0x000f280000300800 */
[----:B------:R-:W4:Y:S04]  /*90e0*/  LDL.LU R41, [R1+0x34] ;  /* 0x0000340001297983 */ /* 0x000f280000300800 */
[----:B------:R-:W4:Y:S01]  /*90f0*/  LDL.64 R180, [R1+0x28] ;  /* 0x0000280001b47983 */ /* 0x000f220000100a00 */
[----:B-1----:R-:W-:Y:S04]  /*9100*/  MOV R2, UR4 ;  /* 0x0000000400027c02 */ /* 0x002fe80008000f00 */
[----:B------:R-:W-:Y:S04]  /*9110*/  IADD3 R2, R40, 0x8000, R2 ;  /* 0x0000800028027810 */ /* 0x000fe80007ffe002 */
[----:B--2---:R-:W-:Y:S01]  /*9120*/  IADD3 R0, R2, R185, RZ ;  /* 0x000000b902007210 */ /* 0x004fe20007ffe0ff */
[----:B---3--:R-:W-:Y:S04]  /*9130*/  STS [R136+0x14000], R52 ;  /* 0x0140003488007388 */ /* 0x008fe80000000800 */
[----:B------:R-:W-:Y:S04]  /*9140*/  STS [R136+0x14400], R32 ;  /* 0x0144002088007388 */ /* 0x000fe80000000800 */
[----:B----4-:R-:W-:Y:S04]  /*9150*/  STS [R65+0x14000], R49 ;  /* 0x0140003141007388 */ /* 0x010fe80000000800 */
        /* <DEDUP_REMOVED lines=29> */
[-C--:B------:R-:W-:Y:S05]  /*9330*/  HMMA.16816.F32 R76, R28, R26.reuse, R76 ;  /* 0x0000001a1c4c723c */ /* 0x080fea000000184c */
[----:B------:R-:W-:Y:S01]  /*9340*/  MOV R147, R42 ;  /* 0x0000002a00937202 */ /* 0x000fe20000000f00 */
[C---:B------:R-:W-:Y:S01]  /*9350*/  HMMA.16816.F32 R80, R20.reuse, R26, R80 ;  /* 0x0000001a1450723c */ /* 0x040fe20000001850 */
[----:B------:R-:W3:Y:S04]  /*9360*/  LDSM.16.MT88.4 R24, [R2+0x1800] ;  /* 0x001800000218783b */ /* 0x000ee80000004200 */
[----:B------:R-:W-:Y:S01]  /*9370*/  MOV R146, R41 ;  /* 0x0000002900927202 */ /* 0x000fe20000000f00 */
[-C--:B------:R-:W-:Y:S06]  /*9380*/  HMMA.16816.F32 R84, R20, R32.reuse, R84 ;  /* 0x000000201454723c */ /* 0x080fec0000001854 */
[C---:B------:R-:W-:Y:S06]  /*9390*/  HMMA.16816.F32 R88, R28.reuse, R32, R88 ;  /* 0x000000201c58723c */ /* 0x040fec0000001858 */
[-C--:B------:R-:W-:Y:S01]  /*93a0*/  HMMA.16816.F32 R92, R28, R34.reuse, R92 ;  /* 0x000000221c5c723c */ /* 0x080fe2000000185c */
[----:B------:R-:W4:Y:S05]  /*93b0*/  LDSM.16.MT88.4 R28, [R3+0x21800] ;  /* 0x02180000031c783b */ /* 0x000f2a0000004200 */
[----:B------:R-:W-:Y:S01]  /*93c0*/  HMMA.16816.F32 R96, R20, R34, R96 ;  /* 0x000000221460723c */ /* 0x000fe20000001860 */
        /* <DEDUP_REMOVED lines=44> */
[C---:B------:R-:W-:Y:S01]  /*9690*/  HMMA.16816.F32 R88, R28.reuse, R16, R88 ;  /* 0x000000101c58723c */ /* 0x040fe20000001858 */
[----:B------:R-:W4:Y:S05]  /*96a0*/  S2R R16, SR_TID.X ;  /* 0x0000000000107919 */ /* 0x000f2a0000002100 */
[-C--:B------:R-:W-:Y:S01]  /*96b0*/  HMMA.16816.F32 R92, R28, R18.reuse, R92 ;  /* 0x000000121c5c723c */ /* 0x080fe2000000185c */
[----:B------:R-:W3:Y:S05]  /*96c0*/  LDSM.16.MT88.4 R28, [R3+0x23800] ;  /* 0x02380000031c783b */ /* 0x000eea0000004200 */
[----:B------:R-:W-:Y:S01]  /*96d0*/  HMMA.16816.F32 R96, R8, R18, R96 ;  /* 0x000000120860723c */ /* 0x000fe20000001860 */
[----:B------:R4:W3:Y:S01]  /*96e0*/  LDSM.16.MT88.4 R8, [R0+0x3800] ;  /* 0x003800000008783b */ /* 0x0008e20000004200 */
[----:B------:R-:W-:Y:S04]  /*96f0*/  BAR.SYNC.DEFER_BLOCKING 0x0 ;  /* 0x0000000000007b1d */ /* 0x000fe80000010000 */
[-C--:B-1----:R-:W-:Y:S06]  /*9700*/  HMMA.16816.F32 R68, R20, R32.reuse, R68 ;  /* 0x000000201444723c */ /* 0x082fec0000001844 */
[C---:B--2---:R-:W-:Y:S06]  /*9710*/  HMMA.16816.F32 R72, R36.reuse, R32, R72 ;  /* 0x000000202448723c */ /* 0x044fec0000001848 */
[-C--:B------:R-:W-:Y:S06]  /*9720*/  HMMA.16816.F32 R76, R36, R34.reuse, R76 ;  /* 0x00000022244c723c */ /* 0x080fec000000184c */
[C---:B------:R-:W-:Y:S05]  /*9730*/  HMMA.16816.F32 R80, R20.reuse, R34, R80 ;  /* 0x000000221450723c */ /* 0x040fea0000001850 */
[----:B----4-:R-:W-:Y:S01]  /*9740*/  SHF.L.U32 R0, R151, 0x6, RZ ;  /* 0x0000000697007819 */ /* 0x010fe200000006ff */
[-C--:B------:R-:W-:Y:S05]  /*9750*/  HMMA.16816.F32 R84, R20, R4.reuse, R84 ;  /* 0x000000041454723c */ /* 0x080fea0000001854 */
[----:B------:R-:W-:Y:S01]  /*9760*/  LOP3.LUT R0, R0, 0x1c0, RZ, 0xc0, !PT ;  /* 0x000001c000007812 */ /* 0x000fe200078ec0ff */
[C---:B------:R-:W-:Y:S06]  /*9770*/  HMMA.16816.F32 R88, R36.reuse, R4, R88 ;  /* 0x000000042458723c */ /* 0x040fec0000001858 */
[-C--:B------:R-:W-:Y:S05]  /*9780*/  HMMA.16816.F32 R92, R36, R6.reuse, R92 ;  /* 0x00000006245c723c */ /* 0x080fea000000185c */
[----:B------:R-:W-:Y:S01]  /*9790*/  SHF.R.S32.HI R4, RZ, 0x1f, R16 ;  /* 0x0000001fff047819 */ /* 0x000fe20000011410 */
[----:B------:R-:W-:Y:S05]  /*97a0*/  HMMA.16816.F32 R96, R20, R6, R96 ;  /* 0x000000061460723c */ /* 0x000fea0000001860 */
[----:B------:R-:W-:Y:S01]  /*97b0*/  LOP3.LUT R5, R0, 0x38, R180, 0xf8, !PT ;  /* 0x0000003800057812 */ /* 0x000fe200078ef8b4 */
[-C--:B---3--:R-:W-:Y:S05]  /*97c0*/  HMMA.16816.F32 R68, R12, R24.reuse, R68 ;  /* 0x000000180c44723c */ /* 0x088fea0000001844 */
[----:B------:R-:W-:Y:S01]  /*97d0*/  SHF.R.U32.HI R0, RZ, 0x3, R0 ;  /* 0x00000003ff007819 */ /* 0x000fe20000011600 */
[C---:B------:R-:W-:Y:S05]  /*97e0*/  HMMA.16816.F32 R72, R28.reuse, R24, R72 ;  /* 0x000000181c48723c */ /* 0x040fea0000001848 */
[----:B------:R-:W-:Y:S01]  /*97f0*/  LEA.HI R4, R4, R16, RZ, 0x6 ;  /* 0x0000001004047211 */ /* 0x000fe200078f30ff */
[-C--:B------:R-:W-:Y:S05]  /*9800*/  HMMA.16816.F32 R76, R28, R26.reuse, R76 ;  /* 0x0000001a1c4c723c */ /* 0x080fea000000184c */
[----:B------:R-:W-:Y:S01]  /*9810*/  LOP3.LUT R0, R5, R0, RZ, 0x3c, !PT ;  /* 0x0000000005007212 */ /* 0x000fe200078e3cff */
[C---:B------:R-:W-:Y:S05]  /*9820*/  HMMA.16816.F32 R80, R12.reuse, R26, R80 ;  /* 0x0000001a0c50723c */ /* 0x040fea0000001850 */
[----:B------:R-:W-:Y:S01]  /*9830*/  SHF.L.U32 R4, R4, 0x3, RZ ;  /* 0x0000000304047819 */ /* 0x000fe200000006ff */
[-C--:B------:R-:W-:Y:S05]  /*9840*/  HMMA.16816.F32 R84, R12, R8.reuse, R84 ;  /* 0x000000080c54723c */ /* 0x080fea0000001854 */
[----:B------:R-:W-:Y:S01]  /*9850*/  LOP3.LUT R0, R0, 0xfffffe00, R4, 0xf8, !PT ;  /* 0xfffffe0000007812 */ /* 0x000fe200078ef804 */
[C---:B------:R-:W-:Y:S05]  /*9860*/  HMMA.16816.F32 R88, R28.reuse, R8, R88 ;  /* 0x000000081c58723c */ /* 0x040fea0000001858 */
[----:B------:R-:W-:Y:S01]  /*9870*/  LEA R145, R0, UR4, 0x1 ;  /* 0x0000000400917c11 */ /* 0x000fe2000f8e08ff */
[-C--:B------:R-:W-:Y:S06]  /*9880*/  HMMA.16816.F32 R92, R28, R10.reuse, R92 ;  /* 0x0000000a1c5c723c */ /* 0x080fec000000185c */
[----:B------:R-:W-:Y:S01]  /*9890*/  HMMA.16816.F32 R96, R12, R10, R96 ;  /* 0x0000000a0c60723c */ /* 0x000fe20000001860 */
[----:B------:R-:W-:Y:S11]  /*98a0*/  @!UPT UIADD3 URZ, URZ, URZ, URZ ;  /* 0x0000003f3f3ff290 */ /* 0x000ff6000fffe03f */
[----:B------:R-:W-:Y:S01]  /*98b0*/  @!UPT UIADD3 URZ, URZ, URZ, URZ ;  /* 0x0000003f3f3ff290 */ /* 0x000fe2000fffe03f */
[----:B------:R-:W-:Y:S11]  /*98c0*/  @!P0 BRA `(.L_x_1818) ;  /* 0x0000000000bc8947 */ /* 0x000ff60003800000 */
[----:B------:R-:W2:Y:S01]  /*98d0*/  LDL.LU R42, [R1+0x40] ;  /* 0x00004000012a7983 */ /* 0x000ea20000300800 */
[----:B------:R-:W1:Y:S01]  /*98e0*/  LDC R6, c[0x0][0x420] ;  /* 0x00010800ff067b82 */ /* 0x000e620000000800 */
[----:B------:R-:W-:Y:S02]  /*98f0*/  ISETP.GE.AND P1, PT, R180, UR18, PT ;  /* 0x00000012b4007c0c */ /* 0x000fe4000bf26270 */
[----:B------:R-:W3:Y:S11]  /*9900*/  LDL.LU R41, [R1+0x48] ;  /* 0x0000480001297983 */ /* 0x000ef60000300800 */
[----:B------:R4:W-:Y:S01]  /*9910*/  @P1 STS.128 [R145+0x8000], RZ ;  /* 0x008000ff91001388 */ /* 0x0009e20000000c00 */
[----:B------:R-:W5:Y:S08]  /*9920*/  @!P1 LDC R13, c[0x0][0x424] ;  /* 0x00010900ff0d9b82 */ /* 0x000f700000000800 */
[----:B------:R-:W4:Y:S08]  /*9930*/  @!P1 LDC R14, c[0x0][0x424] ;  /* 0x00010900ff0e9b82 */ /* 0x000f300000000800 */
[----:B------:R-:W4:Y:S01]  /*9940*/  @!P1 LDC R15, c[0x0][0x424] ;  /* 0x00010900ff0f9b82 */ /* 0x000f220000000800 */
[C---:B-1----:R-:W-:Y:S05]  /*9950*/  IMAD.U32 R4, R6.reuse, -0x80, RZ ;  /* 0xffffff8006047824 */ /* 0x042fea00078e00ff */
[--C-:B------:R-:W-:Y:S02]  /*9960*/  SHF.R.S32.HI R5, RZ, 0x1f, R4.reuse ;  /* 0x0000001fff057819 */ /* 0x100fe40000011404 */
[CC--:B------:R-:W-:Y:S02]  /*9970*/  @!P1 LEA R0, P3, R6.reuse, R4.reuse, 0x5 ;  /* 0x0000000406009211 */ /* 0x0c0fe400078628ff */
[C---:B------:R-:W-:Y:S01]  /*9980*/  @!P1 LEA R11, P2, R6.reuse, R4, 0x6 ;  /* 0x00000004060b9211 */ /* 0x040fe200078430ff */
[C---:B------:R-:W-:Y:S01]  /*9990*/  @!P1 IMAD.WIDE.U32 R8, R6.reuse, 0x60, R4 ;  /* 0x0000006006089825 */ /* 0x040fe200078e0004 */
[CC--:B-----5:R-:W-:Y:S02]  /*99a0*/  @!P1 LEA.HI.X R13, R6.reuse, R5.reuse, R13, 0x5, P3 ;  /* 0x00000005060d9211 */ /* 0x0e0fe400018f2c0d */
[----:B----4-:R-:W-:Y:S01]  /*99b0*/  @!P1 LEA.HI.X R14, R6, R5, R14, 0x6, P2 ;  /* 0x00000005060e9211 */ /* 0x010fe200010f340e */
[----:B------:R-:W-:Y:S01]  /*99c0*/  @!P1 IMAD R15, R15, 0x60, RZ ;  /* 0x000000600f0f9824 */ /* 0x000fe200078e02ff */
[-C--:B--2---:R-:W-:Y:S02]  /*99d0*/  LEA R6, P4, R4, R42.reuse, 0x1 ;  /* 0x0000002a04067211 */ /* 0x084fe400078808ff */
[-C--:B------:R-:W-:Y:S02]  /*99e0*/  @!P1 LEA R12, P3, R0, R42.reuse, 0x1 ;  /* 0x0000002a000c9211 */ /* 0x080fe400078608ff */
[-C--:B---3--:R-:W-:Y:S02]  /*99f0*/  LEA.HI.X R7, R4, R41.reuse, R5, 0x1, P4 ;  /* 0x0000002904077211 */ /* 0x088fe400020f0c05 */
        /* <DEDUP_REMOVED lines=9> */
[C---:B------:R-:W-:Y:S03]  /*9a90*/  @!P1 LEA R4, P2, R8.reuse, R42, 0x1 ;  /* 0x0000002a08049211 */ /* 0x040fe600078408ff */
[----:B------:R-:W-:Y:S01]  /*9aa0*/  @!PT LDS RZ, [RZ] ;  /* 0x00000000fffff984 */ /* 0x000fe20000000800 */
[----:B------:R-:W-:Y:S01]  /*9ab0*/  @!PT LDS RZ, [RZ] ;  /* 0x00000000fffff984 */ /* 0x000fe20000000800 */
[----:B------:R-:W-:Y:S01]  /*9ac0*/  @!PT LDS RZ, [RZ] ;  /* 0x00000000fffff984 */ /* 0x000fe20000000800 */
[----:B------:R1:W-:Y:S01]  /*9ad0*/  @!P1 LDGSTS.E.BYPASS.LTC128B.128 [R145+0x9000], desc[UR10][R12.64] ;  /* 0x090000000c919fae */ /* 0x0003e2000b901d4a */
[----:B------:R-:W-:Y:S03]  /*9ae0*/  @!P1 LEA.HI.X R5, R8, R41, R0, 0x1, P2 ;  /* 0x0000002908059211 */ /* 0x000fe600010f0c00 */
        /* <DEDUP_REMOVED lines=10> */
[----:B------:R1:W-:Y:S04]  /*9b90*/  STL [R1+0x40], R6 ;  /* 0x0000400601007387 */ /* 0x0003e80000100800 */
[----:B------:R-:W0:Y:S04]  /*9ba0*/  LDGDEPBAR ;  /* 0x00000000000079af */ /* 0x000e280000000000 */
[----:B------:R1:W-:Y:S02]  /*9bb0*/  STL [R1+0x48], R7 ;  /* 0x0000480701007387 */ /* 0x0003e40000100800 */
.L_x_1818:
        /* <DEDUP_REMOVED lines=11> */
[----:B------:R-:W-:Y:S04]  /*9c70*/  LDSM.16.M88.4 R40, [R150+0x14000] ;  /* 0x014000009628783b */ /* 0x000fe80000000200 */
[----:B------:R-:W5:Y:S04]  /*9c80*/  LDL R156, [R1+0x64] ;  /* 0x00006400019c7983 */ /* 0x000f680000100800 */
[----:B------:R-:W3:Y:S04]  /*9c90*/  LDSM.16.MT88.4 R44, [R2+0x4800] ;  /* 0x00480000022c783b */ /* 0x000ee80000004200 */
[----:B------:R-:W5:Y:S04]  /*9ca0*/  LDL R152, [R1+0x50] ;  /* 0x0000500001987983 */ /* 0x000f680000100800 */
[----:B------:R-:W3:Y:S04]  /*9cb0*/  LDSM.16.M88.4 R48, [R150+0x16000] ;  /* 0x016000009630783b */ /* 0x000ee80000000200 */
[----:B------:R-:W5:Y:S01]  /*9cc0*/  LDL R153, [R1+0x4c] ;  /* 0x00004c0001997983 */ /* 0x000f620000100800 */
[-C--:B-1----:R-:W-:Y:S03]  /*9cd0*/  HMMA.16816.F32 R4, R32, R16.reuse, RZ ;  /* 0x000000102004723c */ /* 0x082fe600000018ff */
[----:B------:R-:W1:Y:S04]  /*9ce0*/  LDSM.16.MT88.4 R52, [R0+0x800] ;  /* 0x000800000034783b */ /* 0x000e680000004200 */
[----:B------:R-:W5:Y:S01]  /*9cf0*/  LDL R154, [R1+0x58] ;  /* 0x00005800019a7983 */ /* 0x000f620000100800 */
[C---:B--2---:R-:W-:Y:S03]  /*9d00*/  HMMA.16816.F32 R8, R28.reuse, R16, RZ ;  /* 0x000000101c08723c */ /* 0x044fe600000018ff */
[----:B------:R-:W-:Y:S03]  /*9d10*/  LDSM.16.M88.4 R56, [R149+0x14000] ;  /* 0x014000009538783b */ /* 0x000fe60000000200 */
[-C--:B------:R-:W-:Y:S01]  /*9d20*/  HMMA.16816.F32 R12, R28, R18.reuse, RZ ;  /* 0x000000121c0c723c */ /* 0x080fe200000018ff */
[----:B------:R-:W2:Y:S04]  /*9d30*/  LDL R155, [R1+0x54] ;  /* 0x00005400019b7983 */ /* 0x000ea80000100800 */
[----:B------:R-:W1:Y:S01]  /*9d40*/  LDSM.16.MT88.4 R60, [R2+0x5000] ;  /* 0x00500000023c783b */ /* 0x000e620000004200 */
[C---:B------:R-:W-:Y:S03]  /*9d50*/  HMMA.16816.F32 R16, R32.reuse, R18, RZ ;  /* 0x000000122010723c */ /* 0x040fe600000018ff */
[----:B------:R-:W1:Y:S03]  /*9d60*/  LDSM.16.M88.4 R64, [R149+0x16000] ;  /* 0x016000009540783b */ /* 0x000e660000000200 */
        /* <DEDUP_REMOVED lines=9> */
[C---:B------:R-:W-:Y:S06]  /*9e00*/  HMMA.16816.F32 R8, R48.reuse, R44, R8 ;  /* 0x0000002c3008723c */ /* 0x040fec0000001808 */
[-C--:B------:R-:W-:Y:S06]  /*9e10*/  HMMA.16816.F32 R12, R48, R46.reuse, R12 ;  /* 0x0000002e300c723c */ /* 0x080fec000000180c */
[C---:B------:R-:W-:Y:S01]  /*9e20*/  HMMA.16816.F32 R16, R40.reuse, R46, R16 ;  /* 0x0000002e2810723c */ /* 0x040fe20000001810 */
[----:B------:R-:W3:Y:S05]  /*9e30*/  LDSM.16.MT88.4 R44, [R2+0x5800] ;  /* 0x00580000022c783b */ /* 0x000eea0000004200 */
[-C--:B-1----:R-:W-:Y:S06]  /*9e40*/  HMMA.16816.F32 R20, R40, R52.reuse, R20 ;  /* 0x000000342814723c */ /* 0x082fec0000001814 */
[C---:B------:R-:W-:Y:S06]  /*9e50*/  HMMA.16816.F32 R24, R48.reuse, R52, R24 ;  /* 0x000000343018723c */ /* 0x040fec0000001818 */
[-C--:B------:R-:W-:Y:S01]  /*9e60*/  HMMA.16816.F32 R28, R48, R54.reuse, R28 ;  /* 0x00000036301c723c */ /* 0x080fe2000000181c */
[----:B------:R-:W-:Y:S05]  /*9e70*/  LDSM.16.MT88.4 R48, [R2+0x6000] ;  /* 0x006000000230783b */ /* 0x000fea0000004200 */
[----:B------:R-:W-:Y:S01]  /*9e80*/  HMMA.16816.F32 R32, R40, R54, R32 ;  /* 0x000000362820723c */ /* 0x000fe20000001820 */
[----:B------:R-:W1:Y:S04]  /*9e90*/  LDSM.16.M88.4 R40, [R148+0x18000] ;  /* 0x018000009428783b */ /* 0x000e680000000200 */
[----:B------:R-:W1:Y:S01]  /*9ea0*/  LDSM.16.M88.4 R52, [R148+0x1a000] ;  /* 0x01a000009434783b */ /* 0x000e620000000200 */
[-C--:B------:R-:W-:Y:S06]  /*9eb0*/  HMMA.16816.F32 R4, R56, R60.reuse, R4 ;  /* 0x0000003c3804723c */ /* 0x080fec0000001804 */
[C---:B------:R-:W-:Y:S06]  /*9ec0*/  HMMA.16816.F32 R8, R64.reuse, R60, R8 ;  /* 0x0000003c4008723c */ /* 0x040fec0000001808 */
[-C--:B------:R-:W-:Y:S06]  /*9ed0*/  HMMA.16816.F32 R12, R64, R62.reuse, R12 ;  /* 0x0000003e400c723c */ /* 0x080fec000000180c */
[C---:B------:R-:W-:Y:S01]  /*9ee0*/  HMMA.16816.F32 R16, R56.reuse, R62, R16 ;  /* 0x0000003e3810723c */ /* 0x040fe20000001810 */
[----:B------:R-:W1:Y:S05]  /*9ef0*/  LDSM.16.MT88.4 R60, [R0+0x2000] ;  /* 0x00200000003c783b */ /* 0x000e6a0000004200 */
[-C--:B---3--:R-:W-:Y:S06]  /*9f00*/  HMMA.16816.F32 R20, R56, R132.reuse, R20 ;  /* 0x000000843814723c */ /* 0x088fec0000001814 */
[C---:B------:R-:W-:Y:S06]  /*9f10*/  HMMA.16816.F32 R24, R64.reuse, R132, R24 ;  /* 0x000000844018723c */ /* 0x040fec0000001818 */
[-C--:B------:R-:W-:Y:S01]  /*9f20*/  HMMA.16816.F32 R28, R64, R134.reuse, R28 ;  /* 0x00000086401c723c */ /* 0x080fe2000000181c */
[----:B------:R-:W-:Y:S05]  /*9f30*/  LDSM.16.M88.4 R64, [R150+0x1a000] ;  /* 0x01a000009640783b */ /* 0x000fea0000000200 */
[----:B------:R-:W-:Y:S01]  /*9f40*/  HMMA.16816.F32 R32, R56, R134, R32 ;  /* 0x000000863820723c */ /* 0x000fe20000001820 */
[----:B------:R-:W-:Y:S04]  /*9f50*/  LDSM.16.MT88.4 R56, [R2+0x6800] ;  /* 0x006800000238783b */ /* 0x000fe80000004200 */
[----:B------:R-:W-:Y:S01]  /*9f60*/  LDSM.16.MT88.4 R132, [R0+0x2800] ;  /* 0x002800000084783b */ /* 0x000fe20000004200 */
[-C--:B------:R-:W-:Y:S06]  /*9f70*/  HMMA.16816.F32 R4, R36, R44.reuse, R4 ;  /* 0x0000002c2404723c */ /* 0x080fec0000001804 */
[C---:B------:R-:W-:Y:S06]  /*9f80*/  HMMA.16816.F32 R8, R136.reuse, R44, R8 ;  /* 0x0000002c8808723c */ /* 0x040fec0000001808 */
[-C--:B------:R-:W-:Y:S06]  /*9f90*/  HMMA.16816.F32 R12, R136, R46.reuse, R12 ;  /* 0x0000002e880c723c */ /* 0x080fec000000180c */
[C---:B------:R-:W-:Y:S01]  /*9fa0*/  HMMA.16816.F32 R16, R36.reuse, R46, R16 ;  /* 0x0000002e2410723c */ /* 0x040fe20000001810 */
[----:B------:R-:W3:Y:S05]  /*9fb0*/  LDSM.16.M88.4 R44, [R150+0x18000] ;  /* 0x01800000962c783b */ /* 0x000eea0000000200 */
[-C--:B------:R-:W-:Y:S06]  /*9fc0*/  HMMA.16816.F32 R20, R36, R140.reuse, R20 ;  /* 0x0000008c2414723c */ /* 0x080fec0000001814 */
[C---:B------:R-:W-:Y:S06]  /*9fd0*/  HMMA.16816.F32 R24, R136.reuse, R140, R24 ;  /* 0x0000008c8818723c */ /* 0x040fec0000001818 */
[-C--:B------:R-:W-:Y:S01]  /*9fe0*/  HMMA.16816.F32 R28, R136, R142.reuse, R28 ;  /* 0x0000008e881c723c */ /* 0x080fe2000000181c */
[----:B------:R-:W-:Y:S05]  /*9ff0*/  LDSM.16.M88.4 R136, [R149+0x1a000] ;  /* 0x01a000009588783b */ /* 0x000fea0000000200 */
[----:B------:R-:W-:Y:S01]  /*a000*/  HMMA.16816.F32 R32, R36, R142, R32 ;  /* 0x0000008e2420723c */ /* 0x000fe20000001820 */
[----:B------:R-:W-:Y:S04]  /*a010*/  LDSM.16.M88.4 R36, [R149+0x18000] ;  /* 0x018000009524783b */ /* 0x000fe80000000200 */
        /* <DEDUP_REMOVED lines=11> */
[----:B------:R4:W-:Y:S04]  /*a0d0*/  LDSM.16.MT88.4 R60, [R0+0x3800] ;  /* 0x00380000003c783b */ /* 0x0009e80000004200 */
[----:B------:R-:W4:Y:S01]  /*a0e0*/  LDSM.16.M88.4 R40, [R144+0x18000] ;  /* 0x018000009028783b */ /* 0x000f220000000200 */
[-C--:B---3--:R-:W-:Y:S06]  /*a0f0*/  HMMA.16816.F32 R4, R44, R56.reuse, R4 ;  /* 0x000000382c04723c */ /* 0x088fec0000001804 */
[C---:B------:R-:W-:Y:S06]  /*a100*/  HMMA.16816.F32 R8, R64.reuse, R56, R8 ;  /* 0x000000384008723c */ /* 0x040fec0000001808 */
[-C--:B------:R-:W-:Y:S06]  /*a110*/  HMMA.16816.F32 R12, R64, R58.reuse, R12 ;  /* 0x0000003a400c723c */ /* 0x080fec000000180c */
[C---:B------:R-:W-:Y:S01]  /*a120*/  HMMA.16816.F32 R16, R44.reuse, R58, R16 ;  /* 0x0000003a2c10723c */ /* 0x040fe20000001810 */
[----:B------:R-:W3:Y:S05]  /*a130*/  LDSM.16.M88.4 R56, [R144+0x1a000] ;  /* 0x01a000009038783b */ /* 0x000eea0000000200 */
[-C--:B------:R-:W-:Y:S06]  /*a140*/  HMMA.16816.F32 R20, R44, R132.reuse, R20 ;  /* 0x000000842c14723c */ /* 0x080fec0000001814 */
[C---:B------:R-:W-:Y:S06]  /*a150*/  HMMA.16816.F32 R24, R64.reuse, R132, R24 ;  /* 0x000000844018723c */ /* 0x040fec0000001818 */
[-C--:B------:R-:W-:Y:S06]  /*a160*/  HMMA.16816.F32 R28, R64, R134.reuse, R28 ;  /* 0x00000086401c723c */ /* 0x080fec000000181c */
[----:B------:R-:W-:Y:S01]  /*a170*/  HMMA.16816.F32 R32, R44, R134, R32 ;  /* 0x000000862c20723c */ /* 0x000fe20000001820 */
[----:B------:R-:W4:Y:S05]  /*a180*/  LDC R44, c[0x0][0x270] ;  /* 0x00009c00ff2c7b82 */ /* 0x000f2a0000000800 */
[-C--:B-1----:R-:W-:Y:S06]  /*a190*/  HMMA.16816.F32 R4, R36, R48.reuse, R4 ;  /* 0x000000302404723c */ /* 0x082fec0000001804 */
[C---:B------:R-:W-:Y:S06]  /*a1a0*/  HMMA.16816.F32 R8, R136.reuse, R48, R8 ;  /* 0x000000308808723c */ /* 0x040fec0000001808 */
[-C--:B------:R-:W-:Y:S06]  /*a1b0*/  HMMA.16816.F32 R12, R136, R50.reuse, R12 ;  /* 0x00000032880c723c */ /* 0x080fec000000180c */
[C---:B------:R-:W-:Y:S05]  /*a1c0*/  HMMA.16816.F32 R16, R36.reuse, R50, R16 ;  /* 0x000000322410723c */ /* 0x040fea0000001810 */
[----:B----4-:R-:W-:Y:S01]  /*a1d0*/  IMAD R44, R44, UR19, RZ ;  /* 0x000000132c2c7c24 */ /* 0x010fe2000f8e02ff */
[-C--:B------:R-:W-:Y:S05]  /*a1e0*/  HMMA.16816.F32 R20, R36, R140.reuse, R20 ;  /* 0x0000008c2414723c */ /* 0x080fea0000001814 */
[C---:B------:R-:W-:Y:S01]  /*a1f0*/  IMAD.U32 R0, R44.reuse, -0x80, RZ ;  /* 0xffffff802c007824 */ /* 0x040fe200078e00ff */
[C---:B------:R-:W-:Y:S05]  /*a200*/  HMMA.16816.F32 R24, R136.reuse, R140, R24 ;  /* 0x0000008c8818723c */ /* 0x040fea0000001818 */
[----:B------:R-:W-:Y:S01]  /*a210*/  IMAD.SHL.U32 R45, R44, 0x10, RZ ;  /* 0x000000102c2d7824 */ /* 0x000fe200078e00ff */
[-C--:B------:R-:W-:Y:S06]  /*a220*/  HMMA.16816.F32 R28, R136, R142.reuse, R28 ;  /* 0x0000008e881c723c */ /* 0x080fec000000181c */
[----:B------:R-:W-:Y:S06]  /*a230*/  HMMA.16816.F32 R32, R36, R142, R32 ;  /* 0x0000008e2420723c */ /* 0x000fec0000001820 */
[-C--:B------:R-:W-:Y:S05]  /*a240*/  HMMA.16816.F32 R4, R40, R52.reuse, R4 ;  /* 0x000000342804723c */ /* 0x080fea0000001804 */
[----:B------:R-:W-:Y:S01]  /*a250*/  @P0 IADD3 R38, P1, R157, UR14, RZ ;  /* 0x0000000e9d260c10 */ /* 0x000fe2000ff3e0ff */
[C---:B---3--:R-:W-:Y:S01]  /*a260*/  HMMA.16816.F32 R8, R56.reuse, R52, R8 ;  /* 0x000000343808723c */ /* 0x048fe20000001808 */
[----:B------:R-:W-:Y:S04]  /*a270*/  @UP3 UIADD3 UR14, UP2, UR14, -0x200, URZ ;  /* 0xfffffe000e0e3890 */ /* 0x000fe8000ff5e03f */
[----:B-----5:R-:W-:Y:S01]  /*a280*/  @P0 IADD3.X R39, R156, UR13, RZ, P1, !PT ;  /* 0x0000000d9c270c10 */ /* 0x020fe20008ffe4ff */
[-C--:B------:R-:W-:Y:S01]  /*a290*/  HMMA.16816.F32 R12, R56, R54.reuse, R12 ;  /* 0x00000036380c723c */ /* 0x080fe2000000180c */
[----:B------:R-:W-:Y:S03]  /*a2a0*/  @UP3 UIADD3.X UR13, UR13, -0x1, URZ, UP2, !UPT ;  /* 0xffffffff0d0d3890 */ /* 0x000fe600097fe43f */
[----:B------:R-:W3:Y:S01]  /*a2b0*/  @P0 LDG.E R152, desc[UR10][R38.64+0x120] ;  /* 0x0001200a26980981 */ /* 0x000ee2000c1e1900 */
[C---:B------:R-:W-:Y:S01]  /*a2c0*/  LEA R2, P1, R0.reuse, R146, 0x2 ;  /* 0x0000009200027211 */ /* 0x040fe200078210ff */
[C---:B------:R-:W-:Y:S02]  /*a2d0*/  HMMA.16816.F32 R16, R40.reuse, R54, R16 ;  /* 0x000000362810723c */ /* 0x040fe40000001810 */
[----:B------:R-:W4:Y:S03]  /*a2e0*/  @P0 LDG.E R153, desc[UR10][R38.64+0x100] ;  /* 0x0001000a26990981 */ /* 0x000f26000c1e1900 */
[----:B------:R-:W-:Y:S01]  /*a2f0*/  LEA.HI.X.SX32 R36, R0, R147, 0x2, P1 ;  /* 0x0000009300247211 */ /* 0x000fe200008f16ff */
[-C--:B------:R-:W-:Y:S01]  /*a300*/  HMMA.16816.F32 R20, R40, R60.reuse, R20 ;  /* 0x0000003c2814723c */ /* 0x080fe20000001814 */
[----:B------:R-:W5:Y:S04]  /*a310*/  @P0 LDG.E R154, desc[UR10][R38.64+0x20] ;  /* 0x0000200a269a0981 */ /* 0x000f68000c1e1900 */
[----:B--2---:R1:W2:Y:S01]  /*a320*/  @P0 LDG.E R155, desc[UR10][R38.64] ;  /* 0x0000000a269b0981 */ /* 0x0042a2000c1e1900 */
[C---:B------:R-:W-:Y:S03]  /*a330*/  HMMA.16816.F32 R24, R56.reuse, R60, R24 ;  /* 0x0000003c3818723c */ /* 0x040fe60000001818 */
[----:B------:R-:W-:Y:S02]  /*a340*/  STL [R1+0x34], R2 ;  /* 0x0000340201007387 */ /* 0x000fe40000100800 */
[----:B------:R-:W-:Y:S01]  /*a350*/  IMAD.MOV.U32 R37, RZ, RZ, R36 ;  /* 0x000000ffff257224 */ /* 0x000fe200078e0024 */
[-C--:B------:R-:W-:Y:S01]  /*a360*/  HMMA.16816.F32 R28, R56, R62.reuse, R28 ;  /* 0x0000003e381c723c */ /* 0x080fe2000000181c */
[----:B------:R1:W-:Y:S04]  /*a370*/  STL [R1+0x30], R36 ;  /* 0x0000302401007387 */ /* 0x0003e80000100800 */
[C---:B------:R-:W-:Y:S01]  /*a380*/  IMAD.SHL.U32 R0, R44.reuse, 0x8, RZ ;  /* 0x000000082c007824 */ /* 0x040fe200078e00ff */
[----:B------:R-:W-:Y:S07]  /*a390*/  HMMA.16816.F32 R32, R40, R62, R32 ;  /* 0x0000003e2820723c */ /* 0x000fee0000001820 */
[C---:B------:R-:W-:Y:S04]  /*a3a0*/  IMAD R43, R44.reuse, 0x28, RZ ;  /* 0x000000282c2b7824 */ /* 0x040fe800078e02ff */
[C---:B------:R-:W-:Y:S02]  /*a3b0*/  IMAD R42, R44.reuse, 0x30, RZ ;  /* 0x000000302c2a7824 */ /* 0x040fe400078e02ff */
[C---:B-1----:R-:W-:Y:S02]  /*a3c0*/  IMAD.SHL.U32 R39, R44.reuse, 0x20, RZ ;  /* 0x000000202c277824 */ /* 0x042fe400078e00ff */
[----:B------:R-:W-:Y:S02]  /*a3d0*/  IMAD.MOV.U32 R36, RZ, RZ, R2 ;  /* 0x000000ffff247224 */ /* 0x000fe400078e0002 */
[----:B------:R-:W-:Y:S03]  /*a3e0*/  IMAD R2, R44, 0x18, RZ ;  /* 0x000000182c027824 */ /* 0x000fe600078e02ff */
[CC--:B------:R-:W-:Y:S01]  /*a3f0*/  LEA R52, P1, R0.reuse, R36.reuse, 0x2 ;  /* 0x0000002400347211 */ /* 0x0c0fe200078210ff */
[----:B------:R1:W-:Y:S01]  /*a400*/  REDG.E.ADD.F32.FTZ.RN.STRONG.GPU desc[UR10][R36.64], R4 ;  /* 0x00000004240079a6 */ /* 0x0003e2000c10f38a */
[CC--:B------:R-:W-:Y:S02]  /*a410*/  LEA R38, P2, R39.reuse, R36.reuse, 0x2 ;  /* 0x0000002427267211 */ /* 0x0c0fe400078410ff */
[-C--:B------:R-:W-:Y:S02]  /*a420*/  LEA.HI.X.SX32 R53, R0, R37.reuse, 0x2, P1 ;  /* 0x0000002500357211 */ /* 0x080fe400008f16ff */
[-C--:B------:R-:W-:Y:S03]  /*a430*/  LEA.HI.X.SX32 R39, R39, R37.reuse, 0x2, P2 ;  /* 0x0000002527277211 */ /* 0x080fe600010f16ff */
[----:B------:R1:W-:Y:S02]  /*a440*/  REDG.E.ADD.F32.FTZ.RN.STRONG.GPU desc[UR10][R52.64], R5 ;  /* 0x00000005340079a6 */ /* 0x0003e4000c10f38a */
[CC--:B-1----:R-:W-:Y:S04]  /*a450*/  LEA R4, P1, R45.reuse, R36.reuse, 0x2 ;  /* 0x000000242d047211 */ /* 0x0c2fe800078210ff */
[-C--:B------:R-:W-:Y:S05]  /*a460*/  LEA.HI.X.SX32 R5, R45, R37.reuse, 0x2, P1 ;  /* 0x000000252d057211 */ /* 0x080fea00008f16ff */
[----:B------:R1:W-:Y:S02]  /*a470*/  REDG.E.ADD.F32.FTZ.RN.STRONG.GPU desc[UR10][R4.64], R6 ;  /* 0x00000006040079a6 */ /* 0x0003e4000c10f38a */
[CC--:B-1----:R-:W-:Y:S02]  /*a480*/  LEA R6, P1, R43.reuse, R36.reuse, 0x2 ;  /* 0x000000242b067211 */ /* 0x0c2fe400078210ff */
[----:B---3--:R-:W-:Y:S04]  /*a490*/  @P0 STL [R1+0x50], R152 ;  /* 0x0000509801000387 */ /* 0x008fe80000100800 */
[----:B----4-:R-:W-:Y:S04]  /*a4a0*/  @P0 STL [R1+0x4c], R153 ;  /* 0x00004c9901000387 */ /* 0x010fe80000100800 */
[----:B-----5:R-:W-:Y:S04]  /*a4b0*/  @P0 STL [R1+0x58], R154 ;  /* 0x0000589a01000387 */ /* 0x020fe80000100800 */
[----:B--2---:R-:W-:Y:S01]  /*a4c0*/  @P0 STL [R1+0x54], R155 ;  /* 0x0000549b01000387 */ /* 0x004fe20000100800 */
[CC--:B------:R-:W-:Y:S03]  /*a4d0*/  LEA R40, P0, R2.reuse, R36.reuse, 0x2 ;  /* 0x0000002402287211 */ /* 0x0c0fe600078010ff */
[----:B------:R-:W2:Y:S01]  /*a4e0*/  LDL R185, [R1+0x5c] ;  /* 0x00005c0001b97983 */ /* 0x000ea20000100800 */
[-C--:B------:R-:W-:Y:S01]  /*a4f0*/  LEA.HI.X.SX32 R41, R2, R37.reuse, 0x2, P0 ;  /* 0x0000002502297211 */ /* 0x080fe200000f16ff */
[----:B------:R-:W-:Y:S01]  /*a500*/  IMAD R2, R44, 0x48, RZ ;  /* 0x000000482c027824 */ /* 0x000fe200078e02ff */
[CC--:B------:R-:W-:Y:S03]  /*a510*/  LEA R4, P0, R42.reuse, R36.reuse, 0x2 ;  /* 0x000000242a047211 */ /* 0x0c0fe600078010ff */
[----:B------:R1:W-:Y:S01]  /*a520*/  REDG.E.ADD.F32.FTZ.RN.STRONG.GPU desc[UR10][R40.64], R7 ;  /* 0x00000007280079a6 */ /* 0x0003e2000c10f38a */
[-C--:B------:R-:W-:Y:S03]  /*a530*/  LEA.HI.X.SX32 R5, R42, R37.reuse, 0x2, P0 ;  /* 0x000000252a057211 */ /* 0x080fe600000f16ff */
[----:B------:R3:W-:Y:S01]  /*a540*/  REDG.E.ADD.F32.FTZ.RN.STRONG.GPU desc[UR10][R38.64], R8 ;  /* 0x00000008260079a6 */ /* 0x0007e2000c10f38a */
[-C--:B-1----:R-:W-:Y:S01]  /*a550*/  LEA.HI.X.SX32 R7, R43, R37.reuse, 0x2, P1 ;  /* 0x000000252b077211 */ /* 0x082fe200008f16ff */
[C---:B------:R-:W-:Y:S02]  /*a560*/  IMAD R40, R44.reuse, 0x50, RZ ;  /* 0x000000502c287824 */ /* 0x040fe400078e02ff */
[C---:B---3--:R-:W-:Y:S02]  /*a570*/  IMAD R8, R44.reuse, 0x38, RZ ;  /* 0x000000382c087824 */ /* 0x048fe400078e02ff */
[----:B------:R1:W-:Y:S04]  /*a580*/  REDG.E.ADD.F32.FTZ.RN.STRONG.GPU desc[UR10][R6.64], R9 ;  /* 0x00000009060079a6 */ /* 0x0003e8000c10f38a */
[----:B------:R3:W-:Y:S01]  /*a590*/  REDG.E.ADD.F32.FTZ.RN.STRONG.GPU desc[UR10][R4.64], R10 ;  /* 0x0000000a040079a6 */ /* 0x0007e2000c10f38a */
[----:B-1----:R-:W-:Y:S01]  /*a5a0*/  IMAD.SHL.U32 R7, R44, 0x40, RZ ;  /* 0x000000402c077824 */ /* 0x002fe200078e00ff */
[-C--:B---3--:R-:W-:Y:S01]  /*a5b0*/  LEA R4, P0, R8, R36.reuse, 0x2 ;  /* 0x0000002408047211 */ /* 0x088fe200078010ff */
[----:B------:R-:W-:Y:S03]  /*a5c0*/  IMAD R10, R44, 0x58, RZ ;  /* 0x000000582c0a7824 */ /* 0x000fe600078e02ff */
[CC--:B------:R-:W-:Y:S02]  /*a5d0*/  LEA R38, P2, R7.reuse, R36.reuse, 0x2 ;  /* 0x0000002407267211 */ /* 0x0c0fe400078410ff */
[-C--:B------:R-:W-:Y:S02]  /*a5e0*/  LEA.HI.X.SX32 R5, R8, R37.reuse, 0x2, P0 ;  /* 0x0000002508057211 */ /* 0x080fe400000f16ff */
[-C--:B------:R-:W-:Y:S02]  /*a5f0*/  LEA R8, P1, R2, R36.reuse, 0x2 ;  /* 0x0000002402087211 */ /* 0x080fe400078210ff */
[-C--:B------:R-:W-:Y:S01]  /*a600*/  LEA.HI.X.SX32 R39, R7, R37.reuse, 0x2, P2 ;  /* 0x0000002507277211 */ /* 0x080fe200010f16ff */
[----:B------:R1:W-:Y:S01]  /*a610*/  REDG.E.ADD.F32.FTZ.RN.STRONG.GPU desc[UR10][R4.64], R11 ;  /* 0x0000000b040079a6 */ /* 0x0003e2000c10f38a */
[-C--:B------:R-:W-:Y:S02]  /*a620*/  LEA R6, P0, R40, R36.reuse, 0x2 ;  /* 0x0000002428067211 */ /* 0x080fe400078010ff */
[-C--:B------:R-:W-:Y:S01]  /*a630*/  LEA.HI.X.SX32 R9, R2, R37.reuse, 0x2, P1 ;  /* 0x0000002502097211 */ /* 0x080fe200008f16ff */
[----:B------:R3:W-:Y:S01]  /*a640*/  REDG.E.ADD.F32.FTZ.RN.STRONG.GPU desc[UR10][R38.64], R16 ;  /* 0x00000010260079a6 */ /* 0x0007e2000c10f38a */
[-C--:B------:R-:W-:Y:S01]  /*a650*/  LEA.HI.X.SX32 R7, R40, R37.reuse, 0x2, P0 ;  /* 0x0000002528077211 */ /* 0x080fe200000f16ff */
[----:B------:R-:W-:Y:S02]  /*a660*/  VIADD R2, R45, 0x20 ;  /* 0x000000202d027836 */ /* 0x000fe40000000000 */
[----:B------:R4:W-:Y:S04]  /*a670*/  REDG.E.ADD.F32.FTZ.RN.STRONG.GPU desc[UR10][R8.64], R17 ;  /* 0x00000011080079a6 */ /* 0x0009e8000c10f38a */
[----:B------:R5:W-:Y:S01]  /*a680*/  REDG.E.ADD.F32.FTZ.RN.STRONG.GPU desc[UR10][R6.64], R18 ;  /* 0x00000012060079a6 */ /* 0x000be2000c10f38a */
[CC--:B-1----:R-:W-:Y:S04]  /*a690*/  LEA R4, P1, R10.reuse, R36.reuse, 0x2 ;  /* 0x000000240a047211 */ /* 0x0c2fe800078210ff */
[-C--:B------:R-:W-:Y:S01]  /*a6a0*/  LEA.HI.X.SX32 R5, R10, R37.reuse, 0x2, P1 ;  /* 0x000000250a057211 */ /* 0x080fe200008f16ff */
[----:B---3--:R-:W-:Y:S02]  /*a6b0*/  IMAD.IADD R38, R0, 0x1, R2 ;  /* 0x0000000100267824 */ /* 0x008fe400078e0202 */
[C---:B----4-:R-:W-:Y:S02]  /*a6c0*/  IMAD R9, R44.reuse, 0x60, RZ ;  /* 0x000000602c097824 */ /* 0x050fe400078e02ff */
[----:B------:R1:W-:Y:S01]  /*a6d0*/  REDG.E.ADD.F32.FTZ.RN.STRONG.GPU desc[UR10][R4.64], R19 ;  /* 0x00000013040079a6 */ /* 0x0003e2000c10f38a */
[----:B-----5:R-:W-:Y:S02]  /*a6e0*/  IMAD R7, R44, 0x68, RZ ;  /* 0x000000682c077824 */ /* 0x020fe400078e02ff */
[-C--:B------:R-:W-:Y:S01]  /*a6f0*/  LEA R10, P0, R9, R36.reuse, 0x2 ;  /* 0x00000024090a7211 */ /* 0x080fe200078010ff */
[----:B------:R-:W-:Y:S02]  /*a700*/  IMAD.IADD R6, R0, 0x1, R38 ;  /* 0x0000000100067824 */ /* 0x000fe400078e0226 */
        /* <DEDUP_REMOVED lines=251> */
[----:B------:R-:W-:Y:S01]  /*b6c0*/  F2FP.F16.F32.PACK_AB R88, R89, R88 ;  /* 0x000000585958723e */ /* 0x000fe200000000ff */
[----:B------:R-:W-:Y:S01]  /*b6d0*/  UISETP.NE.AND UP0, UPT, UR27, -0x1, UPT ;  /* 0xffffffff1b00788c */ /* 0x000fe2000bf05270 */
[----:B------:R-:W-:-:S02]  /*b6e0*/  F2FP.F16.F32.PACK_AB R90, R91, R90 ;  /* 0x0000005a5b5a723e */ /* 0x000fc400000000ff */
        /* <DEDUP_REMOVED lines=14> */
[----:B-----5:R1:W-:Y:S04]  /*b7d0*/  STS [R53], R11 ;  /* 0x0000000b35007388 */ /* 0x0203e80000000800 */
        /* <DEDUP_REMOVED lines=38> */
.L_x_1820:
[----:B------:R-:W-:Y:S01]  /*ba40*/  @UP0 UIADD3 UR16, UR17, UR27, URZ ;  /* 0x0000001b11100290 */ /* 0x000fe2000fffe03f */
[----:B------:R-:W-:Y:S01]  /*ba50*/  F2FP.F16.F32.PACK_AB R94, R95, R94 ;  /* 0x0000005e5f5e723e */ /* 0x000fe200000000ff */
        /* <DEDUP_REMOVED lines=20> */
.L_x_1821:
[----:B------:R2:W-:Y:S01]  /*bba0*/  STS [R44+0x4000], R94 ;  /* 0x0040005e2c007388 */ /* 0x0005e20000000800 */
[----:B------:R-:W-:Y:S01]  /*bbb0*/  USHF.R.S32.HI UR14, URZ, 0x1f, UR6 ;  /* 0x0000001f3f0e7899 */ /* 0x000fe20008011406 */
[--C-:B-1----:R-:W-:Y:S01]  /*bbc0*/  SHF.R.S32.HI R11, RZ, 0x1f, R180.reuse ;  /* 0x0000001fff0b7819 */ /* 0x102fe200000114b4 */
[----:B------:R-:W-:Y:S01]  /*bbd0*/  UIMAD UR7, UR26, -0x80, UR7 ;  /* 0xffffff801a0778a4 */ /* 0x000fe2000f8e0207 */
[----:B------:R-:W-:Y:S01]  /*bbe0*/  BAR.SYNC.DEFER_BLOCKING 0x0 ;  /* 0x0000000000007b1d */ /* 0x000fe20000010000 */
[C---:B------:R-:W-:Y:S01]  /*bbf0*/  VIADD R2, R151.reuse, 0x20 ;  /* 0x0000002097027836 */ /* 0x040fe20000000000 */
[----:B------:R-:W-:Y:S01]  /*bc00*/  UIMAD UR15, UR14, UR8, URZ ;  /* 0x000000080e0f72a4 */ /* 0x000fe2000f8e023f */
[----:B------:R-:W-:Y:S01]  /*bc10*/  IMAD.U32 R0, RZ, RZ, UR8 ;  /* 0x00000008ff007e24 */ /* 0x000fe2000f8e00ff */
[----:B------:R-:W-:Y:S01]  /*bc20*/  USHF.R.S32.HI UR22, URZ, 0x1f, UR56 ;  /* 0x0000001f3f167899 */ /* 0x000fe20008011438 */
[----:B------:R-:W-:Y:S01]  /*bc30*/  IMAD.MOV.U32 R10, RZ, RZ, R180 ;  /* 0x000000ffff0a7224 */ /* 0x000fe200078e00b4 */
[----:B------:R-:W-:Y:S01]  /*bc40*/  ULDC UR16, c[0x0][0x2d0] ;  /* 0x0000b40000107ab9 */ /* 0x000fe20000000800 */
[----:B------:R-:W-:Y:S01]  /*bc50*/  UIMAD UR15, UR6, UR9, UR15 ;  /* 0x00000009060f72a4 */ /* 0x000fe2000f8e020f */
[----:B------:R-:W-:Y:S01]  /*bc60*/  ISETP.GE.AND P4, PT, R180, UR16, PT ;  /* 0x00000010b4007c0c */ /* 0x000fe2000bf86270 */
[----:B------:R-:W-:Y:S01]  /*bc70*/  IMAD.WIDE.U32 R4, R0, UR6, R10 ;  /* 0x0000000600047c25 */ /* 0x000fe2000f8e000a */
[----:B------:R-:W-:Y:S01]  /*bc80*/  ULDC.64 UR16, c[0x0][0x468] ;  /* 0x00011a0000107ab9 */ /* 0x000fe20000000a00 */
[----:B------:R-:W-:Y:S01]  /*bc90*/  BSSY B0, `(.L_x_1822) ;  /* 0x0000020000007945 */ /* 0x000fe20003800000 */
[----:B------:R-:W-:Y:S01]  /*bca0*/  ISETP.GE.OR P3, PT, R2, UR7, P4 ;  /* 0x0000000702007c0c */ /* 0x000fe2000a766670 */
[C---:B------:R-:W-:Y:S01]  /*bcb0*/  VIADD R6, R151.reuse, 0x40 ;  /* 0x0000004097067836 */ /* 0x040fe20000000000 */
[----:B------:R-:W-:Y:S01]  /*bcc0*/  MOV R0, UR15 ;  /* 0x0000000f00007c02 */ /* 0x000fe20008000f00 */
[----:B------:R-:W-:Y:S01]  /*bcd0*/  VIADD R2, R151, 0x60 ;  /* 0x0000006097027836 */ /* 0x000fe20000000000 */
[----:B------:R-:W-:Y:S01]  /*bce0*/  IADD3 R4, P0, R4, UR20, RZ ;  /* 0x0000001404047c10 */ /* 0x000fe2000ff1e0ff */
[----:B------:R-:W-:Y:S01]  /*bcf0*/  UIMAD UR15, UR22, UR16, URZ ;  /* 0x00000010160f72a4 */ /* 0x000fe2000f8e023f */
[----:B------:R-:W-:-:S02]  /*bd00*/  ISETP.GE.OR P2, PT, R6, UR7, P4 ;  /* 0x0000000706007c0c */ /* 0x000fc4000a746670 */
[----:B------:R-:W-:Y:S01]  /*bd10*/  ISETP.GE.OR P1, PT, R2, UR7, P4 ;  /* 0x0000000702007c0c */ /* 0x000fe2000a726670 */
[----:B------:R-:W-:Y:S01]  /*bd20*/  UIMAD UR17, UR56, UR17, UR15 ;  /* 0x00000011381172a4 */ /* 0x000fe2000f8e020f */
[----:B------:R-:W-:Y:S01]  /*bd30*/  ISETP.GE.OR P4, PT, R151, UR7, P4 ;  /* 0x0000000797007c0c */ /* 0x000fe2000a786670 */
[----:B------:R2:W1:Y:S01]  /*bd40*/  LDS.128 R20, [R145+0xd000] ;  /* 0x00d0000091147984 */ /* 0x0004620000000c00 */
[----:B------:R-:W-:Y:S01]  /*bd50*/  IADD3.X R5, R5, UR21, R0, P0, !PT ;  /* 0x0000001505057c10 */ /* 0x000fe200087fe400 */
[----:B------:R-:W-:Y:S01]  /*bd60*/  IMAD.U32 R0, RZ, RZ, UR16 ;  /* 0x00000010ff007e24 */ /* 0x000fe2000f8e00ff */
[----:B------:R-:W-:Y:S01]  /*bd70*/  SHF.R.S32.HI R17, RZ, 0x1f, R151 ;  /* 0x0000001fff117819 */ /* 0x000fe20000011497 */
[----:B------:R2:W3:Y:S02]  /*bd80*/  LDS.128 R24, [R145+0x11000] ;  /* 0x0110000091187984 */ /* 0x0004e40000000c00 */
[----:B------:R-:W-:Y:S02]  /*bd90*/  IMAD.WIDE.U32 R4, R0, UR56, R4 ;  /* 0x0000003800047c25 */ /* 0x000fe4000f8e0004 */
[----:B------:R2:W4:Y:S03]  /*bda0*/  LDS.128 R28, [R145+0x12000] ;  /* 0x01200000911c7984 */ /* 0x0005260000000c00 */
[----:B------:R-:W-:Y:S01]  /*bdb0*/  IADD3 R16, R5, UR17, RZ ;  /* 0x0000001105107c10 */ /* 0x000fe2000fffe0ff */
[----:B------:R2:W1:Y:S01]  /*bdc0*/  LDS.128 R32, [R145+0x13000] ;  /* 0x0130000091207984 */ /* 0x0004620000000c00 */
[----:B------:R-:W-:Y:S05]  /*bdd0*/  @P4 BRA `(.L_x_1823) ;  /* 0x00000000002c4947 */ /* 0x000fea0003800000 */
        /* <DEDUP_REMOVED lines=11> */
.L_x_1823:
[----:B------:R-:W-:Y:S05]  /*be90*/  BSYNC B0 ;  /* 0x0000000000007941 */ /* 0x000fea0003800000 */
.L_x_1822:
        /* <DEDUP_REMOVED lines=9> */
[----:B-1----:R-:W-:-:S03]  /*bf30*/  LEA R8, P0, R6, UR16, 0x1 ;  /* 0x0000001006087c11 */ /* 0x002fc6000f8008ff */
[----:B------:R-:W-:-:S05]  /*bf40*/  IMAD R0, R0, UR9, R2 ;  /* 0x0000000900007c24 */ /* 0x000fca000f8e0202 */
[----:B------:R-:W-:-:S04]  /*bf50*/  IADD3 R0, R7, R0, RZ ;  /* 0x0000000007007210 */ /* 0x000fc80007ffe0ff */
[----:B------:R-:W-:-:S05]  /*bf60*/  LEA.HI.X R9, R6, UR17, R0, 0x1, P0 ;  /* 0x0000001106097c11 */ /* 0x000fca00080f0c00 */
[----:B------:R1:W-:Y:S02]  /*bf70*/  STG.E.128 desc[UR10][R8.64], R20 ;  /* 0x0000001408007986 */ /* 0x0003e4000c101d0a */
.L_x_1825:
[----:B------:R-:W-:Y:S05]  /*bf80*/  BSYNC B0 ;  /* 0x0000000000007941 */ /* 0x000fea0003800000 */
.L_x_1824:
        /* <DEDUP_REMOVED lines=15> */
.L_x_1827:
[----:B------:R-:W-:Y:S05]  /*c080*/  BSYNC B0 ;  /* 0x0000000000007941 */ /* 0x000fea0003800000 */
.L_x_1826:
        /* <DEDUP_REMOVED lines=15> */
.L_x_1829:
[----:B------:R-:W-:Y:S05]  /*c180*/  BSYNC B0 ;  /* 0x0000000000007941 */ /* 0x000fea0003800000 */
.L_x_1828:
        /* <DEDUP_REMOVED lines=27> */
.L_x_1831:
[----:B------:R-:W-:Y:S05]  /*c340*/  BSYNC B0 ;  /* 0x0000000000007941 */ /* 0x000fea0003800000 */
.L_x_1830:
        /* <DEDUP_REMOVED lines=13> */
[----:B---3--:R1:W-:Y:S02]  /*c420*/  STG.E.128 desc[UR10][R8.64], R24 ;  /* 0x0000001808007986 */ /* 0x0083e4000c101d0a */
.L_x_1833:
[----:B------:R-:W-:Y:S05]  /*c430*/  BSYNC B0 ;  /* 0x0000000000007941 */ /* 0x000fea0003800000 */
.L_x_1832:
        /* <DEDUP_REMOVED lines=13> */
[----:B----4-:R1:W-:Y:S02]  /*c510*/  STG.E.128 desc[UR10][R8.64], R28 ;  /* 0x0000001c08007986 */ /* 0x0103e4000c101d0a */
.L_x_1835:
[----:B------:R-:W-:Y:S05]  /*c520*/  BSYNC B0 ;  /* 0x0000000000007941 */ /* 0x000fea0003800000 */
.L_x_1834:
        /* <DEDUP_REMOVED lines=14> */
.L_x_1784:
[----:B------:R-:W-:Y:S02]  /*c610*/  UISETP.NE.AND UP0, UPT, UR27, -0x1, UPT ;  /* 0xffffffff1b00788c */ /* 0x000fe4000bf05270 */
[----:B------:R-:W-:Y:S02]  /*c620*/  UIMAD UR19, UR26, -0x80, UR7 ;  /* 0xffffff801a1378a4 */ /* 0x000fe4000f8e0207 */
[----:B------:R-:W-:Y:S02]  /*c630*/  USHF.L.U32 UR18, UR26, 0x7, URZ ;  /* 0x000000071a127899 */ /* 0x000fe4000800063f */
[----:B------:R-:W-:-:S05]  /*c640*/  PLOP3.LUT P0, PT, PT, PT, UP0, 0x80, 0x0 ;  /* 0x000000000000781c */ /* 0x000fca0003f0f008 */
        /* <DEDUP_REMOVED lines=20> */
.L_x_1837:
[----:B------:R-:W-:Y:S01]  /*c790*/  @UP0 UIADD3 UR14, UR17, UR27, URZ ;  /* 0x0000001b110e0290 */ /* 0x000fe2000fffe03f */
[----:B------:R-:W-:Y:S01]  /*c7a0*/  @UP0 ULDC.64 UR8, c[0x0][0x458] ;  /* 0x0001160000080ab9 */ /* 0x000fe20000000a00 */
[----:B------:R-:W-:Y:S02]  /*c7b0*/  USHF.R.S32.HI UR20, URZ, 0x1f, UR18 ;  /* 0x0000001f3f147899 */ /* 0x000fe40008011412 */
        /* <DEDUP_REMOVED lines=18> */
.L_x_1838:
[----:B------:R-:W2:Y:S01]  /*c8e0*/  LDL.64 R14, [R1+0x28] ;  /* 0x00002800010e7983 */ /* 0x000ea20000100a00 */
[----:B------:R-:W-:Y:S01]  /*c8f0*/  ULDC UR13, c[0x0][0x2d0] ;  /* 0x0000b400000d7ab9 */ /* 0x000fe20000000800 */
[----:B------:R-:W-:Y:S01]  /*c900*/  UIMAD UR12, UR20, UR6, URZ ;  /* 0x00000006140c72a4 */ /* 0x000fe2000f8e023f */
[----:B------:R-:W-:Y:S01]  /*c910*/  IMAD.U32 R4, RZ, RZ, UR6 ;  /* 0x00000006ff047e24 */ /* 0x000fe2000f8e00ff */
[----:B------:R-:W1:Y:S01]  /*c920*/  S2R R12, SR_TID.X ;  /* 0x00000000000c7919 */ /* 0x000e620000002100 */
[----:B------:R-:W-:Y:S01]  /*c930*/  BSSY B0, `(.L_x_1839) ;  /* 0x0000024000007945 */ /* 0x000fe20003800000 */
[----:B------:R-:W-:Y:S01]  /*c940*/  UIMAD UR12, UR18, UR7, UR12 ;  /* 0x00000007120c72a4 */ /* 0x000fe2000f8e020c */
[----:B------:R-:W3:Y:S01]  /*c950*/  S2R R13, SR_TID.X ;  /* 0x00000000000d7919 */ /* 0x000ee20000002100 */
[----:B-1----:R-:W-:-:S04]  /*c960*/  SHF.R.S32.HI R12, RZ, 0x1f, R12 ;  /* 0x0000001fff0c7819 */ /* 0x002fc8000001140c */
[----:B---3--:R-:W-:-:S04]  /*c970*/  LEA.HI R12, R12, R13, RZ, 0x3 ;  /* 0x0000000d0c0c7211 */ /* 0x008fc800078f18ff */
[----:B------:R-:W-:-:S04]  /*c980*/  SHF.R.S32.HI R12, RZ, 0x3, R12 ;  /* 0x00000003ff0c7819 */ /* 0x000fc8000001140c */
[----:B------:R-:W-:Y:S01]  /*c990*/  SHF.R.S32.HI R11, RZ, 0x1f, R12 ;  /* 0x0000001fff0b7819 */ /* 0x000fe2000001140c */
[C---:B------:R-:W-:Y:S02]  /*c9a0*/  VIADD R2, R12.reuse, 0x40 ;  /* 0x000000400c027836 */ /* 0x040fe40000000000 */
[----:B------:R-:W-:Y:S01]  /*c9b0*/  VIADD R0, R12, 0x20 ;  /* 0x000000200c007836 */ /* 0x000fe20000000000 */
[----:B--2---:R-:W-:Y:S01]  /*c9c0*/  ISETP.GE.AND P4, PT, R14, UR13, PT ;  /* 0x0000000d0e007c0c */ /* 0x004fe2000bf86270 */
[----:B------:R-:W-:-:S03]  /*c9d0*/  IMAD.WIDE.U32 R4, R4, UR18, R14 ;  /* 0x0000001204047c25 */ /* 0x000fc6000f8e000e */
[----:B------:R-:W-:Y:S01]  /*c9e0*/  ISETP.GE.OR P2, PT, R2, UR19, P4 ;  /* 0x0000001302007c0c */ /* 0x000fe2000a746670 */
[----:B------:R-:W-:Y:S01]  /*c9f0*/  VIADD R2, R12, 0x60 ;  /* 0x000000600c027836 */ /* 0x000fe20000000000 */
[----:B------:R-:W-:Y:S01]  /*ca00*/  ISETP.GE.OR P3, PT, R0, UR19, P4 ;  /* 0x0000001300007c0c */ /* 0x000fe2000a766670 */
[----:B------:R-:W-:Y:S01]  /*ca10*/  IMAD.U32 R0, RZ, RZ, UR12 ;  /* 0x0000000cff007e24 */ /* 0x000fe2000f8e00ff */
[----:B------:R-:W-:Y:S01]  /*ca20*/  IADD3 R4, P0, R4, UR21, RZ ;  /* 0x0000001504047c10 */ /* 0x000fe2000ff1e0ff */
[----:B------:R-:W-:Y:S01]  /*ca30*/  ULDC.64 UR12, c[0x0][0x468] ;  /* 0x00011a00000c7ab9 */ /* 0x000fe20000000a00 */
[----:B------:R-:W-:Y:S01]  /*ca40*/  ISETP.GE.OR P1, PT, R2, UR19, P4 ;  /* 0x0000001302007c0c */ /* 0x000fe2000a726670 */
[----:B------:R-:W-:Y:S01]  /*ca50*/  UIMAD UR14, UR61, UR12, URZ ;  /* 0x0000000c3d0e72a4 */ /* 0x000fe2000f8e023f */
[----:B------:R-:W-:Y:S02]  /*ca60*/  ISETP.GE.OR P4, PT, R12, UR19, P4 ;  /* 0x000000130c007c0c */ /* 0x000fe4000a786670 */
[----:B------:R-:W-:Y:S01]  /*ca70*/  IADD3.X R5, R5, UR22, R0, P0, !PT ;  /* 0x0000001605057c10 */ /* 0x000fe200087fe400 */
[----:B------:R-:W-:Y:S01]  /*ca80*/  IMAD.U32 R0, RZ, RZ, UR12 ;  /* 0x0000000cff007e24 */ /* 0x000fe2000f8e00ff */
[----:B------:R-:W-:-:S03]  /*ca90*/  UIMAD UR13, UR56, UR13, UR14 ;  /* 0x0000000d380d72a4 */ /* 0x000fc6000f8e020e */
[----:B------:R-:W-:-:S04]  /*caa0*/  IMAD.WIDE.U32 R4, R0, UR56, R4 ;  /* 0x0000003800047c25 */ /* 0x000fc8000f8e0004 */
[----:B------:R-:W-:Y:S02]  /*cab0*/  VIADD R10, R5, UR13 ;  /* 0x0000000d050a7c36 */ /* 0x000fe40008000000 */
        /* <DEDUP_REMOVED lines=11> */
.L_x_1840:
[----:B------:R-:W-:Y:S05]  /*cb70*/  BSYNC B0 ;  /* 0x0000000000007941 */ /* 0x000fea0003800000 */
.L_x_1839:
        /* <DEDUP_REMOVED lines=13> */
[----:B------:R2:W-:Y:S02]  /*cc50*/  STG.E.128 desc[UR10][R8.64], RZ ;  /* 0x000000ff08007986 */ /* 0x0005e4000c101d0a */
.L_x_1842:
[----:B------:R-:W-:Y:S05]  /*cc60*/  BSYNC B0 ;  /* 0x0000000000007941 */ /* 0x000fea0003800000 */
.L_x_1841:
        /* <DEDUP_REMOVED lines=9> */
[----:B-12---:R-:W-:-:S03]  /*cd00*/  LEA R8, P0, R6, UR12, 0x1 ;  /* 0x0000000c06087c11 */ /* 0x006fc6000f8008ff */
[----:B------:R-:W-:-:S05]  /*cd10*/  IMAD R0, R0, UR7, R2 ;  /* 0x0000000700007c24 */ /* 0x000fca000f8e0202 */
[----:B------:R-:W-:-:S04]  /*cd20*/  IADD3 R0, R0, R7, RZ ;  /* 0x0000000700007210 */ /* 0x000fc80007ffe0ff */
[----:B------:R-:W-:-:S05]  /*cd30*/  LEA.HI.X R9, R6, UR13, R0, 0x1, P0 ;  /* 0x0000000d06097c11 */ /* 0x000fca00080f0c00 */
[----:B------:R3:W-:Y:S02]  /*cd40*/  STG.E.128 desc[UR10][R8.64], RZ ;  /* 0x000000ff08007986 */ /* 0x0007e4000c101d0a */
.L_x_1844:
[----:B------:R-:W-:Y:S05]  /*cd50*/  BSYNC B0 ;  /* 0x0000000000007941 */ /* 0x000fea0003800000 */
.L_x_1843:
        /* <DEDUP_REMOVED lines=14> */
.L_x_1846:
[----:B------:R-:W-:Y:S05]  /*ce40*/  BSYNC B0 ;  /* 0x0000000000007941 */ /* 0x000fea0003800000 */
.L_x_1845:
[----:B------:R-:W-:Y:S01]  /*ce50*/  UIMAD UR6, UR20, UR8, URZ ;  /* 0x00000008140672a4 */ /* 0x000fe2000f8e023f */
[----:B----4-:R-:W-:Y:S01]  /*ce60*/  IMAD.U32 R4, RZ, RZ, UR8 ;  /* 0x00000008ff047e24 */ /* 0x010fe2000f8e00ff */
[----:B------:R-:W-:Y:S02]  /*ce70*/  BSSY B0, `(.L_x_1847) ;  /* 0x0000017000007945 */ /* 0x000fe40003800000 */
        /* <DEDUP_REMOVED lines=22> */
.L_x_1848:
[----:B------:R-:W-:Y:S05]  /*cfe0*/  BSYNC B0 ;  /* 0x0000000000007941 */ /* 0x000fea0003800000 */
.L_x_1847:
        /* <DEDUP_REMOVED lines=9> */
[----:B-1234-:R-:W-:-:S03]  /*d080*/  LEA R8, P0, R6, UR6, 0x1 ;  /* 0x0000000606087c11 */ /* 0x01efc6000f8008ff */
[----:B------:R-:W-:-:S05]  /*d090*/  IMAD R0, R0, UR9, R2 ;  /* 0x0000000900007c24 */ /* 0x000fca000f8e0202 */
[----:B------:R-:W-:-:S04]  /*d0a0*/  IADD3 R0, R0, R7, RZ ;  /* 0x0000000700007210 */ /* 0x000fc80007ffe0ff */
[----:B------:R-:W-:-:S05]  /*d0b0*/  LEA.HI.X R9, R6, UR7, R0, 0x1, P0 ;  /* 0x0000000706097c11 */ /* 0x000fca00080f0c00 */
[----:B------:R1:W-:Y:S02]  /*d0c0*/  STG.E.128 desc[UR10][R8.64], RZ ;  /* 0x000000ff08007986 */ /* 0x0003e4000c101d0a */
.L_x_1850:
[----:B------:R-:W-:Y:S05]  /*d0d0*/  BSYNC B0 ;  /* 0x0000000000007941 */ /* 0x000fea0003800000 */
.L_x_1849:
        /* <DEDUP_REMOVED lines=14> */
.L_x_1852:
[----:B------:R-:W-:Y:S05]  /*d1c0*/  BSYNC B0 ;  /* 0x0000000000007941 */ /* 0x000fea0003800000 */
.L_x_1851:
        /* <DEDUP_REMOVED lines=13> */
.L_x_1836:
[----:B------:R-:W-:Y:S05]  /*d2a0*/  BSYNC B1 ;  /* 0x0000000000017941 */ /* 0x000fea0003800000 */
.L_x_1779:
        /* <DEDUP_REMOVED lines=11> */
.L_x_1853:
[----:B------:R-:W-:Y:S05]  /*d360*/  EXIT ;  /* 0x000000000000794d */ /* 0x000fea0003800000 */
.L_x_1855:
        /* <DEDUP_REMOVED lines=9> */
.L_x_2490:


//--------------------- .text._ZN5flash44flash_bwd_dq_dk_dv_loop_seqk_parallel_kernelI23Flash_bwd_kernel_traitsILi64ELi128ELi128ELi8ELi4ELi4ELi4ELb0ELb0EN7cutlass6half_tE19Flash_kernel_traitsILi64ELi128ELi128ELi8ES3_EELb1ELb0ELb1ELb0ELb0ELb0ELb0EEEvNS_16Flash_bwd_paramsE --------------------------
	.section	.text._ZN5flash44flash_bwd_dq_dk_dv_loop_seqk_parallel_kernelI23Flash_bwd_kernel_traitsILi64ELi128ELi128ELi8ELi4ELi4ELi4ELb0ELb0EN7cutlass6half_tE19Flash_kernel_traitsILi64ELi128ELi128ELi8ES3_EELb1ELb0ELb1ELb0ELb0ELb0ELb0EEEvNS_16Flash_bwd_paramsE,"ax",@progbits
	.align	128
        .global         _ZN5flash44flash_bwd_dq_dk_dv_loop_seqk_parallel_kernelI23Flash_bwd_kernel_traitsILi64ELi128ELi128ELi8ELi4ELi4ELi4ELb0ELb0EN7cutlass6half_tE19Flash_kernel_traitsILi64ELi128ELi128ELi8ES3_EELb1ELb0ELb1ELb0ELb0ELb0ELb0EEEvNS_16Flash_bwd_paramsE
        .type           _ZN5flash44flash_bwd_dq_dk_dv_loop_seqk_parallel_kernelI23Flash_bwd_kernel_traitsILi64ELi128ELi128ELi8ELi4ELi4ELi4ELb0ELb0EN7cutlass6half_tE19Flash_kernel_traitsILi64ELi128ELi128ELi8ES3_EELb1ELb0ELb1ELb0ELb0ELb0ELb0EEEvNS_16Flash_bwd_paramsE,@function
        .size           _ZN5flash44flash_bwd_dq_dk_dv_loop_seqk_parallel_kernelI23Flash_bwd_kernel_traitsILi64ELi128ELi128ELi8ELi4ELi4ELi4ELb0ELb0EN7cutlass6half_tE19Flash_kernel_traitsILi64ELi128ELi128ELi8ES3_EELb1ELb0ELb1ELb0ELb0ELb0ELb0EEEvNS_16Flash_bwd_paramsE,(.L_x_2491 - _ZN5flash44flash_bwd_dq_dk_dv_loop_seqk_parallel_kernelI23Flash_bwd_kernel_traitsILi64ELi128ELi128ELi8ELi4ELi4ELi4ELb0ELb0EN7cutlass6half_tE19Flash_kernel_traitsILi64ELi128ELi128ELi8ES3_EELb1ELb0ELb1ELb0ELb0ELb0ELb0EEEvNS_16Flash_bwd_paramsE)
        .other          _ZN5flash44flash_bwd_dq_dk_dv_loop_seqk_parallel_kernelI23Flash_bwd_kernel_traitsILi64ELi128ELi128ELi8ELi4ELi4ELi4ELb0ELb0EN7cutlass6half_tE19Flash_kernel_traitsILi64ELi128ELi128ELi8ES3_EELb1ELb0ELb1ELb0ELb0ELb0ELb0EEEvNS_16Flash_bwd_paramsE,@"STO_CUDA_ENTRY STV_DEFAULT"
_ZN5flash44flash_bwd_dq_dk_dv_loop_seqk_parallel_kernelI23Flash_bwd_kernel_traitsILi64ELi128ELi128ELi8ELi4ELi4ELi4ELb0ELb0EN7cutlass6half_tE19Flash_kernel_traitsILi64ELi128ELi128ELi8ES3_EELb1ELb0ELb1ELb0ELb0ELb0ELb0EEEvNS_16Flash_bwd_paramsE:
.text._ZN5flash44flash_bwd_dq_dk_dv_loop_seqk_parallel_kernelI23Flash_bwd_kernel_traitsILi64ELi128ELi128ELi8ELi4ELi4ELi4ELb0ELb0EN7cutlass6half_tE19Flash_kernel_traitsILi64ELi128ELi128ELi8ES3_EELb1ELb0ELb1ELb0ELb0ELb0ELb0EEEvNS_16Flash_bwd_paramsE:
        /* <DEDUP_REMOVED lines=22> */
[----:B---3--:R-:W-:-:S03]  /*0160*/  ULEA UR4, UR4, UR5, 0x18 ;  /* 0x0000000504047291 */ /* 0x008fc6000f8ec03f */
[CC--:B------:R-:W-:Y:S02]  /*0170*/  LEA.HI R4, R6.reuse, R11.reuse, RZ, 0x4 ;  /* 0x0000000b06047211 */ /* 0x0c0fe400078f20ff */
[CC--:B------:R-:W-:Y:S02]  /*0180*/  LEA.HI R0, R6.reuse, R11.reuse, RZ, 0x5 ;  /* 0x0000000b06007211 */ /* 0x0c0fe400078f28ff */
[----:B------:R-:W-:Y:S01]  /*0190*/  SHF.R.S32.HI R5, RZ, 0x4, R4 ;  /* 0x00000004ff057819 */ /* 0x000fe20000011404 */
[----:B----4-:R-:W-:Y:S01]  /*01a0*/  USHF.L.U32 UR5, UR49, 0x7, URZ ;  /* 0x0000000731057899 */ /* 0x010fe2000800063f */
        /* <DEDUP_REMOVED lines=27> */
[----:B------:R-:W-:Y:S01]  /*0360*/  SHF.R.S32.HI R4, RZ, 0x1f, R9 ;  /* 0x0000001fff047819 */ /* 0x000fe20000011409 */
[----:B------:R-:W-:Y:S01]  /*0370*/  IMAD.SHL.U32 R8, R12, 0x10, RZ ;  /* 0x000000100c087824 */ /* 0x000fe200078e00ff */
[----:B------:R-:W-:-:S02]  /*0380*/  SHF.R.S32.HI R3, RZ, 0x1f, R6 ;  /* 0x0000001fff037819 */ /* 0x000fc40000011406 */
[----:B------:R-:W-:Y:S02]  /*0390*/  LOP3.LUT R0, R0, 0x1c0, RZ, 0xc0, !PT ;  /* 0x000001c000007812 */ /* 0x000fe400078ec0ff */
[----:B------:R-:W-:Y:S02]  /*03a0*/  LEA.HI R11, R4, R9, RZ, 0x3 ;  /* 0x00000009040b7211 */ /* 0x000fe400078f18ff */
[----:B------:R-:W-:Y:S02]  /*03b0*/  SHF.R.U32.HI R6, RZ, 0x3, R0 ;  /* 0x00000003ff067819 */ /* 0x000fe40000011600 */
[----:B------:R-:W-:Y:S01]  /*03c0*/  LOP3.LUT R5, R0, 0x38, R236, 0xf8, !PT ;  /* 0x0000003800057812 */ /* 0x000fe200078ef8ec */
[C---:B------:R-:W-:Y:S01]  /*03d0*/  IMAD.SHL.U32 R0, R2.reuse, 0x40, RZ ;  /* 0x0000004002007824 */ /* 0x040fe200078e00ff */
[C---:B------:R-:W-:Y:S02]  /*03e0*/  LOP3.LUT P4, RZ, R2.reuse, 0x2, RZ, 0xc0, !PT ;  /* 0x0000000202ff7812 */ /* 0x040fe4000788c0ff */
[----:B------:R-:W-:Y:S01]  /*03f0*/  LOP3.LUT P3, RZ, R2, 0x4, RZ, 0xc0, !PT ;  /* 0x0000000402ff7812 */ /* 0x000fe2000786c0ff */
[----:B------:R-:W-:Y:S01]  /*0400*/  IMAD.SHL.U32 R2, R252, 0x10, RZ ;  /* 0x00000010fc027824 */ /* 0x000fe200078e00ff */
[----:B------:R-:W-:-:S02]  /*0410*/  LOP3.LUT R4, R11, 0xfffffff8, RZ, 0xc0, !PT ;  /* 0xfffffff80b047812 */ /* 0x000fc400078ec0ff */
[----:B------:R-:W-:Y:S02]  /*0420*/  LEA.HI R3, R3, R7, RZ, 0x3 ;  /* 0x0000000703037211 */ /* 0x000fe400078f18ff */
[----:B------:R-:W-:Y:S01]  /*0430*/  LOP3.LUT R0, R0, 0x1c0, RZ, 0xc0, !PT ;  /* 0x000001c000007812 */ /* 0x000fe200078ec0ff */
[----:B------:R-:W-:Y:S01]  /*0440*/  IMAD.IADD R9, R9, 0x1, -R4 ;  /* 0x0000000109097824 */ /* 0x000fe200078e0a04 */
[----:B------:R-:W-:Y:S02]  /*0450*/  LOP3.LUT R3, R3, 0xfffffff8, RZ, 0xc0, !PT ;  /* 0xfffffff803037812 */ /* 0x000fe400078ec0ff */
[C---:B------:R-:W-:Y:S02]  /*0460*/  LOP3.LUT R4, R0.reuse, 0x30, R2, 0xf8, !PT ;  /* 0x0000003000047812 */ /* 0x040fe400078ef802 */
[----:B------:R-:W-:Y:S01]  /*0470*/  SHF.R.S32.HI R247, RZ, 0x7, R247 ;  /* 0x00000007fff77819 */ /* 0x000fe200000114f7 */
[----:B------:R-:W-:Y:S01]  /*0480*/  IMAD.IADD R3, R7, 0x1, -R3 ;  /* 0x0000000107037824 */ /* 0x000fe200078e0a03 */
[----:B------:R-:W-:-:S02]  /*0490*/  LOP3.LUT R184, R0, 0x8, R10, 0xf8, !PT ;  /* 0x0000000800b87812 */ /* 0x000fc400078ef80a */
[----:B------:R-:W-:Y:S02]  /*04a0*/  SHF.R.U32.HI R0, RZ, 0x3, R0 ;  /* 0x00000003ff007819 */ /* 0x000fe40000011600 */
[----:B------:R-:W-:Y:S02]  /*04b0*/  LOP3.LUT R4, R4, 0x8, R10, 0xf8, !PT ;  /* 0x0000000804047812 */ /* 0x000fe400078ef80a */
[----:B------:R-:W-:Y:S01]  /*04c0*/  LEA.HI.SX32 R242, R242, R2, 0x1e ;  /* 0x00000002f2f27211 */ /* 0x000fe200078ff2ff */
[----:B------:R-:W-:Y:S01]  /*04d0*/  IMAD R2, R247, 0x1000, R180 ;  /* 0x00001000f7027824 */ /* 0x000fe200078e02b4 */
[----:B------:R-:W-:Y:S01]  /*04e0*/  LOP3.LUT R7, R5, R6, RZ, 0x3c, !PT ;  /* 0x0000000605077212 */ /* 0x000fe200078e3cff */
[----:B------:R-:W-:Y:S01]  /*04f0*/  IMAD.SHL.U32 R6, R14, 0x8, RZ ;  /* 0x000000080e067824 */ /* 0x000fe200078e00ff */
        /* <DEDUP_REMOVED lines=8> */
[C---:B------:R-:W-:Y:S01]  /*0580*/  IMAD.SHL.U32 R2, R247.reuse, 0x8, RZ ;  /* 0x00000008f7027824 */ /* 0x040fe200078e00ff */
[----:B------:R-:W-:Y:S01]  /*0590*/  LOP3.LUT R0, R0, 0x1c0, RZ, 0xc0, !PT ;  /* 0x000001c000007812 */ /* 0x000fe200078ec0ff */
[----:B------:R-:W-:Y:S01]  /*05a0*/  IMAD R4, R247, 0x2000, R6 ;  /* 0x00002000f7047824 */ /* 0x000fe200078e0206 */
[----:B------:R-:W-:Y:S01]  /*05b0*/  R2P PR, R3, 0x6 ;  /* 0x0000000603007804 */ /* 0x000fe20000000000 */
[----:B------:R-:W-:Y:S01]  /*05c0*/  IMAD.SHL.U32 R7, R9, 0x40, RZ ;  /* 0x0000004009077824 */ /* 0x000fe200078e00ff */
[----:B------:R-:W-:Y:S01]  /*05d0*/  SHF.R.U32.HI R3, RZ, 0x3, R0 ;  /* 0x00000003ff037819 */ /* 0x000fe20000011600 */
[----:B------:R-:W-:Y:S01]  /*05e0*/  IMAD R4, R252, 0x400, R4 ;  /* 0x00000400fc047824 */ /* 0x000fe200078e0204 */
[----:B------:R-:W-:Y:S01]  /*05f0*/  LOP3.LUT R2, R2, 0x8, RZ, 0xc0, !PT ;  /* 0x0000000802027812 */ /* 0x000fe200078ec0ff */
[----:B------:R-:W-:Y:S01]  /*0600*/  IMAD.SHL.U32 R184, R184, 0x2, RZ ;  /* 0x00000002b8b87824 */ /* 0x000fe200078e00ff */
        /* <DEDUP_REMOVED lines=19> */
[----:B------:R-:W-:Y:S01]  /*0740*/  IMAD.U32 R2, RZ, RZ, UR5 ;  /* 0x00000005ff027e24 */ /* 0x000fe2000f8e00ff */
[----:B------:R-:W-:Y:S01]  /*0750*/  SEL R232, R232, 0xffffffe0, !P1 ;  /* 0xffffffe0e8e87807 */ /* 0x000fe20004800000 */
[----:B------:R-:W-:Y:S01]  /*0760*/  IMAD.MOV.U32 R0, RZ, RZ, 0x40 ;  /* 0x00000040ff007424 */ /* 0x000fe200078e00ff */
[----:B------:R-:W-:Y:S01]  /*0770*/  USHF.R.S32.HI UR5, URZ, 0x1f, UR57 ;  /* 0x0000001f3f057899 */ /* 0x000fe20008011439 */
[----:B------:R-:W-:Y:S01]  /*0780*/  IMAD.IADD R190, R4, 0x1, R3 ;  /* 0x0000000104be7824 */ /* 0x000fe200078e0203 */
        /* <DEDUP_REMOVED lines=12> */
[----:B------:R-:W-:Y:S01]  /*0850*/  SEL R230, R230, 0x10, !P0 ;  /* 0x00000010e6e67807 */ /* 0x000fe20004000000 */
[--C-:B------:R-:W-:Y:S01]  /*0860*/  IMAD.IADD R6, R0, 0x1, R7.reuse ;  /* 0x0000000100067824 */ /* 0x100fe200078e0207 */
[----:B------:R-:W-:Y:S01]  /*0870*/  STL [R1], R7 ;  /* 0x0000000701007387 */ /* 0x000fe20000100800 */
[----:B------:R-:W-:Y:S01]  /*0880*/  IMAD.IADD R5, R232, 0x1, R7 ;  /* 0x00000001e8057824 */ /* 0x000fe200078e0207 */
[----:B------:R-:W-:Y:S01]  /*0890*/  LEA R180, R180, UR4, 0x1 ;  /* 0x00000004b4b47c11 */ /* 0x000fe2000f8e08ff */
[C---:B------:R-:W-:Y:S01]  /*08a0*/  VIADD R10, R7.reuse, 0x420 ;  /* 0x00000420070a7836 */ /* 0x040fe20000000000 */
[----:B------:R1:W-:Y:S01]  /*08b0*/  STL [R1+0x14], R6 ;  /* 0x0000140601007387 */ /* 0x0003e20000100800 */
[C---:B------:R-:W-:Y:S01]  /*08c0*/  IMAD.IADD R4, R7.reuse, 0x1, R2 ;  /* 0x0000000107047824 */ /* 0x040fe200078e0202 */
[----:B------:R-:W-:Y:S01]  /*08d0*/  UIADD3 UR5, UR4, 0xc000, URZ ;  /* 0x0000c00004057890 */ /* 0x000fe2000fffe03f */
[C---:B------:R-:W-:Y:S01]  /*08e0*/  VIADD R3, R7.reuse, 0x2020 ;  /* 0x0000202007037836 */ /* 0x040fe20000000000 */
[----:B------:R2:W-:Y:S01]  /*08f0*/  STL [R1+0x30], R5 ;  /* 0x0000300501007387 */ /* 0x0005e20000100800 */
[----:B------:R-:W-:-:S02]  /*0900*/  @P1 VIADD R10, R7, 0x3e0 ;  /* 0x000003e0070a1836 */ /* 0x000fc40000000000 */
[C---:B------:R-:W-:Y:S01]  /*0910*/  VIADD R9, R7.reuse, 0x2420 ;  /* 0x0000242007097836 */ /* 0x040fe20000000000 */
[----:B------:R-:W-:Y:S01]  /*0920*/  STL [R1+0x10], R4 ;  /* 0x0000100401007387 */ /* 0x000fe20000100800 */
[C---:B------:R-:W-:Y:S02]  /*0930*/  @P1 VIADD R3, R7.reuse, 0x1fe0 ;  /* 0x00001fe007031836 */ /* 0x040fe40000000000 */
[C---:B------:R-:W-:Y:S01]  /*0940*/  VIADD R8, R7.reuse, 0x2040 ;  /* 0x0000204007087836 */ /* 0x040fe20000000000 */
[----:B------:R-:W-:Y:S01]  /*0950*/  STL [R1+0x1c], R10 ;  /* 0x00001c0a01007387 */ /* 0x000fe20000100800 */
[C---:B------:R-:W-:Y:S02]  /*0960*/  @P1 VIADD R9, R7.reuse, 0x23e0 ;  /* 0x000023e007091836 */ /* 0x040fe40000000000 */
[----:B------:R-:W-:Y:S01]  /*0970*/  @P2 VIADD R8, R7, 0x1fc0 ;  /* 0x00001fc007082836 */ /* 0x000fe20000000000 */
[----:B------:R-:W-:Y:S01]  /*0980*/  STL [R1+0x4], R3 ;  /* 0x0000040301007387 */ /* 0x000fe20000100800 */
[----:B------:R-:W-:-:S02]  /*0990*/  IMAD.IADD R231, R229, 0x1, R230 ;  /* 0x00000001e5e77824 */ /* 0x000fc400078e02e6 */
[----:B------:R-:W-:Y:S01]  /*09a0*/  IMAD.IADD R183, R186, 0x1, R183 ;  /* 0x00000001bab77824 */ /* 0x000fe200078e02b7 */
[----:B------:R-:W-:Y:S01]  /*09b0*/  STL [R1+0x18], R9 ;  /* 0x0000180901007387 */ /* 0x000fe20000100800 */
[----:B------:R-:W-:Y:S02]  /*09c0*/  IMAD.IADD R230, R230, 0x1, R228 ;  /* 0x00000001e6e67824 */ /* 0x000fe400078e02e4 */
[----:B------:R-:W-:Y:S01]  /*09d0*/  IMAD.IADD R186, R186, 0x1, R185 ;  /* 0x00000001baba7824 */ /* 0x000fe200078e02b9 */
[----:B------:R-:W-:Y:S01]  /*09e0*/  STL [R1+0xc], R8 ;  /* 0x00000c0801007387 */ /* 0x000fe20000100800 */
[----:B-1----:R-:W-:Y:S02]  /*09f0*/  IMAD.IADD R6, R232, 0x1, R6 ;  /* 0x00000001e8067824 */ /* 0x002fe400078e0206 */
[----:B------:R-:W-:Y:S02]  /*0a00*/  IMAD.IADD R234, R231, 0x1, R232 ;  /* 0x00000001e7ea7824 */ /* 0x000fe400078e02e8 */
[----:B--2---:R-:W-:-:S02]  /*0a10*/  VIADD R5, R7, 0x2440 ;  /* 0x0000244007057836 */ /* 0x004fc40000000000 */
[----:B------:R-:W-:Y:S02]  /*0a20*/  @P2 VIADD R5, R7, 0x23c0 ;  /* 0x000023c007052836 */ /* 0x000fe40000000000 */
[C---:B------:R-:W-:Y:S02]  /*0a30*/  IMAD.IADD R233, R232.reuse, 0x1, R228 ;  /* 0x00000001e8e97824 */ /* 0x040fe400078e02e4 */
[----:B------:R-:W-:Y:S01]  /*0a40*/  IMAD.IADD R185, R185, 0x1, R183 ;  /* 0x00000001b9b97824 */ /* 0x000fe200078e02b7 */
[----:B------:R1:W-:Y:S04]  /*0a50*/  STL [R1+0x8], R5 ;  /* 0x0000080501007387 */ /* 0x0003e80000100800 */
[----:B------:R2:W-:Y:S01]  /*0a60*/  STL [R1+0x2c], R6 ;  /* 0x00002c0601007387 */ /* 0x0005e20000100800 */
[----:B-1----:R-:W-:-:S02]  /*0a70*/  IMAD.IADD R5, R232, 0x1, R4 ;  /* 0x00000001e8057824 */ /* 0x002fc400078e0204 */
[--C-:B------:R-:W-:Y:S02]  /*0a80*/  IMAD.IADD R4, R0, 0x1, R3.reuse ;  /* 0x0000000100047824 */ /* 0x100fe400078e0203 */
[----:B------:R-:W-:Y:S01]  /*0a90*/  IMAD.IADD R0, R2, 0x1, R3 ;  /* 0x0000000102007824 */ /* 0x000fe200078e0203 */
[----:B------:R2:W-:Y:S01]  /*0aa0*/  STL [R1+0x28], R5 ;  /* 0x0000280501007387 */ /* 0x0005e20000100800 */
[----:B------:R-:W-:-:S03]  /*0ab0*/  IMAD.IADD R232, R232, 0x1, R230 ;  /* 0x00000001e8e87824 */ /* 0x000fc600078e02e6 */
[----:B------:R2:W-:Y:S04]  /*0ac0*/  STL [R1+0x24], R4 ;  /* 0x0000240401007387 */ /* 0x0005e80000100800 */
[----:B------:R2:W-:Y:S02]  /*0ad0*/  STL [R1+0x20], R0 ;  /* 0x0000200001007387 */ /* 0x0005e40000100800 */
.L_x_1934:
        /* <DEDUP_REMOVED lines=15> */
[----:B------:R-:W-:Y:S01]  /*0bd0*/  @UP4 UIADD3.X UR13, UR6, UR9, URZ, UP1, !UPT ;  /* 0x00000009060d4290 */ /* 0x000fe20008ffe43f */
[----:B-12---:R-:W-:Y:S01]  /*0be0*/  IMAD.U32 R2, RZ, RZ, UR10 ;  /* 0x0000000aff027e24 */ /* 0x006fe2000f8e00ff */
[----:B------:R-:W-:Y:S01]  /*0bf0*/  UISETP.NE.U32.AND UP0, UPT, UR14, URZ, UPT ;  /* 0x0000003f0e00728c */ /* 0x000fe2000bf05070 */
[----:B--2---:R-:W-:Y:S01]  /*0c00*/  IMAD.U32 R4, RZ, RZ, UR12 ;  /* 0x0000000cff047e24 */ /* 0x004fe2000f8e00ff */
[----:B------:R-:W-:Y:S01]  /*0c10*/  UIADD3 UR16, UP2, UR17, UR14, URZ ;  /* 0x0000000e11107290 */ /* 0x000fe2000ff5e03f */
[----:B------:R-:W-:Y:S01]  /*0c20*/  IMAD.U32 R3, RZ, RZ, UR11 ;  /* 0x0000000bff037e24 */ /* 0x000fe2000f8e00ff */
[----:B------:R-:W-:Y:S01]  /*0c30*/  UISETP.NE.AND.EX UP0, UPT, UR15, URZ, UPT, UP0 ;  /* 0x0000003f0f00728c */ /* 0x000fe2000bf05300 */
[----:B------:R-:W-:Y:S01]  /*0c40*/  IMAD.U32 R5, RZ, RZ, UR13 ;  /* 0x0000000dff057e24 */ /* 0x000fe2000f8e00ff */
[----:B------:R-:W-:Y:S01]  /*0c50*/  ULDC.U8 UR14, c[0x0][0x3c2] ;  /* 0x0000f080000e7ab9 */ /* 0x000fe20000000000 */
[----:B------:R-:W-:Y:S01]  /*0c60*/  ULDC.64 UR8, c[0x0][0x2f8] ;  /* 0x0000be0000087ab9 */ /* 0x000fe20000000a00 */
[----:B------:R-:W-:-:S02]  /*0c70*/  UIADD3.X UR7, UR6, UR15, URZ, UP2, !UPT ;  /* 0x0000000f06077290 */ /* 0x000fc400097fe43f */
[----:B------:R-:W-:Y:S01]  /*0c80*/  UISETP.NE.AND UP2, UPT, UR14, URZ, UPT ;  /* 0x0000003f0e00728c */ /* 0x000fe2000bf45270 */
[----:B------:R-:W-:Y:S01]  /*0c90*/  PLOP3.LUT P3, PT, PT, PT, UP0, 0x80, 0x0 ;  /* 0x000000000000781c */ /* 0x000fe20003f6f008 */
[----:B------:R-:W-:Y:S01]  /*0ca0*/  UISETP.EQ.U32.AND UP4, UPT, UR8, URZ, UPT ;  /* 0x0000003f0800728c */ /* 0x000fe2000bf82070 */
[----:B---34-:R-:W2:Y:S03]  /*0cb0*/  @P1 LDG.E R7, desc[UR18][R4.64] ;  /* 0x0000001204071981 */ /* 0x018ea6000c1e1900 */
[----:B------:R-:W-:-:S06]  /*0cc0*/  UISETP.EQ.OR.EX UP4, UPT, UR9, URZ, !UP2, UP4 ;  /* 0x0000003f0900728c */ /* 0x000fcc000d782740 */
        /* <DEDUP_REMOVED lines=18> */
[----:B------:R-:W-:Y:S01]  /*0df0*/  @!UP3 ULDC UR7, c[0x0][0x2cc] ;  /* 0x0000b3000007bab9 */ /* 0x000fe20000000800 */
[----:B--2---:R-:W-:Y:S02]  /*0e00*/  @P1 R2UR UR28, R7 ;  /* 0x00000000071c12ca */ /* 0x004fe400000e0000 */
[----:B---3--:R-:W-:-:S02]  /*0e10*/  @P0 R2UR UR14, R5 ;  /* 0x00000000050e02ca */ /* 0x008fc400000e0000 */
[----:B------:R-:W-:Y:S01]  /*0e20*/  ISETP.NE.U32.AND P0, PT, RZ, UR8, PT ;  /* 0x00000008ff007c0c */ /* 0x000fe2000bf05070 */
[----:B------:R-:W-:-:S03]  /*0e30*/  @!UP3 USEL UR8, UR7, URZ, UP1 ;  /* 0x0000003f0708b287 */ /* 0x000fc60008800000 */
        /* <DEDUP_REMOVED lines=13> */
.L_x_1856:
        /* <DEDUP_REMOVED lines=31> */
[----:B------:R-:W-:-:S02]  /*1100*/  UIMAD.WIDE.U32 UR8, UR49, UR59, URZ ;  /* 0x0000003b310872a5 */ /* 0x000fc4000f8e003f */
[----:B--2---:R-:W-:Y:S02]  /*1110*/  UIMAD.WIDE.U32 UR32, UR12, UR10, URZ ;  /* 0x0000000a0c2072a5 */ /* 0x004fe4000f8e003f */
[----:B------:R-:W-:Y:S02]  /*1120*/  UIMAD UR50, UR57, UR46, URZ ;  /* 0x0000002e393272a4 */ /* 0x000fe4000f8e023f */
        /* <DEDUP_REMOVED lines=10> */
[----:B------:R-:W-:Y:S02]  /*11d0*/  UIMAD.WIDE UR12, UR46, UR61, URZ ;  /* 0x0000003d2e0c72a5 */ /* 0x000fe4000f8e023f */
[----:B------:R-:W-:-:S02]  /*11e0*/  ULEA.HI UR33, UR15, UR10, URZ, 0x7 ;  /* 0x0000000a0f217291 */ /* 0x000fc4000f8f383f */
[----:B------:R-:W-:Y:S01]  /*11f0*/  UIMAD UR15, UR37, UR49, URZ ;  /* 0x00000031250f72a4 */ /* 0x000fe2000f8e023f */
[----:B-1----:R-:W-:Y:S01]  /*1200*/  VIADD R2, R2, 0xffffffe ;  /* 0x0ffffffe02027836 */ /* 0x002fe20000000000 */
[----:B------:R-:W-:Y:S02]  /*1210*/  USEL UR55, UR24, UR22, !UP2 ;  /* 0x0000001618377287 */ /* 0x000fe4000d000000 */
[----:B------:R-:W-:Y:S01]  /*1220*/  UIADD3 UR46, UR25, UR27, URZ ;  /* 0x0000001b192e7290 */ /* 0x000fe2000fffe03f */
[----:B------:R-:W1:Y:S01]  /*1230*/  F2I.FTZ.U32.TRUNC.NTZ R3, R2 ;  /* 0x0000000200037305 */ /* 0x000e62000021f000 */
[----:B------:R-:W-:Y:S02]  /*1240*/  UIADD3 UR7, UR7, 0x7f, URZ ;  /* 0x0000007f07077890 */ /* 0x000fe4000fffe03f */
[----:B------:R-:W-:Y:S02]  /*1250*/  UIMAD.WIDE.U32 UR24, UR12, UR8, URZ ;  /* 0x000000080c1872a5 */ /* 0x000fe4000f8e003f */
[----:B------:R-:W-:-:S02]  /*1260*/  UIMAD UR27, UR13, UR8, URZ ;  /* 0x000000080d1b72a4 */ /* 0x000fc4000f8e023f */
[----:B------:R-:W-:Y:S02]  /*1270*/  UIMAD UR8, UR58, UR59, UR15 ;  /* 0x0000003b3a0872a4 */ /* 0x000fe4000f8e020f */
[----:B------:R-:W-:Y:S02]  /*1280*/  UIMAD UR26, UR6, UR17, URZ ;  /* 0x00000011061a72a4 */ /* 0x000fe4000f8e023f */
[----:B------:R-:W-:Y:S02]  /*1290*/  USHF.R.S32.HI UR15, URZ, 0x1f, UR7 ;  /* 0x0000001f3f0f7899 */ /* 0x000fe40008011407 */
[----:B------:R-:W-:Y:S01]  /*12a0*/  UIADD3 UR8, UR9, UR8, URZ ;  /* 0x0000000809087290 */ /* 0x000fe2000fffe03f */
[----:B-1----:R-:W-:Y:S01]  /*12b0*/  IMAD.MOV R0, RZ, RZ, -R3 ;  /* 0x000000ffff007224 */ /* 0x002fe200078e0a03 */
[----:B------:R-:W-:Y:S01]  /*12c0*/  @UP2 UIADD3 UR46, UR23, UR26, URZ ;  /* 0x0000001a172e2290 */ /* 0x000fe2000fffe03f */
[----:B------:R-:W-:Y:S01]  /*12d0*/  IMAD.MOV.U32 R2, RZ, RZ, RZ ;  /* 0x000000ffff027224 */ /* 0x000fe200078e00ff */
[----:B------:R-:W-:Y:S01]  /*12e0*/  ULEA.HI UR26, UR15, UR7, URZ, 0x7 ;  /* 0x000000070f1a7291 */ /* 0x000fe2000f8f383f */
[----:B------:R-:W-:Y:S01]  /*12f0*/  IMAD R0, R0, R5, RZ ;  /* 0x0000000500007224 */ /* 0x000fe200078e02ff */
[----:B------:R-:W-:-:S02]  /*1300*/  UIMAD UR7, UR12, UR8, UR27 ;  /* 0x000000080c0772a4 */ /* 0x000fc4000f8e021b */
[----:B------:R-:W-:Y:S01]  /*1310*/  @UP2 UIMAD UR48, UR6, UR11, UR45 ;  /* 0x0000000b063022a4 */ /* 0x000fe2000f8e022d */
        /* <DEDUP_REMOVED lines=9> */
[----:B------:R-:W-:Y:S01]  /*13b0*/  USEL UR35, UR11, URZ, UP0 ;  /* 0x0000003f0b237287 */ /* 0x000fe20008000000 */
[C---:B------:R-:W-:Y:S01]  /*13c0*/  IMAD R2, R5.reuse, R3, R2 ;  /* 0x0000000305027224 */ /* 0x040fe200078e0202 */
[----:B------:R-:W-:Y:S01]  /*13d0*/  UISETP.LT.AND UP0, UPT, UR15, UR7, UPT ;  /* 0x000000070f00728c */ /* 0x000fe2000bf01270 */
[----:B------:R-:W-:Y:S01]  /*13e0*/  ULDC.U8 UR40, c[0x0][0x480] ;  /* 0x0001200000287ab9 */ /* 0x000fe20000000000 */
[----:B------:R-:W-:Y:S02]  /*13f0*/  ULDC UR51, c[0x0][0x2c4] ;  /* 0x0000b10000337ab9 */ /* 0x000fe40000000800 */
[----:B------:R-:W-:Y:S01]  /*1400*/  ISETP.GT.U32.AND P1, PT, R5, R2, PT ;  /* 0x000000020500720c */ /* 0x000fe20003f24070 */
[----:B------:R-:W-:Y:S02]  /*1410*/  USEL UR56, UR24, UR22, !UP2 ;  /* 0x0000001618387287 */ /* 0x000fe4000d000000 */
[----:B------:R-:W-:Y:S02]  /*1420*/  UISETP.NE.AND UP4, UPT, UR40, URZ, UPT ;  /* 0x0000003f2800728c */ /* 0x000fe4000bf85270 */
[----:B------:R-:W-:-:S02]  /*1430*/  @UP3 UIMAD UR24, UR49, UR51, URZ ;  /* 0x00000033311832a4 */ /* 0x000fc4000f8e023f */
[----:B------:R-:W-:Y:S02]  /*1440*/  USEL UR40, UR15, UR7, UP0 ;  /* 0x000000070f287287 */ /* 0x000fe40008000000 */
[----:B------:R-:W-:Y:S02]  /*1450*/  UISETP.NE.AND UP1, UPT, UR38, -0x1, UPT ;  /* 0xffffffff2600788c */ /* 0x000fe4000bf25270 */
[----:B------:R-:W-:Y:S02]  /*1460*/  @UP3 USEL UR24, UR24, UR6, !UP2 ;  /* 0x0000000618183287 */ /* 0x000fe4000d000000 */
[----:B------:R-:W-:Y:S01]  /*1470*/  @!P1 IMAD.IADD R2, R2, 0x1, -R5 ;  /* 0x0000000102029824 */ /* 0x000fe200078e0a05 */
[----:B------:R-:W-:Y:S01]  /*1480*/  ULEA UR7, UR40, 0xffffff80, 0x7 ;  /* 0xffffff8028077891 */ /* 0x000fe2000f8e383f */
[----:B------:R-:W-:Y:S01]  /*1490*/  @!P1 IADD3 R0, R0, 0x1, RZ ;  /* 0x0000000100009810 */ /* 0x000fe20007ffe0ff */
[----:B------:R-:W-:Y:S01]  /*14a0*/  @UP3 ULDC UR15, c[0x0][0x2e4] ;  /* 0x0000b900000f3ab9 */ /* 0x000fe20000000800 */
[----:B------:R-:W-:Y:S01]  /*14b0*/  UIMAD UR22, UR13, UR6, URZ ;  /* 0x000000060d1672a4 */ /* 0x000fe2000f8e023f */
[----:B------:R-:W-:Y:S01]  /*14c0*/  ISETP.GE.U32.AND P0, PT, R2, R5, PT ;  /* 0x000000050200720c */ /* 0x000fe20003f06070 */
[----:B------:R-:W-:Y:S01]  /*14d0*/  @UP3 UIMAD UR27, UR57, UR15, UR24 ;  /* 0x0000000f391b32a4 */ /* 0x000fe2000f8e0218 */
[----:B------:R-:W-:Y:S01]  /*14e0*/  LOP3.LUT R2, R6, UR57, RZ, 0x3c, !PT ;  /* 0x0000003906027c12 */ /* 0x000fe2000f8e3cff */
[----:B------:R-:W-:Y:S01]  /*14f0*/  USHF.R.S32.HI UR33, URZ, 0x1f, UR7 ;  /* 0x0000001f3f217899 */ /* 0x000fe20008011407 */
[----:B------:R-:W-:Y:S01]  /*1500*/  PLOP3.LUT P1, PT, PT, PT, UP1, 0x80, 0x0 ;  /* 0x000000000000781c */ /* 0x000fe20003f2f018 */
[----:B------:R-:W-:Y:S01]  /*1510*/  UIADD3 UR15, UP0, UR7, UR36, URZ ;  /* 0x00000024070f7290 */ /* 0x000fe2000ff1e03f */
[----:B------:R-:W-:Y:S01]  /*1520*/  ISETP.GE.AND P2, PT, R2, RZ, PT ;  /* 0x000000ff0200720c */ /* 0x000fe20003f46270 */
[----:B------:R-:W-:-:S02]  /*1530*/  @UP1 UIADD3 UR30, UR28, UR38, URZ ;  /* 0x000000261c1e1290 */ /* 0x000fc4000fffe03f */
[----:B------:R-:W-:Y:S02]  /*1540*/  UIADD3.X UR24, UR33, UR35, URZ, UP0, !UPT ;  /* 0x0000002321187290 */ /* 0x000fe400087fe43f */
[----:B------:R-:W-:Y:S02]  /*1550*/  UIMAD UR13, UR13, UR15, URZ ;  /* 0x0000000f0d0d72a4 */ /* 0x000fe4000f8e023f */
[----:B------:R-:W-:Y:S01]  /*1560*/  @UP1 UIADD3 UR31, UR28, UR38, URZ ;  /* 0x000000261c1f1290 */ /* 0x000fe2000fffe03f */
[----:B------:R-:W-:Y:S01]  /*1570*/  @P0 VIADD R0, R0, 0x1 ;  /* 0x0000000100000836 */ /* 0x000fe20000000000 */
[----:B------:R-:W-:Y:S01]  /*1580*/  @UP1 ULDC.64 UR10, c[0x0][0x248] ;  /* 0x00009200000a1ab9 */ /* 0x000fe20000000a00 */
[----:B------:R-:W-:Y:S01]  /*1590*/  @UP1 ULDC.64 UR8, c[0x0][0x250] ;  /* 0x0000940000081ab9 */ /* 0x000fe20000000a00 */
[----:B------:R-:W-:Y:S01]  /*15a0*/  UIMAD.WIDE.U32 UR36, UR12, UR15, URZ ;  /* 0x0000000f0c2472a5 */ /* 0x000fe2000f8e003f */
[----:B------:R-:W-:Y:S01]  /*15b0*/  IMAD.MOV.U32 R11, RZ, RZ, R0 ;  /* 0x000000ffff0b7224 */ /* 0x000fe200078e0000 */
[----:B------:R-:W-:Y:S01]  /*15c0*/  @UP2 UIADD3 UR47, UR23, UR22, URZ ;  /* 0x00000016172f2290 */ /* 0x000fe2000fffe03f */
[----:B------:R-:W-:Y:S01]  /*15d0*/  PLOP3.LUT P0, PT, PT, PT, UP3, 0x80, 0x0 ;  /* 0x000000000000781c */ /* 0x000fe20003f0f038 */
[----:B------:R-:W-:-:S02]  /*15e0*/  UIMAD UR15, UR12, UR24, UR13 ;  /* 0x000000180c0f72a4 */ /* 0x000fc4000f8e020d */
[----:B------:R-:W-:Y:S01]  /*15f0*/  @UP1 UIMAD.WIDE.U32 UR22, UR30, UR10, URZ ;  /* 0x0000000a1e1612a5 */ /* 0x000fe2000f8e003f */
[----:B------:R-:W-:Y:S01]  /*1600*/  @!P2 IADD3 R11, -R11, RZ, RZ ;  /* 0x000000ff0b0ba210 */ /* 0x000fe20007ffe1ff */
[----:B------:R-:W-:Y:S01]  /*1610*/  @UP1 UIMAD.WIDE.U32 UR12, UR31, UR8, URZ ;  /* 0x000000081f0c12a5 */ /* 0x000fe2000f8e003f */
[----:B------:R-:W-:Y:S01]  /*1620*/  @!P3 LOP3.LUT R11, RZ, R6, RZ, 0x33, !PT ;  /* 0x00000006ff0bb212 */ /* 0x000fe200078e33ff */
[----:B------:R-:W-:Y:S02]  /*1630*/  @!UP3 UIMAD UR25, UR49, UR61, UR57 ;  /* 0x0000003d3119b2a4 */ /* 0x000fe4000f8e0239 */
[----:B------:R-:W-:Y:S02]  /*1640*/  @UP1 UIMAD UR26, UR30, UR11, URZ ;  /* 0x0000000b1e1a12a4 */ /* 0x000fe4000f8e023f */
[----:B------:R-:W-:Y:S02]  /*1650*/  @UP1 UIMAD UR24, UR31, UR9, URZ ;  /* 0x000000091f1812a4 */ /* 0x000fe4000f8e023f */
[----:B------:R-:W-:-:S02]  /*1660*/  @!UP2 UIADD3 UR48, UR43, UR34, URZ ;  /* 0x000000222b30a290 */ /* 0x000fc4000fffe03f */
[----:B------:R-:W-:Y:S02]  /*1670*/  @!UP3 UIMAD UR27, UR25, UR51, URZ ;  /* 0x00000033191bb2a4 */ /* 0x000fe4000f8e023f */
[----:B------:R-:W-:Y:S02]  /*1680*/  USEL UR53, UR32, URZ, UP4 ;  /* 0x0000003f20357287 */ /* 0x000fe4000a000000 */
[----:B------:R-:W-:Y:S02]  /*1690*/  USHF.R.S32.HI UR39, URZ, 0x1f, UR29 ;  /* 0x0000001f3f277899 */ /* 0x000fe4000801141d */
[----:B------:R-:W-:Y:S02]  /*16a0*/  USHF.R.S32.HI UR54, URZ, 0x1f, UR50 ;  /* 0x0000001f3f367899 */ /* 0x000fe40008011432 */
[----:B------:R-:W-:Y:S02]  /*16b0*/  @UP1 UIADD3 UR34, UR13, UR24, URZ ;  /* 0x000000180d221290 */ /* 0x000fe4000fffe03f */
[----:B------:R-:W-:-:S02]  /*16c0*/  USEL UR52, UR41, URZ, UP4 ;  /* 0x0000003f29347287 */ /* 0x000fc4000a000000 */
        /* <DEDUP_REMOVED lines=17> */
.L_x_1858:
        /* <DEDUP_REMOVED lines=13> */
.L_x_1859:
        /* <DEDUP_REMOVED lines=11> */
.L_x_1860:
[----:B------:R-:W-:-:S04]  /*1960*/  UIMAD UR6, UR49, UR61, UR57 ;  /* 0x0000003d310672a4 */ /* 0x000fc8000f8e0239 */
[----:B------:R-:W-:-:S12]  /*1970*/  UIMAD UR6, UR6, UR59, URZ ;  /* 0x0000003b060672a4 */ /* 0x000fd8000f8e023f */
.L_x_1861:
[----:B------:R-:W1:Y:S01]  /*1980*/  S2R R21, SR_TID.X ;  /* 0x0000000000157919 */ /* 0x000e620000002100 */
[----:B------:R-:W2:Y:S01]  /*1990*/  LDC.64 R4, c[0x0][0x420] ;  /* 0x00010800ff047b82 */ /* 0x000ea20000000a00 */
[----:B------:R-:W-:Y:S01]  /*19a0*/  UIADD3 UR22, UR7, UR27, URZ ;  /* 0x0000001b07167290 */ /* 0x000fe2000fffe03f */
[----:B------:R-:W-:Y:S01]  /*19b0*/  SHF.R.S32.HI R237, RZ, 0x1f, R236 ;  /* 0x0000001fffed7819 */ /* 0x000fe200000114ec */
[----:B------:R-:W-:Y:S01]  /*19c0*/  ULDC.64 UR24, c[0x0][0x2b0] ;  /* 0x0000ac0000187ab9 */ /* 0x000fe20000000a00 */
[----:B------:R-:W-:Y:S01]  /*19d0*/  USHF.R.S32.HI UR35, URZ, 0x1f, UR57 ;  /* 0x0000001f3f237899 */ /* 0x000fe20008011439 */
[----:B------:R-:W-:Y:S01]  /*19e0*/  BSSY B1, `(.L_x_1857) ;  /* 0x0000c02000017945 */ /* 0x000fe20003800000 */
[----:B------:R-:W-:Y:S02]  /*19f0*/  UIMAD.WIDE UR22, UR22, 0x4, UR24 ;  /* 0x00000004161678a5 */ /* 0x000fe4000f8e0218 */
[----:B------:R-:W-:Y:S01]  /*1a00*/  UIADD3 UR41, UR7, UR6, URZ ;  /* 0x0000000607297290 */ /* 0x000fe2000fffe03f */
[----:B------:R-:W-:Y:S01]  /*1a10*/  ULDC.64 UR24, c[0x0][0x428] ;  /* 0x00010a0000187ab9 */ /* 0x000fe20000000a00 */
[----:B------:R-:W-:Y:S01]  /*1a20*/  UIADD3 UR6, -UR14, UR20, UR29 ;  /* 0x000000140e067290 */ /* 0x000fe2000fffe11d */
[----:B------:R-:W-:Y:S01]  /*1a30*/  ULDC.64 UR26, c[0x0][0x258] ;  /* 0x00009600001a7ab9 */ /* 0x000fe20000000a00 */
[----:B------:R-:W-:Y:S01]  /*1a40*/  ULDC UR44, c[0x0][0x398] ;  /* 0x0000e600002c7ab9 */ /* 0x000fe20000000800 */
[----:B------:R-:W-:Y:S01]  /*1a50*/  ULDC UR13, c[0x0][0x2dc] ;  /* 0x0000b700000d7ab9 */ /* 0x000fe20000000800 */
[----:B------:R-:W-:Y:S01]  /*1a60*/  UIADD3 UR6, UR6, -UR44, URZ ;  /* 0x8000002c06067290 */ /* 0x000fe2000fffe03f */
[----:B------:R-:W-:Y:S01]  /*1a70*/  IMAD.U32 R10, RZ, RZ, UR26 ;  /* 0x0000001aff0a7e24 */ /* 0x000fe2000f8e00ff */
[----:B------:R-:W-:Y:S01]  /*1a80*/  UIMAD UR15, UR13, UR61, URZ ;  /* 0x0000003d0d0f72a4 */ /* 0x000fe2000f8e023f */
[----:B------:R-:W-:Y:S01]  /*1a90*/  ULDC.64 UR42, c[0x0][0x210] ;  /* 0x00008400002a7ab9 */ /* 0x000fe20000000a00 */
[----:B------:R-:W-:Y:S01]  /*1aa0*/  UIADD3 UR13, UR40, -0x1, URZ ;  /* 0xffffffff280d7890 */ /* 0x000fe2000fffe03f */
[----:B--2---:R-:W-:Y:S01]  /*1ab0*/  IMAD R8, R4, UR33, RZ ;  /* 0x0000002104087c24 */ /* 0x004fe2000f8e02ff */
[----:B-1----:R-:W-:-:S04]  /*1ac0*/  SHF.R.S32.HI R22, RZ, 0x1f, R21 ;  /* 0x0000001fff167819 */ /* 0x002fc80000011415 */
[----:B------:R-:W-:-:S04]  /*1ad0*/  LEA.HI R0, R22, R21, RZ, 0x3 ;  /* 0x0000001516007211 */ /* 0x000fc800078f18ff */
[----:B------:R-:W-:-:S04]  /*1ae0*/  SHF.R.S32.HI R0, RZ, 0x3, R0 ;  /* 0x00000003ff007819 */ /* 0x000fc80000011400 */
[----:B------:R-:W-:Y:S02]  /*1af0*/  SHF.R.S32.HI R20, RZ, 0x1f, R0 ;  /* 0x0000001fff147819 */ /* 0x000fe40000011400 */
[----:B------:R-:W-:-:S04]  /*1b00*/  IADD3 R2, P0, R0, UR7, RZ ;  /* 0x0000000700027c10 */ /* 0x000fc8000ff1e0ff */
[----:B------:R-:W-:Y:S01]  /*1b10*/  IADD3.X R3, R20, UR33, RZ, P0, !PT ;  /* 0x0000002114037c10 */ /* 0x000fe200087fe4ff */
[----:B------:R-:W-:-:S04]  /*1b20*/  IMAD.WIDE.U32 R6, R2, UR16, R236 ;  /* 0x0000001002067c25 */ /* 0x000fc8000f8e00ec */
[----:B------:R-:W-:Y:S01]  /*1b30*/  IMAD R3, R3, UR16, RZ ;  /* 0x0000001003037c24 */ /* 0x000fe2000f8e02ff */
[----:B------:R-:W-:-:S03]  /*1b40*/  IADD3 R6, P2, R6, UR55, RZ ;  /* 0x0000003706067c10 */ /* 0x000fc6000ff5e0ff */
[----:B------:R-:W-:Y:S01]  /*1b50*/  IMAD R9, R2, UR17, R3 ;  /* 0x0000001102097c24 */ /* 0x000fe2000f8e0203 */
[----:B------:R-:W-:Y:S01]  /*1b60*/  IADD3 R2, P0, R236, UR12, RZ ;  /* 0x0000000cec027c10 */ /* 0x000fe2000ff1e0ff */
[----:B------:R-:W-:-:S03]  /*1b70*/  UIMAD UR12, UR35, UR24, URZ ;  /* 0x00000018230c72a4 */ /* 0x000fc6000f8e023f */
[----:B------:R-:W-:Y:S01]  /*1b80*/  IADD3.X R3, R237, UR48, RZ, P0, !PT ;  /* 0x00000030ed037c10 */ /* 0x000fe200087fe4ff */
[----:B------:R-:W-:Y:S01]  /*1b90*/  UIMAD UR33, UR57, UR25, UR12 ;  /* 0x00000019392172a4 */ /* 0x000fe2000f8e020c */
[----:B------:R-:W-:Y:S01]  /*1ba0*/  IADD3.X R7, R7, UR46, R9, P2, !PT ;  /* 0x0000002e07077c10 */ /* 0x000fe200097fe409 */
[----:B------:R-:W-:Y:S01]  /*1bb0*/  UIMAD UR12, UR35, UR26, URZ ;  /* 0x0000001a230c72a4 */ /* 0x000fe2000f8e023f */
[----:B------:R-:W-:Y:S02]  /*1bc0*/  IMAD R9, R5, UR7, R8 ;  /* 0x0000000705097c24 */ /* 0x000fe4000f8e0208 */
[----:B------:R-:W-:Y:S01]  /*1bd0*/  IMAD.WIDE.U32 R2, R4, UR7, R2 ;  /* 0x0000000704027c25 */ /* 0x000fe2000f8e0002 */
[----:B------:R-:W-:Y:S02]  /*1be0*/  UIMAD UR35, UR57, UR27, UR12 ;  /* 0x0000001b392372a4 */ /* 0x000fe4000f8e020c */
[----:B------:R-:W-:Y:S01]  /*1bf0*/  USHF.R.S32.HI UR27, URZ, 0x1f, UR6 ;  /* 0x0000001f3f1b7899 */ /* 0x000fe20008011406 */
[----:B------:R-:W-:Y:S01]  /*1c00*/  IMAD.U32 R8, RZ, RZ, UR24 ;  /* 0x00000018ff087e24 */ /* 0x000fe2000f8e00ff */
[----:B------:R-:W-:Y:S01]  /*1c10*/  USHF.L.U32 UR7, UR15, 0x7, URZ ;  /* 0x000000070f077899 */ /* 0x000fe2000800063f */
[----:B------:R-:W-:Y:S01]  /*1c20*/  IMAD.IADD R3, R3, 0x1, R9 ;  /* 0x0000000103037824 */ /* 0x000fe200078e0209 */
[----:B------:R-:W-:Y:S01]  /*1c30*/  LEA.HI R9, R22, R21, RZ, 0x5 ;  /* 0x0000001516097211 */ /* 0x000fe200078f28ff */
[----:B------:R-:W-:Y:S01]  /*1c40*/  ULEA.HI UR27, UR27, UR6, URZ, 0x7 ;  /* 0x000000061b1b7291 */ /* 0x000fe2000f8f383f */
[----:B------:R-:W-:Y:S01]  /*1c50*/  IMAD.WIDE.U32 R6, R10, UR57, R6 ;  /* 0x000000390a067c25 */ /* 0x000fe2000f8e0006 */
[----:B------:R-:W-:-:S02]  /*1c60*/  UIADD3 UR12, UP2, UP0, UR36, UR7, UR50 ;  /* 0x00000007240c7290 */ /* 0x000fc4000f85e032 */
[----:B------:R-:W-:Y:S01]  /*1c70*/  USHF.R.S32.HI UR7, URZ, 0x1f, UR7 ;  /* 0x0000001f3f077899 */ /* 0x000fe20008011407 */
[----:B------:R-:W-:Y:S01]  /*1c80*/  IMAD.WIDE.U32 R2, R8, UR57, R2 ;  /* 0x0000003908027c25 */ /* 0x000fe2000f8e0002 */
[----:B------:R-:W-:Y:S01]  /*1c90*/  LOP3.LUT R8, R9, 0xffffffe0, RZ, 0xc0, !PT ;  /* 0xffffffe009087812 */ /* 0x000fe200078ec0ff */
[----:B------:R-:W-:Y:S01]  /*1ca0*/  USHF.R.S32.HI UR27, URZ, 0x7, UR27 ;  /* 0x000000073f1b7899 */ /* 0x000fe2000801141b */
[----:B------:R-:W-:Y:S01]  /*1cb0*/  SHF.R.S32.HI R9, RZ, 0x5, R9 ;  /* 0x00000005ff097819 */ /* 0x000fe20000011409 */
[----:B------:R-:W-:Y:S01]  /*1cc0*/  UIADD3.X UR7, UR51, UR7, UR54, UP2, UP0 ;  /* 0x0000000733077290 */ /* 0x000fe200097e0436 */
[----:B------:R-:W-:Y:S01]  /*1cd0*/  VIADD R3, R3, UR33 ;  /* 0x0000002103037c36 */ /* 0x000fe20008000000 */
[----:B------:R-:W-:Y:S01]  /*1ce0*/  UISETP.LT.AND UP0, UPT, URZ, UR27, UPT ;  /* 0x0000001b3f00728c */ /* 0x000fe2000bf01270 */
[----:B------:R-:W-:Y:S01]  /*1cf0*/  IMAD.IADD R12, R21, 0x1, -R8 ;  /* 0x00000001150c7824 */ /* 0x000fe200078e0a08 */
[----:B------:R-:W-:Y:S01]  /*1d00*/  UIADD3 UR6, UP3, UP2, UR53, UR12, UR56 ;  /* 0x0000000c35067290 */ /* 0x000fe2000fa7e038 */
[-C--:B------:R-:W-:Y:S01]  /*1d10*/  IMAD R10, R20, R4.reuse, RZ ;  /* 0x00000004140a7224 */ /* 0x080fe200078e02ff */
[----:B------:R-:W-:Y:S01]  /*1d20*/  USEL UR27, URZ, UR27, !UP0 ;  /* 0x0000001b3f1b7287 */ /* 0x000fe2000c000000 */
[----:B------:R-:W-:Y:S01]  /*1d30*/  IMAD R9, R9, UR15, R12 ;  /* 0x0000000f09097c24 */ /* 0x000fe2000f8e020c */
[----:B------:R-:W-:Y:S01]  /*1d40*/  UIADD3.X UR12, UR52, UR7, UR47, UP3, UP2 ;  /* 0x00000007340c7290 */ /* 0x000fe20009fe442f */
[----:B------:R-:W-:Y:S01]  /*1d50*/  IMAD.WIDE.U32 R2, R0, R4, R2 ;  /* 0x0000000400027225 */ /* 0x000fe200078e0002 */
[----:B------:R-:W-:Y:S01]  /*1d60*/  UISETP.GT.AND UP0, UPT, UR40, UR27, UPT ;  /* 0x0000001b2800728c */ /* 0x000fe2000bf04270 */
[----:B------:R-:W-:Y:S01]  /*1d70*/  LEA R239, P4, R6, UR42, 0x1 ;  /* 0x0000002a06ef7c11 */ /* 0x000fe2000f8808ff */
[----:B------:R-:W-:Y:S01]  /*1d80*/  ULDC.64 UR54, c[0x0][0x478] ;  /* 0x00011e0000367ab9 */ /* 0x000fe20000000a00 */
[C---:B------:R-:W-:Y:S01]  /*1d90*/  IADD3 R8, P0, R9.reuse, UR6, RZ ;  /* 0x0000000609087c10 */ /* 0x040fe2000ff1e0ff */
[----:B------:R-:W-:Y:S01]  /*1da0*/  IMAD R10, R0, R5, R10 ;  /* 0x00000005000a7224 */ /* 0x000fe200078e020a */
[----:B------:R-:W-:Y:S01]  /*1db0*/  ULDC.64 UR24, c[0x0][0x400] ;  /* 0x0001000000187ab9 */ /* 0x000fe20000000a00 */
[----:B------:R-:W-:Y:S01]  /*1dc0*/  UIMAD.WIDE UR6, UR41, 0x4, UR54 ;  /* 0x00000004290678a5 */ /* 0x000fe2000f8e0236 */
[----:B------:R-:W-:Y:S01]  /*1dd0*/  LEA.HI.X.SX32 R9, R9, UR12, 0x1, P0 ;  /* 0x0000000c09097c11 */ /* 0x000fe200080f0eff */
[----:B------:R-:W-:Y:S01]  /*1de0*/  ULDC.64 UR36, c[0x0][0x3e0] ;  /* 0x0000f80000247ab9 */ /* 0x000fe20000000a00 */
[----:B------:R-:W-:Y:S01]  /*1df0*/  PLOP3.LUT P0, PT, PT, PT, UP0, 0x80, 0x0 ;  /* 0x000000000000781c */ /* 0x000fe20003f0f008 */
[----:B------:R-:W-:Y:S01]  /*1e00*/  VIADD R7, R7, UR35 ;  /* 0x0000002307077c36 */ /* 0x000fe20008000000 */
[----:B------:R-:W-:Y:S01]  /*1e10*/  LEA R196, P2, R8, UR24, 0x2 ;  /* 0x0000001808c47c11 */ /* 0x000fe2000f8410ff */
[----:B------:R-:W-:Y:S01]  /*1e20*/  IMAD.IADD R3, R3, 0x1, R10 ;  /* 0x0000000103037824 */ /* 0x000fe200078e020a */
[----:B------:R-:W-:Y:S01]  /*1e30*/  LEA R241, P3, R2, UR36, 0x1 ;  /* 0x0000002402f17c11 */ /* 0x000fe2000f8608ff */
[----:B------:R-:W-:Y:S01]  /*1e40*/  UMOV UR26, UR6 ;  /* 0x00000006001a7c82 */ /* 0x000fe20008000000 */
[----:B------:R-:W-:Y:S01]  /*1e50*/  LEA.HI.X R197, R8, UR25, R9, 0x2, P2 ;  /* 0x0000001908c57c11 */ /* 0x000fe200090f1409 */
[----:B------:R-:W-:Y:S01]  /*1e60*/  UMOV UR25, UR7 ;  /* 0x0000000700197c82 */ /* 0x000fe20008000000 */
[----:B------:R-:W-:-:S02]  /*1e70*/  LEA.HI.X R238, R6, UR43, R7, 0x1, P4 ;  /* 0x0000002b06ee7c11 */ /* 0x000fc4000a0f0c07 */
        /* <DEDUP_REMOVED lines=21> */
.L_x_1863:
        /* <DEDUP_REMOVED lines=20> */
.L_x_1864:
        /* <DEDUP_REMOVED lines=35> */
.L_x_1866:
[----:B------:R-:W-:Y:S05]  /*2340*/  BSYNC B0 ;  /* 0x0000000000007941 */ /* 0x000fea0003800000 */
.L_x_1865:
        /* <DEDUP_REMOVED lines=14> */
.L_x_1868:
[----:B------:R-:W-:Y:S05]  /*2430*/  BSYNC B0 ;  /* 0x0000000000007941 */ /* 0x000fea0003800000 */
.L_x_1867:
        /* <DEDUP_REMOVED lines=14> */
.L_x_1870:
[----:B------:R-:W-:Y:S05]  /*2520*/  BSYNC B0 ;  /* 0x0000000000007941 */ /* 0x000fea0003800000 */
.L_x_1869:
        /* <DEDUP_REMOVED lines=14> */
.L_x_1872:
[----:B------:R-:W-:Y:S05]  /*2610*/  BSYNC B0 ;  /* 0x0000000000007941 */ /* 0x000fea0003800000 */
.L_x_1871:
        /* <DEDUP_REMOVED lines=26> */
.L_x_1874:
[----:B------:R-:W-:Y:S05]  /*27c0*/  BSYNC B0 ;  /* 0x0000000000007941 */ /* 0x000fea0003800000 */
.L_x_1873:
        /* <DEDUP_REMOVED lines=14> */
.L_x_1876:
[----:B------:R-:W-:Y:S05]  /*28b0*/  BSYNC B0 ;  /* 0x0000000000007941 */ /* 0x000fea0003800000 */
.L_x_1875:
        /* <DEDUP_REMOVED lines=14> */
.L_x_1878:
[----:B------:R-:W-:Y:S05]  /*29a0*/  BSYNC B0 ;  /* 0x0000000000007941 */ /* 0x000fea0003800000 */
.L_x_1877:
        /* <DEDUP_REMOVED lines=14> */
.L_x_1862:
        /* <DEDUP_REMOVED lines=32> */
.L_x_1881:
[----:B------:R-:W-:Y:S05]  /*2c90*/  BSYNC B0 ;  /* 0x0000000000007941 */ /* 0x000fea0003800000 */
.L_x_1880:
        /* <DEDUP_REMOVED lines=14> */
.L_x_1883:
[----:B------:R-:W-:Y:S05]  /*2d80*/  BSYNC B0 ;  /* 0x0000000000007941 */ /* 0x000fea0003800000 */
.L_x_1882:
        /* <DEDUP_REMOVED lines=13> */
.L_x_1885:
[----:B------:R-:W-:Y:S05]  /*2e60*/  BSYNC B0 ;  /* 0x0000000000007941 */ /* 0x000fea0003800000 */
.L_x_1884:
        /* <DEDUP_REMOVED lines=16> */
.L_x_1887:
[----:B------:R-:W-:Y:S05]  /*2f70*/  BSYNC B0 ;  /* 0x0000000000007941 */ /* 0x000fea0003800000 */
.L_x_1886:
        /* <DEDUP_REMOVED lines=19> */
.L_x_1889:
[----:B------:R-:W-:Y:S05]  /*30b0*/  BSYNC B0 ;  /* 0x0000000000007941 */ /* 0x000fea0003800000 */
.L_x_1888:
        /* <DEDUP_REMOVED lines=21> */
.L_x_1891:
[----:B------:R-:W-:Y:S05]  /*3210*/  BSYNC B0 ;  /* 0x0000000000007941 */ /* 0x000fea0003800000 */
.L_x_1890:
        /* <DEDUP_REMOVED lines=21> */
.L_x_1893:
[----:B------:R-:W-:Y:S05]  /*3370*/  BSYNC B0 ;  /* 0x0000000000007941 */ /* 0x000fea0003800000 */
.L_x_1892:
        /* <DEDUP_REMOVED lines=23> */
.L_x_1895:
[----:B------:R-:W-:Y:S05]  /*34f0*/  BSYNC B0 ;  /* 0x0000000000007941 */ /* 0x000fea0003800000 */
.L_x_1894:
[----:B------:R-:W-:Y:S01]  /*3500*/  UIMAD UR7, UR39, UR10, URZ ;  /* 0x0000000a270772a4 */ /* 0x000fe2000f8e023f */
[----:B---3--:R-:W-:Y:S01]  /*3510*/  IMAD.WIDE.U32 R4, R8, UR29, R236 ;  /* 0x0000001d08047c25 */ /* 0x008fe2000f8e00ec */
[----:B------:R-:W-:Y:S01]  /*3520*/  ULDC.64 UR16, c[0x0][0x260] ;  /* 0x0000980000107ab9 */ /* 0x000fe20000000a00 */
[----:B------:R-:W-:Y:S01]  /*3530*/  BSSY B0, `(.L_x_1896) ;  /* 0x0000028000007945 */ /* 0x000fe20003800000 */
[----:B------:R-:W-:Y:S01]  /*3540*/  UIMAD UR12, UR29, UR11, UR7 ;  /* 0x0000000b1d0c72a4 */ /* 0x000fe2000f8e0207 */
[----:B------:R-:W-:Y:S01]  /*3550*/  VIADD R6, R242, 0x8 ;  /* 0x00000008f2067836 */ /* 0x000fe20000000000 */
        /* <DEDUP_REMOVED lines=9> */
[----:B------:R-:W-:Y:S02]  /*35f0*/  VIADD R6, R242, 0x40 ;  /* 0x00000040f2067836 */ /* 0x000fe40000000000 */
        /* <DEDUP_REMOVED lines=27> */
.L_x_1897:
[----:B------:R-:W-:Y:S05]  /*37b0*/  BSYNC B0 ;  /* 0x0000000000007941 */ /* 0x000fea0003800000 */
.L_x_1896:
        /* <DEDUP_REMOVED lines=23> */
.L_x_1899:
[----:B------:R-:W-:Y:S05]  /*3930*/  BSYNC B0 ;  /* 0x0000000000007941 */ /* 0x000fea0003800000 */
.L_x_1898:
        /* <DEDUP_REMOVED lines=23> */
.L_x_1901:
[----:B------:R-:W-:Y:S05]  /*3ab0*/  BSYNC B0 ;  /* 0x0000000000007941 */ /* 0x000fea0003800000 */
.L_x_1900:
        /* <DEDUP_REMOVED lines=23> */
.L_x_1903:
[----:B------:R-:W-:Y:S05]  /*3c30*/  BSYNC B0 ;  /* 0x0000000000007941 */ /* 0x000fea0003800000 */
.L_x_1902:
        /* <DEDUP_REMOVED lines=32> */
.L_x_1905:
[----:B------:R-:W-:Y:S05]  /*3e40*/  BSYNC B0 ;  /* 0x0000000000007941 */ /* 0x000fea0003800000 */
.L_x_1904:
        /* <DEDUP_REMOVED lines=22> */
.L_x_1907:
[----:B------:R-:W-:Y:S05]  /*3fb0*/  BSYNC B0 ;  /* 0x0000000000007941 */ /* 0x000fea0003800000 */
.L_x_1906:
        /* <DEDUP_REMOVED lines=23> */
.L_x_1909:
[----:B------:R-:W-:Y:S05]  /*4130*/  BSYNC B0 ;  /* 0x0000000000007941 */ /* 0x000fea0003800000 */
.L_x_1908:
        /* <DEDUP_REMOVED lines=22> */
.L_x_1911:
[----:B------:R-:W-:Y:S05]  /*42a0*/  BSYNC B0 ;  /* 0x0000000000007941 */ /* 0x000fea0003800000 */
.L_x_1910:
[----:B------:R-:W1:Y:S02]  /*42b0*/  S2R R11, SR_TID.X ;  /* 0x00000000000b7919 */ /* 0x000e640000002100 */
[----:B-1234-:R-:W-:Y:S01]  /*42c0*/  IMAD.MOV.U32 R2, RZ, RZ, 0x4 ;  /* 0x00000004ff027424 */ /* 0x01efe200078e00ff */
[----:B------:R-:W-:Y:S01]  /*42d0*/  ISETP.NE.AND P3, PT, R15, RZ, PT ;  /* 0x000000ff0f00720c */ /* 0x000fe20003f65270 */
[----:B------:R-:W-:Y:S01]  /*42e0*/  IMAD.MOV.U32 R245, RZ, RZ, 0x7f800000 ;  /* 0x7f800000fff57424 */ /* 0x000fe200078e00ff */
[----:B------:R-:W2:Y:S01]  /*42f0*/  LDG.E.64 R8, desc[UR18][R18.64] ;  /* 0x0000001212087981 */ /* 0x000ea2000c1e1b00 */
[----:B------:R-:W-:Y:S01]  /*4300*/  IMAD.MOV.U32 R246, RZ, RZ, 0x7f800000 ;  /* 0x7f800000fff67424 */ /* 0x000fe200078e00ff */
[----:B------:R-:W-:Y:S01]  /*4310*/  ISETP.NE.AND P2, PT, R16, RZ, PT ;  /* 0x000000ff1000720c */ /* 0x000fe20003f45270 */
[----:B------:R-:W-:Y:S01]  /*4320*/  IMAD.MOV.U32 R243, RZ, RZ, 0x7f800000 ;  /* 0x7f800000fff37424 */ /* 0x000fe200078e00ff */
[----:B------:R-:W3:Y:S01]  /*4330*/  LDG.E.64 R4, desc[UR18][R18.64+0x8] ;  /* 0x0000081212047981 */ /* 0x000ee2000c1e1b00 */
        /* <DEDUP_REMOVED lines=14> */
[----:B------:R-:W-:Y:S01]  /*4420*/  IMAD.SHL.U32 R188, R190, 0x2, RZ ;  /* 0x00000002bebc7824 */ /* 0x000fe200078e00ff */
[----:B------:R-:W-:-:S02]  /*4430*/  CS2R R126, SRZ ;  /* 0x00000000007e7805 */ /* 0x000fc4000001ff00 */
[----:B------:R-:W-:Y:S02]  /*4440*/  CS2R R124, SRZ ;  /* 0x00000000007c7805 */ /* 0x000fe4000001ff00 */
[----:B------:R-:W-:Y:S02]  /*4450*/  CS2R R130, SRZ ;  /* 0x0000000000827805 */ /* 0x000fe4000001ff00 */
[----:B------:R-:W-:Y:S02]  /*4460*/  CS2R R128, SRZ ;  /* 0x0000000000807805 */ /* 0x000fe4000001ff00 */
[----:B------:R-:W-:Y:S02]  /*4470*/  CS2R R122, SRZ ;  /* 0x00000000007a7805 */ /* 0x000fe4000001ff00 */
[----:B------:R-:W-:Y:S02]  /*4480*/  SHF.R.S32.HI R0, RZ, 0x1f, R11 ;  /* 0x0000001fff007819 */ /* 0x000fe4000001140b */
[----:B------:R-:W-:-:S02]  /*4490*/  CS2R R120, SRZ ;  /* 0x0000000000787805 */ /* 0x000fc4000001ff00 */
[----:B------:R-:W-:Y:S02]  /*44a0*/  CS2R R118, SRZ ;  /* 0x0000000000767805 */ /* 0x000fe4000001ff00 */
[----:B------:R-:W-:Y:S02]  /*44b0*/  CS2R R116, SRZ ;  /* 0x0000000000747805 */ /* 0x000fe4000001ff00 */
[----:B------:R-:W-:Y:S02]  /*44c0*/  LEA.HI R0, R0, R11, RZ, 0x4 ;  /* 0x0000000b00007211 */ /* 0x000fe400078f20ff */
[----:B------:R-:W-:Y:S02]  /*44d0*/  CS2R R110, SRZ ;  /* 0x00000000006e7805 */ /* 0x000fe4000001ff00 */
[----:B------:R-:W-:Y:S02]  /*44e0*/  CS2R R108, SRZ ;  /* 0x00000000006c7805 */ /* 0x000fe4000001ff00 */
[----:B------:R-:W-:-:S02]  /*44f0*/  CS2R R114, SRZ ;  /* 0x0000000000727805 */ /* 0x000fc4000001ff00 */
[----:B------:R-:W-:Y:S01]  /*4500*/  LOP3.LUT R0, R0, 0xfffffff0, RZ, 0xc0, !PT ;  /* 0xfffffff000007812 */ /* 0x000fe200078ec0ff */
[----:B------:R-:W-:Y:S01]  /*4510*/  @!P6 IMAD.WIDE R6, R10, R6, UR22 ;  /* 0x000000160a06ee25 */ /* 0x000fe2000f8e0206 */
        /* <DEDUP_REMOVED lines=8> */
[----:B-1----:R-:W-:Y:S01]  /*45a0*/  LEA.HI R2, R22, R21, RZ, 0x4 ;  /* 0x0000001516027211 */ /* 0x002fe200078f20ff */
[----:B------:R-:W-:Y:S01]  /*45b0*/  IMAD.IADD R0, R11, 0x1, -R0 ;  /* 0x000000010b007824 */ /* 0x000fe200078e0a00 */
[----:B------:R1:W5:Y:S01]  /*45c0*/  @!P6 LDG.E R244, desc[UR18][R6.64] ;  /* 0x0000001206f4e981 */ /* 0x000362000c1e1900 */
[----:B------:R-:W-:Y:S02]  /*45d0*/  CS2R R96, SRZ ;  /* 0x0000000000607805 */ /* 0x000fe4000001ff00 */
[----:B------:R-:W-:-:S02]  /*45e0*/  LOP3.LUT R2, R2, 0xfffffff0, RZ, 0xc0, !PT ;  /* 0xfffffff002027812 */ /* 0x000fc400078ec0ff */
[----:B------:R-:W-:Y:S02]  /*45f0*/  CS2R R90, SRZ ;  /* 0x00000000005a7805 */ /* 0x000fe4000001ff00 */
[----:B------:R-:W-:Y:S02]  /*4600*/  CS2R R88, SRZ ;  /* 0x0000000000587805 */ /* 0x000fe4000001ff00 */
[----:B------:R-:W-:Y:S02]  /*4610*/  CS2R R86, SRZ ;  /* 0x0000000000567805 */ /* 0x000fe4000001ff00 */
[----:B------:R-:W-:Y:S01]  /*4620*/  CS2R R84, SRZ ;  /* 0x0000000000547805 */ /* 0x000fe2000001ff00 */
[----:B------:R-:W-:Y:S01]  /*4630*/  IMAD.IADD R2, R21, 0x1, -R2 ;  /* 0x0000000115027824 */ /* 0x000fe200078e0a02 */
        /* <DEDUP_REMOVED lines=8> */
[----:B------:R-:W-:Y:S02]  /*46c0*/  LOP3.LUT R3, R3, 0xfffffff8, RZ, 0xc0, !PT ;  /* 0xfffffff803037812 */ /* 0x000fe400078ec0ff */
[----:B------:R-:W-:Y:S02]  /*46d0*/  CS2R R70, SRZ ;  /* 0x0000000000467805 */ /* 0x000fe4000001ff00 */
[----:B------:R-:W-:Y:S01]  /*46e0*/  CS2R R68, SRZ ;  /* 0x0000000000447805 */ /* 0x000fe2000001ff00 */
[----:B------:R-:W-:Y:S01]  /*46f0*/  IMAD.MOV.U32 R227, RZ, RZ, R226 ;  /* 0x000000ffffe37224 */ /* 0x000fe200078e00e2 */
[----:B------:R-:W-:Y:S01]  /*4700*/  ULDC UR8, c[0x0][0x394] ;  /* 0x0000e50000087ab9 */ /* 0x000fe20000000800 */
[----:B------:R-:W-:Y:S01]  /*4710*/  ULDC UR32, c[0x0][0x2dc] ;  /* 0x0000b70000207ab9 */ /* 0x000fe20000000800 */
[----:B------:R-:W-:Y:S01]  /*4720*/  ULDC UR31, c[0x0][0x270] ;  /* 0x00009c00001f7ab9 */ /* 0x000fe20000000800 */
[----:B------:R-:W-:Y:S01]  /*4730*/  ULDC.U8 UR12, c[0x0][0x388] ;  /* 0x0000e200000c7ab9 */ /* 0x000fe20000000000 */
[----:B------:R-:W-:Y:S01]  /*4740*/  ULDC UR11, c[0x0][0x2ec] ;  /* 0x0000bb00000b7ab9 */ /* 0x000fe20000000800 */
[----:B-1----:R-:W-:-:S04]  /*4750*/  SHF.R.S32.HI R6, RZ, 0x1f, R2 ;  /* 0x0000001fff067819 */ /* 0x002fc80000011402 */
[----:B------:R-:W-:-:S04]  /*4760*/  LEA.HI R6, R6, R2, RZ, 0x3 ;  /* 0x0000000206067211 */ /* 0x000fc800078f18ff */
[----:B------:R-:W-:Y:S01]  /*4770*/  LOP3.LUT R6, R6, 0xfffffff8, RZ, 0xc0, !PT ;  /* 0xfffffff806067812 */ /* 0x000fe200078ec0ff */
[----:B------:R-:W-:Y:S01]  /*4780*/  IMAD.IADD R0, R0, 0x1, -R3 ;  /* 0x0000000100007824 */ /* 0x000fe200078e0a03 */
[----:B------:R-:W-:-:S03]  /*4790*/  USHF.L.U32 UR6, UR6, 0x5, URZ ;  /* 0x0000000506067899 */ /* 0x000fc6000800063f */
[----:B------:R-:W-:Y:S01]  /*47a0*/  IMAD.IADD R2, R2, 0x1, -R6 ;  /* 0x0000000102027824 */ /* 0x000fe200078e0a06 */
[----:B------:R-:W-:Y:S01]  /*47b0*/  LOP3.LUT P2, RZ, R0, 0x4, RZ, 0xc0, !PT ;  /* 0x0000000400ff7812 */ /* 0x000fe2000784c0ff */
[----:B------:R-:W-:-:S03]  /*47c0*/  VIADD R0, R191, 0x2000 ;  /* 0x00002000bf007836 */ /* 0x000fc60000000000 */
[C---:B------:R-:W-:Y:S02]  /*47d0*/  LOP3.LUT P0, RZ, R2.reuse, 0x2, RZ, 0xc0, !PT ;  /* 0x0000000202ff7812 */ /* 0x040fe4000780c0ff */
[----:B------:R-:W-:Y:S01]  /*47e0*/  LOP3.LUT P5, RZ, R2, 0x4, RZ, 0xc0, !PT ;  /* 0x0000000402ff7812 */ /* 0x000fe200078ac0ff */
[----:B------:R-:W-:Y:S01]  /*47f0*/  VIADD R2, R190, 0x2000 ;  /* 0x00002000be027836 */ /* 0x000fe20000000000 */
[----:B------:R-:W-:Y:S01]  /*4800*/  USHF.R.S32.HI UR7, URZ, 0x1f, UR6 ;  /* 0x0000001f3f077899 */ /* 0x000fe20008011406 */
[----:B------:R-:W-:Y:S02]  /*4810*/  SHF.R.S32.HI R3, RZ, 0x1f, R12 ;  /* 0x0000001fff037819 */ /* 0x000fe4000001140c */
[----:B------:R-:W-:Y:S02]  /*4820*/  SEL R0, R0, R191, !P1 ;  /* 0x000000bf00007207 */ /* 0x000fe40004800000 */
[----:B------:R-:W-:Y:S02]  /*4830*/  SEL R2, R2, R190, !P1 ;  /* 0x000000be02027207 */ /* 0x000fe40004800000 */
[----:B------:R-:W-:-:S02]  /*4840*/  LEA R181, R0, UR4, 0x1 ;  /* 0x0000000400b57c11 */ /* 0x000fc4000f8e08ff */
[----:B------:R-:W-:Y:S02]  /*4850*/  LEA R187, R2, UR4, 0x1 ;  /* 0x0000000402bb7c11 */ /* 0x000fe4000f8e08ff */
[----:B------:R-:W-:Y:S02]  /*4860*/  SEL R189, R189, 0xffffffe0, !P0 ;  /* 0xffffffe0bdbd7807 */ /* 0x000fe40004000000 */
[----:B------:R-:W-:Y:S02]  /*4870*/  SEL R182, R182, 0xffffffc0, !P5 ;  /* 0xffffffc0b6b67807 */ /* 0x000fe40006800000 */
[----:B------:R-:W-:Y:S01]  /*4880*/  SEL R249, R249, 0xffffffc0, !P2 ;  /* 0xffffffc0f9f97807 */ /* 0x000fe20005000000 */
[----:B------:R-:W-:Y:S01]  /*4890*/  UMOV UR24, UR8 ;  /* 0x0000000800187c82 */ /* 0x000fe20008000000 */
[----:B--2---:R-:W-:Y:S02]  /*48a0*/  R2UR UR16, R9 ;  /* 0x00000000091072ca */ /* 0x004fe400000e0000 */
[----:B------:R-:W-:-:S02]  /*48b0*/  R2UR UR17, R8 ;  /* 0x00000000081172ca */ /* 0x000fc400000e0000 */
[----:B---3--:R-:W-:Y:S01]  /*48c0*/  IADD3 R248, P4, P3, R4, UR6, R12 ;  /* 0x0000000604f87c10 */ /* 0x008fe2000fb9e00c */
[----:B------:R-:W-:-:S03]  /*48d0*/  UIADD3 UR6, UR29, UR20, URZ ;  /* 0x000000141d067290 */ /* 0x000fc6000fffe03f */
[----:B------:R-:W-:Y:S01]  /*48e0*/  IADD3.X R250, R5, UR7, R3, P4, P3 ;  /* 0x0000000705fa7c10 */ /* 0x000fe2000a7e6403 */
[----:B------:R-:W-:-:S04]  /*48f0*/  UIADD3 UR6, -UR14, 0x80, UR6 ;  /* 0x000000800e067890 */ /* 0x000fc8000fffe106 */
[----:B------:R-:W-:-:S12]  /*4900*/  UIADD3 UR29, UR6, -UR44, URZ ;  /* 0x8000002c061d7290 */ /* 0x000fd8000fffe03f */
.L_x_1916:
[----:B------:R-:W0:Y:S01]  /*4910*/  LDGDEPBAR ;  /* 0x00000000000079af */ /* 0x000e220000000000 */
[C---:B------:R-:W-:Y:S01]  /*4920*/  IADD3 R0, R187.reuse, R189, RZ ;  /* 0x000000bdbb007210 */ /* 0x040fe20007ffe0ff */
[----:B------:R-:W-:Y:S01]  /*4930*/  IMAD.U32 R2, RZ, RZ, UR26 ;  /* 0x0000001aff027e24 */ /* 0x000fe2000f8e00ff */
[----:B------:R-:W-:Y:S01]  /*4940*/  USHF.L.U32 UR6, UR13, 0x7, URZ ;  /* 0x000000070d067899 */ /* 0x000fe2000800063f */
[----:B------:R-:W-:Y:S01]  /*4950*/  IMAD.U32 R3, RZ, RZ, UR25 ;  /* 0x00000019ff037e24 */ /* 0x000fe2000f8e00ff */
[----:B------:R-:W-:Y:S02]  /*4960*/  UMOV UR8, UR60 ;  /* 0x0000003c00087c82 */ /* 0x000fe40008000000 */
[C---:B------:R-:W-:Y:S01]  /*4970*/  LEA R2, P0, R242.reuse, R2, 0x2 ;  /* 0x00000002f2027211 */ /* 0x040fe200078010ff */
[----:B------:R-:W-:Y:S03]  /*4980*/  UISETP.GE.AND UP0, UPT, UR6, UR29, UPT ;  /* 0x0000001d0600728c */ /* 0x000fe6000bf06270 */
[----:B------:R-:W-:Y:S03]  /*4990*/  LEA.HI.X.SX32 R3, R242, R3, 0x2, P0 ;  /* 0x00000003f2037211 */ /* 0x000fe600000f16ff */
[----:B------:R-:W-:Y:S01]  /*49a0*/  PLOP3.LUT P0, PT, PT, PT, UP0, 0x80, 0x0 ;  /* 0x000000000000781c */ /* 0x000fe20003f0f008 */
[----:B------:R-:W-:Y:S04]  /*49b0*/  DEPBAR.LE SB0, 0x0 ;  /* 0x000080000000791a */ /* 0x000fe80000000000 */
[----:B------:R-:W-:Y:S06]  /*49c0*/  BAR.SYNC.DEFER_BLOCKING 0x0 ;  /* 0x0000000000007b1d */ /* 0x000fec0000010000 */
[----:B------:R-:W-:Y:S06]  /*49d0*/  LDSM.16.M88.4 R64, [R187] ;  /* 0x00000000bb40783b */ /* 0x000fec0000000200 */
[----:B------:R-:W1:Y:S06]  /*49e0*/  LDSM.16.M88.4 R16, [R184+UR4+0xc000] ;  /* 0x00c00004b810783b */ /* 0x000e6c0008000200 */
[----:B------:R-:W2:Y:S06]  /*49f0*/  LDSM.16.M88.4 R60, [R187+0x2000] ;  /* 0x00200000bb3c783b */ /* 0x000eac0000000200 */
[----:B------:R-:W3:Y:S06]  /*4a00*/  LDSM.16.M88.4 R32, [R184+UR4+0xc800] ;  /* 0x00c80004b820783b */ /* 0x000eec0008000200 */
[----:B------:R-:W4:Y:S06]  /*4a10*/  LDSM.16.M88.4 R48, [R184+UR4+0xd000] ;  /* 0x00d00004b830783b */ /* 0x000f2c0008000200 */
[----:B------:R-:W4:Y:S06]  /*4a20*/  LDSM.16.M88.4 R132, [R184+UR4+0xd800] ;  /* 0x00d80004b884783b */ /* 0x000f2c0008000200 */
[----:B------:R-:W-:Y:S06]  /*4a30*/  LDSM.16.M88.4 R136, [R0] ;  /* 0x000000000088783b */ /* 0x000fec0000000200 */
[----:B------:R-:W4:Y:S01]  /*4a40*/  LDSM.16.M88.4 R140, [R186] ;  /* 0x00000000ba8c783b */ /* 0x000f220000000200 */
[-C--:B-1----:R-:W-:Y:S05]  /*4a50*/  HMMA.16816.F32 R4, R64, R16.reuse, RZ ;  /* 0x000000104004723c */ /* 0x082fea00000018ff */
[----:B------:R-:W1:Y:S01]  /*4a60*/  LDSM.16.M88.4 R144, [R0+0x2000] ;  /* 0x002000000090783b */ /* 0x000e620000000200 */
[C---:B--2---:R-:W-:Y:S05]  /*4a70*/  HMMA.16816.F32 R8, R60.reuse, R16, RZ ;  /* 0x000000103c08723c */ /* 0x044fea00000018ff */
[----:B------:R-:W2:Y:S01]  /*4a80*/  LDSM.16.M88.4 R148, [R186+0x800] ;  /* 0x00080000ba94783b */ /* 0x000ea20000000200 */
[-C--:B------:R-:W-:Y:S05]  /*4a90*/  HMMA.16816.F32 R12, R60, R18.reuse, RZ ;  /* 0x000000123c0c723c */ /* 0x080fea00000018ff */
[----:B------:R-:W2:Y:S01]  /*4aa0*/  LDSM.16.M88.4 R152, [R186+0x1000] ;  /* 0x00100000ba98783b */ /* 0x000ea20000000200 */
[C---:B------:R-:W-:Y:S05]  /*4ab0*/  HMMA.16816.F32 R16, R64.reuse, R18, RZ ;  /* 0x000000124010723c */ /* 0x040fea00000018ff */
[----:B------:R-:W2:Y:S01]  /*4ac0*/  LDSM.16.M88.4 R156, [R186+0x1800] ;  /* 0x00180000ba9c783b */ /* 0x000ea20000000200 */
[-C--:B---3--:R-:W-:Y:S05]  /*4ad0*/  HMMA.16816.F32 R20, R64, R32.reuse, RZ ;  /* 0x000000204014723c */ /* 0x088fea00000018ff */
[----:B------:R-:W-:Y:S01]  /*4ae0*/  LDSM.16.M88.4 R160, [R183+0x1000] ;  /* 0x00100000b7a0783b */ /* 0x000fe20000000200 */
        /* <DEDUP_REMOVED lines=9> */
[----:B-----5:R3:W5:Y:S01]  /*4b80*/  LDG.E R195, desc[UR18][R2.64] ;  /* 0x0000001202c37981 */ /* 0x020762000c1e1900 */
[-C--:B------:R-:W-:Y:S05]  /*4b90*/  HMMA.16816.F32 R44, R60, R50.reuse, RZ ;  /* 0x000000323c2c723c */ /* 0x080fea00000018ff */
[----:B------:R3:W5:Y:S06]  /*4ba0*/  LDG.E R194, desc[UR18][R2.64+0x20] ;  /* 0x0000201202c27981 */ /* 0x00076c000c1e1900 */
[----:B------:R3:W5:Y:S01]  /*4bb0*/  LDG.E R193, desc[UR18][R2.64+0x100] ;  /* 0x0001001202c17981 */ /* 0x000762000c1e1900 */
[C---:B------:R-:W-:Y:S05]  /*4bc0*/  HMMA.16816.F32 R48, R64.reuse, R50, RZ ;  /* 0x000000324030723c */ /* 0x040fea00000018ff */
[----:B------:R3:W5:Y:S01]  /*4bd0*/  LDG.E R192, desc[UR18][R2.64+0x120] ;  /* 0x0001201202c07981 */ /* 0x000762000c1e1900 */
[-C--:B------:R-:W-:Y:S06]  /*4be0*/  HMMA.16816.F32 R52, R64, R132.reuse, RZ ;  /* 0x000000844034723c */ /* 0x080fec00000018ff */
[C---:B------:R-:W-:Y:S06]  /*4bf0*/  HMMA.16816.F32 R56, R60.reuse, R132, RZ ;  /* 0x000000843c38723c */ /* 0x040fec00000018ff */
[-C--:B------:R-:W-:Y:S06]  /*4c00*/  HMMA.16816.F32 R60, R60, R134.reuse, RZ ;  /* 0x000000863c3c723c */ /* 0x080fec00000018ff */
[----:B------:R-:W-:Y:S06]  /*4c10*/  HMMA.16816.F32 R64, R64, R134, RZ ;  /* 0x000000864040723c */ /* 0x000fec00000018ff */
[-C--:B------:R-:W-:Y:S06]  /*4c20*/  HMMA.16816.F32 R4, R136, R140.reuse, R4 ;  /* 0x0000008c8804723c */ /* 0x080fec0000001804 */
[C---:B-1----:R-:W-:Y:S06]  /*4c30*/  HMMA.16816.F32 R8, R144.reuse, R140, R8 ;  /* 0x0000008c9008723c */ /* 0x042fec0000001808 */
[-C--:B------:R-:W-:Y:S06]  /*4c40*/  HMMA.16816.F32 R12, R144, R142.reuse, R12 ;  /* 0x0000008e900c723c */ /* 0x080fec000000180c */
[C---:B------:R-:W-:Y:S01]  /*4c50*/  HMMA.16816.F32 R16, R136.reuse, R142, R16 ;  /* 0x0000008e8810723c */ /* 0x040fe20000001810 */
[----:B------:R-:W-:Y:S05]  /*4c60*/  LDSM.16.M88.4 R140, [R183] ;  /* 0x00000000b78c783b */ /* 0x000fea0000000200 */
[-C--:B--2---:R-:W-:Y:S06]  /*4c70*/  HMMA.16816.F32 R20, R136, R148.reuse, R20 ;  /* 0x000000948814723c */ /* 0x084fec0000001814 */
        /* <DEDUP_REMOVED lines=66> */
.L_x_1912:
[----:B------:R-:W1:Y:S01]  /*50a0*/  S2R R2, SR_TID.X ;  /* 0x0000000000027919 */ /* 0x000e620000002100 */
[----:B------:R-:W-:Y:S01]  /*50b0*/  UIADD3 UR7, UR14, 0x1, -UR20 ;  /* 0x000000010e077890 */ /* 0x000fe2000fffe814 */
[----:B------:R-:W-:Y:S01]  /*50c0*/  VIADD R137, R242, UR6 ;  /* 0x00000006f2897c36 */ /* 0x000fe20008000000 */
[----:B------:R-:W-:Y:S01]  /*50d0*/  UMOV UR24, UR8 ;  /* 0x0000000800187c82 */ /* 0x000fe20008000000 */
[----:B------:R-:W-:Y:S01]  /*50e0*/  IMAD.U32 R0, RZ, RZ, UR21 ;  /* 0x00000015ff007e24 */ /* 0x000fe2000f8e00ff */
[----:B------:R-:W-:Y:S01]  /*50f0*/  UIADD3 UR6, UR7, UR33, URZ ;  /* 0x0000002107067290 */ /* 0x000fe2000fffe03f */
[C---:B------:R-:W-:Y:S01]  /*5100*/  VIADD R135, R137.reuse, 0x8 ;  /* 0x0000000889877836 */ /* 0x040fe20000000000 */
[----:B------:R-:W-:Y:S01]  /*5110*/  UIADD3 UR7, -UR8, UR14, -UR20 ;  /* 0x0000000e08077290 */ /* 0x000fe2000fffe914 */
[C---:B------:R-:W-:Y:S02]  /*5120*/  VIADD R133, R137.reuse, 0x40 ;  /* 0x0000004089857836 */ /* 0x040fe40000000000 */
[----:B------:R-:W-:Y:S02]  /*5130*/  VIADD R134, R137, 0x48 ;  /* 0x0000004889867836 */ /* 0x000fe40000000000 */
[----:B------:R-:W-:Y:S01]  /*5140*/  IMAD.U32 R132, RZ, RZ, UR6 ;  /* 0x00000006ff847e24 */ /* 0x000fe2000f8e00ff */
[----:B------:R-:W-:Y:S01]  /*5150*/  VIADDMNMX R135, R135, UR7, RZ, !PT ;  /* 0x0000000787877c46 */ /* 0x000fe2000f8001ff */
[----:B------:R-:W-:Y:S01]  /*5160*/  IMAD.U32 R3, RZ, RZ, UR6 ;  /* 0x00000006ff037e24 */ /* 0x000fe2000f8e00ff */
[----:B------:R-:W-:Y:S01]  /*5170*/  VIADDMNMX R133, R133, UR7, RZ, !PT ;  /* 0x0000000785857c46 */ /* 0x000fe2000f8001ff */
[----:B------:R-:W-:Y:S01]  /*5180*/  IMAD.U32 R136, RZ, RZ, UR6 ;  /* 0x00000006ff887e24 */ /* 0x000fe2000f8e00ff */
[--C-:B------:R-:W-:Y:S02]  /*5190*/  IADD3 R138, R132, 0x8, R137.reuse ;  /* 0x00000008848a7810 */ /* 0x100fe40007ffe089 */
[--C-:B------:R-:W-:Y:S02]  /*51a0*/  IADD3 R132, R3, 0x40, R137.reuse ;  /* 0x0000004003847810 */ /* 0x100fe40007ffe089 */
[----:B------:R-:W-:Y:S02]  /*51b0*/  VIADDMNMX R136, R137, R136, UR14, PT ;  /* 0x0000000e89887e46 */ /* 0x000fe4000b800188 */
[----:B------:R-:W-:Y:S02]  /*51c0*/  VIADDMNMX R3, R134, UR7, RZ, !PT ;  /* 0x0000000786037c46 */ /* 0x000fe4000f8001ff */
[----:B------:R-:W-:Y:S02]  /*51d0*/  VIMNMX R134, R138, UR14, PT ;  /* 0x0000000e8a867c48 */ /* 0x000fe4000bfe0100 */
[----:B------:R-:W-:Y:S01]  /*51e0*/  VIMNMX R132, R132, UR14, PT ;  /* 0x0000000e84847c48 */ /* 0x000fe2000bfe0100 */
[----:B-1----:R-:W-:Y:S05]  /*51f0*/  IMAD.SHL.U32 R2, R2, 0x2, RZ ;  /* 0x0000000202027824 */ /* 0x002fea00078e00ff */
[----:B------:R-:W-:Y:S05]  /*5200*/  LOP3.LUT R2, R2, 0x6, RZ, 0xc0, !PT ;  /* 0x0000000602027812 */ /* 0x000fea00078ec0ff */
[----:B------:R-:W-:Y:S04]  /*5210*/  IMAD R2, R247, 0x40, R2 ;  /* 0x00000040f7027824 */ /* 0x000fe800078e0202 */
[----:B------:R-:W-:Y:S02]  /*5220*/  IMAD R0, R0, 0x80, R2 ;  /* 0x0000008000007824 */ /* 0x000fe400078e0202 */
[----:B------:R-:W-:Y:S02]  /*5230*/  IMAD.U32 R2, RZ, RZ, UR6 ;  /* 0x00000006ff027e24 */ /* 0x000fe4000f8e00ff */
[C---:B------:R-:W-:Y:S01]  /*5240*/  VIADD R151, R0.reuse, 0x1 ;  /* 0x0000000100977836 */ /* 0x040fe20000000000 */
[C---:B------:R-:W-:Y:S01]  /*5250*/  ISETP.GE.AND P6, PT, R0.reuse, R135, PT ;  /* 0x000000870000720c */ /* 0x040fe20003fc6270 */
[----:B------:R-:W-:Y:S01]  /*5260*/  VIADD R150, R0, 0x8 ;  /* 0x0000000800967836 */ /* 0x000fe20000000000 */
[----:B------:R-:W-:Y:S01]  /*5270*/  IADD3 R2, R2, 0x48, R137 ;  /* 0x0000004802027810 */ /* 0x000fe20007ffe089 */
[C---:B------:R-:W-:Y:S01]  /*5280*/  VIADD R149, R0.reuse, 0x9 ;  /* 0x0000000900957836 */ /* 0x040fe20000000000 */
[----:B------:R-:W-:Y:S01]  /*5290*/  VIADDMNMX R137, R137, UR7, RZ, !PT ;  /* 0x0000000789897c46 */ /* 0x000fe2000f8001ff */
[----:B------:R-:W-:Y:S01]  /*52a0*/  VIADD R148, R0, 0x10 ;  /* 0x0000001000947836 */ /* 0x000fe20000000000 */
[----:B------:R-:W-:Y:S01]  /*52b0*/  VIMNMX R2, R2, UR14, PT ;  /* 0x0000000e02027c48 */ /* 0x000fe2000bfe0100 */
[C---:B------:R-:W-:Y:S01]  /*52c0*/  VIADD R147, R0.reuse, 0x11 ;  /* 0x0000001100937836 */ /* 0x040fe20000000000 */
[C---:B------:R-:W-:Y:S01]  /*52d0*/  ISETP.GE.AND P0, PT, R0.reuse, R137, PT ;  /* 0x000000890000720c */ /* 0x040fe20003f06270 */
[C---:B------:R-:W-:Y:S01]  /*52e0*/  VIADD R146, R0.reuse, 0x18 ;  /* 0x0000001800927836 */ /* 0x040fe20000000000 */
[C---:B------:R-:W-:Y:S01]  /*52f0*/  ISETP.GE.AND P5, PT, R0.reuse, R133, PT ;  /* 0x000000850000720c */ /* 0x040fe20003fa6270 */
[C---:B------:R-:W-:Y:S01]  /*5300*/  VIADD R145, R0.reuse, 0x19 ;  /* 0x0000001900917836 */ /* 0x040fe20000000000 */
[C---:B------:R-:W-:Y:S01]  /*5310*/  ISETP.GE.OR P0, PT, R0.reuse, R136, !P0 ;  /* 0x000000880000720c */ /* 0x040fe20004706670 */
[C---:B------:R-:W-:Y:S01]  /*5320*/  VIADD R144, R0.reuse, 0x20 ;  /* 0x0000002000907836 */ /* 0x040fe20000000000 */
[C---:B------:R-:W-:Y:S01]  /*5330*/  ISETP.GE.AND P4, PT, R0.reuse, R3, PT ;  /* 0x000000030000720c */ /* 0x040fe20003f86270 */
[----:B------:R-:W-:Y:S01]  /*5340*/  VIADD R143, R0, 0x21 ;  /* 0x00000021008f7836 */ /* 0x000fe20000000000 */
        /* <DEDUP_REMOVED lines=10> */
[C---:B------:R-:W-:Y:S02]  /*53f0*/  ISETP.GE.OR P6, PT, R0.reuse, R134, !P6 ;  /* 0x000000860000720c */ /* 0x040fe400077c6670 */
[C---:B------:R-:W-:Y:S02]  /*5400*/  ISETP.GE.OR P5, PT, R0.reuse, R132, !P5 ;  /* 0x000000840000720c */ /* 0x040fe40006fa6670 */
[C---:B------:R-:W-:Y:S01]  /*5410*/  ISETP.GE.OR P4, PT, R0.reuse, R2, !P4 ;  /* 0x000000020000720c */ /* 0x040fe20006786670 */
[----:B------:R-:W-:Y:S01]  /*5420*/  VIADD R0, R0, 0x39 ;  /* 0x0000003900007836 */ /* 0x000fe20000000000 */
        /* <DEDUP_REMOVED lines=179> */
.L_x_1913:
[C---:B------:R-:W-:Y:S01]  /*5f60*/  FSETP.NEU.FTZ.AND P1, PT, R245.reuse, -INF , PT ;  /* 0xff800000f500780b */ /* 0x040fe20003f3d000 */
[----:B------:R-:W-:Y:S01]  /*5f70*/  FMUL.FTZ R132, R245, 1.4426950216293334961 ;  /* 0x3fb8aa3bf5847820 */ /* 0x000fe20000410000 */
[C---:B------:R-:W-:Y:S01]  /*5f80*/  FSETP.NEU.FTZ.AND P0, PT, R246.reuse, -INF , PT ;  /* 0xff800000f600780b */ /* 0x040fe20003f1d000 */
[----:B------:R-:W-:Y:S01]  /*5f90*/  FMUL.FTZ R3, R246, 1.4426950216293334961 ;  /* 0x3fb8aa3bf6037820 */ /* 0x000fe20000410000 */
[----:B------:R-:W-:Y:S01]  /*5fa0*/  FMUL.FTZ R0, R244, 1.4426950216293334961 ;  /* 0x3fb8aa3bf4007820 */ /* 0x000fe20000410000 */
[----:B------:R-:W-:Y:S01]  /*5fb0*/  FMUL.FTZ R2, R243, 1.4426950216293334961 ;  /* 0x3fb8aa3bf3027820 */ /* 0x000fe20000410000 */
[----:B------:R-:W-:Y:S01]  /*5fc0*/  FSEL R132, R132, RZ, P1 ;  /* 0x000000ff84847208 */ /* 0x000fe20000800000 */
[----:B------:R-:W-:Y:S01]  /*5fd0*/  UIADD3 UR9, UR17, 0x78dde6e4, URZ ;  /* 0x78dde6e411097890 */ /* 0x000fe2000fffe03f */
[----:B------:R-:W-:Y:S01]  /*5fe0*/  FSEL R3, R3, RZ, P0 ;  /* 0x000000ff03037208 */ /* 0x000fe20000000000 */
[----:B------:R-:W-:Y:S01]  /*5ff0*/  UIADD3 UR8, UR16, -0x126145ec, URZ ;  /* 0xed9eba1410087890 */ /* 0x000fe2000fffe03f */
[----:B------:R-:W-:Y:S01]  /*6000*/  FSETP.NEU.FTZ.AND P0, PT, R244, -INF , PT ;  /* 0xff800000f400780b */ /* 0x000fe20003f1d000 */
[--C-:B------:R-:W-:Y:S01]  /*6010*/  FFMA.FTZ R4, R4, UR11, -R132.reuse ;  /* 0x0000000b04047c23 */ /* 0x100fe20008010884 */
[----:B------:R-:W-:Y:S01]  /*6020*/  FSETP.NEU.FTZ.AND P1, PT, R243, -INF , PT ;  /* 0xff800000f300780b */ /* 0x000fe20003f3d000 */
[--C-:B------:R-:W-:Y:S01]  /*6030*/  FFMA.FTZ R48, R48, UR11, -R132.reuse ;  /* 0x0000000b30307c23 */ /* 0x100fe20008010884 */
[----:B------:R-:W-:Y:S01]  /*6040*/  FSEL R0, R0, RZ, P0 ;  /* 0x000000ff00007208 */ /* 0x000fe20000000000 */
[----:B------:R1:W-:Y:S01]  /*6050*/  MUFU.EX2 R154, R4 ;  /* 0x00000004009a7308 */ /* 0x0003e20000000800 */
[----:B------:R-:W-:Y:S01]  /*6060*/  FSEL R2, R2, RZ, P1 ;  /* 0x000000ff02027208 */ /* 0x000fe20000800000 */
[--C-:B------:R-:W-:Y:S01]  /*6070*/  FFMA.FTZ R7, R7, UR11, -R3.reuse ;  /* 0x0000000b07077c23 */ /* 0x100fe20008010803 */
[----:B------:R-:W-:Y:S01]  /*6080*/  FFMA.FTZ R16, R16, UR11, -R132 ;  /* 0x0000000b10107c23 */ /* 0x000fe20008010884 */
[----:B------:R-:W-:Y:S01]  /*6090*/  FFMA.FTZ R15, R15, UR11, -R0 ;  /* 0x0000000b0f0f7c23 */ /* 0x000fe20008010800 */
[--C-:B------:R-:W-:Y:S01]  /*60a0*/  FFMA.FTZ R156, R6, UR11, -R3.reuse ;  /* 0x0000000b069c7c23 */ /* 0x100fe20008010803 */
[----:B------:R-:W-:Y:S01]  /*60b0*/  FFMA.FTZ R12, R12, UR11, -R2 ;  /* 0x0000000b0c0c7c23 */ /* 0x000fe20008010802 */
[----:B------:R-:W-:Y:S03]  /*60c0*/  IMAD.U32 R6, RZ, RZ, UR21 ;  /* 0x00000015ff067e24 */ /* 0x000fe6000f8e00ff */
[----:B------:R2:W-:Y:S01]  /*60d0*/  MUFU.EX2 R201, R15 ;  /* 0x0000000f00c97308 */ /* 0x0005e20000000800 */
[--C-:B------:R-:W-:Y:S01]  /*60e0*/  FFMA.FTZ R153, R14, UR11, -R0.reuse ;  /* 0x0000000b0e997c23 */ /* 0x100fe20008010800 */
[----:B------:R-:W-:Y:S01]  /*60f0*/  FFMA.FTZ R18, R18, UR11, -R3 ;  /* 0x0000000b12127c23 */ /* 0x000fe20008010803 */
[----:B------:R-:W-:Y:S02]  /*6100*/  IMAD R6, R6, 0x2, R247 ;  /* 0x0000000206067824 */ /* 0x000fe400078e02f7 */
[--C-:B------:R-:W-:Y:S01]  /*6110*/  FFMA.FTZ R150, R11, UR11, -R0.reuse ;  /* 0x0000000b0b967c23 */ /* 0x100fe20008010800 */
[----:B------:R-:W-:Y:S01]  /*6120*/  FFMA.FTZ R146, R10, UR11, -R0 ;  /* 0x0000000b0a927c23 */ /* 0x000fe20008010800 */
[----:B------:R-:W-:Y:S01]  /*6130*/  UIADD3 UR6, UR16, -0x4498517b, URZ ;  /* 0xbb67ae8510067890 */ /* 0x000fe2000fffe03f */
[----:B------:R-:W-:Y:S02]  /*6140*/  IMAD.SHL.U32 R6, R6, 0x2, RZ ;  /* 0x0000000206067824 */ /* 0x000fe400078e00ff */
[----:B------:R3:W-:Y:S01]  /*6150*/  MUFU.EX2 R200, R7 ;  /* 0x0000000700c87308 */ /* 0x0007e20000000800 */
[----:B-1----:R-:W-:Y:S02]  /*6160*/  IMAD.U32 R4, RZ, RZ, UR13 ;  /* 0x0000000dff047e24 */ /* 0x002fe4000f8e00ff */
[--C-:B------:R-:W-:Y:S01]  /*6170*/  FFMA.FTZ R51, R51, UR11, -R3.reuse ;  /* 0x0000000b33337c23 */ /* 0x100fe20008010803 */
[--C-:B------:R-:W-:Y:S01]  /*6180*/  FFMA.FTZ R50, R50, UR11, -R3.reuse ;  /* 0x0000000b32327c23 */ /* 0x100fe20008010803 */
[----:B------:R-:W-:Y:S01]  /*6190*/  FFMA.FTZ R64, R64, UR11, -R132 ;  /* 0x0000000b40407c23 */ /* 0x000fe20008010884 */
[----:B------:R-:W-:Y:S02]  /*61a0*/  IMAD R4, R4, 0x8, R252 ;  /* 0x0000000804047824 */ /* 0x000fe400078e02fc */
[--C-:B------:R-:W-:Y:S01]  /*61b0*/  FFMA.FTZ R67, R67, UR11, -R3.reuse ;  /* 0x0000000b43437c23 */ /* 0x100fe20008010803 */
[----:B------:R-:W-:Y:S01]  /*61c0*/  FFMA.FTZ R60, R60, UR11, -R2 ;  /* 0x0000000b3c3c7c23 */ /* 0x000fe20008010802 */
[----:B------:R1:W-:Y:S01]  /*61d0*/  MUFU.EX2 R202, R12 ;  /* 0x0000000c00ca7308 */ /* 0x0003e20000000800 */
[----:B------:R-:W-:Y:S02]  /*61e0*/  VIADD R14, R4, 0x4 ;  /* 0x00000004040e7836 */ /* 0x000fe40000000000 */
[--C-:B------:R-:W-:Y:S01]  /*61f0*/  FFMA.FTZ R49, R49, UR11, -R132.reuse ;  /* 0x0000000b31317c23 */ /* 0x100fe20008010884 */
[--C-:B------:R-:W-:Y:S01]  /*6200*/  FFMA.FTZ R66, R66, UR11, -R3.reuse ;  /* 0x0000000b42427c23 */ /* 0x100fe20008010803 */
[----:B------:R-:W-:Y:S01]  /*6210*/  FFMA.FTZ R65, R65, UR11, -R132 ;  /* 0x0000000b41417c23 */ /* 0x000fe20008010884 */
[----:B--2---:R-:W-:Y:S04]  /*6220*/  IMAD.WIDE.U32 R14, R14, -0x326172a9, RZ ;  /* 0xcd9e8d570e0e7825 */ /* 0x004fe800078e00ff */
[----:B------:R-:W-:Y:S01]  /*6230*/  FFMA.FTZ R63, R63, UR11, -R0 ;  /* 0x0000000b3f3f7c23 */ /* 0x000fe20008010800 */
[----:B------:R-:W-:Y:S01]  /*6240*/  UIADD3 UR7, UR17, 0x3c6ef372, URZ ;  /* 0x3c6ef37211077890 */ /* 0x000fe2000fffe03f */
[----:B------:R2:W-:Y:S01]  /*6250*/  MUFU.EX2 R209, R16 ;  /* 0x0000001000d17308 */ /* 0x0005e20000000800 */
[----:B---3--:R-:W-:Y:S01]  /*6260*/  LOP3.LUT R7, R250, UR17, RZ, 0x3c, !PT ;  /* 0x00000011fa077c12 */ /* 0x008fe2000f8e3cff */
[----:B------:R-:W-:Y:S01]  /*6270*/  FFMA.FTZ R145, R5, UR11, -R132 ;  /* 0x0000000b05917c23 */ /* 0x000fe20008010884 */
[----:B------:R-:W-:Y:S04]  /*6280*/  IMAD.WIDE.U32 R10, R248, -0x2daee0ad, RZ ;  /* 0xd2511f53f80a7825 */ /* 0x000fe800078e00ff */
[--C-:B------:R-:W-:Y:S01]  /*6290*/  FFMA.FTZ R144, R9, UR11, -R2.reuse ;  /* 0x0000000b09907c23 */ /* 0x100fe20008010802 */
[----:B------:R-:W-:Y:S01]  /*62a0*/  UISETP.GT.AND UP3, UPT, UR13, UR27, UPT ;  /* 0x0000001b0d00728c */ /* 0x000fe2000bf64270 */
[----:B------:R-:W-:Y:S01]  /*62b0*/  FFMA.FTZ R152, R8, UR11, -R2 ;  /* 0x0000000b08987c23 */ /* 0x000fe20008010802 */
[----:B------:R-:W-:Y:S01]  /*62c0*/  IMAD.WIDE.U32 R4, R4, -0x326172a9, RZ ;  /* 0xcd9e8d5704047825 */ /* 0x000fe200078e00ff */
[----:B------:R-:W-:Y:S01]  /*62d0*/  LOP3.LUT R8, R10, UR6, RZ, 0x3c, !PT ;  /* 0x000000060a087c12 */ /* 0x000fe2000f8e3cff */
[----:B------:R3:W-:Y:S01]  /*62e0*/  MUFU.EX2 R207, R18 ;  /* 0x0000001200cf7308 */ /* 0x0007e20000000800 */
[-C--:B-1----:R-:W-:Y:S01]  /*62f0*/  LOP3.LUT R12, R15, R7.reuse, RZ, 0x3c, !PT ;  /* 0x000000070f0c7212 */ /* 0x082fe200078e3cff */
[----:B------:R-:W-:Y:S01]  /*6300*/  VIADD R9, R6, 0x1 ;  /* 0x0000000106097836 */ /* 0x000fe20000000000 */
[----:B------:R-:W-:Y:S01]  /*6310*/  LOP3.LUT R10, R11, UR16, R6, 0x96, !PT ;  /* 0x000000100b0a7c12 */ /* 0x000fe2000f8e9606 */
[----:B------:R-:W-:Y:S01]  /*6320*/  FFMA.FTZ R19, R19, UR11, -R3 ;  /* 0x0000000b13137c23 */ /* 0x000fe20008010803 */
[----:B------:R-:W-:Y:S01]  /*6330*/  FFMA.FTZ R28, R28, UR11, -R2 ;  /* 0x0000000b1c1c7c23 */ /* 0x000fe20008010802 */
[----:B------:R-:W-:Y:S01]  /*6340*/  FFMA.FTZ R20, R20, UR11, -R132 ;  /* 0x0000000b14147c23 */ /* 0x000fe20008010884 */
[----:B------:R-:W-:Y:S01]  /*6350*/  LOP3.LUT R6, R11, UR16, R9, 0x96, !PT ;  /* 0x000000100b067c12 */ /* 0x000fe2000f8e9609 */
[----:B------:R-:W-:Y:S01]  /*6360*/  FFMA.FTZ R30, R30, UR11, -R0 ;  /* 0x0000000b1e1e7c23 */ /* 0x000fe20008010800 */
[----:B--2---:R-:W-:Y:S01]  /*6370*/  LOP3.LUT R16, R5, R7, RZ, 0x3c, !PT ;  /* 0x0000000705107212 */ /* 0x004fe200078e3cff */
[----:B------:R-:W-:Y:S01]  /*6380*/  FFMA.FTZ R147, R13, UR11, -R2 ;  /* 0x0000000b0d937c23 */ /* 0x000fe20008010802 */
[----:B------:R-:W1:Y:S01]  /*6390*/  MUFU.EX2 R210, R19 ;  /* 0x0000001300d27308 */ /* 0x000e620000000800 */
[--C-:B------:R-:W-:Y:S01]  /*63a0*/  FFMA.FTZ R23, R23, UR11, -R3.reuse ;  /* 0x0000000b17177c23 */ /* 0x100fe20008010803 */
[----:B------:R-:W-:Y:S04]  /*63b0*/  IMAD.WIDE.U32 R12, R12, -0x2daee0ad, RZ ;  /* 0xd2511f530c0c7825 */ /* 0x000fe800078e00ff */
[----:B------:R-:W-:Y:S01]  /*63c0*/  FFMA.FTZ R169, R17, UR11, -R132 ;  /* 0x0000000b11a97c23 */ /* 0x000fe20008010884 */
[----:B------:R-:W-:Y:S01]  /*63d0*/  UIADD3 UR6, UR17, -0x61c88647, URZ ;  /* 0x9e3779b911067890 */ /* 0x000fe2000fffe03f */
[----:B------:R-:W-:Y:S01]  /*63e0*/  FFMA.FTZ R31, R31, UR11, -R0 ;  /* 0x0000000b1f1f7c23 */ /* 0x000fe20008010800 */
[----:B------:R-:W-:Y:S01]  /*63f0*/  IMAD.WIDE.U32 R16, R16, -0x2daee0ad, RZ ;  /* 0xd2511f5310107825 */ /* 0x000fe200078e00ff */
[----:B------:R-:W-:Y:S01]  /*6400*/  LOP3.LUT R5, R8, R13, RZ, 0x3c, !PT ;  /* 0x0000000d08057212 */ /* 0x000fe200078e3cff */
[----:B------:R2:W-:Y:S02]  /*6410*/  MUFU.EX2 R216, R28 ;  /* 0x0000001c00d87308 */ /* 0x0005e40000000800 */
[----:B------:R-:W-:Y:S01]  /*6420*/  FFMA.FTZ R24, R24, UR11, -R2 ;  /* 0x0000000b18187c23 */ /* 0x000fe20008010802 */
[----:B------:R-:W-:Y:S01]  /*6430*/  IMAD.WIDE.U32 R10, R10, -0x326172a9, RZ ;  /* 0xcd9e8d570a0a7825 */ /* 0x000fe200078e00ff */
[----:B------:R-:W-:Y:S03]  /*6440*/  LOP3.LUT R9, R8, R17, RZ, 0x3c, !PT ;  /* 0x0000001108097212 */ /* 0x000fe600078e3cff */
[----:B------:R-:W-:Y:S01]  /*6450*/  FFMA.FTZ R27, R27, UR11, -R0 ;  /* 0x0000000b1b1b7c23 */ /* 0x000fe20008010800 */
[----:B------:R-:W-:Y:S01]  /*6460*/  IMAD.WIDE.U32 R6, R6, -0x326172a9, RZ ;  /* 0xcd9e8d5706067825 */ /* 0x000fe200078e00ff */
[C---:B---3--:R-:W-:Y:S01]  /*6470*/  LOP3.LUT R18, R11.reuse, UR6, R4, 0x96, !PT ;  /* 0x000000060b127c12 */ /* 0x048fe2000f8e9604 */
[----:B------:R3:W-:Y:S01]  /*6480*/  MUFU.EX2 R208, R20 ;  /* 0x0000001400d07308 */ /* 0x0007e20000000800 */
[----:B------:R-:W-:Y:S01]  /*6490*/  LOP3.LUT R13, R11, UR6, R14, 0x96, !PT ;  /* 0x000000060b0d7c12 */ /* 0x000fe2000f8e960e */
[----:B------:R-:W-:Y:S01]  /*64a0*/  FFMA.FTZ R148, R21, UR11, -R132 ;  /* 0x0000000b15947c23 */ /* 0x000fe20008010884 */
[----:B------:R-:W-:Y:S01]  /*64b0*/  LOP3.LUT R15, R7, UR6, R4, 0x96, !PT ;  /* 0x00000006070f7c12 */ /* 0x000fe2000f8e9604 */
[----:B------:R-:W-:Y:S01]  /*64c0*/  IMAD.WIDE.U32 R4, R5, -0x326172a9, RZ ;  /* 0xcd9e8d5705047825 */ /* 0x000fe200078e00ff */
[----:B------:R-:W-:Y:S01]  /*64d0*/  LOP3.LUT R11, R7, UR6, R14, 0x96, !PT ;  /* 0x00000006070b7c12 */ /* 0x000fe2000f8e960e */
[----:B------:R-:W-:Y:S02]  /*64e0*/  UIADD3 UR6, UR16, 0x76cf5d0a, URZ ;  /* 0x76cf5d0a10067890 */ /* 0x000fe4000fffe03f */
[--C-:B------:R-:W-:Y:S02]  /*64f0*/  FFMA.FTZ R161, R22, UR11, -R3.reuse ;  /* 0x0000000b16a17c23 */ /* 0x100fe40008010803 */
[----:B------:R4:W-:Y:S01]  /*6500*/  MUFU.EX2 R206, R30 ;  /* 0x0000001e00ce7308 */ /* 0x0009e20000000800 */
[----:B------:R-:W-:Y:S01]  /*6510*/  LOP3.LUT R22, R5, UR7, R10, 0x96, !PT ;  /* 0x0000000705167c12 */ /* 0x000fe2000f8e960a */
[----:B------:R-:W-:Y:S01]  /*6520*/  IMAD.WIDE.U32 R8, R9, -0x326172a9, RZ ;  /* 0xcd9e8d5709087825 */ /* 0x000fe200078e00ff */
[----:B--2---:R-:W-:Y:S03]  /*6530*/  LOP3.LUT R28, R5, UR7, R6, 0x96, !PT ;  /* 0x00000007051c7c12 */ /* 0x004fe6000f8e9606 */
[----:B------:R-:W-:Y:S01]  /*6540*/  FFMA.FTZ R32, R32, UR11, -R132 ;  /* 0x0000000b20207c23 */ /* 0x000fe20008010884 */
[----:B------:R-:W-:Y:S04]  /*6550*/  IMAD.WIDE.U32 R18, R18, -0x2daee0ad, RZ ;  /* 0xd2511f5312127825 */ /* 0x000fe800078e00ff */
[----:B------:R-:W-:Y:S01]  /*6560*/  FFMA.FTZ R163, R29, UR11, -R2 ;  /* 0x0000000b1da37c23 */ /* 0x000fe20008010802 */
[----:B------:R2:W-:Y:S01]  /*6570*/  MUFU.EX2 R205, R23 ;  /* 0x0000001700cd7308 */ /* 0x0005e20000000800 */
[----:B---3--:R-:W-:Y:S01]  /*6580*/  LOP3.LUT R20, R9, UR7, R10, 0x96, !PT ;  /* 0x0000000709147c12 */ /* 0x008fe2000f8e960a */
[----:B------:R-:W-:Y:S01]  /*6590*/  FFMA.FTZ R159, R26, UR11, -R0 ;  /* 0x0000000b1a9f7c23 */ /* 0x000fe20008010800 */
[----:B------:R-:W-:Y:S01]  /*65a0*/  LOP3.LUT R5, R19, UR6, R16, 0x96, !PT ;  /* 0x0000000613057c12 */ /* 0x000fe2000f8e9610 */
[----:B------:R-:W-:Y:S01]  /*65b0*/  FFMA.FTZ R149, R25, UR11, -R2 ;  /* 0x0000000b19957c23 */ /* 0x000fe20008010802 */
[--C-:B------:R-:W-:Y:S01]  /*65c0*/  FFMA.FTZ R35, R35, UR11, -R3.reuse ;  /* 0x0000000b23237c23 */ /* 0x100fe20008010803 */
[--C-:B------:R-:W-:Y:S01]  /*65d0*/  FFMA.FTZ R172, R33, UR11, -R132.reuse ;  /* 0x0000000b21ac7c23 */ /* 0x100fe20008010884 */
[----:B------:R-:W-:Y:S03]  /*65e0*/  FFMA.FTZ R36, R36, UR11, -R132 ;  /* 0x0000000b24247c23 */ /* 0x000fe60008010884 */
[----:B------:R3:W-:Y:S01]  /*65f0*/  MUFU.EX2 R217, R31 ;  /* 0x0000001f00d97308 */ /* 0x0007e20000000800 */
[----:B----4-:R-:W-:Y:S01]  /*6600*/  LOP3.LUT R30, R9, UR7, R6, 0x96, !PT ;  /* 0x00000007091e7c12 */ /* 0x010fe2000f8e9606 */
[----:B------:R-:W-:Y:S01]  /*6610*/  IMAD.WIDE.U32 R14, R15, -0x2daee0ad, RZ ;  /* 0xd2511f530f0e7825 */ /* 0x000fe200078e00ff */
[----:B------:R-:W-:Y:S03]  /*6620*/  UIADD3 UR7, UR16, 0x32370b8f, URZ ;  /* 0x32370b8f10077890 */ /* 0x000fe6000fffe03f */
[--C-:B------:R-:W-:Y:S01]  /*6630*/  FFMA.FTZ R34, R34, UR11, -R3.reuse ;  /* 0x0000000b22227c23 */ /* 0x100fe20008010803 */
[----:B------:R-:W-:Y:S01]  /*6640*/  IMAD.WIDE.U32 R6, R13, -0x2daee0ad, RZ ;  /* 0xd2511f530d067825 */ /* 0x000fe200078e00ff */
[----:B------:R-:W-:Y:S02]  /*6650*/  LOP3.LUT R19, R15, UR6, R16, 0x96, !PT ;  /* 0x000000060f137c12 */ /* 0x000fe4000f8e9610 */
[----:B------:R4:W-:Y:S01]  /*6660*/  MUFU.EX2 R204, R24 ;  /* 0x0000001800cc7308 */ /* 0x0009e20000000800 */
[----:B------:R-:W-:Y:S01]  /*6670*/  FFMA.FTZ R155, R37, UR11, -R132 ;  /* 0x0000000b259b7c23 */ /* 0x000fe20008010884 */
[----:B------:R-:W-:Y:S01]  /*6680*/  IMAD.WIDE.U32 R10, R11, -0x2daee0ad, RZ ;  /* 0xd2511f530b0a7825 */ /* 0x000fe200078e00ff */
[----:B------:R-:W-:Y:S03]  /*6690*/  LOP3.LUT R16, R7, UR6, R12, 0x96, !PT ;  /* 0x0000000607107c12 */ /* 0x000fe6000f8e960c */
[----:B------:R-:W-:Y:S01]  /*66a0*/  FFMA.FTZ R44, R44, UR11, -R2 ;  /* 0x0000000b2c2c7c23 */ /* 0x000fe20008010802 */
[----:B--2---:R-:W-:Y:S01]  /*66b0*/  IMAD.WIDE.U32 R22, R22, -0x2daee0ad, RZ ;  /* 0xd2511f5316167825 */ /* 0x004fe200078e00ff */
[----:B------:R-:W-:Y:S02]  /*66c0*/  LOP3.LUT R15, R11, UR6, R12, 0x96, !PT ;  /* 0x000000060b0f7c12 */ /* 0x000fe4000f8e960c */
[----:B------:R2:W-:Y:S01]  /*66d0*/  MUFU.EX2 R203, R27 ;  /* 0x0000001b00cb7308 */ /* 0x0005e20000000800 */
[----:B------:R-:W-:Y:S01]  /*66e0*/  FFMA.FTZ R47, R47, UR11, -R0 ;  /* 0x0000000b2f2f7c23 */ /* 0x000fe20008010800 */
[----:B------:R-:W-:Y:S01]  /*66f0*/  IMAD.WIDE.U32 R20, R20, -0x2daee0ad, RZ ;  /* 0xd2511f5314147825 */ /* 0x000fe200078e00ff */
[----:B------:R-:W-:Y:S01]  /*6700*/  LOP3.LUT R9, R23, UR7, R6, 0x96, !PT ;  /* 0x0000000717097c12 */ /* 0x000fe2000f8e9606 */
[----:B------:R-:W-:Y:S02]  /*6710*/  UIADD3 UR6, UR17, -0x255992d5, URZ ;  /* 0xdaa66d2b11067890 */ /* 0x000fe4000fffe03f */
[----:B------:R-:W-:Y:S01]  /*6720*/  FFMA.FTZ R40, R40, UR11, -R2 ;  /* 0x0000000b28287c23 */ /* 0x000fe20008010802 */
[----:B---3--:R-:W-:Y:S04]  /*6730*/  IMAD.WIDE.U32 R30, R30, -0x2daee0ad, RZ ;  /* 0xd2511f531e1e7825 */ /* 0x008fe800078e00ff */
[----:B------:R-:W-:Y:S01]  /*6740*/  FFMA.FTZ R43, R43, UR11, -R0 ;  /* 0x0000000b2b2b7c23 */ /* 0x000fe20008010800 */
[----:B------:R-:W-:Y:S01]  /*6750*/  MUFU.EX2 R224, R48 ;  /* 0x0000003000e07308 */ /* 0x000fe20000000800 */
[----:B----4-:R-:W-:Y:S01]  /*6760*/  LOP3.LUT R24, R21, UR7, R18, 0x96, !PT ;  /* 0x0000000715187c12 */ /* 0x010fe2000f8e9612 */
[----:B------:R-:W-:Y:S01]  /*6770*/  IMAD.WIDE.U32 R28, R28, -0x2daee0ad, RZ ;  /* 0xd2511f531c1c7825 */ /* 0x000fe200078e00ff */
[----:B------:R-:W-:Y:S03]  /*6780*/  LOP3.LUT R12, R31, UR7, R14, 0x96, !PT ;  /* 0x000000071f0c7c12 */ /* 0x000fe6000f8e960e */
[--C-:B------:R-:W-:Y:S01]  /*6790*/  FFMA.FTZ R171, R38, UR11, -R3.reuse ;  /* 0x0000000b26ab7c23 */ /* 0x100fe20008010803 */
[----:B------:R-:W-:Y:S01]  /*67a0*/  IMAD.WIDE.U32 R6, R5, -0x326172a9, RZ ;  /* 0xcd9e8d5705067825 */ /* 0x000fe200078e00ff */
[----:B------:R-:W-:Y:S02]  /*67b0*/  LOP3.LUT R5, R29, UR7, R10, 0x96, !PT ;  /* 0x000000071d057c12 */ /* 0x000fe4000f8e960a */
[----:B------:R3:W-:Y:S01]  /*67c0*/  MUFU.EX2 R220, R32 ;  /* 0x0000002000dc7308 */ /* 0x0007e20000000800 */
[----:B------:R-:W-:Y:S01]  /*67d0*/  FFMA.FTZ R52, R52, UR11, -R132 ;  /* 0x0000000b34347c23 */ /* 0x000fe20008010884 */
[----:B------:R-:W-:Y:S01]  /*67e0*/  IMAD.WIDE.U32 R16, R16, -0x326172a9, RZ ;  /* 0xcd9e8d5710107825 */ /* 0x000fe200078e00ff */
[----:B------:R-:W-:Y:S01]  /*67f0*/  LOP3.LUT R26, R7, UR6, R8, 0x96, !PT ;  /* 0x00000006071a7c12 */ /* 0x000fe2000f8e9608 */
[----:B------:R-:W-:Y:S02]  /*6800*/  UIADD3 UR7, UR17, 0x1715609d, URZ ;  /* 0x1715609d11077890 */ /* 0x000fe4000fffe03f */
[----:B------:R-:W-:Y:S01]  /*6810*/  FFMA.FTZ R132, R53, UR11, -R132 ;  /* 0x0000000b35847c23 */ /* 0x000fe20008010884 */
[----:B------:R-:W-:Y:S01]  /*6820*/  IMAD.WIDE.U32 R14, R15, -0x326172a9, RZ ;  /* 0xcd9e8d570f0e7825 */ /* 0x000fe200078e00ff */
[----:B------:R-:W-:Y:S02]  /*6830*/  LOP3.LUT R10, R17, UR6, R4, 0x96, !PT ;  /* 0x00000006110a7c12 */ /* 0x000fe4000f8e9604 */
[----:B------:R-:W-:Y:S01]  /*6840*/  MUFU.EX2 R225, R51 ;  /* 0x0000003300e17308 */ /* 0x000fe20000000800 */
[----:B------:R-:W-:Y:S01]  /*6850*/  FFMA.FTZ R46, R46, UR11, -R0 ;  /* 0x0000000b2e2e7c23 */ /* 0x000fe20008010800 */
[----:B------:R-:W-:Y:S01]  /*6860*/  IMAD.WIDE.U32 R18, R19, -0x326172a9, RZ ;  /* 0xcd9e8d5713127825 */ /* 0x000fe200078e00ff */
[----:B------:R-:W-:Y:S03]  /*6870*/  LOP3.LUT R7, R15, UR6, R4, 0x96, !PT ;  /* 0x000000060f077c12 */ /* 0x000fe6000f8e9604 */
[--C-:B------:R-:W-:Y:S01]  /*6880*/  FFMA.FTZ R55, R55, UR11, -R3.reuse ;  /* 0x0000000b37377c23 */ /* 0x100fe20008010803 */
[----:B------:R-:W-:Y:S01]  /*6890*/  IMAD.WIDE.U32 R24, R24, -0x326172a9, RZ ;  /* 0xcd9e8d5718187825 */ /* 0x000fe200078e00ff */
[----:B------:R-:W-:Y:S02]  /*68a0*/  LOP3.LUT R17, R19, UR6, R8, 0x96, !PT ;  /* 0x0000000613117c12 */ /* 0x000fe4000f8e9608 */
[----:B------:R-:W-:Y:S01]  /*68b0*/  MUFU.EX2 R219, R50 ;  /* 0x0000003200db7308 */ /* 0x000fe20000000800 */
[----:B------:R-:W-:Y:S01]  /*68c0*/  FFMA.FTZ R42, R42, UR11, -R0 ;  /* 0x0000000b2a2a7c23 */ /* 0x000fe20008010800 */
[----:B------:R-:W-:Y:S01]  /*68d0*/  IMAD.WIDE.U32 R4, R5, -0x326172a9, RZ ;  /* 0xcd9e8d5705047825 */ /* 0x000fe200078e00ff */
[----:B------:R-:W-:Y:S01]  /*68e0*/  LOP3.LUT R19, R25, UR9, R6, 0x96, !PT ;  /* 0x0000000919137c12 */ /* 0x000fe2000f8e9606 */
[----:B------:R-:W-:Y:S02]  /*68f0*/  UIADD3 UR6, UR16, -0x56f99767, URZ ;  /* 0xa906689910067890 */ /* 0x000fe4000fffe03f */
[----:B------:R-:W-:Y:S01]  /*6900*/  FFMA.FTZ R45, R45, UR11, -R2 ;  /* 0x0000000b2d2d7c23 */ /* 0x000fe20008010802 */
[----:B--2---:R-:W-:Y:S01]  /*6910*/  IMAD.WIDE.U32 R26, R26, -0x2daee0ad, RZ ;  /* 0xd2511f531a1a7825 */ /* 0x004fe200078e00ff */
[----:B------:R-:W-:Y:S02]  /*6920*/  LOP3.LUT R29, R5, UR9, R14, 0x96, !PT ;  /* 0x00000009051d7c12 */ /* 0x000fe4000f8e960e */
[----:B------:R-:W-:Y:S01]  /*6930*/  MUFU.EX2 R223, R64 ;  /* 0x0000004000df7308 */ /* 0x000fe20000000800 */
[----:B------:R-:W-:Y:S01]  /*6940*/  FFMA.FTZ R41, R41, UR11, -R2 ;  /* 0x0000000b29297c23 */ /* 0x000fe20008010802 */
[----:B------:R-:W-:Y:S01]  /*6950*/  IMAD.WIDE.U32 R12, R12, -0x326172a9, RZ ;  /* 0xcd9e8d570c0c7825 */ /* 0x000fe200078e00ff */
[----:B------:R-:W-:Y:S03]  /*6960*/  LOP3.LUT R20, R27, UR8, R20, 0x96, !PT ;  /* 0x000000081b147c12 */ /* 0x000fe6000f8e9614 */
[----:B------:R-:W-:Y:S01]  /*6970*/  FFMA.FTZ R56, R56, UR11, -R2 ;  /* 0x0000000b38387c23 */ /* 0x000fe20008010802 */
[----:B------:R-:W-:Y:S01]  /*6980*/  IMAD.WIDE.U32 R8, R9, -0x326172a9, RZ ;  /* 0xcd9e8d5709087825 */ /* 0x000fe200078e00ff */
[----:B------:R-:W-:Y:S02]  /*6990*/  LOP3.LUT R27, R13, UR9, R18, 0x96, !PT ;  /* 0x000000090d1b7c12 */ /* 0x000fe4000f8e9612 */
[----:B------:R-:W-:Y:S01]  /*69a0*/  MUFU.EX2 R221, R67 ;  /* 0x0000004300dd7308 */ /* 0x000fe20000000800 */
[----:B------:R-:W-:Y:S01]  /*69b0*/  FFMA.FTZ R57, R57, UR11, -R2 ;  /* 0x0000000b39397c23 */ /* 0x000fe20008010802 */
[----:B------:R-:W-:Y:S01]  /*69c0*/  IMAD.WIDE.U32 R10, R10, -0x2daee0ad, RZ ;  /* 0xd2511f530a0a7825 */ /* 0x000fe200078e00ff */
[----:B------:R-:W-:Y:S03]  /*69d0*/  LOP3.LUT R21, R9, UR9, R16, 0x96, !PT ;  /* 0x0000000909157c12 */ /* 0x000fe6000f8e9610 */
[----:B------:R-:W-:Y:S01]  /*69e0*/  FFMA.FTZ R2, R61, UR11, -R2 ;  /* 0x0000000b3d027c23 */ /* 0x000fe20008010802 */
[----:B------:R-:W-:Y:S01]  /*69f0*/  IMAD.WIDE.U32 R14, R17, -0x2daee0ad, RZ ;  /* 0xd2511f53110e7825 */ /* 0x000fe200078e00ff */
[----:B---3--:R-:W-:Y:S02]  /*6a00*/  LOP3.LUT R32, R11, UR8, R22, 0x96, !PT ;  /* 0x000000080b207c12 */ /* 0x008fe4000f8e9616 */
        /* <DEDUP_REMOVED lines=14> */
[----:B------:R2:W3:Y:S01]  /*6af0*/  MUFU.EX2 R222, R35 ;  /* 0x0000002300de7308 */ /* 0x0004e20000000800 */
[----:B------:R-:W-:Y:S01]  /*6b00*/  FFMA.FTZ R3, R54, UR11, -R3 ;  /* 0x0000000b36037c23 */ /* 0x000fe20008010803 */
[----:B------:R-:W-:Y:S01]  /*6b10*/  IMAD.WIDE.U32 R20, R21, -0x2daee0ad, RZ ;  /* 0xd2511f5315147825 */ /* 0x000fe200078e00ff */
[----:B------:R-:W-:Y:S03]  /*6b20*/  LOP3.LUT R7, R27, UR6, R14, 0x96, !PT ;  /* 0x000000061b077c12 */ /* 0x000fe6000f8e960e */
[----:B------:R-:W-:Y:S01]  /*6b30*/  IMAD.WIDE.U32 R32, R32, -0x326172a9, RZ ;  /* 0xcd9e8d5720207825 */ /* 0x000fe200078e00ff */
[----:B------:R-:W-:Y:S03]  /*6b40*/  LOP3.LUT R27, R21, UR6, R10, 0x96, !PT ;  /* 0x00000006151b7c12 */ /* 0x000fe6000f8e960a */
[----:B------:R4:W-:Y:S01]  /*6b50*/  MUFU.EX2 R212, R36 ;  /* 0x0000002400d47308 */ /* 0x0009e20000000800 */
[----:B------:R-:W-:Y:S01]  /*6b60*/  IMAD.WIDE.U32 R28, R29, -0x2daee0ad, RZ ;  /* 0xd2511f531d1c7825 */ /* 0x000fe200078e00ff */
[----:B------:R-:W-:Y:S03]  /*6b70*/  LOP3.LUT R5, R33, UR7, R8, 0x96, !PT ;  /* 0x0000000721057c12 */ /* 0x000fe6000f8e9608 */
[----:B------:R-:W-:Y:S01]  /*6b80*/  IMAD.WIDE.U32 R22, R22, -0x326172a9, RZ ;  /* 0xcd9e8d5716167825 */ /* 0x000fe200078e00ff */
[----:B------:R-:W-:Y:S04]  /*6b90*/  LOP3.LUT R21, R29, UR6, R6, 0x96, !PT ;  /* 0x000000061d157c12 */ /* 0x000fe8000f8e9606 */
[----:B------:R-:W-:Y:S01]  /*6ba0*/  MUFU.EX2 R199, R66 ;  /* 0x0000004200c77308 */ /* 0x000fe20000000800 */
[----:B------:R-:W-:Y:S01]  /*6bb0*/  UIADD3 UR6, UR16, 0x646e171e, URZ ;  /* 0x646e171e10067890 */ /* 0x000fe2000fffe03f */
[----:B------:R-:W-:Y:S01]  /*6bc0*/  IMAD.WIDE.U32 R24, R25, -0x326172a9, RZ ;  /* 0xcd9e8d5719187825 */ /* 0x000fe200078e00ff */
[----:B------:R-:W-:Y:S03]  /*6bd0*/  LOP3.LUT R29, R23, UR7, R12, 0x96, !PT ;  /* 0x00000007171d7c12 */ /* 0x000fe6000f8e960c */
[----:B------:R-:W-:Y:S01]  /*6be0*/  IMAD.WIDE.U32 R8, R9, -0x326172a9, RZ ;  /* 0xcd9e8d5709087825 */ /* 0x000fe200078e00ff */
[----:B------:R-:W-:Y:S03]  /*6bf0*/  LOP3.LUT R23, R25, UR7, R4, 0x96, !PT ;  /* 0x0000000719177c12 */ /* 0x000fe6000f8e9604 */
[----:B------:R1:W3:Y:S01]  /*6c00*/  MUFU.EX2 R213, R34 ;  /* 0x0000002200d57308 */ /* 0x0002e20000000800 */
[----:B------:R-:W-:Y:S01]  /*6c10*/  UIADD3 UR7, UR17, -0x4ab325aa, URZ ;  /* 0xb54cda5611077890 */ /* 0x000fe2000fffe03f */
[----:B------:R-:W-:Y:S01]  /*6c20*/  IMAD.WIDE.U32 R4, R5, -0x2daee0ad, RZ ;  /* 0xd2511f5305047825 */ /* 0x000fe200078e00ff */
[C---:B------:R-:W-:Y:S02]  /*6c30*/  LOP3.LUT R14, R8.reuse, 0xff, RZ, 0xc0, !PT ;  /* 0x000000ff080e7812 */ /* 0x040fe400078ec0ff */
[----:B------:R-:W-:Y:S01]  /*6c40*/  SHF.R.U32.HI R15, RZ, 0x18, R8 ;  /* 0x00000018ff0f7819 */ /* 0x000fe20000011608 */
[----:B------:R-:W-:Y:S01]  /*6c50*/  IMAD.WIDE.U32 R6, R7, -0x326172a9, RZ ;  /* 0xcd9e8d5707067825 */ /* 0x000fe200078e00ff */
[----:B------:R-:W-:Y:S03]  /*6c60*/  LOP3.LUT R19, R9, UR7, R16, 0x96, !PT ;  /* 0x0000000709137c12 */ /* 0x000fe6000f8e9610 */
[----:B------:R-:W-:Y:S01]  /*6c70*/  MUFU.EX2 R177, R65 ;  /* 0x0000004100b17308 */ /* 0x000fe20000000800 */
[----:B------:R-:W-:Y:S01]  /*6c80*/  SHF.R.U32.HI R30, RZ, 0x10, R8 ;  /* 0x00000010ff1e7819 */ /* 0x000fe20000011608 */
[----:B------:R-:W-:Y:S01]  /*6c90*/  IMAD.WIDE.U32 R10, R11, -0x2daee0ad, RZ ;  /* 0xd2511f530b0a7825 */ /* 0x000fe200078e00ff */
[----:B--2---:R-:W-:Y:S02]  /*6ca0*/  LOP3.LUT R35, R8, 0xffff, RZ, 0xc0, !PT ;  /* 0x0000ffff08237812 */ /* 0x004fe400078ec0ff */
[C---:B------:R-:W-:Y:S02]  /*6cb0*/  LOP3.LUT R9, R4.reuse, 0xff, RZ, 0xc0, !PT ;  /* 0x000000ff04097812 */ /* 0x040fe400078ec0ff */
[--C-:B------:R-:W-:Y:S03]  /*6cc0*/  SHF.R.U32.HI R8, RZ, 0x18, R4.reuse ;  /* 0x00000018ff087819 */ /* 0x100fe60000011604 */
[----:B------:R-:W-:Y:S01]  /*6cd0*/  MUFU.EX2 R168, R132 ;  /* 0x0000008400a87308 */ /* 0x000fe20000000800 */
[----:B------:R-:W-:Y:S02]  /*6ce0*/  SHF.R.U32.HI R33, RZ, 0x10, R4 ;  /* 0x00000010ff217819 */ /* 0x000fe40000011604 */
[----:B------:R-:W-:Y:S02]  /*6cf0*/  LOP3.LUT R37, R4, 0xffff, RZ, 0xc0, !PT ;  /* 0x0000ffff04257812 */ /* 0x000fe400078ec0ff */
[----:B------:R-:W-:Y:S02]  /*6d00*/  LOP3.LUT R4, R6, 0xff, RZ, 0xc0, !PT ;  /* 0x000000ff06047812 */ /* 0x000fe400078ec0ff */
[----:B------:R-:W-:Y:S03]  /*6d10*/  ISETP.LE.U32.AND P4, PT, R15, UR12, PT ;  /* 0x0000000c0f007c0c */ /* 0x000fe6000bf83070 */
[----:B------:R-:W-:Y:S01]  /*6d20*/  MUFU.EX2 R170, R63 ;  /* 0x0000003f00aa7308 */ /* 0x000fe20000000800 */
[----:B------:R-:W-:Y:S02]  /*6d30*/  SHF.R.U32.HI R12, RZ, 0x18, R10 ;  /* 0x00000018ff0c7819 */ /* 0x000fe4000001160a */
[----:B------:R-:W-:Y:S02]  /*6d40*/  ISETP.LE.U32.AND P3, PT, R14, UR12, PT ;  /* 0x0000000c0e007c0c */ /* 0x000fe4000bf63070 */
[----:B------:R-:W-:Y:S02]  /*6d50*/  LOP3.LUT R18, R11, UR6, R18, 0x96, !PT ;  /* 0x000000060b127c12 */ /* 0x000fe4000f8e9612 */
[----:B------:R-:W-:Y:S03]  /*6d60*/  LOP3.LUT R16, R5, UR6, R20, 0x96, !PT ;  /* 0x0000000605107c12 */ /* 0x000fe6000f8e9614 */
[----:B------:R-:W-:Y:S01]  /*6d70*/  MUFU.EX2 R198, R52 ;  /* 0x0000003400c67308 */ /* 0x000fe20000000800 */
[C---:B------:R-:W-:Y:S02]  /*6d80*/  LOP3.LUT R13, R10.reuse, 0xff, RZ, 0xc0, !PT ;  /* 0x000000ff0a0d7812 */ /* 0x040fe400078ec0ff */
[----:B------:R-:W-:Y:S02]  /*6d90*/  SHF.R.U32.HI R31, RZ, 0x10, R10 ;  /* 0x00000010ff1f7819 */ /* 0x000fe4000001160a */
[----:B----4-:R-:W-:Y:S01]  /*6da0*/  LOP3.LUT R36, R10, 0xffff, RZ, 0xc0, !PT ;  /* 0x0000ffff0a247812 */ /* 0x010fe200078ec0ff */
[----:B------:R-:W-:Y:S01]  /*6db0*/  IMAD.WIDE.U32 R10, R29, -0x2daee0ad, RZ ;  /* 0xd2511f531d0a7825 */ /* 0x000fe200078e00ff */
[----:B------:R-:W-:Y:S03]  /*6dc0*/  ISETP.LE.U32.AND P0, PT, R4, UR12, PT ;  /* 0x0000000c04007c0c */ /* 0x000fe6000bf03070 */
[----:B------:R2:W-:Y:S01]  /*6dd0*/  MUFU.EX2 R173, R3 ;  /* 0x0000000300ad7308 */ /* 0x0005e20000000800 */
[----:B------:R-:W-:Y:S01]  /*6de0*/  ISETP.LE.U32.AND P1, PT, R12, UR12, PT ;  /* 0x0000000c0c007c0c */ /* 0x000fe2000bf23070 */
[----:B------:R-:W-:Y:S01]  /*6df0*/  IMAD.WIDE.U32 R4, R21, -0x326172a9, RZ ;  /* 0xcd9e8d5715047825 */ /* 0x000fe200078e00ff */
[----:B------:R-:W-:Y:S02]  /*6e00*/  ISETP.LE.U32.AND P2, PT, R13, UR12, PT ;  /* 0x0000000c0d007c0c */ /* 0x000fe4000bf43070 */
[----:B------:R-:W-:Y:S02]  /*6e10*/  LOP3.LUT R17, R7, UR7, R22, 0x96, !PT ;  /* 0x0000000707117c12 */ /* 0x000fe4000f8e9616 */
[--C-:B------:R-:W-:Y:S03]  /*6e20*/  SHF.R.U32.HI R14, RZ, 0x18, R6.reuse ;  /* 0x00000018ff0e7819 */ /* 0x100fe60000011606 */
[----:B------:R-:W-:Y:S01]  /*6e30*/  MUFU.EX2 R178, R55 ;  /* 0x0000003700b27308 */ /* 0x000fe20000000800 */
[----:B-1----:R-:W-:Y:S02]  /*6e40*/  SHF.R.U32.HI R34, RZ, 0x10, R6 ;  /* 0x00000010ff227819 */ /* 0x002fe40000011606 */
[----:B------:R-:W-:Y:S01]  /*6e50*/  LOP3.LUT R38, R6, 0xffff, RZ, 0xc0, !PT ;  /* 0x0000ffff06267812 */ /* 0x000fe200078ec0ff */
[----:B------:R-:W-:Y:S01]  /*6e60*/  IMAD.WIDE.U32 R6, R23, -0x2daee0ad, RZ ;  /* 0xd2511f5317067825 */ /* 0x000fe200078e00ff */
[----:B------:R-:W-:Y:S02]  /*6e70*/  LOP3.LUT R13, R5, UR7, R24, 0x96, !PT ;  /* 0x00000007050d7c12 */ /* 0x000fe4000f8e9618 */
[----:B------:R-:W-:Y:S03]  /*6e80*/  LOP3.LUT R15, R11, UR6, R26, 0x96, !PT ;  /* 0x000000060b0f7c12 */ /* 0x000fe6000f8e961a */
[----:B------:R-:W-:Y:S01]  /*6e90*/  MUFU.EX2 R165, R2 ;  /* 0x0000000200a57308 */ /* 0x000fe20000000800 */
[C---:B------:R-:W-:Y:S02]  /*6ea0*/  LOP3.LUT R24, R4.reuse, 0xff, RZ, 0xc0, !PT ;  /* 0x000000ff04187812 */ /* 0x040fe400078ec0ff */
[--C-:B------:R-:W-:Y:S02]  /*6eb0*/  SHF.R.U32.HI R23, RZ, 0x18, R4.reuse ;  /* 0x00000018ff177819 */ /* 0x100fe40000011604 */
[----:B------:R-:W-:Y:S02]  /*6ec0*/  SHF.R.U32.HI R26, RZ, 0x10, R4 ;  /* 0x00000010ff1a7819 */ /* 0x000fe40000011604 */
[----:B------:R-:W-:Y:S03]  /*6ed0*/  LOP3.LUT R29, R4, 0xffff, RZ, 0xc0, !PT ;  /* 0x0000ffff041d7812 */ /* 0x000fe600078ec0ff */
[----:B------:R-:W-:Y:S01]  /*6ee0*/  MUFU.EX2 R157, R0 ;  /* 0x00000000009d7308 */ /* 0x000fe20000000800 */
[----:B------:R-:W-:Y:S02]  /*6ef0*/  SHF.R.U32.HI R4, RZ, 0x18, R19 ;  /* 0x00000018ff047819 */ /* 0x000fe40000011613 */
[----:B------:R-:W-:Y:S02]  /*6f00*/  ISETP.LE.U32.AND P6, PT, R9, UR12, PT ;  /* 0x0000000c09007c0c */ /* 0x000fe4000bfc3070 */
[----:B------:R-:W-:Y:S02]  /*6f10*/  LOP3.LUT R5, R19, 0xff, RZ, 0xc0, !PT ;  /* 0x000000ff13057812 */ /* 0x000fe400078ec0ff */
[----:B------:R-:W-:Y:S01]  /*6f20*/  ISETP.LE.U32.AND P5, PT, R8, UR12, PT ;  /* 0x0000000c08007c0c */ /* 0x000fe2000bfa3070 */
[----:B------:R-:W-:Y:S01]  /*6f30*/  IMAD.WIDE.U32 R8, R27, -0x326172a9, RZ ;  /* 0xcd9e8d571b087825 */ /* 0x000fe200078e00ff */
[----:B------:R-:W-:Y:S01]  /*6f40*/  LOP3.LUT R22, R10, 0xff, RZ, 0xc0, !PT ;  /* 0x000000ff0a167812 */ /* 0x000fe200078ec0ff */
[----:B------:R-:W-:Y:S01]  /*6f50*/  MUFU.EX2 R166, R56 ;  /* 0x0000003800a67308 */ /* 0x000fe20000000800 */
[----:B------:R-:W-:Y:S02]  /*6f60*/  LOP3.LUT R12, R7, UR6, R28, 0x96, !PT ;  /* 0x00000006070c7c12 */ /* 0x000fe4000f8e961c */
[C---:B------:R-:W-:Y:S02]  /*6f70*/  LOP3.LUT R20, R8.reuse, 0xff, RZ, 0xc0, !PT ;  /* 0x000000ff08147812 */ /* 0x040fe400078ec0ff */
[--C-:B------:R-:W-:Y:S02]  /*6f80*/  SHF.R.U32.HI R21, RZ, 0x18, R8.reuse ;  /* 0x00000018ff157819 */ /* 0x100fe40000011608 */
[----:B------:R-:W-:Y:S03]  /*6f90*/  LOP3.LUT R28, R8, 0xffff, RZ, 0xc0, !PT ;  /* 0x0000ffff081c7812 */ /* 0x000fe600078ec0ff */
[----:B------:R-:W1:Y:S01]  /*6fa0*/  MUFU.EX2 R215, R44 ;  /* 0x0000002c00d77308 */ /* 0x000e620000000800 */
[----:B------:R-:W-:Y:S02]  /*6fb0*/  SHF.R.U32.HI R25, RZ, 0x10, R8 ;  /* 0x00000010ff197819 */ /* 0x000fe40000011608 */
[C---:B------:R-:W-:Y:S02]  /*6fc0*/  LOP3.LUT R8, R6.reuse, 0xff, RZ, 0xc0, !PT ;  /* 0x000000ff06087812 */ /* 0x040fe400078ec0ff */
[----:B------:R-:W-:Y:S02]  /*6fd0*/  SHF.R.U32.HI R27, RZ, 0x10, R10 ;  /* 0x00000010ff1b7819 */ /* 0x000fe4000001160a */
[----:B------:R-:W-:Y:S03]  /*6fe0*/  LOP3.LUT R7, R6, 0xffff, RZ, 0xc0, !PT ;  /* 0x0000ffff06077812 */ /* 0x000fe600078ec0ff */
[----:B------:R-:W-:Y:S01]  /*6ff0*/  MUFU.EX2 R214, R47 ;  /* 0x0000002f00d67308 */ /* 0x000fe20000000800 */
[----:B--2---:R-:W-:Y:S04]  /*7000*/  LOP3.LUT R3, R16, 0xffff, RZ, 0xc0, !PT ;  /* 0x0000ffff10037812 */ /* 0x004fe800078ec0ff */
[----:B------:R-:W-:Y:S05]  /*7010*/  SHF.R.U32.HI R3, RZ, 0x8, R3 ;  /* 0x00000008ff037819 */ /* 0x000fea0000011603 */
[----:B------:R-:W-:Y:S01]  /*7020*/  MUFU.EX2 R156, R156 ;  /* 0x0000009c009c7308 */ /* 0x000fe20000000800 */
[----:B------:R-:W-:Y:S09]  /*7030*/  LOP3.LUT R3, R3, 0xffff, RZ, 0xc0, !PT ;  /* 0x0000ffff03037812 */ /* 0x000ff200078ec0ff */
        /* <DEDUP_REMOVED lines=22> */
[----:B------:R-:W2:Y:S10]  /*71a0*/  MUFU.EX2 R211, R39 ;  /* 0x0000002700d37308 */ /* 0x000eb40000000800 */
[----:B------:R-:W4:Y:S10]  /*71b0*/  MUFU.EX2 R164, R59 ;  /* 0x0000003b00a47308 */ /* 0x000f340000000800 */
[----:B------:R-:W-:Y:S10]  /*71c0*/  MUFU.EX2 R160, R57 ;  /* 0x0000003900a07308 */ /* 0x000ff40000000800 */
[----:B------:R-:W4:Y:S01]  /*71d0*/  MUFU.EX2 R158, R58 ;  /* 0x0000003a009e7308 */ /* 0x000f220000000800 */
        /* <DEDUP_REMOVED lines=15> */
[----:B------:R-:W-:Y:S01]  /*72d0*/  ISETP.LE.U32.AND P0, PT, R4, UR12, PT ;  /* 0x0000000c04007c0c */ /* 0x000fe2000bf03070 */
[----:B------:R-:W-:Y:S01]  /*72e0*/  @!P3 FADD.FTZ R225, -R225, -RZ ;  /* 0x800000ffe1e1b221 */ /* 0x000fe20000010100 */
[----:B------:R-:W-:Y:S02]  /*72f0*/  SHF.R.U32.HI R4, RZ, 0x18, R18 ;  /* 0x00000018ff047819 */ /* 0x000fe40000011612 */
[----:B------:R-:W-:Y:S01]  /*7300*/  LOP3.LUT R5, R31, 0xff, RZ, 0xc0, !PT ;  /* 0x000000ff1f057812 */ /* 0x000fe200078ec0ff */
[----:B------:R-:W-:Y:S01]  /*7310*/  @!P2 FADD.FTZ R154, -R154, -RZ ;  /* 0x800000ff9a9aa221 */ /* 0x000fe20000010100 */
[----:B------:R-:W-:Y:S01]  /*7320*/  ISETP.LE.U32.AND P3, PT, R4, UR12, PT ;  /* 0x0000000c04007c0c */ /* 0x000fe2000bf63070 */
[----:B------:R-:W-:Y:S01]  /*7330*/  @!P1 FADD.FTZ R207, -R207, -RZ ;  /* 0x800000ffcfcf9221 */ /* 0x000fe20000010100 */
[----:B------:R-:W-:Y:S02]  /*7340*/  LOP3.LUT R4, R16, 0xff, RZ, 0xc0, !PT ;  /* 0x000000ff10047812 */ /* 0x000fe400078ec0ff */
[----:B------:R-:W-:Y:S01]  /*7350*/  ISETP.LE.U32.AND P5, PT, R21, UR12, PT ;  /* 0x0000000c15007c0c */ /* 0x000fe2000bfa3070 */
[----:B------:R-:W-:Y:S01]  /*7360*/  @!P6 FADD.FTZ R202, -R202, -RZ ;  /* 0x800000ffcacae221 */ /* 0x000fe20000010100 */
[----:B------:R-:W-:Y:S01]  /*7370*/  ISETP.LE.U32.AND P4, PT, R5, UR12, PT ;  /* 0x0000000c05007c0c */ /* 0x000fe2000bf83070 */
[----:B------:R-:W-:Y:S01]  /*7380*/  @!P0 FADD.FTZ R208, -R208, -RZ ;  /* 0x800000ffd0d08221 */ /* 0x000fe20000010100 */
[----:B------:R-:W-:Y:S02]  /*7390*/  ISETP.LE.U32.AND P2, PT, R4, UR12, PT ;  /* 0x0000000c04007c0c */ /* 0x000fe4000bf43070 */
[----:B------:R-:W-:Y:S02]  /*73a0*/  SHF.R.U32.HI R4, RZ, 0x18, R16 ;  /* 0x00000018ff047819 */ /* 0x000fe40000011610 */
[----:B------:R-:W-:Y:S01]  /*73b0*/  LOP3.LUT R5, R33, 0xff, RZ, 0xc0, !PT ;  /* 0x000000ff21057812 */ /* 0x000fe200078ec0ff */
[----:B------:R-:W-:Y:S01]  /*73c0*/  @!P3 FADD.FTZ R205, -R205, -RZ ;  /* 0x800000ffcdcdb221 */ /* 0x000fe20000010100 */
[----:B------:R-:W-:Y:S02]  /*73d0*/  ISETP.LE.U32.AND P1, PT, R4, UR12, PT ;  /* 0x0000000c04007c0c */ /* 0x000fe4000bf23070 */
[----:B------:R-:W-:Y:S01]  /*73e0*/  LOP3.LUT R4, R17, 0xff, RZ, 0xc0, !PT ;  /* 0x000000ff11047812 */ /* 0x000fe200078ec0ff */
[----:B------:R-:W-:Y:S01]  /*73f0*/  @!P5 FADD.FTZ R201, -R201, -RZ ;  /* 0x800000ffc9c9d221 */ /* 0x000fe20000010100 */
[----:B------:R-:W-:Y:S01]  /*7400*/  ISETP.LE.U32.AND P6, PT, R5, UR12, PT ;  /* 0x0000000c05007c0c */ /* 0x000fe2000bfc3070 */
[----:B------:R-:W-:Y:S01]  /*7410*/  @!P4 FADD.FTZ R213, -R213, -RZ ;  /* 0x800000ffd5d5c221 */ /* 0x000fe20000010100 */
[----:B------:R-:W-:Y:S01]  /*7420*/  ISETP.LE.U32.AND P5, PT, R4, UR12, PT ;  /* 0x0000000c04007c0c */ /* 0x000fe2000bfa3070 */
[----:B------:R-:W-:Y:S01]  /*7430*/  @!P2 FADD.FTZ R204, -R204, -RZ ;  /* 0x800000ffcccca221 */ /* 0x000fe20000010100 */
[----:B------:R-:W-:Y:S02]  /*7440*/  ISETP.LE.U32.AND P4, PT, R24, UR12, PT ;  /* 0x0000000c18007c0c */ /* 0x000fe4000bf83070 */
[----:B------:R-:W-:Y:S02]  /*7450*/  LOP3.LUT R4, R34, 0xff, RZ, 0xc0, !PT ;  /* 0x000000ff22047812 */ /* 0x000fe400078ec0ff */
[----:B------:R-:W-:Y:S01]  /*7460*/  LOP3.LUT R14, R9, UR7, R32, 0x96, !PT ;  /* 0x00000007090e7c12 */ /* 0x000fe2000f8e9620 */
[----:B------:R-:W-:Y:S01]  /*7470*/  @!P1 FADD.FTZ R203, -R203, -RZ ;  /* 0x800000ffcbcb9221 */ /* 0x000fe20000010100 */
[----:B------:R-:W-:Y:S02]  /*7480*/  ISETP.LE.U32.AND P3, PT, R4, UR12, PT ;  /* 0x0000000c04007c0c */ /* 0x000fe4000bf63070 */
[----:B------:R-:W-:Y:S01]  /*7490*/  ISETP.LE.U32.AND P1, PT, R22, UR12, PT ;  /* 0x0000000c16007c0c */ /* 0x000fe2000bf23070 */
[----:B------:R-:W-:Y:S01]  /*74a0*/  @!P6 FADD.FTZ R206, -R206, -RZ ;  /* 0x800000ffcecee221 */ /* 0x000fe20000010100 */
[----:B------:R-:W-:Y:S01]  /*74b0*/  SHF.R.U32.HI R9, RZ, 0x18, R10 ;  /* 0x00000018ff097819 */ /* 0x000fe2000001160a */
[----:B------:R-:W-:Y:S01]  /*74c0*/  @!P5 FADD.FTZ R212, -R212, -RZ ;  /* 0x800000ffd4d4d221 */ /* 0x000fe20000010100 */
[----:B------:R-:W-:Y:S01]  /*74d0*/  SHF.R.U32.HI R5, RZ, 0x18, R17 ;  /* 0x00000018ff057819 */ /* 0x000fe20000011611 */
[----:B-1----:R-:W-:Y:S01]  /*74e0*/  @!P4 FADD.FTZ R215, -R215, -RZ ;  /* 0x800000ffd7d7c221 */ /* 0x002fe20000010100 */
[----:B------:R-:W-:Y:S02]  /*74f0*/  SHF.R.U32.HI R4, RZ, 0x8, R35 ;  /* 0x00000008ff047819 */ /* 0x000fe40000011623 */
[----:B------:R-:W-:Y:S02]  /*7500*/  ISETP.LE.U32.AND P0, PT, R5, UR12, PT ;  /* 0x0000000c05007c0c */ /* 0x000fe4000bf03070 */
[----:B------:R-:W-:Y:S01]  /*7510*/  ISETP.LE.U32.AND P2, PT, R23, UR12, PT ;  /* 0x0000000c17007c0c */ /* 0x000fe2000bf43070 */
[----:B------:R-:W-:Y:S01]  /*7520*/  @!P3 FADD.FTZ R219, -R219, -RZ ;  /* 0x800000ffdbdbb221 */ /* 0x000fe20000010100 */
[----:B------:R-:W-:Y:S01]  /*7530*/  ISETP.LE.U32.AND P6, PT, R9, UR12, PT ;  /* 0x0000000c09007c0c */ /* 0x000fe2000bfc3070 */
[----:B------:R-:W-:Y:S01]  /*7540*/  @!P1 FADD.FTZ R223, -R223, -RZ ;  /* 0x800000ffdfdf9221 */ /* 0x000fe20000010100 */
[----:B------:R-:W-:Y:S02]  /*7550*/  LOP3.LUT R4, R4, 0xffff, RZ, 0xc0, !PT ;  /* 0x0000ffff04047812 */ /* 0x000fe400078ec0ff */
[----:B------:R-:W-:Y:S02]  /*7560*/  SHF.R.U32.HI R5, RZ, 0x10, R19 ;  /* 0x00000010ff057819 */ /* 0x000fe40000011613 */
[----:B------:R-:W-:Y:S02]  /*7570*/  ISETP.LE.U32.AND P4, PT, R4, UR12, PT ;  /* 0x0000000c04007c0c */ /* 0x000fe4000bf83070 */
[----:B------:R-:W-:Y:S01]  /*7580*/  LOP3.LUT R5, R5, 0xff, RZ, 0xc0, !PT ;  /* 0x000000ff05057812 */ /* 0x000fe200078ec0ff */
[----:B--2---:R-:W-:Y:S01]  /*7590*/  @!P0 FADD.FTZ R211, -R211, -RZ ;  /* 0x800000ffd3d38221 */ /* 0x004fe20000010100 */
[----:B------:R-:W-:Y:S01]  /*75a0*/  SHF.R.U32.HI R4, RZ, 0x18, R14 ;  /* 0x00000018ff047819 */ /* 0x000fe2000001160e */
[----:B------:R-:W-:Y:S01]  /*75b0*/  @!P2 FADD.FTZ R214, -R214, -RZ ;  /* 0x800000ffd6d6a221 */ /* 0x000fe20000010100 */
[----:B------:R-:W-:Y:S01]  /*75c0*/  ISETP.LE.U32.AND P5, PT, R8, UR12, PT ;  /* 0x0000000c08007c0c */ /* 0x000fe2000bfa3070 */
[----:B------:R-:W-:Y:S01]  /*75d0*/  @!P6 FADD.FTZ R221, -R221, -RZ ;  /* 0x800000ffdddde221 */ /* 0x000fe20000010100 */
[----:B------:R-:W-:Y:S02]  /*75e0*/  ISETP.LE.U32.AND P3, PT, R5, UR12, PT ;  /* 0x0000000c05007c0c */ /* 0x000fe4000bf63070 */
[----:B------:R-:W-:Y:S02]  /*75f0*/  ISETP.LE.U32.AND P1, PT, R4, UR12, PT ;  /* 0x0000000c04007c0c */ /* 0x000fe4000bf23070 */
[----:B------:R-:W-:Y:S01]  /*7600*/  LOP3.LUT R5, R14, 0xff, RZ, 0xc0, !PT ;  /* 0x000000ff0e057812 */ /* 0x000fe200078ec0ff */
[----:B------:R-:W-:Y:S01]  /*7610*/  @!P4 FADD.FTZ R169, -R169, -RZ ;  /* 0x800000ffa9a9c221 */ /* 0x000fe20000010100 */
[----:B------:R-:W-:Y:S02]  /*7620*/  LOP3.LUT R4, R25, 0xff, RZ, 0xc0, !PT ;  /* 0x000000ff19047812 */ /* 0x000fe400078ec0ff */
[----:B------:R-:W-:Y:S02]  /*7630*/  ISETP.LE.U32.AND P2, PT, R5, UR12, PT ;  /* 0x0000000c05007c0c */ /* 0x000fe4000bf43070 */
[----:B------:R-:W-:Y:S01]  /*7640*/  ISETP.LE.U32.AND P6, PT, R4, UR12, PT ;  /* 0x0000000c04007c0c */ /* 0x000fe2000bfc3070 */
[----:B------:R-:W-:Y:S01]  /*7650*/  @!P5 FADD.FTZ R218, -R218, -RZ ;  /* 0x800000ffdadad221 */ /* 0x000fe20000010100 */
[----:B------:R-:W-:Y:S01]  /*7660*/  SHF.R.U32.HI R5, RZ, 0x10, R18 ;  /* 0x00000010ff057819 */ /* 0x000fe20000011612 */
[----:B------:R-:W-:Y:S01]  /*7670*/  @!P3 FADD.FTZ R156, -R156, -RZ ;  /* 0x800000ff9c9cb221 */ /* 0x000fe20000010100 */
[----:B------:R-:W-:Y:S01]  /*7680*/  SHF.R.U32.HI R4, RZ, 0x8, R36 ;  /* 0x00000008ff047819 */ /* 0x000fe20000011624 */
[----:B------:R-:W-:Y:S01]  /*7690*/  @!P1 FADD.FTZ R150, -R150, -RZ ;  /* 0x800000ff96969221 */ /* 0x000fe20000010100 */
[----:B------:R-:W-:Y:S02]  /*76a0*/  LOP3.LUT R32, R10, 0xffff, RZ, 0xc0, !PT ;  /* 0x0000ffff0a207812 */ /* 0x000fe400078ec0ff */
[--C-:B------:R-:W-:Y:S02]  /*76b0*/  SHF.R.U32.HI R10, RZ, 0x18, R6.reuse ;  /* 0x00000018ff0a7819 */ /* 0x100fe40000011606 */
[----:B------:R-:W-:Y:S01]  /*76c0*/  SHF.R.U32.HI R11, RZ, 0x10, R6 ;  /* 0x00000010ff0b7819 */ /* 0x000fe20000011606 */
[----:B------:R-:W-:Y:S01]  /*76d0*/  @!P2 FADD.FTZ R152, -R152, -RZ ;  /* 0x800000ff9898a221 */ /* 0x000fe20000010100 */
[----:B------:R-:W-:Y:S01]  /*76e0*/  LOP3.LUT R5, R5, 0xff, RZ, 0xc0, !PT ;  /* 0x000000ff05057812 */ /* 0x000fe200078ec0ff */
[----:B------:R-:W-:Y:S01]  /*76f0*/  @!P6 FADD.FTZ R153, -R153, -RZ ;  /* 0x800000ff9999e221 */ /* 0x000fe20000010100 */
[----:B------:R-:W-:Y:S02]  /*7700*/  LOP3.LUT R4, R4, 0xffff, RZ, 0xc0, !PT ;  /* 0x0000ffff04047812 */ /* 0x000fe400078ec0ff */
[----:B------:R-:W-:Y:S02]  /*7710*/  SHF.R.U32.HI R6, RZ, 0x10, R16 ;  /* 0x00000010ff067819 */ /* 0x000fe40000011610 */
[----:B------:R-:W-:Y:S02]  /*7720*/  ISETP.LE.U32.AND P5, PT, R5, UR12, PT ;  /* 0x0000000c05007c0c */ /* 0x000fe4000bfa3070 */
[----:B------:R-:W-:Y:S02]  /*7730*/  ISETP.LE.U32.AND P3, PT, R4, UR12, PT ;  /* 0x0000000c04007c0c */ /* 0x000fe4000bf63070 */
[----:B------:R-:W-:Y:S02]  /*7740*/  LOP3.LUT R5, R6, 0xff, RZ, 0xc0, !PT ;  /* 0x000000ff06057812 */ /* 0x000fe400078ec0ff */
[----:B------:R-:W-:Y:S02]  /*7750*/  SHF.R.U32.HI R4, RZ, 0x8, R37 ;  /* 0x00000008ff047819 */ /* 0x000fe40000011625 */
[----:B------:R-:W-:Y:S02]  /*7760*/  ISETP.LE.U32.AND P4, PT, R5, UR12, PT ;  /* 0x0000000c05007c0c */ /* 0x000fe4000bf83070 */
[----:B------:R-:W-:Y:S02]  /*7770*/  LOP3.LUT R4, R4, 0xffff, RZ, 0xc0, !PT ;  /* 0x0000ffff04047812 */ /* 0x000fe400078ec0ff */
[----:B------:R-:W-:Y:S01]  /*7780*/  SHF.R.U32.HI R5, RZ, 0x8, R38 ;  /* 0x00000008ff057819 */ /* 0x000fe20000011626 */
[----:B------:R-:W-:Y:S01]  /*7790*/  @!P5 FADD.FTZ R161, -R161, -RZ ;  /* 0x800000ffa1a1d221 */ /* 0x000fe20000010100 */
[----:B------:R-:W-:Y:S01]  /*77a0*/  SHF.R.U32.HI R6, RZ, 0x10, R17 ;  /* 0x00000010ff067819 */ /* 0x000fe20000011611 */
[----:B------:R-:W-:Y:S01]  /*77b0*/  @!P3 FADD.FTZ R172, -R172, -RZ ;  /* 0x800000ffacacb221 */ /* 0x000fe20000010100 */
[----:B------:R-:W-:Y:S02]  /*77c0*/  ISETP.LE.U32.AND P2, PT, R4, UR12, PT ;  /* 0x0000000c04007c0c */ /* 0x000fe4000bf43070 */
[----:B------:R-:W-:Y:S02]  /*77d0*/  LOP3.LUT R4, R5, 0xffff, RZ, 0xc0, !PT ;  /* 0x0000ffff05047812 */ /* 0x000fe400078ec0ff */
[----:B------:R-:W-:Y:S01]  /*77e0*/  LOP3.LUT R6, R6, 0xff, RZ, 0xc0, !PT ;  /* 0x000000ff06067812 */ /* 0x000fe200078ec0ff */
[----:B------:R-:W-:Y:S01]  /*77f0*/  @!P4 FADD.FTZ R159, -R159, -RZ ;  /* 0x800000ff9f9fc221 */ /* 0x000fe20000010100 */
[----:B------:R-:W-:Y:S02]  /*7800*/  ISETP.LE.U32.AND P6, PT, R4, UR12, PT ;  /* 0x0000000c04007c0c */ /* 0x000fe4000bfc3070 */
[----:B------:R-:W-:Y:S02]  /*7810*/  ISETP.LE.U32.AND P1, PT, R6, UR12, PT ;  /* 0x0000000c06007c0c */ /* 0x000fe4000bf23070 */
[----:B------:R-:W-:Y:S02]  /*7820*/  SHF.R.U32.HI R4, RZ, 0x18, R13 ;  /* 0x00000018ff047819 */ /* 0x000fe4000001160d */
[----:B------:R-:W-:Y:S01]  /*7830*/  LOP3.LUT R5, R13, 0xff, RZ, 0xc0, !PT ;  /* 0x000000ff0d057812 */ /* 0x000fe200078ec0ff */
[----:B------:R-:W-:Y:S01]  /*7840*/  @!P2 FADD.FTZ R163, -R163, -RZ ;  /* 0x800000ffa3a3a221 */ /* 0x000fe20000010100 */
[----:B------:R-:W-:Y:S02]  /*7850*/  ISETP.LE.U32.AND P3, PT, R4, UR12, PT ;  /* 0x0000000c04007c0c */ /* 0x000fe4000bf63070 */
[----:B------:R-:W-:Y:S02]  /*7860*/  ISETP.LE.U32.AND P5, PT, R5, UR12, PT ;  /* 0x0000000c05007c0c */ /* 0x000fe4000bfa3070 */
[----:B------:R-:W-:Y:S01]  /*7870*/  LOP3.LUT R4, R26, 0xff, RZ, 0xc0, !PT ;  /* 0x000000ff1a047812 */ /* 0x000fe200078ec0ff */
[----:B------:R-:W-:Y:S01]  /*7880*/  @!P6 FADD.FTZ R179, -R179, -RZ ;  /* 0x800000ffb3b3e221 */ /* 0x000fe20000010100 */
[----:B------:R-:W-:Y:S01]  /*7890*/  LOP3.LUT R5, R15, 0xff, RZ, 0xc0, !PT ;  /* 0x000000ff0f057812 */ /* 0x000fe200078ec0ff */
[----:B------:R-:W-:Y:S01]  /*78a0*/  @!P1 FADD.FTZ R171, -R171, -RZ ;  /* 0x800000ffabab9221 */ /* 0x000fe20000010100 */
[----:B------:R-:W-:Y:S02]  /*78b0*/  ISETP.LE.U32.AND P4, PT, R4, UR12, PT ;  /* 0x0000000c04007c0c */ /* 0x000fe4000bf83070 */
[----:B------:R-:W-:Y:S02]  /*78c0*/  SHF.R.U32.HI R4, RZ, 0x18, R15 ;  /* 0x00000018ff047819 */ /* 0x000fe4000001160f */
[----:B------:R-:W-:Y:S01]  /*78d0*/  ISETP.LE.U32.AND P2, PT, R5, UR12, PT ;  /* 0x0000000c05007c0c */ /* 0x000fe2000bf43070 */
[----:B------:R-:W-:Y:S01]  /*78e0*/  @!P3 FADD.FTZ R175, -R175, -RZ ;  /* 0x800000ffafafb221 */ /* 0x000fe20000010100 */
[----:B------:R-:W-:Y:S01]  /*78f0*/  ISETP.LE.U32.AND P1, PT, R4, UR12, PT ;  /* 0x0000000c04007c0c */ /* 0x000fe2000bf23070 */
[----:B------:R-:W-:Y:S01]  /*7900*/  @!P5 FADD.FTZ R174, -R174, -RZ ;  /* 0x800000ffaeaed221 */ /* 0x000fe20000010100 */
[----:B------:R-:W-:Y:S02]  /*7910*/  LOP3.LUT R5, R27, 0xff, RZ, 0xc0, !PT ;  /* 0x000000ff1b057812 */ /* 0x000fe400078ec0ff */
[----:B------:R-:W-:Y:S02]  /*7920*/  LOP3.LUT R4, R12, 0xff, RZ, 0xc0, !PT ;  /* 0x000000ff0c047812 */ /* 0x000fe400078ec0ff */
[----:B------:R-:W-:Y:S01]  /*7930*/  LOP3.LUT R19, R19, 0xffff, RZ, 0xc0, !PT ;  /* 0x0000ffff13137812 */ /* 0x000fe200078ec0ff */
[----:B------:R-:W-:Y:S01]  /*7940*/  @!P4 FADD.FTZ R176, -R176, -RZ ;  /* 0x800000ffb0b0c221 */ /* 0x000fe20000010100 */
[----:B------:R-:W-:Y:S02]  /*7950*/  ISETP.LE.U32.AND P6, PT, R5, UR12, PT ;  /* 0x0000000c05007c0c */ /* 0x000fe4000bfc3070 */
[----:B------:R-:W-:Y:S01]  /*7960*/  ISETP.LE.U32.AND P5, PT, R4, UR12, PT ;  /* 0x0000000c04007c0c */ /* 0x000fe2000bfa3070 */
[----:B------:R-:W-:Y:S01]  /*7970*/  @!P2 FADD.FTZ R198, -R198, -RZ ;  /* 0x800000ffc6c6a221 */ /* 0x000fe20000010100 */
[----:B------:R-:W-:Y:S01]  /*7980*/  SHF.R.U32.HI R5, RZ, 0x18, R12 ;  /* 0x00000018ff057819 */ /* 0x000fe2000001160c */
[----:B------:R-:W-:Y:S01]  /*7990*/  @!P1 FADD.FTZ R178, -R178, -RZ ;  /* 0x800000ffb2b29221 */ /* 0x000fe20000010100 */
[----:B------:R-:W-:Y:S02]  /*79a0*/  SHF.R.U32.HI R4, RZ, 0x8, R19 ;  /* 0x00000008ff047819 */ /* 0x000fe40000011613 */
[----:B------:R-:W-:Y:S02]  /*79b0*/  SHF.R.U32.HI R6, RZ, 0x10, R14 ;  /* 0x00000010ff067819 */ /* 0x000fe4000001160e */
[----:B------:R-:W-:Y:S02]  /*79c0*/  ISETP.LE.U32.AND P3, PT, R5, UR12, PT ;  /* 0x0000000c05007c0c */ /* 0x000fe4000bf63070 */
[----:B------:R-:W-:Y:S01]  /*79d0*/  LOP3.LUT R4, R4, 0xffff, RZ, 0xc0, !PT ;  /* 0x0000ffff04047812 */ /* 0x000fe200078ec0ff */
[----:B------:R-:W-:Y:S01]  /*79e0*/  @!P6 FADD.FTZ R199, -R199, -RZ ;  /* 0x800000ffc7c7e221 */ /* 0x000fe20000010100 */
[----:B------:R-:W-:Y:S01]  /*79f0*/  LOP3.LUT R5, R6, 0xff, RZ, 0xc0, !PT ;  /* 0x000000ff06057812 */ /* 0x000fe200078ec0ff */
[----:B------:R-:W-:Y:S01]  /*7a00*/  @!P5 FADD.FTZ R166, -R166, -RZ ;  /* 0x800000ffa6a6d221 */ /* 0x000fe20000010100 */
[----:B------:R-:W-:Y:S02]  /*7a10*/  LOP3.LUT R18, R18, 0xffff, RZ, 0xc0, !PT ;  /* 0x0000ffff12127812 */ /* 0x000fe400078ec0ff */
[----:B------:R-:W-:Y:S02]  /*7a20*/  ISETP.LE.U32.AND P4, PT, R4, UR12, PT ;  /* 0x0000000c04007c0c */ /* 0x000fe4000bf83070 */
[----:B------:R-:W-:Y:S02]  /*7a30*/  ISETP.LE.U32.AND P2, PT, R5, UR12, PT ;  /* 0x0000000c05007c0c */ /* 0x000fe4000bf43070 */
[----:B------:R-:W-:Y:S01]  /*7a40*/  SHF.R.U32.HI R4, RZ, 0x8, R28 ;  /* 0x00000008ff047819 */ /* 0x000fe2000001161c */
[----:B----4-:R-:W-:Y:S01]  /*7a50*/  @!P3 FADD.FTZ R164, -R164, -RZ ;  /* 0x800000ffa4a4b221 */ /* 0x010fe20000010100 */
[----:B------:R-:W-:Y:S02]  /*7a60*/  SHF.R.U32.HI R5, RZ, 0x8, R18 ;  /* 0x00000008ff057819 */ /* 0x000fe40000011612 */
[----:B------:R-:W-:Y:S02]  /*7a70*/  LOP3.LUT R4, R4, 0xffff, RZ, 0xc0, !PT ;  /* 0x0000ffff04047812 */ /* 0x000fe400078ec0ff */
[----:B------:R-:W-:Y:S02]  /*7a80*/  LOP3.LUT R5, R5, 0xffff, RZ, 0xc0, !PT ;  /* 0x0000ffff05057812 */ /* 0x000fe400078ec0ff */
[----:B------:R-:W-:Y:S01]  /*7a90*/  LOP3.LUT R17, R17, 0xffff, RZ, 0xc0, !PT ;  /* 0x0000ffff11117812 */ /* 0x000fe200078ec0ff */
[----:B------:R-:W-:Y:S01]  /*7aa0*/  @!P4 FADD.FTZ R145, -R145, -RZ ;  /* 0x800000ff9191c221 */ /* 0x000fe20000010100 */
[----:B------:R-:W-:Y:S01]  /*7ab0*/  ISETP.LE.U32.AND P1, PT, R4, UR12, PT ;  /* 0x0000000c04007c0c */ /* 0x000fe2000bf23070 */
[----:B------:R-:W-:Y:S01]  /*7ac0*/  @!P2 FADD.FTZ R146, -R146, -RZ ;  /* 0x800000ff9292a221 */ /* 0x000fe20000010100 */
[----:B------:R-:W-:Y:S02]  /*7ad0*/  ISETP.LE.U32.AND P6, PT, R5, UR12, PT ;  /* 0x0000000c05007c0c */ /* 0x000fe4000bfc3070 */
[----:B------:R-:W-:Y:S02]  /*7ae0*/  SHF.R.U32.HI R4, RZ, 0x8, R17 ;  /* 0x00000008ff047819 */ /* 0x000fe40000011611 */
[----:B------:R-:W-:Y:S02]  /*7af0*/  ISETP.LE.U32.AND P4, PT, R3, UR12, PT ;  /* 0x0000000c03007c0c */ /* 0x000fe4000bf83070 */
[----:B------:R-:W-:Y:S02]  /*7b00*/  LOP3.LUT R4, R4, 0xffff, RZ, 0xc0, !PT ;  /* 0x0000ffff04047812 */ /* 0x000fe400078ec0ff */
[----:B------:R-:W-:Y:S02]  /*7b10*/  SHF.R.U32.HI R5, RZ, 0x10, R13 ;  /* 0x00000010ff057819 */ /* 0x000fe4000001160d */
[----:B------:R-:W-:Y:S01]  /*7b20*/  ISETP.LE.U32.AND P2, PT, R4, UR12, PT ;  /* 0x0000000c04007c0c */ /* 0x000fe2000bf43070 */
[----:B------:R-:W-:Y:S01]  /*7b30*/  @!P1 FADD.FTZ R147, -R147, -RZ ;  /* 0x800000ff93939221 */ /* 0x000fe20000010100 */
[----:B------:R-:W-:Y:S01]  /*7b40*/  LOP3.LUT R3, R11, 0xff, RZ, 0xc0, !PT ;  /* 0x000000ff0b037812 */ /* 0x000fe200078ec0ff */
[----:B------:R-:W-:Y:S01]  /*7b50*/  @!P6 FADD.FTZ R148, -R148, -RZ ;  /* 0x800000ff9494e221 */ /* 0x000fe20000010100 */
[----:B------:R-:W-:Y:S02]  /*7b60*/  LOP3.LUT R5, R5, 0xff, RZ, 0xc0, !PT ;  /* 0x000000ff05057812 */ /* 0x000fe400078ec0ff */
[----:B------:R-:W-:Y:S01]  /*7b70*/  SHF.R.U32.HI R4, RZ, 0x8, R29 ;  /* 0x00000008ff047819 */ /* 0x000fe2000001161d */
[----:B------:R-:W-:Y:S01]  /*7b80*/  @!P4 FADD.FTZ R149, -R149, -RZ ;  /* 0x800000ff9595c221 */ /* 0x000fe20000010100 */
[----:B------:R-:W-:Y:S02]  /*7b90*/  ISETP.LE.U32.AND P1, PT, R3, UR12, PT ;  /* 0x0000000c03007c0c */ /* 0x000fe4000bf23070 */
[----:B------:R-:W-:Y:S02]  /*7ba0*/  ISETP.LE.U32.AND P6, PT, R5, UR12, PT ;  /* 0x0000000c05007c0c */ /* 0x000fe4000bfc3070 */
[----:B------:R-:W-:Y:S01]  /*7bb0*/  LOP3.LUT R3, R4, 0xffff, RZ, 0xc0, !PT ;  /* 0x0000ffff04037812 */ /* 0x000fe200078ec0ff */
[----:B------:R-:W-:Y:S01]  /*7bc0*/  @!P2 FADD.FTZ R155, -R155, -RZ ;  /* 0x800000ff9b9ba221 */ /* 0x000fe20000010100 */
[----:B------:R-:W-:Y:S02]  /*7bd0*/  SHF.R.U32.HI R4, RZ, 0x10, R15 ;  /* 0x00000010ff047819 */ /* 0x000fe4000001160f */
[----:B------:R-:W-:Y:S02]  /*7be0*/  ISETP.LE.U32.AND P4, PT, R3, UR12, PT ;  /* 0x0000000c03007c0c */ /* 0x000fe4000bf83070 */
[----:B------:R-:W-:Y:S02]  /*7bf0*/  LOP3.LUT R4, R4, 0xff, RZ, 0xc0, !PT ;  /* 0x000000ff04047812 */ /* 0x000fe400078ec0ff */
[----:B------:R-:W-:Y:S01]  /*7c00*/  SHF.R.U32.HI R3, RZ, 0x8, R32 ;  /* 0x00000008ff037819 */ /* 0x000fe20000011620 */
[----:B------:R-:W-:Y:S01]  /*7c10*/  @!P1 FADD.FTZ R157, -R157, -RZ ;  /* 0x800000ff9d9d9221 */ /* 0x000fe20000010100 */
[----:B------:R-:W-:Y:S01]  /*7c20*/  LOP3.LUT R5, R14, 0xffff, RZ, 0xc0, !PT ;  /* 0x0000ffff0e057812 */ /* 0x000fe200078ec0ff */
[----:B------:R-:W-:Y:S01]  /*7c30*/  @!P6 FADD.FTZ R162, -R162, -RZ ;  /* 0x800000ffa2a2e221 */ /* 0x000fe20000010100 */
[----:B------:R-:W-:Y:S02]  /*7c40*/  ISETP.LE.U32.AND P2, PT, R4, UR12, PT ;  /* 0x0000000c04007c0c */ /* 0x000fe4000bf43070 */
[----:B------:R-:W-:Y:S02]  /*7c50*/  LOP3.LUT R3, R3, 0xffff, RZ, 0xc0, !PT ;  /* 0x0000ffff03037812 */ /* 0x000fe400078ec0ff */
[----:B------:R-:W-:Y:S01]  /*7c60*/  SHF.R.U32.HI R5, RZ, 0x8, R5 ;  /* 0x00000008ff057819 */ /* 0x000fe20000011605 */
[----:B------:R-:W-:Y:S01]  /*7c70*/  @!P4 FADD.FTZ R167, -R167, -RZ ;  /* 0x800000ffa7a7c221 */ /* 0x000fe20000010100 */
[----:B------:R-:W-:Y:S02]  /*7c80*/  LOP3.LUT R13, R13, 0xffff, RZ, 0xc0, !PT ;  /* 0x0000ffff0d0d7812 */ /* 0x000fe400078ec0ff */
[----:B------:R-:W-:Y:S02]  /*7c90*/  ISETP.LE.U32.AND P6, PT, R3, UR12, PT ;  /* 0x0000000c03007c0c */ /* 0x000fe4000bfc3070 */
[----:B------:R-:W-:Y:S02]  /*7ca0*/  LOP3.LUT R3, R5, 0xffff, RZ, 0xc0, !PT ;  /* 0x0000ffff05037812 */ /* 0x000fe400078ec0ff */
[----:B------:R-:W-:Y:S01]  /*7cb0*/  SHF.R.U32.HI R4, RZ, 0x8, R13 ;  /* 0x00000008ff047819 */ /* 0x000fe2000001160d */
[----:B------:R-:W-:Y:S01]  /*7cc0*/  @!P2 FADD.FTZ R173, -R173, -RZ ;  /* 0x800000ffadada221 */ /* 0x000fe20000010100 */
[----:B------:R-:W-:Y:S02]  /*7cd0*/  ISETP.LE.U32.AND P4, PT, R3, UR12, PT ;  /* 0x0000000c03007c0c */ /* 0x000fe4000bf83070 */
[----:B------:R-:W-:Y:S02]  /*7ce0*/  LOP3.LUT R4, R4, 0xffff, RZ, 0xc0, !PT ;  /* 0x0000ffff04047812 */ /* 0x000fe400078ec0ff */
[----:B------:R-:W-:Y:S02]  /*7cf0*/  LOP3.LUT R15, R15, 0xffff, RZ, 0xc0, !PT ;  /* 0x0000ffff0f0f7812 */ /* 0x000fe400078ec0ff */
[----:B------:R-:W-:Y:S01]  /*7d00*/  ISETP.LE.U32.AND P2, PT, R4, UR12, PT ;  /* 0x0000000c04007c0c */ /* 0x000fe2000bf43070 */
[----:B------:R-:W-:Y:S01]  /*7d10*/  @!P6 FADD.FTZ R177, -R177, -RZ ;  /* 0x800000ffb1b1e221 */ /* 0x000fe20000010100 */
[----:B------:R-:W-:Y:S02]  /*7d20*/  SHF.R.U32.HI R4, RZ, 0x10, R12 ;  /* 0x00000010ff047819 */ /* 0x000fe4000001160c */
[----:B------:R-:W-:Y:S02]  /*7d30*/  SHF.R.U32.HI R3, RZ, 0x8, R15 ;  /* 0x00000008ff037819 */ /* 0x000fe4000001160f */
[----:B------:R-:W-:Y:S01]  /*7d40*/  LOP3.LUT R4, R4, 0xff, RZ, 0xc0, !PT ;  /* 0x000000ff04047812 */ /* 0x000fe200078ec0ff */
[----:B------:R-:W-:Y:S01]  /*7d50*/  @!P4 FADD.FTZ R144, -R144, -RZ ;  /* 0x800000ff9090c221 */ /* 0x000fe20000010100 */
[----:B------:R-:W-:Y:S02]  /*7d60*/  LOP3.LUT R3, R3, 0xffff, RZ, 0xc0, !PT ;  /* 0x0000ffff03037812 */ /* 0x000fe400078ec0ff */
[----:B------:R-:W-:Y:S02]  /*7d70*/  ISETP.LE.U32.AND P4, PT, R4, UR12, PT ;  /* 0x0000000c04007c0c */ /* 0x000fe4000bf83070 */
[----:B------:R-:W-:Y:S01]  /*7d80*/  F2FP.RELU.F16.F32.PACK_AB R4, R145, R154 ;  /* 0x0000009a9104723e */ /* 0x000fe200000008ff */
[----:B------:R-:W-:Y:S01]  /*7d90*/  @!P2 FADD.FTZ R151, -R151, -RZ ;  /* 0x800000ff9797a221 */ /* 0x000fe20000010100 */
[----:B------:R-:W-:Y:S02]  /*7da0*/  ISETP.LE.U32.AND P6, PT, R3, UR12, PT ;  /* 0x0000000c03007c0c */ /* 0x000fe4000bfc3070 */
[----:B------:R-:W-:Y:S01]  /*7db0*/  SHF.R.U32.HI R3, RZ, 0x8, R7 ;  /* 0x00000008ff037819 */ /* 0x000fe20000011607 */
[----:B------:R1:W-:Y:S01]  /*7dc0*/  STS [R229+0x1c000], R4 ;  /* 0x01c00004e5007388 */ /* 0x0003e20000000800 */
[----:B------:R-:W-:Y:S02]  /*7dd0*/  LOP3.LUT R5, R12, 0xffff, RZ, 0xc0, !PT ;  /* 0x0000ffff0c057812 */ /* 0x000fe400078ec0ff */
[----:B------:R-:W-:Y:S02]  /*7de0*/  LOP3.LUT R6, R3, 0xffff, RZ, 0xc0, !PT ;  /* 0x0000ffff03067812 */ /* 0x000fe400078ec0ff */
[----:B------:R-:W-:Y:S01]  /*7df0*/  F2FP.RELU.F16.F32.PACK_AB R3, R200, R156 ;  /* 0x0000009cc803723e */ /* 0x000fe200000008ff */
[----:B------:R-:W-:Y:S01]  /*7e00*/  @!P4 FADD.FTZ R158, -R158, -RZ ;  /* 0x800000ff9e9ec221 */ /* 0x000fe20000010100 */
[----:B------:R-:W-:Y:S02]  /*7e10*/  SHF.R.U32.HI R5, RZ, 0x8, R5 ;  /* 0x00000008ff057819 */ /* 0x000fe40000011605 */
[----:B------:R-:W-:Y:S01]  /*7e20*/  F2FP.RELU.F16.F32.PACK_AB R7, R144, R152 ;  /* 0x000000989007723e */ /* 0x000fe200000008ff */
[----:B------:R2:W-:Y:S01]  /*7e30*/  STS [R229+0x1c400], R3 ;  /* 0x01c40003e5007388 */ /* 0x0005e20000000800 */
[----:B------:R-:W-:Y:S01]  /*7e40*/  LOP3.LUT R5, R5, 0xffff, RZ, 0xc0, !PT ;  /* 0x0000ffff05057812 */ /* 0x000fe200078ec0ff */
[----:B------:R-:W-:Y:S01]  /*7e50*/  @!P6 FADD.FTZ R168, -R168, -RZ ;  /* 0x800000ffa8a8e221 */ /* 0x000fe20000010100 */
[----:B------:R-:W-:Y:S02]  /*7e60*/  ISETP.LE.U32.AND P2, PT, R6, UR12, PT ;  /* 0x0000000c06007c0c */ /* 0x000fe4000bf43070 */
[----:B------:R-:W-:Y:S02]  /*7e70*/  ISETP.LE.U32.AND P6, PT, R5, UR12, PT ;  /* 0x0000000c05007c0c */ /* 0x000fe4000bfc3070 */
[----:B------:R-:W-:Y:S02]  /*7e80*/  F2FP.RELU.F16.F32.PACK_AB R5, R169, R209 ;  /* 0x000000d1a905723e */ /* 0x000fe400000008ff */
[----:B------:R-:W-:Y:S02]  /*7e90*/  F2FP.RELU.F16.F32.PACK_AB R6, R150, R146 ;  /* 0x000000929606723e */ /* 0x000fe400000008ff */
[----:B------:R-:W-:Y:S01]  /*7ea0*/  F2FP.RELU.F16.F32.PACK_AB R2, R225, R219 ;  /* 0x000000dbe102723e */ /* 0x000fe200000008ff */
[----:B------:R3:W-:Y:S01]  /*7eb0*/  STS [R231+0x1c000], R5 ;  /* 0x01c00005e7007388 */ /* 0x0007e20000000800 */
[----:B------:R-:W-:Y:S02]  /*7ec0*/  F2FP.RELU.F16.F32.PACK_AB R0, R177, R223 ;  /* 0x000000dfb100723e */ /* 0x000fe400000008ff */
[----:B-1----:R-:W-:Y:S01]  /*7ed0*/  F2FP.RELU.F16.F32.PACK_AB R4, R210, R207 ;  /* 0x000000cfd204723e */ /* 0x002fe200000008ff */
[----:B------:R-:W-:Y:S01]  /*7ee0*/  @!P2 FADD.FTZ R165, -R165, -RZ ;  /* 0x800000ffa5a5a221 */ /* 0x000fe20000010100 */
[----:B------:R-:W-:Y:S01]  /*7ef0*/  ISETP.LE.U32.AND P0, PT, R10, UR12, PT ;  /* 0x0000000c0a007c0c */ /* 0x000fe2000bf03070 */
[----:B------:R-:W-:Y:S01]  /*7f00*/  @!P6 FADD.FTZ R160, -R160, -RZ ;  /* 0x800000ffa0a0e221 */ /* 0x000fe20000010100 */
[----:B------:R-:W-:Y:S01]  /*7f10*/  FSETP.GE.FTZ.AND P3, PT, R152, RZ, PT ;  /* 0x000000ff9800720b */ /* 0x000fe20003f76000 */
[----:B------:R1:W-:Y:S01]  /*7f20*/  STS [R231+0x1c400], R4 ;  /* 0x01c40004e7007388 */ /* 0x0003e20000000800 */
[----:B------:R-:W-:Y:S02]  /*7f30*/  FSETP.GE.FTZ.AND P2, PT, R144, RZ, PT ;  /* 0x000000ff9000720b */ /* 0x000fe40003f56000 */
[----:B------:R-:W-:Y:S01]  /*7f40*/  FSETP.GE.FTZ.AND P1, PT, R154, RZ, PT ;  /* 0x000000ff9a00720b */ /* 0x000fe20003f36000 */
[----:B------:R4:W-:Y:S01]  /*7f50*/  STS [R229+0x1e000], R7 ;  /* 0x01e00007e5007388 */ /* 0x0009e20000000800 */
[----:B--2---:R-:W-:Y:S03]  /*7f60*/  F2FP.RELU.F16.F32.PACK_AB R3, R147, R202 ;  /* 0x000000ca9303723e */ /* 0x004fe600000008ff */
[----:B------:R2:W-:Y:S02]  /*7f70*/  STS [R229+0x1e400], R6 ;  /* 0x01e40006e5007388 */ /* 0x0005e40000000800 */
[----:B------:R-:W-:Y:S01]  /*7f80*/  @!P0 FADD.FTZ R170, -R170, -RZ ;  /* 0x800000ffaaaa8221 */ /* 0x000fe20000010100 */
[----:B------:R-:W-:Y:S01]  /*7f90*/  FSETP.GE.FTZ.AND P0, PT, R145, RZ, PT ;  /* 0x000000ff9100720b */ /* 0x000fe20003f16000 */
[----:B------:R2:W-:Y:S01]  /*7fa0*/  STS [R231+0x1e000], R3 ;  /* 0x01e00003e7007388 */ /* 0x0005e20000000800 */
[----:B---3--:R-:W-:Y:S02]  /*7fb0*/  F2FP.RELU.F16.F32.PACK_AB R5, R205, R161 ;  /* 0x000000a1cd05723e */ /* 0x008fe400000008ff */
[----:B-1----:R-:W-:Y:S02]  /*7fc0*/  F2FP.RELU.F16.F32.PACK_AB R4, R172, R220 ;  /* 0x000000dcac04723e */ /* 0x002fe400000008ff */
[----:B----4-:R-:W-:Y:S02]  /*7fd0*/  F2FP.RELU.F16.F32.PACK_AB R7, R201, R153 ;  /* 0x00000099c907723e */ /* 0x010fe400000008ff */
[----:B--2---:R-:W-:Y:S03]  /*7fe0*/  F2FP.RELU.F16.F32.PACK_AB R6, R148, R208 ;  /* 0x000000d09406723e */ /* 0x004fe600000008ff */
[----:B------:R1:W-:Y:S01]  /*7ff0*/  STS [R231+0x1e400], R7 ;  /* 0x01e40007e7007388 */ /* 0x0003e20000000800 */
[----:B------:R-:W-:Y:S03]  /*8000*/  F2FP.RELU.F16.F32.PACK_AB R3, R222, R213 ;  /* 0x000000d5de03723e */ /* 0x000fe600000008ff */
[----:B------:R2:W-:Y:S04]  /*8010*/  STS [R235+0x1c000], R6 ;  /* 0x01c00006eb007388 */ /* 0x0005e80000000800 */
[----:B------:R3:W-:Y:S04]  /*8020*/  STS [R235+0x1c400], R5 ;  /* 0x01c40005eb007388 */ /* 0x0007e80000000800 */
[----:B------:R4:W-:Y:S04]  /*8030*/  STS [R234+0x1c000], R4 ;  /* 0x01c00004ea007388 */ /* 0x0009e80000000800 */
[----:B------:R4:W-:Y:S01]  /*8040*/  STS [R234+0x1c400], R3 ;  /* 0x01c40003ea007388 */ /* 0x0009e20000000800 */
[----:B-1----:R-:W-:Y:S02]  /*8050*/  F2FP.RELU.F16.F32.PACK_AB R7, R149, R204 ;  /* 0x000000cc9507723e */ /* 0x002fe400000008ff */
[----:B--2---:R-:W-:Y:S03]  /*8060*/  F2FP.RELU.F16.F32.PACK_AB R6, R203, R159 ;  /* 0x0000009fcb06723e */ /* 0x004fe600000008ff */
[----:B------:R-:W-:Y:S01]  /*8070*/  STS [R235+0x1e000], R7 ;  /* 0x01e00007eb007388 */ /* 0x000fe20000000800 */
[----:B---3--:R-:W-:Y:S03]  /*8080*/  F2FP.RELU.F16.F32.PACK_AB R5, R163, R216 ;  /* 0x000000d8a305723e */ /* 0x008fe600000008ff */
[----:B------:R1:W-:Y:S01]  /*8090*/  STS [R235+0x1e400], R6 ;  /* 0x01e40006eb007388 */ /* 0x0003e20000000800 */
[----:B----4-:R-:W-:Y:S03]  /*80a0*/  F2FP.RELU.F16.F32.PACK_AB R4, R217, R206 ;  /* 0x000000ced904723e */ /* 0x010fe600000008ff */
[----:B------:R2:W-:Y:S01]  /*80b0*/  STS [R234+0x1e000], R5 ;  /* 0x01e00005ea007388 */ /* 0x0005e20000000800 */
[----:B------:R-:W-:Y:S03]  /*80c0*/  F2FP.RELU.F16.F32.PACK_AB R3, R155, R212 ;  /* 0x000000d49b03723e */ /* 0x000fe600000008ff */
[----:B------:R3:W-:Y:S04]  /*80d0*/  STS [R234+0x1e400], R4 ;  /* 0x01e40004ea007388 */ /* 0x0007e80000000800 */
[----:B------:R4:W-:Y:S01]  /*80e0*/  STS [R228+0x1c000], R3 ;  /* 0x01c00003e4007388 */ /* 0x0009e20000000800 */
[----:B-1----:R-:W-:Y:S02]  /*80f0*/  F2FP.RELU.F16.F32.PACK_AB R6, R211, R171 ;  /* 0x000000abd306723e */ /* 0x002fe400000008ff */
[----:B--2---:R-:W-:Y:S03]  /*8100*/  F2FP.RELU.F16.F32.PACK_AB R5, R151, R174 ;  /* 0x000000ae9705723e */ /* 0x004fe600000008ff */
[----:B------:R-:W-:Y:S01]  /*8110*/  STS [R228+0x1c400], R6 ;  /* 0x01c40006e4007388 */ /* 0x000fe20000000800 */
[----:B---3--:R-:W-:Y:S03]  /*8120*/  F2FP.RELU.F16.F32.PACK_AB R4, R175, R162 ;  /* 0x000000a2af04723e */ /* 0x008fe600000008ff */
[----:B------:R1:W-:Y:S01]  /*8130*/  STS [R230+0x1c400], R2 ;  /* 0x01c40002e6007388 */ /* 0x0003e20000000800 */
[----:B----4-:R-:W-:Y:S05]  /*8140*/  F2FP.RELU.F16.F32.PACK_AB R3, R179, R224 ;  /* 0x000000e0b303723e */ /* 0x010fea00000008ff */
[----:B------:R2:W-:Y:S04]  /*8150*/  STS [R230+0x1c000], R3 ;  /* 0x01c00003e6007388 */ /* 0x0005e80000000800 */
[----:B------:R3:W-:Y:S04]  /*8160*/  STS [R228+0x1e000], R5 ;  /* 0x01e00005e4007388 */ /* 0x0007e80000000800 */
[----:B------:R4:W-:Y:S01]  /*8170*/  STS [R228+0x1e400], R4 ;  /* 0x01e40004e4007388 */ /* 0x0009e20000000800 */
[----:B-1----:R-:W-:Y:S02]  /*8180*/  F2FP.RELU.F16.F32.PACK_AB R2, R178, R173 ;  /* 0x000000adb202723e */ /* 0x002fe400000008ff */
[----:B--2---:R-:W-:Y:S02]  /*8190*/  F2FP.RELU.F16.F32.PACK_AB R3, R168, R198 ;  /* 0x000000c6a803723e */ /* 0x004fe400000008ff */
[----:B---3--:R-:W-:Y:S02]  /*81a0*/  F2FP.RELU.F16.F32.PACK_AB R5, R167, R215 ;  /* 0x000000d7a705723e */ /* 0x008fe400000008ff */
[----:B----4-:R-:W-:Y:S03]  /*81b0*/  F2FP.RELU.F16.F32.PACK_AB R4, R214, R176 ;  /* 0x000000b0d604723e */ /* 0x010fe600000008ff */
        /* <DEDUP_REMOVED lines=13> */
[----:B------:R-:W-:Y:S04]  /*8290*/  STS [R232+0x1e000], R3 ;  /* 0x01e00003e8007388 */ /* 0x000fe80000000800 */
[----:B------:R2:W-:Y:S04]  /*82a0*/  STS [R232+0x1e400], R2 ;  /* 0x01e40002e8007388 */ /* 0x0005e80000000800 */
[----:B------:R-:W-:Y:S01]  /*82b0*/  LDSM.16.M88.4 R16, [R184+UR4+0x10000] ;  /* 0x01000004b810783b */ /* 0x000fe20008000200 */
[----:B-1----:R-:W-:Y:S07]  /*82c0*/  IMAD.SHL.U32 R0, R190, 0x2, RZ ;  /* 0x00000002be007824 */ /* 0x002fee00078e00ff */
[----:B------:R-:W-:Y:S08]  /*82d0*/  LDSM.16.M88.4 R32, [R184+UR4+0x10800] ;  /* 0x01080004b820783b */ /* 0x000ff00008000200 */
[----:B------:R-:W1:Y:S01]  /*82e0*/  LDSM.16.M88.4 R64, [R0+UR4+0x8000] ;  /* 0x008000040040783b */ /* 0x000e620008000200 */
[----:B--2---:R-:W-:Y:S07]  /*82f0*/  IMAD.U32 R2, RZ, RZ, UR4 ;  /* 0x00000004ff027e24 */ /* 0x004fee000f8e00ff */
[----:B------:R2:W3:Y:S08]  /*8300*/  LDSM.16.M88.4 R60, [R0+UR4+0xa000] ;  /* 0x00a00004003c783b */ /* 0x0004f00008000200 */
[----:B------:R-:W4:Y:S08]  /*8310*/  LDSM.16.M88.4 R48, [R184+UR4+0x11000] ;  /* 0x01100004b830783b */ /* 0x000f300008000200 */
[----:B------:R-:W4:Y:S01]  /*8320*/  LDSM.16.M88.4 R132, [R184+UR4+0x11800] ;  /* 0x01180004b884783b */ /* 0x000f220008000200 */
[----:B--2---:R-:W-:Y:S05]  /*8330*/  IADD3 R0, R0, 0x8000, R2 ;  /* 0x0000800000007810 */ /* 0x004fea0007ffe002 */
[C---:B------:R-:W-:Y:S02]  /*8340*/  IMAD.IADD R140, R0.reuse, 0x1, R189 ;  /* 0x00000001008c7824 */ /* 0x040fe400078e02bd */
[----:B------:R-:W-:Y:S01]  /*8350*/  IMAD.IADD R0, R0, 0x1, R182 ;  /* 0x0000000100007824 */ /* 0x000fe200078e02b6 */
[-C--:B-1----:R-:W-:Y:S02]  /*8360*/  HMMA.16816.F32 R4, R64, R16.reuse, RZ ;  /* 0x000000104004723c */ /* 0x082fe400000018ff */
[----:B------:R-:W-:Y:S04]  /*8370*/  LDSM.16.M88.4 R136, [R140] ;  /* 0x000000008c88783b */ /* 0x000fe80000000200 */
[C---:B---3--:R-:W-:Y:S04]  /*8380*/  HMMA.16816.F32 R8, R60.reuse, R16, RZ ;  /* 0x000000103c08723c */ /* 0x048fe800000018ff */
[----:B------:R-:W-:Y:S02]  /*8390*/  LDSM.16.M88.4 R140, [R140+0x2000] ;  /* 0x002000008c8c783b */ /* 0x000fe40000000200 */
[-C--:B------:R-:W-:Y:S06]  /*83a0*/  HMMA.16816.F32 R12, R60, R18.reuse, RZ ;  /* 0x000000123c0c723c */ /* 0x080fec00000018ff */
[C---:B------:R-:W-:Y:S06]  /*83b0*/  HMMA.16816.F32 R16, R64.reuse, R18, RZ ;  /* 0x000000124010723c */ /* 0x040fec00000018ff */
[-C--:B------:R-:W-:Y:S06]  /*83c0*/  HMMA.16816.F32 R20, R64, R32.reuse, RZ ;  /* 0x000000204014723c */ /* 0x080fec00000018ff */
        /* <DEDUP_REMOVED lines=32> */
[----:B------:R-:W-:Y:S08]  /*85d0*/  LDSM.16.M88.4 R132, [R0] ;  /* 0x000000000084783b */ /* 0x000ff00000000200 */
        /* <DEDUP_REMOVED lines=22> */
[----:B------:R-:W1:Y:S08]  /*8740*/  LDSM.16.M88.4 R132, [R140] ;  /* 0x000000008c84783b */ /* 0x000e700000000200 */
        /* <DEDUP_REMOVED lines=10> */
[-C--:B------:R-:W-:Y:S01]  /*87f0*/  FSEL R3, R3, R195.reuse, P1 ;  /* 0x000000c303037208 */ /* 0x080fe20000800000 */
[C---:B------:R-:W-:Y:S01]  /*8800*/  FADD.FTZ R4, -R193.reuse, R9 ;  /* 0x00000009c1047221 */ /* 0x040fe20000010100 */
[----:B------:R-:W-:Y:S01]  /*8810*/  FSEL R0, R0, R195, P0 ;  /* 0x000000c300007208 */ /* 0x000fe20000000000 */
[----:B------:R-:W-:Y:S01]  /*8820*/  FADD.FTZ R8, -R193, R8 ;  /* 0x00000008c1087221 */ /* 0x000fe20000010100 */
[----:B------:R-:W-:Y:S01]  /*8830*/  FSETP.GE.FTZ.AND P1, PT, R156, RZ, PT ;  /* 0x000000ff9c00720b */ /* 0x000fe20003f36000 */
[----:B------:R-:W-:Y:S01]  /*8840*/  FMUL.FTZ R154, R154, R3 ;  /* 0x000000039a9a7220 */ /* 0x000fe20000410000 */
[----:B------:R-:W-:Y:S01]  /*8850*/  FSETP.GE.FTZ.AND P0, PT, R200, RZ, PT ;  /* 0x000000ffc800720b */ /* 0x000fe20003f16000 */
[----:B------:R-:W-:Y:S01]  /*8860*/  FADD.FTZ R14, -R192, R14 ;  /* 0x0000000ec00e7221 */ /* 0x000fe20000010100 */
[-C--:B------:R-:W-:Y:S01]  /*8870*/  FSEL R6, R6, R194.reuse, P1 ;  /* 0x000000c206067208 */ /* 0x080fe20000800000 */
[----:B------:R-:W-:Y:S01]  /*8880*/  FADD.FTZ R15, -R192, R15 ;  /* 0x0000000fc00f7221 */ /* 0x000fe20000010100 */
[----:B------:R-:W-:Y:S01]  /*8890*/  FSEL R7, R7, R194, P0 ;  /* 0x000000c207077208 */ /* 0x000fe20000000000 */
[C---:B------:R-:W-:Y:S01]  /*88a0*/  FADD.FTZ R5, -R193.reuse, R12 ;  /* 0x0000000cc1057221 */ /* 0x040fe20000010100 */
[----:B------:R-:W-:Y:S01]  /*88b0*/  FSETP.GE.FTZ.AND P1, PT, R146, RZ, PT ;  /* 0x000000ff9200720b */ /* 0x000fe20003f36000 */
[----:B------:R-:W-:Y:S01]  /*88c0*/  FMUL.FTZ R6, R156, R6 ;  /* 0x000000069c067220 */ /* 0x000fe20000410000 */
[----:B------:R-:W-:Y:S01]  /*88d0*/  FSETP.GE.FTZ.AND P0, PT, R150, RZ, PT ;  /* 0x000000ff9600720b */ /* 0x000fe20003f16000 */
[----:B------:R-:W-:Y:S01]  /*88e0*/  FMUL.FTZ R7, R200, R7 ;  /* 0x00000007c8077220 */ /* 0x000fe20000410000 */
[-C--:B------:R-:W-:Y:S01]  /*88f0*/  FSEL R8, R8, R193.reuse, P3 ;  /* 0x000000c108087208 */ /* 0x080fe20001800000 */
[----:B------:R-:W-:Y:S01]  /*8900*/  FADD.FTZ R13, -R193, R13 ;  /* 0x0000000dc10d7221 */ /* 0x000fe20000010100 */
[-C--:B------:R-:W-:Y:S01]  /*8910*/  FSEL R4, R4, R193.reuse, P2 ;  /* 0x000000c104047208 */ /* 0x080fe20001000000 */
        /* <DEDUP_REMOVED lines=8> */
[----:B------:R-:W-:Y:S01]  /*89a0*/  FADD.FTZ R0, -R192, R11 ;  /* 0x0000000bc0007221 */ /* 0x000fe20000010100 */
[----:B------:R-:W-:Y:S01]  /*89b0*/  FSEL R5, R5, R193, P3 ;  /* 0x000000c105057208 */ /* 0x000fe20001800000 */
[----:B------:R-:W-:Y:S01]  /*89c0*/  FMUL.FTZ R146, R146, R3 ;  /* 0x0000000392927220 */ /* 0x000fe20000410000 */
[----:B------:R-:W-:Y:S01]  /*89d0*/  FSEL R4, R13, R193, P2 ;  /* 0x000000c10d047208 */ /* 0x000fe20001000000 */
[-C--:B-1----:R-:W-:Y:S03]  /*89e0*/  HMMA.16816.F32 R20, R132, R136.reuse, R20 ;  /* 0x000000888414723c */ /* 0x082fe60000001814 */
[----:B------:R-:W-:Y:S01]  /*89f0*/  FSEL R0, R0, R192, P0 ;  /* 0x000000c000007208 */ /* 0x000fe20000000000 */
[----:B------:R-:W-:Y:S01]  /*8a00*/  FMUL.FTZ R5, R202, R5 ;  /* 0x00000005ca057220 */ /* 0x000fe20000410000 */
[----:B------:R-:W-:Y:S01]  /*8a10*/  FSETP.GE.FTZ.AND P0, PT, R201, RZ, PT ;  /* 0x000000ffc900720b */ /* 0x000fe20003f16000 */
[----:B------:R-:W-:Y:S01]  /*8a20*/  FMUL.FTZ R4, R147, R4 ;  /* 0x0000000493047220 */ /* 0x000fe20000410000 */
[----:B------:R-:W-:Y:S01]  /*8a30*/  FSEL R3, R14, R192, P1 ;  /* 0x000000c00e037208 */ /* 0x000fe20000800000 */
[C---:B------:R-:W-:Y:S04]  /*8a40*/  HMMA.16816.F32 R24, R140.reuse, R136, R24 ;  /* 0x000000888c18723c */ /* 0x040fe80000001818 */
[----:B------:R-:W-:Y:S01]  /*8a50*/  FSETP.GE.FTZ.AND P1, PT, R207, RZ, PT ;  /* 0x000000ffcf00720b */ /* 0x000fe20003f36000 */
[----:B------:R-:W-:Y:S01]  /*8a60*/  FMUL.FTZ R10, R150, R0 ;  /* 0x00000000960a7220 */ /* 0x000fe20000410000 */
[----:B------:R-:W-:Y:S01]  /*8a70*/  FSEL R0, R15, R192, P0 ;  /* 0x000000c00f007208 */ /* 0x000fe20000000000 */
[-C--:B------:R-:W-:Y:S03]  /*8a80*/  HMMA.16816.F32 R28, R140, R138.reuse, R28 ;  /* 0x0000008a8c1c723c */ /* 0x080fe6000000181c */
[----:B------:R-:W-:Y:S01]  /*8a90*/  FSETP.GE.FTZ.AND P0, PT, R210, RZ, PT ;  /* 0x000000ffd200720b */ /* 0x000fe20003f16000 */
[----:B------:R-:W-:Y:S01]  /*8aa0*/  FMUL.FTZ R11, R152, R8 ;  /* 0x00000008980b7220 */ /* 0x000fe20000410000 */
[----:B------:R-:W-:Y:S01]  /*8ab0*/  F2FP.F16.F32.PACK_AB R152, R7, R6 ;  /* 0x000000060798723e */ /* 0x000fe200000000ff */
[C---:B------:R-:W-:Y:S01]  /*8ac0*/  FADD.FTZ R7, -R194.reuse, R18 ;  /* 0x00000012c2077221 */ /* 0x040fe20000010100 */
[----:B------:R-:W-:Y:S01]  /*8ad0*/  FSETP.GE.FTZ.AND P3, PT, R209, RZ, PT ;  /* 0x000000ffd100720b */ /* 0x000fe20003f76000 */
[----:B------:R-:W-:Y:S01]  /*8ae0*/  FADD.FTZ R6, -R194, R19 ;  /* 0x00000013c2067221 */ /* 0x000fe20000010100 */
[----:B------:R-:W-:Y:S01]  /*8af0*/  FSETP.GE.FTZ.AND P2, PT, R169, RZ, PT ;  /* 0x000000ffa900720b */ /* 0x000fe20003f56000 */
[C---:B------:R-:W-:Y:S04]  /*8b00*/  HMMA.16816.F32 R32, R132.reuse, R138, R32 ;  /* 0x0000008a8420723c */ /* 0x040fe80000001820 */
[-C--:B------:R-:W-:Y:S01]  /*8b10*/  FSEL R7, R7, R194.reuse, P1 ;  /* 0x000000c207077208 */ /* 0x080fe20000800000 */
[C---:B------:R-:W-:Y:S01]  /*8b20*/  FADD.FTZ R20, -R195.reuse, R20 ;  /* 0x00000014c3147221 */ /* 0x040fe20000010100 */
[----:B------:R-:W-:Y:S01]  /*8b30*/  FSEL R6, R6, R194, P0 ;  /* 0x000000c206067208 */ /* 0x000fe20000000000 */
[----:B------:R-:W-:Y:S01]  /*8b40*/  FADD.FTZ R8, -R195, R17 ;  /* 0x00000011c3087221 */ /* 0x000fe20000010100 */
[----:B------:R-:W-:Y:S02]  /*8b50*/  F2FP.F16.F32.PACK_AB R147, R10, R146 ;  /* 0x000000920a93723e */ /* 0x000fe400000000ff */
[----:B------:R-:W-:Y:S01]  /*8b60*/  FSETP.GE.FTZ.AND P1, PT, R161, RZ, PT ;  /* 0x000000ffa100720b */ /* 0x000fe20003f36000 */
[----:B------:R-:W-:Y:S01]  /*8b70*/  FMUL.FTZ R15, R207, R7 ;  /* 0x00000007cf0f7220 */ /* 0x000fe20000410000 */
[----:B------:R-:W-:Y:S01]  /*8b80*/  F2FP.F16.F32.PACK_AB R146, R4, R5 ;  /* 0x000000050492723e */ /* 0x000fe200000000ff */
[----:B------:R-:W-:Y:S01]  /*8b90*/  FMUL.FTZ R14, R210, R6 ;  /* 0x00000006d20e7220 */ /* 0x000fe20000410000 */
[-C--:B------:R-:W-:Y:S01]  /*8ba0*/  FSEL R9, R9, R195.reuse, P3 ;  /* 0x000000c309097208 */ /* 0x080fe20001800000 */
[----:B------:R-:W1:Y:S01]  /*8bb0*/  LDSM.16.M88.4 R4, [R185+0x5000] ;  /* 0x00500000b904783b */ /* 0x000e620000000200 */
[----:B------:R-:W-:Y:S01]  /*8bc0*/  FSEL R8, R8, R195, P2 ;  /* 0x000000c308087208 */ /* 0x000fe20001000000 */
[----:B------:R-:W-:Y:S01]  /*8bd0*/  FADD.FTZ R28, -R193, R28 ;  /* 0x0000001cc11c7221 */ /* 0x000fe20000010100 */
[----:B------:R-:W-:Y:S01]  /*8be0*/  FSETP.GE.FTZ.AND P3, PT, R208, RZ, PT ;  /* 0x000000ffd000720b */ /* 0x000fe20003f76000 */
[----:B------:R-:W-:Y:S01]  /*8bf0*/  FADD.FTZ R31, -R192, R31 ;  /* 0x0000001fc01f7221 */ /* 0x000fe20000010100 */
[----:B------:R-:W-:Y:S01]  /*8c00*/  FSETP.GE.FTZ.AND P2, PT, R148, RZ, PT ;  /* 0x000000ff9400720b */ /* 0x000fe20003f56000 */
[----:B------:R-:W-:Y:S01]  /*8c10*/  FMUL.FTZ R17, R209, R9 ;  /* 0x00000009d1117220 */ /* 0x000fe20000410000 */
[----:B------:R-:W-:Y:S01]  /*8c20*/  FSETP.GE.FTZ.AND P0, PT, R205, RZ, PT ;  /* 0x000000ffcd00720b */ /* 0x000fe20003f16000 */
[----:B------:R-:W-:Y:S01]  /*8c30*/  FADD.FTZ R10, -R192, R27 ;  /* 0x0000001bc00a7221 */ /* 0x000fe20000010100 */
[----:B------:R-:W-:Y:S01]  /*8c40*/  F2FP.F16.F32.PACK_AB R154, R145, R154 ;  /* 0x0000009a919a723e */ /* 0x000fe200000000ff */
[----:B------:R-:W-:Y:S01]  /*8c50*/  FADD.FTZ R21, -R195, R21 ;  /* 0x00000015c3157221 */ /* 0x000fe20000010100 */
[----:B------:R-:W-:Y:S01]  /*8c60*/  F2FP.F16.F32.PACK_AB R150, R144, R11 ;  /* 0x0000000b9096723e */ /* 0x000fe200000000ff */
[----:B------:R-:W-:Y:S01]  /*8c70*/  FADD.FTZ R11, -R192, R26 ;  /* 0x0000001ac00b7221 */ /* 0x000fe20000010100 */
[-C--:B------:R-:W-:Y:S01]  /*8c80*/  FSEL R9, R20, R195.reuse, P3 ;  /* 0x000000c314097208 */ /* 0x080fe20001800000 */
[----:B------:R-:W-:Y:S01]  /*8c90*/  FMUL.FTZ R16, R169, R8 ;  /* 0x00000008a9107220 */ /* 0x000fe20000410000 */
        /* <DEDUP_REMOVED lines=9> */
[----:B------:R-:W-:Y:S01]  /*8d30*/  FMUL.FTZ R3, R153, R3 ;  /* 0x0000000399037220 */ /* 0x000fe20000410000 */
[----:B------:R-:W-:Y:S01]  /*8d40*/  F2FP.F16.F32.PACK_AB R138, R8, R9 ;  /* 0x00000009088a723e */ /* 0x000fe200000000ff */
[----:B------:R-:W-:Y:S01]  /*8d50*/  FMUL.FTZ R0, R201, R0 ;  /* 0x00000000c9007220 */ /* 0x000fe20000410000 */
[-C--:B------:R-:W-:Y:S01]  /*8d60*/  FSEL R12, R12, R193.reuse, P2 ;  /* 0x000000c10c0c7208 */ /* 0x080fe20001000000 */
[----:B------:R-:W-:Y:S01]  /*8d70*/  FADD.FTZ R22, -R194, R22 ;  /* 0x00000016c2167221 */ /* 0x000fe20000010100 */
[----:B------:R-:W-:Y:S01]  /*8d80*/  FSEL R8, R28, R193, P3 ;  /* 0x000000c11c087208 */ /* 0x000fe20001800000 */
[----:B------:R-:W-:Y:S01]  /*8d90*/  FADD.FTZ R23, -R194, R23 ;  /* 0x00000017c2177221 */ /* 0x000fe20000010100 */
[----:B------:R-:W-:Y:S01]  /*8da0*/  F2FP.F16.F32.PACK_AB R145, R0, R3 ;  /* 0x000000030091723e */ /* 0x000fe200000000ff */
[----:B------:R-:W-:Y:S01]  /*8db0*/  FADD.FTZ R29, -R193, R29 ;  /* 0x0000001dc11d7221 */ /* 0x000fe20000010100 */
[-C--:B------:R-:W-:Y:S01]  /*8dc0*/  FSEL R3, R22, R194.reuse, P1 ;  /* 0x000000c216037208 */ /* 0x080fe20000800000 */
[----:B------:R-:W-:Y:S01]  /*8dd0*/  FADD.FTZ R30, -R192, R30 ;  /* 0x0000001ec01e7221 */ /* 0x000fe20000010100 */
[----:B------:R-:W-:Y:S01]  /*8de0*/  FSEL R0, R23, R194, P0 ;  /* 0x000000c217007208 */ /* 0x000fe20000000000 */
[----:B------:R-:W-:Y:S01]  /*8df0*/  FADD.FTZ R33, -R195, R33 ;  /* 0x00000021c3217221 */ /* 0x000fe20000010100 */
[----:B------:R-:W-:Y:S01]  /*8e00*/  FSETP.GE.FTZ.AND P1, PT, R159, RZ, PT ;  /* 0x000000ff9f00720b */ /* 0x000fe20003f36000 */
[----:B------:R-:W-:Y:S01]  /*8e10*/  FMUL.FTZ R3, R161, R3 ;  /* 0x00000003a1037220 */ /* 0x000fe20000410000 */
[----:B------:R-:W-:Y:S01]  /*8e20*/  FSETP.GE.FTZ.AND P0, PT, R203, RZ, PT ;  /* 0x000000ffcb00720b */ /* 0x000fe20003f16000 */
[-C--:B-1----:R-:W-:Y:S03]  /*8e30*/  HMMA.16816.F32 R36, R132, R4.reuse, R36 ;  /* 0x000000048424723c */ /* 0x082fe60000001824 */
[----:B------:R-:W-:Y:S01]  /*8e40*/  FSEL R11, R11, R192, P1 ;  /* 0x000000c00b0b7208 */ /* 0x000fe20000800000 */
[----:B------:R-:W-:Y:S01]  /*8e50*/  FMUL.FTZ R0, R205, R0 ;  /* 0x00000000cd007220 */ /* 0x000fe20000410000 */
[----:B------:R-:W-:Y:S01]  /*8e60*/  FSEL R10, R10, R192, P0 ;  /* 0x000000c00a0a7208 */ /* 0x000fe20000000000 */
[C---:B------:R-:W-:Y:S04]  /*8e70*/  HMMA.16816.F32 R40, R140.reuse, R4, R40 ;  /* 0x000000048c28723c */ /* 0x040fe80000001828 */
[----:B------:R-:W-:Y:S01]  /*8e80*/  FSETP.GE.FTZ.AND P0, PT, R217, RZ, PT ;  /* 0x000000ffd900720b */ /* 0x000fe20003f16000 */
[----:B------:R-:W-:Y:S01]  /*8e90*/  FMUL.FTZ R11, R159, R11 ;  /* 0x0000000b9f0b7220 */ /* 0x000fe20000410000 */
[----:B------:R-:W-:Y:S01]  /*8ea0*/  F2FP.F16.F32.PACK_AB R144, R16, R17 ;  /* 0x000000111090723e */ /* 0x000fe200000000ff */
[----:B------:R-:W-:Y:S01]  /*8eb0*/  FMUL.FTZ R10, R203, R10 ;  /* 0x0000000acb0a7220 */ /* 0x000fe20000410000 */
[----:B------:R-:W-:Y:S01]  /*8ec0*/  F2FP.F16.F32.PACK_AB R139, R14, R15 ;  /* 0x0000000f0e8b723e */ /* 0x000fe200000000ff */
[-C--:B------:R-:W-:Y:S03]  /*8ed0*/  HMMA.16816.F32 R44, R140, R6.reuse, R44 ;  /* 0x000000068c2c723c */ /* 0x080fe6000000182c */
[----:B------:R-:W-:Y:S01]  /*8ee0*/  FSETP.GE.FTZ.AND P2, PT, R163, RZ, PT ;  /* 0x000000ffa300720b */ /* 0x000fe20003f56000 */
[----:B------:R-:W-:Y:S01]  /*8ef0*/  FMUL.FTZ R15, R216, R8 ;  /* 0x00000008d80f7220 */ /* 0x000fe20000410000 */
[----:B------:R-:W-:Y:S01]  /*8f00*/  FSETP.GE.FTZ.AND P1, PT, R206, RZ, PT ;  /* 0x000000ffce00720b */ /* 0x000fe20003f36000 */
[----:B------:R-:W-:Y:S01]  /*8f10*/  FMUL.FTZ R16, R149, R12 ;  /* 0x0000000c95107220 */ /* 0x000fe20000410000 */
[-C--:B------:R-:W-:Y:S01]  /*8f20*/  FSEL R12, R31, R192.reuse, P0 ;  /* 0x000000c01f0c7208 */ /* 0x080fe20000000000 */
[----:B------:R-:W-:Y:S01]  /*8f30*/  FADD.FTZ R32, -R195, R32 ;  /* 0x00000020c3207221 */ /* 0x000fe20000010100 */
[----:B------:R-:W-:Y:S01]  /*8f40*/  FSETP.GE.FTZ.AND P3, PT, R220, RZ, PT ;  /* 0x000000ffdc00720b */ /* 0x000fe20003f76000 */
[C---:B------:R-:W-:Y:S04]  /*8f50*/  HMMA.16816.F32 R48, R132.reuse, R6, R48 ;  /* 0x000000068430723c */ /* 0x040fe80000001830 */
[----:B------:R-:W-:Y:S01]  /*8f60*/  F2FP.F16.F32.PACK_AB R31, R10, R11 ;  /* 0x0000000b0a1f723e */ /* 0x000fe200000000ff */
[----:B------:R-:W-:Y:S01]  /*8f70*/  FADD.FTZ R34, -R194, R34 ;  /* 0x00000022c2227221 */ /* 0x000fe20000010100 */
[----:B------:R-:W-:Y:S01]  /*8f80*/  F2FP.F16.F32.PACK_AB R137, R0, R3 ;  /* 0x000000030089723e */ /* 0x000fe200000000ff */
[----:B------:R-:W1:Y:S01]  /*8f90*/  LDSM.16.M88.4 R8, [R185+0x5800] ;  /* 0x00580000b908783b */ /* 0x000e620000000200 */
[----:B------:R-:W-:Y:S02]  /*8fa0*/  FSEL R3, R29, R193, P2 ;  /* 0x000000c11d037208 */ /* 0x000fe40001000000 */
[----:B------:R-:W-:Y:S01]  /*8fb0*/  FSETP.GE.FTZ.AND P2, PT, R172, RZ, PT ;  /* 0x000000ffac00720b */ /* 0x000fe20003f56000 */
        /* <DEDUP_REMOVED lines=8> */
[C---:B------:R-:W-:Y:S01]  /*9040*/  FADD.FTZ R36, -R195.reuse, R36 ;  /* 0x00000024c3247221 */ /* 0x040fe20000010100 */
[----:B------:R-:W-:Y:S01]  /*9050*/  FSEL R5, R32, R195, P3 ;  /* 0x000000c320057208 */ /* 0x000fe20001800000 */
        /* <DEDUP_REMOVED lines=9> */
[----:B------:R-:W-:Y:S01]  /*90f0*/  FSETP.GE.FTZ.AND P1, PT, R171, RZ, PT ;  /* 0x000000ffab00720b */ /* 0x000fe20003f36000 */
[----:B------:R-:W-:Y:S01]  /*9100*/  FMUL.FTZ R19, R220, R5 ;  /* 0x00000005dc137220 */ /* 0x000fe20000410000 */
[----:B------:R-:W-:Y:S01]  /*9110*/  FSETP.GE.FTZ.AND P0, PT, R211, RZ, PT ;  /* 0x000000ffd300720b */ /* 0x000fe20003f16000 */
[----:B------:R-:W-:Y:S01]  /*9120*/  FADD.FTZ R41, -R193, R41 ;  /* 0x00000029c1297221 */ /* 0x000fe20000010100 */
[----:B------:R-:W-:Y:S01]  /*9130*/  F2FP.F16.F32.PACK_AB R136, R16, R17 ;  /* 0x000000111088723e */ /* 0x000fe200000000ff */
[----:B------:R-:W-:Y:S01]  /*9140*/  FMUL.FTZ R17, R213, R3 ;  /* 0x00000003d5117220 */ /* 0x000fe20000410000 */
[-C--:B------:R-:W-:Y:S01]  /*9150*/  FSEL R4, R36, R195.reuse, P3 ;  /* 0x000000c324047208 */ /* 0x080fe20001800000 */
[----:B------:R-:W-:Y:S01]  /*9160*/  FMUL.FTZ R16, R222, R0 ;  /* 0x00000000de107220 */ /* 0x000fe20000410000 */
[----:B------:R-:W-:Y:S01]  /*9170*/  FSEL R3, R37, R195, P2 ;  /* 0x000000c325037208 */ /* 0x000fe20001000000 */
        /* <DEDUP_REMOVED lines=9> */
[----:B------:R-:W-:Y:S01]  /*9210*/  F2FP.F16.F32.PACK_AB R29, R12, R13 ;  /* 0x0000000d0c1d723e */ /* 0x000fe200000000ff */
[----:B------:R-:W-:Y:S01]  /*9220*/  FMUL.FTZ R13, R212, R4 ;  /* 0x00000004d40d7220 */ /* 0x000fe20000410000 */
[----:B------:R-:W-:Y:S01]  /*9230*/  FSETP.GE.FTZ.AND P3, PT, R174, RZ, PT ;  /* 0x000000ffae00720b */ /* 0x000fe20003f76000 */
[C---:B------:R-:W-:Y:S04]  /*9240*/  HMMA.16816.F32 R56, R140.reuse, R8, R56 ;  /* 0x000000088c38723c */ /* 0x040fe80000001838 */
[----:B------:R-:W-:Y:S01]  /*9250*/  FSETP.GE.FTZ.AND P1, PT, R162, RZ, PT ;  /* 0x000000ffa200720b */ /* 0x000fe20003f36000 */
[----:B------:R-:W-:Y:S01]  /*9260*/  FMUL.FTZ R12, R155, R3 ;  /* 0x000000039b0c7220 */ /* 0x000fe20000410000 */
[----:B------:R-:W-:Y:S01]  /*9270*/  FSEL R4, R41, R193, P2 ;  /* 0x000000c129047208 */ /* 0x000fe20001000000 */
[----:B------:R-:W-:Y:S01]  /*9280*/  FMUL.FTZ R6, R211, R5 ;  /* 0x00000005d3067220 */ /* 0x000fe20000410000 */
[-C--:B------:R-:W-:Y:S01]  /*9290*/  FSEL R0, R43, R192.reuse, P0 ;  /* 0x000000c02b007208 */ /* 0x080fe20000000000 */
[-C--:B------:R-:W-:Y:S03]  /*92a0*/  HMMA.16816.F32 R60, R140, R10.reuse, R60 ;  /* 0x0000000a8c3c723c */ /* 0x080fe6000000183c */
[----:B------:R-:W-:Y:S01]  /*92b0*/  FSEL R5, R40, R193, P3 ;  /* 0x000000c128057208 */ /* 0x000fe20001800000 */
[----:B------:R-:W-:Y:S01]  /*92c0*/  FADD.FTZ R45, -R193, R45 ;  /* 0x0000002dc12d7221 */ /* 0x000fe20000010100 */
[----:B------:R-:W-:Y:S01]  /*92d0*/  FSEL R3, R42, R192, P1 ;  /* 0x000000c02a037208 */ /* 0x000fe20000800000 */
[C---:B------:R-:W-:Y:S01]  /*92e0*/  FADD.FTZ R47, -R192.reuse, R47 ;  /* 0x0000002fc02f7221 */ /* 0x040fe20000010100 */
[----:B------:R-:W-:Y:S01]  /*92f0*/  FSETP.GE.FTZ.AND P2, PT, R167, RZ, PT ;  /* 0x000000ffa700720b */ /* 0x000fe20003f56000 */
[----:B------:R-:W-:Y:S01]  /*9300*/  FADD.FTZ R46, -R192, R46 ;  /* 0x0000002ec02e7221 */ /* 0x000fe20000010100 */
[----:B------:R-:W-:Y:S01]  /*9310*/  FSETP.GE.FTZ.AND P0, PT, R214, RZ, PT ;  /* 0x000000ffd600720b */ /* 0x000fe20003f16000 */
[----:B------:R-:W-:Y:S04]  /*9320*/  HMMA.16816.F32 R64, R132, R10, R64 ;  /* 0x0000000a8440723c */ /* 0x000fe80000001840 */
[----:B------:R-:W-:Y:S01]  /*9330*/  F2FP.F16.F32.PACK_AB R27, R16, R17 ;  /* 0x00000011101b723e */ /* 0x000fe200000000ff */
[----:B------:R-:W-:Y:S01]  /*9340*/  FADD.FTZ R44, -R193, R44 ;  /* 0x0000002cc12c7221 */ /* 0x000fe20000010100 */
[----:B------:R-:W-:Y:S01]  /*9350*/  FSETP.GE.FTZ.AND P1, PT, R176, RZ, PT ;  /* 0x000000ffb000720b */ /* 0x000fe20003f36000 */
[----:B------:R-:W-:Y:S01]  /*9360*/  FMUL.FTZ R16, R151, R4 ;  /* 0x0000000497107220 */ /* 0x000fe20000410000 */
[----:B------:R-:W-:Y:S02]  /*9370*/  F2FP.F16.F32.PACK_AB R30, R14, R15 ;  /* 0x0000000f0e1e723e */ /* 0x000fe400000000ff */
[----:B------:R-:W-:Y:S01]  /*9380*/  FSETP.GE.FTZ.AND P3, PT, R215, RZ, PT ;  /* 0x000000ffd700720b */ /* 0x000fe20003f76000 */
[----:B------:R-:W-:Y:S01]  /*9390*/  FMUL.FTZ R14, R175, R0 ;  /* 0x00000000af0e7220 */ /* 0x000fe20000410000 */
[----:B------:R-:W-:Y:S01]  /*93a0*/  FSEL R4, R45, R193, P2 ;  /* 0x000000c12d047208 */ /* 0x000fe20001000000 */
[----:B------:R-:W-:Y:S01]  /*93b0*/  FMUL.FTZ R17, R174, R5 ;  /* 0x00000005ae117220 */ /* 0x000fe20000410000 */
[-C--:B------:R-:W-:Y:S01]  /*93c0*/  FSEL R0, R47, R192.reuse, P0 ;  /* 0x000000c02f007208 */ /* 0x080fe20000000000 */
[----:B------:R-:W-:Y:S01]  /*93d0*/  FMUL.FTZ R15, R162, R3 ;  /* 0x00000003a20f7220 */ /* 0x000fe20000410000 */
[----:B------:R-:W-:Y:S01]  /*93e0*/  FSEL R3, R46, R192, P1 ;  /* 0x000000c02e037208 */ /* 0x000fe20000800000 */
[----:B------:R-:W-:Y:S01]  /*93f0*/  FADD.FTZ R49, -R195, R49 ;  /* 0x00000031c3317221 */ /* 0x000fe20000010100 */
[----:B------:R-:W-:Y:S01]  /*9400*/  FSETP.GE.FTZ.AND P2, PT, R179, RZ, PT ;  /* 0x000000ffb300720b */ /* 0x000fe20003f56000 */
[----:B------:R-:W-:Y:S01]  /*9410*/  FADD.FTZ R51, -R194, R51 ;  /* 0x00000033c2337221 */ /* 0x000fe20000010100 */
[----:B------:R-:W-:Y:S01]  /*9420*/  FSEL R5, R44, R193, P3 ;  /* 0x000000c12c057208 */ /* 0x000fe20001800000 */
[----:B------:R-:W-:Y:S01]  /*9430*/  FADD.FTZ R50, -R194, R50 ;  /* 0x00000032c2327221 */ /* 0x000fe20000010100 */
[----:B------:R-:W-:Y:S01]  /*9440*/  FSETP.GE.FTZ.AND P0, PT, R225, RZ, PT ;  /* 0x000000ffe100720b */ /* 0x000fe20003f16000 */
[----:B------:R-:W-:Y:S01]  /*9450*/  FADD.FTZ R48, -R195, R48 ;  /* 0x00000030c3307221 */ /* 0x000fe20000010100 */
[----:B------:R-:W-:Y:S01]  /*9460*/  FSETP.GE.FTZ.AND P1, PT, R219, RZ, PT ;  /* 0x000000ffdb00720b */ /* 0x000fe20003f36000 */
[----:B------:R-:W-:Y:S01]  /*9470*/  FMUL.FTZ R21, R167, R4 ;  /* 0x00000004a7157220 */ /* 0x000fe20000410000 */
[----:B------:R-:W-:Y:S01]  /*9480*/  F2FP.F16.F32.PACK_AB R25, R6, R7 ;  /* 0x000000070619723e */ /* 0x000fe200000000ff */
[----:B------:R-:W-:Y:S01]  /*9490*/  FMUL.FTZ R6, R214, R0 ;  /* 0x00000000d6067220 */ /* 0x000fe20000410000 */
[----:B------:R-:W-:Y:S01]  /*94a0*/  FSETP.GE.FTZ.AND P3, PT, R224, RZ, PT ;  /* 0x000000ffe000720b */ /* 0x000fe20003f76000 */
[----:B------:R-:W-:Y:S01]  /*94b0*/  FMUL.FTZ R20, R176, R3 ;  /* 0x00000003b0147220 */ /* 0x000fe20000410000 */
[----:B------:R-:W-:Y:S01]  /*94c0*/  F2FP.F16.F32.PACK_AB R24, R16, R17 ;  /* 0x000000111018723e */ /* 0x000fe200000000ff */
[----:B------:R-:W-:Y:S01]  /*94d0*/  FADD.FTZ R16, -R194, R55 ;  /* 0x00000037c2107221 */ /* 0x000fe20000010100 */
[----:B------:R-:W-:Y:S01]  /*94e0*/  FSEL R4, R49, R195, P2 ;  /* 0x000000c331047208 */ /* 0x000fe20001000000 */
[----:B------:R-:W-:Y:S01]  /*94f0*/  FMUL.FTZ R7, R215, R5 ;  /* 0x00000005d7077220 */ /* 0x000fe20000410000 */
[-C--:B------:R-:W-:Y:S01]  /*9500*/  FSEL R0, R51, R194.reuse, P0 ;  /* 0x000000c233007208 */ /* 0x080fe20000000000 */
[C---:B------:R-:W-:Y:S01]  /*9510*/  FADD.FTZ R52, -R195.reuse, R52 ;  /* 0x00000034c3347221 */ /* 0x040fe20000010100 */
[----:B------:R-:W-:Y:S01]  /*9520*/  FSEL R3, R50, R194, P1 ;  /* 0x000000c232037208 */ /* 0x000fe20000800000 */
[----:B------:R-:W-:Y:S01]  /*9530*/  FADD.FTZ R53, -R195, R53 ;  /* 0x00000035c3357221 */ /* 0x000fe20000010100 */
[----:B------:R-:W-:Y:S01]  /*9540*/  FSETP.GE.FTZ.AND P0, PT, R178, RZ, PT ;  /* 0x000000ffb200720b */ /* 0x000fe20003f16000 */
[----:B------:R-:W-:Y:S01]  /*9550*/  FADD.FTZ R8, -R194, R54 ;  /* 0x00000036c2087221 */ /* 0x000fe20000010100 */
[----:B------:R-:W-:Y:S01]  /*9560*/  FSEL R5, R48, R195, P3 ;  /* 0x000000c330057208 */ /* 0x000fe20001800000 */
[----:B------:R-:W-:Y:S01]  /*9570*/  FMUL.FTZ R9, R219, R3 ;  /* 0x00000003db097220 */ /* 0x000fe20000410000 */
[----:B------:R-:W-:Y:S01]  /*9580*/  F2FP.F16.F32.PACK_AB R28, R18, R19 ;  /* 0x00000013121c723e */ /* 0x000fe200000000ff */
        /* <DEDUP_REMOVED lines=9> */
[-C--:B------:R-:W-:Y:S01]  /*9620*/  FSEL R3, R52, R195.reuse, P3 ;  /* 0x000000c334037208 */ /* 0x080fe20001800000 */
[----:B------:R-:W-:Y:S01]  /*9630*/  FMUL.FTZ R16, R178, R16 ;  /* 0x00000010b2107220 */ /* 0x000fe20000410000 */
[----:B------:R-:W-:Y:S02]  /*9640*/  FSEL R0, R53, R195, P2 ;  /* 0x000000c335007208 */ /* 0x000fe40001000000 */
[----:B------:R-:W-:Y:S01]  /*9650*/  FSETP.GE.FTZ.AND P1, PT, R173, RZ, PT ;  /* 0x000000ffad00720b */ /* 0x000fe20003f36000 */
[----:B------:R-:W-:Y:S01]  /*9660*/  FMUL.FTZ R3, R198, R3 ;  /* 0x00000003c6037220 */ /* 0x000fe20000410000 */
[----:B------:R-:W-:Y:S01]  /*9670*/  FSEL R4, R4, R192, P0 ;  /* 0x000000c004047208 */ /* 0x000fe20000000000 */
[----:B------:R-:W-:Y:S01]  /*9680*/  FMUL.FTZ R0, R168, R0 ;  /* 0x00000000a8007220 */ /* 0x000fe20000410000 */
[----:B------:R-:W-:Y:S01]  /*9690*/  F2FP.F16.F32.PACK_AB R26, R12, R13 ;  /* 0x0000000d0c1a723e */ /* 0x000fe200000000ff */
[----:B------:R-:W-:Y:S01]  /*96a0*/  FMUL.FTZ R12, R224, R5 ;  /* 0x00000005e00c7220 */ /* 0x000fe20000410000 */
[----:B------:R-:W-:Y:S01]  /*96b0*/  FSETP.GE.FTZ.AND P0, PT, R170, RZ, PT ;  /* 0x000000ffaa00720b */ /* 0x000fe20003f16000 */
[----:B------:R-:W-:Y:S01]  /*96c0*/  FADD.FTZ R5, -R192, R58 ;  /* 0x0000003ac0057221 */ /* 0x000fe20000010100 */
[----:B------:R-:W-:Y:S01]  /*96d0*/  F2FP.F16.F32.PACK_AB R20, R6, R20 ;  /* 0x000000140614723e */ /* 0x000fe200000000ff */
[----:B------:R-:W-:Y:S01]  /*96e0*/  FADD.FTZ R6, -R193, R57 ;  /* 0x00000039c1067221 */ /* 0x000fe20000010100 */
[----:B------:R-:W-:Y:S01]  /*96f0*/  FSEL R8, R8, R194, P1 ;  /* 0x000000c208087208 */ /* 0x000fe20000800000 */
[----:B------:R-:W-:Y:S01]  /*9700*/  FMUL.FTZ R4, R164, R4 ;  /* 0x00000004a4047220 */ /* 0x000fe20000410000 */
[----:B------:R-:W-:Y:S02]  /*9710*/  FSETP.GE.FTZ.AND P2, PT, R160, RZ, PT ;  /* 0x000000ffa000720b */ /* 0x000fe40003f56000 */
[----:B------:R-:W-:Y:S01]  /*9720*/  FSETP.GE.FTZ.AND P1, PT, R158, RZ, PT ;  /* 0x000000ff9e00720b */ /* 0x000fe20003f36000 */
[----:B------:R-:W-:Y:S01]  /*9730*/  FMUL.FTZ R8, R173, R8 ;  /* 0x00000008ad087220 */ /* 0x000fe20000410000 */
[----:B------:R-:W-:Y:S01]  /*9740*/  F2FP.F16.F32.PACK_AB R17, R0, R3 ;  /* 0x000000030011723e */ /* 0x000fe200000000ff */
[----:B------:R-:W-:Y:S01]  /*9750*/  FADD.FTZ R0, -R192, R62 ;  /* 0x0000003ec0007221 */ /* 0x000fe20000010100 */
[----:B------:R-:W-:Y:S01]  /*9760*/  FSEL R6, R6, R193, P2 ;  /* 0x000000c106067208 */ /* 0x000fe20001000000 */
[----:B------:R-:W-:Y:S01]  /*9770*/  FADD.FTZ R3, -R193, R60 ;  /* 0x0000003cc1037221 */ /* 0x000fe20000010100 */
[----:B------:R-:W-:Y:S02]  /*9780*/  FSEL R5, R5, R192, P1 ;  /* 0x000000c005057208 */ /* 0x000fe40000800000 */
[----:B------:R-:W-:Y:S01]  /*9790*/  FSETP.GE.FTZ.AND P2, PT, R165, RZ, PT ;  /* 0x000000ffa500720b */ /* 0x000fe20003f56000 */
[----:B------:R-:W-:Y:S01]  /*97a0*/  FMUL.FTZ R6, R160, R6 ;  /* 0x00000006a0067220 */ /* 0x000fe20000410000 */
[----:B------:R-:W-:Y:S01]  /*97b0*/  FSETP.GE.FTZ.AND P1, PT, R157, RZ, PT ;  /* 0x000000ff9d00720b */ /* 0x000fe20003f36000 */
[----:B------:R-:W-:Y:S01]  /*97c0*/  FMUL.FTZ R5, R158, R5 ;  /* 0x000000059e057220 */ /* 0x000fe20000410000 */
[----:B------:R-:W-:Y:S01]  /*97d0*/  F2FP.F16.F32.PACK_AB R21, R21, R7 ;  /* 0x000000071515723e */ /* 0x000fe200000000ff */
[----:B------:R-:W-:Y:S01]  /*97e0*/  FADD.FTZ R7, -R193, R56 ;  /* 0x00000038c1077221 */ /* 0x000fe20000010100 */
[----:B------:R-:W-:Y:S02]  /*97f0*/  FSETP.GE.FTZ.AND P3, PT, R166, RZ, PT ;  /* 0x000000ffa600720b */ /* 0x000fe40003f76000 */
[----:B------:R-:W-:Y:S01]  /*9800*/  FSEL R0, R0, R192, P1 ;  /* 0x000000c000007208 */ /* 0x000fe20000800000 */
[----:B------:R-:W-:Y:S01]  /*9810*/  @P0 FADD.FTZ R192, -R192, R63 ;  /* 0x0000003fc0c00221 */ /* 0x000fe20000010100 */
[----:B------:R-:W-:Y:S02]  /*9820*/  FSETP.GE.FTZ.AND P0, PT, R221, RZ, PT ;  /* 0x000000ffdd00720b */ /* 0x000fe40003f16000 */
[----:B------:R-:W-:Y:S01]  /*9830*/  FSEL R7, R7, R193, P3 ;  /* 0x000000c107077208 */ /* 0x000fe20001800000 */
[----:B------:R-:W-:Y:S01]  /*9840*/  FMUL.FTZ R0, R157, R0 ;  /* 0x000000009d007220 */ /* 0x000fe20000410000 */
[----:B------:R-:W-:Y:S02]  /*9850*/  FSETP.GE.FTZ.AND P3, PT, R218, RZ, PT ;  /* 0x000000ffda00720b */ /* 0x000fe40003f76000 */
[----:B------:R-:W-:Y:S01]  /*9860*/  FSETP.GE.FTZ.AND P1, PT, R177, RZ, PT ;  /* 0x000000ffb100720b */ /* 0x000fe20003f36000 */
[----:B------:R-:W-:Y:S01]  /*9870*/  FMUL.FTZ R7, R166, R7 ;  /* 0x00000007a6077220 */ /* 0x000fe20000410000 */
[----:B------:R-:W-:Y:S01]  /*9880*/  FSEL R3, R3, R193, P3 ;  /* 0x000000c103037208 */ /* 0x000fe20001800000 */
[----:B------:R-:W-:Y:S01]  /*9890*/  @P2 FADD.FTZ R193, -R193, R61 ;  /* 0x0000003dc1c12221 */ /* 0x000fe20000010100 */
[----:B------:R-:W-:Y:S02]  /*98a0*/  FSETP.GE.FTZ.AND P2, PT, R199, RZ, PT ;  /* 0x000000ffc700720b */ /* 0x000fe40003f56000 */
[----:B------:R-:W-:Y:S01]  /*98b0*/  FSETP.GE.FTZ.AND P3, PT, R223, RZ, PT ;  /* 0x000000ffdf00720b */ /* 0x000fe20003f76000 */
[----:B------:R-:W-:Y:S01]  /*98c0*/  FMUL.FTZ R3, R218, R3 ;  /* 0x00000003da037220 */ /* 0x000fe20000410000 */
[----:B------:R-:W-:Y:S01]  /*98d0*/  FSEL R66, R66, R194, P2 ;  /* 0x000000c242427208 */ /* 0x000fe20001000000 */
[----:B------:R-:W-:Y:S01]  /*98e0*/  @P0 FADD.FTZ R194, -R194, R67 ;  /* 0x00000043c2c20221 */ /* 0x000fe20000010100 */
[----:B------:R-:W-:Y:S01]  /*98f0*/  PLOP3.LUT P0, PT, PT, PT, UP3, 0x80, 0x0 ;  /* 0x000000000000781c */ /* 0x000fe20003f0f038 */
[----:B------:R-:W-:Y:S01]  /*9900*/  FMUL.FTZ R13, R165, R193 ;  /* 0x000000c1a50d7220 */ /* 0x000fe20000410000 */
[----:B------:R-:W-:Y:S01]  /*9910*/  F2FP.F16.F32.PACK_AB R19, R19, R12 ;  /* 0x0000000c1313723e */ /* 0x000fe200000000ff */
[----:B------:R-:W-:Y:S01]  /*9920*/  FMUL.FTZ R12, R170, R192 ;  /* 0x000000c0aa0c7220 */ /* 0x000fe20000410000 */
[----:B------:R-:W-:Y:S01]  /*9930*/  FSEL R64, R64, R195, P3 ;  /* 0x000000c340407208 */ /* 0x000fe20001800000 */
        /* <DEDUP_REMOVED lines=11> */
[----:B------:R-:W-:Y:S01]  /*99f0*/  F2FP.F16.F32.PACK_AB R12, R12, R0 ;  /* 0x000000000c0c723e */ /* 0x000fe200000000ff */
[----:B------:R-:W-:Y:S06]  /*9a00*/  @!P0 BRA `(.L_x_1914) ;  /* 0x0000000400a48947 */ /* 0x000fec0003800000 */
[----:B------:R-:W1:Y:S01]  /*9a10*/  LDC R32, c[0x0][0x240] ;  /* 0x00009000ff207b82 */ /* 0x000e620000000800 */
[----:B------:R-:W-:Y:S01]  /*9a20*/  ULOP3.LUT UR6, UR13, 0x1, URZ, 0xc0, !UPT ;  /* 0x000000010d067892 */ /* 0x000fe2000f8ec03f */
[----:B------:R-:W-:Y:S01]  /*9a30*/  ISETP.GE.AND P4, PT, R236, UR30, PT ;  /* 0x0000001eec007c0c */ /* 0x000fe2000bf86270 */
[----:B------:R-:W-:Y:S01]  /*9a40*/  IMAD.MOV.U32 R6, RZ, RZ, R239 ;  /* 0x000000ffff067224 */ /* 0x000fe200078e00ef */
[----:B------:R-:W-:Y:S01]  /*9a50*/  PLOP3.LUT P1, PT, PT, PT, PT, 0x8, 0x0 ;  /* 0x000000000000781c */ /* 0x000fe20003f2e170 */
[----:B------:R-:W-:Y:S01]  /*9a60*/  UISETP.NE.U32.AND UP0, UPT, UR6, 0x1, UPT ;  /* 0x000000010600788c */ /* 0x000fe2000bf05070 */
[----:B------:R-:W-:Y:S05]  /*9a70*/  IMAD.MOV.U32 R7, RZ, RZ, R238 ;  /* 0x000000ffff077224 */ /* 0x000fea00078e00ee */
[----:B------:R-:W-:Y:S02]  /*9a80*/  PLOP3.LUT P6, PT, PT, PT, UP0, 0x80, 0x0 ;  /* 0x000000000000781c */ /* 0x000fe40003fcf008 */
[----:B------:R-:W-:Y:S02]  /*9a90*/  PLOP3.LUT P3, PT, PT, PT, UP0, 0x80, 0x0 ;  /* 0x000000000000781c */ /* 0x000fe40003f6f008 */
[----:B------:R-:W-:Y:S01]  /*9aa0*/  @P4 PLOP3.LUT P1, PT, P6, PT, PT, 0x80, 0x0 ;  /* 0x000000000000481c */ /* 0x000fe2000372f070 */
[C---:B------:R-:W-:Y:S01]  /*9ab0*/  @P4 VIADD R0, R226.reuse, 0xffffc000 ;  /* 0xffffc000e2004836 */ /* 0x040fe20000000000 */
[----:B------:R-:W-:Y:S01]  /*9ac0*/  @!P4 PLOP3.LUT P6, PT, P3, PT, PT, 0x80, 0x0 ;  /* 0x000000000000c81c */ /* 0x000fe20001fcf070 */
[C---:B------:R-:W-:Y:S01]  /*9ad0*/  @!P4 VIADD R3, R227.reuse, 0xffffc000 ;  /* 0xffffc000e303c836 */ /* 0x040fe20000000000 */
[----:B------:R-:W-:Y:S01]  /*9ae0*/  PLOP3.LUT P3, PT, PT, PT, PT, 0x8, 0x0 ;  /* 0x000000000000781c */ /* 0x000fe20003f6e170 */
[----:B------:R-:W2:Y:S01]  /*9af0*/  @!P4 LDC R10, c[0x0][0x244] ;  /* 0x00009100ff0acb82 */ /* 0x000ea20000000800 */
[----:B------:R-:W-:Y:S07]  /*9b00*/  @!P4 PLOP3.LUT P3, PT, P6, PT, PT, 0x80, 0x0 ;  /* 0x000000000000c81c */ /* 0x000fee000376f070 */
[----:B------:R-:W-:Y:S01]  /*9b10*/  @P1 VIADD R0, R226, 0x4000 ;  /* 0x00004000e2001836 */ /* 0x000fe20000000000 */
[----:B------:R-:W3:Y:S01]  /*9b20*/  @!P4 LDC R11, c[0x0][0x244] ;  /* 0x00009100ff0bcb82 */ /* 0x000ee20000000800 */
[----:B------:R-:W-:Y:S02]  /*9b30*/  PLOP3.LUT P1, PT, PT, PT, PT, 0x8, 0x0 ;  /* 0x000000000000781c */ /* 0x000fe40003f2e170 */
[----:B------:R-:W-:Y:S01]  /*9b40*/  @P4 PLOP3.LUT P1, PT, P6, PT, PT, 0x80, 0x0 ;  /* 0x000000000000481c */ /* 0x000fe2000372f070 */
[----:B------:R-:W-:Y:S01]  /*9b50*/  @P4 STS [R0], RZ ;  /* 0x000000ff00004388 */ /* 0x000fe20000000800 */
[----:B------:R-:W-:Y:S03]  /*9b60*/  @P3 VIADD R3, R227, 0x4000 ;  /* 0x00004000e3033836 */ /* 0x000fe60000000000 */
[----:B------:R-:W-:Y:S01]  /*9b70*/  @P4 STS [R0+0x4], RZ ;  /* 0x000004ff00004388 */ /* 0x000fe20000000800 */
[----:B------:R-:W4:Y:S03]  /*9b80*/  @!P4 LDC R22, c[0x0][0x244] ;  /* 0x00009100ff16cb82 */ /* 0x000f260000000800 */
[----:B------:R-:W-:Y:S04]  /*9b90*/  @P4 STS [R0+0x8], RZ ;  /* 0x000008ff00004388 */ /* 0x000fe80000000800 */
[----:B------:R5:W-:Y:S01]  /*9ba0*/  @P4 STS [R0+0xc], RZ ;  /* 0x00000cff00004388 */ /* 0x000be20000000800 */
[----:B----4-:R-:W-:Y:S02]  /*9bb0*/  @!P4 IMAD R22, R22, 0x60, RZ ;  /* 0x000000601616c824 */ /* 0x010fe400078e02ff */
[----:B-1----:R-:W-:Y:S04]  /*9bc0*/  IMAD.SHL.U32 R4, R32, 0x80, RZ ;  /* 0x0000008020047824 */ /* 0x002fe800078e00ff */
[----:B------:R-:W-:Y:S02]  /*9bd0*/  IMAD.MOV R4, RZ, RZ, -R4 ;  /* 0x000000ffff047224 */ /* 0x000fe400078e0a04 */
[C---:B-----5:R-:W-:Y:S02]  /*9be0*/  @P4 VIADD R0, R226.reuse, 0xffffc000 ;  /* 0xffffc000e2004836 */ /* 0x060fe40000000000 */
[----:B------:R-:W-:Y:S01]  /*9bf0*/  @P1 VIADD R0, R226, 0x4000 ;  /* 0x00004000e2001836 */ /* 0x000fe20000000000 */
[----:B------:R-:W-:Y:S02]  /*9c00*/  LEA R6, P2, R4, R6, 0x1 ;  /* 0x0000000604067211 */ /* 0x000fe400078408ff */
[----:B------:R-:W-:Y:S02]  /*9c10*/  @!P4 LEA R9, P5, R32, R4, 0x5 ;  /* 0x000000042009c211 */ /* 0x000fe400078a28ff */
[----:B------:R-:W-:Y:S02]  /*9c20*/  LEA.HI.X.SX32 R7, R4, R7, 0x1, P2 ;  /* 0x0000000704077211 */ /* 0x000fe400010f0eff */
[----:B------:R-:W-:Y:S02]  /*9c30*/  @!P4 LEA R8, P3, R9, R239, 0x1 ;  /* 0x000000ef0908c211 */ /* 0x000fe400078608ff */
[----:B------:R-:W-:Y:S01]  /*9c40*/  @!P4 SHF.R.S32.HI R5, RZ, 0x1f, R4 ;  /* 0x0000001fff05c819 */ /* 0x000fe20000011404 */
[----:B------:R-:W-:Y:S01]  /*9c50*/  @!PT LDS RZ, [RZ] ;  /* 0x00000000fffff984 */ /* 0x000fe20000000800 */
[----:B------:R-:W-:Y:S01]  /*9c60*/  @!PT LDS RZ, [RZ] ;  /* 0x00000000fffff984 */ /* 0x000fe20000000800 */
[----:B------:R-:W-:Y:S01]  /*9c70*/  @!PT LDS RZ, [RZ] ;  /* 0x00000000fffff984 */ /* 0x000fe20000000800 */
[----:B------:R1:W-:Y:S01]  /*9c80*/  @!P4 LDGSTS.E.BYPASS.LTC128B.128 [R3], desc[UR18][R6.64] ;  /* 0x000000000603cfae */ /* 0x0003e2000b901d52 */
[----:B------:R-:W-:Y:S02]  /*9c90*/  PLOP3.LUT P2, PT, PT, PT, PT, 0x8, 0x0 ;  /* 0x000000000000781c */ /* 0x000fe40003f4e170 */
[----:B------:R-:W-:Y:S01]  /*9ca0*/  @!P4 PLOP3.LUT P2, PT, P6, PT, PT, 0x80, 0x0 ;  /* 0x000000000000c81c */ /* 0x000fe2000374f070 */
[----:B------:R-:W-:Y:S01]  /*9cb0*/  @P4 STS [R0+0x1000], RZ ;  /* 0x001000ff00004388 */ /* 0x000fe20000000800 */
[----:B--2---:R-:W-:Y:S01]  /*9cc0*/  @!P4 LEA.HI.X R10, R32, R5, R10, 0x5, P5 ;  /* 0x00000005200ac211 */ /* 0x004fe200028f2c0a */
[----:B------:R-:W-:Y:S01]  /*9cd0*/  @!P4 VIADD R5, R227, 0xffffc000 ;  /* 0xffffc000e305c836 */ /* 0x000fe20000000000 */
[----:B------:R-:W-:Y:S01]  /*9ce0*/  PLOP3.LUT P1, PT, PT, PT, PT, 0x8, 0x0 ;  /* 0x000000000000781c */ /* 0x000fe20003f2e170 */
[----:B------:R-:W-:Y:S01]  /*9cf0*/  @P4 STS [R0+0x1004], RZ ;  /* 0x001004ff00004388 */ /* 0x000fe20000000800 */
[----:B------:R-:W-:Y:S02]  /*9d00*/  @!P4 LEA.HI.X R9, R9, R238, R10, 0x1, P3 ;  /* 0x000000ee0909c211 */ /* 0x000fe400018f0c0a */
[----:B------:R-:W-:Y:S01]  /*9d10*/  @P4 PLOP3.LUT P1, PT, P6, PT, PT, 0x80, 0x0 ;  /* 0x000000000000481c */ /* 0x000fe2000372f070 */
[----:B------:R-:W-:Y:S01]  /*9d20*/  @P4 STS [R0+0x1008], RZ ;  /* 0x001008ff00004388 */ /* 0x000fe20000000800 */
[----:B------:R-:W-:Y:S02]  /*9d30*/  PLOP3.LUT P3, PT, PT, PT, PT, 0x8, 0x0 ;  /* 0x000000000000781c */ /* 0x000fe40003f6e170 */
[----:B------:R-:W-:Y:S01]  /*9d40*/  @!P4 PLOP3.LUT P3, PT, P6, PT, PT, 0x80, 0x0 ;  /* 0x000000000000c81c */ /* 0x000fe2000376f070 */
[----:B------:R2:W-:Y:S01]  /*9d50*/  @P4 STS [R0+0x100c], RZ ;  /* 0x00100cff00004388 */ /* 0x0005e20000000800 */
[C---:B------:R-:W-:Y:S04]  /*9d60*/  @P2 VIADD R5, R227.reuse, 0x4000 ;  /* 0x00004000e3052836 */ /* 0x040fe80000000000 */
[----:B-1----:R-:W-:Y:S01]  /*9d70*/  @!P4 IMAD.MOV.U32 R3, RZ, RZ, R5 ;  /* 0x000000ffff03c224 */ /* 0x002fe200078e0005 */
[--C-:B------:R-:W-:Y:S04]  /*9d80*/  @!P4 SHF.R.S32.HI R5, RZ, 0x1f, R4.reuse ;  /* 0x0000001fff05c819 */ /* 0x100fe80000011404 */
[----:B------:R-:W-:Y:S01]  /*9d90*/  @!PT LDS RZ, [RZ] ;  /* 0x00000000fffff984 */ /* 0x000fe20000000800 */
[----:B------:R-:W-:Y:S01]  /*9da0*/  @!PT LDS RZ, [RZ] ;  /* 0x00000000fffff984 */ /* 0x000fe20000000800 */
[----:B------:R-:W-:Y:S01]  /*9db0*/  @!PT LDS RZ, [RZ] ;  /* 0x00000000fffff984 */ /* 0x000fe20000000800 */
[----:B------:R1:W-:Y:S01]  /*9dc0*/  @!P4 LDGSTS.E.BYPASS.LTC128B.128 [R3+0x1000], desc[UR18][R8.64] ;  /* 0x010000000803cfae */ /* 0x0003e2000b901d52 */
[C---:B--2---:R-:W-:Y:S02]  /*9dd0*/  @P4 VIADD R0, R226.reuse, 0xffffc000 ;  /* 0xffffc000e2004836 */ /* 0x044fe40000000000 */
[----:B------:R-:W-:Y:S01]  /*9de0*/  @P1 VIADD R0, R226, 0x4000 ;  /* 0x00004000e2001836 */ /* 0x000fe20000000000 */
[----:B------:R-:W-:Y:S02]  /*9df0*/  PLOP3.LUT P1, PT, PT, PT, PT, 0x8, 0x0 ;  /* 0x000000000000781c */ /* 0x000fe40003f2e170 */
[----:B------:R-:W-:Y:S02]  /*9e00*/  @P4 PLOP3.LUT P1, PT, P6, PT, PT, 0x80, 0x0 ;  /* 0x000000000000481c */ /* 0x000fe4000372f070 */
[----:B------:R-:W-:Y:S04]  /*9e10*/  @P4 STS [R0+0x2000], RZ ;  /* 0x002000ff00004388 */ /* 0x000fe80000000800 */
[----:B------:R-:W-:Y:S04]  /*9e20*/  @P4 STS [R0+0x2004], RZ ;  /* 0x002004ff00004388 */ /* 0x000fe80000000800 */
[----:B------:R-:W-:Y:S04]  /*9e30*/  @P4 STS [R0+0x2008], RZ ;  /* 0x002008ff00004388 */ /* 0x000fe80000000800 */
[----:B------:R2:W-:Y:S01]  /*9e40*/  @P4 STS [R0+0x200c], RZ ;  /* 0x00200cff00004388 */ /* 0x0005e20000000800 */
[C---:B-1----:R-:W-:Y:S01]  /*9e50*/  @!P4 VIADD R9, R227.reuse, 0xffffc000 ;  /* 0xffffc000e309c836 */ /* 0x042fe20000000000 */
[C---:B------:R-:W-:Y:S01]  /*9e60*/  @!P4 LEA R3, P2, R32.reuse, R4, 0x6 ;  /* 0x000000042003c211 */ /* 0x040fe200078430ff */
[----:B------:R-:W-:Y:S01]  /*9e70*/  @P3 VIADD R9, R227, 0x4000 ;  /* 0x00004000e3093836 */ /* 0x000fe20000000000 */
[--C-:B------:R-:W-:Y:S01]  /*9e80*/  @!P4 SHF.R.S32.HI R8, RZ, 0x1f, R4.reuse ;  /* 0x0000001fff08c819 */ /* 0x100fe20000011404 */
[C---:B------:R-:W-:Y:S01]  /*9e90*/  @!P4 IMAD.WIDE.U32 R4, R32.reuse, 0x60, R4 ;  /* 0x000000602004c825 */ /* 0x040fe200078e0004 */
[-C--:B------:R-:W-:Y:S02]  /*9ea0*/  @!P4 LEA R10, P5, R3, R239.reuse, 0x1 ;  /* 0x000000ef030ac211 */ /* 0x080fe400078a08ff */
[----:B---3--:R-:W-:Y:S01]  /*9eb0*/  @!P4 LEA.HI.X R8, R32, R8, R11, 0x6, P2 ;  /* 0x000000082008c211 */ /* 0x008fe200010f340b */
[----:B------:R-:W-:Y:S01]  /*9ec0*/  @!P4 IMAD.IADD R5, R5, 0x1, R22 ;  /* 0x000000010505c824 */ /* 0x000fe200078e0216 */
[----:B------:R-:W-:Y:S02]  /*9ed0*/  PLOP3.LUT P2, PT, PT, PT, PT, 0x8, 0x0 ;  /* 0x000000000000781c */ /* 0x000fe40003f4e170 */
[-C--:B------:R-:W-:Y:S01]  /*9ee0*/  @!P4 LEA.HI.X R11, R3, R238.reuse, R8, 0x1, P5 ;  /* 0x000000ee030bc211 */ /* 0x080fe200028f0c08 */
[C---:B------:R-:W-:Y:S01]  /*9ef0*/  @!P4 VIADD R3, R227.reuse, 0xffffc000 ;  /* 0xffffc000e303c836 */ /* 0x040fe20000000000 */
[----:B------:R-:W-:Y:S01]  /*9f00*/  @!P4 LEA R8, P3, R4, R239, 0x1 ;  /* 0x000000ef0408c211 */ /* 0x000fe200078608ff */
[----:B------:R-:W-:Y:S01]  /*9f10*/  IMAD.MOV.U32 R239, RZ, RZ, R6 ;  /* 0x000000ffffef7224 */ /* 0x000fe200078e0006 */
[----:B------:R-:W-:Y:S01]  /*9f20*/  @!P4 PLOP3.LUT P2, PT, P6, PT, PT, 0x80, 0x0 ;  /* 0x000000000000c81c */ /* 0x000fe2000374f070 */
[----:B------:R-:W-:Y:S01]  /*9f30*/  @!PT LDS RZ, [RZ] ;  /* 0x00000000fffff984 */ /* 0x000fe20000000800 */
[----:B------:R-:W-:Y:S01]  /*9f40*/  @!PT LDS RZ, [RZ] ;  /* 0x00000000fffff984 */ /* 0x000fe20000000800 */
[----:B------:R-:W-:Y:S01]  /*9f50*/  @!PT LDS RZ, [RZ] ;  /* 0x00000000fffff984 */ /* 0x000fe20000000800 */
[----:B------:R1:W-:Y:S01]  /*9f60*/  @!P4 LDGSTS.E.BYPASS.LTC128B.128 [R9+0x2000], desc[UR18][R10.64] ;  /* 0x020000000a09cfae */ /* 0x0003e2000b901d52 */
[C---:B--2---:R-:W-:Y:S02]  /*9f70*/  @P4 VIADD R0, R226.reuse, 0xffffc000 ;  /* 0xffffc000e2004836 */ /* 0x044fe40000000000 */
[----:B------:R-:W-:Y:S09]  /*9f80*/  @P1 VIADD R0, R226, 0x4000 ;  /* 0x00004000e2001836 */ /* 0x000ff20000000000 */
[----:B------:R-:W-:Y:S01]  /*9f90*/  @P2 VIADD R3, R227, 0x4000 ;  /* 0x00004000e3032836 */ /* 0x000fe20000000000 */
[----:B------:R-:W-:Y:S04]  /*9fa0*/  @P4 STS [R0+0x3000], RZ ;  /* 0x003000ff00004388 */ /* 0x000fe80000000800 */
[----:B------:R-:W-:Y:S04]  /*9fb0*/  @P4 STS [R0+0x3004], RZ ;  /* 0x003004ff00004388 */ /* 0x000fe80000000800 */
[----:B------:R-:W-:Y:S04]  /*9fc0*/  @P4 STS [R0+0x3008], RZ ;  /* 0x003008ff00004388 */ /* 0x000fe80000000800 */
[----:B------:R2:W-:Y:S01]  /*9fd0*/  @P4 STS [R0+0x300c], RZ ;  /* 0x00300cff00004388 */ /* 0x0005e20000000800 */
[----:B-1----:R-:W-:Y:S01]  /*9fe0*/  @!P4 LEA.HI.X R9, R4, R238, R5, 0x1, P3 ;  /* 0x000000ee0409c211 */ /* 0x002fe200018f0c05 */
[----:B------:R-:W-:Y:S04]  /*9ff0*/  IMAD.MOV.U32 R238, RZ, RZ, R7 ;  /* 0x000000ffffee7224 */ /* 0x000fe800078e0007 */
[----:B------:R-:W-:Y:S01]  /*a000*/  @!PT LDS RZ, [RZ] ;  /* 0x00000000fffff984 */ /* 0x000fe20000000800 */
[----:B------:R-:W-:Y:S01]  /*a010*/  @!PT LDS RZ, [RZ] ;  /* 0x00000000fffff984 */ /* 0x000fe20000000800 */
[----:B------:R-:W-:Y:S01]  /*a020*/  @!PT LDS RZ, [RZ] ;  /* 0x00000000fffff984 */ /* 0x000fe20000000800 */
[----:B------:R1:W-:Y:S04]  /*a030*/  @!P4 LDGSTS.E.BYPASS.LTC128B.128 [R3+0x3000], desc[UR18][R8.64] ;  /* 0x030000000803cfae */ /* 0x0003e8000b901d52 */
[----:B------:R-:W0:Y:S01]  /*a040*/  LDGDEPBAR ;  /* 0x00000000000079af */ /* 0x000e220000000000 */
[----:B--2---:R-:W-:Y:S05]  /*a050*/  IMAD.MOV.U32 R0, RZ, RZ, -0x4000 ;  /* 0xffffc000ff007424 */ /* 0x004fea00078e00ff */
[----:B------:R-:W-:Y:S05]  /*a060*/  SEL R0, R0, 0x4000, !P6 ;  /* 0x0000400000007807 */ /* 0x000fea0007000000 */
[--C-:B------:R-:W-:Y:S02]  /*a070*/  IMAD.IADD R187, R187, 0x1, R0.reuse ;  /* 0x00000001bbbb7824 */ /* 0x100fe400078e0200 */
[--C-:B------:R-:W-:Y:S02]  /*a080*/  IMAD.IADD R226, R226, 0x1, R0.reuse ;  /* 0x00000001e2e27824 */ /* 0x100fe400078e0200 */
[----:B-1----:R-:W-:Y:S07]  /*a090*/  IMAD.IADD R227, R227, 0x1, R0 ;  /* 0x00000001e3e37824 */ /* 0x002fee00078e0200 */
.L_x_1914:
[----:B------:R-:W-:Y:S01]  /*a0a0*/  STS [R229+0x14000], R154 ;  /* 0x0140009ae5007388 */ /* 0x000fe20000000800 */
[----:B------:R-:W-:Y:S01]  /*a0b0*/  F2FP.F16.F32.PACK_AB R0, R195, R64 ;  /* 0x00000040c300723e */ /* 0x000fe200000000ff */
[----:B------:R-:W-:Y:S01]  /*a0c0*/  IMAD.SHL.U32 R3, R191, 0x2, RZ ;  /* 0x00000002bf037824 */ /* 0x000fe200078e00ff */
[----:B------:R-:W-:Y:S01]  /*a0d0*/  F2FP.F16.F32.PACK_AB R4, R194, R66 ;  /* 0x00000042c204723e */ /* 0x000fe200000000ff */
[----:B------:R-:W-:Y:S01]  /*a0e0*/  STS [R229+0x14400], R152 ;  /* 0x01440098e5007388 */ /* 0x000fe20000000800 */
[----:B------:R-:W-:Y:S01]  /*a0f0*/  LEA R142, R251, UR4, 0x1 ;  /* 0x00000004fb8e7c11 */ /* 0x000fe2000f8e08ff */
[----:B------:R-:W-:Y:S01]  /*a100*/  UIMAD UR6, UR32, UR31, URZ ;  /* 0x0000001f200672a4 */ /* 0x000fe2000f8e023f */
[----:B------:R-:W-:Y:S01]  /*a110*/  IADD3 R2, R3, 0x8000, R2 ;  /* 0x0000800003027810 */ /* 0x000fe20007ffe002 */
[----:B------:R-:W-:Y:S02]  /*a120*/  STS [R231+0x14000], R144 ;  /* 0x01400090e7007388 */ /* 0x000fe40000000800 */
[----:B------:R-:W-:Y:S02]  /*a130*/  ULEA UR7, -UR6, URZ, 0x7 ;  /* 0x0000003f06077291 */ /* 0x000fe4000f8e393f */
        /* <DEDUP_REMOVED lines=180> */
.L_x_1915:
[----:B------:R-:W-:Y:S01]  /*ac80*/  LDSM.16.M88.4 R32, [R188+UR4+0x14000] ;  /* 0x01400004bc20783b */ /* 0x000fe20008000200 */
[----:B------:R-:W-:Y:S01]  /*ac90*/  VIADD R0, R3, UR5 ;  /* 0x0000000503007c36 */ /* 0x000fe20008000000 */
[----:B------:R-:W-:Y:S01]  /*aca0*/  USHF.L.U32 UR7, UR6, 0x3, URZ ;  /* 0x0000000306077899 */ /* 0x000fe2000800063f */
[----:B------:R-:W-:Y:S01]  /*acb0*/  IMAD.MOV.U32 R143, RZ, RZ, 0x4 ;  /* 0x00000004ff8f7424 */ /* 0x000fe200078e00ff */
[----:B------:R-:W2:Y:S01]  /*acc0*/  LDSM.16.MT88.4 R16, [R2+0x4000] ;  /* 0x004000000210783b */ /* 0x000ea20000004200 */
[----:B------:R-:W-:Y:S01]  /*acd0*/  IMAD.IADD R3, R0, 0x1, R182 ;  /* 0x0000000100037824 */ /* 0x000fe200078e02b6 */
[----:B------:R-:W-:Y:S01]  /*ace0*/  USHF.L.U32 UR10, UR6, 0x5, URZ ;  /* 0x00000005060a7899 */ /* 0x000fe2000800063f */
[----:B------:R-:W-:Y:S01]  /*acf0*/  VIADD R0, R188, UR4 ;  /* 0x00000004bc007c36 */ /* 0x000fe20008000000 */
[----:B------:R-:W1:Y:S01]  /*ad00*/  LDSM.16.M88.4 R28, [R188+UR4+0x16000] ;  /* 0x01600004bc1c783b */ /* 0x000e620008000200 */
[----:B------:R-:W-:Y:S02]  /*ad10*/  USHF.L.U32 UR15, UR6, 0x4, URZ ;  /* 0x00000004060f7899 */ /* 0x000fe4000800063f */
[--C-:B------:R-:W-:Y:S01]  /*ad20*/  IMAD.IADD R140, R189, 0x1, R0.reuse ;  /* 0x00000001bd8c7824 */ /* 0x100fe200078e0200 */
[----:B------:R-:W3:Y:S01]  /*ad30*/  LDSM.16.MT88.4 R36, [R3] ;  /* 0x000000000324783b */ /* 0x000ee20000004200 */
[C---:B------:R-:W-:Y:S01]  /*ad40*/  IMAD.IADD R0, R182.reuse, 0x1, R0 ;  /* 0x00000001b6007824 */ /* 0x040fe200078e0200 */
[----:B------:R-:W-:Y:S01]  /*ad50*/  UIMAD UR8, UR6, 0x18, URZ ;  /* 0x00000018060878a4 */ /* 0x000fe2000f8e023f */
[----:B------:R-:W-:Y:S01]  /*ad60*/  IMAD.IADD R141, R182, 0x1, R140 ;  /* 0x00000001b68d7824 */ /* 0x000fe200078e028c */
[----:B------:R-:W-:Y:S01]  /*ad70*/  LDSM.16.MT88.4 R44, [R2+0x4800] ;  /* 0x00480000022c783b */ /* 0x000fe20000004200 */
[----:B------:R-:W-:Y:S01]  /*ad80*/  IMAD.MOV.U32 R182, RZ, RZ, R249 ;  /* 0x000000ffffb67224 */ /* 0x000fe200078e00f9 */
[----:B------:R-:W-:Y:S02]  /*ad90*/  UIMAD UR9, UR6, 0x28, URZ ;  /* 0x00000028060978a4 */ /* 0x000fe4000f8e023f */
[----:B------:R-:W4:Y:S01]  /*ada0*/  LDSM.16.M88.4 R40, [R140+0x14000] ;  /* 0x014000008c28783b */ /* 0x000f220000000200 */
[----:B------:R-:W-:Y:S03]  /*adb0*/  UISETP.GT.AND UP2, UPT, UR13, UR27, UPT ;  /* 0x0000001b0d00728c */ /* 0x000fe6000bf44270 */
        /* <DEDUP_REMOVED lines=26> */
[----:B------:R-:W-:Y:S04]  /*af60*/  LDSM.16.M88.4 R40, [R188+UR4+0x18000] ;  /* 0x01800004bc28783b */ /* 0x000fe80008000200 */
[----:B------:R-:W4:Y:S01]  /*af70*/  LDSM.16.MT88.4 R52, [R2+0x6000] ;  /* 0x006000000234783b */ /* 0x000f220000004200 */
[-C--:B------:R-:W-:Y:S06]  /*af80*/  HMMA.16816.F32 R4, R56, R60.reuse, R4 ;  /* 0x0000003c3804723c */ /* 0x080fec0000001804 */
[C---:B------:R-:W-:Y:S06]  /*af90*/  HMMA.16816.F32 R8, R64.reuse, R60, R8 ;  /* 0x0000003c4008723c */ /* 0x040fec0000001808 */
[-C--:B------:R-:W-:Y:S06]  /*afa0*/  HMMA.16816.F32 R12, R64, R62.reuse, R12 ;  /* 0x0000003e400c723c */ /* 0x080fec000000180c */
[C---:B------:R-:W-:Y:S01]  /*afb0*/  HMMA.16816.F32 R16, R56.reuse, R62, R16 ;  /* 0x0000003e3810723c */ /* 0x040fe20000001810 */
[----:B------:R-:W4:Y:S05]  /*afc0*/  LDSM.16.M88.4 R60, [R188+UR4+0x1a000] ;  /* 0x01a00004bc3c783b */ /* 0x000f2a0008000200 */
[-C--:B--2---:R-:W-:Y:S06]  /*afd0*/  HMMA.16816.F32 R20, R56, R132.reuse, R20 ;  /* 0x000000843814723c */ /* 0x084fec0000001814 */
[C---:B------:R-:W-:Y:S06]  /*afe0*/  HMMA.16816.F32 R24, R64.reuse, R132, R24 ;  /* 0x000000844018723c */ /* 0x040fec0000001818 */
[-C--:B------:R-:W-:Y:S01]  /*aff0*/  HMMA.16816.F32 R28, R64, R134.reuse, R28 ;  /* 0x00000086401c723c */ /* 0x080fe2000000181c */
[----:B------:R-:W2:Y:S05]  /*b000*/  LDSM.16.MT88.4 R64, [R3+0x2000] ;  /* 0x002000000340783b */ /* 0x000eaa0000004200 */
[----:B------:R-:W-:Y:S01]  /*b010*/  HMMA.16816.F32 R32, R56, R134, R32 ;  /* 0x000000863820723c */ /* 0x000fe20000001820 */
[----:B------:R-:W-:Y:S04]  /*b020*/  LDSM.16.MT88.4 R56, [R2+0x6800] ;  /* 0x006800000238783b */ /* 0x000fe80000004200 */
[----:B------:R-:W-:Y:S01]  /*b030*/  LDSM.16.M88.4 R132, [R140+0x1a000] ;  /* 0x01a000008c84783b */ /* 0x000fe20000000200 */
[-C--:B-1----:R-:W-:Y:S06]  /*b040*/  HMMA.16816.F32 R4, R36, R44.reuse, R4 ;  /* 0x0000002c2404723c */ /* 0x082fec0000001804 */
[C---:B------:R-:W-:Y:S06]  /*b050*/  HMMA.16816.F32 R8, R136.reuse, R44, R8 ;  /* 0x0000002c8808723c */ /* 0x040fec0000001808 */
[-C--:B------:R-:W-:Y:S06]  /*b060*/  HMMA.16816.F32 R12, R136, R46.reuse, R12 ;  /* 0x0000002e880c723c */ /* 0x080fec000000180c */
[C---:B------:R-:W-:Y:S01]  /*b070*/  HMMA.16816.F32 R16, R36.reuse, R46, R16 ;  /* 0x0000002e2410723c */ /* 0x040fe20000001810 */
[----:B------:R-:W1:Y:S05]  /*b080*/  LDSM.16.M88.4 R44, [R140+0x18000] ;  /* 0x018000008c2c783b */ /* 0x000e6a0000000200 */
[-C--:B---3--:R-:W-:Y:S06]  /*b090*/  HMMA.16816.F32 R20, R36, R48.reuse, R20 ;  /* 0x000000302414723c */ /* 0x088fec0000001814 */
[C---:B------:R-:W-:Y:S06]  /*b0a0*/  HMMA.16816.F32 R24, R136.reuse, R48, R24 ;  /* 0x000000308818723c */ /* 0x040fec0000001818 */
[-C--:B------:R-:W-:Y:S01]  /*b0b0*/  HMMA.16816.F32 R28, R136, R50.reuse, R28 ;  /* 0x00000032881c723c */ /* 0x080fe2000000181c */
[----:B------:R-:W3:Y:S05]  /*b0c0*/  LDSM.16.MT88.4 R136, [R3+0x2800] ;  /* 0x002800000388783b */ /* 0x000eea0000004200 */
[----:B------:R-:W-:Y:S01]  /*b0d0*/  HMMA.16816.F32 R32, R36, R50, R32 ;  /* 0x000000322420723c */ /* 0x000fe20000001820 */
[----:B------:R-:W-:Y:S04]  /*b0e0*/  LDSM.16.MT88.4 R48, [R2+0x7000] ;  /* 0x007000000230783b */ /* 0x000fe80000004200 */
[----:B------:R-:W3:Y:S01]  /*b0f0*/  LDSM.16.M88.4 R36, [R0+0x18000] ;  /* 0x018000000024783b */ /* 0x000ee20000000200 */
[-C--:B----4-:R-:W-:Y:S06]  /*b100*/  HMMA.16816.F32 R4, R40, R52.reuse, R4 ;  /* 0x000000342804723c */ /* 0x090fec0000001804 */
[C---:B------:R-:W-:Y:S06]  /*b110*/  HMMA.16816.F32 R8, R60.reuse, R52, R8 ;  /* 0x000000343c08723c */ /* 0x040fec0000001808 */
[-C--:B------:R-:W-:Y:S06]  /*b120*/  HMMA.16816.F32 R12, R60, R54.reuse, R12 ;  /* 0x000000363c0c723c */ /* 0x080fec000000180c */
[C---:B------:R-:W-:Y:S01]  /*b130*/  HMMA.16816.F32 R16, R40.reuse, R54, R16 ;  /* 0x000000362810723c */ /* 0x040fe20000001810 */
[----:B------:R4:W3:Y:S05]  /*b140*/  LDSM.16.M88.4 R52, [R0+0x1a000] ;  /* 0x01a000000034783b */ /* 0x0008ea0000000200 */
[-C--:B--2---:R-:W-:Y:S06]  /*b150*/  HMMA.16816.F32 R20, R40, R64.reuse, R20 ;  /* 0x000000402814723c */ /* 0x084fec0000001814 */
[C---:B------:R-:W-:Y:S06]  /*b160*/  HMMA.16816.F32 R24, R60.reuse, R64, R24 ;  /* 0x000000403c18723c */ /* 0x040fec0000001818 */
[-C--:B------:R-:W-:Y:S01]  /*b170*/  HMMA.16816.F32 R28, R60, R66.reuse, R28 ;  /* 0x000000423c1c723c */ /* 0x080fe2000000181c */
[----:B------:R-:W2:Y:S05]  /*b180*/  LDSM.16.MT88.4 R60, [R3+0x3000] ;  /* 0x00300000033c783b */ /* 0x000eaa0000004200 */
[----:B------:R-:W-:Y:S01]  /*b190*/  HMMA.16816.F32 R32, R40, R66, R32 ;  /* 0x000000422820723c */ /* 0x000fe20000001820 */
[----:B------:R-:W-:Y:S01]  /*b1a0*/  LDSM.16.M88.4 R40, [R141+0x18000] ;  /* 0x018000008d28783b */ /* 0x000fe20000000200 */
[----:B----4-:R-:W-:Y:S03]  /*b1b0*/  IMAD.U32 R0, RZ, RZ, UR7 ;  /* 0x00000007ff007e24 */ /* 0x010fe6000f8e00ff */
[----:B------:R-:W-:Y:S01]  /*b1c0*/  LDSM.16.M88.4 R64, [R141+0x1a000] ;  /* 0x01a000008d40783b */ /* 0x000fe20000000200 */
[-C--:B-1----:R-:W-:Y:S06]  /*b1d0*/  HMMA.16816.F32 R4, R44, R56.reuse, R4 ;  /* 0x000000382c04723c */ /* 0x082fec0000001804 */
[C---:B------:R-:W-:Y:S06]  /*b1e0*/  HMMA.16816.F32 R8, R132.reuse, R56, R8 ;  /* 0x000000388408723c */ /* 0x040fec0000001808 */
[-C--:B------:R-:W-:Y:S06]  /*b1f0*/  HMMA.16816.F32 R12, R132, R58.reuse, R12 ;  /* 0x0000003a840c723c */ /* 0x080fec000000180c */
[C---:B------:R-:W-:Y:S01]  /*b200*/  HMMA.16816.F32 R16, R44.reuse, R58, R16 ;  /* 0x0000003a2c10723c */ /* 0x040fe20000001810 */
[----:B------:R1:W4:Y:S05]  /*b210*/  LDSM.16.MT88.4 R56, [R2+0x7800] ;  /* 0x007800000238783b */ /* 0x00032a0000004200 */
[-C--:B---3--:R-:W-:Y:S06]  /*b220*/  HMMA.16816.F32 R20, R44, R136.reuse, R20 ;  /* 0x000000882c14723c */ /* 0x088fec0000001814 */
[C---:B------:R-:W-:Y:S06]  /*b230*/  HMMA.16816.F32 R24, R132.reuse, R136, R24 ;  /* 0x000000888418723c */ /* 0x040fec0000001818 */
[-C--:B------:R-:W-:Y:S01]  /*b240*/  HMMA.16816.F32 R28, R132, R138.reuse, R28 ;  /* 0x0000008a841c723c */ /* 0x080fe2000000181c */
[----:B------:R3:W4:Y:S05]  /*b250*/  LDSM.16.MT88.4 R132, [R3+0x3800] ;  /* 0x003800000384783b */ /* 0x00072a0000004200 */
[----:B------:R-:W-:Y:S05]  /*b260*/  HMMA.16816.F32 R32, R44, R138, R32 ;  /* 0x0000008a2c20723c */ /* 0x000fea0000001820 */
[----:B-1----:R-:W-:Y:S01]  /*b270*/  @P0 VIADD R2, R242, 0xffffff80 ;  /* 0xffffff80f2020836 */ /* 0x002fe20000000000 */
[-C--:B------:R-:W-:Y:S06]  /*b280*/  HMMA.16816.F32 R4, R36, R48.reuse, R4 ;  /* 0x000000302404723c */ /* 0x080fec0000001804 */
[C---:B------:R-:W-:Y:S06]  /*b290*/  HMMA.16816.F32 R8, R52.reuse, R48, R8 ;  /* 0x000000303408723c */ /* 0x040fec0000001808 */
[-C--:B------:R-:W-:Y:S05]  /*b2a0*/  HMMA.16816.F32 R12, R52, R50.reuse, R12 ;  /* 0x00000032340c723c */ /* 0x080fea000000180c */
[----:B---3--:R-:W-:Y:S01]  /*b2b0*/  @P0 IMAD.WIDE R2, R2, R143, UR22 ;  /* 0x0000001602020e25 */ /* 0x008fe2000f8e028f */
[C---:B------:R-:W-:Y:S04]  /*b2c0*/  HMMA.16816.F32 R16, R36.reuse, R50, R16 ;  /* 0x000000322410723c */ /* 0x040fe80000001810 */
[----:B------:R-:W5:Y:S02]  /*b2d0*/  @P0 LDG.E R245, desc[UR18][R2.64] ;  /* 0x0000001202f50981 */ /* 0x000f64000c1e1900 */
[-C--:B--2---:R-:W-:Y:S02]  /*b2e0*/  HMMA.16816.F32 R20, R36, R60.reuse, R20 ;  /* 0x0000003c2414723c */ /* 0x084fe40000001814 */
[----:B------:R-:W5:Y:S04]  /*b2f0*/  @P0 LDG.E R246, desc[UR18][R2.64+0x20] ;  /* 0x0000201202f60981 */ /* 0x000f68000c1e1900 */
[C---:B------:R-:W-:Y:S01]  /*b300*/  HMMA.16816.F32 R24, R52.reuse, R60, R24 ;  /* 0x0000003c3418723c */ /* 0x040fe20000001818 */
[----:B------:R-:W5:Y:S04]  /*b310*/  @P0 LDG.E R243, desc[UR18][R2.64+0x100] ;  /* 0x0001001202f30981 */ /* 0x000f68000c1e1900 */
[----:B------:R1:W5:Y:S01]  /*b320*/  @P0 LDG.E R244, desc[UR18][R2.64+0x120] ;  /* 0x0001201202f40981 */ /* 0x000362000c1e1900 */
[-C--:B------:R-:W-:Y:S06]  /*b330*/  HMMA.16816.F32 R28, R52, R62.reuse, R28 ;  /* 0x0000003e341c723c */ /* 0x080fec000000181c */
[----:B------:R-:W-:Y:S06]  /*b340*/  HMMA.16816.F32 R32, R36, R62, R32 ;  /* 0x0000003e2420723c */ /* 0x000fec0000001820 */
[-C--:B----4-:R-:W-:Y:S01]  /*b350*/  HMMA.16816.F32 R4, R40, R56.reuse, R4 ;  /* 0x000000382804723c */ /* 0x090fe20000001804 */
[----:B------:R-:W-:Y:S05]  /*b360*/  IMAD.U32 R37, RZ, RZ, UR15 ;  /* 0x0000000fff257e24 */ /* 0x000fea000f8e00ff */
[C---:B------:R-:W-:Y:S05]  /*b370*/  HMMA.16816.F32 R8, R64.reuse, R56, R8 ;  /* 0x000000384008723c */ /* 0x040fea0000001808 */
[CC--:B------:R-:W-:Y:S01]  /*b380*/  LEA R36, P0, R37.reuse, R196.reuse, 0x2 ;  /* 0x000000c425247211 */ /* 0x0c0fe200078010ff */
[-C--:B------:R-:W-:Y:S05]  /*b390*/  HMMA.16816.F32 R12, R64, R58.reuse, R12 ;  /* 0x0000003a400c723c */ /* 0x080fea000000180c */
[CC--:B-1----:R-:W-:Y:S01]  /*b3a0*/  LEA R2, P1, R0.reuse, R196.reuse, 0x2 ;  /* 0x000000c400027211 */ /* 0x0c2fe200078210ff */
[C---:B------:R-:W-:Y:S05]  /*b3b0*/  HMMA.16816.F32 R16, R40.reuse, R58, R16 ;  /* 0x0000003a2810723c */ /* 0x040fea0000001810 */
[-C--:B------:R-:W-:Y:S01]  /*b3c0*/  LEA.HI.X.SX32 R3, R0, R197.reuse, 0x2, P1 ;  /* 0x000000c500037211 */ /* 0x080fe200008f16ff */
[-C--:B------:R-:W-:Y:S01]  /*b3d0*/  HMMA.16816.F32 R20, R40, R132.reuse, R20 ;  /* 0x000000842814723c */ /* 0x080fe20000001814 */
[----:B------:R-:W-:Y:S01]  /*b3e0*/  REDG.E.ADD.F32.FTZ.RN.STRONG.GPU desc[UR18][R196.64], R4 ;  /* 0x00000004c40079a6 */ /* 0x000fe2000c10f392 */
[----:B------:R-:W-:Y:S01]  /*b3f0*/  IMAD.U32 R0, RZ, RZ, UR8 ;  /* 0x00000008ff007e24 */ /* 0x000fe2000f8e00ff */
[----:B------:R-:W-:Y:S02]  /*b400*/  UIMAD UR8, UR6, 0x30, URZ ;  /* 0x00000030060878a4 */ /* 0x000fe4000f8e023f */
[-C--:B------:R-:W-:Y:S01]  /*b410*/  LEA.HI.X.SX32 R37, R37, R197.reuse, 0x2, P0 ;  /* 0x000000c525257211 */ /* 0x080fe200000f16ff */
[C---:B------:R-:W-:Y:S01]  /*b420*/  HMMA.16816.F32 R24, R64.reuse, R132, R24 ;  /* 0x000000844018723c */ /* 0x040fe20000001818 */
[----:B------:R1:W-:Y:S04]  /*b430*/  REDG.E.ADD.F32.FTZ.RN.STRONG.GPU desc[UR18][R2.64], R5 ;  /* 0x00000005020079a6 */ /* 0x0003e8000c10f392 */
[----:B------:R2:W-:Y:S01]  /*b440*/  REDG.E.ADD.F32.FTZ.RN.STRONG.GPU desc[UR18][R36.64], R6 ;  /* 0x00000006240079a6 */ /* 0x0005e2000c10f392 */
[-C--:B------:R-:W-:Y:S05]  /*b450*/  HMMA.16816.F32 R28, R64, R134.reuse, R28 ;  /* 0x00000086401c723c */ /* 0x080fea000000181c */
[CC--:B------:R-:W-:Y:S01]  /*b460*/  LEA R38, P1, R0.reuse, R196.reuse, 0x2 ;  /* 0x000000c400267211 */ /* 0x0c0fe200078210ff */
[----:B------:R-:W-:Y:S05]  /*b470*/  HMMA.16816.F32 R32, R40, R134, R32 ;  /* 0x000000862820723c */ /* 0x000fea0000001820 */
[-C--:B------:R-:W-:Y:S01]  /*b480*/  LEA.HI.X.SX32 R39, R0, R197.reuse, 0x2, P1 ;  /* 0x000000c500277211 */ /* 0x080fe200008f16ff */
[----:B------:R-:W-:Y:S01]  /*b490*/  IMAD.U32 R0, RZ, RZ, UR8 ;  /* 0x00000008ff007e24 */ /* 0x000fe2000f8e00ff */
[----:B------:R-:W-:Y:S01]  /*b4a0*/  UIMAD UR8, UR6, 0x48, URZ ;  /* 0x00000048060878a4 */ /* 0x000fe2000f8e023f */
[----:B------:R-:W-:Y:S01]  /*b4b0*/  IMAD.U32 R40, RZ, RZ, UR10 ;  /* 0x0000000aff287e24 */ /* 0x000fe2000f8e00ff */
[----:B------:R-:W-:Y:S01]  /*b4c0*/  UIMAD UR10, UR6, 0x38, URZ ;  /* 0x00000038060a78a4 */ /* 0x000fe2000f8e023f */
[----:B------:R3:W-:Y:S01]  /*b4d0*/  REDG.E.ADD.F32.FTZ.RN.STRONG.GPU desc[UR18][R38.64], R7 ;  /* 0x00000007260079a6 */ /* 0x0007e2000c10f392 */
        /* <DEDUP_REMOVED lines=8> */
[----:B------:R1:W-:Y:S04]  /*b560*/  REDG.E.ADD.F32.FTZ.RN.STRONG.GPU desc[UR18][R36.64], R8 ;  /* 0x00000008240079a6 */ /* 0x0003e8000c10f392 */
[----:B------:R2:W-:Y:S01]  /*b570*/  REDG.E.ADD.F32.FTZ.RN.STRONG.GPU desc[UR18][R4.64], R9 ;  /* 0x00000009040079a6 */ /* 0x0005e2000c10f392 */
[-C--:B---3--:R-:W-:Y:S01]  /*b580*/  LEA.HI.X.SX32 R7, R0, R197.reuse, 0x2, P0 ;  /* 0x000000c500077211 */ /* 0x088fe200000f16ff */
[----:B------:R-:W-:Y:S01]  /*b590*/  IMAD.U32 R0, RZ, RZ, UR8 ;  /* 0x00000008ff007e24 */ /* 0x000fe2000f8e00ff */
[----:B------:R-:W-:Y:S03]  /*b5a0*/  UIMAD UR8, UR6, 0x58, URZ ;  /* 0x00000058060878a4 */ /* 0x000fe6000f8e023f */
[----:B------:R3:W-:Y:S01]  /*b5b0*/  REDG.E.ADD.F32.FTZ.RN.STRONG.GPU desc[UR18][R6.64], R10 ;  /* 0x0000000a060079a6 */ /* 0x0007e2000c10f392 */
[----:B-1----:R-:W-:Y:S01]  /*b5c0*/  IMAD.U32 R36, RZ, RZ, UR10 ;  /* 0x0000000aff247e24 */ /* 0x002fe2000f8e00ff */
[----:B------:R-:W-:Y:S01]  /*b5d0*/  UIMAD UR10, UR6, 0x50, URZ ;  /* 0x00000050060a78a4 */ /* 0x000fe2000f8e023f */
[----:B--2---:R-:W-:Y:S03]  /*b5e0*/  IMAD.U32 R9, RZ, RZ, UR9 ;  /* 0x00000009ff097e24 */ /* 0x004fe6000f8e00ff */
[CC--:B------:R-:W-:Y:S01]  /*b5f0*/  LEA R4, P1, R36.reuse, R196.reuse, 0x2 ;  /* 0x000000c424047211 */ /* 0x0c0fe200078210ff */
[----:B------:R-:W-:Y:S03]  /*b600*/  UIMAD UR9, UR6, 0x68, URZ ;  /* 0x00000068060978a4 */ /* 0x000fe6000f8e023f */
[-C--:B------:R-:W-:Y:S02]  /*b610*/  LEA.HI.X.SX32 R5, R36, R197.reuse, 0x2, P1 ;  /* 0x000000c524057211 */ /* 0x080fe400008f16ff */
[CC--:B------:R-:W-:Y:S01]  /*b620*/  LEA R8, P0, R9.reuse, R196.reuse, 0x2 ;  /* 0x000000c409087211 */ /* 0x0c0fe200078010ff */
[----:B---3--:R-:W-:Y:S01]  /*b630*/  IMAD.U32 R10, RZ, RZ, UR10 ;  /* 0x0000000aff0a7e24 */ /* 0x008fe2000f8e00ff */
[CC--:B------:R-:W-:Y:S01]  /*b640*/  LEA R6, P1, R0.reuse, R196.reuse, 0x2 ;  /* 0x000000c400067211 */ /* 0x0c0fe200078210ff */
[----:B------:R1:W-:Y:S01]  /*b650*/  REDG.E.ADD.F32.FTZ.RN.STRONG.GPU desc[UR18][R4.64], R11 ;  /* 0x0000000b040079a6 */ /* 0x0003e2000c10f392 */
[-C--:B------:R-:W-:Y:S01]  /*b660*/  LEA.HI.X.SX32 R9, R9, R197.reuse, 0x2, P0 ;  /* 0x000000c509097211 */ /* 0x080fe200000f16ff */
[----:B------:R-:W-:Y:S01]  /*b670*/  UIMAD UR10, UR6, 0x60, URZ ;  /* 0x00000060060a78a4 */ /* 0x000fe2000f8e023f */
[-C--:B------:R-:W-:Y:S01]  /*b680*/  LEA.HI.X.SX32 R7, R0, R197.reuse, 0x2, P1 ;  /* 0x000000c500077211 */ /* 0x080fe200008f16ff */
[----:B------:R-:W-:Y:S04]  /*b690*/  LDSM.16.MT88.4 R36, [R181+0x1000] ;  /* 0x00100000b524783b */ /* 0x000fe80000004200 */
[----:B------:R2:W-:Y:S01]  /*b6a0*/  REDG.E.ADD.F32.FTZ.RN.STRONG.GPU desc[UR18][R8.64], R16 ;  /* 0x00000010080079a6 */ /* 0x0005e2000c10f392 */
[----:B------:R-:W-:Y:S03]  /*b6b0*/  IMAD.U32 R0, RZ, RZ, UR10 ;  /* 0x0000000aff007e24 */ /* 0x000fe6000f8e00ff */
[----:B------:R3:W-:Y:S01]  /*b6c0*/  REDG.E.ADD.F32.FTZ.RN.STRONG.GPU desc[UR18][R6.64], R17 ;  /* 0x00000011060079a6 */ /* 0x0007e2000c10f392 */
[CC--:B-1----:R-:W-:Y:S04]  /*b6d0*/  LEA R4, P0, R10.reuse, R196.reuse, 0x2 ;  /* 0x000000c40a047211 */ /* 0x0c2fe800078010ff */
[-C--:B------:R-:W-:Y:S01]  /*b6e0*/  LEA.HI.X.SX32 R5, R10, R197.reuse, 0x2, P0 ;  /* 0x000000c50a057211 */ /* 0x080fe200000f16ff */
[----:B--2---:R-:W-:Y:S04]  /*b6f0*/  IMAD.U32 R8, RZ, RZ, UR8 ;  /* 0x00000008ff087e24 */ /* 0x004fe8000f8e00ff */
[----:B------:R1:W-:Y:S01]  /*b700*/  REDG.E.ADD.F32.FTZ.RN.STRONG.GPU desc[UR18][R4.64], R18 ;  /* 0x00000012040079a6 */ /* 0x0003e2000c10f392 */
[----:B------:R-:W-:Y:S01]  /*b710*/  UIMAD UR8, UR6, 0x70, URZ ;  /* 0x00000070060878a4 */ /* 0x000fe2000f8e023f */
[----:B------:R-:W-:Y:S01]  /*b720*/  IMAD.U32 R9, RZ, RZ, UR9 ;  /* 0x00000009ff097e24 */ /* 0x000fe2000f8e00ff */
[----:B------:R-:W-:Y:S01]  /*b730*/  UIMAD UR6, UR6, 0x78, URZ ;  /* 0x00000078060678a4 */ /* 0x000fe2000f8e023f */
[CC--:B---3--:R-:W-:Y:S03]  /*b740*/  LEA R6, P0, R8.reuse, R196.reuse, 0x2 ;  /* 0x000000c408067211 */ /* 0x0c8fe600078010ff */
[----:B------:R-:W-:Y:S01]  /*b750*/  IMAD.U32 R10, RZ, RZ, UR8 ;  /* 0x00000008ff0a7e24 */ /* 0x000fe2000f8e00ff */
        /* <DEDUP_REMOVED lines=9> */
[----:B------:R-:W-:Y:S01]  /*b7f0*/  UIADD3 UR8, UR7, UR6, URZ ;  /* 0x0000000607087290 */ /* 0x000fe2000fffe03f */
[CC--:B--2---:R-:W-:Y:S02]  /*b800*/  LEA R6, P1, R10.reuse, R196.reuse, 0x2 ;  /* 0x000000c40a067211 */ /* 0x0c4fe400078210ff */
[----:B------:R-:W-:Y:S02]  /*b810*/  REDG.E.ADD.F32.FTZ.RN.STRONG.GPU desc[UR18][R8.64], R13 ;  /* 0x0000000d080079a6 */ /* 0x000fe4000c10f392 */
[-C--:B------:R-:W-:Y:S05]  /*b820*/  LEA.HI.X.SX32 R7, R10, R197.reuse, 0x2, P1 ;  /* 0x000000c50a077211 */ /* 0x080fea00008f16ff */
[----:B------:R2:W-:Y:S01]  /*b830*/  REDG.E.ADD.F32.FTZ.RN.STRONG.GPU desc[UR18][R6.64], R14 ;  /* 0x0000000e060079a6 */ /* 0x0005e2000c10f392 */
[CC--:B-1----:R-:W-:Y:S04]  /*b840*/  LEA R4, P0, R0.reuse, R196.reuse, 0x2 ;  /* 0x000000c400047211 */ /* 0x0c2fe800078010ff */
[-C--:B------:R-:W-:Y:S01]  /*b850*/  LEA.HI.X.SX32 R5, R0, R197.reuse, 0x2, P0 ;  /* 0x000000c500057211 */ /* 0x080fe200000f16ff */
[----:B------:R-:W-:Y:S01]  /*b860*/  IMAD.U32 R0, RZ, RZ, UR6 ;  /* 0x00000006ff007e24 */ /* 0x000fe2000f8e00ff */
[----:B------:R-:W-:Y:S03]  /*b870*/  UIADD3 UR6, UR7, UR8, URZ ;  /* 0x0000000807067290 */ /* 0x000fe6000fffe03f */
[----:B------:R1:W-:Y:S04]  /*b880*/  REDG.E.ADD.F32.FTZ.RN.STRONG.GPU desc[UR18][R4.64], R15 ;  /* 0x0000000f040079a6 */ /* 0x0003e8000c10f392 */
[----:B------:R-:W-:Y:S01]  /*b890*/  REDG.E.ADD.F32.FTZ.RN.STRONG.GPU desc[UR18][R196.64+0x80], R20 ;  /* 0x00008014c40079a6 */ /* 0x000fe2000c10f392 */
[CC--:B--2---:R-:W-:Y:S03]  /*b8a0*/  LEA R6, P0, R0.reuse, R196.reuse, 0x2 ;  /* 0x000000c400067211 */ /* 0x0c4fe600078010ff */
[----:B------:R2:W-:Y:S01]  /*b8b0*/  REDG.E.ADD.F32.FTZ.RN.STRONG.GPU desc[UR18][R2.64+0x80], R21 ;  /* 0x00008015020079a6 */ /* 0x0005e2000c10f392 */
[-C--:B------:R-:W-:Y:S01]  /*b8c0*/  LEA.HI.X.SX32 R7, R0, R197.reuse, 0x2, P0 ;  /* 0x000000c500077211 */ /* 0x080fe200000f16ff */
[----:B------:R-:W-:Y:S02]  /*b8d0*/  IMAD.U32 R0, RZ, RZ, UR6 ;  /* 0x00000006ff007e24 */ /* 0x000fe4000f8e00ff */
[----:B------:R-:W-:Y:S04]  /*b8e0*/  LDSM.16.MT88.4 R12, [R180+0x18000] ;  /* 0x01800000b40c783b */ /* 0x000fe80000004200 */
[----:B------:R3:W-:Y:S01]  /*b8f0*/  REDG.E.ADD.F32.FTZ.RN.STRONG.GPU desc[UR18][R6.64], R22 ;  /* 0x00000016060079a6 */ /* 0x0007e2000c10f392 */
[----:B-1----:R-:W-:Y:S01]  /*b900*/  IMAD.U32 R5, RZ, RZ, UR8 ;  /* 0x00000008ff057e24 */ /* 0x002fe2000f8e00ff */
[----:B------:R-:W-:Y:S04]  /*b910*/  UIADD3 UR8, UR7, UR6, URZ ;  /* 0x0000000607087290 */ /* 0x000fe8000fffe03f */
[CC--:B------:R-:W-:Y:S01]  /*b920*/  LEA R4, P0, R5.reuse, R196.reuse, 0x2 ;  /* 0x000000c405047211 */ /* 0x0c0fe200078010ff */
[----:B------:R-:W-:Y:S03]  /*b930*/  UIADD3 UR6, UR7, UR8, URZ ;  /* 0x0000000807067290 */ /* 0x000fe6000fffe03f */
[-C--:B------:R-:W-:Y:S02]  /*b940*/  LEA.HI.X.SX32 R5, R5, R197.reuse, 0x2, P0 ;  /* 0x000000c505057211 */ /* 0x080fe400000f16ff */
[CC--:B--2---:R-:W-:Y:S03]  /*b950*/  LEA R2, P0, R0.reuse, R196.reuse, 0x2 ;  /* 0x000000c400027211 */ /* 0x0c4fe600078010ff */
[----:B------:R1:W-:Y:S01]  /*b960*/  REDG.E.ADD.F32.FTZ.RN.STRONG.GPU desc[UR18][R4.64], R23 ;  /* 0x00000017040079a6 */ /* 0x0003e2000c10f392 */
[-C--:B------:R-:W-:Y:S01]  /*b970*/  LEA.HI.X.SX32 R3, R0, R197.reuse, 0x2, P0 ;  /* 0x000000c500037211 */ /* 0x080fe200000f16ff */
[----:B---3--:R-:W-:Y:S01]  /*b980*/  IMAD.U32 R6, RZ, RZ, UR8 ;  /* 0x00000008ff067e24 */ /* 0x008fe2000f8e00ff */
[----:B------:R-:W-:Y:S01]  /*b990*/  UIADD3 UR8, UR7, UR6, URZ ;  /* 0x0000000607087290 */ /* 0x000fe2000fffe03f */
[----:B------:R-:W-:Y:S01]  /*b9a0*/  IMAD.U32 R0, RZ, RZ, UR6 ;  /* 0x00000006ff007e24 */ /* 0x000fe2000f8e00ff */
[----:B------:R-:W-:Y:S02]  /*b9b0*/  LDSM.16.MT88.4 R20, [R180+0x14800] ;  /* 0x01480000b414783b */ /* 0x000fe40000004200 */
[----:B------:R-:W-:Y:S02]  /*b9c0*/  UIADD3 UR6, UR7, UR8, URZ ;  /* 0x0000000807067290 */ /* 0x000fe4000fffe03f */
[----:B------:R2:W-:Y:S02]  /*b9d0*/  REDG.E.ADD.F32.FTZ.RN.STRONG.GPU desc[UR18][R2.64], R24 ;  /* 0x00000018020079a6 */ /* 0x0005e4000c10f392 */
[----:B------:R-:W-:Y:S01]  /*b9e0*/  UIADD3 UR9, UR7, UR6, URZ ;  /* 0x0000000607097290 */ /* 0x000fe2000fffe03f */
[CC--:B-1----:R-:W-:Y:S04]  /*b9f0*/  LEA R4, P0, R6.reuse, R196.reuse, 0x2 ;  /* 0x000000c406047211 */ /* 0x0c2fe800078010ff */
[-C--:B------:R-:W-:Y:S01]  /*ba00*/  LEA.HI.X.SX32 R5, R6, R197.reuse, 0x2, P0 ;  /* 0x000000c506057211 */ /* 0x080fe200000f16ff */
[----:B------:R-:W-:Y:S01]  /*ba10*/  IMAD.U32 R6, RZ, RZ, UR8 ;  /* 0x00000008ff067e24 */ /* 0x000fe2000f8e00ff */
[----:B------:R-:W-:Y:S03]  /*ba20*/  UIADD3 UR8, UR7, UR9, URZ ;  /* 0x0000000907087290 */ /* 0x000fe6000fffe03f */
[----:B------:R1:W-:Y:S01]  /*ba30*/  REDG.E.ADD.F32.FTZ.RN.STRONG.GPU desc[UR18][R4.64], R25 ;  /* 0x00000019040079a6 */ /* 0x0003e2000c10f392 */
[CC--:B--2---:R-:W-:Y:S04]  /*ba40*/  LEA R2, P0, R0.reuse, R196.reuse, 0x2 ;  /* 0x000000c400027211 */ /* 0x0c4fe800078010ff */
[-C--:B------:R-:W-:Y:S01]  /*ba50*/  LEA.HI.X.SX32 R3, R0, R197.reuse, 0x2, P0 ;  /* 0x000000c500037211 */ /* 0x080fe200000f16ff */
[----:B------:R-:W-:Y:S01]  /*ba60*/  IMAD.U32 R0, RZ, RZ, UR6 ;  /* 0x00000006ff007e24 */ /* 0x000fe2000f8e00ff */
[----:B------:R-:W-:Y:S03]  /*ba70*/  UIADD3 UR6, UR7, UR8, URZ ;  /* 0x0000000807067290 */ /* 0x000fe6000fffe03f */
[----:B------:R2:W-:Y:S01]  /*ba80*/  REDG.E.ADD.F32.FTZ.RN.STRONG.GPU desc[UR18][R2.64], R26 ;  /* 0x0000001a020079a6 */ /* 0x0005e2000c10f392 */
[CC--:B-1----:R-:W-:Y:S04]  /*ba90*/  LEA R4, P0, R6.reuse, R196.reuse, 0x2 ;  /* 0x000000c406047211 */ /* 0x0c2fe800078010ff */
[-C--:B------:R-:W-:Y:S01]  /*baa0*/  LEA.HI.X.SX32 R5, R6, R197.reuse, 0x2, P0 ;  /* 0x000000c506057211 */ /* 0x080fe200000f16ff */
[----:B------:R-:W-:Y:S01]  /*bab0*/  IMAD.U32 R6, RZ, RZ, UR9 ;  /* 0x00000009ff067e24 */ /* 0x000fe2000f8e00ff */
[----:B------:R-:W-:Y:S03]  /*bac0*/  UIADD3 UR9, UR7, UR6, URZ ;  /* 0x0000000607097290 */ /* 0x000fe6000fffe03f */
[----:B------:R1:W-:Y:S01]  /*bad0*/  REDG.E.ADD.F32.FTZ.RN.STRONG.GPU desc[UR18][R4.64], R27 ;  /* 0x0000001b040079a6 */ /* 0x0003e2000c10f392 */
[CC--:B--2---:R-:W-:Y:S03]  /*bae0*/  LEA R2, P0, R0.reuse, R196.reuse, 0x2 ;  /* 0x000000c400027211 */ /* 0x0c4fe600078010ff */
[----:B------:R-:W-:Y:S01]  /*baf0*/  LDSM.16.MT88.4 R24, [R181+0x800] ;  /* 0x00080000b518783b */ /* 0x000fe20000004200 */
[-C--:B------:R-:W-:Y:S01]  /*bb00*/  LEA.HI.X.SX32 R3, R0, R197.reuse, 0x2, P0 ;  /* 0x000000c500037211 */ /* 0x080fe200000f16ff */
[----:B------:R-:W-:Y:S01]  /*bb10*/  IMAD.U32 R0, RZ, RZ, UR8 ;  /* 0x00000008ff007e24 */ /* 0x000fe2000f8e00ff */
[----:B------:R-:W-:Y:S03]  /*bb20*/  UIADD3 UR8, UR7, UR9, URZ ;  /* 0x0000000907087290 */ /* 0x000fe6000fffe03f */
[----:B------:R2:W-:Y:S03]  /*bb30*/  REDG.E.ADD.F32.FTZ.RN.STRONG.GPU desc[UR18][R2.64], R32 ;  /* 0x00000020020079a6 */ /* 0x0005e6000c10f392 */
[----:B------:R-:W-:Y:S01]  /*bb40*/  IMAD.U32 R7, RZ, RZ, UR8 ;  /* 0x00000008ff077e24 */ /* 0x000fe2000f8e00ff */
[CC--:B-1----:R-:W-:Y:S04]  /*bb50*/  LEA R4, P0, R6.reuse, R196.reuse, 0x2 ;  /* 0x000000c406047211 */ /* 0x0c2fe800078010ff */
[-C--:B------:R-:W-:Y:S01]  /*bb60*/  LEA.HI.X.SX32 R5, R6, R197.reuse, 0x2, P0 ;  /* 0x000000c506057211 */ /* 0x080fe200000f16ff */
[----:B------:R-:W-:Y:S01]  /*bb70*/  IMAD.U32 R6, RZ, RZ, UR6 ;  /* 0x00000006ff067e24 */ /* 0x000fe2000f8e00ff */
[----:B------:R-:W-:Y:S02]  /*bb80*/  UIADD3 UR6, UR7, UR8, URZ ;  /* 0x0000000807067290 */ /* 0x000fe4000fffe03f */
[----:B------:R-:W-:Y:S01]  /*bb90*/  UIADD3 UR8, UR13, -0x1, URZ ;  /* 0xffffffff0d087890 */ /* 0x000fe2000fffe03f */
        /* <DEDUP_REMOVED lines=25> */
[----:B------:R-:W-:Y:S01]  /*bd30*/  @UP3 UIADD3 UR7, UP1, UR22, -0x200, URZ ;  /* 0xfffffe0016073890 */ /* 0x000fe2000ff3e03f */
[----:B------:R-:W-:Y:S01]  /*bd40*/  PLOP3.LUT P1, PT, PT, PT, UP0, 0x80, 0x0 ;  /* 0x000000000000781c */ /* 0x000fe20003f2f008 */
[----:B------:R-:W-:Y:S01]  /*bd50*/  REDG.E.ADD.F32.FTZ.RN.STRONG.GPU desc[UR18][R4.64], R30 ;  /* 0x0000001e040079a6 */ /* 0x000fe2000c10f392 */
[----:B------:R-:W-:Y:S01]  /*bd60*/  @UP3 UIADD3 UR26, UP0, UR26, -0x200, URZ ;  /* 0xfffffe001a1a3890 */ /* 0x000fe2000ff1e03f */
[C---:B------:R-:W-:Y:S01]  /*bd70*/  LEA R2, P0, R3.reuse, R196, 0x2 ;  /* 0x000000c403027211 */ /* 0x040fe200078010ff */
[----:B------:R-:W-:Y:S01]  /*bd80*/  @UP3 UIADD3.X UR6, UR23, -0x1, URZ, UP1, !UPT ;  /* 0xffffffff17063890 */ /* 0x000fe20008ffe43f */
[----:B------:R-:W1:Y:S01]  /*bd90*/  LDSM.16.MT88.4 R4, [R180+0x14000] ;  /* 0x01400000b404783b */ /* 0x000e620000004200 */
[----:B------:R-:W-:Y:S01]  /*bda0*/  @UP3 UIADD3.X UR25, UR25, -0x1, URZ, UP0, !UPT ;  /* 0xffffffff19193890 */ /* 0x000fe200087fe43f */
[----:B------:R-:W-:Y:S01]  /*bdb0*/  LEA.HI.X.SX32 R3, R3, R197, 0x2, P0 ;  /* 0x000000c503037211 */ /* 0x000fe200000f16ff */
[----:B------:R-:W-:Y:S01]  /*bdc0*/  UMOV UR13, UR8 ;  /* 0x00000008000d7c82 */ /* 0x000fe20008000000 */
[----:B------:R-:W-:Y:S01]  /*bdd0*/  PLOP3.LUT P0, PT, PT, PT, UP2, 0x80, 0x0 ;  /* 0x000000000000781c */ /* 0x000fe20003f0f028 */
[----:B------:R-:W-:Y:S01]  /*bde0*/  @UP3 UMOV UR22, UR7 ;  /* 0x0000000700163c82 */ /* 0x000fe20008000000 */
[----:B------:R-:W-:Y:S01]  /*bdf0*/  @UP3 UMOV UR23, UR6 ;  /* 0x0000000600173c82 */ /* 0x000fe20008000000 */
        /* <DEDUP_REMOVED lines=260> */
.L_x_1917:
        /* <DEDUP_REMOVED lines=24> */
.L_x_1918:
        /* <DEDUP_REMOVED lines=47> */
.L_x_1920:
[----:B------:R-:W-:Y:S05]  /*d2b0*/  BSYNC B0 ;  /* 0x0000000000007941 */ /* 0x000fea0003800000 */
.L_x_1919:
        /* <DEDUP_REMOVED lines=14> */
.L_x_1922:
[----:B------:R-:W-:Y:S05]  /*d3a0*/  BSYNC B0 ;  /* 0x0000000000007941 */ /* 0x000fea0003800000 */
.L_x_1921:
        /* <DEDUP_REMOVED lines=15> */
.L_x_1924:
[----:B------:R-:W-:Y:S05]  /*d4a0*/  BSYNC B0 ;  /* 0x0000000000007941 */ /* 0x000fea0003800000 */
.L_x_1923:
        /* <DEDUP_REMOVED lines=14> */
.L_x_1926:
[----:B------:R-:W-:Y:S05]  /*d590*/  BSYNC B0 ;  /* 0x0000000000007941 */ /* 0x000fea0003800000 */
.L_x_1925:
        /* <DEDUP_REMOVED lines=27> */
.L_x_1928:
[----:B------:R-:W-:Y:S05]  /*d750*/  BSYNC B0 ;  /* 0x0000000000007941 */ /* 0x000fea0003800000 */
.L_x_1927:
        /* <DEDUP_REMOVED lines=14> */
.L_x_1930:
[----:B------:R-:W-:Y:S05]  /*d840*/  BSYNC B0 ;  /* 0x0000000000007941 */ /* 0x000fea0003800000 */
.L_x_1929:
        /* <DEDUP_REMOVED lines=14> */
.L_x_1932:
[----:B------:R-:W-:Y:S05]  /*d930*/  BSYNC B0 ;  /* 0x0000000000007941 */ /* 0x000fea0003800000 */
.L_x_1931:
        /* <DEDUP_REMOVED lines=12> */
.L_x_1879:
[----:B------:R-:W-:Y:S05]  /*da00*/  BSYNC B1 ;  /* 0x0000000000017941 */ /* 0x000fea0003800000 */
.L_x_1857:
        /* <DEDUP_REMOVED lines=11> */
.L_x_1933:
[----:B------:R-:W-:Y:S05]  /*dac0*/  EXIT ;  /* 0x000000000000794d */ /* 0x000fea0003800000 */
.L_x_1935:
        /* <DEDUP_REMOVED lines=11> */
.L_x_2491:


//--------------------- .text._ZN5flash44flash_bwd_dq_dk_dv_loop_seqk_parallel_kernelI23Flash_bwd_kernel_traitsILi64ELi128ELi128ELi8ELi4ELi4ELi4ELb0ELb0EN7cutlass6half_tE19Flash_kernel_traitsILi64ELi128ELi128ELi8ES3_EELb0ELb0ELb1ELb0ELb0ELb0ELb1EEEvNS_16Flash_bwd_paramsE --------------------------
	.section	.text._ZN5flash44flash_bwd_dq_dk_dv_loop_seqk_parallel_kernelI23Flash_bwd_kernel_traitsILi64ELi128ELi128ELi8ELi4ELi4ELi4ELb0ELb0EN7cutlass6half_tE19Flash_kernel_traitsILi64ELi128ELi128ELi8ES3_EELb0ELb0ELb1ELb0ELb0ELb0ELb1EEEvNS_16Flash_bwd_paramsE,"ax",@progbits
	.align	128
        .global         _ZN5flash44flash_bwd_dq_dk_dv_loop_seqk_parallel_kernelI23Flash_bwd_kernel_traitsILi64ELi128ELi128ELi8ELi4ELi4ELi4ELb0ELb0EN7cutlass6half_tE19Flash_kernel_traitsILi64ELi128ELi128ELi8ES3_EELb0ELb0ELb1ELb0ELb0ELb0ELb1EEEvNS_16Flash_bwd_paramsE
        .type           _ZN5flash44flash_bwd_dq_dk_dv_loop_seqk_parallel_kernelI23Flash_bwd_kernel_traitsILi64ELi128ELi128ELi8ELi4ELi4ELi4ELb0ELb0EN7cutlass6half_tE19Flash_kernel_traitsILi64ELi128ELi128ELi8ES3_EELb0ELb0ELb1ELb0ELb0ELb0ELb1EEEvNS_16Flash_bwd_paramsE,@function
        .size           _ZN5flash44flash_bwd_dq_dk_dv_loop_seqk_parallel_kernelI23Flash_bwd_kernel_traitsILi64ELi128ELi128ELi8ELi4ELi4ELi4ELb0ELb0EN7cutlass6half_tE19Flash_kernel_traitsILi64ELi128ELi128ELi8ES3_EELb0ELb0ELb1ELb0ELb0ELb0ELb1EEEvNS_16Flash_bwd_paramsE,(.L_x_2492 - _ZN5flash44flash_bwd_dq_dk_dv_loop_seqk_parallel_kernelI23Flash_bwd_kernel_traitsILi64ELi128ELi128ELi8ELi4ELi4ELi4ELb0ELb0EN7cutlass6half_tE19Flash_kernel_traitsILi64ELi128ELi128ELi8ES3_EELb0ELb0ELb1ELb0ELb0ELb0ELb1EEEvNS_16Flash_bwd_paramsE)
        .other          _ZN5flash44flash_bwd_dq_dk_dv_loop_seqk_parallel_kernelI23Flash_bwd_kernel_traitsILi64ELi128ELi128ELi8ELi4ELi4ELi4ELb0ELb0EN7cutlass6half_tE19Flash_kernel_traitsILi64ELi128ELi128ELi8ES3_EELb0ELb0ELb1ELb0ELb0ELb0ELb1EEEvNS_16Flash_bwd_paramsE,@"STO_CUDA_ENTRY STV_DEFAULT"
_ZN5flash44flash_bwd_dq_dk_dv_loop_seqk_parallel_kernelI23Flash_bwd_kernel_traitsILi64ELi128ELi128ELi8ELi4ELi4ELi4ELb0ELb0EN7cutlass6half_tE19Flash_kernel_traitsILi64ELi128ELi128ELi8ES3_EELb0ELb0ELb1ELb0ELb0ELb0ELb1EEEvNS_16Flash_bwd_paramsE:
.text._ZN5flash44flash_bwd_dq_dk_dv_loop_seqk_parallel_kernelI23Flash_bwd_kernel_traitsILi64ELi128ELi128ELi8ELi4ELi4ELi4ELb0ELb0EN7cutlass6half_tE19Flash_kernel_traitsILi64ELi128ELi128ELi8ES3_EELb0ELb0ELb1ELb0ELb0ELb0ELb1EEEvNS_16Flash_bwd_paramsE:
        /* <DEDUP_REMOVED lines=24> */
[----:B------:R-:W-:Y:S02]  /*0180*/  LEA.HI R3, R14, R15, RZ, 0x4 ;  /* 0x0000000f0e037211 */ /* 0x000fe400078f20ff */
[--C-:B------:R-:W-:Y:S01]  /*0190*/  SHF.R.S32.HI R6, RZ, 0x5, R5.reuse ;  /* 0x00000005ff067819 */ /* 0x100fe20000011405 */
[----:B----4-:R-:W-:Y:S01]  /*01a0*/  USHF.L.U32 UR5, UR49, 0x7, URZ ;  /* 0x0000000731057899 */ /* 0x010fe2000800063f */
[----:B------:R-:W-:Y:S02]  /*01b0*/  SHF.R.S32.HI R0, RZ, 0x1f, R5 ;  /* 0x0000001fff007819 */ /* 0x000fe40000011405 */
[----:B------:R-:W-:Y:S02]  /*01c0*/  SHF.R.S32.HI R4, RZ, 0x4, R3 ;  /* 0x00000004ff047819 */ /* 0x000fe40000011403 */
[----:B------:R-:W-:-:S02]  /*01d0*/  LEA.HI R0, R0, R6, RZ, 0x2 ;  /* 0x0000000600007211 */ /* 0x000fc400078f10ff */
[C---:B------:R-:W-:Y:S02]  /*01e0*/  LEA.HI R2, R3.reuse, R4, RZ, 0x1 ;  /* 0x0000000403027211 */ /* 0x040fe400078f08ff */
        /* <DEDUP_REMOVED lines=27> */
[----:B------:R-:W-:Y:S01]  /*03a0*/  LEA.HI R13, R9, R4, RZ, 0x3 ;  /* 0x00000004090d7211 */ /* 0x000fe200078f18ff */
[----:B------:R-:W-:Y:S01]  /*03b0*/  IMAD.SHL.U32 R9, R12, 0x10, RZ ;  /* 0x000000100c097824 */ /* 0x000fe200078e00ff */
[----:B------:R-:W-:Y:S01]  /*03c0*/  LEA.HI R10, R7, R2, RZ, 0x2 ;  /* 0x00000002070a7211 */ /* 0x000fe200078f10ff */
[----:B------:R-:W-:Y:S01]  /*03d0*/  IMAD.SHL.U32 R3, R3, 0x8, RZ ;  /* 0x0000000803037824 */ /* 0x000fe200078e00ff */
[----:B------:R-:W-:Y:S02]  /*03e0*/  LOP3.LUT R2, R13, 0xfffffff8, RZ, 0xc0, !PT ;  /* 0xfffffff80d027812 */ /* 0x000fe400078ec0ff */
[----:B------:R-:W-:-:S02]  /*03f0*/  LOP3.LUT P4, RZ, R0, 0x2, RZ, 0xc0, !PT ;  /* 0x0000000200ff7812 */ /* 0x000fc4000788c0ff */
[C---:B------:R-:W-:Y:S01]  /*0400*/  LOP3.LUT P3, RZ, R0.reuse, 0x4, RZ, 0xc0, !PT ;  /* 0x0000000400ff7812 */ /* 0x040fe2000786c0ff */
[----:B------:R-:W-:Y:S01]  /*0410*/  IMAD.SHL.U32 R0, R0, 0x40, RZ ;  /* 0x0000004000007824 */ /* 0x000fe200078e00ff */
[----:B------:R-:W-:Y:S01]  /*0420*/  LEA.HI R6, R14, R15, RZ, 0x7 ;  /* 0x0000000f0e067211 */ /* 0x000fe200078f38ff */
[----:B------:R-:W-:Y:S01]  /*0430*/  IMAD.IADD R14, R4, 0x1, -R2 ;  /* 0x00000001040e7824 */ /* 0x000fe200078e0a02 */
[----:B------:R-:W-:Y:S01]  /*0440*/  LOP3.LUT R2, R5, 0xfffffe00, R3, 0xf8, !PT ;  /* 0xfffffe0005027812 */ /* 0x000fe200078ef803 */
[----:B------:R-:W-:Y:S01]  /*0450*/  IMAD.SHL.U32 R4, R12, 0x200, RZ ;  /* 0x000002000c047824 */ /* 0x000fe200078e00ff */
[----:B------:R-:W-:Y:S02]  /*0460*/  LOP3.LUT R0, R0, 0x1c0, RZ, 0xc0, !PT ;  /* 0x000001c000007812 */ /* 0x000fe400078ec0ff */
[----:B------:R-:W-:Y:S01]  /*0470*/  SHF.R.S32.HI R3, RZ, 0x7, R6 ;  /* 0x00000007ff037819 */ /* 0x000fe20000011406 */
[----:B------:R1:W-:Y:S01]  /*0480*/  STL [R1+0x40], R2 ;  /* 0x0000400201007387 */ /* 0x0003e20000100800 */
[----:B------:R-:W-:-:S02]  /*0490*/  LOP3.LUT R187, R0, 0x8, R17, 0xf8, !PT ;  /* 0x0000000800bb7812 */ /* 0x000fc400078ef811 */
[----:B------:R-:W-:Y:S02]  /*04a0*/  SHF.R.U32.HI R5, RZ, 0x3, R0 ;  /* 0x00000003ff057819 */ /* 0x000fe40000011600 */
[----:B------:R-:W-:Y:S02]  /*04b0*/  LOP3.LUT R7, R8, 0x1, RZ, 0xc0, !PT ;  /* 0x0000000108077812 */ /* 0x000fe400078ec0ff */
[----:B------:R-:W-:Y:S02]  /*04c0*/  LOP3.LUT R187, R187, R5, RZ, 0x3c, !PT ;  /* 0x00000005bbbb7212 */ /* 0x000fe400078e3cff */
[----:B------:R-:W-:Y:S01]  /*04d0*/  ISETP.NE.U32.AND P0, PT, R7, 0x1, PT ;  /* 0x000000010700780c */ /* 0x000fe20003f05070 */
[----:B------:R-:W-:Y:S01]  /*04e0*/  IMAD.SHL.U32 R7, R14, 0x40, RZ ;  /* 0x000000400e077824 */ /* 0x000fe200078e00ff */
[----:B------:R-:W-:Y:S02]  /*04f0*/  SEL R188, R236, 0xffffffe0, !P4 ;  /* 0xffffffe0ecbc7807 */ /* 0x000fe40006000000 */
[----:B------:R-:W-:-:S02]  /*0500*/  R2P PR, R8, 0x6 ;  /* 0x0000000608007804 */ /* 0x000fc40000000000 */
[----:B------:R-:W-:-:S03]  /*0510*/  SEL R234, R234, 0x10, !P0 ;  /* 0x00000010eaea7807 */ /* 0x000fc60004000000 */
[----:B------:R-:W-:Y:S01]  /*0520*/  SEL R236, R236, 0xffffffe0, !P1 ;  /* 0xffffffe0ecec7807 */ /* 0x000fe20004800000 */
[----:B-1----:R-:W-:-:S05]  /*0530*/  IMAD.SHL.U32 R2, R11, 0x10, RZ ;  /* 0x000000100b027824 */ /* 0x002fca00078e00ff */
[----:B------:R-:W-:Y:S01]  /*0540*/  LOP3.LUT R6, R0, 0x30, R2, 0xf8, !PT ;  /* 0x0000003000067812 */ /* 0x000fe200078ef802 */
[----:B------:R-:W-:Y:S01]  /*0550*/  IMAD R0, R3, 0x1000, R4 ;  /* 0x0000100003007824 */ /* 0x000fe200078e0204 */
[----:B------:R-:W-:Y:S02]  /*0560*/  LEA.HI.SX32 R2, R10, R2, 0x1e ;  /* 0x000000020a027211 */ /* 0x000fe400078ff2ff */
[----:B------:R-:W-:Y:S01]  /*0570*/  LOP3.LUT R6, R6, 0x8, R17, 0xf8, !PT ;  /* 0x0000000806067812 */ /* 0x000fe200078ef811 */
[----:B------:R-:W-:Y:S01]  /*0580*/  IMAD.IADD R187, R0, 0x1, R187 ;  /* 0x0000000100bb7824 */ /* 0x000fe200078e02bb */
[----:B------:R-:W-:Y:S01]  /*0590*/  LOP3.LUT R0, R16, 0x7ffffffc, RZ, 0xc0, !PT ;  /* 0x7ffffffc10007812 */ /* 0x000fe200078ec0ff */
[----:B------:R1:W-:Y:S01]  /*05a0*/  STL [R1+0x28], R2 ;  /* 0x0000280201007387 */ /* 0x0003e20000100800 */
[----:B------:R-:W-:Y:S01]  /*05b0*/  LOP3.LUT R5, R4, R6, R5, 0xf6, !PT ;  /* 0x0000000604057212 */ /* 0x000fe200078ef605 */
[C---:B------:R-:W-:Y:S02]  /*05c0*/  IMAD.SHL.U32 R4, R15.reuse, 0x2, RZ ;  /* 0x000000020f047824 */ /* 0x040fe400078e00ff */
[----:B------:R-:W-:-:S02]  /*05d0*/  IMAD.IADD R0, R15, 0x1, -R0 ;  /* 0x000000010f007824 */ /* 0x000fc400078e0a00 */
[----:B------:R-:W-:Y:S01]  /*05e0*/  IMAD.SHL.U32 R187, R187, 0x2, RZ ;  /* 0x00000002bbbb7824 */ /* 0x000fe200078e00ff */
[----:B------:R-:W-:-:S05]  /*05f0*/  LOP3.LUT R4, R4, 0x6, RZ, 0xc0, !PT ;  /* 0x0000000604047812 */ /* 0x000fca00078ec0ff */
[----:B------:R-:W-:-:S05]  /*0600*/  IMAD R6, R3, 0x40, R4 ;  /* 0x0000004003067824 */ /* 0x000fca00078e0204 */
[----:B------:R2:W-:Y:S01]  /*0610*/  STL [R1+0x44], R6 ;  /* 0x0000440601007387 */ /* 0x0005e20000100800 */
[----:B-1----:R-:W-:Y:S02]  /*0620*/  IMAD.SHL.U32 R2, R8, 0x40, RZ ;  /* 0x0000004008027824 */ /* 0x002fe400078e00ff */
[----:B------:R-:W-:-:S03]  /*0630*/  IMAD.SHL.U32 R8, R0, 0x2, RZ ;  /* 0x0000000200087824 */ /* 0x000fc600078e00ff */
[----:B------:R-:W-:Y:S01]  /*0640*/  LOP3.LUT R0, R2, 0x1c0, RZ, 0xc0, !PT ;  /* 0x000001c002007812 */ /* 0x000fe200078ec0ff */
[C---:B------:R-:W-:Y:S02]  /*0650*/  IMAD.SHL.U32 R2, R3.reuse, 0x8, RZ ;  /* 0x0000000803027824 */ /* 0x040fe400078e00ff */
[----:B------:R-:W-:Y:S01]  /*0660*/  IMAD R4, R3, 0x2000, R8 ;  /* 0x0000200003047824 */ /* 0x000fe200078e0208 */
[----:B------:R-:W-:Y:S02]  /*0670*/  SHF.R.U32.HI R3, RZ, 0x3, R0 ;  /* 0x00000003ff037819 */ /* 0x000fe40000011600 */
[----:B------:R-:W-:Y:S01]  /*0680*/  LOP3.LUT R2, R2, 0x8, RZ, 0xc0, !PT ;  /* 0x0000000802027812 */ /* 0x000fe200078ec0ff */
[----:B------:R-:W-:-:S03]  /*0690*/  IMAD R4, R11, 0x400, R4 ;  /* 0x000004000b047824 */ /* 0x000fc600078e0204 */
[----:B------:R-:W-:Y:S02]  /*06a0*/  LOP3.LUT R10, R2, 0x10, R9, 0xf8, !PT ;  /* 0x00000010020a7812 */ /* 0x000fe400078ef809 */
[CC--:B--2---:R-:W-:Y:S02]  /*06b0*/  LOP3.LUT R6, R3.reuse, R0.reuse, RZ, 0xfc, !PT ;  /* 0x0000000003067212 */ /* 0x0c4fe400078efcff */
[----:B------:R-:W-:Y:S01]  /*06c0*/  LOP3.LUT R9, R3, R0, R2, 0x1e, !PT ;  /* 0x0000000003097212 */ /* 0x000fe200078e1e02 */
[----:B------:R-:W-:Y:S01]  /*06d0*/  IMAD R0, R11, 0x400, R8 ;  /* 0x000004000b007824 */ /* 0x000fe200078e0208 */
[----:B------:R-:W-:Y:S01]  /*06e0*/  LOP3.LUT R2, R7, 0x1c0, RZ, 0xc0, !PT ;  /* 0x000001c007027812 */ /* 0x000fe200078ec0ff */
[----:B------:R-:W-:Y:S02]  /*06f0*/  IMAD.IADD R233, R6, 0x1, R4 ;  /* 0x0000000106e97824 */ /* 0x000fe400078e0204 */
[----:B------:R-:W-:Y:S01]  /*0700*/  IMAD.SHL.U32 R6, R12, 0x8, RZ ;  /* 0x000000080c067824 */ /* 0x000fe200078e00ff */
[----:B------:R-:W-:Y:S01]  /*0710*/  SHF.R.U32.HI R3, RZ, 0x3, R2 ;  /* 0x00000003ff037819 */ /* 0x000fe20000011602 */
[----:B------:R-:W-:Y:S01]  /*0720*/  IMAD.SHL.U32 R4, R13, 0x40, RZ ;  /* 0x000000400d047824 */ /* 0x000fe200078e00ff */
[----:B------:R-:W-:Y:S01]  /*0730*/  LEA R233, R233, UR4, 0x1 ;  /* 0x00000004e9e97c11 */ /* 0x000fe2000f8e08ff */
[----:B------:R-:W-:Y:S01]  /*0740*/  IMAD.IADD R9, R0, 0x1, R9 ;  /* 0x0000000100097824 */ /* 0x000fe200078e0209 */
[----:B------:R-:W-:-:S02]  /*0750*/  LOP3.LUT R6, R2, 0x8, R6, 0xf8, !PT ;  /* 0x0000000802067812 */ /* 0x000fc400078ef806 */
[----:B------:R-:W-:Y:S01]  /*0760*/  LOP3.LUT R0, R4, 0xfffffe00, RZ, 0xc0, !PT ;  /* 0xfffffe0004007812 */ /* 0x000fe200078ec0ff */
[----:B------:R-:W-:Y:S01]  /*0770*/  IMAD.IADD R235, R233, 0x1, R234 ;  /* 0x00000001e9eb7824 */ /* 0x000fe200078e02ea */
[----:B------:R-:W-:Y:S01]  /*0780*/  LOP3.LUT R2, R3, R10, R2, 0x1e, !PT ;  /* 0x0000000a03027212 */ /* 0x000fe200078e1e02 */
[----:B------:R-:W-:Y:S01]  /*0790*/  IMAD.IADD R239, R233, 0x1, R236 ;  /* 0x00000001e9ef7824 */ /* 0x000fe200078e02ec */
[----:B------:R-:W-:Y:S01]  /*07a0*/  LOP3.LUT R3, R6, R3, RZ, 0x3c, !PT ;  /* 0x0000000306037212 */ /* 0x000fe200078e3cff */
[----:B------:R-:W-:Y:S01]  /*07b0*/  IMAD R4, R11, 0x400, R0 ;  /* 0x000004000b047824 */ /* 0x000fe200078e0200 */
[----:B------:R-:W-:Y:S01]  /*07c0*/  LOP3.LUT R192, R2, R0, RZ, 0xfc, !PT ;  /* 0x0000000002c07212 */ /* 0x000fe200078efcff */
[----:B------:R-:W-:Y:S01]  /*07d0*/  IMAD.U32 R0, RZ, RZ, UR6 ;  /* 0x00000006ff007e24 */ /* 0x000fe2000f8e00ff */
[----:B------:R-:W-:Y:S01]  /*07e0*/  USHF.R.S32.HI UR6, URZ, 0x1f, UR49 ;  /* 0x0000001f3f067899 */ /* 0x000fe20008011431 */
[----:B------:R-:W-:Y:S01]  /*07f0*/  IMAD.U32 R2, RZ, RZ, UR5 ;  /* 0x00000005ff027e24 */ /* 0x000fe2000f8e00ff */
[----:B------:R-:W-:Y:S01]  /*0800*/  USHF.R.S32.HI UR5, URZ, 0x1f, UR58 ;  /* 0x0000001f3f057899 */ /* 0x000fe2000801143a */
[----:B------:R-:W-:-:S02]  /*0810*/  IMAD.MOV.U32 R0, RZ, RZ, 0x40 ;  /* 0x00000040ff007424 */ /* 0x000fc400078e00ff */
[----:B------:R-:W-:Y:S02]  /*0820*/  IMAD.IADD R193, R4, 0x1, R3 ;  /* 0x0000000104c17824 */ /* 0x000fe400078e0203 */
        /* <DEDUP_REMOVED lines=11> */
[----:B------:R-:W-:Y:S01]  /*08e0*/  LEA R3, R5, UR4, 0x1 ;  /* 0x0000000405037c11 */ /* 0x000fe2000f8e08ff */
[--C-:B------:R-:W-:Y:S01]  /*08f0*/  IMAD.IADD R6, R0, 0x1, R8.reuse ;  /* 0x0000000100067824 */ /* 0x100fe200078e0208 */
[----:B------:R-:W-:Y:S01]  /*0900*/  STL [R1+0x48], R8 ;  /* 0x0000480801007387 */ /* 0x000fe20000100800 */
[----:B------:R-:W-:Y:S01]  /*0910*/  IMAD.IADD R7, R236, 0x1, R8 ;  /* 0x00000001ec077824 */ /* 0x000fe200078e0208 */
[----:B------:R-:W-:Y:S01]  /*0920*/  UIADD3 UR5, UR4, 0xc000, URZ ;  /* 0x0000c00004057890 */ /* 0x000fe2000fffe03f */
[C---:B------:R-:W-:Y:S01]  /*0930*/  VIADD R11, R8.reuse, 0x420 ;  /* 0x00000420080b7836 */ /* 0x040fe20000000000 */
[----:B------:R-:W-:Y:S01]  /*0940*/  STL [R1+0x5c], R6 ;  /* 0x00005c0601007387 */ /* 0x000fe20000100800 */
[----:B------:R-:W-:-:S02]  /*0950*/  IMAD.IADD R5, R8, 0x1, R2 ;  /* 0x0000000108057824 */ /* 0x000fc400078e0202 */
[C---:B------:R-:W-:Y:S01]  /*0960*/  VIADD R4, R8.reuse, 0x2020 ;  /* 0x0000202008047836 */ /* 0x040fe20000000000 */
[----:B------:R1:W-:Y:S01]  /*0970*/  STL [R1+0x78], R7 ;  /* 0x0000780701007387 */ /* 0x0003e20000100800 */
[C---:B------:R-:W-:Y:S02]  /*0980*/  @P1 VIADD R11, R8.reuse, 0x3e0 ;  /* 0x000003e0080b1836 */ /* 0x040fe40000000000 */
[C---:B------:R-:W-:Y:S01]  /*0990*/  VIADD R10, R8.reuse, 0x2420 ;  /* 0x00002420080a7836 */ /* 0x040fe20000000000 */
[----:B------:R-:W-:Y:S01]  /*09a0*/  STL [R1+0x58], R5 ;  /* 0x0000580501007387 */ /* 0x000fe20000100800 */
[C---:B------:R-:W-:Y:S02]  /*09b0*/  @P1 VIADD R4, R8.reuse, 0x1fe0 ;  /* 0x00001fe008041836 */ /* 0x040fe40000000000 */
[C---:B------:R-:W-:Y:S01]  /*09c0*/  VIADD R9, R8.reuse, 0x2040 ;  /* 0x0000204008097836 */ /* 0x040fe20000000000 */
[----:B------:R-:W-:Y:S01]  /*09d0*/  STL [R1+0x64], R11 ;  /* 0x0000640b01007387 */ /* 0x000fe20000100800 */
[----:B------:R-:W-:-:S02]  /*09e0*/  @P1 VIADD R10, R8, 0x23e0 ;  /* 0x000023e0080a1836 */ /* 0x000fc40000000000 */
[----:B------:R-:W-:Y:S01]  /*09f0*/  @P2 VIADD R9, R8, 0x1fc0 ;  /* 0x00001fc008092836 */ /* 0x000fe20000000000 */
[----:B------:R-:W-:Y:S01]  /*0a00*/  STL [R1+0x4c], R4 ;  /* 0x00004c0401007387 */ /* 0x000fe20000100800 */
[C---:B------:R-:W-:Y:S02]  /*0a10*/  IMAD.IADD R186, R189.reuse, 0x1, R186 ;  /* 0x00000001bdba7824 */ /* 0x040fe400078e02ba */
[----:B------:R-:W-:Y:S01]  /*0a20*/  IMAD.IADD R234, R234, 0x1, R232 ;  /* 0x00000001eaea7824 */ /* 0x000fe200078e02e8 */
[----:B------:R-:W-:Y:S01]  /*0a30*/  STL [R1+0x60], R10 ;  /* 0x0000600a01007387 */ /* 0x000fe20000100800 */
[----:B------:R-:W-:Y:S02]  /*0a40*/  IMAD.IADD R189, R189, 0x1, R188 ;  /* 0x00000001bdbd7824 */ /* 0x000fe400078e02bc */
[----:B------:R-:W-:Y:S01]  /*0a50*/  IMAD.IADD R237, R236, 0x1, R232 ;  /* 0x00000001eced7824 */ /* 0x000fe200078e02e8 */
[----:B------:R-:W-:Y:S01]  /*0a60*/  STL [R1+0x54], R9 ;  /* 0x0000540901007387 */ /* 0x000fe20000100800 */
[----:B------:R-:W-:-:S02]  /*0a70*/  IMAD.IADD R188, R188, 0x1, R186 ;  /* 0x00000001bcbc7824 */ /* 0x000fc400078e02ba */
        /* <DEDUP_REMOVED lines=12> */
.L_x_2014:
        /* <DEDUP_REMOVED lines=67> */
.L_x_1936:
        /* <DEDUP_REMOVED lines=16> */
[----:B------:R-:W-:Y:S01]  /*1070*/  UIADD3 UR9, UR15, 0x80, UR32 ;  /* 0x000000800f097890 */ /* 0x000fe2000fffe020 */
[----:B------:R-:W-:Y:S01]  /*1080*/  @!UP2 ULDC.64 UR12, c[0x0][0x418] ;  /* 0x00010600000caab9 */ /* 0x000fe20000000a00 */
[----:B------:R-:W-:Y:S01]  /*1090*/  ULDC.64 UR30, c[0x0][0x240] ;  /* 0x00009000001e7ab9 */ /* 0x000fe20000000a00 */
[----:B------:R-:W-:Y:S01]  /*10a0*/  @!UP2 UIMAD.WIDE.U32 UR44, UR49, UR12, URZ ;  /* 0x0000000c312ca2a5 */ /* 0x000fe2000f8e003f */
[----:B------:R-:W-:-:S03]  /*10b0*/  ULDC UR60, c[0x0][0x2d4] ;  /* 0x0000b500003c7ab9 */ /* 0x000fc60000000800 */
[----:B------:R-:W-:Y:S01]  /*10c0*/  @UP1 ULDC.64 UR26, c[0x0][0x248] ;  /* 0x00009200001a1ab9 */ /* 0x000fe20000000a00 */
[----:B------:R-:W-:Y:S02]  /*10d0*/  UIMAD.WIDE.U32 UR18, UR6, UR30, URZ ;  /* 0x0000001e061272a5 */ /* 0x000fe4000f8e003f */
[----:B------:R-:W-:Y:S01]  /*10e0*/  USHF.R.S32.HI UR36, URZ, 0x1f, UR60 ;  /* 0x0000001f3f247899 */ /* 0x000fe2000801143c */
[----:B-1----:R-:W-:Y:S01]  /*10f0*/  IABS R6, R7 ;  /* 0x0000000700067213 */ /* 0x002fe20000000000 */
[----:B------:R-:W-:Y:S01]  /*1100*/  USHF.L.U32 UR14, UR49, 0x7, URZ ;  /* 0x00000007310e7899 */ /* 0x000fe2000800063f */
[----:B------:R-:W-:Y:S01]  /*1110*/  ISETP.NE.AND P3, PT, R7, RZ, PT ;  /* 0x000000ff0700720c */ /* 0x000fe20003f65270 */
[----:B------:R-:W-:Y:S01]  /*1120*/  USEL UR57, UR24, UR18, !UP2 ;  /* 0x0000001218397287 */ /* 0x000fe2000d000000 */
[----:B------:R-:W1:Y:S01]  /*1130*/  I2F.RP R4, R6 ;  /* 0x0000000600047306 */ /* 0x000e620000209400 */
[----:B------:R-:W-:Y:S01]  /*1140*/  ULDC UR48, c[0x0][0x2dc] ;  /* 0x0000b70000307ab9 */ /* 0x000fe20000000800 */
[----:B------:R-:W-:Y:S01]  /*1150*/  ULDC UR40, c[0x0][0x270] ;  /* 0x00009c0000287ab9 */ /* 0x000fe20000000800 */
[----:B------:R-:W-:-:S02]  /*1160*/  USEL UR35, UR14, URZ, UP0 ;  /* 0x0000003f0e237287 */ /* 0x000fc40008000000 */
[----:B--2---:R-:W-:Y:S02]  /*1170*/  UIMAD.WIDE.U32 UR38, UR7, UR16, URZ ;  /* 0x00000010072672a5 */ /* 0x004fe4000f8e003f */
[----:B------:R-:W-:Y:S02]  /*1180*/  USHF.L.U64.HI UR22, UR49, 0x7, UR59 ;  /* 0x0000000731167899 */ /* 0x000fe4000801023b */
[----:B------:R-:W-:Y:S02]  /*1190*/  UIMAD UR52, UR7, UR17, UR39 ;  /* 0x00000011073472a4 */ /* 0x000fe4000f8e0227 */
[----:B------:R-:W-:Y:S01]  /*11a0*/  @!UP2 UIMAD UR7, UR59, UR12, URZ ;  /* 0x0000000c3b07a2a4 */ /* 0x000fe2000f8e023f */
[----:B------:R-:W-:Y:S02]  /*11b0*/  @UP2 ULDC.64 UR16, c[0x0][0x420] ;  /* 0x0001080000102ab9 */ /* 0x000fe40000000a00 */
[----:B------:R-:W-:Y:S01]  /*11c0*/  ULDC UR12, c[0x0][0x394] ;  /* 0x0000e500000c7ab9 */ /* 0x000fe20000000800 */
[----:B-1----:R-:W1:Y:S01]  /*11d0*/  MUFU.RCP R4, R4 ;  /* 0x0000000400047308 */ /* 0x002e620000001000 */
[----:B------:R-:W-:-:S02]  /*11e0*/  @!UP2 UIMAD UR28, UR49, UR13, UR7 ;  /* 0x0000000d311ca2a4 */ /* 0x000fc4000f8e0207 */
[----:B------:R-:W-:Y:S02]  /*11f0*/  UIADD3 UR7, UR15, 0x7f, URZ ;  /* 0x0000007f0f077890 */ /* 0x000fe4000fffe03f */
[----:B------:R-:W-:Y:S02]  /*1200*/  UIADD3 UR12, UR9, UR12, -UR8 ;  /* 0x0000000c090c7290 */ /* 0x000fe4000fffe808 */
[----:B------:R-:W-:Y:S02]  /*1210*/  USHF.R.S32.HI UR13, URZ, 0x1f, UR7 ;  /* 0x0000001f3f0d7899 */ /* 0x000fe40008011407 */
[----:B------:R-:W-:Y:S02]  /*1220*/  @UP1 UIADD3 UR9, UR23, UR34, URZ ;  /* 0x0000002217091290 */ /* 0x000fe4000fffe03f */
[----:B------:R-:W-:Y:S02]  /*1230*/  ULEA.HI UR33, UR13, UR7, URZ, 0x7 ;  /* 0x000000070d217291 */ /* 0x000fe4000f8f383f */
[----:B------:R-:W-:-:S02]  /*1240*/  UIADD3 UR7, UR12, 0x7f, URZ ;  /* 0x0000007f0c077890 */ /* 0x000fc4000fffe03f */
[----:B------:R-:W-:Y:S01]  /*1250*/  @UP1 UIMAD.WIDE.U32 UR12, UR9, UR26, URZ ;  /* 0x0000001a090c12a5 */ /* 0x000fe2000f8e003f */
[----:B-1----:R-:W-:Y:S01]  /*1260*/  VIADD R4, R4, 0xffffffe ;  /* 0x0ffffffe04047836 */ /* 0x002fe20000000000 */
[----:B------:R-:W-:Y:S02]  /*1270*/  @UP1 UIMAD UR9, UR9, UR27, URZ ;  /* 0x0000001b090912a4 */ /* 0x000fe4000f8e023f */
[----:B------:R-:W-:Y:S01]  /*1280*/  @UP2 UIMAD.WIDE.U32 UR46, UR6, UR16, URZ ;  /* 0x00000010062e22a5 */ /* 0x000fe2000f8e003f */
[----:B------:R-:W1:Y:S01]  /*1290*/  F2I.FTZ.U32.TRUNC.NTZ R5, R4 ;  /* 0x0000000400057305 */ /* 0x000e62000021f000 */
[----:B------:R-:W-:Y:S02]  /*12a0*/  @UP1 UIADD3 UR43, UR13, UR9, URZ ;  /* 0x000000090d2b1290 */ /* 0x000fe4000fffe03f */
[----:B------:R-:W-:Y:S01]  /*12b0*/  USHF.R.S32.HI UR9, URZ, 0x1f, UR7 ;  /* 0x0000001f3f097899 */ /* 0x000fe20008011407 */
[----:B------:R-:W-:Y:S01]  /*12c0*/  ULDC.U8 UR39, c[0x0][0x3d8] ;  /* 0x0000f60000277ab9 */ /* 0x000fe20000000000 */
[----:B------:R-:W-:-:S02]  /*12d0*/  ULDC.U8 UR16, c[0x0][0x480] ;  /* 0x0001200000107ab9 */ /* 0x000fc40000000000 */
[----:B------:R-:W-:Y:S02]  /*12e0*/  ULEA.HI UR24, UR9, UR7, URZ, 0x7 ;  /* 0x0000000709187291 */ /* 0x000fe4000f8f383f */
[----:B------:R-:W-:Y:S02]  /*12f0*/  UISETP.NE.AND UP3, UPT, UR39, URZ, UPT ;  /* 0x0000003f2700728c */ /* 0x000fe4000bf65270 */
[----:B------:R-:W-:Y:S02]  /*1300*/  UIMAD UR7, UR36, UR49, URZ ;  /* 0x00000031240772a4 */ /* 0x000fe4000f8e023f */
[----:B------:R-:W-:Y:S01]  /*1310*/  @UP2 UIMAD UR51, UR6, UR17, UR47 ;  /* 0x00000011063322a4 */ /* 0x000fe2000f8e022f */
[----:B-1----:R-:W-:Y:S01]  /*1320*/  IMAD.MOV R0, RZ, RZ, -R5 ;  /* 0x000000ffff007224 */ /* 0x002fe200078e0a05 */
[----:B------:R-:W-:Y:S01]  /*1330*/  UIMAD UR14, UR6, UR31, URZ ;  /* 0x0000001f060e72a4 */ /* 0x000fe2000f8e023f */
[----:B------:R-:W-:Y:S01]  /*1340*/  IMAD.MOV.U32 R4, RZ, RZ, RZ ;  /* 0x000000ffff047224 */ /* 0x000fe200078e00ff */
[----:B------:R-:W-:Y:S01]  /*1350*/  @UP1 UMOV UR41, UR12 ;  /* 0x0000000c00291c82 */ /* 0x000fe20008000000 */
[----:B------:R-:W-:Y:S01]  /*1360*/  IMAD R0, R0, R6, RZ ;  /* 0x0000000600007224 */ /* 0x000fe200078e02ff */
[----:B------:R-:W-:-:S02]  /*1370*/  UISETP.NE.AND UP6, UPT, UR16, URZ, UPT ;  /* 0x0000003f1000728c */ /* 0x000fc4000bfc5270 */
[----:B------:R-:W-:Y:S01]  /*1380*/  UIMAD.WIDE UR12, UR48, UR40, URZ ;  /* 0x00000028300c72a5 */ /* 0x000fe2000f8e023f */
[----:B------:R-:W-:Y:S01]  /*1390*/  IMAD.HI.U32 R0, R5, R0, R4 ;  /* 0x0000000005007227 */ /* 0x000fe200078e0004 */
[----:B------:R-:W-:Y:S02]  /*13a0*/  UIMAD.WIDE.U32 UR16, UR49, UR60, URZ ;  /* 0x0000003c311072a5 */ /* 0x000fe4000f8e003f */
[----:B------:R-:W-:Y:S02]  /*13b0*/  UIMAD UR7, UR59, UR60, UR7 ;  /* 0x0000003c3b0772a4 */ /* 0x000fe4000f8e0207 */
[----:B------:R-:W-:Y:S01]  /*13c0*/  UIADD3 UR50, UR25, UR20, URZ ;  /* 0x0000001419327290 */ /* 0x000fe2000fffe03f */
[----:B------:R-:W-:Y:S01]  /*13d0*/  IMAD.HI.U32 R0, R0, R2, RZ ;  /* 0x0000000200007227 */ /* 0x000fe200078e00ff */
[----:B------:R-:W-:Y:S02]  /*13e0*/  USEL UR25, UR22, URZ, UP0 ;  /* 0x0000003f16197287 */ /* 0x000fe40008000000 */
[----:B------:R-:W-:-:S02]  /*13f0*/  @UP2 UIADD3 UR50, UR19, UR14, URZ ;  /* 0x0000000e13322290 */ /* 0x000fc4000fffe03f */
[----:B------:R-:W-:Y:S01]  /*1400*/  IADD3 R4, -R0, RZ, RZ ;  /* 0x000000ff00047210 */ /* 0x000fe20007ffe1ff */
[----:B------:R-:W-:Y:S02]  /*1410*/  UIMAD.WIDE.U32 UR18, UR12, UR16, URZ ;  /* 0x000000100c1272a5 */ /* 0x000fe4000f8e003f */
[----:B------:R-:W-:Y:S02]  /*1420*/  UIMAD UR22, UR13, UR16, URZ ;  /* 0x000000100d1672a4 */ /* 0x000fe4000f8e023f */
[C---:B------:R-:W-:Y:S01]  /*1430*/  IMAD R2, R6.reuse, R4, R2 ;  /* 0x0000000406027224 */ /* 0x040fe200078e0202 */
[----:B------:R-:W-:Y:S01]  /*1440*/  UIADD3 UR16, UR17, UR7, URZ ;  /* 0x0000000711107290 */ /* 0x000fe2000fffe03f */
[----:B------:R-:W-:Y:S01]  /*1450*/  ULDC UR37, c[0x0][0x2c4] ;  /* 0x0000b10000257ab9 */ /* 0x000fe20000000800 */
[----:B------:R-:W-:Y:S02]  /*1460*/  USHF.R.S32.HI UR9, URZ, 0x7, UR33 ;  /* 0x000000073f097899 */ /* 0x000fe40008011421 */
[----:B------:R-:W-:Y:S01]  /*1470*/  ISETP.GT.U32.AND P1, PT, R6, R2, PT ;  /* 0x000000020600720c */ /* 0x000fe20003f24070 */
[----:B------:R-:W-:-:S02]  /*1480*/  USHF.R.S32.HI UR7, URZ, 0x7, UR24 ;  /* 0x000000073f077899 */ /* 0x000fc40008011418 */
[----:B------:R-:W-:Y:S02]  /*1490*/  @UP3 UIMAD UR20, UR49, UR37, URZ ;  /* 0x00000025311432a4 */ /* 0x000fe4000f8e023f */
[----:B------:R-:W-:Y:S02]  /*14a0*/  UISETP.LT.AND UP0, UPT, UR9, UR7, UPT ;  /* 0x000000070900728c */ /* 0x000fe4000bf01270 */
[----:B------:R-:W-:Y:S02]  /*14b0*/  @UP3 USEL UR17, UR20, UR6, !UP2 ;  /* 0x0000000614113287 */ /* 0x000fe4000d000000 */
[----:B------:R-:W-:Y:S02]  /*14c0*/  @!UP3 UIMAD UR20, UR49, UR40, UR58 ;  /* 0x000000283114b2a4 */ /* 0x000fe4000f8e023a */
[----:B------:R-:W-:Y:S02]  /*14d0*/  USEL UR40, UR9, UR7, UP0 ;  /* 0x0000000709287287 */ /* 0x000fe40008000000 */
[----:B------:R-:W-:Y:S01]  /*14e0*/  @!P1 IMAD.IADD R2, R2, 0x1, -R6 ;  /* 0x0000000102029824 */ /* 0x000fe200078e0a06 */
[----:B------:R-:W-:Y:S01]  /*14f0*/  @UP3 ULDC UR14, c[0x0][0x2e4] ;  /* 0x0000b900000e3ab9 */ /* 0x000fe20000000800 */
[----:B------:R-:W-:Y:S01]  /*1500*/  @!UP2 UIADD3 UR51, UR45, UR28, URZ ;  /* 0x0000001c2d33a290 */ /* 0x000fe2000fffe03f */
[----:B------:R-:W-:Y:S01]  /*1510*/  @!P1 VIADD R0, R0, 0x1 ;  /* 0x0000000100009836 */ /* 0x000fe20000000000 */
[----:B------:R-:W-:Y:S01]  /*1520*/  ULEA UR7, UR40, 0xffffff80, 0x7 ;  /* 0xffffff8028077891 */ /* 0x000fe2000f8e383f */
[----:B------:R-:W-:Y:S01]  /*1530*/  ISETP.GE.U32.AND P0, PT, R2, R6, PT ;  /* 0x000000060200720c */ /* 0x000fe20003f06070 */
[----:B------:R-:W-:Y:S01]  /*1540*/  @UP3 UIMAD UR28, UR58, UR14, UR17 ;  /* 0x0000000e3a1c32a4 */ /* 0x000fe2000f8e0211 */
[----:B------:R-:W-:Y:S01]  /*1550*/  LOP3.LUT R2, R7, UR58, RZ, 0x3c, !PT ;  /* 0x0000003a07027c12 */ /* 0x000fe2000f8e3cff */
[----:B------:R-:W-:Y:S01]  /*1560*/  UIMAD UR14, UR12, UR16, UR22 ;  /* 0x000000100c0e72a4 */ /* 0x000fe2000f8e0216 */
[----:B------:R-:W-:Y:S01]  /*1570*/  PLOP3.LUT P1, PT, PT, PT, UP1, 0x80, 0x0 ;  /* 0x000000000000781c */ /* 0x000fe20003f2f018 */
[----:B------:R-:W-:Y:S01]  /*1580*/  UIMAD.WIDE.U32 UR16, UR12, UR6, URZ ;  /* 0x000000060c1072a5 */ /* 0x000fe2000f8e003f */
[----:B------:R-:W-:Y:S01]  /*1590*/  ISETP.GE.AND P2, PT, R2, RZ, PT ;  /* 0x000000ff0200720c */ /* 0x000fe20003f46270 */
[----:B------:R-:W-:-:S02]  /*15a0*/  @!UP3 UIMAD UR28, UR20, UR37, URZ ;  /* 0x00000025141cb2a4 */ /* 0x000fc4000f8e023f */
[----:B------:R-:W-:Y:S02]  /*15b0*/  USHF.R.S32.HI UR20, URZ, 0x1f, UR7 ;  /* 0x0000001f3f147899 */ /* 0x000fe40008011407 */
[----:B------:R-:W-:Y:S02]  /*15c0*/  UIADD3 UR9, UP0, UR7, UR35, URZ ;  /* 0x0000002307097290 */ /* 0x000fe4000ff1e03f */
[----:B------:R-:W-:Y:S01]  /*15d0*/  UIMAD UR39, UR58, UR48, URZ ;  /* 0x000000303a2772a4 */ /* 0x000fe2000f8e023f */
[----:B------:R-:W-:Y:S01]  /*15e0*/  @P0 IADD3 R0, R0, 0x1, RZ ;  /* 0x0000000100000810 */ /* 0x000fe20007ffe0ff */
[----:B------:R-:W-:Y:S01]  /*15f0*/  UIADD3 UR48, UR19, UR14, URZ ;  /* 0x0000000e13307290 */ /* 0x000fe2000fffe03f */
[----:B------:R-:W-:Y:S01]  /*1600*/  PLOP3.LUT P0, PT, PT, PT, UP3, 0x80, 0x0 ;  /* 0x000000000000781c */ /* 0x000fe20003f0f038 */
[----:B------:R-:W-:Y:S02]  /*1610*/  USEL UR56, UR18, UR16, !UP2 ;  /* 0x0000001012387287 */ /* 0x000fe4000d000000 */
[----:B------:R-:W-:Y:S01]  /*1620*/  UIMAD UR14, UR13, UR6, URZ ;  /* 0x000000060d0e72a4 */ /* 0x000fe2000f8e023f */
[----:B------:R-:W-:Y:S01]  /*1630*/  IMAD.MOV.U32 R12, RZ, RZ, R0 ;  /* 0x000000ffff0c7224 */ /* 0x000fe200078e0000 */
[----:B------:R-:W-:-:S02]  /*1640*/  UIADD3.X UR16, UR20, UR25, URZ, UP0, !UPT ;  /* 0x0000001914107290 */ /* 0x000fc400087fe43f */
[----:B------:R-:W-:Y:S02]  /*1650*/  UIMAD UR13, UR13, UR9, URZ ;  /* 0x000000090d0d72a4 */ /* 0x000fe4000f8e023f */
[----:B------:R-:W-:Y:S01]  /*1660*/  @UP1 UIADD3 UR29, UR23, UR34, URZ ;  /* 0x00000022171d1290 */ /* 0x000fe2000fffe03f */
[----:B------:R-:W-:Y:S01]  /*1670*/  @!P2 IADD3 R12, -R12, RZ, RZ ;  /* 0x000000ff0c0ca210 */ /* 0x000fe20007ffe1ff */
[----:B------:R-:W-:Y:S01]  /*1680*/  @UP1 ULDC.64 UR24, c[0x0][0x250] ;  /* 0x0000940000181ab9 */ /* 0x000fe20000000a00 */
[----:B------:R-:W-:Y:S01]  /*1690*/  UIMAD.WIDE.U32 UR36, UR12, UR9, URZ ;  /* 0x000000090c2472a5 */ /* 0x000fe2000f8e003f */
[----:B------:R-:W-:Y:S01]  /*16a0*/  @!P3 LOP3.LUT R12, RZ, R7, RZ, 0x33, !PT ;  /* 0x00000007ff0cb212 */ /* 0x000fe200078e33ff */
[----:B------:R-:W-:Y:S02]  /*16b0*/  UIMAD UR9, UR12, UR16, UR13 ;  /* 0x000000100c0972a4 */ /* 0x000fe4000f8e020d */
[----:B------:R-:W-:Y:S02]  /*16c0*/  @UP1 UIMAD.WIDE.U32 UR12, UR29, UR24, URZ ;  /* 0x000000181d0c12a5 */ /* 0x000fe4000f8e003f */
[----:B------:R-:W-:-:S02]  /*16d0*/  @UP2 UIADD3 UR48, UR17, UR14, URZ ;  /* 0x0000000e11302290 */ /* 0x000fc4000fffe03f */
[----:B------:R-:W-:Y:S02]  /*16e0*/  @UP1 UIMAD UR14, UR29, UR25, URZ ;  /* 0x000000191d0e12a4 */ /* 0x000fe4000f8e023f */
[----:B------:R-:W-:Y:S02]  /*16f0*/  USEL UR54, UR52, URZ, UP6 ;  /* 0x0000003f34367287 */ /* 0x000fe4000b000000 */
        /* <DEDUP_REMOVED lines=19> */
.L_x_1938:
        /* <DEDUP_REMOVED lines=13> */
.L_x_1939:
        /* <DEDUP_REMOVED lines=11> */
.L_x_1940:
[----:B------:R-:W-:Y:S02]  /*19b0*/  ULDC UR6, c[0x0][0x270] ;  /* 0x00009c0000067ab9 */ /* 0x000fe40000000800 */
[----:B------:R-:W-:-:S04]  /*19c0*/  UIMAD UR6, UR49, UR6, UR58 ;  /* 0x00000006310672a4 */ /* 0x000fc8000f8e023a */
[----:B------:R-:W-:-:S12]  /*19d0*/  UIMAD UR6, UR6, UR60, URZ ;  /* 0x0000003c060672a4 */ /* 0x000fd8000f8e023f */
.L_x_1941:
[----:B------:R-:W1:Y:S01]  /*19e0*/  S2R R25, SR_TID.X ;  /* 0x0000000000197919 */ /* 0x000e620000002100 */
[----:B------:R-:W2:Y:S01]  /*19f0*/  LDC.64 R4, c[0x0][0x420] ;  /* 0x00010800ff047b82 */ /* 0x000ea20000000a00 */
[----:B------:R-:W-:Y:S01]  /*1a00*/  SHF.R.S32.HI R247, RZ, 0x1f, R246 ;  /* 0x0000001ffff77819 */ /* 0x000fe200000114f6 */
[----:B------:R-:W-:Y:S01]  /*1a10*/  USHF.R.S32.HI UR22, URZ, 0x1f, UR58 ;  /* 0x0000001f3f167899 */ /* 0x000fe2000801143a */
[----:B------:R-:W-:Y:S01]  /*1a20*/  BSSY B1, `(.L_x_1937) ;  /* 0x0000bbd000017945 */ /* 0x000fe20003800000 */
[----:B------:R-:W-:Y:S01]  /*1a30*/  UIADD3 UR37, UR7, UR6, URZ ;  /* 0x0000000607257290 */ /* 0x000fe2000fffe03f */
[----:B------:R-:W-:Y:S01]  /*1a40*/  ULDC UR12, c[0x0][0x2dc] ;  /* 0x0000b700000c7ab9 */ /* 0x000fe20000000800 */
[----:B------:R-:W-:Y:S01]  /*1a50*/  ULDC UR13, c[0x0][0x270] ;  /* 0x00009c00000d7ab9 */ /* 0x000fe20000000800 */
[----:B------:R-:W-:Y:S01]  /*1a60*/  UIADD3 UR6, UR7, UR28, URZ ;  /* 0x0000001c07067290 */ /* 0x000fe2000fffe03f */
[----:B------:R-:W-:Y:S01]  /*1a70*/  ULDC.64 UR16, c[0x0][0x428] ;  /* 0x00010a0000107ab9 */ /* 0x000fe20000000a00 */
[----:B------:R-:W-:-:S02]  /*1a80*/  UIMAD UR12, UR12, UR13, URZ ;  /* 0x0000000d0c0c72a4 */ /* 0x000fc4000f8e023f */
[----:B------:R-:W-:Y:S01]  /*1a90*/  UIADD3 UR14, -UR8, UR15, UR32 ;  /* 0x0000000f080e7290 */ /* 0x000fe2000fffe120 */
[----:B------:R-:W-:Y:S01]  /*1aa0*/  ULDC.64 UR28, c[0x0][0x2b0] ;  /* 0x0000ac00001c7ab9 */ /* 0x000fe20000000a00 */
[----:B------:R-:W-:Y:S01]  /*1ab0*/  UIMAD UR13, UR22, UR16, URZ ;  /* 0x00000010160d72a4 */ /* 0x000fe2000f8e023f */
[----:B------:R-:W-:Y:S01]  /*1ac0*/  ULDC UR46, c[0x0][0x398] ;  /* 0x0000e600002e7ab9 */ /* 0x000fe20000000800 */
[----:B------:R-:W-:Y:S02]  /*1ad0*/  UIMAD.WIDE UR28, UR6, 0x4, UR28 ;  /* 0x00000004061c78a5 */ /* 0x000fe4000f8e021c */
[----:B------:R-:W-:Y:S01]  /*1ae0*/  UIADD3 UR6, UR14, -UR46, URZ ;  /* 0x8000002e0e067290 */ /* 0x000fe2000fffe03f */
[----:B------:R-:W-:Y:S01]  /*1af0*/  ULDC.64 UR18, c[0x0][0x258] ;  /* 0x0000960000127ab9 */ /* 0x000fe20000000a00 */
[----:B------:R-:W-:Y:S01]  /*1b00*/  UIMAD UR13, UR58, UR17, UR13 ;  /* 0x000000113a0d72a4 */ /* 0x000fe2000f8e020d */
[----:B------:R-:W-:Y:S01]  /*1b10*/  ULDC.64 UR44, c[0x0][0x210] ;  /* 0x00008400002c7ab9 */ /* 0x000fe20000000a00 */
[----:B-1----:R-:W-:-:S04]  /*1b20*/  SHF.R.S32.HI R26, RZ, 0x1f, R25 ;  /* 0x0000001fff1a7819 */ /* 0x002fc80000011419 */
[CC--:B------:R-:W-:Y:S02]  /*1b30*/  LEA.HI R0, R26.reuse, R25.reuse, RZ, 0x3 ;  /* 0x000000191a007211 */ /* 0x0c0fe400078f18ff */
[----:B------:R-:W-:Y:S02]  /*1b40*/  LEA.HI R11, R26, R25, RZ, 0x5 ;  /* 0x000000191a0b7211 */ /* 0x000fe400078f28ff */
[----:B------:R-:W-:-:S04]  /*1b50*/  SHF.R.S32.HI R0, RZ, 0x3, R0 ;  /* 0x00000003ff007819 */ /* 0x000fc80000011400 */
[----:B------:R-:W-:Y:S02]  /*1b60*/  SHF.R.S32.HI R24, RZ, 0x1f, R0 ;  /* 0x0000001fff187819 */ /* 0x000fe40000011400 */
[----:B------:R-:W-:-:S04]  /*1b70*/  IADD3 R2, P0, R0, UR7, RZ ;  /* 0x0000000700027c10 */ /* 0x000fc8000ff1e0ff */
[----:B------:R-:W-:Y:S01]  /*1b80*/  IADD3.X R7, R24, UR20, RZ, P0, !PT ;  /* 0x0000001418077c10 */ /* 0x000fe200087fe4ff */
[----:B------:R-:W-:Y:S01]  /*1b90*/  IMAD.WIDE.U32 R8, R2, UR30, R246 ;  /* 0x0000001e02087c25 */ /* 0x000fe2000f8e00f6 */
[----:B------:R-:W-:Y:S01]  /*1ba0*/  IADD3 R6, P0, R246, UR9, RZ ;  /* 0x00000009f6067c10 */ /* 0x000fe2000ff1e0ff */
[----:B------:R-:W-:Y:S02]  /*1bb0*/  USHF.L.U32 UR9, UR12, 0x7, URZ ;  /* 0x000000070c097899 */ /* 0x000fe4000800063f */
[----:B------:R-:W-:Y:S02]  /*1bc0*/  IMAD R7, R7, UR30, RZ ;  /* 0x0000001e07077c24 */ /* 0x000fe4000f8e02ff */
[----:B------:R-:W-:Y:S02]  /*1bd0*/  UIADD3 UR36, UP5, UP4, UR36, UR9, UR39 ;  /* 0x0000000924247290 */ /* 0x000fe4000fcbe027 */
[----:B------:R-:W-:Y:S01]  /*1be0*/  IMAD R10, R2, UR31, R7 ;  /* 0x0000001f020a7c24 */ /* 0x000fe2000f8e0207 */
[----:B------:R-:W-:Y:S01]  /*1bf0*/  IADD3.X R7, R247, UR51, RZ, P0, !PT ;  /* 0x00000033f7077c10 */ /* 0x000fe200087fe4ff */
[----:B--2---:R-:W-:Y:S01]  /*1c00*/  IMAD R2, R4, UR20, RZ ;  /* 0x0000001404027c24 */ /* 0x004fe2000f8e02ff */
[----:B------:R-:W-:Y:S01]  /*1c10*/  IADD3 R8, P0, R8, UR57, RZ ;  /* 0x0000003908087c10 */ /* 0x000fe2000ff1e0ff */
[----:B------:R-:W-:-:S02]  /*1c20*/  ULDC.64 UR38, c[0x0][0x3e0] ;  /* 0x0000f80000267ab9 */ /* 0x000fc40000000a00 */
[----:B------:R-:W-:Y:S01]  /*1c30*/  IMAD R2, R5, UR7, R2 ;  /* 0x0000000705027c24 */ /* 0x000fe2000f8e0202 */
[----:B------:R-:W-:Y:S01]  /*1c40*/  IADD3.X R9, R9, UR50, R10, P0, !PT ;  /* 0x0000003209097c10 */ /* 0x000fe200087fe40a */
[----:B------:R-:W-:Y:S01]  /*1c50*/  IMAD.WIDE.U32 R6, R4, UR7, R6 ;  /* 0x0000000704067c25 */ /* 0x000fe2000f8e0006 */
[----:B------:R-:W-:Y:S01]  /*1c60*/  LOP3.LUT R10, R11, 0xffffffe0, RZ, 0xc0, !PT ;  /* 0xffffffe00b0a7812 */ /* 0x000fe200078ec0ff */
[----:B------:R-:W-:Y:S01]  /*1c70*/  UIMAD UR7, UR22, UR18, URZ ;  /* 0x00000012160772a4 */ /* 0x000fe2000f8e023f */
[----:B------:R-:W-:Y:S01]  /*1c80*/  SHF.R.S32.HI R11, RZ, 0x5, R11 ;  /* 0x00000005ff0b7819 */ /* 0x000fe2000001140b */
[----:B------:R-:W-:Y:S01]  /*1c90*/  IMAD.IADD R7, R7, 0x1, R2 ;  /* 0x0000000107077824 */ /* 0x000fe200078e0202 */
[----:B------:R-:W-:Y:S01]  /*1ca0*/  USHF.R.S32.HI UR22, URZ, 0x1f, UR6 ;  /* 0x0000001f3f167899 */ /* 0x000fe20008011406 */
[----:B------:R-:W-:Y:S01]  /*1cb0*/  IMAD.U32 R2, RZ, RZ, UR16 ;  /* 0x00000010ff027e24 */ /* 0x000fe2000f8e00ff */
[----:B------:R-:W-:Y:S01]  /*1cc0*/  UIMAD UR19, UR58, UR19, UR7 ;  /* 0x000000133a1372a4 */ /* 0x000fe2000f8e0207 */
[----:B------:R-:W-:Y:S01]  /*1cd0*/  IMAD.IADD R10, R25, 0x1, -R10 ;  /* 0x00000001190a7824 */ /* 0x000fe200078e0a0a */
[----:B------:R-:W-:Y:S01]  /*1ce0*/  ULEA.HI UR22, UR22, UR6, URZ, 0x7 ;  /* 0x0000000616167291 */ /* 0x000fe2000f8f383f */
[----:B------:R-:W-:Y:S01]  /*1cf0*/  IMAD.WIDE.U32 R6, R2, UR58, R6 ;  /* 0x0000003a02067c25 */ /* 0x000fe2000f8e0006 */
[----:B------:R-:W-:-:S02]  /*1d00*/  USHF.R.S32.HI UR6, URZ, 0x1f, UR9 ;  /* 0x0000001f3f067899 */ /* 0x000fc40008011409 */
[----:B------:R-:W-:Y:S01]  /*1d10*/  USHF.R.S32.HI UR22, URZ, 0x7, UR22 ;  /* 0x000000073f167899 */ /* 0x000fe20008011416 */
[----:B------:R-:W-:Y:S01]  /*1d20*/  IMAD R10, R11, UR12, R10 ;  /* 0x0000000c0b0a7c24 */ /* 0x000fe2000f8e020a */
[----:B------:R-:W-:Y:S01]  /*1d30*/  UIADD3 UR7, UP3, UP2, UR53, UR36, UR56 ;  /* 0x0000002435077290 */ /* 0x000fe2000fa7e038 */
[----:B------:R-:W-:Y:S01]  /*1d40*/  IMAD.U32 R2, RZ, RZ, UR18 ;  /* 0x00000012ff027e24 */ /* 0x000fe2000f8e00ff */
[----:B------:R-:W-:Y:S01]  /*1d50*/  UISETP.LT.AND UP0, UPT, URZ, UR22, UPT ;  /* 0x000000163f00728c */ /* 0x000fe2000bf01270 */
[----:B------:R-:W-:Y:S01]  /*1d60*/  VIADD R7, R7, UR13 ;  /* 0x0000000d07077c36 */ /* 0x000fe20008000000 */
[----:B------:R-:W-:Y:S01]  /*1d70*/  UIADD3.X UR6, UR52, UR6, UR55, UP5, UP4 ;  /* 0x0000000634067290 */ /* 0x000fe2000afe8437 */
[-C--:B------:R-:W-:Y:S01]  /*1d80*/  IMAD R11, R24, R4.reuse, RZ ;  /* 0x00000004180b7224 */ /* 0x080fe200078e02ff */
[----:B------:R-:W-:Y:S01]  /*1d90*/  USEL UR22, URZ, UR22, !UP0 ;  /* 0x000000163f167287 */ /* 0x000fe2000c000000 */
[----:B------:R-:W-:Y:S01]  /*1da0*/  IMAD.WIDE.U32 R8, R2, UR58, R8 ;  /* 0x0000003a02087c25 */ /* 0x000fe2000f8e0008 */
[----:B------:R-:W-:Y:S01]  /*1db0*/  UIADD3.X UR9, UR54, UR6, UR48, UP3, UP2 ;  /* 0x0000000636097290 */ /* 0x000fe20009fe4430 */
[----:B------:R-:W-:Y:S01]  /*1dc0*/  IADD3 R2, P0, R10, UR7, RZ ;  /* 0x000000070a027c10 */ /* 0x000fe2000ff1e0ff */
[----:B------:R-:W-:Y:S01]  /*1dd0*/  UISETP.GT.AND UP0, UPT, UR40, UR22, UPT ;  /* 0x000000162800728c */ /* 0x000fe2000bf04270 */
[----:B------:R-:W-:Y:S01]  /*1de0*/  IMAD R11, R0, R5, R11 ;  /* 0x00000005000b7224 */ /* 0x000fe200078e020b */
[----:B------:R-:W-:Y:S01]  /*1df0*/  LEA R14, P4, R8, UR44, 0x1 ;  /* 0x0000002c080e7c11 */ /* 0x000fe2000f8808ff */
[----:B------:R-:W-:Y:S01]  /*1e00*/  IMAD.WIDE.U32 R6, R0, R4, R6 ;  /* 0x0000000400067225 */ /* 0x000fe200078e0006 */
[----:B------:R-:W-:Y:S01]  /*1e10*/  LEA.HI.X.SX32 R10, R10, UR9, 0x1, P0 ;  /* 0x000000090a0a7c11 */ /* 0x000fe200080f0eff */
[----:B------:R-:W-:Y:S01]  /*1e20*/  ULDC.64 UR50, c[0x0][0x478] ;  /* 0x00011e0000327ab9 */ /* 0x000fe20000000a00 */
[----:B------:R-:W-:Y:S01]  /*1e30*/  PLOP3.LUT P0, PT, PT, PT, UP0, 0x80, 0x0 ;  /* 0x000000000000781c */ /* 0x000fe20003f0f008 */
[----:B------:R-:W-:Y:S01]  /*1e40*/  VIADD R9, R9, UR19 ;  /* 0x0000001309097c36 */ /* 0x000fe20008000000 */
[----:B------:R-:W-:Y:S01]  /*1e50*/  LEA R16, P3, R6, UR38, 0x1 ;  /* 0x0000002606107c11 */ /* 0x000fe2000f8608ff */
[----:B------:R-:W-:Y:S01]  /*1e60*/  IMAD.IADD R7, R7, 0x1, R11 ;  /* 0x0000000107077824 */ /* 0x000fe200078e020b */
[----:B------:R1:W-:Y:S01]  /*1e70*/  STL [R1+0x8], R14 ;  /* 0x0000080e01007387 */ /* 0x0003e20000100800 */
[----:B------:R-:W-:Y:S01]  /*1e80*/  ULDC.64 UR16, c[0x0][0x400] ;  /* 0x0001000000107ab9 */ /* 0x000fe20000000a00 */
[----:B------:R-:W-:Y:S01]  /*1e90*/  LEA.HI.X R15, R8, UR45, R9, 0x1, P4 ;  /* 0x0000002d080f7c11 */ /* 0x000fe2000a0f0c09 */
[----:B------:R-:W-:Y:S01]  /*1ea0*/  UIMAD.WIDE UR6, UR37, 0x4, UR50 ;  /* 0x00000004250678a5 */ /* 0x000fe2000f8e0232 */
[----:B------:R-:W-:Y:S01]  /*1eb0*/  LEA.HI.X R17, R6, UR39, R7, 0x1, P3 ;  /* 0x0000002706117c11 */ /* 0x000fe200098f0c07 */
[----:B------:R1:W-:Y:S01]  /*1ec0*/  STL [R1+0xc], R16 ;  /* 0x00000c1001007387 */ /* 0x0003e20000100800 */
[----:B------:R-:W-:Y:S01]  /*1ed0*/  LEA R203, P2, R2, UR16, 0x2 ;  /* 0x0000001002cb7c11 */ /* 0x000fe2000f8410ff */
[----:B------:R-:W-:-:S02]  /*1ee0*/  UIADD3 UR9, UR40, -0x1, URZ ;  /* 0xffffffff28097890 */ /* 0x000fc4000fffe03f */
[----:B------:R1:W-:Y:S01]  /*1ef0*/  STL [R1], R15 ;  /* 0x0000000f01007387 */ /* 0x0003e20000100800 */
[----:B------:R-:W-:Y:S01]  /*1f00*/  LEA.HI.X R202, R2, UR17, R10, 0x2, P2 ;  /* 0x0000001102ca7c11 */ /* 0x000fe200090f140a */
[----:B------:R-:W-:Y:S01]  /*1f10*/  UMOV UR18, UR28 ;  /* 0x0000001c00127c82 */ /* 0x000fe20008000000 */
[----:B------:R-:W-:Y:S01]  /*1f20*/  UMOV UR17, UR29 ;  /* 0x0000001d00117c82 */ /* 0x000fe20008000000 */
[----:B------:R1:W-:Y:S01]  /*1f30*/  STL [R1+0x4], R17 ;  /* 0x0000041101007387 */ /* 0x0003e20000100800 */
[----:B------:R-:W-:Y:S01]  /*1f40*/  UMOV UR20, UR6 ;  /* 0x0000000600147c82 */ /* 0x000fe20008000000 */
        /* <DEDUP_REMOVED lines=21> */
.L_x_1943:
        /* <DEDUP_REMOVED lines=20> */
.L_x_1944:
        /* <DEDUP_REMOVED lines=35> */
.L_x_1946:
[----:B------:R-:W-:Y:S05]  /*2410*/  BSYNC B0 ;  /* 0x0000000000007941 */ /* 0x000fea0003800000 */
.L_x_1945:
        /* <DEDUP_REMOVED lines=13> */
[----:B------:R3:W-:Y:S02]  /*24f0*/  STG.E.128 desc[UR10][R8.64], RZ ;  /* 0x000000ff08007986 */ /* 0x0007e4000c101d0a */
.L_x_1948:
[----:B------:R-:W-:Y:S05]  /*2500*/  BSYNC B0 ;  /* 0x0000000000007941 */ /* 0x000fea0003800000 */
.L_x_1947:
[----:B------:R-:W-:Y:S04]  /*2510*/  BSSY B0, `(.L_x_1949) ;  /* 0x000000e000007945 */ /* 0x000fe80003800000 */
[----:B------:R-:W-:Y:S05]  /*2520*/  @P1 BRA `(.L_x_1950) ;  /* 0x0000000000301947 */ /* 0x000fea0003800000 */
[----:B------:R-:W-:Y:S01]  /*2530*/  IADD3 R2, P4, R0, 0x40, RZ ;  /* 0x0000004000027810 */ /* 0x000fe20007f9e0ff */
[----:B------:R-:W-:Y:S01]  /*2540*/  ULDC.64 UR14, c[0x0][0x3f0] ;  /* 0x0000fc00000e7ab9 */ /* 0x000fe20000000a00 */
[----:B------:R-:W-:-:S03]  /*2550*/  MOV R7, R10 ;  /* 0x0000000a00077202 */ /* 0x000fc60000000f00 */
[----:B------:R-:W-:-:S04]  /*2560*/  IMAD.X R6, RZ, RZ, R24, P4 ;  /* 0x000000ffff067224 */ /* 0x000fc800020e0618 */
[----:B--23--:R-:W-:Y:S02]  /*2570*/  IMAD R8, R6, UR12, RZ ;  /* 0x0000000c06087c24 */ /* 0x00cfe4000f8e02ff */
[----:B------:R-:W-:-:S04]  /*2580*/  IMAD.MOV.U32 R6, RZ, RZ, R4 ;  /* 0x000000ffff067224 */ /* 0x000fc800078e0004 */
[----:B------:R-:W-:-:S04]  /*2590*/  IMAD.WIDE.U32 R6, R2, UR12, R6 ;  /* 0x0000000c02067c25 */ /* 0x000fc8000f8e0006 */
[----:B------:R-:W-:Y:S01]  /*25a0*/  IMAD R2, R2, UR13, R8 ;  /* 0x0000000d02027c24 */ /* 0x000fe2000f8e0208 */
[----:B------:R-:W-:-:S04]  /*25b0*/  LEA R8, P4, R6, UR14, 0x1 ;  /* 0x0000000e06087c11 */ /* 0x000fc8000f8808ff */
[----:B------:R-:W-:-:S04]  /*25c0*/  IADD3 R2, R7, R2, RZ ;  /* 0x0000000207027210 */ /* 0x000fc80007ffe0ff */
[----:B------:R-:W-:-:S05]  /*25d0*/  LEA.HI.X R9, R6, UR15, R2, 0x1, P4 ;  /* 0x0000000f06097c11 */ /* 0x000fca000a0f0c02 */
[----:B------:R4:W-:Y:S02]  /*25e0*/  STG.E.128 desc[UR10][R8.64], RZ ;  /* 0x000000ff08007986 */ /* 0x0009e4000c101d0a */
.L_x_1950:
[----:B------:R-:W-:Y:S05]  /*25f0*/  BSYNC B0 ;  /* 0x0000000000007941 */ /* 0x000fea0003800000 */
.L_x_1949:
        /* <DEDUP_REMOVED lines=14> */
.L_x_1952:
[----:B------:R-:W-:Y:S05]  /*26e0*/  BSYNC B0 ;  /* 0x0000000000007941 */ /* 0x000fea0003800000 */
.L_x_1951:
[----:B------:R-:W-:Y:S01]  /*26f0*/  UIMAD UR8, UR42, UR6, URZ ;  /* 0x000000062a0872a4 */ /* 0x000fe2000f8e023f */
[----:B-1----:R-:W-:Y:S01]  /*2700*/  IMAD.U32 R4, RZ, RZ, UR6 ;  /* 0x00000006ff047e24 */ /* 0x002fe2000f8e00ff */
        /* <DEDUP_REMOVED lines=21> */
[----:B--234-:R-:W-:-:S04]  /*2860*/  LEA R8, P3, R6, UR8, 0x1 ;  /* 0x0000000806087c11 */ /* 0x01cfc8000f8608ff */
[----:B------:R-:W-:-:S05]  /*2870*/  LEA.HI.X R9, R6, UR9, R2, 0x1, P3 ;  /* 0x0000000906097c11 */ /* 0x000fca00098f0c02 */
[----:B------:R1:W-:Y:S04]  /*2880*/  STG.E.128 desc[UR10][R8.64], RZ ;  /* 0x000000ff08007986 */ /* 0x0003e8000c101d0a */
.L_x_1954:
[----:B------:R-:W-:Y:S05]  /*2890*/  BSYNC B0 ;  /* 0x0000000000007941 */ /* 0x000fea0003800000 */
.L_x_1953:
        /* <DEDUP_REMOVED lines=14> */
.L_x_1956:
[----:B------:R-:W-:Y:S05]  /*2980*/  BSYNC B0 ;  /* 0x0000000000007941 */ /* 0x000fea0003800000 */
.L_x_1955:
        /* <DEDUP_REMOVED lines=14> */
.L_x_1958:
[----:B------:R-:W-:Y:S05]  /*2a70*/  BSYNC B0 ;  /* 0x0000000000007941 */ /* 0x000fea0003800000 */
.L_x_1957:
        /* <DEDUP_REMOVED lines=14> */
.L_x_1942:
[----:B------:R-:W2:Y:S01]  /*2b60*/  LDL R7, [R1+0x40] ;  /* 0x0000400001077983 */ /* 0x000ea20000100800 */
[----:B------:R-:W-:Y:S01]  /*2b70*/  PLOP3.LUT P0, PT, PT, PT, UP6, 0x80, 0x0 ;  /* 0x000000000000781c */ /* 0x000fe20003f0f068 */
[----:B------:R-:W-:Y:S01]  /*2b80*/  UIMAD UR6, UR9, -0x80, UR15 ;  /* 0xffffff80090678a4 */ /* 0x000fe2000f8e020f */
[C---:B------:R-:W-:Y:S01]  /*2b90*/  VIADD R21, R0.reuse, 0x20 ;  /* 0x0000002000157836 */ /* 0x040fe20000000000 */
[----:B------:R-:W-:Y:S01]  /*2ba0*/  ULEA.HI UR7, UR9, UR9, URZ, 0x1 ;  /* 0x0000000909077291 */ /* 0x000fe2000f8f083f */
[C---:B------:R-:W-:Y:S01]  /*2bb0*/  VIADD R22, R0.reuse, 0x40 ;  /* 0x0000004000167836 */ /* 0x040fe20000000000 */
[----:B------:R-:W-:Y:S01]  /*2bc0*/  BSSY B0, `(.L_x_1960) ;  /* 0x000001b000007945 */ /* 0x000fe20003800000 */
[C---:B------:R-:W-:Y:S01]  /*2bd0*/  VIADD R23, R0.reuse, 0x60 ;  /* 0x0000006000177836 */ /* 0x040fe20000000000 */
[----:B------:R-:W-:Y:S01]  /*2be0*/  ISETP.GE.AND P5, PT, R0, UR6, PT ;  /* 0x0000000600007c0c */ /* 0x000fe2000bfa6270 */
[----:B------:R-:W-:-:S05]  /*2bf0*/  ULOP3.LUT UR7, UR7, 0xfffffffe, URZ, 0xc0, !UPT ;  /* 0xfffffffe07077892 */ /* 0x000fca000f8ec03f */
[----:B------:R-:W-:Y:S01]  /*2c00*/  @P0 BAR.SYNC.DEFER_BLOCKING 0x0 ;  /* 0x0000000000000b1d */ /* 0x000fe20000010000 */
[----:B------:R-:W-:Y:S01]  /*2c10*/  UIADD3 UR7, UR9, -UR7, URZ ;  /* 0x8000000709077290 */ /* 0x000fe2000fffe03f */
[----:B------:R-:W-:Y:S01]  /*2c20*/  ISETP.GE.AND P4, PT, R21, UR6, PT ;  /* 0x0000000615007c0c */ /* 0x000fe2000bf86270 */
[----:B------:R-:W-:Y:S01]  /*2c30*/  IMAD.U32 R9, RZ, RZ, UR26 ;  /* 0x0000001aff097e24 */ /* 0x000fe2000f8e00ff */
[----:B------:R-:W-:Y:S01]  /*2c40*/  ISETP.GE.AND P3, PT, R22, UR6, PT ;  /* 0x0000000616007c0c */ /* 0x000fe2000bf66270 */
[----:B------:R-:W-:Y:S01]  /*2c50*/  UISETP.NE.AND UP0, UPT, UR7, 0x1, UPT ;  /* 0x000000010700788c */ /* 0x000fe2000bf05270 */
[----:B------:R-:W-:-:S05]  /*2c60*/  ISETP.GE.AND P2, PT, R23, UR6, PT ;  /* 0x0000000617007c0c */ /* 0x000fca000bf46270 */
        /* <DEDUP_REMOVED lines=16> */
.L_x_1961:
[----:B------:R-:W-:Y:S05]  /*2d70*/  BSYNC B0 ;  /* 0x0000000000007941 */ /* 0x000fea0003800000 */
.L_x_1960:
        /* <DEDUP_REMOVED lines=8> */
[----:B----4-:R-:W-:-:S04]  /*2e00*/  LEA R6, P0, R4, R16, 0x6 ;  /* 0x0000001004067211 */ /* 0x010fc800078030ff */
[----:B------:R-:W-:-:S05]  /*2e10*/  LEA.HI.X R7, R4, R17, R5, 0x6, P0 ;  /* 0x0000001104077211 */ /* 0x000fca00000f3405 */
[----:B------:R-:W-:Y:S01]  /*2e20*/  @!PT LDS RZ, [RZ] ;  /* 0x00000000fffff984 */ /* 0x000fe20000000800 */
[----:B------:R-:W-:Y:S01]  /*2e30*/  @!PT LDS RZ, [RZ] ;  /* 0x00000000fffff984 */ /* 0x000fe20000000800 */
[----:B------:R-:W-:Y:S01]  /*2e40*/  @!PT LDS RZ, [RZ] ;  /* 0x00000000fffff984 */ /* 0x000fe20000000800 */
[----:B------:R4:W-:Y:S04]  /*2e50*/  LDGSTS.E.BYPASS.LTC128B.128 [R2+0x9000], desc[UR10][R6.64] ;  /* 0x0900000006027fae */ /* 0x0009e8000b901d4a */
.L_x_1963:
[----:B------:R-:W-:Y:S05]  /*2e60*/  BSYNC B0 ;  /* 0x0000000000007941 */ /* 0x000fea0003800000 */
.L_x_1962:
[----:B------:R1:W-:Y:S01]  /*2e70*/  @P3 STS.128 [R2+0xa000], RZ ;  /* 0x00a000ff02003388 */ /* 0x0003e20000000c00 */
[----:B------:R-:W-:Y:S04]  /*2e80*/  BSSY B0, `(.L_x_1964) ;  /* 0x000000c000007945 */ /* 0x000fe80003800000 */
        /* <DEDUP_REMOVED lines=11> */
.L_x_1965:
[----:B------:R-:W-:Y:S05]  /*2f40*/  BSYNC B0 ;  /* 0x0000000000007941 */ /* 0x000fea0003800000 */
.L_x_1964:
[----:B------:R1:W-:Y:S01]  /*2f50*/  @P2 STS.128 [R2+0xb000], RZ ;  /* 0x00b000ff02002388 */ /* 0x0003e20000000c00 */
[----:B------:R-:W-:Y:S04]  /*2f60*/  BSSY B0, `(.L_x_1966) ;  /* 0x000000f000007945 */ /* 0x000fe80003800000 */
[----:B------:R-:W-:Y:S05]  /*2f70*/  @P2 BRA `(.L_x_1967) ;  /* 0x0000000000342947 */ /* 0x000fea0003800000 */
[----:B------:R-:W-:Y:S02]  /*2f80*/  ULDC UR7, c[0x0][0x2d0] ;  /* 0x0000b40000077ab9 */ /* 0x000fe40000000800 */
[----:B------:R-:W-:-:S13]  /*2f90*/  ISETP.GE.AND P0, PT, R246, UR7, PT ;  /* 0x00000007f6007c0c */ /* 0x000fda000bf06270 */
[----:B------:R1:W-:Y:S01]  /*2fa0*/  @P0 STS.128 [R2+0xb000], RZ ;  /* 0x00b000ff02000388 */ /* 0x0003e20000000c00 */
[----:B------:R-:W-:Y:S05]  /*2fb0*/  @P0 BRA `(.L_x_1967) ;  /* 0x0000000000240947 */ /* 0x000fea0003800000 */
[----:B----4-:R-:W-:Y:S01]  /*2fc0*/  MOV R6, R16 ;  /* 0x0000001000067202 */ /* 0x010fe20000000f00 */
        /* <DEDUP_REMOVED lines=8> */
.L_x_1967:
[----:B------:R-:W-:Y:S05]  /*3050*/  BSYNC B0 ;  /* 0x0000000000007941 */ /* 0x000fea0003800000 */
.L_x_1966:
        /* <DEDUP_REMOVED lines=13> */
[----:B----4-:R-:W-:Y:S02]  /*3130*/  MOV R4, R14 ;  /* 0x0000000e00047202 */ /* 0x010fe40000000f00 */
[----:B------:R-:W-:-:S05]  /*3140*/  MOV R5, R15 ;  /* 0x0000000f00057202 */ /* 0x000fca0000000f00 */
[----:B------:R-:W-:Y:S01]  /*3150*/  @!PT LDS RZ, [RZ] ;  /* 0x00000000fffff984 */ /* 0x000fe20000000800 */
[----:B------:R-:W-:Y:S01]  /*3160*/  @!PT LDS RZ, [RZ] ;  /* 0x00000000fffff984 */ /* 0x000fe20000000800 */
[----:B------:R-:W-:Y:S01]  /*3170*/  @!PT LDS RZ, [RZ] ;  /* 0x00000000fffff984 */ /* 0x000fe20000000800 */
[----:B------:R4:W-:Y:S02]  /*3180*/  LDGSTS.E.BYPASS.LTC128B.128 [R194], desc[UR10][R4.64] ;  /* 0x0000000004c27fae */ /* 0x0009e4000b901d4a */
.L_x_1969:
[----:B------:R-:W-:Y:S05]  /*3190*/  BSYNC B0 ;  /* 0x0000000000007941 */ /* 0x000fea0003800000 */
.L_x_1968:
        /* <DEDUP_REMOVED lines=13> */
[----:B----4-:R-:W-:Y:S02]  /*3270*/  IMAD.U32 R5, RZ, RZ, UR30 ;  /* 0x0000001eff057e24 */ /* 0x010fe4000f8e00ff */
[----:B------:R-:W-:-:S03]  /*3280*/  IMAD.U32 R6, RZ, RZ, UR31 ;  /* 0x0000001fff067e24 */ /* 0x000fc6000f8e00ff */
[----:B------:R-:W-:-:S04]  /*3290*/  LEA R4, P0, R5, R14, 0x6 ;  /* 0x0000000e05047211 */ /* 0x000fc800078030ff */
[----:B------:R-:W-:-:S05]  /*32a0*/  LEA.HI.X R5, R5, R15, R6, 0x6, P0 ;  /* 0x0000000f05057211 */ /* 0x000fca00000f3406 */
[----:B------:R-:W-:Y:S01]  /*32b0*/  @!PT LDS RZ, [RZ] ;  /* 0x00000000fffff984 */ /* 0x000fe20000000800 */
[----:B------:R-:W-:Y:S01]  /*32c0*/  @!PT LDS RZ, [RZ] ;  /* 0x00000000fffff984 */ /* 0x000fe20000000800 */
[----:B------:R-:W-:Y:S01]  /*32d0*/  @!PT LDS RZ, [RZ] ;  /* 0x00000000fffff984 */ /* 0x000fe20000000800 */
[----:B------:R4:W-:Y:S04]  /*32e0*/  LDGSTS.E.BYPASS.LTC128B.128 [R194+0x1000], desc[UR10][R4.64] ;  /* 0x0100000004c27fae */ /* 0x0009e8000b901d4a */
.L_x_1971:
[----:B------:R-:W-:Y:S05]  /*32f0*/  BSYNC B0 ;  /* 0x0000000000007941 */ /* 0x000fea0003800000 */
.L_x_1970:
        /* <DEDUP_REMOVED lines=21> */
.L_x_1973:
[----:B------:R-:W-:Y:S05]  /*3450*/  BSYNC B0 ;  /* 0x0000000000007941 */ /* 0x000fea0003800000 */
.L_x_1972:
        /* <DEDUP_REMOVED lines=13> */
[----:B----4-:R-:W-:Y:S01]  /*3530*/  MOV R6, UR30 ;  /* 0x0000001e00067c02 */ /* 0x010fe20008000f00 */
        /* <DEDUP_REMOVED lines=9> */
.L_x_1975:
[----:B------:R-:W-:Y:S05]  /*35d0*/  BSYNC B0 ;  /* 0x0000000000007941 */ /* 0x000fea0003800000 */
.L_x_1974:
[----:B------:R-:W5:Y:S01]  /*35e0*/  LDL R27, [R1+0x28] ;  /* 0x00002800011b7983 */ /* 0x000f620000100800 */
[----:B------:R-:W-:Y:S01]  /*35f0*/  UIMAD UR7, UR42, UR26, URZ ;  /* 0x0000001a2a0772a4 */ /* 0x000fe2000f8e023f */
[----:B----4-:R-:W-:Y:S01]  /*3600*/  IMAD.WIDE.U32 R4, R9, UR32, R246 ;  /* 0x0000002009047c25 */ /* 0x010fe2000f8e00f6 */
        /* <DEDUP_REMOVED lines=19> */
[----:B-1----:R-:W-:Y:S01]  /*3740*/  IADD3 R14, P2, R7, UR18, RZ ;  /* 0x00000012070e7c10 */ /* 0x002fe2000ff5e0ff */
        /* <DEDUP_REMOVED lines=11> */
[----:B----4-:R-:W-:Y:S08]  /*3800*/  @P5 BRA `(.L_x_1977) ;  /* 0x0000000000445947 */ /* 0x010ff00003800000 */
        /* <DEDUP_REMOVED lines=17> */
.L_x_1977:
[----:B------:R-:W-:Y:S05]  /*3920*/  BSYNC B0 ;  /* 0x0000000000007941 */ /* 0x000fea0003800000 */
.L_x_1976:
        /* <DEDUP_REMOVED lines=8> */
[----:B----4-:R-:W-:Y:S01]  /*39b0*/  IADD3 R8, P0, R0, 0x20, RZ ;  /* 0x0000002000087810 */ /* 0x010fe20007f1e0ff */
        /* <DEDUP_REMOVED lines=14> */
.L_x_1979:
[----:B------:R-:W-:Y:S05]  /*3aa0*/  BSYNC B0 ;  /* 0x0000000000007941 */ /* 0x000fea0003800000 */
.L_x_1978:
        /* <DEDUP_REMOVED lines=23> */
.L_x_1981:
[----:B------:R-:W-:Y:S05]  /*3c20*/  BSYNC B0 ;  /* 0x0000000000007941 */ /* 0x000fea0003800000 */
.L_x_1980:
        /* <DEDUP_REMOVED lines=12> */
[----:B----4-:R-:W-:Y:S02]  /*3cf0*/  IMAD R8, R6, UR26, RZ ;  /* 0x0000001a06087c24 */ /* 0x010fe4000f8e02ff */
        /* <DEDUP_REMOVED lines=10> */
.L_x_1983:
[----:B------:R-:W-:Y:S05]  /*3da0*/  BSYNC B0 ;  /* 0x0000000000007941 */ /* 0x000fea0003800000 */
.L_x_1982:
[----:B------:R-:W-:Y:S01]  /*3db0*/  UIMAD UR6, UR42, UR24, URZ ;  /* 0x000000182a0672a4 */ /* 0x000fe2000f8e023f */
[----:B----4-:R-:W-:Y:S01]  /*3dc0*/  MOV R4, UR24 ;  /* 0x0000001800047c02 */ /* 0x010fe20008000f00 */
        /* <DEDUP_REMOVED lines=12> */
[----:B----4-:R-:W-:Y:S06]  /*3e90*/  @P5 BRA `(.L_x_1985) ;  /* 0x0000000000445947 */ /* 0x010fec0003800000 */
        /* <DEDUP_REMOVED lines=17> */
.L_x_1985:
[----:B------:R-:W-:Y:S05]  /*3fb0*/  BSYNC B0 ;  /* 0x0000000000007941 */ /* 0x000fea0003800000 */
.L_x_1984:
        /* <DEDUP_REMOVED lines=22> */
.L_x_1987:
[----:B------:R-:W-:Y:S05]  /*4120*/  BSYNC B0 ;  /* 0x0000000000007941 */ /* 0x000fea0003800000 */
.L_x_1986:
        /* <DEDUP_REMOVED lines=22> */
.L_x_1989:
[----:B------:R-:W-:Y:S05]  /*4290*/  BSYNC B0 ;  /* 0x0000000000007941 */ /* 0x000fea0003800000 */
.L_x_1988:
        /* <DEDUP_REMOVED lines=22> */
.L_x_1991:
[----:B------:R-:W-:Y:S05]  /*4400*/  BSYNC B0 ;  /* 0x0000000000007941 */ /* 0x000fea0003800000 */
.L_x_1990:
[----:B------:R-:W-:Y:S01]  /*4410*/  ISETP.NE.AND P2, PT, R19, RZ, PT ;  /* 0x000000ff1300720c */ /* 0x000fe20003f45270 */
[----:B-1----:R-:W-:Y:S01]  /*4420*/  IMAD.MOV.U32 R4, RZ, RZ, 0x7f800000 ;  /* 0x7f800000ff047424 */ /* 0x002fe200078e00ff */
[----:B------:R-:W-:Y:S01]  /*4430*/  ISETP.NE.AND P0, PT, R18, RZ, PT ;  /* 0x000000ff1200720c */ /* 0x000fe20003f05270 */
[----:B------:R-:W-:Y:S01]  /*4440*/  IMAD.MOV.U32 R0, RZ, RZ, 0x7f800000 ;  /* 0x7f800000ff007424 */ /* 0x000fe200078e00ff */
[----:B------:R-:W-:Y:S01]  /*4450*/  ISETP.NE.AND P3, PT, R11, RZ, PT ;  /* 0x000000ff0b00720c */ /* 0x000fe20003f65270 */
[----:B--234-:R-:W-:Y:S01]  /*4460*/  IMAD.MOV.U32 R2, RZ, RZ, 0x7f800000 ;  /* 0x7f800000ff027424 */ /* 0x01cfe200078e00ff */
[----:B------:R-:W0:Y:S01]  /*4470*/  LDGDEPBAR ;  /* 0x00000000000079af */ /* 0x000e220000000000 */
[----:B------:R-:W-:Y:S01]  /*4480*/  IMAD.MOV.U32 R5, RZ, RZ, 0x7f800000 ;  /* 0x7f800000ff057424 */ /* 0x000fe200078e00ff */
[----:B------:R-:W-:Y:S01]  /*4490*/  ULDC UR25, c[0x0][0x2d0] ;  /* 0x0000b40000197ab9 */ /* 0x000fe20000000800 */
[----:B------:R-:W-:Y:S01]  /*44a0*/  ULDC UR27, c[0x0][0x398] ;  /* 0x0000e600001b7ab9 */ /* 0x000fe20000000800 */
[----:B------:R-:W2:Y:S01]  /*44b0*/  @!P6 LDG.E R0, desc[UR10][R16.64] ;  /* 0x0000000a1000e981 */ /* 0x000ea2000c1e1900 */
[----:B------:R-:W-:-:S03]  /*44c0*/  ULDC UR26, c[0x0][0x2dc] ;  /* 0x0000b700001a7ab9 */ /* 0x000fc60000000800 */
[----:B------:R-:W3:Y:S04]  /*44d0*/  @!P2 LDG.E R4, desc[UR10][R14.64+0x20] ;  /* 0x0000200a0e04a981 */ /* 0x000ee8000c1e1900 */
[----:B------:R-:W4:Y:S04]  /*44e0*/  @!P0 LDG.E R2, desc[UR10][R14.64+0x100] ;  /* 0x0001000a0e028981 */ /* 0x000f28000c1e1900 */
[----:B------:R-:W5:Y:S01]  /*44f0*/  @!P3 LDG.E R5, desc[UR10][R14.64] ;  /* 0x0000000a0e05b981 */ /* 0x000f62000c1e1900 */
[----:B------:R-:W-:Y:S01]  /*4500*/  VIADD R190, R193, 0x2000 ;  /* 0x00002000c1be7836 */ /* 0x000fe20000000000 */
[----:B------:R-:W-:Y:S01]  /*4510*/  UIADD3 UR6, UR32, UR15, URZ ;  /* 0x0000000f20067290 */ /* 0x000fe2000fffe03f */
[----:B------:R-:W-:-:S02]  /*4520*/  VIADD R184, R192, 0x2000 ;  /* 0x00002000c0b87836 */ /* 0x000fc40000000000 */
[----:B------:R-:W-:Y:S01]  /*4530*/  IMAD.MOV.U32 R191, RZ, RZ, 0x20 ;  /* 0x00000020ffbf7424 */ /* 0x000fe200078e00ff */
[----:B------:R-:W-:Y:S01]  /*4540*/  SEL R190, R190, R193, !P1 ;  /* 0x000000c1bebe7207 */ /* 0x000fe20004800000 */
[----:B------:R-:W-:Y:S01]  /*4550*/  IMAD.MOV.U32 R185, RZ, RZ, 0x40 ;  /* 0x00000040ffb97424 */ /* 0x000fe200078e00ff */
[----:B------:R-:W-:Y:S01]  /*4560*/  SEL R184, R184, R192, !P1 ;  /* 0x000000c0b8b87207 */ /* 0x000fe20004800000 */
[----:B------:R-:W-:Y:S01]  /*4570*/  UIADD3 UR6, -UR8, 0x80, UR6 ;  /* 0x0000008008067890 */ /* 0x000fe2000fffe106 */
        /* <DEDUP_REMOVED lines=35> */
[----:B------:R-:W-:Y:S01]  /*47b0*/  IMAD.MOV.U32 R248, RZ, RZ, R194 ;  /* 0x000000fffff87224 */ /* 0x000fe200078e00c2 */
[----:B------:R-:W-:Y:S01]  /*47c0*/  UIADD3 UR24, UR6, -UR46, URZ ;  /* 0x8000002e06187290 */ /* 0x000fe2000fffe03f */
[----:B------:R-:W-:-:S02]  /*47d0*/  UMOV UR16, UR7 ;  /* 0x0000000700107c82 */ /* 0x000fc40008000000 */
[----:B------:R-:W-:Y:S01]  /*47e0*/  ULDC UR6, c[0x0][0x39c] ;  /* 0x0000e70000067ab9 */ /* 0x000fe20000000800 */
[----:B------:R-:W-:Y:S01]  /*47f0*/  ULDC UR7, c[0x0][0x2ec] ;  /* 0x0000bb0000077ab9 */ /* 0x000fe20000000800 */
[----:B---3--:R1:W-:Y:S02]  /*4800*/  STL [R1+0x24], R4 ;  /* 0x0000240401007387 */ /* 0x0083e40000100800 */
[----:B-1----:R-:W1:Y:S02]  /*4810*/  S2R R4, SR_TID.X ;  /* 0x0000000000047919 */ /* 0x002e640000002100 */
[----:B--2---:R1:W-:Y:S04]  /*4820*/  STL [R1+0x1c], R0 ;  /* 0x00001c0001007387 */ /* 0x0043e80000100800 */
[----:B----4-:R2:W-:Y:S04]  /*4830*/  STL [R1+0x18], R2 ;  /* 0x0000180201007387 */ /* 0x0105e80000100800 */
[----:B-----5:R3:W-:Y:S01]  /*4840*/  STL [R1+0x20], R5 ;  /* 0x0000200501007387 */ /* 0x0207e20000100800 */
[----:B-1----:R-:W-:-:S02]  /*4850*/  SHF.R.S32.HI R0, RZ, 0x1f, R4 ;  /* 0x0000001fff007819 */ /* 0x002fc40000011404 */
[----:B--2---:R-:W-:Y:S02]  /*4860*/  LEA.HI R2, R26, R25, RZ, 0x4 ;  /* 0x000000191a027211 */ /* 0x004fe400078f20ff */
[----:B------:R-:W-:Y:S02]  /*4870*/  LEA.HI R0, R0, R4, RZ, 0x4 ;  /* 0x0000000400007211 */ /* 0x000fe400078f20ff */
[----:B------:R-:W-:Y:S02]  /*4880*/  LOP3.LUT R2, R2, 0xfffffff0, RZ, 0xc0, !PT ;  /* 0xfffffff002027812 */ /* 0x000fe400078ec0ff */
[----:B------:R-:W-:-:S03]  /*4890*/  LOP3.LUT R0, R0, 0xfffffff0, RZ, 0xc0, !PT ;  /* 0xfffffff000007812 */ /* 0x000fc600078ec0ff */
[----:B------:R-:W-:Y:S02]  /*48a0*/  IMAD.IADD R2, R25, 0x1, -R2 ;  /* 0x0000000119027824 */ /* 0x000fe400078e0a02 */
[----:B------:R-:W-:-:S03]  /*48b0*/  IMAD.IADD R0, R4, 0x1, -R0 ;  /* 0x0000000104007824 */ /* 0x000fc600078e0a00 */
[----:B---3--:R-:W-:Y:S02]  /*48c0*/  SHF.R.S32.HI R5, RZ, 0x1f, R2 ;  /* 0x0000001fff057819 */ /* 0x008fe40000011402 */
[----:B------:R-:W-:Y:S02]  /*48d0*/  SHF.R.S32.HI R4, RZ, 0x1f, R0 ;  /* 0x0000001fff047819 */ /* 0x000fe40000011400 */
[----:B------:R-:W-:Y:S02]  /*48e0*/  LEA.HI R5, R5, R2, RZ, 0x3 ;  /* 0x0000000205057211 */ /* 0x000fe400078f18ff */
[----:B------:R-:W-:Y:S02]  /*48f0*/  LEA.HI R4, R4, R0, RZ, 0x3 ;  /* 0x0000000004047211 */ /* 0x000fe400078f18ff */
[----:B------:R-:W-:Y:S02]  /*4900*/  LOP3.LUT R5, R5, 0xfffffff8, RZ, 0xc0, !PT ;  /* 0xfffffff805057812 */ /* 0x000fe400078ec0ff */
[----:B------:R-:W-:-:S03]  /*4910*/  LOP3.LUT R4, R4, 0xfffffff8, RZ, 0xc0, !PT ;  /* 0xfffffff804047812 */ /* 0x000fc600078ec0ff */
[----:B------:R-:W-:Y:S02]  /*4920*/  IMAD.IADD R2, R2, 0x1, -R5 ;  /* 0x0000000102027824 */ /* 0x000fe400078e0a05 */
[----:B------:R-:W-:-:S03]  /*4930*/  IMAD.IADD R0, R0, 0x1, -R4 ;  /* 0x0000000100007824 */ /* 0x000fc600078e0a04 */
[C---:B------:R-:W-:Y:S02]  /*4940*/  LOP3.LUT P0, RZ, R2.reuse, 0x2, RZ, 0xc0, !PT ;  /* 0x0000000202ff7812 */ /* 0x040fe4000780c0ff */
[----:B------:R-:W-:Y:S01]  /*4950*/  LOP3.LUT P3, RZ, R2, 0x4, RZ, 0xc0, !PT ;  /* 0x0000000402ff7812 */ /* 0x000fe2000786c0ff */
[C---:B------:R-:W-:Y:S01]  /*4960*/  IMAD.SHL.U32 R2, R27.reuse, 0x4, RZ ;  /* 0x000000041b027824 */ /* 0x040fe200078e00ff */
[----:B------:R-:W-:Y:S01]  /*4970*/  LOP3.LUT P2, RZ, R0, 0x4, RZ, 0xc0, !PT ;  /* 0x0000000400ff7812 */ /* 0x000fe2000784c0ff */
[----:B------:R-:W-:-:S03]  /*4980*/  VIADD R0, R27, 0xffffff80 ;  /* 0xffffff801b007836 */ /* 0x000fc60000000000 */
[----:B------:R1:W-:Y:S01]  /*4990*/  STL [R1+0x3c], R2 ;  /* 0x00003c0201007387 */ /* 0x0003e20000100800 */
[----:B------:R-:W-:Y:S01]  /*49a0*/  SHF.L.U64.HI R5, R27, 0x2, R20 ;  /* 0x000000021b057819 */ /* 0x000fe20000010214 */
[----:B------:R-:W-:-:S04]  /*49b0*/  IMAD.MOV.U32 R4, RZ, RZ, 0x40 ;  /* 0x00000040ff047424 */ /* 0x000fc800078e00ff */
[----:B------:R-:W-:Y:S01]  /*49c0*/  STL [R1+0x38], R5 ;  /* 0x0000380501007387 */ /* 0x000fe20000100800 */
[----:B-1----:R-:W-:-:S04]  /*49d0*/  SHF.R.S32.HI R2, RZ, 0x1f, R0 ;  /* 0x0000001fff027819 */ /* 0x002fc80000011400 */
[C---:B------:R-:W-:Y:S01]  /*49e0*/  SHF.L.U64.HI R2, R0.reuse, 0x2, R2 ;  /* 0x0000000200027819 */ /* 0x040fe20000010202 */
[----:B------:R-:W-:-:S04]  /*49f0*/  IMAD.SHL.U32 R0, R0, 0x4, RZ ;  /* 0x0000000400007824 */ /* 0x000fc800078e00ff */
[----:B------:R-:W-:Y:S04]  /*4a00*/  STL [R1+0x34], R2 ;  /* 0x0000340201007387 */ /* 0x000fe80000100800 */
[----:B------:R1:W-:Y:S02]  /*4a10*/  STL [R1+0x30], R0 ;  /* 0x0000300001007387 */ /* 0x0003e40000100800 */
[----:B-1----:R-:W-:-:S05]  /*4a20*/  SEL R0, R4, 0xffffffc0, !P2 ;  /* 0xffffffc004007807 */ /* 0x002fca0005000000 */
[----:B------:R1:W-:Y:S01]  /*4a30*/  STL [R1+0x2c], R0 ;  /* 0x00002c0001007387 */ /* 0x0003e20000100800 */
[----:B------:R-:W-:Y:S02]  /*4a40*/  SEL R191, R191, 0xffffffe0, !P0 ;  /* 0xffffffe0bfbf7807 */ /* 0x000fe40004000000 */
[----:B------:R-:W-:-:S07]  /*4a50*/  SEL R185, R185, 0xffffffc0, !P3 ;  /* 0xffffffc0b9b97807 */ /* 0x000fce0005800000 */
.L_x_1996:
[----:B------:R-:W0:Y:S01]  /*4a60*/  LDGDEPBAR ;  /* 0x00000000000079af */ /* 0x000e220000000000 */
[----:B-1----:R-:W-:Y:S01]  /*4a70*/  IADD3 R0, R190, R191, RZ ;  /* 0x000000bfbe007210 */ /* 0x002fe20007ffe0ff */
[----:B------:R-:W-:Y:S06]  /*4a80*/  USHF.L.U32 UR12, UR9, 0x7, URZ ;  /* 0x00000007090c7899 */ /* 0x000fec000800063f */
[----:B------:R-:W2:Y:S01]  /*4a90*/  LDL R195, [R1+0x3c] ;  /* 0x00003c0001c37983 */ /* 0x000ea20000100800 */
[----:B------:R-:W-:Y:S01]  /*4aa0*/  UMOV UR14, UR61 ;  /* 0x0000003d000e7c82 */ /* 0x000fe20008000000 */
[----:B------:R-:W-:Y:S02]  /*4ab0*/  UISETP.GE.AND UP0, UPT, UR12, UR24, UPT ;  /* 0x000000180c00728c */ /* 0x000fe4000bf06270 */
[----:B------:R-:W3:Y:S01]  /*4ac0*/  LDL R2, [R1+0x38] ;  /* 0x0000380001027983 */ /* 0x000ee20000100800 */
[----:B------:R-:W-:Y:S04]  /*4ad0*/  DEPBAR.LE SB0, 0x0 ;  /* 0x000080000000791a */ /* 0x000fe80000000000 */
[----:B------:R-:W-:Y:S06]  /*4ae0*/  BAR.SYNC.DEFER_BLOCKING 0x0 ;  /* 0x0000000000007b1d */ /* 0x000fec0000010000 */
[----:B------:R-:W-:Y:S08]  /*4af0*/  LDSM.16.M88.4 R64, [R190] ;  /* 0x00000000be40783b */ /* 0x000ff00000000200 */
[----:B------:R-:W1:Y:S08]  /*4b00*/  LDSM.16.M88.4 R16, [R187+UR4+0xc000] ;  /* 0x00c00004bb10783b */ /* 0x000e700008000200 */
[----:B------:R-:W4:Y:S08]  /*4b10*/  LDSM.16.M88.4 R60, [R190+0x2000] ;  /* 0x00200000be3c783b */ /* 0x000f300000000200 */
[----:B------:R-:W4:Y:S08]  /*4b20*/  LDSM.16.M88.4 R32, [R187+UR4+0xc800] ;  /* 0x00c80004bb20783b */ /* 0x000f300008000200 */
[----:B------:R-:W4:Y:S08]  /*4b30*/  LDSM.16.M88.4 R48, [R187+UR4+0xd000] ;  /* 0x00d00004bb30783b */ /* 0x000f300008000200 */
[----:B------:R-:W4:Y:S01]  /*4b40*/  LDSM.16.M88.4 R132, [R187+UR4+0xd800] ;  /* 0x00d80004bb84783b */ /* 0x000f220008000200 */
        /* <DEDUP_REMOVED lines=8> */
[-C--:B------:R-:W-:Y:S06]  /*4bd0*/  HMMA.16816.F32 R20, R64, R32.reuse, RZ ;  /* 0x000000204014723c */ /* 0x080fec00000018ff */
[C---:B------:R-:W-:Y:S01]  /*4be0*/  HMMA.16816.F32 R24, R60.reuse, R32, RZ ;  /* 0x000000203c18723c */ /* 0x040fe200000018ff */
[----:B------:R-:W1:Y:S05]  /*4bf0*/  LDSM.16.M88.4 R152, [R189+0x1000] ;  /* 0x00100000bd98783b */ /* 0x000e6a0000000200 */
[-C--:B------:R-:W-:Y:S01]  /*4c00*/  HMMA.16816.F32 R28, R60, R34.reuse, RZ ;  /* 0x000000223c1c723c */ /* 0x080fe200000018ff */
[-C--:B----4-:R-:W-:Y:S02]  /*4c10*/  IADD3 R0, R0, R185.reuse, RZ ;  /* 0x000000b900007210 */ /* 0x090fe40007ffe0ff */
[----:B------:R-:W4:Y:S03]  /*4c20*/  LDSM.16.M88.4 R156, [R189+0x1800] ;  /* 0x00180000bd9c783b */ /* 0x000f260000000200 */
        /* <DEDUP_REMOVED lines=8> */
[----:B------:R-:W-:Y:S01]  /*4cb0*/  LDSM.16.M88.4 R176, [R0] ;  /* 0x0000000000b0783b */ /* 0x000fe20000000200 */
[-C--:B------:R-:W-:Y:S06]  /*4cc0*/  HMMA.16816.F32 R52, R64, R132.reuse, RZ ;  /* 0x000000844034723c */ /* 0x080fec00000018ff */
[C---:B------:R-:W-:Y:S01]  /*4cd0*/  HMMA.16816.F32 R56, R60.reuse, R132, RZ ;  /* 0x000000843c38723c */ /* 0x040fe200000018ff */
[----:B------:R-:W-:Y:S05]  /*4ce0*/  LDSM.16.M88.4 R180, [R188] ;  /* 0x00000000bcb4783b */ /* 0x000fea0000000200 */
[-C--:B------:R-:W-:Y:S01]  /*4cf0*/  HMMA.16816.F32 R60, R60, R134.reuse, RZ ;  /* 0x000000863c3c723c */ /* 0x080fe200000018ff */
[----:B------:R-:W-:Y:S05]  /*4d00*/  IADD3 R132, R190, R185, RZ ;  /* 0x000000b9be847210 */ /* 0x000fea0007ffe0ff */
[----:B------:R-:W-:Y:S01]  /*4d10*/  HMMA.16816.F32 R64, R64, R134, RZ ;  /* 0x000000864040723c */ /* 0x000fe200000018ff */
[----:B------:R-:W4:Y:S05]  /*4d20*/  LDSM.16.M88.4 R160, [R132] ;  /* 0x0000000084a0783b */ /* 0x000f2a0000000200 */
[-C--:B-1----:R-:W-:Y:S03]  /*4d30*/  HMMA.16816.F32 R4, R136, R140.reuse, R4 ;  /* 0x0000008c8804723c */ /* 0x082fe60000001804 */
[----:B------:R-:W1:Y:S03]  /*4d40*/  LDSM.16.M88.4 R132, [R132+0x2000] ;  /* 0x002000008484783b */ /* 0x000e660000000200 */
[C---:B------:R-:W-:Y:S06]  /*4d50*/  HMMA.16816.F32 R8, R144.reuse, R140, R8 ;  /* 0x0000008c9008723c */ /* 0x040fec0000001808 */
[-C--:B------:R-:W-:Y:S06]  /*4d60*/  HMMA.16816.F32 R12, R144, R142.reuse, R12 ;  /* 0x0000008e900c723c */ /* 0x080fec000000180c */
[C---:B------:R-:W-:Y:S01]  /*4d70*/  HMMA.16816.F32 R16, R136.reuse, R142, R16 ;  /* 0x0000008e8810723c */ /* 0x040fe20000001810 */
[----:B------:R-:W1:Y:S05]  /*4d80*/  LDSM.16.M88.4 R140, [R186+0x800] ;  /* 0x00080000ba8c783b */ /* 0x000e6a0000000200 */
        /* <DEDUP_REMOVED lines=8> */
[-C--:B----4-:R-:W-:Y:S06]  /*4e10*/  HMMA.16816.F32 R52, R136, R156.reuse, R52 ;  /* 0x0000009c8834723c */ /* 0x090fec0000001834 */
[C---:B------:R-:W-:Y:S06]  /*4e20*/  HMMA.16816.F32 R56, R144.reuse, R156, R56 ;  /* 0x0000009c9038723c */ /* 0x040fec0000001838 */
[-C--:B------:R-:W-:Y:S06]  /*4e30*/  HMMA.16816.F32 R60, R144, R158.reuse, R60 ;  /* 0x0000009e903c723c */ /* 0x080fec000000183c */
[----:B------:R-:W-:Y:S01]  /*4e40*/  HMMA.16816.F32 R64, R136, R158, R64 ;  /* 0x0000009e8840723c */ /* 0x000fe20000001840 */
[----:B------:R-:W4:Y:S05]  /*4e50*/  LDSM.16.M88.4 R136, [R0+0x2000] ;  /* 0x002000000088783b */ /* 0x000f2a0000000200 */
[-C--:B------:R-:W-:Y:S06]  /*4e60*/  HMMA.16816.F32 R4, R160, R164.reuse, R4 ;  /* 0x000000a4a004723c */ /* 0x080fec0000001804 */
        /* <DEDUP_REMOVED lines=28> */
[----:B------:R2:W4:Y:S01]  /*5030*/  MUFU.TANH R162, R8 ;  /* 0x0000000800a27308 */ /* 0x0005220000002400 */
[----:B------:R-:W-:Y:S01]  /*5040*/  FMUL.FTZ R12, R12, UR6 ;  /* 0x000000060c0c7c20 */ /* 0x000fe20008410000 */
[----:B------:R-:W-:Y:S01]  /*5050*/  FMUL.FTZ R13, R13, UR6 ;  /* 0x000000060d0d7c20 */ /* 0x000fe20008410000 */
[----:B------:R-:W-:Y:S01]  /*5060*/  FMUL.FTZ R14, R14, UR6 ;  /* 0x000000060e0e7c20 */ /* 0x000fe20008410000 */
[----:B------:R-:W-:Y:S01]  /*5070*/  FMUL.FTZ R15, R15, UR6 ;  /* 0x000000060f0f7c20 */ /* 0x000fe20008410000 */
[----:B------:R-:W-:Y:S01]  /*5080*/  FMUL.FTZ R16, R16, UR6 ;  /* 0x0000000610107c20 */ /* 0x000fe20008410000 */
[----:B------:R-:W-:Y:S04]  /*5090*/  FMUL.FTZ R17, R17, UR6 ;  /* 0x0000000611117c20 */ /* 0x000fe80008410000 */
[----:B------:R-:W1:Y:S01]  /*50a0*/  MUFU.TANH R157, R5 ;  /* 0x00000005009d7308 */ /* 0x000e620000002400 */
[----:B------:R-:W-:Y:S01]  /*50b0*/  FMUL.FTZ R18, R18, UR6 ;  /* 0x0000000612127c20 */ /* 0x000fe20008410000 */
[----:B------:R-:W-:Y:S08]  /*50c0*/  FMUL.FTZ R19, R19, UR6 ;  /* 0x0000000613137c20 */ /* 0x000ff00008410000 */
[----:B------:R3:W1:Y:S01]  /*50d0*/  MUFU.TANH R161, R9 ;  /* 0x0000000900a17308 */ /* 0x0006620000002400 */
[----:B--2---:R-:W-:Y:S09]  /*50e0*/  IADD3 R8, P0, R195, UR20, RZ ;  /* 0x00000014c3087c10 */ /* 0x004ff2000ff1e0ff */
[----:B------:R-:W2:Y:S10]  /*50f0*/  MUFU.TANH R156, R6 ;  /* 0x00000006009c7308 */ /* 0x000eb40000002400 */
[----:B------:R4:W1:Y:S01]  /*5100*/  MUFU.TANH R155, R7 ;  /* 0x00000007009b7308 */ /* 0x0008620000002400 */
[----:B---3--:R-:W-:Y:S02]  /*5110*/  IADD3.X R9, R2, UR19, RZ, P0, !PT ;  /* 0x0000001302097c10 */ /* 0x008fe400087fe4ff */
[----:B------:R-:W-:Y:S03]  /*5120*/  PLOP3.LUT P0, PT, PT, PT, UP0, 0x80, 0x0 ;  /* 0x000000000000781c */ /* 0x000fe60003f0f008 */
[----:B------:R-:W5:Y:S04]  /*5130*/  LDG.E R150, desc[UR10][R8.64] ;  /* 0x0000000a08967981 */ /* 0x000f68000c1e1900 */
[----:B------:R-:W3:Y:S01]  /*5140*/  MUFU.TANH R160, R10 ;  /* 0x0000000a00a07308 */ /* 0x000ee20000002400 */
[----:B------:R-:W5:Y:S04]  /*5150*/  LDG.E R149, desc[UR10][R8.64+0x20] ;  /* 0x0000200a08957981 */ /* 0x000f68000c1e1900 */
[----:B------:R-:W5:Y:S05]  /*5160*/  LDG.E R148, desc[UR10][R8.64+0x100] ;  /* 0x0001000a08947981 */ /* 0x000f6a000c1e1900 */
[----:B------:R2:W1:Y:S01]  /*5170*/  MUFU.TANH R159, R11 ;  /* 0x0000000b009f7308 */ /* 0x0004620000002400 */
[----:B----4-:R-:W4:Y:S09]  /*5180*/  LDSM.16.M88.4 R4, [R188+0x800] ;  /* 0x00080000bc04783b */ /* 0x010f320000000200 */
[----:B------:R1:W1:Y:S01]  /*5190*/  MUFU.TANH R167, R12 ;  /* 0x0000000c00a77308 */ /* 0x0002620000002400 */
[----:B------:R2:W5:Y:S09]  /*51a0*/  LDG.E R144, desc[UR10][R8.64+0x120] ;  /* 0x0001200a08907981 */ /* 0x000572000c1e1900 */
[----:B------:R1:W1:Y:S10]  /*51b0*/  MUFU.TANH R165, R13 ;  /* 0x0000000d00a57308 */ /* 0x0002740000002400 */
[----:B------:R1:W1:Y:S10]  /*51c0*/  MUFU.TANH R164, R14 ;  /* 0x0000000e00a47308 */ /* 0x0002740000002400 */
[----:B------:R1:W1:Y:S01]  /*51d0*/  MUFU.TANH R163, R15 ;  /* 0x0000000f00a37308 */ /* 0x0002620000002400 */
[----:B--2---:R-:W2:Y:S09]  /*51e0*/  LDSM.16.M88.4 R8, [R188+0x1000] ;  /* 0x00100000bc08783b */ /* 0x004eb20000000200 */
[----:B------:R1:W1:Y:S01]  /*51f0*/  MUFU.TANH R170, R16 ;  /* 0x0000001000aa7308 */ /* 0x0002620000002400 */
[-C--:B----4-:R-:W-:Y:S09]  /*5200*/  HMMA.16816.F32 R20, R176, R4.reuse, R20 ;  /* 0x00000004b014723c */ /* 0x090ff20000001814 */
[----:B------:R4:W1:Y:S01]  /*5210*/  MUFU.TANH R169, R17 ;  /* 0x0000001100a97308 */ /* 0x0008620000002400 */
[C---:B------:R-:W-:Y:S06]  /*5220*/  HMMA.16816.F32 R24, R136.reuse, R4, R24 ;  /* 0x000000048818723c */ /* 0x040fec0000001818 */
[-C--:B------:R-:W-:Y:S03]  /*5230*/  HMMA.16816.F32 R28, R136, R6.reuse, R28 ;  /* 0x00000006881c723c */ /* 0x080fe6000000181c */
[----:B------:R4:W1:Y:S03]  /*5240*/  MUFU.TANH R168, R18 ;  /* 0x0000001200a87308 */ /* 0x0008660000002400 */
[C---:B------:R-:W-:Y:S01]  /*5250*/  HMMA.16816.F32 R32, R176.reuse, R6, R32 ;  /* 0x00000006b020723c */ /* 0x040fe20000001820 */
[----:B------:R-:W3:Y:S06]  /*5260*/  LDSM.16.M88.4 R4, [R188+0x1800] ;  /* 0x00180000bc04783b */ /* 0x000eec0000000200 */
[----:B------:R4:W1:Y:S01]  /*5270*/  MUFU.TANH R166, R19 ;  /* 0x0000001300a67308 */ /* 0x0008620000002400 */
[----:B------:R-:W-:Y:S03]  /*5280*/  FMUL.FTZ R20, R20, UR6 ;  /* 0x0000000614147c20 */ /* 0x000fe60008410000 */
[----:B------:R-:W-:Y:S01]  /*5290*/  FMUL.FTZ R21, R21, UR6 ;  /* 0x0000000615157c20 */ /* 0x000fe20008410000 */
[----:B------:R-:W-:Y:S01]  /*52a0*/  FMUL.FTZ R22, R22, UR6 ;  /* 0x0000000616167c20 */ /* 0x000fe20008410000 */
[----:B------:R-:W-:Y:S04]  /*52b0*/  FMUL.FTZ R23, R23, UR6 ;  /* 0x0000000617177c20 */ /* 0x000fe80008410000 */
[----:B------:R4:W1:Y:S01]  /*52c0*/  MUFU.TANH R174, R20 ;  /* 0x0000001400ae7308 */ /* 0x0008620000002400 */
[----:B------:R-:W-:Y:S01]  /*52d0*/  FMUL.FTZ R24, R24, UR6 ;  /* 0x0000000618187c20 */ /* 0x000fe20008410000 */
[----:B------:R-:W-:Y:S01]  /*52e0*/  FMUL.FTZ R25, R25, UR6 ;  /* 0x0000000619197c20 */ /* 0x000fe20008410000 */
[-C--:B--2---:R-:W-:Y:S03]  /*52f0*/  HMMA.16816.F32 R36, R176, R8.reuse, R36 ;  /* 0x00000008b024723c */ /* 0x084fe60000001824 */
[----:B------:R-:W-:Y:S01]  /*5300*/  FMUL.FTZ R26, R26, UR6 ;  /* 0x000000061a1a7c20 */ /* 0x000fe20008410000 */
[----:B------:R-:W-:Y:S03]  /*5310*/  FMUL.FTZ R27, R27, UR6 ;  /* 0x000000061b1b7c20 */ /* 0x000fe60008410000 */
[----:B------:R4:W2:Y:S01]  /*5320*/  MUFU.TANH R173, R21 ;  /* 0x0000001500ad7308 */ /* 0x0008a20000002400 */
[C---:B------:R-:W-:Y:S04]  /*5330*/  HMMA.16816.F32 R40, R136.reuse, R8, R40 ;  /* 0x000000088828723c */ /* 0x040fe80000001828 */
[----:B------:R-:W-:Y:S02]  /*5340*/  FMUL.FTZ R28, R28, UR6 ;  /* 0x000000061c1c7c20 */ /* 0x000fe40008410000 */
[-C--:B------:R-:W-:Y:S03]  /*5350*/  HMMA.16816.F32 R44, R136, R10.reuse, R44 ;  /* 0x0000000a882c723c */ /* 0x080fe6000000182c */
[----:B------:R4:W1:Y:S02]  /*5360*/  MUFU.TANH R172, R22 ;  /* 0x0000001600ac7308 */ /* 0x0008640000002400 */
[----:B------:R-:W-:Y:S01]  /*5370*/  FMUL.FTZ R29, R29, UR6 ;  /* 0x000000061d1d7c20 */ /* 0x000fe20008410000 */
[C---:B------:R-:W-:Y:S07]  /*5380*/  HMMA.16816.F32 R48, R176.reuse, R10, R48 ;  /* 0x0000000ab030723c */ /* 0x040fee0000001830 */
[----:B------:R4:W1:Y:S01]  /*5390*/  MUFU.TANH R171, R23 ;  /* 0x0000001700ab7308 */ /* 0x0008620000002400 */
[----:B------:R-:W-:Y:S03]  /*53a0*/  FMUL.FTZ R30, R30, UR6 ;  /* 0x000000061e1e7c20 */ /* 0x000fe60008410000 */
[----:B------:R-:W-:Y:S01]  /*53b0*/  FMUL.FTZ R31, R31, UR6 ;  /* 0x000000061f1f7c20 */ /* 0x000fe20008410000 */
[----:B------:R-:W-:Y:S01]  /*53c0*/  FMUL.FTZ R32, R32, UR6 ;  /* 0x0000000620207c20 */ /* 0x000fe20008410000 */
[----:B------:R-:W-:Y:S01]  /*53d0*/  FMUL.FTZ R33, R33, UR6 ;  /* 0x0000000621217c20 */ /* 0x000fe20008410000 */
[-C--:B---3--:R-:W-:Y:S03]  /*53e0*/  HMMA.16816.F32 R52, R176, R4.reuse, R52 ;  /* 0x00000004b034723c */ /* 0x088fe60000001834 */
[----:B------:R4:W3:Y:S01]  /*53f0*/  MUFU.TANH R182, R24 ;  /* 0x0000001800b67308 */ /* 0x0008e20000002400 */
[----:B------:R-:W-:Y:S01]  /*5400*/  FMUL.FTZ R34, R34, UR6 ;  /* 0x0000000622227c20 */ /* 0x000fe20008410000 */
[----:B------:R-:W-:Y:S01]  /*5410*/  FMUL.FTZ R35, R35, UR6 ;  /* 0x0000000623237c20 */ /* 0x000fe20008410000 */
[----:B------:R-:W-:Y:S01]  /*5420*/  FMUL.FTZ R36, R36, UR6 ;  /* 0x0000000624247c20 */ /* 0x000fe20008410000 */
[C---:B------:R-:W-:Y:S06]  /*5430*/  HMMA.16816.F32 R56, R136.reuse, R4, R56 ;  /* 0x000000048838723c */ /* 0x040fec0000001838 */
[----:B------:R4:W1:Y:S01]  /*5440*/  MUFU.TANH R181, R25 ;  /* 0x0000001900b57308 */ /* 0x0008620000002400 */
[----:B------:R-:W-:Y:S01]  /*5450*/  FMUL.FTZ R37, R37, UR6 ;  /* 0x0000000625257c20 */ /* 0x000fe20008410000 */
[-C--:B------:R-:W-:Y:S03]  /*5460*/  HMMA.16816.F32 R60, R136, R6.reuse, R60 ;  /* 0x00000006883c723c */ /* 0x080fe6000000183c */
[----:B------:R-:W-:Y:S05]  /*5470*/  MOV R4, R203 ;  /* 0x000000cb00047202 */ /* 0x000fea0000000f00 */
[----:B------:R4:W1:Y:S03]  /*5480*/  MUFU.TANH R180, R26 ;  /* 0x0000001a00b47308 */ /* 0x0008660000002400 */
[----:B------:R-:W-:Y:S01]  /*5490*/  MOV R5, R202 ;  /* 0x000000ca00057202 */ /* 0x000fe20000000f00 */
[----:B------:R-:W-:Y:S04]  /*54a0*/  HMMA.16816.F32 R64, R176, R6, R64 ;  /* 0x00000006b040723c */ /* 0x000fe80000001840 */
[----:B------:R4:W-:Y:S01]  /*54b0*/  STL.64 [R1+0x10], R4 ;  /* 0x0000100401007387 */ /* 0x0009e20000100a00 */
[----:B------:R-:W-:Y:S01]  /*54c0*/  FMUL.FTZ R38, R38, UR6 ;  /* 0x0000000626267c20 */ /* 0x000fe20008410000 */
[----:B------:R4:W1:Y:S01]  /*54d0*/  MUFU.TANH R175, R27 ;  /* 0x0000001b00af7308 */ /* 0x0008620000002400 */
[----:B------:R-:W-:Y:S01]  /*54e0*/  FMUL.FTZ R39, R39, UR6 ;  /* 0x0000000627277c20 */ /* 0x000fe20008410000 */
[----:B------:R-:W-:Y:S03]  /*54f0*/  FMUL.FTZ R40, R40, UR6 ;  /* 0x0000000628287c20 */ /* 0x000fe60008410000 */
[----:B------:R-:W-:Y:S01]  /*5500*/  FMUL.FTZ R41, R41, UR6 ;  /* 0x0000000629297c20 */ /* 0x000fe20008410000 */
[----:B------:R-:W-:Y:S01]  /*5510*/  FMUL.FTZ R42, R42, UR6 ;  /* 0x000000062a2a7c20 */ /* 0x000fe20008410000 */
[----:B------:R-:W-:Y:S03]  /*5520*/  FMUL.FTZ R43, R43, UR6 ;  /* 0x000000062b2b7c20 */ /* 0x000fe60008410000 */
[----:B------:R4:W1:Y:S01]  /*5530*/  MUFU.TANH R197, R28 ;  /* 0x0000001c00c57308 */ /* 0x0008620000002400 */
[----:B------:R-:W-:Y:S01]  /*5540*/  FMUL.FTZ R44, R44, UR6 ;  /* 0x000000062c2c7c20 */ /* 0x000fe20008410000 */
[----:B------:R-:W-:Y:S01]  /*5550*/  FMUL.FTZ R45, R45, UR6 ;  /* 0x000000062d2d7c20 */ /* 0x000fe20008410000 */
[----:B------:R-:W-:Y:S01]  /*5560*/  FMUL.FTZ R46, R46, UR6 ;  /* 0x000000062e2e7c20 */ /* 0x000fe20008410000 */
[----:B------:R-:W-:Y:S01]  /*5570*/  FMUL.FTZ R47, R47, UR6 ;  /* 0x000000062f2f7c20 */ /* 0x000fe20008410000 */
        /* <DEDUP_REMOVED lines=22> */
[----:B------:R-:W-:Y:S07]  /*56e0*/  FMUL.FTZ R67, R67, UR6 ;  /* 0x0000000643437c20 */ /* 0x000fee0008410000 */
        /* <DEDUP_REMOVED lines=36> */
[----:B--23--:R-:W-:Y:S05]  /*5930*/  @!P0 BRA `(.L_x_1992) ;  /* 0x0000000400308947 */ /* 0x00cfea0003800000 */
[----:B-1--4-:R-:W-:Y:S01]  /*5940*/  MOV R59, R177 ;  /* 0x000000b1003b7202 */ /* 0x012fe20000000f00 */
[----:B------:R-:W-:Y:S01]  /*5950*/  USHF.L.U32 UR13, UR21, 0x7, URZ ;  /* 0x00000007150d7899 */ /* 0x000fe2000800063f */
        /* <DEDUP_REMOVED lines=74> */
.L_x_1992:
[----:B----4-:R-:W2:Y:S01]  /*5e00*/  LDL R4, [R1+0x28] ;  /* 0x0000280001047983 */ /* 0x010ea20000100800 */
[----:B------:R-:W-:Y:S01]  /*5e10*/  UIADD3 UR16, UR8, 0x1, -UR15 ;  /* 0x0000000108107890 */ /* 0x000fe2000fffe80f */
[----:B------:R-:W-:Y:S01]  /*5e20*/  IMAD.U32 R0, RZ, RZ, UR21 ;  /* 0x00000015ff007e24 */ /* 0x000fe2000f8e00ff */
[----:B------:R-:W-:Y:S01]  /*5e30*/  UIADD3 UR13, -UR14, UR8, -UR15 ;  /* 0x000000080e0d7290 */ /* 0x000fe2000fffe90f */
[----:B------:R-:W3:Y:S02]  /*5e40*/  LDL R2, [R1+0x44] ;  /* 0x0000440001027983 */ /* 0x000ee40000100800 */
[----:B---3--:R-:W-:Y:S02]  /*5e50*/  IMAD R0, R0, 0x80, R2 ;  /* 0x0000008000007824 */ /* 0x008fe400078e0202 */
[----:B--2---:R-:W-:Y:S01]  /*5e60*/  VIADD R6, R4, UR12 ;  /* 0x0000000c04067c36 */ /* 0x004fe20008000000 */
[----:B------:R-:W-:Y:S01]  /*5e70*/  UIADD3 UR12, UR16, UR27, URZ ;  /* 0x0000001b100c7290 */ /* 0x000fe2000fffe03f */
[C---:B------:R-:W-:Y:S02]  /*5e80*/  VIADD R21, R0.reuse, 0x1 ;  /* 0x0000000100157836 */ /* 0x040fe40000000000 */
[----:B------:R-:W-:Y:S01]  /*5e90*/  VIADD R20, R0, 0x8 ;  /* 0x0000000800147836 */ /* 0x000fe20000000000 */
[----:B------:R-:W-:Y:S01]  /*5ea0*/  VIADDMNMX R2, R6, UR13, RZ, !PT ;  /* 0x0000000d06027c46 */ /* 0x000fe2000f8001ff */
[C---:B------:R-:W-:Y:S01]  /*5eb0*/  VIADD R19, R0.reuse, 0x9 ;  /* 0x0000000900137836 */ /* 0x040fe20000000000 */
[----:B------:R-:W-:Y:S01]  /*5ec0*/  UMOV UR16, UR14 ;  /* 0x0000000e00107c82 */ /* 0x000fe20008000000 */
[----:B------:R-:W-:Y:S01]  /*5ed0*/  IMAD.U32 R5, RZ, RZ, UR12 ;  /* 0x0000000cff057e24 */ /* 0x000fe2000f8e00ff */
[CC--:B------:R-:W-:Y:S01]  /*5ee0*/  ISETP.GE.AND P0, PT, R0.reuse, R2.reuse, PT ;  /* 0x000000020000720c */ /* 0x0c0fe20003f06270 */
[C---:B------:R-:W-:Y:S01]  /*5ef0*/  VIADD R18, R0.reuse, 0x10 ;  /* 0x0000001000127836 */ /* 0x040fe20000000000 */
[CC--:B------:R-:W-:Y:S01]  /*5f00*/  ISETP.GE.AND P6, PT, R21.reuse, R2.reuse, PT ;  /* 0x000000021500720c */ /* 0x0c0fe20003fc6270 */
[----:B------:R-:W-:Y:S01]  /*5f10*/  VIADD R17, R0, 0x11 ;  /* 0x0000001100117836 */ /* 0x000fe20000000000 */
[----:B------:R-:W-:Y:S01]  /*5f20*/  VIADDMNMX R5, R6, R5, UR8, PT ;  /* 0x0000000806057e46 */ /* 0x000fe2000b800105 */
[----:B-1----:R-:W-:Y:S01]  /*5f30*/  VIADD R16, R0, 0x18 ;  /* 0x0000001800107836 */ /* 0x002fe20000000000 */
[-C--:B------:R-:W-:Y:S01]  /*5f40*/  ISETP.GE.AND P5, PT, R20, R2.reuse, PT ;  /* 0x000000021400720c */ /* 0x080fe20003fa6270 */
[C---:B------:R-:W-:Y:S01]  /*5f50*/  VIADD R15, R0.reuse, 0x19 ;  /* 0x00000019000f7836 */ /* 0x040fe20000000000 */
[CC--:B------:R-:W-:Y:S01]  /*5f60*/  ISETP.GE.OR P0, PT, R0.reuse, R5.reuse, !P0 ;  /* 0x000000050000720c */ /* 0x0c0fe20004706670 */
[C---:B------:R-:W-:Y:S01]  /*5f70*/  VIADD R14, R0.reuse, 0x20 ;  /* 0x00000020000e7836 */ /* 0x040fe20000000000 */
[-C--:B------:R-:W-:Y:S01]  /*5f80*/  ISETP.GE.OR P6, PT, R21, R5.reuse, !P6 ;  /* 0x000000051500720c */ /* 0x080fe200077c6670 */
        /* <DEDUP_REMOVED lines=12> */
[----:B------:R-:W-:Y:S01]  /*6050*/  VIADD R7, R0, 0x39 ;  /* 0x0000003900077836 */ /* 0x000fe20000000000 */
[-C--:B------:R-:W-:Y:S01]  /*6060*/  ISETP.GE.AND P0, PT, R15, R2.reuse, PT ;  /* 0x000000020f00720c */ /* 0x080fe20003f06270 */
[----:B------:R-:W-:Y:S01]  /*6070*/  VIADD R4, R6, 0x8 ;  /* 0x0000000806047836 */ /* 0x000fe20000000000 */
[-C--:B------:R-:W-:Y:S01]  /*6080*/  ISETP.GE.AND P6, PT, R14, R2.reuse, PT ;  /* 0x000000020e00720c */ /* 0x080fe20003fc6270 */
[----:B------:R-:W-:Y:S01]  /*6090*/  IMAD.U32 R22, RZ, RZ, UR12 ;  /* 0x0000000cff167e24 */ /* 0x000fe2000f8e00ff */
        /* <DEDUP_REMOVED lines=21> */
[----:B------:R-:W-:Y:S01]  /*61f0*/  IMAD.U32 R2, RZ, RZ, UR12 ;  /* 0x0000000cff027e24 */ /* 0x000fe2000f8e00ff */
[-C--:B------:R-:W-:Y:S02]  /*6200*/  ISETP.GE.OR P5, PT, R13, R5.reuse, !P5 ;  /* 0x000000050d00720c */ /* 0x080fe40006fa6670 */
[-C--:B------:R-:W-:Y:S02]  /*6210*/  ISETP.GE.OR P4, PT, R12, R5.reuse, !P4 ;  /* 0x000000050c00720c */ /* 0x080fe40006786670 */
[----:B------:R-:W-:Y:S02]  /*6220*/  VIADDMNMX R4, R4, UR13, RZ, !PT ;  /* 0x0000000d04047c46 */ /* 0x000fe4000f8001ff */
[--C-:B------:R-:W-:Y:S02]  /*6230*/  IADD3 R2, R2, 0x8, R6.reuse ;  /* 0x0000000802027810 */ /* 0x100fe40007ffe006 */
[----:B------:R-:W-:Y:S02]  /*6240*/  FSEL R52, R206, -INF , !P5 ;  /* 0xff800000ce347808 */ /* 0x000fe40006800000 */
[----:B------:R-:W-:Y:S02]  /*6250*/  FSEL R58, R219, -INF , !P4 ;  /* 0xff800000db3a7808 */ /* 0x000fe40006000000 */
[-C--:B------:R-:W-:Y:S02]  /*6260*/  ISETP.GE.AND P5, PT, R0, R4.reuse, PT ;  /* 0x000000040000720c */ /* 0x080fe40003fa6270 */
[----:B------:R-:W-:Y:S02]  /*6270*/  ISETP.GE.AND P4, PT, R21, R4, PT ;  /* 0x000000041500720c */ /* 0x000fe40003f86270 */
[----:B------:R-:W-:Y:S02]  /*6280*/  VIMNMX R2, R2, UR8, PT ;  /* 0x0000000802027c48 */ /* 0x000fe4000bfe0100 */
[-C--:B------:R-:W-:Y:S02]  /*6290*/  ISETP.GE.OR P3, PT, R11, R5.reuse, !P3 ;  /* 0x000000050b00720c */ /* 0x080fe40005f66670 */
[-C--:B------:R-:W-:Y:S02]  /*62a0*/  ISETP.GE.OR P2, PT, R10, R5.reuse, !P2 ;  /* 0x000000050a00720c */ /* 0x080fe40005746670 */
[-C--:B------:R-:W-:Y:S02]  /*62b0*/  ISETP.GE.OR P1, PT, R9, R5.reuse, !P1 ;  /* 0x000000050900720c */ /* 0x080fe40004f26670 */
[-C--:B------:R-:W-:Y:S02]  /*62c0*/  ISETP.GE.OR P0, PT, R8, R5.reuse, !P0 ;  /* 0x000000050800720c */ /* 0x080fe40004706670 */
[----:B------:R-:W-:Y:S01]  /*62d0*/  ISETP.GE.OR P6, PT, R7, R5, !P6 ;  /* 0x000000050700720c */ /* 0x000fe200077c6670 */
[----:B------:R-:W-:Y:S01]  /*62e0*/  IMAD.U32 R5, RZ, RZ, UR12 ;  /* 0x0000000cff057e24 */ /* 0x000fe2000f8e00ff */
        /* <DEDUP_REMOVED lines=44> */
[----:B------:R-:W-:Y:S02]  /*65b0*/  ISETP.GE.OR P4, PT, R7, R2, !P4 ;  /* 0x000000020700720c */ /* 0x000fe40006786670 */
[----:B------:R-:W-:Y:S01]  /*65c0*/  VIADDMNMX R2, R4, UR13, RZ, !PT ;  /* 0x0000000d04027c46 */ /* 0x000fe2000f8001ff */
[----:B------:R-:W-:Y:S01]  /*65d0*/  VIADD R4, R6, 0x48 ;  /* 0x0000004806047836 */ /* 0x000fe20000000000 */
[--C-:B------:R-:W-:Y:S02]  /*65e0*/  IADD3 R5, R5, 0x40, R6.reuse ;  /* 0x0000004005057810 */ /* 0x100fe40007ffe006 */
[----:B------:R-:W-:Y:S02]  /*65f0*/  FSEL R46, R204, -INF , !P3 ;  /* 0xff800000cc2e7808 */ /* 0x000fe40005800000 */
[----:B------:R-:W-:Y:S02]  /*6600*/  FSEL R47, R217, -INF , !P2 ;  /* 0xff800000d92f7808 */ /* 0x000fe40005000000 */
[-C--:B------:R-:W-:Y:S02]  /*6610*/  ISETP.GE.AND P3, PT, R0, R2.reuse, PT ;  /* 0x000000020000720c */ /* 0x080fe40003f66270 */
[-C--:B------:R-:W-:Y:S02]  /*6620*/  ISETP.GE.AND P2, PT, R21, R2.reuse, PT ;  /* 0x000000021500720c */ /* 0x080fe40003f46270 */
[----:B------:R-:W-:Y:S02]  /*6630*/  VIMNMX R5, R5, UR8, PT ;  /* 0x0000000805057c48 */ /* 0x000fe4000bfe0100 */
[----:B------:R-:W-:Y:S02]  /*6640*/  FSEL R50, R216, -INF , !P1 ;  /* 0xff800000d8327808 */ /* 0x000fe40004800000 */
[-C--:B------:R-:W-:Y:S02]  /*6650*/  ISETP.GE.OR P3, PT, R0, R5.reuse, !P3 ;  /* 0x000000050000720c */ /* 0x080fe40005f66670 */
[-C--:B------:R-:W-:Y:S02]  /*6660*/  ISETP.GE.OR P2, PT, R21, R5.reuse, !P2 ;  /* 0x000000051500720c */ /* 0x080fe40005746670 */
[----:B------:R-:W-:Y:S02]  /*6670*/  FSEL R63, R221, -INF , !P0 ;  /* 0xff800000dd3f7808 */ /* 0x000fe40004000000 */
[-C--:B------:R-:W-:Y:S02]  /*6680*/  ISETP.GE.AND P1, PT, R20, R2.reuse, PT ;  /* 0x000000021400720c */ /* 0x080fe40003f26270 */
[-C--:B------:R-:W-:Y:S02]  /*6690*/  ISETP.GE.AND P0, PT, R19, R2.reuse, PT ;  /* 0x000000021300720c */ /* 0x080fe40003f06270 */
        /* <DEDUP_REMOVED lines=11> */
[----:B------:R-:W-:Y:S02]  /*6750*/  FSEL R132, R228, -INF , !P4 ;  /* 0xff800000e4847808 */ /* 0x000fe40006000000 */
[-C--:B------:R-:W-:Y:S02]  /*6760*/  ISETP.GE.AND P4, PT, R16, R2.reuse, PT ;  /* 0x000000021000720c */ /* 0x080fe40003f86270 */
[-C--:B------:R-:W-:Y:S02]  /*6770*/  ISETP.GE.OR P6, PT, R18, R5.reuse, !P6 ;  /* 0x000000051200720c */ /* 0x080fe400077c6670 */
[-C--:B------:R-:W-:Y:S02]  /*6780*/  ISETP.GE.OR P5, PT, R17, R5.reuse, !P5 ;  /* 0x000000051100720c */ /* 0x080fe40006fa6670 */
[-C--:B------:R-:W-:Y:S02]  /*6790*/  ISETP.GE.OR P3, PT, R15, R5.reuse, !P3 ;  /* 0x000000050f00720c */ /* 0x080fe40005f66670 */
[-C--:B------:R-:W-:Y:S02]  /*67a0*/  ISETP.GE.OR P2, PT, R14, R5.reuse, !P2 ;  /* 0x000000050e00720c */ /* 0x080fe40005746670 */
[----:B------:R-:W-:Y:S02]  /*67b0*/  FSEL R24, R167, -INF , !P1 ;  /* 0xff800000a7187808 */ /* 0x000fe40004800000 */
[----:B------:R-:W-:Y:S02]  /*67c0*/  FSEL R25, R165, -INF , !P0 ;  /* 0xff800000a5197808 */ /* 0x000fe40004000000 */
[-C--:B------:R-:W-:Y:S02]  /*67d0*/  ISETP.GE.AND P1, PT, R13, R2.reuse, PT ;  /* 0x000000020d00720c */ /* 0x080fe40003f26270 */
[-C--:B------:R-:W-:Y:S02]  /*67e0*/  ISETP.GE.AND P0, PT, R12, R2.reuse, PT ;  /* 0x000000020c00720c */ /* 0x080fe40003f06270 */
        /* <DEDUP_REMOVED lines=12> */
[----:B------:R-:W-:Y:S02]  /*68b0*/  VIADDMNMX R4, R4, UR13, RZ, !PT ;  /* 0x0000000d04047c46 */ /* 0x000fe4000f8001ff */
[----:B------:R-:W-:Y:S02]  /*68c0*/  ISETP.GE.AND P4, PT, R9, R2, PT ;  /* 0x000000020900720c */ /* 0x000fe40003f86270 */
        /* <DEDUP_REMOVED lines=8> */
[----:B------:R-:W-:Y:S02]  /*6950*/  VIMNMX R2, R51, UR8, PT ;  /* 0x0000000833027c48 */ /* 0x000fe4000bfe0100 */
[----:B------:R-:W-:Y:S02]  /*6960*/  ISETP.GE.OR P4, PT, R9, R5, !P4 ;  /* 0x000000050900720c */ /* 0x000fe40006786670 */
        /* <DEDUP_REMOVED lines=9> */
[----:B------:R-:W-:Y:S02]  /*6a00*/  ISETP.GE.OR P0, PT, R21, R2, !P0 ;  /* 0x000000021500720c */ /* 0x000fe40004706670 */
[----:B------:R-:W-:Y:S02]  /*6a10*/  FSEL R62, R225, -INF , !P4 ;  /* 0xff800000e13e7808 */ /* 0x000fe40006000000 */
[----:B------:R-:W-:Y:S02]  /*6a20*/  ISETP.GE.AND P4, PT, R18, R4, PT ;  /* 0x000000041200720c */ /* 0x000fe40003f86270 */
[-C--:B------:R-:W-:Y:S02]  /*6a30*/  ISETP.GE.OR P6, PT, R20, R2.reuse, !P6 ;  /* 0x000000021400720c */ /* 0x080fe400077c6670 */
[-C--:B------:R-:W-:Y:S02]  /*6a40*/  ISETP.GE.OR P5, PT, R19, R2.reuse, !P5 ;  /* 0x000000021300720c */ /* 0x080fe40006fa6670 */
[-C--:B------:R-:W-:Y:S02]  /*6a50*/  ISETP.GE.OR P3, PT, R17, R2.reuse, !P3 ;  /* 0x000000021100720c */ /* 0x080fe40005f66670 */
[----:B------:R-:W-:Y:S02]  /*6a60*/  ISETP.GE.OR P2, PT, R16, R2, !P2 ;  /* 0x000000021000720c */ /* 0x000fe40005746670 */
[----:B------:R-:W-:Y:S02]  /*6a70*/  FSEL R16, R160, -INF , !P1 ;  /* 0xff800000a0107808 */ /* 0x000fe40004800000 */
[----:B------:R-:W-:Y:S02]  /*6a80*/  FSEL R17, R159, -INF , !P0 ;  /* 0xff8000009f117808 */ /* 0x000fe40004000000 */
[-C--:B------:R-:W-:Y:S02]  /*6a90*/  ISETP.GE.AND P1, PT, R15, R4.reuse, PT ;  /* 0x000000040f00720c */ /* 0x080fe40003f26270 */
[----:B------:R-:W-:Y:S02]  /*6aa0*/  ISETP.GE.AND P0, PT, R14, R4, PT ;  /* 0x000000040e00720c */ /* 0x000fe40003f06270 */
[----:B------:R-:W-:Y:S02]  /*6ab0*/  ISETP.GE.OR P4, PT, R18, R2, !P4 ;  /* 0x000000021200720c */ /* 0x000fe40006786670 */
[----:B------:R-:W-:Y:S02]  /*6ac0*/  FSEL R18, R164, -INF , !P6 ;  /* 0xff800000a4127808 */ /* 0x000fe40007000000 */
[----:B------:R-:W-:Y:S02]  /*6ad0*/  FSEL R19, R163, -INF , !P5 ;  /* 0xff800000a3137808 */ /* 0x000fe40006800000 */
[-C--:B------:R-:W-:Y:S02]  /*6ae0*/  ISETP.GE.AND P6, PT, R13, R4.reuse, PT ;  /* 0x000000040d00720c */ /* 0x080fe40003fc6270 */
[----:B------:R-:W-:Y:S02]  /*6af0*/  ISETP.GE.AND P5, PT, R12, R4, PT ;  /* 0x000000040c00720c */ /* 0x000fe40003fa6270 */
        /* <DEDUP_REMOVED lines=26> */
.L_x_1993:
[----:B------:R-:W2:Y:S01]  /*6ca0*/  LDL R0, [R1+0x20] ;  /* 0x0000200001007983 */ /* 0x000ea20000100800 */
[----:B------:R-:W-:Y:S01]  /*6cb0*/  LEA R145, R193, UR4, 0x1 ;  /* 0x00000004c1917c11 */ /* 0x000fe2000f8e08ff */
[----:B------:R-:W-:Y:S02]  /*6cc0*/  UISETP.GT.AND UP3, UPT, UR9, UR22, UPT ;  /* 0x000000160900728c */ /* 0x000fe4000bf64270 */
[----:B------:R-:W3:Y:S01]  /*6cd0*/  LDL R2, [R1+0x24] ;  /* 0x0000240001027983 */ /* 0x000ee20000100800 */
[-C--:B------:R-:W-:Y:S02]  /*6ce0*/  IADD3 R147, R191, R145.reuse, RZ ;  /* 0x00000091bf937210 */ /* 0x080fe40007ffe0ff */
[----:B------:R-:W-:Y:S01]  /*6cf0*/  IADD3 R146, R185, R145, RZ ;  /* 0x00000091b9927210 */ /* 0x000fe20007ffe0ff */
[----:B------:R-:W4:Y:S04]  /*6d00*/  LDL R9, [R1+0x18] ;  /* 0x0000180001097983 */ /* 0x000f280000100800 */
[----:B------:R-:W4:Y:S04]  /*6d10*/  LDL R10, [R1+0x1c] ;  /* 0x00001c00010a7983 */ /* 0x000f280000100800 */
        /* <DEDUP_REMOVED lines=27> */
[----:B------:R1:W-:Y:S04]  /*6ed0*/  STL [R1+0xc8], R86 ;  /* 0x0000c85601007387 */ /* 0x0003e80000100800 */
[----:B------:R1:W-:Y:S04]  /*6ee0*/  STL [R1+0xc4], R85 ;  /* 0x0000c45501007387 */ /* 0x0003e80000100800 */
        /* <DEDUP_REMOVED lines=11> */
[----:B------:R-:W-:Y:S04]  /*6fa0*/  STL [R1+0x94], R73 ;  /* 0x0000944901007387 */ /* 0x000fe80000100800 */
[----:B------:R1:W-:Y:S04]  /*6fb0*/  STL [R1+0x90], R72 ;  /* 0x0000904801007387 */ /* 0x0003e80000100800 */
[----:B------:R-:W-:Y:S04]  /*6fc0*/  STL [R1+0x8c], R71 ;  /* 0x00008c4701007387 */ /* 0x000fe80000100800 */
[----:B------:R-:W-:Y:S04]  /*6fd0*/  STL [R1+0x88], R70 ;  /* 0x0000884601007387 */ /* 0x000fe80000100800 */
[----:B------:R-:W-:Y:S04]  /*6fe0*/  STL [R1+0x84], R69 ;  /* 0x0000844501007387 */ /* 0x000fe80000100800 */
[----:B------:R-:W-:Y:S04]  /*6ff0*/  STL [R1+0x80], R68 ;  /* 0x0000804401007387 */ /* 0x000fe80000100800 */
[----:B------:R-:W-:Y:S01]  /*7000*/  STL [R1+0x7c], R3 ;  /* 0x00007c0301007387 */ /* 0x000fe20000100800 */
[C---:B--2---:R-:W-:Y:S01]  /*7010*/  FMUL.FTZ R5, R0.reuse, 1.4426950216293334961 ;  /* 0x3fb8aa3b00057820 */ /* 0x044fe20000410000 */
[----:B------:R-:W-:Y:S01]  /*7020*/  FSETP.NEU.FTZ.AND P0, PT, R0, -INF , PT ;  /* 0xff8000000000780b */ /* 0x000fe20003f1d000 */
[C---:B---3--:R-:W-:Y:S03]  /*7030*/  FMUL.FTZ R4, R2.reuse, 1.4426950216293334961 ;  /* 0x3fb8aa3b02047820 */ /* 0x048fe60000410000 */
[----:B------:R-:W-:Y:S02]  /*7040*/  FSEL R5, R5, RZ, P0 ;  /* 0x000000ff05057208 */ /* 0x000fe40000000000 */
[----:B------:R-:W-:Y:S01]  /*7050*/  FSETP.NEU.FTZ.AND P0, PT, R2, -INF , PT ;  /* 0xff8000000200780b */ /* 0x000fe20003f1d000 */
[C---:B----4-:R-:W-:Y:S02]  /*7060*/  FMUL.FTZ R2, R9.reuse, 1.4426950216293334961 ;  /* 0x3fb8aa3b09027820 */ /* 0x050fe40000410000 */
[--C-:B------:R-:W-:Y:S01]  /*7070*/  FFMA.FTZ R0, R32, UR7, -R5.reuse ;  /* 0x0000000720007c23 */ /* 0x100fe20008010805 */
[----:B------:R-:W-:Y:S01]  /*7080*/  FSEL R4, R4, RZ, P0 ;  /* 0x000000ff04047208 */ /* 0x000fe20000000000 */
[--C-:B------:R-:W-:Y:S01]  /*7090*/  FFMA.FTZ R11, R58, UR7, -R5.reuse ;  /* 0x000000073a0b7c23 */ /* 0x100fe20008010805 */
[----:B------:R-:W-:Y:S01]  /*70a0*/  FSETP.NEU.FTZ.AND P0, PT, R9, -INF , PT ;  /* 0xff8000000900780b */ /* 0x000fe20003f1d000 */
[----:B------:R2:W-:Y:S01]  /*70b0*/  MUFU.EX2 R154, R0 ;  /* 0x00000000009a7308 */ /* 0x0005e20000000800 */
[----:B------:R-:W-:Y:S02]  /*70c0*/  FMUL.FTZ R9, R10, 1.4426950216293334961 ;  /* 0x3fb8aa3b0a097820 */ /* 0x000fe40000410000 */
[----:B------:R-:W-:Y:S02]  /*70d0*/  FSEL R2, R2, RZ, P0 ;  /* 0x000000ff02027208 */ /* 0x000fe40000000000 */
[----:B------:R-:W-:Y:S05]  /*70e0*/  FSETP.NEU.FTZ.AND P0, PT, R10, -INF , PT ;  /* 0xff8000000a00780b */ /* 0x000fea0003f1d000 */
[----:B-1----:R-:W-:Y:S01]  /*70f0*/  MUFU.EX2 R86, R11 ;  /* 0x0000000b00567308 */ /* 0x002fe20000000800 */
[----:B------:R-:W-:Y:S09]  /*7100*/  FFMA.FTZ R10, R44, UR7, -R2 ;  /* 0x000000072c0a7c23 */ /* 0x000ff20008010802 */
[----:B------:R1:W-:Y:S01]  /*7110*/  MUFU.EX2 R105, R10 ;  /* 0x0000000a00697308 */ /* 0x0003e20000000800 */
[--C-:B--2---:R-:W-:Y:S09]  /*7120*/  FFMA.FTZ R0, R33, UR7, -R5.reuse ;  /* 0x0000000721007c23 */ /* 0x104ff20008010805 */
[----:B------:R2:W-:Y:S01]  /*7130*/  MUFU.EX2 R153, R0 ;  /* 0x0000000000997308 */ /* 0x0005e20000000800 */
[--C-:B-1----:R-:W-:Y:S09]  /*7140*/  FFMA.FTZ R10, R60, UR7, -R5.reuse ;  /* 0x000000073c0a7c23 */ /* 0x102ff20008010805 */
[----:B------:R1:W-:Y:S01]  /*7150*/  MUFU.EX2 R85, R10 ;  /* 0x0000000a00557308 */ /* 0x0003e20000000800 */
[----:B--2---:R-:W-:Y:S09]  /*7160*/  FFMA.FTZ R0, R28, UR7, -R4 ;  /* 0x000000071c007c23 */ /* 0x004ff20008010804 */
[----:B------:R2:W-:Y:S01]  /*7170*/  MUFU.EX2 R151, R0 ;  /* 0x0000000000977308 */ /* 0x0005e20000000800 */
[----:B-1----:R-:W-:Y:S09]  /*7180*/  FFMA.FTZ R10, R65, UR7, -R2 ;  /* 0x00000007410a7c23 */ /* 0x002ff20008010802 */
[----:B------:R-:W-:Y:S01]  /*7190*/  MUFU.EX2 R74, R10 ;  /* 0x0000000a004a7308 */ /* 0x000fe20000000800 */
[--C-:B--2---:R-:W-:Y:S09]  /*71a0*/  FFMA.FTZ R0, R29, UR7, -R4.reuse ;  /* 0x000000071d007c23 */ /* 0x104ff20008010804 */
[----:B------:R1:W2:Y:S02]  /*71b0*/  MUFU.EX2 R152, R0 ;  /* 0x0000000000987308 */ /* 0x0002a40000000800 */
[--C-:B-1----:R-:W-:Y:S08]  /*71c0*/  FFMA.FTZ R0, R34, UR7, -R5.reuse ;  /* 0x0000000722007c23 */ /* 0x102ff00008010805 */
[----:B------:R1:W-:Y:S02]  /*71d0*/  MUFU.EX2 R32, R0 ;  /* 0x0000000000207308 */ /* 0x0003e40000000800 */
[--C-:B-1----:R-:W-:Y:S08]  /*71e0*/  FFMA.FTZ R0, R35, UR7, -R5.reuse ;  /* 0x0000000723007c23 */ /* 0x102ff00008010805 */
[----:B------:R1:W-:Y:S02]  /*71f0*/  MUFU.EX2 R113, R0 ;  /* 0x0000000000717308 */ /* 0x0003e40000000800 */
[--C-:B-1----:R-:W-:Y:S08]  /*7200*/  FFMA.FTZ R0, R30, UR7, -R4.reuse ;  /* 0x000000071e007c23 */ /* 0x102ff00008010804 */
[----:B------:R1:W-:Y:S02]  /*7210*/  MUFU.EX2 R112, R0 ;  /* 0x0000000000707308 */ /* 0x0003e40000000800 */
[----:B-1----:R-:W-:Y:S08]  /*7220*/  FFMA.FTZ R0, R31, UR7, -R4 ;  /* 0x000000071f007c23 */ /* 0x002ff00008010804 */
[----:B------:R1:W-:Y:S02]  /*7230*/  MUFU.EX2 R252, R0 ;  /* 0x0000000000fc7308 */ /* 0x0003e40000000800 */
[--C-:B-1----:R-:W-:Y:S08]  /*7240*/  FFMA.FTZ R0, R22, UR7, -R2.reuse ;  /* 0x0000000716007c23 */ /* 0x102ff00008010802 */
[----:B------:R1:W-:Y:S02]  /*7250*/  MUFU.EX2 R241, R0 ;  /* 0x0000000000f17308 */ /* 0x0003e40000000800 */
[----:B-1----:R-:W-:Y:S01]  /*7260*/  FSEL R0, R9, RZ, P0 ;  /* 0x000000ff09007208 */ /* 0x002fe20000000000 */
[----:B------:R-:W-:Y:S01]  /*7270*/  FFMA.FTZ R9, R23, UR7, -R2 ;  /* 0x0000000717097c23 */ /* 0x000fe20008010802 */
[----:B------:R-:W-:Y:S06]  /*7280*/  PLOP3.LUT P0, PT, PT, PT, UP3, 0x80, 0x0 ;  /* 0x000000000000781c */ /* 0x000fec0003f0f038 */
[----:B------:R1:W-:Y:S01]  /*7290*/  MUFU.EX2 R240, R9 ;  /* 0x0000000900f07308 */ /* 0x0003e20000000800 */
[--C-:B------:R-:W-:Y:S01]  /*72a0*/  FFMA.FTZ R6, R6, UR7, -R0.reuse ;  /* 0x0000000706067c23 */ /* 0x100fe20008010800 */
[--C-:B------:R-:W-:Y:S08]  /*72b0*/  FFMA.FTZ R11, R55, UR7, -R0.reuse ;  /* 0x00000007370b7c23 */ /* 0x100ff00008010800 */
[----:B------:R3:W-:Y:S10]  /*72c0*/  MUFU.EX2 R91, R6 ;  /* 0x00000006005b7308 */ /* 0x0007f40000000800 */
[----:B------:R-:W-:Y:S01]  /*72d0*/  MUFU.EX2 R72, R11 ;  /* 0x0000000b00487308 */ /* 0x000fe20000000800 */
[----:B-1----:R-:W-:Y:S09]  /*72e0*/  FFMA.FTZ R9, R16, UR7, -R0 ;  /* 0x0000000710097c23 */ /* 0x002ff20008010800 */
[----:B------:R1:W-:Y:S01]  /*72f0*/  MUFU.EX2 R203, R9 ;  /* 0x0000000900cb7308 */ /* 0x0003e20000000800 */
[----:B---3--:R-:W-:Y:S09]  /*7300*/  FFMA.FTZ R6, R54, UR7, -R2 ;  /* 0x0000000736067c23 */ /* 0x008ff20008010802 */
[----:B------:R3:W-:Y:S01]  /*7310*/  MUFU.EX2 R90, R6 ;  /* 0x00000006005a7308 */ /* 0x0007e20000000800 */
[----:B-1----:R-:W-:Y:S09]  /*7320*/  FFMA.FTZ R9, R17, UR7, -R0 ;  /* 0x0000000711097c23 */ /* 0x002ff20008010800 */
[----:B------:R1:W4:Y:S01]  /*7330*/  MUFU.EX2 R202, R9 ;  /* 0x0000000900ca7308 */ /* 0x0003220000000800 */
[--C-:B---3--:R-:W-:Y:S09]  /*7340*/  FFMA.FTZ R6, R56, UR7, -R2.reuse ;  /* 0x0000000738067c23 */ /* 0x108ff20008010802 */
[----:B------:R3:W-:Y:S01]  /*7350*/  MUFU.EX2 R89, R6 ;  /* 0x0000000600597308 */ /* 0x0007e20000000800 */
[----:B-1----:R-:W-:Y:S09]  /*7360*/  FFMA.FTZ R9, R24, UR7, -R2 ;  /* 0x0000000718097c23 */ /* 0x002ff20008010802 */
[----:B------:R1:W-:Y:S01]  /*7370*/  MUFU.EX2 R245, R9 ;  /* 0x0000000900f57308 */ /* 0x0003e20000000800 */
[----:B---3--:R-:W-:Y:S01]  /*7380*/  FFMA.FTZ R6, R7, UR7, -R0 ;  /* 0x0000000707067c23 */ /* 0x008fe20008010800 */
[--C-:B------:R-:W-:Y:S08]  /*7390*/  FFMA.FTZ R7, R133, UR7, -R5.reuse ;  /* 0x0000000785077c23 */ /* 0x100ff00008010805 */
[----:B------:R3:W-:Y:S10]  /*73a0*/  MUFU.EX2 R88, R6 ;  /* 0x0000000600587308 */ /* 0x0007f40000000800 */
[----:B------:R2:W-:Y:S01]  /*73b0*/  MUFU.EX2 R82, R7 ;  /* 0x0000000700527308 */ /* 0x0005e20000000800 */
[----:B-1----:R-:W-:Y:S09]  /*73c0*/  FFMA.FTZ R9, R25, UR7, -R2 ;  /* 0x0000000719097c23 */ /* 0x002ff20008010802 */
[----:B------:R1:W-:Y:S01]  /*73d0*/  MUFU.EX2 R244, R9 ;  /* 0x0000000900f47308 */ /* 0x0003e20000000800 */
[--C-:B---3--:R-:W-:Y:S01]  /*73e0*/  FFMA.FTZ R6, R8, UR7, -R0.reuse ;  /* 0x0000000708067c23 */ /* 0x108fe20008010800 */
[--C-:B------:R-:W-:Y:S08]  /*73f0*/  FFMA.FTZ R8, R21, UR7, -R0.reuse ;  /* 0x0000000715087c23 */ /* 0x100ff00008010800 */
[----:B------:R3:W-:Y:S01]  /*7400*/  MUFU.EX2 R87, R6 ;  /* 0x0000000600577308 */ /* 0x0007e20000000800 */
[----:B--2---:R-:W-:Y:S05]  /*7410*/  F2FP.F16.F32.PACK_AB R7, R152, R151 ;  /* 0x000000979807723e */ /* 0x004fea00000000ff */
[----:B------:R4:W-:Y:S04]  /*7420*/  STS [R233+0x1c400], R7 ;  /* 0x01c40007e9007388 */ /* 0x0009e80000000800 */
[----:B------:R-:W-:Y:S01]  /*7430*/  MUFU.EX2 R76, R8 ;  /* 0x00000008004c7308 */ /* 0x000fe20000000800 */
[--C-:B-1----:R-:W-:Y:S09]  /*7440*/  FFMA.FTZ R9, R18, UR7, -R0.reuse ;  /* 0x0000000712097c23 */ /* 0x102ff20008010800 */
[----:B------:R1:W-:Y:S01]  /*7450*/  MUFU.EX2 R243, R9 ;  /* 0x0000000900f37308 */ /* 0x0003e20000000800 */
[--C-:B---3--:R-:W-:Y:S09]  /*7460*/  FFMA.FTZ R6, R134, UR7, -R5.reuse ;  /* 0x0000000786067c23 */ /* 0x108ff20008010805 */
[----:B------:R2:W-:Y:S01]  /*7470*/  MUFU.EX2 R81, R6 ;  /* 0x0000000600517308 */ /* 0x0005e20000000800 */
[----:B----4-:R-:W-:Y:S01]  /*7480*/  F2FP.F16.F32.PACK_AB R7, R202, R203 ;  /* 0x000000cbca07723e */ /* 0x010fe200000000ff */
[----:B-1----:R-:W-:Y:S08]  /*7490*/  FFMA.FTZ R9, R19, UR7, -R0 ;  /* 0x0000000713097c23 */ /* 0x002ff00008010800 */
[----:B------:R1:W-:Y:S01]  /*74a0*/  MUFU.EX2 R242, R9 ;  /* 0x0000000900f27308 */ /* 0x0003e20000000800 */
[--C-:B--2---:R-:W-:Y:S09]  /*74b0*/  FFMA.FTZ R6, R63, UR7, -R4.reuse ;  /* 0x000000073f067c23 */ /* 0x104ff20008010804 */
[----:B------:R2:W-:Y:S01]  /*74c0*/  MUFU.EX2 R80, R6 ;  /* 0x0000000600507308 */ /* 0x0005e20000000800 */
[--C-:B-1----:R-:W-:Y:S09]  /*74d0*/  FFMA.FTZ R9, R40, UR7, -R5.reuse ;  /* 0x0000000728097c23 */ /* 0x102ff20008010805 */
        /* <DEDUP_REMOVED lines=9> */
[----:B--2---:R-:W-:Y:S01]  /*7570*/  F2FP.F16.F32.PACK_AB R6, R240, R241 ;  /* 0x000000f1f006723e */ /* 0x004fe200000000ff */
        /* <DEDUP_REMOVED lines=18> */
[----:B-1----:R-:W-:Y:S08]  /*76a0*/  FFMA.FTZ R9, R43, UR7, -R2 ;  /* 0x000000072b097c23 */ /* 0x002ff00008010802 */
[----:B------:R1:W-:Y:S02]  /*76b0*/  MUFU.EX2 R106, R9 ;  /* 0x00000009006a7308 */ /* 0x0003e40000000800 */
[--C-:B-1----:R-:W-:Y:S08]  /*76c0*/  FFMA.FTZ R9, R14, UR7, -R0.reuse ;  /* 0x000000070e097c23 */ /* 0x102ff00008010800 */
[----:B------:R1:W-:Y:S02]  /*76d0*/  MUFU.EX2 R104, R9 ;  /* 0x0000000900687308 */ /* 0x0003e40000000800 */
[----:B-1----:R-:W-:Y:S08]  /*76e0*/  FFMA.FTZ R9, R15, UR7, -R0 ;  /* 0x000000070f097c23 */ /* 0x002ff00008010800 */
[----:B------:R1:W2:Y:S02]  /*76f0*/  MUFU.EX2 R103, R9 ;  /* 0x0000000900677308 */ /* 0x0002a40000000800 */
[--C-:B-1----:R-:W-:Y:S08]  /*7700*/  FFMA.FTZ R9, R57, UR7, -R5.reuse ;  /* 0x0000000739097c23 */ /* 0x102ff00008010805 */
[----:B------:R1:W-:Y:S02]  /*7710*/  MUFU.EX2 R98, R9 ;  /* 0x0000000900627308 */ /* 0x0003e40000000800 */
[--C-:B-1----:R-:W-:Y:S01]  /*7720*/  FFMA.FTZ R9, R52, UR7, -R5.reuse ;  /* 0x0000000734097c23 */ /* 0x102fe20008010805 */
[----:B------:R-:W-:Y:S07]  /*7730*/  FFMA.FTZ R5, R136, UR7, -R5 ;  /* 0x0000000788057c23 */ /* 0x000fee0008010805 */
[----:B------:R1:W-:Y:S10]  /*7740*/  MUFU.EX2 R97, R9 ;  /* 0x0000000900617308 */ /* 0x0003f40000000800 */
[----:B------:R3:W-:Y:S01]  /*7750*/  MUFU.EX2 R69, R5 ;  /* 0x0000000500457308 */ /* 0x0007e20000000800 */
[--C-:B-1----:R-:W-:Y:S09]  /*7760*/  FFMA.FTZ R9, R53, UR7, -R4.reuse ;  /* 0x0000000735097c23 */ /* 0x102ff20008010804 */
[----:B------:R1:W-:Y:S01]  /*7770*/  MUFU.EX2 R96, R9 ;  /* 0x0000000900607308 */ /* 0x0003e20000000800 */
[--C-:B---3--:R-:W-:Y:S09]  /*7780*/  FFMA.FTZ R5, R67, UR7, -R4.reuse ;  /* 0x0000000743057c23 */ /* 0x108ff20008010804 */
[----:B------:R3:W-:Y:S01]  /*7790*/  MUFU.EX2 R68, R5 ;  /* 0x0000000500447308 */ /* 0x0007e20000000800 */
[----:B-1----:R-:W-:Y:S09]  /*77a0*/  FFMA.FTZ R9, R46, UR7, -R4 ;  /* 0x000000072e097c23 */ /* 0x002ff20008010804 */
[----:B------:R1:W-:Y:S01]  /*77b0*/  MUFU.EX2 R95, R9 ;  /* 0x00000009005f7308 */ /* 0x0003e20000000800 */
[----:B---3--:R-:W-:Y:S09]  /*77c0*/  FFMA.FTZ R5, R62, UR7, -R2 ;  /* 0x000000073e057c23 */ /* 0x008ff20008010802 */
[----:B------:R3:W-:Y:S01]  /*77d0*/  MUFU.EX2 R77, R5 ;  /* 0x00000005004d7308 */ /* 0x0007e20000000800 */
[--C-:B-1----:R-:W-:Y:S09]  /*77e0*/  FFMA.FTZ R9, R47, UR7, -R4.reuse ;  /* 0x000000072f097c23 */ /* 0x102ff20008010804 */
[----:B------:R1:W-:Y:S01]  /*77f0*/  MUFU.EX2 R84, R9 ;  /* 0x0000000900547308 */ /* 0x0003e20000000800 */
[----:B---3--:R-:W-:Y:S01]  /*7800*/  F2FP.F16.F32.PACK_AB R5, R113, R32 ;  /* 0x000000207105723e */ /* 0x008fe200000000ff */
[--C-:B-1----:R-:W-:Y:S01]  /*7810*/  FFMA.FTZ R9, R50, UR7, -R4.reuse ;  /* 0x0000000732097c23 */ /* 0x102fe20008010804 */
[----:B------:R-:W-:Y:S07]  /*7820*/  FFMA.FTZ R4, R132, UR7, -R4 ;  /* 0x0000000784047c23 */ /* 0x000fee0008010804 */
[----:B------:R1:W-:Y:S10]  /*7830*/  MUFU.EX2 R83, R9 ;  /* 0x0000000900537308 */ /* 0x0003f40000000800 */
[----:B------:R3:W4:Y:S01]  /*7840*/  MUFU.EX2 R3, R4 ;  /* 0x0000000400037308 */ /* 0x0007220000000800 */
[--C-:B-1----:R-:W-:Y:S09]  /*7850*/  FFMA.FTZ R9, R48, UR7, -R2.reuse ;  /* 0x0000000730097c23 */ /* 0x102ff20008010802 */
[----:B------:R1:W-:Y:S01]  /*7860*/  MUFU.EX2 R94, R9 ;  /* 0x00000009005e7308 */ /* 0x0003e20000000800 */
[--C-:B---3--:R-:W-:Y:S09]  /*7870*/  FFMA.FTZ R4, R61, UR7, -R2.reuse ;  /* 0x000000073d047c23 */ /* 0x108ff20008010802 */
[----:B------:R3:W-:Y:S01]  /*7880*/  MUFU.EX2 R78, R4 ;  /* 0x00000004004e7308 */ /* 0x0007e20000000800 */
[--C-:B-1----:R-:W-:Y:S01]  /*7890*/  FFMA.FTZ R9, R49, UR7, -R2.reuse ;  /* 0x0000000731097c23 */ /* 0x102fe20008010802 */
[----:B------:R-:W-:Y:S08]  /*78a0*/  FFMA.FTZ R2, R66, UR7, -R2 ;  /* 0x0000000742027c23 */ /* 0x000ff00008010802 */
[----:B------:R1:W4:Y:S01]  /*78b0*/  MUFU.EX2 R93, R9 ;  /* 0x00000009005d7308 */ /* 0x0003220000000800 */
[----:B---3--:R-:W-:Y:S09]  /*78c0*/  F2FP.F16.F32.PACK_AB R4, R153, R154 ;  /* 0x0000009a9904723e */ /* 0x008ff200000000ff */
[----:B------:R2:W-:Y:S01]  /*78d0*/  MUFU.EX2 R73, R2 ;  /* 0x0000000200497308 */ /* 0x0005e20000000800 */
[----:B------:R3:W-:Y:S04]  /*78e0*/  STS [R233+0x1c000], R4 ;  /* 0x01c00004e9007388 */ /* 0x0007e80000000800 */
[----:B------:R4:W-:Y:S01]  /*78f0*/  STS [R235+0x1c000], R5 ;  /* 0x01c00005eb007388 */ /* 0x0009e20000000800 */
[--C-:B-1----:R-:W-:Y:S04]  /*7900*/  FFMA.FTZ R9, R20, UR7, -R0.reuse ;  /* 0x0000000714097c23 */ /* 0x102fe80008010800 */
[----:B------:R1:W1:Y:S01]  /*7910*/  MUFU.EX2 R92, R9 ;  /* 0x00000009005c7308 */ /* 0x0002620000000800 */
[----:B--2---:R-:W-:Y:S02]  /*7920*/  F2FP.F16.F32.PACK_AB R2, R103, R104 ;  /* 0x000000686702723e */ /* 0x004fe400000000ff */
[----:B---3--:R-:W-:Y:S02]  /*7930*/  F2FP.F16.F32.PACK_AB R4, R252, R112 ;  /* 0x00000070fc04723e */ /* 0x008fe400000000ff */
[----:B----4-:R-:W-:Y:S03]  /*7940*/  F2FP.F16.F32.PACK_AB R5, R242, R243 ;  /* 0x000000f3f205723e */ /* 0x010fe600000000ff */
[----:B------:R2:W-:Y:S01]  /*7950*/  STS [R235+0x1c400], R4 ;  /* 0x01c40004eb007388 */ /* 0x0005e20000000800 */
[--C-:B-1----:R-:W-:Y:S01]  /*7960*/  FFMA.FTZ R9, R51, UR7, -R0.reuse ;  /* 0x0000000733097c23 */ /* 0x102fe20008010800 */
[----:B------:R-:W-:Y:S02]  /*7970*/  FFMA.FTZ R0, R59, UR7, -R0 ;  /* 0x000000073b007c23 */ /* 0x000fe40008010800 */
[----:B------:R1:W-:Y:S01]  /*7980*/  STS [R233+0x1e000], R6 ;  /* 0x01e00006e9007388 */ /* 0x0003e20000000800 */
[----:B------:R-:W3:Y:S03]  /*7990*/  MUFU.EX2 R75, R9 ;  /* 0x00000009004b7308 */ /* 0x000ee60000000800 */
[----:B------:R4:W-:Y:S04]  /*79a0*/  STS [R233+0x1e400], R7 ;  /* 0x01e40007e9007388 */ /* 0x0009e80000000800 */
[----:B------:R3:W-:Y:S03]  /*79b0*/  STS [R235+0x1e400], R5 ;  /* 0x01e40005eb007388 */ /* 0x0007e60000000800 */
[----:B------:R4:W3:Y:S01]  /*79c0*/  MUFU.EX2 R71, R0 ;  /* 0x0000000000477308 */ /* 0x0008e20000000800 */
[----:B--2---:R-:W-:Y:S02]  /*79d0*/  F2FP.F16.F32.PACK_AB R4, R251, R111 ;  /* 0x0000006ffb04723e */ /* 0x004fe400000000ff */
[----:B-1----:R-:W-:Y:S02]  /*79e0*/  F2FP.F16.F32.PACK_AB R6, R244, R245 ;  /* 0x000000f5f406723e */ /* 0x002fe400000000ff */
[----:B----4-:R-:W-:Y:S02]  /*79f0*/  F2FP.F16.F32.PACK_AB R0, R3, R68 ;  /* 0x000000440300723e */ /* 0x010fe400000000ff */
[----:B------:R-:W-:Y:S01]  /*7a00*/  F2FP.F16.F32.PACK_AB R7, R109, R110 ;  /* 0x0000006e6d07723e */ /* 0x000fe200000000ff */
[----:B------:R1:W-:Y:S01]  /*7a10*/  STS [R235+0x1e000], R6 ;  /* 0x01e00006eb007388 */ /* 0x0003e20000000800 */
[----:B---3--:R-:W-:Y:S03]  /*7a20*/  F2FP.F16.F32.PACK_AB R5, R101, R102 ;  /* 0x000000666505723e */ /* 0x008fe600000000ff */
        /* <DEDUP_REMOVED lines=27> */
[----:B------:R-:W-:Y:S01]  /*7be0*/  STS [R234+0x1e400], R6 ;  /* 0x01e40006ea007388 */ /* 0x000fe20000000800 */
        /* <DEDUP_REMOVED lines=9> */
[----:B------:R-:W-:Y:S01]  /*7c80*/  STS [R237+0x1e000], R5 ;  /* 0x01e00005ed007388 */ /* 0x000fe20000000800 */
[----:B---3--:R-:W-:Y:S03]  /*7c90*/  F2FP.F16.F32.PACK_AB R2, R73, R74 ;  /* 0x0000004a4902723e */ /* 0x008fe600000000ff */
[----:B------:R-:W-:Y:S01]  /*7ca0*/  STS [R237+0x1e400], R4 ;  /* 0x01e40004ed007388 */ /* 0x000fe20000000800 */
[----:B----4-:R-:W-:Y:S03]  /*7cb0*/  F2FP.F16.F32.PACK_AB R0, R71, R72 ;  /* 0x000000484700723e */ /* 0x010fe600000000ff */
[----:B------:R1:W-:Y:S04]  /*7cc0*/  STS [R236+0x1e000], R2 ;  /* 0x01e00002ec007388 */ /* 0x0003e80000000800 */
[----:B------:R2:W-:Y:S04]  /*7cd0*/  STS [R236+0x1e400], R0 ;  /* 0x01e40000ec007388 */ /* 0x0005e80000000800 */
[----:B------:R-:W-:Y:S04]  /*7ce0*/  LDSM.16.M88.4 R64, [R145+0x8000] ;  /* 0x008000009140783b */ /* 0x000fe80000000200 */
[----:B------:R-:W3:Y:S04]  /*7cf0*/  LDSM.16.M88.4 R16, [R187+UR4+0x10000] ;  /* 0x01000004bb10783b */ /* 0x000ee80008000200 */
[----:B------:R-:W4:Y:S04]  /*7d00*/  LDSM.16.M88.4 R60, [R145+0xa000] ;  /* 0x00a00000913c783b */ /* 0x000f280000000200 */
[----:B------:R-:W-:Y:S04]  /*7d10*/  LDSM.16.M88.4 R48, [R187+UR4+0x11000] ;  /* 0x01100004bb30783b */ /* 0x000fe80008000200 */
[----:B------:R-:W-:Y:S01]  /*7d20*/  LDSM.16.M88.4 R132, [R187+UR4+0x11800] ;  /* 0x01180004bb84783b */ /* 0x000fe20008000200 */
[----:B-1----:R-:W-:Y:S03]  /*7d30*/  MOV R2, R32 ;  /* 0x0000002000027202 */ /* 0x002fe60000000f00 */
[----:B------:R-:W1:Y:S01]  /*7d40*/  LDSM.16.M88.4 R32, [R187+UR4+0x10800] ;  /* 0x01080004bb20783b */ /* 0x000e620008000200 */
[----:B--2---:R-:W-:Y:S03]  /*7d50*/  FFMA.FTZ R0, -R155, R155, 1 ;  /* 0x3f8000009b007423 */ /* 0x004fe6000001019b */
[----:B------:R-:W-:Y:S01]  /*7d60*/  LDSM.16.M88.4 R136, [R147+0x8000] ;  /* 0x008000009388783b */ /* 0x000fe20000000200 */
[----:B------:R-:W-:Y:S03]  /*7d70*/  FMUL.FTZ R0, R0, UR6 ;  /* 0x0000000600007c20 */ /* 0x000fe60008410000 */
[----:B------:R-:W2:Y:S01]  /*7d80*/  LDSM.16.M88.4 R140, [R189+0x4000] ;  /* 0x00400000bd8c783b */ /* 0x000ea20000000200 */
[-C--:B---3--:R-:W-:Y:S06]  /*7d90*/  HMMA.16816.F32 R4, R64, R16.reuse, RZ ;  /* 0x000000104004723c */ /* 0x088fec00000018ff */
[C---:B----4-:R-:W-:Y:S06]  /*7da0*/  HMMA.16816.F32 R8, R60.reuse, R16, RZ ;  /* 0x000000103c08723c */ /* 0x050fec00000018ff */
        /* <DEDUP_REMOVED lines=15> */
[-C--:B--2---:R-:W-:Y:S06]  /*7ea0*/  HMMA.16816.F32 R4, R136, R140.reuse, R4 ;  /* 0x0000008c8804723c */ /* 0x084fec0000001804 */
[C---:B-1----:R-:W-:Y:S06]  /*7eb0*/  HMMA.16816.F32 R8, R132.reuse, R140, R8 ;  /* 0x0000008c8408723c */ /* 0x042fec0000001808 */
        /* <DEDUP_REMOVED lines=17> */
[----:B------:R-:W-:Y:S01]  /*7fd0*/  HMMA.16816.F32 R64, R136, R142, R64 ;  /* 0x0000008e8840723c */ /* 0x000fe20000001840 */
[----:B------:R-:W1:Y:S04]  /*7fe0*/  LDSM.16.M88.4 R136, [R186+0x4000] ;  /* 0x00400000ba88783b */ /* 0x000e680000000200 */
        /* <DEDUP_REMOVED lines=22> */
[----:B------:R-:W1:Y:S04]  /*8150*/  LDSM.16.M88.4 R132, [R140+0x8000] ;  /* 0x008000008c84783b */ /* 0x000e680000000200 */
[----:B------:R-:W2:Y:S01]  /*8160*/  LDSM.16.M88.4 R140, [R140+0xa000] ;  /* 0x00a000008c8c783b */ /* 0x000ea20000000200 */
[-C--:B-1----:R-:W-:Y:S06]  /*8170*/  HMMA.16816.F32 R4, R132, R136.reuse, R4 ;  /* 0x000000888404723c */ /* 0x082fec0000001804 */
[C---:B--2---:R-:W-:Y:S06]  /*8180*/  HMMA.16816.F32 R8, R140.reuse, R136, R8 ;  /* 0x000000888c08723c */ /* 0x044fec0000001808 */
[-C--:B------:R-:W-:Y:S06]  /*8190*/  HMMA.16816.F32 R12, R140, R138.reuse, R12 ;  /* 0x0000008a8c0c723c */ /* 0x080fec000000180c */
[C---:B------:R-:W-:Y:S06]  /*81a0*/  HMMA.16816.F32 R16, R132.reuse, R138, R16 ;  /* 0x0000008a8410723c */ /* 0x040fec0000001810 */
        /* <DEDUP_REMOVED lines=9> */
[----:B------:R-:W1:Y:S01]  /*8240*/  LDSM.16.M88.4 R4, [R188+0x4800] ;  /* 0x00480000bc04783b */ /* 0x000e620000000200 */
[----:B------:R-:W-:Y:S01]  /*8250*/  FADD.FTZ R12, -R148, R12 ;  /* 0x0000000c940c7221 */ /* 0x000fe20000010100 */
[----:B------:R-:W-:Y:S01]  /*8260*/  FMUL.FTZ R136, R136, R0 ;  /* 0x0000000088887220 */ /* 0x000fe20000410000 */
[----:B------:R-:W-:Y:S01]  /*8270*/  FMUL.FTZ R152, R241, R8 ;  /* 0x00000008f1987220 */ /* 0x000fe20000410000 */
[----:B------:R-:W-:Y:S01]  /*8280*/  MOV R241, R2 ;  /* 0x0000000200f17202 */ /* 0x000fe20000000f00 */
[----:B------:R-:W-:Y:S01]  /*8290*/  FFMA.FTZ R8, -R157, R157, 1 ;  /* 0x3f8000009d087423 */ /* 0x000fe2000001019d */
[----:B------:R-:W-:Y:S01]  /*82a0*/  FADD.FTZ R13, -R148, R13 ;  /* 0x0000000d940d7221 */ /* 0x000fe20000010100 */
        /* <DEDUP_REMOVED lines=8> */
[----:B------:R-:W-:Y:S01]  /*8330*/  FMUL.FTZ R155, R244, R13 ;  /* 0x0000000df49b7220 */ /* 0x000fe20000410000 */
[----:B------:R-:W-:Y:S01]  /*8340*/  FADD.FTZ R9, -R148, R9 ;  /* 0x0000000994097221 */ /* 0x000fe20000010100 */
[C---:B------:R-:W-:Y:S01]  /*8350*/  FADD.FTZ R10, -R144.reuse, R10 ;  /* 0x0000000a900a7221 */ /* 0x040fe20000010100 */
[----:B------:R-:W-:Y:S01]  /*8360*/  FADD.FTZ R11, -R144, R11 ;  /* 0x0000000b900b7221 */ /* 0x000fe20000010100 */
[----:B------:R-:W-:Y:S01]  /*8370*/  FMUL.FTZ R8, R8, UR6 ;  /* 0x0000000608087c20 */ /* 0x000fe20008410000 */
[----:B------:R-:W-:Y:S01]  /*8380*/  FMUL.FTZ R151, R240, R9 ;  /* 0x00000009f0977220 */ /* 0x000fe20000410000 */
        /* <DEDUP_REMOVED lines=10> */
[----:B------:R-:W-:Y:S01]  /*8430*/  FFMA.FTZ R0, -R159, R159, 1 ;  /* 0x3f8000009f007423 */ /* 0x000fe2000001019f */
[----:B------:R-:W-:Y:S01]  /*8440*/  FMUL.FTZ R8, R8, UR6 ;  /* 0x0000000608087c20 */ /* 0x000fe20008410000 */
[----:B------:R-:W-:Y:S01]  /*8450*/  FMUL.FTZ R11, R154, R9 ;  /* 0x000000099a0b7220 */ /* 0x000fe20000410000 */
[----:B------:R-:W-:Y:S01]  /*8460*/  FMUL.FTZ R137, R137, R2 ;  /* 0x0000000289897220 */ /* 0x000fe20000410000 */
[----:B------:R-:W-:Y:S01]  /*8470*/  FMUL.FTZ R154, R243, R14 ;  /* 0x0000000ef39a7220 */ /* 0x000fe20000410000 */
[----:B------:R-:W-:Y:S01]  /*8480*/  FMUL.FTZ R14, R151, R8 ;  /* 0x00000008970e7220 */ /* 0x000fe20000410000 */
[----:B------:R-:W-:Y:S01]  /*8490*/  FMUL.FTZ R0, R0, UR6 ;  /* 0x0000000600007c20 */ /* 0x000fe20008410000 */
[----:B------:R-:W-:Y:S01]  /*84a0*/  F2FP.F16.F32.PACK_AB R158, R10, R11 ;  /* 0x0000000b0a9e723e */ /* 0x000fe200000000ff */
[----:B------:R-:W-:Y:S01]  /*84b0*/  FFMA.FTZ R9, -R162, R162, 1 ;  /* 0x3f800000a2097423 */ /* 0x000fe200000101a2 */
[-C--:B-1----:R-:W-:Y:S03]  /*84c0*/  HMMA.16816.F32 R20, R132, R4.reuse, R20 ;  /* 0x000000048414723c */ /* 0x082fe60000001814 */
[----:B------:R-:W-:Y:S01]  /*84d0*/  F2FP.F16.F32.PACK_AB R157, R136, R137 ;  /* 0x00000089889d723e */ /* 0x000fe200000000ff */
[----:B------:R-:W-:Y:S01]  /*84e0*/  FMUL.FTZ R136, R241, R16 ;  /* 0x00000010f1887220 */ /* 0x000fe20000410000 */
[----:B------:R-:W-:Y:S01]  /*84f0*/  FMUL.FTZ R16, R113, R17 ;  /* 0x0000001171107220 */ /* 0x000fe20000410000 */
[C---:B------:R-:W-:Y:S01]  /*8500*/  HMMA.16816.F32 R24, R140.reuse, R4, R24 ;  /* 0x000000048c18723c */ /* 0x040fe20000001818 */
[----:B------:R1:W5:Y:S04]  /*8510*/  LDL.LU R113, [R1+0x134] ;  /* 0x0001340001717983 */ /* 0x0003680000300800 */
[----:B------:R1:W5:Y:S01]  /*8520*/  LDL.LU R112, [R1+0x130] ;  /* 0x0001300001707983 */ /* 0x0003620000300800 */
[-C--:B------:R-:W-:Y:S05]  /*8530*/  HMMA.16816.F32 R28, R140, R6.reuse, R28 ;  /* 0x000000068c1c723c */ /* 0x080fea000000181c */
[----:B------:R-:W-:Y:S01]  /*8540*/  FMUL.FTZ R12, R138, R0 ;  /* 0x000000008a0c7220 */ /* 0x000fe20000410000 */
[C---:B------:R-:W-:Y:S05]  /*8550*/  HMMA.16816.F32 R32, R132.reuse, R6, R32 ;  /* 0x000000068420723c */ /* 0x040fea0000001820 */
[----:B------:R-:W-:Y:S01]  /*8560*/  FFMA.FTZ R5, -R167, R167, 1 ;  /* 0x3f800000a7057423 */ /* 0x000fe200000101a7 */
[----:B------:R-:W-:Y:S01]  /*8570*/  FADD.FTZ R20, -R150, R20 ;  /* 0x0000001496147221 */ /* 0x000fe20000010100 */
[C---:B------:R-:W-:Y:S01]  /*8580*/  FADD.FTZ R22, -R149.reuse, R22 ;  /* 0x0000001695167221 */ /* 0x040fe20000010100 */
[----:B------:R-:W-:Y:S03]  /*8590*/  FADD.FTZ R23, -R149, R23 ;  /* 0x0000001795177221 */ /* 0x000fe60000010100 */
[----:B------:R-:W-:Y:S01]  /*85a0*/  FMUL.FTZ R20, R111, R20 ;  /* 0x000000146f147220 */ /* 0x000fe20000410000 */
[C---:B------:R-:W-:Y:S01]  /*85b0*/  FADD.FTZ R24, -R148.reuse, R24 ;  /* 0x0000001894187221 */ /* 0x040fe20000010100 */
[----:B------:R1:W5:Y:S01]  /*85c0*/  LDL.LU R111, [R1+0x12c] ;  /* 0x00012c00016f7983 */ /* 0x0003620000300800 */
[----:B------:R-:W-:Y:S01]  /*85d0*/  FADD.FTZ R25, -R148, R25 ;  /* 0x0000001994197221 */ /* 0x000fe20000010100 */
[----:B------:R-:W-:Y:S01]  /*85e0*/  FADD.FTZ R26, -R144, R26 ;  /* 0x0000001a901a7221 */ /* 0x000fe20000010100 */
[----:B------:R-:W-:Y:S01]  /*85f0*/  FMUL.FTZ R24, R110, R24 ;  /* 0x000000186e187220 */ /* 0x000fe20000410000 */
[----:B------:R-:W-:Y:S01]  /*8600*/  FADD.FTZ R27, -R144, R27 ;  /* 0x0000001b901b7221 */ /* 0x000fe20000010100 */
[----:B------:R1:W5:Y:S01]  /*8610*/  LDL.LU R110, [R1+0x128] ;  /* 0x00012800016e7983 */ /* 0x0003620000300800 */
[----:B------:R-:W-:Y:S01]  /*8620*/  FMUL.FTZ R25, R109, R25 ;  /* 0x000000196d197220 */ /* 0x000fe20000410000 */
[----:B------:R-:W-:Y:S01]  /*8630*/  FMUL.FTZ R26, R108, R26 ;  /* 0x0000001a6c1a7220 */ /* 0x000fe20000410000 */
[----:B------:R-:W-:Y:S01]  /*8640*/  FMUL.FTZ R27, R107, R27 ;  /* 0x0000001b6b1b7220 */ /* 0x000fe20000410000 */
[----:B------:R1:W5:Y:S01]  /*8650*/  LDL.LU R109, [R1+0x124] ;  /* 0x00012400016d7983 */ /* 0x0003620000300800 */
[C---:B------:R-:W-:Y:S01]  /*8660*/  FADD.FTZ R28, -R148.reuse, R28 ;  /* 0x0000001c941c7221 */ /* 0x040fe20000010100 */
[----:B------:R-:W-:Y:S01]  /*8670*/  FADD.FTZ R29, -R148, R29 ;  /* 0x0000001d941d7221 */ /* 0x000fe20000010100 */
[----:B------:R-:W-:Y:S01]  /*8680*/  FADD.FTZ R31, -R144, R31 ;  /* 0x0000001f901f7221 */ /* 0x000fe20000010100 */
[----:B------:R1:W5:Y:S01]  /*8690*/  LDL.LU R108, [R1+0x120] ;  /* 0x00012000016c7983 */ /* 0x0003620000300800 */
[----:B------:R-:W-:Y:S01]  /*86a0*/  FMUL.FTZ R28, R106, R28 ;  /* 0x0000001c6a1c7220 */ /* 0x000fe20000410000 */
[----:B------:R-:W-:Y:S01]  /*86b0*/  FMUL.FTZ R29, R105, R29 ;  /* 0x0000001d691d7220 */ /* 0x000fe20000410000 */
[C---:B------:R-:W-:Y:S01]  /*86c0*/  FADD.FTZ R32, -R150.reuse, R32 ;  /* 0x0000002096207221 */ /* 0x040fe20000010100 */
[----:B------:R1:W5:Y:S01]  /*86d0*/  LDL.LU R107, [R1+0x11c] ;  /* 0x00011c00016b7983 */ /* 0x0003620000300800 */
[----:B------:R-:W-:Y:S01]  /*86e0*/  FADD.FTZ R33, -R150, R33 ;  /* 0x0000002196217221 */ /* 0x000fe20000010100 */
[----:B------:R-:W-:Y:S01]  /*86f0*/  FADD.FTZ R30, -R144, R30 ;  /* 0x0000001e901e7221 */ /* 0x000fe20000010100 */
[C---:B------:R-:W-:Y:S01]  /*8700*/  FADD.FTZ R34, -R149.reuse, R34 ;  /* 0x0000002295227221 */ /* 0x040fe20000010100 */
[----:B------:R1:W5:Y:S01]  /*8710*/  LDL.LU R106, [R1+0x118] ;  /* 0x00011800016a7983 */ /* 0x0003620000300800 */
[----:B------:R-:W-:Y:S01]  /*8720*/  FADD.FTZ R35, -R149, R35 ;  /* 0x0000002395237221 */ /* 0x000fe20000010100 */
[----:B------:R-:W-:Y:S01]  /*8730*/  FMUL.FTZ R5, R5, UR6 ;  /* 0x0000000605057c20 */ /* 0x000fe20008410000 */
[----:B------:R-:W-:Y:S01]  /*8740*/  FADD.FTZ R21, -R150, R21 ;  /* 0x0000001596157221 */ /* 0x000fe20000010100 */
[----:B------:R1:W5:Y:S01]  /*8750*/  LDL.LU R105, [R1+0x114] ;  /* 0x0001140001697983 */ /* 0x0003620000300800 */
[----:B------:R-:W-:Y:S01]  /*8760*/  FFMA.FTZ R4, -R165, R165, 1 ;  /* 0x3f800000a5047423 */ /* 0x000fe200000101a5 */
[----:B------:R-:W-:Y:S01]  /*8770*/  FMUL.FTZ R9, R9, UR6 ;  /* 0x0000000609097c20 */ /* 0x000fe20008410000 */
[----:B------:R-:W-:Y:S01]  /*8780*/  FMUL.FTZ R21, R251, R21 ;  /* 0x00000015fb157220 */ /* 0x000fe20000410000 */
[----:B------:R-:W-:Y:S01]  /*8790*/  FFMA.FTZ R2, -R160, R160, 1 ;  /* 0x3f800000a0027423 */ /* 0x000fe200000101a0 */
[----:B------:R-:W-:Y:S01]  /*87a0*/  FMUL.FTZ R4, R4, UR6 ;  /* 0x0000000604047c20 */ /* 0x000fe20008410000 */
[----:B------:R-:W-:Y:S01]  /*87b0*/  FMUL.FTZ R15, R152, R9 ;  /* 0x00000009980f7220 */ /* 0x000fe20000410000 */
[----:B------:R-:W-:Y:S01]  /*87c0*/  FMUL.FTZ R9, R156, R5 ;  /* 0x000000059c097220 */ /* 0x000fe20000410000 */
        /* <DEDUP_REMOVED lines=9> */
[----:B------:R-:W-:Y:S01]  /*8860*/  FMUL.FTZ R0, R0, UR6 ;  /* 0x0000000600007c20 */ /* 0x000fe20008410000 */
[----:B------:R-:W-:Y:S01]  /*8870*/  FMUL.FTZ R16, R16, R4 ;  /* 0x0000000410107220 */ /* 0x000fe20000410000 */
[----:B------:R-:W-:Y:S01]  /*8880*/  FFMA.FTZ R2, -R164, R164, 1 ;  /* 0x3f800000a4027423 */ /* 0x000fe200000101a4 */
[----:B------:R-:W2:Y:S01]  /*8890*/  LDSM.16.M88.4 R4, [R188+0x5000] ;  /* 0x00500000bc04783b */ /* 0x000ea20000000200 */
[----:B------:R-:W-:Y:S01]  /*88a0*/  FMUL.FTZ R10, R153, R0 ;  /* 0x00000000990a7220 */ /* 0x000fe20000410000 */
[----:B------:R-:W-:Y:S01]  /*88b0*/  F2FP.F16.F32.PACK_AB R153, R12, R13 ;  /* 0x0000000d0c99723e */ /* 0x000fe200000000ff */
[----:B------:R-:W-:Y:S01]  /*88c0*/  FMUL.FTZ R13, R250, R22 ;  /* 0x00000016fa0d7220 */ /* 0x000fe20000410000 */
[----:B------:R-:W-:Y:S01]  /*88d0*/  FMUL.FTZ R12, R249, R23 ;  /* 0x00000017f90c7220 */ /* 0x000fe20000410000 */
[----:B------:R-:W-:Y:S01]  /*88e0*/  F2FP.F16.F32.PACK_AB R139, R16, R17 ;  /* 0x00000011108b723e */ /* 0x000fe200000000ff */
[----:B------:R-:W-:Y:S01]  /*88f0*/  FMUL.FTZ R2, R2, UR6 ;  /* 0x0000000602027c20 */ /* 0x000fe20008410000 */
[----:B------:R-:W-:Y:S01]  /*8900*/  FFMA.FTZ R0, -R166, R166, 1 ;  /* 0x3f800000a6007423 */ /* 0x000fe200000101a6 */
[----:B------:R-:W-:Y:S01]  /*8910*/  F2FP.F16.F32.PACK_AB R152, R8, R9 ;  /* 0x000000090898723e */ /* 0x000fe200000000ff */
[----:B------:R-:W-:Y:S01]  /*8920*/  FFMA.FTZ R9, -R174, R174, 1 ;  /* 0x3f800000ae097423 */ /* 0x000fe200000101ae */
[----:B------:R-:W-:Y:S01]  /*8930*/  FMUL.FTZ R11, R154, R2 ;  /* 0x000000029a0b7220 */ /* 0x000fe20000410000 */
[----:B------:R-:W-:Y:S01]  /*8940*/  FMUL.FTZ R0, R0, UR6 ;  /* 0x0000000600007c20 */ /* 0x000fe20008410000 */
[----:B------:R-:W-:Y:S01]  /*8950*/  F2FP.F16.F32.PACK_AB R154, R14, R15 ;  /* 0x0000000f0e9a723e */ /* 0x000fe200000000ff */
[----:B------:R-:W-:Y:S01]  /*8960*/  FMUL.FTZ R9, R9, UR6 ;  /* 0x0000000609097c20 */ /* 0x000fe20008410000 */
[----:B------:R-:W-:Y:S01]  /*8970*/  FFMA.FTZ R2, -R168, R168, 1 ;  /* 0x3f800000a8027423 */ /* 0x000fe200000101a8 */
[----:B------:R-:W-:Y:S01]  /*8980*/  FMUL.FTZ R14, R19, R0 ;  /* 0x00000000130e7220 */ /* 0x000fe20000410000 */
[----:B------:R-:W-:Y:S01]  /*8990*/  FMUL.FTZ R19, R104, R30 ;  /* 0x0000001e68137220 */ /* 0x000fe20000410000 */
[----:B------:R-:W-:Y:S01]  /*89a0*/  FMUL.FTZ R30, R99, R35 ;  /* 0x00000023631e7220 */ /* 0x000fe20000410000 */
[----:B------:R1:W5:Y:S01]  /*89b0*/  LDL.LU R104, [R1+0x110] ;  /* 0x0001100001687983 */ /* 0x0003620000300800 */
[----:B------:R-:W-:Y:S01]  /*89c0*/  FMUL.FTZ R2, R2, UR6 ;  /* 0x0000000602027c20 */ /* 0x000fe20008410000 */
[----:B------:R-:W-:Y:S01]  /*89d0*/  F2FP.F16.F32.PACK_AB R151, R10, R11 ;  /* 0x0000000b0a97723e */ /* 0x000fe200000000ff */
[----:B------:R-:W-:Y:S01]  /*89e0*/  FMUL.FTZ R11, R20, R9 ;  /* 0x00000009140b7220 */ /* 0x000fe20000410000 */
[----:B------:R-:W-:Y:S01]  /*89f0*/  FFMA.FTZ R8, -R173, R173, 1 ;  /* 0x3f800000ad087423 */ /* 0x000fe200000101ad */
[----:B------:R-:W-:Y:S01]  /*8a00*/  FMUL.FTZ R15, R18, R2 ;  /* 0x00000002120f7220 */ /* 0x000fe20000410000 */
[----:B------:R-:W-:Y:S01]  /*8a10*/  FMUL.FTZ R18, R103, R31 ;  /* 0x0000001f67127220 */ /* 0x000fe20000410000 */
[----:B------:R-:W-:Y:S01]  /*8a20*/  FMUL.FTZ R31, R101, R33 ;  /* 0x00000021651f7220 */ /* 0x000fe20000410000 */
[----:B------:R1:W5:Y:S01]  /*8a30*/  LDL.LU R103, [R1+0x10c] ;  /* 0x00010c0001677983 */ /* 0x0003620000300800 */
[----:B------:R-:W-:Y:S01]  /*8a40*/  FMUL.FTZ R8, R8, UR6 ;  /* 0x0000000608087c20 */ /* 0x000fe20008410000 */
[----:B------:R-:W-:Y:S01]  /*8a50*/  F2FP.F16.F32.PACK_AB R138, R14, R15 ;  /* 0x0000000f0e8a723e */ /* 0x000fe200000000ff */
        /* <DEDUP_REMOVED lines=11> */
[-C--:B--2---:R-:W-:Y:S03]  /*8b10*/  HMMA.16816.F32 R36, R132, R4.reuse, R36 ;  /* 0x000000048424723c */ /* 0x084fe60000001824 */
[----:B------:R-:W-:Y:S01]  /*8b20*/  F2FP.F16.F32.PACK_AB R136, R12, R13 ;  /* 0x0000000d0c88723e */ /* 0x000fe200000000ff */
[----:B------:R-:W-:Y:S01]  /*8b30*/  FMUL.FTZ R12, R102, R32 ;  /* 0x00000020660c7220 */ /* 0x000fe20000410000 */
[----:B------:R-:W-:Y:S01]  /*8b40*/  FMUL.FTZ R13, R100, R34 ;  /* 0x00000022640d7220 */ /* 0x000fe20000410000 */
[C---:B------:R-:W-:Y:S01]  /*8b50*/  HMMA.16816.F32 R40, R140.reuse, R4, R40 ;  /* 0x000000048c28723c */ /* 0x040fe20000001828 */
[----:B------:R1:W5:Y:S04]  /*8b60*/  LDL.LU R102, [R1+0x108] ;  /* 0x0001080001667983 */ /* 0x0003680000300800 */
[----:B------:R1:W5:Y:S01]  /*8b70*/  LDL.LU R101, [R1+0x104] ;  /* 0x0001040001657983 */ /* 0x0003620000300800 */
[-C--:B------:R-:W-:Y:S03]  /*8b80*/  HMMA.16816.F32 R44, R140, R6.reuse, R44 ;  /* 0x000000068c2c723c */ /* 0x080fe6000000182c */
[----:B------:R1:W5:Y:S02]  /*8b90*/  LDL.LU R100, [R1+0x100] ;  /* 0x0001000001647983 */ /* 0x0003640000300800 */
[----:B------:R-:W-:Y:S01]  /*8ba0*/  FMUL.FTZ R17, R24, R9 ;  /* 0x0000000918117220 */ /* 0x000fe20000410000 */
[C---:B------:R-:W-:Y:S01]  /*8bb0*/  HMMA.16816.F32 R48, R132.reuse, R6, R48 ;  /* 0x000000068430723c */ /* 0x040fe20000001830 */
[----:B------:R1:W5:Y:S04]  /*8bc0*/  LDL.LU R99, [R1+0xfc] ;  /* 0x0000fc0001637983 */ /* 0x0003680000300800 */
[----:B------:R-:W-:Y:S01]  /*8bd0*/  FMUL.FTZ R16, R25, R8 ;  /* 0x0000000819107220 */ /* 0x000fe20000410000 */
[C---:B------:R-:W-:Y:S01]  /*8be0*/  FADD.FTZ R36, -R150.reuse, R36 ;  /* 0x0000002496247221 */ /* 0x040fe20000010100 */
[----:B------:R-:W-:Y:S01]  /*8bf0*/  FADD.FTZ R37, -R150, R37 ;  /* 0x0000002596257221 */ /* 0x000fe20000010100 */
[C---:B------:R-:W-:Y:S03]  /*8c00*/  FADD.FTZ R38, -R149.reuse, R38 ;  /* 0x0000002695267221 */ /* 0x040fe60000010100 */
[----:B------:R-:W-:Y:S01]  /*8c10*/  FMUL.FTZ R36, R98, R36 ;  /* 0x0000002462247220 */ /* 0x000fe20000410000 */
[----:B------:R-:W-:Y:S01]  /*8c20*/  FMUL.FTZ R38, R96, R38 ;  /* 0x0000002660267220 */ /* 0x000fe20000410000 */
[----:B------:R1:W5:Y:S01]  /*8c30*/  LDL.LU R98, [R1+0xf8] ;  /* 0x0000f80001627983 */ /* 0x0003620000300800 */
[----:B------:R-:W-:Y:S01]  /*8c40*/  F2FP.F16.F32.PACK_AB R35, R16, R17 ;  /* 0x000000111023723e */ /* 0x000fe200000000ff */
[----:B------:R-:W-:Y:S01]  /*8c50*/  FADD.FTZ R39, -R149, R39 ;  /* 0x0000002795277221 */ /* 0x000fe20000010100 */
[C---:B------:R-:W-:Y:S01]  /*8c60*/  FADD.FTZ R40, -R148.reuse, R40 ;  /* 0x0000002894287221 */ /* 0x040fe20000010100 */
[----:B------:R-:W-:Y:S01]  /*8c70*/  FADD.FTZ R41, -R148, R41 ;  /* 0x0000002994297221 */ /* 0x000fe20000010100 */
[C---:B------:R-:W-:Y:S01]  /*8c80*/  FADD.FTZ R42, -R144.reuse, R42 ;  /* 0x0000002a902a7221 */ /* 0x040fe20000010100 */
[----:B------:R-:W-:Y:S01]  /*8c90*/  FADD.FTZ R43, -R144, R43 ;  /* 0x0000002b902b7221 */ /* 0x000fe20000010100 */
[----:B------:R-:W-:Y:S01]  /*8ca0*/  FMUL.FTZ R40, R94, R40 ;  /* 0x000000285e287220 */ /* 0x000fe20000410000 */
[----:B------:R-:W-:Y:S01]  /*8cb0*/  FADD.FTZ R44, -R148, R44 ;  /* 0x0000002c942c7221 */ /* 0x000fe20000010100 */
[----:B------:R-:W-:Y:S01]  /*8cc0*/  FMUL.FTZ R42, R92, R42 ;  /* 0x0000002a5c2a7220 */ /* 0x000fe20000410000 */
[----:B------:R-:W-:Y:S01]  /*8cd0*/  FADD.FTZ R45, -R148, R45 ;  /* 0x0000002d942d7221 */ /* 0x000fe20000010100 */
[----:B------:R-:W-:Y:S01]  /*8ce0*/  FADD.FTZ R46, -R144, R46 ;  /* 0x0000002e902e7221 */ /* 0x000fe20000010100 */
[----:B------:R-:W-:Y:S01]  /*8cf0*/  FMUL.FTZ R44, R90, R44 ;  /* 0x0000002c5a2c7220 */ /* 0x000fe20000410000 */
[----:B------:R-:W-:Y:S01]  /*8d00*/  FADD.FTZ R47, -R144, R47 ;  /* 0x0000002f902f7221 */ /* 0x000fe20000010100 */
[----:B------:R-:W-:Y:S01]  /*8d10*/  FMUL.FTZ R25, R89, R45 ;  /* 0x0000002d59197220 */ /* 0x000fe20000410000 */
[----:B------:R-:W-:Y:S01]  /*8d20*/  FMUL.FTZ R46, R88, R46 ;  /* 0x0000002e582e7220 */ /* 0x000fe20000410000 */
[C---:B------:R-:W-:Y:S01]  /*8d30*/  FADD.FTZ R48, -R150.reuse, R48 ;  /* 0x0000003096307221 */ /* 0x040fe20000010100 */
[----:B------:R-:W-:Y:S01]  /*8d40*/  FMUL.FTZ R24, R87, R47 ;  /* 0x0000002f57187220 */ /* 0x000fe20000410000 */
[----:B------:R-:W-:Y:S01]  /*8d50*/  FADD.FTZ R49, -R150, R49 ;  /* 0x0000003196317221 */ /* 0x000fe20000010100 */
[C---:B------:R-:W-:Y:S01]  /*8d60*/  FADD.FTZ R50, -R149.reuse, R50 ;  /* 0x0000003295327221 */ /* 0x040fe20000010100 */
[----:B------:R-:W-:Y:S01]  /*8d70*/  FADD.FTZ R51, -R149, R51 ;  /* 0x0000003395337221 */ /* 0x000fe20000010100 */
[----:B------:R-:W-:Y:S01]  /*8d80*/  F2FP.F16.F32.PACK_AB R137, R10, R11 ;  /* 0x0000000b0a89723e */ /* 0x000fe200000000ff */
[----:B------:R-:W-:Y:S01]  /*8d90*/  FMUL.FTZ R23, R85, R49 ;  /* 0x0000003155177220 */ /* 0x000fe20000410000 */
[----:B------:R-:W-:Y:S01]  /*8da0*/  FFMA.FTZ R5, -R197, R197, 1 ;  /* 0x3f800000c5057423 */ /* 0x000fe200000101c5 */
[----:B------:R-:W-:Y:S01]  /*8db0*/  FMUL.FTZ R22, R83, R51 ;  /* 0x0000003353167220 */ /* 0x000fe20000410000 */
[----:B------:R-:W-:Y:S01]  /*8dc0*/  FFMA.FTZ R4, -R196, R196, 1 ;  /* 0x3f800000c4047423 */ /* 0x000fe200000101c4 */
[----:B------:R-:W-:Y:S01]  /*8dd0*/  FFMA.FTZ R0, -R175, R175, 1 ;  /* 0x3f800000af007423 */ /* 0x000fe200000101af */
[----:B------:R-:W-:Y:S01]  /*8de0*/  FMUL.FTZ R5, R5, UR6 ;  /* 0x0000000605057c20 */ /* 0x000fe20008410000 */
[----:B------:R-:W-:Y:S01]  /*8df0*/  FFMA.FTZ R2, -R180, R180, 1 ;  /* 0x3f800000b4027423 */ /* 0x000fe200000101b4 */
[----:B------:R-:W-:Y:S01]  /*8e00*/  FMUL.FTZ R4, R4, UR6 ;  /* 0x0000000604047c20 */ /* 0x000fe20008410000 */
[----:B------:R-:W-:Y:S01]  /*8e10*/  FMUL.FTZ R0, R0, UR6 ;  /* 0x0000000600007c20 */ /* 0x000fe20008410000 */
[----:B------:R-:W-:Y:S01]  /*8e20*/  FMUL.FTZ R9, R28, R5 ;  /* 0x000000051c097220 */ /* 0x000fe20000410000 */
[----:B------:R-:W-:Y:S01]  /*8e30*/  FMUL.FTZ R28, R95, R39 ;  /* 0x000000275f1c7220 */ /* 0x000fe20000410000 */
[----:B------:R-:W-:Y:S01]  /*8e40*/  FMUL.FTZ R8, R29, R4 ;  /* 0x000000041d087220 */ /* 0x000fe20000410000 */
[----:B------:R-:W-:Y:S01]  /*8e50*/  FMUL.FTZ R29, R97, R37 ;  /* 0x00000025611d7220 */ /* 0x000fe20000410000 */
[----:B------:R-:W-:Y:S01]  /*8e60*/  FFMA.FTZ R5, -R201, R201, 1 ;  /* 0x3f800000c9057423 */ /* 0x000fe200000101c9 */
        /* <DEDUP_REMOVED lines=10> */
[----:B------:R-:W-:Y:S01]  /*8f10*/  FMUL.FTZ R2, R2, UR6 ;  /* 0x0000000602027c20 */ /* 0x000fe20008410000 */
[----:B------:R-:W-:Y:S01]  /*8f20*/  FFMA.FTZ R0, -R183, R183, 1 ;  /* 0x3f800000b7007423 */ /* 0x000fe200000101b7 */
[----:B------:R-:W2:Y:S01]  /*8f30*/  LDSM.16.M88.4 R4, [R188+0x5800] ;  /* 0x00580000bc04783b */ /* 0x000ea20000000200 */
[----:B------:R-:W-:Y:S01]  /*8f40*/  F2FP.F16.F32.PACK_AB R33, R8, R9 ;  /* 0x000000090821723e */ /* 0x000fe200000000ff */
[----:B------:R-:W-:Y:S01]  /*8f50*/  FMUL.FTZ R15, R26, R2 ;  /* 0x000000021a0f7220 */ /* 0x000fe20000410000 */
[----:B------:R-:W-:Y:S01]  /*8f60*/  FMUL.FTZ R26, R91, R43 ;  /* 0x0000002b5b1a7220 */ /* 0x000fe20000410000 */
[----:B------:R1:W5:Y:S01]  /*8f70*/  LDL.LU R94, [R1+0xe8] ;  /* 0x0000e800015e7983 */ /* 0x0003620000300800 */
[----:B------:R-:W-:Y:S01]  /*8f80*/  FMUL.FTZ R0, R0, UR6 ;  /* 0x0000000600007c20 */ /* 0x000fe20008410000 */
[----:B------:R-:W-:Y:S01]  /*8f90*/  FFMA.FTZ R2, -R195, R195, 1 ;  /* 0x3f800000c3027423 */ /* 0x000fe200000101c3 */
[----:B------:R-:W-:Y:S01]  /*8fa0*/  F2FP.F16.F32.PACK_AB R34, R14, R15 ;  /* 0x0000000f0e22723e */ /* 0x000fe200000000ff */
[----:B------:R1:W5:Y:S01]  /*8fb0*/  LDL.LU R93, [R1+0xe4] ;  /* 0x0000e400015d7983 */ /* 0x0003620000300800 */
[----:B------:R-:W-:Y:S01]  /*8fc0*/  FMUL.FTZ R10, R18, R0 ;  /* 0x00000000120a7220 */ /* 0x000fe20000410000 */
[----:B------:R-:W-:Y:S01]  /*8fd0*/  FMUL.FTZ R2, R2, UR6 ;  /* 0x0000000602027c20 */ /* 0x000fe20008410000 */
[----:B------:R-:W-:Y:S01]  /*8fe0*/  FFMA.FTZ R9, -R207, R207, 1 ;  /* 0x3f800000cf097423 */ /* 0x000fe200000101cf */
[----:B------:R1:W5:Y:S01]  /*8ff0*/  LDL.LU R92, [R1+0xe0] ;  /* 0x0000e000015c7983 */ /* 0x0003620000300800 */
[----:B------:R-:W-:Y:S01]  /*9000*/  F2FP.F16.F32.PACK_AB R31, R31, R12 ;  /* 0x0000000c1f1f723e */ /* 0x000fe200000000ff */
[----:B------:R-:W-:Y:S01]  /*9010*/  FMUL.FTZ R11, R19, R2 ;  /* 0x00000002130b7220 */ /* 0x000fe20000410000 */
[----:B------:R-:W-:Y:S01]  /*9020*/  FMUL.FTZ R9, R9, UR6 ;  /* 0x0000000609097c20 */ /* 0x000fe20008410000 */
[----:B------:R1:W5:Y:S01]  /*9030*/  LDL.LU R91, [R1+0xdc] ;  /* 0x0000dc00015b7983 */ /* 0x0003620000300800 */
[----:B------:R-:W-:Y:S01]  /*9040*/  FFMA.FTZ R8, -R206, R206, 1 ;  /* 0x3f800000ce087423 */ /* 0x000fe200000101ce */
[----:B------:R-:W-:Y:S01]  /*9050*/  FFMA.FTZ R2, -R199, R199, 1 ;  /* 0x3f800000c7027423 */ /* 0x000fe200000101c7 */
[----:B------:R-:W-:Y:S01]  /*9060*/  F2FP.F16.F32.PACK_AB R32, R10, R11 ;  /* 0x0000000b0a20723e */ /* 0x000fe200000000ff */
[----:B------:R1:W5:Y:S01]  /*9070*/  LDL.LU R90, [R1+0xd8] ;  /* 0x0000d800015a7983 */ /* 0x0003620000300800 */
[----:B------:R-:W-:Y:S01]  /*9080*/  FMUL.FTZ R10, R36, R9 ;  /* 0x00000009240a7220 */ /* 0x000fe20000410000 */
[----:B------:R-:W-:Y:S01]  /*9090*/  FMUL.FTZ R8, R8, UR6 ;  /* 0x0000000608087c20 */ /* 0x000fe20008410000 */
[----:B------:R-:W-:Y:S01]  /*90a0*/  FFMA.FTZ R9, -R211, R211, 1 ;  /* 0x3f800000d3097423 */ /* 0x000fe200000101d3 */
[----:B------:R1:W5:Y:S01]  /*90b0*/  LDL.LU R89, [R1+0xd4] ;  /* 0x0000d40001597983 */ /* 0x0003620000300800 */
[----:B------:R-:W-:Y:S01]  /*90c0*/  FMUL.FTZ R2, R2, UR6 ;  /* 0x0000000602027c20 */ /* 0x000fe20008410000 */
[----:B------:R-:W-:Y:S01]  /*90d0*/  FMUL.FTZ R29, R29, R8 ;  /* 0x000000081d1d7220 */ /* 0x000fe20000410000 */
[----:B------:R-:W-:Y:S01]  /*90e0*/  FMUL.FTZ R9, R9, UR6 ;  /* 0x0000000609097c20 */ /* 0x000fe20008410000 */
[----:B------:R1:W5:Y:S01]  /*90f0*/  LDL.LU R88, [R1+0xd0] ;  /* 0x0000d00001587983 */ /* 0x0003620000300800 */
[----:B------:R-:W-:Y:S01]  /*9100*/  FMUL.FTZ R13, R13, R2 ;  /* 0x000000020d0d7220 */ /* 0x000fe20000410000 */
[----:B------:R-:W-:Y:S01]  /*9110*/  FFMA.FTZ R2, -R205, R205, 1 ;  /* 0x3f800000cd027423 */ /* 0x000fe200000101cd */
[----:B------:R-:W-:Y:S01]  /*9120*/  F2FP.F16.F32.PACK_AB R29, R29, R10 ;  /* 0x0000000a1d1d723e */ /* 0x000fe200000000ff */
[----:B------:R1:W5:Y:S01]  /*9130*/  LDL.LU R87, [R1+0xcc] ;  /* 0x0000cc0001577983 */ /* 0x0003620000300800 */
[----:B------:R-:W-:Y:S01]  /*9140*/  FMUL.FTZ R10, R86, R48 ;  /* 0x00000030560a7220 */ /* 0x000fe20000410000 */
[----:B------:R-:W-:Y:S01]  /*9150*/  FMUL.FTZ R2, R2, UR6 ;  /* 0x0000000602027c20 */ /* 0x000fe20008410000 */
[----:B------:R-:W-:Y:S01]  /*9160*/  FMUL.FTZ R12, R40, R9 ;  /* 0x00000009280c7220 */ /* 0x000fe20000410000 */
[----:B------:R1:W5:Y:S01]  /*9170*/  LDL.LU R86, [R1+0xc8] ;  /* 0x0000c80001567983 */ /* 0x0003620000300800 */
[----:B------:R-:W-:Y:S01]  /*9180*/  FFMA.FTZ R0, -R198, R198, 1 ;  /* 0x3f800000c6007423 */ /* 0x000fe200000101c6 */
[----:B------:R-:W-:Y:S01]  /*9190*/  FMUL.FTZ R11, R38, R2 ;  /* 0x00000002260b7220 */ /* 0x000fe20000410000 */
[----:B------:R-:W-:Y:S01]  /*91a0*/  FFMA.FTZ R2, -R209, R209, 1 ;  /* 0x3f800000d1027423 */ /* 0x000fe200000101d1 */
[-C--:B--2---:R-:W-:Y:S01]  /*91b0*/  HMMA.16816.F32 R52, R132, R4.reuse, R52 ;  /* 0x000000048434723c */ /* 0x084fe20000001834 */
[----:B------:R1:W5:Y:S02]  /*91c0*/  LDL.LU R85, [R1+0xc4] ;  /* 0x0000c40001557983 */ /* 0x0003640000300800 */
[----:B------:R-:W-:Y:S01]  /*91d0*/  FMUL.FTZ R2, R2, UR6 ;  /* 0x0000000602027c20 */ /* 0x000fe20008410000 */
[----:B------:R-:W-:Y:S01]  /*91e0*/  FMUL.FTZ R0, R0, UR6 ;  /* 0x0000000600007c20 */ /* 0x000fe20008410000 */
[----:B------:R-:W-:Y:S01]  /*91f0*/  FFMA.FTZ R8, -R210, R210, 1 ;  /* 0x3f800000d2087423 */ /* 0x000fe200000101d2 */
[C---:B------:R-:W-:Y:S05]  /*9200*/  HMMA.16816.F32 R56, R140.reuse, R4, R56 ;  /* 0x000000048c38723c */ /* 0x040fea0000001838 */
[----:B------:R-:W-:Y:S01]  /*9210*/  FMUL.FTZ R30, R30, R0 ;  /* 0x000000001e1e7220 */ /* 0x000fe20000410000 */
[-C--:B------:R-:W-:Y:S05]  /*9220*/  HMMA.16816.F32 R60, R140, R6.reuse, R60 ;  /* 0x000000068c3c723c */ /* 0x080fea000000183c */
[----:B------:R-:W-:Y:S01]  /*9230*/  FFMA.FTZ R0, -R204, R204, 1 ;  /* 0x3f800000cc007423 */ /* 0x000fe200000101cc */
[----:B------:R-:W-:Y:S05]  /*9240*/  HMMA.16816.F32 R64, R132, R6, R64 ;  /* 0x000000068440723c */ /* 0x000fea0000001840 */
[----:B------:R-:W-:Y:S01]  /*9250*/  FMUL.FTZ R0, R0, UR6 ;  /* 0x0000000600007c20 */ /* 0x000fe20008410000 */
[C---:B------:R-:W-:Y:S01]  /*9260*/  FADD.FTZ R52, -R150.reuse, R52 ;  /* 0x0000003496347221 */ /* 0x040fe20000010100 */
[----:B------:R-:W-:Y:S01]  /*9270*/  FADD.FTZ R53, -R150, R53 ;  /* 0x0000003596357221 */ /* 0x000fe20000010100 */
[----:B------:R-:W-:Y:S03]  /*9280*/  FADD.FTZ R54, -R149, R54 ;  /* 0x0000003695367221 */ /* 0x000fe60000010100 */
[----:B------:R-:W-:Y:S01]  /*9290*/  FMUL.FTZ R52, R82, R52 ;  /* 0x0000003452347220 */ /* 0x000fe20000410000 */
[----:B------:R-:W-:Y:S01]  /*92a0*/  FMUL.FTZ R16, R81, R53 ;  /* 0x0000003551107220 */ /* 0x000fe20000410000 */
[----:B------:R-:W-:Y:S01]  /*92b0*/  FMUL.FTZ R54, R80, R54 ;  /* 0x0000003650367220 */ /* 0x000fe20000410000 */
[----:B------:R-:W-:Y:S01]  /*92c0*/  FADD.FTZ R55, -R149, R55 ;  /* 0x0000003795377221 */ /* 0x000fe20000010100 */
[C---:B------:R-:W-:Y:S01]  /*92d0*/  FADD.FTZ R56, -R148.reuse, R56 ;  /* 0x0000003894387221 */ /* 0x040fe20000010100 */
[----:B------:R-:W-:Y:S01]  /*92e0*/  FADD.FTZ R57, -R148, R57 ;  /* 0x0000003994397221 */ /* 0x000fe20000010100 */
[----:B------:R-:W-:Y:S01]  /*92f0*/  FADD.FTZ R58, -R144, R58 ;  /* 0x0000003a903a7221 */ /* 0x000fe20000010100 */
        /* <DEDUP_REMOVED lines=20> */
[----:B------:R-:W-:Y:S01]  /*9440*/  FMUL.FTZ R28, R28, R0 ;  /* 0x000000001c1c7220 */ /* 0x000fe20000410000 */
[----:B------:R-:W-:Y:S01]  /*9450*/  F2FP.F16.F32.PACK_AB R30, R30, R13 ;  /* 0x0000000d1e1e723e */ /* 0x000fe200000000ff */
[----:B------:R-:W-:Y:S01]  /*9460*/  FMUL.FTZ R13, R42, R2 ;  /* 0x000000022a0d7220 */ /* 0x000fe20000410000 */
[----:B------:R-:W-:Y:S01]  /*9470*/  FMUL.FTZ R67, R3, R67 ;  /* 0x0000004303437220 */ /* 0x000fe20000410000 */
[----:B------:R-:W-:Y:S01]  /*9480*/  FFMA.FTZ R2, -R213, R213, 1 ;  /* 0x3f800000d5027423 */ /* 0x000fe200000101d5 */
[----:B------:R-:W-:Y:S01]  /*9490*/  F2FP.F16.F32.PACK_AB R28, R28, R11 ;  /* 0x0000000b1c1c723e */ /* 0x000fe200000000ff */
[----:B------:R-:W-:Y:S01]  /*94a0*/  FMUL.FTZ R11, R84, R50 ;  /* 0x00000032540b7220 */ /* 0x000fe20000410000 */
[----:B------:R-:W-:Y:S01]  /*94b0*/  FFMA.FTZ R0, -R208, R208, 1 ;  /* 0x3f800000d0007423 */ /* 0x000fe200000101d0 */
[----:B------:R1:W5:Y:S01]  /*94c0*/  LDL.LU R84, [R1+0xc0] ;  /* 0x0000c00001547983 */ /* 0x0003620000300800 */
[----:B------:R-:W-:Y:S01]  /*94d0*/  FMUL.FTZ R2, R2, UR6 ;  /* 0x0000000602027c20 */ /* 0x000fe20008410000 */
[----:B------:R-:W-:Y:S01]  /*94e0*/  FFMA.FTZ R4, -R214, R214, 1 ;  /* 0x3f800000d6047423 */ /* 0x000fe200000101d6 */
[----:B------:R-:W-:Y:S01]  /*94f0*/  FMUL.FTZ R0, R0, UR6 ;  /* 0x0000000600007c20 */ /* 0x000fe20008410000 */
[----:B------:R1:W5:Y:S01]  /*9500*/  LDL.LU R83, [R1+0xbc] ;  /* 0x0000bc0001537983 */ /* 0x0003620000300800 */
[----:B------:R-:W-:Y:S01]  /*9510*/  FMUL.FTZ R9, R46, R2 ;  /* 0x000000022e097220 */ /* 0x000fe20000410000 */
[----:B------:R-:W-:Y:S01]  /*9520*/  FFMA.FTZ R5, -R215, R215, 1 ;  /* 0x3f800000d7057423 */ /* 0x000fe200000101d7 */
[----:B------:R-:W-:Y:S01]  /*9530*/  FMUL.FTZ R26, R26, R0 ;  /* 0x000000001a1a7220 */ /* 0x000fe20000410000 */
[----:B------:R1:W5:Y:S01]  /*9540*/  LDL.LU R82, [R1+0xb8] ;  /* 0x0000b80001527983 */ /* 0x0003620000300800 */
[----:B------:R-:W-:Y:S01]  /*9550*/  FFMA.FTZ R0, -R212, R212, 1 ;  /* 0x3f800000d4007423 */ /* 0x000fe200000101d4 */
[----:B------:R-:W-:Y:S01]  /*9560*/  FMUL.FTZ R4, R4, UR6 ;  /* 0x0000000604047c20 */ /* 0x000fe20008410000 */
[----:B------:R-:W-:Y:S01]  /*9570*/  FMUL.FTZ R8, R8, UR6 ;  /* 0x0000000608087c20 */ /* 0x000fe20008410000 */
[----:B------:R1:W5:Y:S01]  /*9580*/  LDL.LU R81, [R1+0xb4] ;  /* 0x0000b40001517983 */ /* 0x0003620000300800 */
[----:B------:R-:W-:Y:S01]  /*9590*/  FMUL.FTZ R0, R0, UR6 ;  /* 0x0000000600007c20 */ /* 0x000fe20008410000 */
[----:B------:R-:W-:Y:S01]  /*95a0*/  FMUL.FTZ R5, R5, UR6 ;  /* 0x0000000605057c20 */ /* 0x000fe20008410000 */
[----:B------:R-:W-:Y:S01]  /*95b0*/  FMUL.FTZ R25, R25, R4 ;  /* 0x0000000419197220 */ /* 0x000fe20000410000 */
[----:B------:R1:W5:Y:S01]  /*95c0*/  LDL.LU R80, [R1+0xb0] ;  /* 0x0000b00001507983 */ /* 0x0003620000300800 */
[----:B------:R-:W-:Y:S01]  /*95d0*/  FMUL.FTZ R24, R24, R0 ;  /* 0x0000000018187220 */ /* 0x000fe20000410000 */
[----:B------:R-:W-:Y:S01]  /*95e0*/  FFMA.FTZ R0, -R216, R216, 1 ;  /* 0x3f800000d8007423 */ /* 0x000fe200000101d8 */
[----:B------:R-:W-:Y:S01]  /*95f0*/  FFMA.FTZ R4, -R218, R218, 1 ;  /* 0x3f800000da047423 */ /* 0x000fe200000101da */
[----:B------:R1:W5:Y:S01]  /*9600*/  LDL.LU R79, [R1+0xac] ;  /* 0x0000ac00014f7983 */ /* 0x0003620000300800 */
[----:B------:R-:W-:Y:S01]  /*9610*/  FFMA.FTZ R2, -R217, R217, 1 ;  /* 0x3f800000d9027423 */ /* 0x000fe200000101d9 */
[----:B------:R-:W-:Y:S01]  /*9620*/  F2FP.F16.F32.PACK_AB R24, R24, R9 ;  /* 0x000000091818723e */ /* 0x000fe200000000ff */
[----:B------:R-:W-:Y:S01]  /*9630*/  FMUL.FTZ R9, R76, R58 ;  /* 0x0000003a4c097220 */ /* 0x000fe20000410000 */
[----:B------:R1:W5:Y:S01]  /*9640*/  LDL.LU R78, [R1+0xa8] ;  /* 0x0000a800014e7983 */ /* 0x0003620000300800 */
[----:B------:R-:W-:Y:S01]  /*9650*/  FMUL.FTZ R0, R0, UR6 ;  /* 0x0000000600007c20 */ /* 0x000fe20008410000 */
[----:B------:R-:W-:Y:S01]  /*9660*/  FMUL.FTZ R27, R27, R8 ;  /* 0x000000081b1b7220 */ /* 0x000fe20000410000 */
[----:B------:R-:W-:Y:S01]  /*9670*/  FMUL.FTZ R8, R44, R5 ;  /* 0x000000052c087220 */ /* 0x000fe20000410000 */
[----:B------:R1:W5:Y:S01]  /*9680*/  LDL.LU R77, [R1+0xa4] ;  /* 0x0000a400014d7983 */ /* 0x0003620000300800 */
[----:B------:R-:W-:Y:S01]  /*9690*/  FFMA.FTZ R5, -R219, R219, 1 ;  /* 0x3f800000db057423 */ /* 0x000fe200000101db */
[----:B------:R-:W-:Y:S01]  /*96a0*/  FMUL.FTZ R22, R22, R0 ;  /* 0x0000000016167220 */ /* 0x000fe20000410000 */
[----:B------:R-:W-:Y:S01]  /*96b0*/  FMUL.FTZ R4, R4, UR6 ;  /* 0x0000000604047c20 */ /* 0x000fe20008410000 */
[----:B------:R1:W5:Y:S01]  /*96c0*/  LDL.LU R76, [R1+0xa0] ;  /* 0x0000a000014c7983 */ /* 0x0003620000300800 */
[----:B------:R-:W-:Y:S01]  /*96d0*/  FMUL.FTZ R2, R2, UR6 ;  /* 0x0000000602027c20 */ /* 0x000fe20008410000 */
[----:B------:R-:W-:Y:S01]  /*96e0*/  FFMA.FTZ R0, -R220, R220, 1 ;  /* 0x3f800000dc007423 */ /* 0x000fe200000101dc */
[----:B------:R-:W-:Y:S01]  /*96f0*/  FMUL.FTZ R5, R5, UR6 ;  /* 0x0000000605057c20 */ /* 0x000fe20008410000 */
[----:B------:R1:W5:Y:S01]  /*9700*/  LDL.LU R75, [R1+0x9c] ;  /* 0x00009c00014b7983 */ /* 0x0003620000300800 */
[----:B------:R-:W-:Y:S01]  /*9710*/  FMUL.FTZ R23, R23, R4 ;  /* 0x0000000417177220 */ /* 0x000fe20000410000 */
[----:B------:R-:W-:Y:S01]  /*9720*/  FMUL.FTZ R11, R11, R2 ;  /* 0x000000020b0b7220 */ /* 0x000fe20000410000 */
[----:B------:R-:W-:Y:S01]  /*9730*/  FMUL.FTZ R0, R0, UR6 ;  /* 0x0000000600007c20 */ /* 0x000fe20008410000 */
[----:B------:R1:W5:Y:S01]  /*9740*/  LDL.LU R74, [R1+0x98] ;  /* 0x00009800014a7983 */ /* 0x0003620000300800 */
[----:B------:R-:W-:Y:S01]  /*9750*/  FFMA.FTZ R4, -R222, R222, 1 ;  /* 0x3f800000de047423 */ /* 0x000fe200000101de */
[----:B------:R-:W-:Y:S01]  /*9760*/  FFMA.FTZ R2, -R221, R221, 1 ;  /* 0x3f800000dd027423 */ /* 0x000fe200000101dd */
        /* <DEDUP_REMOVED lines=8> */
[----:B------:R-:W-:Y:S01]  /*97f0*/  F2FP.F16.F32.PACK_AB R25, R25, R8 ;  /* 0x000000081919723e */ /* 0x000fe200000000ff */
[----:B------:R1:W5:Y:S01]  /*9800*/  LDL.LU R71, [R1+0x8c] ;  /* 0x00008c0001477983 */ /* 0x0003620000300800 */
[----:B------:R-:W-:Y:S01]  /*9810*/  FMUL.FTZ R5, R5, UR6 ;  /* 0x0000000605057c20 */ /* 0x000fe20008410000 */
[----:B------:R-:W-:Y:S01]  /*9820*/  FMUL.FTZ R16, R16, R4 ;  /* 0x0000000410107220 */ /* 0x000fe20000410000 */
[----:B------:R-:W-:Y:S01]  /*9830*/  FMUL.FTZ R8, R54, R2 ;  /* 0x0000000236087220 */ /* 0x000fe20000410000 */
[----:B------:R1:W5:Y:S01]  /*9840*/  LDL.LU R70, [R1+0x88] ;  /* 0x0000880001467983 */ /* 0x0003620000300800 */
[----:B------:R-:W-:Y:S01]  /*9850*/  FMUL.FTZ R0, R0, UR6 ;  /* 0x0000000600007c20 */ /* 0x000fe20008410000 */
[----:B------:R-:W-:Y:S01]  /*9860*/  FFMA.FTZ R4, -R225, R225, 1 ;  /* 0x3f800000e1047423 */ /* 0x000fe200000101e1 */
[----:B------:R-:W-:Y:S01]  /*9870*/  FFMA.FTZ R2, -R224, R224, 1 ;  /* 0x3f800000e0027423 */ /* 0x000fe200000101e0 */
[----:B------:R1:W5:Y:S01]  /*9880*/  LDL.LU R69, [R1+0x84] ;  /* 0x0000840001457983 */ /* 0x0003620000300800 */
[----:B------:R-:W-:Y:S01]  /*9890*/  FMUL.FTZ R7, R52, R5 ;  /* 0x0000000534077220 */ /* 0x000fe20000410000 */
[----:B------:R-:W-:Y:S01]  /*98a0*/  FFMA.FTZ R5, -R227, R227, 1 ;  /* 0x3f800000e3057423 */ /* 0x000fe200000101e3 */
[----:B------:R-:W-:Y:S01]  /*98b0*/  FMUL.FTZ R18, R18, R0 ;  /* 0x0000000012127220 */ /* 0x000fe20000410000 */
[----:B------:R1:W5:Y:S01]  /*98c0*/  LDL.LU R68, [R1+0x80] ;  /* 0x0000800001447983 */ /* 0x0003620000300800 */
[----:B------:R-:W-:Y:S01]  /*98d0*/  FMUL.FTZ R4, R4, UR6 ;  /* 0x0000000604047c20 */ /* 0x000fe20008410000 */
[----:B------:R-:W-:Y:S01]  /*98e0*/  FMUL.FTZ R2, R2, UR6 ;  /* 0x0000000602027c20 */ /* 0x000fe20008410000 */
[----:B------:R-:W-:Y:S01]  /*98f0*/  FFMA.FTZ R0, -R177, R177, 1 ;  /* 0x3f800000b1007423 */ /* 0x000fe200000101b1 */
[----:B------:R1:W5:Y:S01]  /*9900*/  LDL.LU R3, [R1+0x7c] ;  /* 0x00007c0001037983 */ /* 0x0003620000300800 */
[----:B------:R-:W-:Y:S01]  /*9910*/  FMUL.FTZ R5, R5, UR6 ;  /* 0x0000000605057c20 */ /* 0x000fe20008410000 */
[----:B------:R-:W-:Y:S01]  /*9920*/  FMUL.FTZ R19, R19, R4 ;  /* 0x0000000413137220 */ /* 0x000fe20000410000 */
[----:B------:R-:W-:Y:S01]  /*9930*/  FMUL.FTZ R9, R9, R2 ;  /* 0x0000000209097220 */ /* 0x000fe20000410000 */
[----:B------:R-:W-:Y:S01]  /*9940*/  FMUL.FTZ R0, R0, UR6 ;  /* 0x0000000600007c20 */ /* 0x000fe20008410000 */
[----:B------:R-:W-:Y:S01]  /*9950*/  F2FP.F16.F32.PACK_AB R16, R16, R7 ;  /* 0x000000071010723e */ /* 0x000fe200000000ff */
[----:B------:R-:W-:Y:S01]  /*9960*/  FFMA.FTZ R4, -R179, R179, 1 ;  /* 0x3f800000b3047423 */ /* 0x000fe200000101b3 */
[----:B------:R-:W-:Y:S01]  /*9970*/  FFMA.FTZ R2, -R178, R178, 1 ;  /* 0x3f800000b2027423 */ /* 0x000fe200000101b2 */
[----:B------:R-:W-:Y:S01]  /*9980*/  F2FP.F16.F32.PACK_AB R27, R27, R12 ;  /* 0x0000000c1b1b723e */ /* 0x000fe200000000ff */
[----:B------:R-:W-:Y:S01]  /*9990*/  FMUL.FTZ R6, R6, R5 ;  /* 0x0000000506067220 */ /* 0x000fe20000410000 */
[----:B------:R-:W-:Y:S01]  /*99a0*/  FMUL.FTZ R20, R20, R0 ;  /* 0x0000000014147220 */ /* 0x000fe20000410000 */
[----:B------:R-:W-:Y:S01]  /*99b0*/  F2FP.F16.F32.PACK_AB R26, R26, R13 ;  /* 0x0000000d1a1a723e */ /* 0x000fe200000000ff */
[----:B------:R-:W-:Y:S01]  /*99c0*/  FMUL.FTZ R4, R4, UR6 ;  /* 0x0000000604047c20 */ /* 0x000fe20008410000 */
[----:B------:R-:W-:Y:S01]  /*99d0*/  FMUL.FTZ R2, R2, UR6 ;  /* 0x0000000602027c20 */ /* 0x000fe20008410000 */
[----:B------:R-:W-:Y:S01]  /*99e0*/  F2FP.F16.F32.PACK_AB R19, R19, R6 ;  /* 0x000000061313723e */ /* 0x000fe200000000ff */
[----:B------:R-:W-:Y:S01]  /*99f0*/  FFMA.FTZ R0, -R231, R231, 1 ;  /* 0x3f800000e7007423 */ /* 0x000fe200000101e7 */
[----:B------:R-:W-:Y:S01]  /*9a00*/  FMUL.FTZ R21, R21, R4 ;  /* 0x0000000415157220 */ /* 0x000fe20000410000 */
[----:B------:R-:W-:Y:S01]  /*9a10*/  F2FP.F16.F32.PACK_AB R23, R23, R10 ;  /* 0x0000000a1717723e */ /* 0x000fe200000000ff */
[----:B------:R-:W-:Y:S01]  /*9a20*/  FMUL.FTZ R7, R62, R2 ;  /* 0x000000023e077220 */ /* 0x000fe20000410000 */
[----:B------:R-:W-:Y:S01]  /*9a30*/  FMUL.FTZ R6, R0, UR6 ;  /* 0x0000000600067c20 */ /* 0x000fe20008410000 */
[----:B------:R-:W-:Y:S01]  /*9a40*/  F2FP.F16.F32.PACK_AB R22, R22, R11 ;  /* 0x0000000b1616723e */ /* 0x000fe200000000ff */
[----:B------:R-:W-:Y:S01]  /*9a50*/  FFMA.FTZ R5, -R226, R226, 1 ;  /* 0x3f800000e2057423 */ /* 0x000fe200000101e2 */
[----:B------:R-:W-:Y:S01]  /*9a60*/  FFMA.FTZ R4, -R230, R230, 1 ;  /* 0x3f800000e6047423 */ /* 0x000fe200000101e6 */
[----:B------:R-:W-:Y:S01]  /*9a70*/  F2FP.F16.F32.PACK_AB R15, R15, R8 ;  /* 0x000000080f0f723e */ /* 0x000fe200000000ff */
[----:B------:R-:W-:Y:S01]  /*9a80*/  FFMA.FTZ R2, -R229, R229, 1 ;  /* 0x3f800000e5027423 */ /* 0x000fe200000101e5 */
[----:B------:R-:W-:Y:S01]  /*9a90*/  FFMA.FTZ R0, -R228, R228, 1 ;  /* 0x3f800000e4007423 */ /* 0x000fe200000101e4 */
[----:B------:R-:W-:Y:S01]  /*9aa0*/  F2FP.F16.F32.PACK_AB R18, R18, R9 ;  /* 0x000000091212723e */ /* 0x000fe200000000ff */
[----:B------:R-:W-:Y:S01]  /*9ab0*/  FMUL.FTZ R5, R5, UR6 ;  /* 0x0000000605057c20 */ /* 0x000fe20008410000 */
[----:B------:R-:W-:Y:S01]  /*9ac0*/  FMUL.FTZ R14, R4, UR6 ;  /* 0x00000006040e7c20 */ /* 0x000fe20008410000 */
[----:B------:R-:W-:Y:S01]  /*9ad0*/  F2FP.F16.F32.PACK_AB R20, R20, R7 ;  /* 0x000000071414723e */ /* 0x000fe200000000ff */
[----:B------:R-:W-:Y:S01]  /*9ae0*/  FMUL.FTZ R2, R2, UR6 ;  /* 0x0000000602027c20 */ /* 0x000fe20008410000 */
[----:B------:R-:W-:Y:S01]  /*9af0*/  FMUL.FTZ R17, R0, UR6 ;  /* 0x0000000600117c20 */ /* 0x000fe20008410000 */
[----:B------:R-:W-:Y:S01]  /*9b00*/  FMUL.FTZ R5, R60, R5 ;  /* 0x000000053c057220 */ /* 0x000fe20000410000 */
[----:B------:R-:W-:Y:S01]  /*9b10*/  FMUL.FTZ R4, R64, R6 ;  /* 0x0000000640047220 */ /* 0x000fe20000410000 */
[----:B------:R-:W-:Y:S01]  /*9b20*/  FMUL.FTZ R14, R65, R14 ;  /* 0x0000000e410e7220 */ /* 0x000fe20000410000 */
[----:B------:R-:W-:Y:S01]  /*9b30*/  FMUL.FTZ R0, R66, R2 ;  /* 0x0000000242007220 */ /* 0x000fe20000410000 */
[----:B------:R-:W-:Y:S01]  /*9b40*/  FMUL.FTZ R17, R67, R17 ;  /* 0x0000001143117220 */ /* 0x000fe20000410000 */
[----:B------:R-:W-:Y:S02]  /*9b50*/  F2FP.F16.F32.PACK_AB R21, R21, R5 ;  /* 0x000000051515723e */ /* 0x000fe400000000ff */
[----:B------:R-:W-:Y:S02]  /*9b60*/  F2FP.F16.F32.PACK_AB R14, R14, R4 ;  /* 0x000000040e0e723e */ /* 0x000fe400000000ff */
[----:B------:R-:W-:Y:S01]  /*9b70*/  F2FP.F16.F32.PACK_AB R17, R17, R0 ;  /* 0x000000001111723e */ /* 0x000fe200000000ff */
[----:B-1----:R-:W-:Y:S06]  /*9b80*/  @!P0 BRA `(.L_x_1994) ;  /* 0x0000000400148947 */ /* 0x002fec0003800000 */
[----:B------:R-:W2:Y:S01]  /*9b90*/  LDL.LU R38, [R1+0x8] ;  /* 0x0000080001267983 */ /* 0x000ea20000300800 */
[----:B------:R-:W1:Y:S01]  /*9ba0*/  LDC R36, c[0x0][0x240] ;  /* 0x00009000ff247b82 */ /* 0x000e620000000800 */
[----:B------:R-:W-:Y:S01]  /*9bb0*/  ISETP.GE.AND P1, PT, R246, UR25, PT ;  /* 0x00000019f6007c0c */ /* 0x000fe2000bf26270 */
[----:B------:R-:W-:Y:S01]  /*9bc0*/  ULOP3.LUT UR12, UR9, 0x1, URZ, 0xc0, !UPT ;  /* 0x00000001090c7892 */ /* 0x000fe2000f8ec03f */
[----:B------:R-:W3:Y:S01]  /*9bd0*/  LDL.LU R37, [R1] ;  /* 0x0000000001257983 */ /* 0x000ee20000300800 */
[----:B------:R-:W-:Y:S02]  /*9be0*/  UMOV UR13, 0xffffc000 ;  /* 0xffffc000000d7882 */ /* 0x000fe40000000000 */
[----:B------:R-:W-:Y:S04]  /*9bf0*/  UISETP.NE.U32.AND UP0, UPT, UR12, 0x1, UPT ;  /* 0x000000010c00788c */ /* 0x000fe8000bf05070 */
[----:B------:R-:W-:Y:S04]  /*9c00*/  USEL UR12, UR13, 0x4000, !UP0 ;  /* 0x000040000d0c7887 */ /* 0x000fe8000c000000 */
[----:B------:R-:W4:Y:S02]  /*9c10*/  @!P1 LDC R2, c[0x0][0x244] ;  /* 0x00009100ff029b82 */ /* 0x000f240000000800 */
[----:B------:R-:W-:Y:S02]  /*9c20*/  VIADD R194, R194, UR12 ;  /* 0x0000000cc2c27c36 */ /* 0x000fe40008000000 */
[----:B------:R-:W-:Y:S03]  /*9c30*/  VIADD R190, R190, UR12 ;  /* 0x0000000cbebe7c36 */ /* 0x000fe60008000000 */
[----:B------:R1:W-:Y:S01]  /*9c40*/  @P1 STS [R194], RZ ;  /* 0x000000ffc2001388 */ /* 0x0003e20000000800 */
[----:B------:R-:W3:Y:S03]  /*9c50*/  @!P1 LDC R10, c[0x0][0x244] ;  /* 0x00009100ff0a9b82 */ /* 0x000ee60000000800 */
[----:B------:R1:W-:Y:S04]  /*9c60*/  @P1 STS [R194+0x4], RZ ;  /* 0x000004ffc2001388 */ /* 0x0003e80000000800 */
[----:B------:R2:W-:Y:S01]  /*9c70*/  @P1 STS [R194+0x8], RZ ;  /* 0x000008ffc2001388 */ /* 0x0005e20000000800 */
[----:B------:R-:W4:Y:S03]  /*9c80*/  @!P1 LDC R11, c[0x0][0x244] ;  /* 0x00009100ff0b9b82 */ /* 0x000f260000000800 */
[----:B------:R2:W-:Y:S01]  /*9c90*/  @P1 STS [R194+0xc], RZ ;  /* 0x00000cffc2001388 */ /* 0x0005e20000000800 */
[C---:B-1----:R-:W-:Y:S05]  /*9ca0*/  IMAD.U32 R4, R36.reuse, -0x80, RZ ;  /* 0xffffff8024047824 */ /* 0x042fea00078e00ff */
[C---:B------:R-:W-:Y:S02]  /*9cb0*/  @!P1 LEA R0, P3, R36.reuse, R4, 0x5 ;  /* 0x0000000424009211 */ /* 0x040fe400078628ff */
[----:B------:R-:W-:Y:S04]  /*9cc0*/  SHF.R.S32.HI R5, RZ, 0x1f, R4 ;  /* 0x0000001fff057819 */ /* 0x000fe80000011404 */
[C---:B----4-:R-:W-:Y:S01]  /*9cd0*/  @!P1 LEA.HI.X R2, R36.reuse, R5, R2, 0x5, P3 ;  /* 0x0000000524029211 */ /* 0x050fe200018f2c02 */
[----:B------:R-:W-:Y:S04]  /*9ce0*/  @!P1 IMAD.WIDE.U32 R8, R36, 0x60, R4 ;  /* 0x0000006024089825 */ /* 0x000fe800078e0004 */
[----:B------:R-:W-:Y:S04]  /*9cf0*/  @!P1 IMAD R11, R11, 0x60, RZ ;  /* 0x000000600b0b9824 */ /* 0x000fe800078e02ff */
[----:B------:R-:W-:Y:S01]  /*9d00*/  @!P1 IMAD.IADD R9, R9, 0x1, R11 ;  /* 0x0000000109099824 */ /* 0x000fe200078e020b */
[-C--:B--2---:R-:W-:Y:S02]  /*9d10*/  @!P1 LEA R12, P2, R0, R38.reuse, 0x1 ;  /* 0x00000026000c9211 */ /* 0x084fe400078408ff */
[----:B------:R-:W-:Y:S02]  /*9d20*/  LEA R6, P3, R4, R38, 0x1 ;  /* 0x0000002604067211 */ /* 0x000fe400078608ff */
[-C--:B---3--:R-:W-:Y:S01]  /*9d30*/  @!P1 LEA.HI.X R13, R0, R37.reuse, R2, 0x1, P2 ;  /* 0x00000025000d9211 */ /* 0x088fe200010f0c02 */
[----:B------:R-:W-:Y:S01]  /*9d40*/  VIADD R0, R248, UR12 ;  /* 0x0000000cf8007c36 */ /* 0x000fe20008000000 */
[----:B------:R-:W-:Y:S02]  /*9d50*/  LEA.HI.X R7, R4, R37, R5, 0x1, P3 ;  /* 0x0000002504077211 */ /* 0x000fe400018f0c05 */
[C---:B------:R-:W-:Y:S03]  /*9d60*/  @!P1 LEA R2, P2, R36.reuse, R4, 0x6 ;  /* 0x0000000424029211 */ /* 0x040fe600078430ff */
[----:B------:R-:W-:Y:S01]  /*9d70*/  @!PT LDS RZ, [RZ] ;  /* 0x00000000fffff984 */ /* 0x000fe20000000800 */
[----:B------:R-:W-:Y:S01]  /*9d80*/  @!PT LDS RZ, [RZ] ;  /* 0x00000000fffff984 */ /* 0x000fe20000000800 */
[----:B------:R-:W-:Y:S01]  /*9d90*/  @!PT LDS RZ, [RZ] ;  /* 0x00000000fffff984 */ /* 0x000fe20000000800 */
[----:B------:R1:W-:Y:S01]  /*9da0*/  @!P1 LDGSTS.E.BYPASS.LTC128B.128 [R0], desc[UR10][R6.64] ;  /* 0x0000000006009fae */ /* 0x0003e2000b901d4a */
[----:B------:R-:W-:Y:S02]  /*9db0*/  @!P1 LEA.HI.X R5, R36, R5, R10, 0x6, P2 ;  /* 0x0000000524059211 */ /* 0x000fe400010f340a */
[-C--:B------:R-:W-:Y:S01]  /*9dc0*/  @!P1 LEA R10, P3, R2, R38.reuse, 0x1 ;  /* 0x00000026020a9211 */ /* 0x080fe200078608ff */
[----:B------:R1:W-:Y:S01]  /*9dd0*/  @P1 STS [R194+0x1000], RZ ;  /* 0x001000ffc2001388 */ /* 0x0003e20000000800 */
[----:B------:R-:W-:Y:S02]  /*9de0*/  @!P1 LEA R4, P2, R8, R38, 0x1 ;  /* 0x0000002608049211 */ /* 0x000fe400078408ff */
[-C--:B------:R-:W-:Y:S01]  /*9df0*/  @!P1 LEA.HI.X R11, R2, R37.reuse, R5, 0x1, P3 ;  /* 0x00000025020b9211 */ /* 0x080fe200018f0c05 */
[----:B------:R1:W-:Y:S01]  /*9e00*/  @P1 STS [R194+0x1004], RZ ;  /* 0x001004ffc2001388 */ /* 0x0003e20000000800 */
[----:B------:R-:W-:Y:S01]  /*9e10*/  @!P1 VIADD R2, R248, UR12 ;  /* 0x0000000cf8029c36 */ /* 0x000fe20008000000 */
[----:B------:R-:W-:Y:S01]  /*9e20*/  @!P1 LEA.HI.X R5, R8, R37, R9, 0x1, P2 ;  /* 0x0000002508059211 */ /* 0x000fe200010f0c09 */
[----:B------:R-:W-:Y:S01]  /*9e30*/  @!P1 VIADD R8, R248, UR12 ;  /* 0x0000000cf8089c36 */ /* 0x000fe20008000000 */
[----:B------:R1:W-:Y:S01]  /*9e40*/  @P1 STS [R194+0x1008], RZ ;  /* 0x001008ffc2001388 */ /* 0x0003e20000000800 */
[----:B------:R-:W-:Y:S03]  /*9e50*/  IMAD.MOV.U32 R248, RZ, RZ, R0 ;  /* 0x000000fffff87224 */ /* 0x000fe600078e0000 */
        /* <DEDUP_REMOVED lines=21> */
[----:B------:R1:W-:Y:S04]  /*9fb0*/  STL [R1+0x8], R6 ;  /* 0x0000080601007387 */ /* 0x0003e80000100800 */
[----:B------:R-:W0:Y:S04]  /*9fc0*/  LDGDEPBAR ;  /* 0x00000000000079af */ /* 0x000e280000000000 */
[----:B------:R1:W-:Y:S02]  /*9fd0*/  STL [R1], R7 ;  /* 0x0000000701007387 */ /* 0x0003e40000100800 */
.L_x_1994:
[----:B------:R-:W-:Y:S01]  /*9fe0*/  STS [R233+0x14000], R158 ;  /* 0x0140009ee9007388 */ /* 0x000fe20000000800 */
[----:B------:R-:W-:Y:S01]  /*9ff0*/  IMAD.SHL.U32 R36, R192, 0x2, RZ ;  /* 0x00000002c0247824 */ /* 0x000fe200078e00ff */
[----:B-1----:R-:W-:Y:S02]  /*a000*/  MOV R2, UR4 ;  /* 0x0000000400027c02 */ /* 0x002fe40008000f00 */
[----:B------:R-:W-:Y:S02]  /*a010*/  STS [R233+0x14400], R157 ;  /* 0x0144009de9007388 */ /* 0x000fe40000000800 */
[----:B------:R-:W-:Y:S02]  /*a020*/  IADD3 R2, R36, 0x8000, R2 ;  /* 0x0000800024027810 */ /* 0x000fe40007ffe002 */
[----:B------:R-:W-:Y:S03]  /*a030*/  STS [R235+0x14000], R139 ;  /* 0x0140008beb007388 */ /* 0x000fe60000000800 */
[----:B------:R-:W-:Y:S01]  /*a040*/  IMAD.IADD R0, R2, 0x1, R185 ;  /* 0x0000000102007824 */ /* 0x000fe200078e02b9 */
        /* <DEDUP_REMOVED lines=30> */
[----:B-----5:R-:W-:Y:S04]  /*a230*/  LDSM.16.MT88.4 R4, [R3+0x1c000] ;  /* 0x01c000000304783b */ /* 0x020fe80000004200 */
[----:B------:R-:W1:Y:S04]  /*a240*/  LDSM.16.MT88.4 R8, [R2] ;  /* 0x000000000208783b */ /* 0x000e680000004200 */
[----:B------:R-:W2:Y:S04]  /*a250*/  LDSM.16.MT88.4 R12, [R3+0x20000] ;  /* 0x02000000030c783b */ /* 0x000ea80000004200 */
[----:B------:R-:W3:Y:S04]  /*a260*/  LDSM.16.MT88.4 R16, [R0] ;  /* 0x000000000010783b */ /* 0x000ee80000004200 */
[----:B------:R-:W4:Y:S04]  /*a270*/  LDL R37, [R1+0x40] ;  /* 0x0000400001257983 */ /* 0x000f280000100800 */
        /* <DEDUP_REMOVED lines=144> */
.L_x_1995:
        /* <DEDUP_REMOVED lines=8> */
[----:B------:R-:W-:Y:S02]  /*ac00*/  UISETP.GT.AND UP2, UPT, UR9, UR22, UPT ;  /* 0x000000160900728c */ /* 0x000fe4000bf44270 */
[----:B------:R-:W-:Y:S01]  /*ac10*/  UIADD3 UR9, UR9, -0x1, URZ ;  /* 0xffffffff09097890 */ /* 0x000fe2000fffe03f */
[----:B------:R-:W3:Y:S04]  /*ac20*/  LDSM.16.MT88.4 R36, [R0] ;  /* 0x000000000024783b */ /* 0x000ee80000004200 */
[----:B------:R-:W4:Y:S04]  /*ac30*/  LDL R156, [R1+0x30] ;  /* 0x00003000019c7983 */ /* 0x000f280000100800 */
[----:B------:R-:W-:Y:S04]  /*ac40*/  LDSM.16.M88.4 R40, [R147+0x14000] ;  /* 0x014000009328783b */ /* 0x000fe80000000200 */
[----:B------:R-:W5:Y:S04]  /*ac50*/  LDL R153, [R1+0x34] ;  /* 0x0000340001997983 */ /* 0x000f680000100800 */
[----:B------:R-:W3:Y:S04]  /*ac60*/  LDSM.16.MT88.4 R44, [R2+0x4800] ;  /* 0x00480000022c783b */ /* 0x000ee80000004200 */
[----:B------:R-:W5:Y:S04]  /*ac70*/  LDL.LU.64 R154, [R1+0x10] ;  /* 0x00001000019a7983 */ /* 0x000f680000300a00 */
        /* <DEDUP_REMOVED lines=11> */
[----:B------:R-:W2:Y:S03]  /*ad30*/  LDL R152, [R1+0x20] ;  /* 0x0000200001987983 */ /* 0x000ea60000100800 */
[-C--:B---3--:R-:W-:Y:S01]  /*ad40*/  HMMA.16816.F32 R20, R32, R36.reuse, RZ ;  /* 0x000000242014723c */ /* 0x088fe200000018ff */
[----:B------:R-:W3:Y:S04]  /*ad50*/  LDSM.16.M88.4 R64, [R146+0x16000] ;  /* 0x016000009240783b */ /* 0x000ee80000000200 */
[----:B------:R-:W3:Y:S01]  /*ad60*/  LDSM.16.MT88.4 R132, [R0+0x1000] ;  /* 0x001000000084783b */ /* 0x000ee20000004200 */
[C---:B------:R-:W-:Y:S03]  /*ad70*/  HMMA.16816.F32 R24, R28.reuse, R36, RZ ;  /* 0x000000241c18723c */ /* 0x040fe600000018ff */
[----:B------:R-:W-:Y:S03]  /*ad80*/  LDSM.16.M88.4 R136, [R144+0x16000] ;  /* 0x016000009088783b */ /* 0x000fe60000000200 */
[-C--:B------:R-:W-:Y:S01]  /*ad90*/  HMMA.16816.F32 R28, R28, R38.reuse, RZ ;  /* 0x000000261c1c723c */ /* 0x080fe200000018ff */
[----:B------:R-:W-:Y:S05]  /*ada0*/  LDSM.16.MT88.4 R140, [R0+0x1800] ;  /* 0x00180000008c783b */ /* 0x000fea0000004200 */
        /* <DEDUP_REMOVED lines=15> */
[C---:B---3--:R-:W-:Y:S06]  /*aea0*/  HMMA.16816.F32 R8, R64.reuse, R60, R8 ;  /* 0x0000003c4008723c */ /* 0x048fec0000001808 */
[-C--:B------:R-:W-:Y:S06]  /*aeb0*/  HMMA.16816.F32 R12, R64, R62.reuse, R12 ;  /* 0x0000003e400c723c */ /* 0x080fec000000180c */
[C---:B------:R-:W-:Y:S01]  /*aec0*/  HMMA.16816.F32 R16, R56.reuse, R62, R16 ;  /* 0x0000003e3810723c */ /* 0x040fe20000001810 */
[----:B------:R-:W3:Y:S05]  /*aed0*/  LDSM.16.MT88.4 R60, [R0+0x2000] ;  /* 0x00200000003c783b */ /* 0x000eea0000004200 */
[-C--:B------:R-:W-:Y:S06]  /*aee0*/  HMMA.16816.F32 R20, R56, R132.reuse, R20 ;  /* 0x000000843814723c */ /* 0x080fec0000001814 */
        /* <DEDUP_REMOVED lines=26> */
[----:B------:R3:W-:Y:S05]  /*b090*/  LDSM.16.MT88.4 R52, [R2+0x7800] ;  /* 0x007800000234783b */ /* 0x0007ea0000004200 */
[----:B------:R-:W-:Y:S01]  /*b0a0*/  HMMA.16816.F32 R32, R40, R62, R32 ;  /* 0x0000003e2820723c */ /* 0x000fe20000001820 */
[----:B------:R-:W4:Y:S04]  /*b0b0*/  LDSM.16.M88.4 R40, [R144+0x18000] ;  /* 0x018000009028783b */ /* 0x000f280000000200 */
[----:B------:R3:W-:Y:S01]  /*b0c0*/  LDSM.16.MT88.4 R60, [R0+0x3800] ;  /* 0x00380000003c783b */ /* 0x0007e20000004200 */
[-C--:B------:R-:W-:Y:S06]  /*b0d0*/  HMMA.16816.F32 R4, R44, R56.reuse, R4 ;  /* 0x000000382c04723c */ /* 0x080fec0000001804 */
[C---:B------:R-:W-:Y:S06]  /*b0e0*/  HMMA.16816.F32 R8, R64.reuse, R56, R8 ;  /* 0x000000384008723c */ /* 0x040fec0000001808 */
[-C--:B------:R-:W-:Y:S06]  /*b0f0*/  HMMA.16816.F32 R12, R64, R58.reuse, R12 ;  /* 0x0000003a400c723c */ /* 0x080fec000000180c */
[C---:B------:R-:W-:Y:S01]  /*b100*/  HMMA.16816.F32 R16, R44.reuse, R58, R16 ;  /* 0x0000003a2c10723c */ /* 0x040fe20000001810 */
[----:B------:R-:W4:Y:S05]  /*b110*/  LDSM.16.M88.4 R56, [R144+0x1a000] ;  /* 0x01a000009038783b */ /* 0x000f2a0000000200 */
[-C--:B------:R-:W-:Y:S06]  /*b120*/  HMMA.16816.F32 R20, R44, R132.reuse, R20 ;  /* 0x000000842c14723c */ /* 0x080fec0000001814 */
[C---:B------:R-:W-:Y:S06]  /*b130*/  HMMA.16816.F32 R24, R64.reuse, R132, R24 ;  /* 0x000000844018723c */ /* 0x040fec0000001818 */
[-C--:B------:R-:W-:Y:S06]  /*b140*/  HMMA.16816.F32 R28, R64, R134.reuse, R28 ;  /* 0x00000086401c723c */ /* 0x080fec000000181c */
[----:B------:R-:W-:Y:S01]  /*b150*/  HMMA.16816.F32 R32, R44, R134, R32 ;  /* 0x000000862c20723c */ /* 0x000fe20000001820 */
[----:B------:R-:W3:Y:S05]  /*b160*/  LDC R44, c[0x0][0x270] ;  /* 0x00009c00ff2c7b82 */ /* 0x000eea0000000800 */
[-C--:B-1----:R-:W-:Y:S06]  /*b170*/  HMMA.16816.F32 R4, R36, R48.reuse, R4 ;  /* 0x000000302404723c */ /* 0x082fec0000001804 */
[C---:B------:R-:W-:Y:S06]  /*b180*/  HMMA.16816.F32 R8, R136.reuse, R48, R8 ;  /* 0x000000308808723c */ /* 0x040fec0000001808 */
[-C--:B------:R-:W-:Y:S06]  /*b190*/  HMMA.16816.F32 R12, R136, R50.reuse, R12 ;  /* 0x00000032880c723c */ /* 0x080fec000000180c */
[C---:B------:R-:W-:Y:S05]  /*b1a0*/  HMMA.16816.F32 R16, R36.reuse, R50, R16 ;  /* 0x000000322410723c */ /* 0x040fea0000001810 */
[----:B---3--:R-:W-:Y:S01]  /*b1b0*/  IMAD R44, R44, UR26, RZ ;  /* 0x0000001a2c2c7c24 */ /* 0x008fe2000f8e02ff */
[-C--:B------:R-:W-:Y:S05]  /*b1c0*/  HMMA.16816.F32 R20, R36, R140.reuse, R20 ;  /* 0x0000008c2414723c */ /* 0x080fea0000001814 */
[C---:B------:R-:W-:Y:S01]  /*b1d0*/  IMAD.SHL.U32 R45, R44.reuse, 0x10, RZ ;  /* 0x000000102c2d7824 */ /* 0x040fe200078e00ff */
[C---:B------:R-:W-:Y:S05]  /*b1e0*/  HMMA.16816.F32 R24, R136.reuse, R140, R24 ;  /* 0x0000008c8818723c */ /* 0x040fea0000001818 */
[C---:B------:R-:W-:Y:S01]  /*b1f0*/  IMAD R2, R44.reuse, 0x18, RZ ;  /* 0x000000182c027824 */ /* 0x040fe200078e02ff */
[-C--:B------:R-:W-:Y:S05]  /*b200*/  HMMA.16816.F32 R28, R136, R142.reuse, R28 ;  /* 0x0000008e881c723c */ /* 0x080fea000000181c */
[----:B------:R-:W-:Y:S01]  /*b210*/  IMAD.U32 R0, R44, -0x80, RZ ;  /* 0xffffff802c007824 */ /* 0x000fe200078e00ff */
[----:B------:R-:W-:Y:S06]  /*b220*/  HMMA.16816.F32 R32, R36, R142, R32 ;  /* 0x0000008e2420723c */ /* 0x000fec0000001820 */
[-C--:B----4-:R-:W-:Y:S05]  /*b230*/  HMMA.16816.F32 R4, R40, R52.reuse, R4 ;  /* 0x000000342804723c */ /* 0x090fea0000001804 */
[----:B------:R-:W-:Y:S01]  /*b240*/  @P0 IADD3 R38, P1, R156, UR18, RZ ;  /* 0x000000129c260c10 */ /* 0x000fe2000ff3e0ff */
[C---:B------:R-:W-:Y:S01]  /*b250*/  HMMA.16816.F32 R8, R56.reuse, R52, R8 ;  /* 0x000000343808723c */ /* 0x040fe20000001808 */
        /* <DEDUP_REMOVED lines=10> */
[----:B--2---:R-:W2:Y:S04]  /*b300*/  @P0 LDG.E R151, desc[UR10][R38.64+0x20] ;  /* 0x0000200a26970981 */ /* 0x004ea8000c1e1900 */
[----:B------:R1:W5:Y:S01]  /*b310*/  @P0 LDG.E R152, desc[UR10][R38.64] ;  /* 0x0000000a26980981 */ /* 0x000362000c1e1900 */
[C---:B------:R-:W-:Y:S05]  /*b320*/  HMMA.16816.F32 R24, R56.reuse, R60, R24 ;  /* 0x0000003c3818723c */ /* 0x040fea0000001818 */
[----:B------:R-:W-:Y:S01]  /*b330*/  IMAD.MOV.U32 R36, RZ, RZ, R203 ;  /* 0x000000ffff247224 */ /* 0x000fe200078e00cb */
[-C--:B------:R-:W-:Y:S05]  /*b340*/  HMMA.16816.F32 R28, R56, R62.reuse, R28 ;  /* 0x0000003e381c723c */ /* 0x080fea000000181c */
[----:B------:R-:W-:Y:S01]  /*b350*/  IMAD.SHL.U32 R0, R44, 0x8, RZ ;  /* 0x000000082c007824 */ /* 0x000fe200078e00ff */
[----:B------:R-:W-:Y:S05]  /*b360*/  HMMA.16816.F32 R32, R40, R62, R32 ;  /* 0x0000003e2820723c */ /* 0x000fea0000001820 */
[----:B------:R-:W-:Y:S01]  /*b370*/  IMAD.MOV.U32 R37, RZ, RZ, R202 ;  /* 0x000000ffff257224 */ /* 0x000fe200078e00ca */
[-C--:B------:R-:W-:Y:S01]  /*b380*/  LEA R52, P1, R0, R36.reuse, 0x2 ;  /* 0x0000002400347211 */ /* 0x080fe200078210ff */
[----:B------:R-:W-:Y:S03]  /*b390*/  IMAD R43, R44, 0x28, RZ ;  /* 0x000000282c2b7824 */ /* 0x000fe600078e02ff */
[----:B------:R1:W-:Y:S01]  /*b3a0*/  REDG.E.ADD.F32.FTZ.RN.STRONG.GPU desc[UR10][R36.64], R4 ;  /* 0x00000004240079a6 */ /* 0x0003e2000c10f38a */
[-C--:B------:R-:W-:Y:S01]  /*b3b0*/  LEA.HI.X.SX32 R53, R0, R37.reuse, 0x2, P1 ;  /* 0x0000002500357211 */ /* 0x080fe200008f16ff */
[C---:B-1----:R-:W-:Y:S02]  /*b3c0*/  IMAD.SHL.U32 R39, R44.reuse, 0x20, RZ ;  /* 0x000000202c277824 */ /* 0x042fe400078e00ff */
[----:B------:R-:W-:Y:S02]  /*b3d0*/  IMAD R42, R44, 0x30, RZ ;  /* 0x000000302c2a7824 */ /* 0x000fe400078e02ff */
[----:B------:R1:W-:Y:S01]  /*b3e0*/  REDG.E.ADD.F32.FTZ.RN.STRONG.GPU desc[UR10][R52.64], R5 ;  /* 0x00000005340079a6 */ /* 0x0003e2000c10f38a */
[CC--:B------:R-:W-:Y:S04]  /*b3f0*/  LEA R38, P2, R39.reuse, R36.reuse, 0x2 ;  /* 0x0000002427267211 */ /* 0x0c0fe800078410ff */
[-C--:B------:R-:W-:Y:S02]  /*b400*/  LEA.HI.X.SX32 R39, R39, R37.reuse, 0x2, P2 ;  /* 0x0000002527277211 */ /* 0x080fe400010f16ff */
[CC--:B------:R-:W-:Y:S04]  /*b410*/  LEA R4, P1, R45.reuse, R36.reuse, 0x2 ;  /* 0x000000242d047211 */ /* 0x0c0fe800078210ff */
[-C--:B-1----:R-:W-:Y:S05]  /*b420*/  LEA.HI.X.SX32 R5, R45, R37.reuse, 0x2, P1 ;  /* 0x000000252d057211 */ /* 0x082fea00008f16ff */
[----:B------:R1:W-:Y:S02]  /*b430*/  REDG.E.ADD.F32.FTZ.RN.STRONG.GPU desc[UR10][R4.64], R6 ;  /* 0x00000006040079a6 */ /* 0x0003e4000c10f38a */
[CC--:B-1----:R-:W-:Y:S02]  /*b440*/  LEA R6, P1, R43.reuse, R36.reuse, 0x2 ;  /* 0x000000242b067211 */ /* 0x0c2fe400078210ff */
[----:B---3--:R-:W-:Y:S04]  /*b450*/  @P0 STL [R1+0x1c], R149 ;  /* 0x00001c9501000387 */ /* 0x008fe80000100800 */
[----:B----4-:R-:W-:Y:S04]  /*b460*/  @P0 STL [R1+0x18], R150 ;  /* 0x0000189601000387 */ /* 0x010fe80000100800 */
[----:B--2---:R-:W-:Y:S04]  /*b470*/  @P0 STL [R1+0x24], R151 ;  /* 0x0000249701000387 */ /* 0x004fe80000100800 */
[----:B-----5:R-:W-:Y:S01]  /*b480*/  @P0 STL [R1+0x20], R152 ;  /* 0x0000209801000387 */ /* 0x020fe20000100800 */
        /* <DEDUP_REMOVED lines=102> */
[----:B------:R-:W-:Y:S01]  /*baf0*/  PLOP3.LUT P0, PT, PT, PT, UP2, 0x80, 0x0 ;  /* 0x000000000000781c */ /* 0x000fe20003f0f028 */
[----:B------:R-:W-:Y:S02]  /*bb00*/  @UP3 UIADD3 UR20, UP0, UR20, -0x200, URZ ;  /* 0xfffffe0014143890 */ /* 0x000fe4000ff1e03f */
[----:B------:R-:W-:Y:S02]  /*bb10*/  REDG.E.ADD.F32.FTZ.RN.STRONG.GPU desc[UR10][R10.64], R29 ;  /* 0x0000001d0a0079a6 */ /* 0x000fe4000c10f38a */
        /* <DEDUP_REMOVED lines=239> */
.L_x_1997:
        /* <DEDUP_REMOVED lines=24> */
.L_x_1998:
        /* <DEDUP_REMOVED lines=47> */
.L_x_2000:
[----:B------:R-:W-:Y:S05]  /*ce80*/  BSYNC B0 ;  /* 0x0000000000007941 */ /* 0x000fea0003800000 */
.L_x_1999:
        /* <DEDUP_REMOVED lines=14> */
.L_x_2002:
[----:B------:R-:W-:Y:S05]  /*cf70*/  BSYNC B0 ;  /* 0x0000000000007941 */ /* 0x000fea0003800000 */
.L_x_2001:
        /* <DEDUP_REMOVED lines=15> */
.L_x_2004:
[----:B------:R-:W-:Y:S05]  /*d070*/  BSYNC B0 ;  /* 0x0000000000007941 */ /* 0x000fea0003800000 */
.L_x_2003:
        /* <DEDUP_REMOVED lines=15> */
.L_x_2006:
[----:B------:R-:W-:Y:S05]  /*d170*/  BSYNC B0 ;  /* 0x0000000000007941 */ /* 0x000fea0003800000 */
.L_x_2005:
[----:B-1----:R-:W1:Y:S01]  /*d180*/  LDS.128 R148, [R148+0x10000] ;  /* 0x0100000094947984 */ /* 0x002e620000000c00 */
        /* <DEDUP_REMOVED lines=26> */
.L_x_2008:
[----:B------:R-:W-:Y:S05]  /*d330*/  BSYNC B0 ;  /* 0x0000000000007941 */ /* 0x000fea0003800000 */
.L_x_2007:
        /* <DEDUP_REMOVED lines=13> */
[----:B---3--:R1:W-:Y:S02]  /*d410*/  STG.E.128 desc[UR10][R8.64], R24 ;  /* 0x0000001808007986 */ /* 0x0083e4000c101d0a */
.L_x_2010:
[----:B------:R-:W-:Y:S05]  /*d420*/  BSYNC B0 ;  /* 0x0000000000007941 */ /* 0x000fea0003800000 */
.L_x_2009:
        /* <DEDUP_REMOVED lines=14> */
.L_x_2012:
[----:B------:R-:W-:Y:S05]  /*d510*/  BSYNC B0 ;  /* 0x0000000000007941 */ /* 0x000fea0003800000 */
.L_x_2011:
        /* <DEDUP_REMOVED lines=13> */
.L_x_1959:
[----:B------:R-:W-:Y:S05]  /*d5f0*/  BSYNC B1 ;  /* 0x0000000000017941 */ /* 0x000fea0003800000 */
.L_x_1937:
        /* <DEDUP_REMOVED lines=11> */
.L_x_2013:
[----:B------:R-:W-:Y:S05]  /*d6b0*/  EXIT ;  /* 0x000000000000794d */ /* 0x000fea0003800000 */
.L_x_2015:
        /* <DEDUP_REMOVED lines=12> */
.L_x_2492:


//--------------------- .text._ZN5flash44flash_bwd_dq_dk_dv_loop_seqk_parallel_kernelI23Flash_bwd_kernel_traitsILi64ELi128ELi128ELi8ELi4ELi4ELi4ELb0ELb0EN7cutlass6half_tE19Flash_kernel_traitsILi64ELi128ELi128ELi8ES3_EELb1ELb0ELb0ELb0ELb1ELb1ELb0EEEvNS_16Flash_bwd_paramsE --------------------------
	.section	.text._ZN5flash44flash_bwd_dq_dk_dv_loop_seqk_parallel_kernelI23Flash_bwd_kernel_traitsILi64ELi128ELi128ELi8ELi4ELi4ELi4ELb0ELb0EN7cutlass6half_tE19Flash_kernel_traitsILi64ELi128ELi128ELi8ES3_EELb1ELb0ELb0ELb0ELb1ELb1ELb0EEEvNS_16Flash_bwd_paramsE,"ax",@progbits
	.align	128
        .global         _ZN5flash44flash_bwd_dq_dk_dv_loop_seqk_parallel_kernelI23Flash_bwd_kernel_traitsILi64ELi128ELi128ELi8ELi4ELi4ELi4ELb0ELb0EN7cutlass6half_tE19Flash_kernel_traitsILi64ELi128ELi128ELi8ES3_EELb1ELb0ELb0ELb0ELb1ELb1ELb0EEEvNS_16Flash_bwd_paramsE
        .type           _ZN5flash44flash_bwd_dq_dk_dv_loop_seqk_parallel_kernelI23Flash_bwd_kernel_traitsILi64ELi128ELi128ELi8ELi4ELi4ELi4ELb0ELb0EN7cutlass6half_tE19Flash_kernel_traitsILi64ELi128ELi128ELi8ES3_EELb1ELb0ELb0ELb0ELb1ELb1ELb0EEEvNS_16Flash_bwd_paramsE,@function
        .size           _ZN5flash44flash_bwd_dq_dk_dv_loop_seqk_parallel_kernelI23Flash_bwd_kernel_traitsILi64ELi128ELi128ELi8ELi4ELi4ELi4ELb0ELb0EN7cutlass6half_tE19Flash_kernel_traitsILi64ELi128ELi128ELi8ES3_EELb1ELb0ELb0ELb0ELb1ELb1ELb0EEEvNS_16Flash_bwd_paramsE,(.L_x_2493 - _ZN5flash44flash_bwd_dq_dk_dv_loop_seqk_parallel_kernelI23Flash_bwd_kernel_traitsILi64ELi128ELi128ELi8ELi4ELi4ELi4ELb0ELb0EN7cutlass6half_tE19Flash_kernel_traitsILi64ELi128ELi128ELi8ES3_EELb1ELb0ELb0ELb0ELb1ELb1ELb0EEEvNS_16Flash_bwd_paramsE)
        .other          _ZN5flash44flash_bwd_dq_dk_dv_loop_seqk_parallel_kernelI23Flash_bwd_kernel_traitsILi64ELi128ELi128ELi8ELi4ELi4ELi4ELb0ELb0EN7cutlass6half_tE19Flash_kernel_traitsILi64ELi128ELi128ELi8ES3_EELb1ELb0ELb0ELb0ELb1ELb1ELb0EEEvNS_16Flash_bwd_paramsE,@"STO_CUDA_ENTRY STV_DEFAULT"
_ZN5flash44flash_bwd_dq_dk_dv_loop_seqk_parallel_kernelI23Flash_bwd_kernel_traitsILi64ELi128ELi128ELi8ELi4ELi4ELi4ELb0ELb0EN7cutlass6half_tE19Flash_kernel_traitsILi64ELi128ELi128ELi8ES3_EELb1ELb0ELb0ELb0ELb1ELb1ELb0EEEvNS_16Flash_bwd_paramsE:
.text._ZN5flash44flash_bwd_dq_dk_dv_loop_seqk_parallel_kernelI23Flash_bwd_kernel_traitsILi64ELi128ELi128ELi8ELi4ELi4ELi4ELb0ELb0EN7cutlass6half_tE19Flash_kernel_traitsILi64ELi128ELi128ELi8ES3_EELb1ELb0ELb0ELb0ELb1ELb1ELb0EEEvNS_16Flash_bwd_paramsE:
        /* <DEDUP_REMOVED lines=31> */
[CC--:B------:R-:W-:Y:S01]  /*01f0*/  LEA.HI R6, R2.reuse, R11.reuse, RZ, 0x4 ;  /* 0x0000000b02067211 */ /* 0x0c0fe200078f20ff */
[----:B----4-:R-:W-:Y:S01]  /*0200*/  USHF.R.S32.HI UR34, URZ, 0x1f, UR28 ;  /* 0x0000001f3f227899 */ /* 0x010fe2000801141c */
[CC--:B------:R-:W-:Y:S02]  /*0210*/  LEA.HI R13, R2.reuse, R11.reuse, RZ, 0x7 ;  /* 0x0000000b020d7211 */ /* 0x0c0fe400078f38ff */
[----:B------:R-:W-:-:S02]  /*0220*/  LEA.HI R2, R2, R11, RZ, 0x2 ;  /* 0x0000000b02027211 */ /* 0x000fc400078f10ff */
[----:B------:R-:W-:Y:S02]  /*0230*/  LOP3.LUT R3, R0, 0xffffffe0, RZ, 0xc0, !PT ;  /* 0xffffffe000037812 */ /* 0x000fe400078ec0ff */
[--C-:B------:R-:W-:Y:S02]  /*0240*/  SHF.R.S32.HI R5, RZ, 0x5, R0.reuse ;  /* 0x00000005ff057819 */ /* 0x100fe40000011400 */
[----:B------:R-:W-:Y:S01]  /*0250*/  SHF.R.S32.HI R0, RZ, 0x1f, R0 ;  /* 0x0000001fff007819 */ /* 0x000fe20000011400 */
[----:B------:R-:W-:Y:S01]  /*0260*/  IMAD.IADD R4, R11, 0x1, -R3 ;  /* 0x000000010b047824 */ /* 0x000fe200078e0a03 */
[--C-:B------:R-:W-:Y:S01]  /*0270*/  SHF.R.S32.HI R7, RZ, 0x2, R2.reuse ;  /* 0x00000002ff077819 */ /* 0x100fe20000011402 */
[----:B--2---:R-:W-:Y:S01]  /*0280*/  USHF.R.S32.HI UR33, URZ, 0x1f, UR25 ;  /* 0x0000001f3f217899 */ /* 0x004fe20008011419 */
[----:B------:R-:W-:Y:S02]  /*0290*/  SHF.R.S32.HI R10, RZ, 0x1f, R2 ;  /* 0x0000001fff0a7819 */ /* 0x000fe40000011402 */
[----:B------:R-:W-:-:S02]  /*02a0*/  LOP3.LUT R12, R14, 0xfffffff8, RZ, 0xc0, !PT ;  /* 0xfffffff80e0c7812 */ /* 0x000fc400078ec0ff */
[----:B------:R-:W-:Y:S01]  /*02b0*/  LOP3.LUT R9, R6, 0xfffffff0, RZ, 0xc0, !PT ;  /* 0xfffffff006097812 */ /* 0x000fe200078ec0ff */
[----:B-1----:R-:W-:Y:S01]  /*02c0*/  USHF.R.S32.HI UR32, URZ, 0x1f, UR24 ;  /* 0x0000001f3f207899 */ /* 0x002fe20008011418 */
[----:B------:R-:W-:Y:S01]  /*02d0*/  LOP3.LUT R2, R2, 0x7ffffffc, RZ, 0xc0, !PT ;  /* 0x7ffffffc02027812 */ /* 0x000fe200078ec0ff */
[C---:B------:R-:W-:Y:S01]  /*02e0*/  IMAD.IADD R12, R11.reuse, 0x1, -R12 ;  /* 0x000000010b0c7824 */ /* 0x040fe200078e0a0c */
[----:B------:R-:W-:Y:S01]  /*02f0*/  LEA.HI R0, R0, R5, RZ, 0x2 ;  /* 0x0000000500007211 */ /* 0x000fe200078f10ff */
[C---:B------:R-:W-:Y:S01]  /*0300*/  IMAD.IADD R9, R11.reuse, 0x1, -R9 ;  /* 0x000000010b097824 */ /* 0x040fe200078e0a09 */
[----:B------:R-:W-:Y:S01]  /*0310*/  SHF.R.S32.HI R8, RZ, 0x4, R6 ;  /* 0x00000004ff087819 */ /* 0x000fe20000011406 */
[----:B------:R-:W-:Y:S01]  /*0320*/  IMAD.IADD R11, R11, 0x1, -R2 ;  /* 0x000000010b0b7824 */ /* 0x000fe200078e0a02 */
[----:B------:R-:W-:Y:S02]  /*0330*/  LOP3.LUT R2, R0, 0xfffffffc, RZ, 0xc0, !PT ;  /* 0xfffffffc00027812 */ /* 0x000fe400078ec0ff */
[----:B------:R-:W-:-:S02]  /*0340*/  LEA.HI R0, R6, R8, RZ, 0x1 ;  /* 0x0000000806007211 */ /* 0x000fc400078f08ff */
[----:B------:R-:W-:Y:S01]  /*0350*/  LEA.HI R3, R10, R7, RZ, 0x3 ;  /* 0x000000070a037211 */ /* 0x000fe200078f18ff */
[----:B------:R-:W-:Y:S01]  /*0360*/  IMAD.IADD R15, R5, 0x1, -R2 ;  /* 0x00000001050f7824 */ /* 0x000fe200078e0a02 */
[----:B------:R-:W-:Y:S01]  /*0370*/  LOP3.LUT R2, R0, 0xfffffffe, RZ, 0xc0, !PT ;  /* 0xfffffffe00027812 */ /* 0x000fe200078ec0ff */
[----:B------:R-:W-:Y:S01]  /*0380*/  IMAD.SHL.U32 R5, R12, 0x40, RZ ;  /* 0x000000400c057824 */ /* 0x000fe200078e00ff */
[----:B------:R-:W-:Y:S02]  /*0390*/  SHF.R.S32.HI R6, RZ, 0x1f, R4 ;  /* 0x0000001fff067819 */ /* 0x000fe40000011404 */
[----:B------:R-:W-:Y:S01]  /*03a0*/  LOP3.LUT R0, R3, 0xfffffff8, RZ, 0xc0, !PT ;  /* 0xfffffff803007812 */ /* 0x000fe200078ec0ff */
[----:B------:R-:W-:Y:S01]  /*03b0*/  IMAD.IADD R8, R8, 0x1, -R2 ;  /* 0x0000000108087824 */ /* 0x000fe200078e0a02 */
[----:B------:R-:W-:Y:S01]  /*03c0*/  LEA.HI R4, R6, R4, RZ, 0x2 ;  /* 0x0000000406047211 */ /* 0x000fe200078f10ff */
[----:B------:R-:W-:Y:S01]  /*03d0*/  IMAD.SHL.U32 R2, R15, 0x10, RZ ;  /* 0x000000100f027824 */ /* 0x000fe200078e00ff */
[----:B------:R-:W-:Y:S01]  /*03e0*/  SHF.R.S32.HI R6, RZ, 0x1f, R9 ;  /* 0x0000001fff067819 */ /* 0x000fe20000011409 */
[----:B------:R-:W-:Y:S01]  /*03f0*/  IMAD.IADD R3, R7, 0x1, -R0 ;  /* 0x0000000107037824 */ /* 0x000fe200078e0a00 */
[----:B------:R-:W-:Y:S01]  /*0400*/  LOP3.LUT R0, R5, 0x1c0, RZ, 0xc0, !PT ;  /* 0x000001c005007812 */ /* 0x000fe200078ec0ff */
[----:B------:R-:W-:Y:S01]  /*0410*/  IMAD.SHL.U32 R184, R8, 0x200, RZ ;  /* 0x0000020008b87824 */ /* 0x000fe200078e00ff */
[----:B------:R-:W-:Y:S01]  /*0420*/  LEA.HI R10, R6, R9, RZ, 0x3 ;  /* 0x00000009060a7211 */ /* 0x000fe200078f18ff */
[----:B------:R-:W-:Y:S01]  /*0430*/  STL [R1+0x4], R15 ;  /* 0x0000040f01007387 */ /* 0x000fe20000100800 */
[----:B------:R-:W-:-:S02]  /*0440*/  LEA.HI.SX32 R252, R4, R2, 0x1e ;  /* 0x0000000204fc7211 */ /* 0x000fc400078ff2ff */
[----:B------:R-:W-:Y:S02]  /*0450*/  LOP3.LUT R6, R0, 0x30, R2, 0xf8, !PT ;  /* 0x0000003000067812 */ /* 0x000fe400078ef802 */
[----:B------:R-:W-:Y:S02]  /*0460*/  LOP3.LUT R2, R3, 0x1, RZ, 0xc0, !PT ;  /* 0x0000000103027812 */ /* 0x000fe400078ec0ff */
[----:B------:R-:W-:Y:S02]  /*0470*/  SHF.R.S32.HI R5, RZ, 0x7, R13 ;  /* 0x00000007ff057819 */ /* 0x000fe4000001140d */
[----:B------:R-:W-:Y:S02]  /*0480*/  ISETP.NE.U32.AND P0, PT, R2, 0x1, PT ;  /* 0x000000010200780c */ /* 0x000fe40003f05070 */
[----:B------:R-:W-:Y:S01]  /*0490*/  LOP3.LUT R187, R0, 0x8, R14, 0xf8, !PT ;  /* 0x0000000800bb7812 */ /* 0x000fe200078ef80e */
[----:B------:R-:W-:Y:S01]  /*04a0*/  IMAD R7, R5, 0x1000, R184 ;  /* 0x0000100005077824 */ /* 0x000fe200078e02b8 */
[----:B------:R-:W-:-:S02]  /*04b0*/  SHF.R.U32.HI R0, RZ, 0x3, R0 ;  /* 0x00000003ff007819 */ /* 0x000fc40000011600 */
[----:B------:R-:W-:Y:S02]  /*04c0*/  LOP3.LUT R2, R6, 0x8, R14, 0xf8, !PT ;  /* 0x0000000806027812 */ /* 0x000fe400078ef80e */
[C---:B------:R-:W-:Y:S01]  /*04d0*/  R2P PR, R3.reuse, 0x6 ;  /* 0x0000000603007804 */ /* 0x040fe20000000000 */
[----:B------:R-:W-:Y:S01]  /*04e0*/  IMAD.SHL.U32 R3, R3, 0x40, RZ ;  /* 0x0000004003037824 */ /* 0x000fe200078e00ff */
[----:B------:R-:W-:Y:S02]  /*04f0*/  LOP3.LUT R187, R187, R0, RZ, 0x3c, !PT ;  /* 0x00000000bbbb7212 */ /* 0x000fe400078e3cff */
[----:B------:R-:W-:Y:S01]  /*0500*/  LOP3.LUT R184, R184, R2, R0, 0xf6, !PT ;  /* 0x00000002b8b87212 */ /* 0x000fe200078ef600 */
[----:B------:R-:W-:Y:S01]  /*0510*/  IMAD.SHL.U32 R2, R5, 0x8, RZ ;  /* 0x0000000805027824 */ /* 0x000fe200078e00ff */
[----:B------:R-:W-:Y:S01]  /*0520*/  LOP3.LUT R4, R10, 0xfffffff8, RZ, 0xc0, !PT ;  /* 0xfffffff80a047812 */ /* 0x000fe200078ec0ff */
[----:B------:R-:W-:Y:S01]  /*0530*/  IMAD.IADD R187, R7, 0x1, R187 ;  /* 0x0000000107bb7824 */ /* 0x000fe200078e02bb */
[----:B------:R-:W-:Y:S01]  /*0540*/  LOP3.LUT R0, R3, 0x1c0, RZ, 0xc0, !PT ;  /* 0x000001c003007812 */ /* 0x000fe200078ec0ff */
[----:B------:R-:W-:Y:S01]  /*0550*/  IMAD.SHL.U32 R7, R8, 0x10, RZ ;  /* 0x0000001008077824 */ /* 0x000fe200078e00ff */
[----:B------:R-:W-:Y:S01]  /*0560*/  LOP3.LUT R2, R2, 0x8, RZ, 0xc0, !PT ;  /* 0x0000000802027812 */ /* 0x000fe200078ec0ff */
[----:B------:R-:W-:Y:S01]  /*0570*/  IMAD.IADD R16, R9, 0x1, -R4 ;  /* 0x0000000109107824 */ /* 0x000fe200078e0a04 */
[----:B------:R-:W-:Y:S01]  /*0580*/  SHF.R.U32.HI R3, RZ, 0x3, R0 ;  /* 0x00000003ff037819 */ /* 0x000fe20000011600 */
[----:B------:R-:W-:Y:S01]  /*0590*/  IMAD.SHL.U32 R4, R11, 0x2, RZ ;  /* 0x000000020b047824 */ /* 0x000fe200078e00ff */
[----:B------:R-:W-:-:S02]  /*05a0*/  LOP3.LUT R9, R2, 0x10, R7, 0xf8, !PT ;  /* 0x0000001002097812 */ /* 0x000fc400078ef807 */
[-C--:B------:R-:W-:Y:S01]  /*05b0*/  LOP3.LUT R7, R3, R0.reuse, R2, 0x1e, !PT ;  /* 0x0000000003077212 */ /* 0x080fe200078e1e02 */
[--C-:B------:R-:W-:Y:S01]  /*05c0*/  IMAD R5, R5, 0x2000, R4.reuse ;  /* 0x0000200005057824 */ /* 0x100fe200078e0204 */
[----:B------:R-:W-:Y:S01]  /*05d0*/  LOP3.LUT R6, R3, R0, RZ, 0xfc, !PT ;  /* 0x0000000003067212 */ /* 0x000fe200078efcff */
[----:B------:R-:W-:Y:S01]  /*05e0*/  IMAD.SHL.U32 R2, R16, 0x40, RZ ;  /* 0x0000004010027824 */ /* 0x000fe200078e00ff */
[C---:B------:R-:W-:Y:S01]  /*05f0*/  LOP3.LUT P3, RZ, R12.reuse, 0x4, RZ, 0xc0, !PT ;  /* 0x000000040cff7812 */ /* 0x040fe2000786c0ff */
[C---:B------:R-:W-:Y:S01]  /*0600*/  IMAD R5, R15.reuse, 0x400, R5 ;  /* 0x000004000f057824 */ /* 0x040fe200078e0205 */
[----:B------:R-:W-:Y:S01]  /*0610*/  LOP3.LUT P4, RZ, R12, 0x2, RZ, 0xc0, !PT ;  /* 0x000000020cff7812 */ /* 0x000fe2000788c0ff */
[----:B------:R-:W-:Y:S01]  /*0620*/  IMAD R0, R15, 0x400, R4 ;  /* 0x000004000f007824 */ /* 0x000fe200078e0204 */
[----:B------:R-:W-:Y:S01]  /*0630*/  LOP3.LUT R2, R2, 0x1c0, RZ, 0xc0, !PT ;  /* 0x000001c002027812 */ /* 0x000fe200078ec0ff */
[----:B------:R-:W-:Y:S01]  /*0640*/  IMAD.SHL.U32 R3, R10, 0x40, RZ ;  /* 0x000000400a037824 */ /* 0x000fe200078e00ff */
[C---:B------:R-:W-:Y:S01]  /*0650*/  SEL R189, R235.reuse, 0xffffffe0, !P4 ;  /* 0xffffffe0ebbd7807 */ /* 0x040fe20006000000 */
[----:B------:R-:W-:Y:S01]  /*0660*/  IMAD.SHL.U32 R4, R8, 0x8, RZ ;  /* 0x0000000808047824 */ /* 0x000fe200078e00ff */
[----:B------:R-:W-:Y:S01]  /*0670*/  SEL R235, R235, 0xffffffe0, !P1 ;  /* 0xffffffe0ebeb7807 */ /* 0x000fe20004800000 */
[----:B------:R-:W-:Y:S01]  /*0680*/  IMAD.IADD R6, R6, 0x1, R5 ;  /* 0x0000000106067824 */ /* 0x000fe200078e0205 */
[----:B------:R-:W-:Y:S01]  /*0690*/  SHF.R.U32.HI R5, RZ, 0x3, R2 ;  /* 0x00000003ff057819 */ /* 0x000fe20000011602 */
[----:B------:R-:W-:Y:S01]  /*06a0*/  IMAD.IADD R7, R0, 0x1, R7 ;  /* 0x0000000100077824 */ /* 0x000fe200078e0207 */
[----:B------:R-:W-:Y:S01]  /*06b0*/  LOP3.LUT R0, R3, 0xfffffe00, RZ, 0xc0, !PT ;  /* 0xfffffe0003007812 */ /* 0x000fe200078ec0ff */
[----:B------:R-:W-:Y:S01]  /*06c0*/  STL [R1+0x18], R16 ;  /* 0x0000181001007387 */ /* 0x000fe20000100800 */
        /* <DEDUP_REMOVED lines=10> */
[----:B------:R-:W-:Y:S01]  /*0770*/  SEL R188, R2, 0xffffffc0, !P3 ;  /* 0xffffffc002bc7807 */ /* 0x000fe20005800000 */
[----:B------:R-:W-:Y:S01]  /*0780*/  IMAD.SHL.U32 R4, R12, 0x8, RZ ;  /* 0x000000080c047824 */ /* 0x000fe200078e00ff */
[----:B------:R-:W-:Y:S01]  /*0790*/  SEL R2, R2, 0xffffffc0, !P2 ;  /* 0xffffffc002027807 */ /* 0x000fe20005000000 */
[--C-:B------:R-:W-:Y:S01]  /*07a0*/  IMAD.IADD R6, R235, 0x1, R7.reuse ;  /* 0x00000001eb067824 */ /* 0x100fe200078e0207 */
[----:B------:R-:W-:Y:S01]  /*07b0*/  SEL R0, R0, 0x3c0, !P2 ;  /* 0x000003c000007807 */ /* 0x000fe20005000000 */
[C---:B------:R-:W-:Y:S01]  /*07c0*/  VIADD R10, R7.reuse, 0x420 ;  /* 0x00000420070a7836 */ /* 0x040fe20000000000 */
[----:B------:R1:W-:Y:S01]  /*07d0*/  STL [R1+0x8], R4 ;  /* 0x0000080401007387 */ /* 0x0003e20000100800 */
[----:B------:R-:W-:Y:S01]  /*07e0*/  IMAD.IADD R5, R2, 0x1, R7 ;  /* 0x0000000102057824 */ /* 0x000fe200078e0207 */
[----:B------:R-:W-:Y:S01]  /*07f0*/  SHF.R.S32.HI R3, RZ, 0x3, R14 ;  /* 0x00000003ff037819 */ /* 0x000fe2000001140e */
[C---:B------:R-:W-:Y:S01]  /*0800*/  VIADD R3, R7.reuse, 0x2020 ;  /* 0x0000202007037836 */ /* 0x040fe20000000000 */
[----:B------:R-:W-:Y:S01]  /*0810*/  STL [R1+0x1c], R7 ;  /* 0x00001c0701007387 */ /* 0x000fe20000100800 */
[----:B------:R-:W-:Y:S01]  /*0820*/  @P1 VIADD R10, R7, 0x3e0 ;  /* 0x000003e0070a1836 */ /* 0x000fe20000000000 */
[----:B------:R-:W-:Y:S01]  /*0830*/  SEL R233, R233, 0x10, !P0 ;  /* 0x00000010e9e97807 */ /* 0x000fe20004000000 */
[C---:B------:R-:W-:Y:S01]  /*0840*/  VIADD R9, R7.reuse, 0x2420 ;  /* 0x0000242007097836 */ /* 0x040fe20000000000 */
[----:B------:R2:W-:Y:S01]  /*0850*/  STL [R1+0x30], R5 ;  /* 0x0000300501007387 */ /* 0x0005e20000100800 */
[----:B------:R-:W-:Y:S01]  /*0860*/  @P1 VIADD R3, R7, 0x1fe0 ;  /* 0x00001fe007031836 */ /* 0x000fe20000000000 */
[----:B------:R-:W-:Y:S01]  /*0870*/  LEA R187, R187, UR4, 0x1 ;  /* 0x00000004bbbb7c11 */ /* 0x000fe2000f8e08ff */
[C---:B------:R-:W-:Y:S01]  /*0880*/  VIADD R8, R7.reuse, 0x2040 ;  /* 0x0000204007087836 */ /* 0x040fe20000000000 */
[----:B------:R3:W-:Y:S01]  /*0890*/  STL [R1+0x4c], R6 ;  /* 0x00004c0601007387 */ /* 0x0007e20000100800 */
[C---:B------:R-:W-:Y:S01]  /*08a0*/  @P1 VIADD R9, R7.reuse, 0x23e0 ;  /* 0x000023e007091836 */ /* 0x040fe20000000000 */
[----:B------:R-:W-:Y:S01]  /*08b0*/  LEA R184, R184, UR5, 0x1 ;  /* 0x00000005b8b87c11 */ /* 0x000fe2000f8e08ff */
[----:B------:R-:W-:-:S02]  /*08c0*/  @P2 VIADD R8, R7, 0x1fc0 ;  /* 0x00001fc007082836 */ /* 0x000fc40000000000 */
[C---:B------:R-:W-:Y:S02]  /*08d0*/  IMAD.IADD R232, R231.reuse, 0x1, R2 ;  /* 0x00000001e7e87824 */ /* 0x040fe400078e0202 */
[----:B------:R-:W-:Y:S02]  /*08e0*/  IMAD.IADD R2, R2, 0x1, R3 ;  /* 0x0000000102027824 */ /* 0x000fe400078e0203 */
[----:B------:R-:W-:Y:S02]  /*08f0*/  IMAD.IADD R234, R231, 0x1, R233 ;  /* 0x00000001e7ea7824 */ /* 0x000fe400078e02e9 */
[----:B------:R-:W-:Y:S02]  /*0900*/  IMAD.IADD R188, R187, 0x1, R188 ;  /* 0x00000001bbbc7824 */ /* 0x000fe400078e02bc */
[----:B-1----:R-:W-:Y:S02]  /*0910*/  IMAD.IADD R4, R7, 0x1, R0 ;  /* 0x0000000107047824 */ /* 0x002fe400078e0200 */
[----:B------:R-:W-:-:S02]  /*0920*/  IMAD.IADD R0, R0, 0x1, R3 ;  /* 0x0000000100007824 */ /* 0x000fc400078e0203 */
[----:B------:R-:W-:Y:S01]  /*0930*/  IMAD.IADD R233, R233, 0x1, R232 ;  /* 0x00000001e9e97824 */ /* 0x000fe200078e02e8 */
[----:B------:R1:W-:Y:S01]  /*0940*/  STL [R1+0x2c], R4 ;  /* 0x00002c0401007387 */ /* 0x0003e20000100800 */
[----:B------:R-:W-:Y:S02]  /*0950*/  IMAD.IADD R190, R187, 0x1, R189 ;  /* 0x00000001bbbe7824 */ /* 0x000fe400078e02bd */
[----:B--2---:R-:W-:Y:S01]  /*0960*/  IMAD.IADD R5, R235, 0x1, R5 ;  /* 0x00000001eb057824 */ /* 0x004fe200078e0205 */
[----:B------:R2:W-:Y:S01]  /*0970*/  STL [R1+0x38], R10 ;  /* 0x0000380a01007387 */ /* 0x0005e20000100800 */
[----:B------:R-:W-:Y:S02]  /*0980*/  IMAD.IADD R238, R231, 0x1, R235 ;  /* 0x00000001e7ee7824 */ /* 0x000fe400078e02eb */
[C---:B---3--:R-:W-:Y:S01]  /*0990*/  VIADD R6, R7.reuse, 0x2440 ;  /* 0x0000244007067836 */ /* 0x048fe20000000000 */
[----:B------:R2:W-:Y:S01]  /*09a0*/  STL [R1+0x20], R3 ;  /* 0x0000200301007387 */ /* 0x0005e20000100800 */
[----:B------:R-:W-:-:S02]  /*09b0*/  @P2 VIADD R6, R7, 0x23c0 ;  /* 0x000023c007062836 */ /* 0x000fc40000000000 */
[----:B------:R-:W-:Y:S01]  /*09c0*/  IMAD.IADD R237, R234, 0x1, R235 ;  /* 0x00000001eaed7824 */ /* 0x000fe200078e02eb */
[----:B------:R2:W-:Y:S01]  /*09d0*/  STL [R1+0x34], R9 ;  /* 0x0000340901007387 */ /* 0x0005e20000100800 */
[----:B------:R-:W-:Y:S02]  /*09e0*/  IMAD.IADD R236, R235, 0x1, R232 ;  /* 0x00000001ebec7824 */ /* 0x000fe400078e02e8 */
[----:B------:R-:W-:Y:S01]  /*09f0*/  IMAD.IADD R189, R189, 0x1, R188 ;  /* 0x00000001bdbd7824 */ /* 0x000fe200078e02bc */
[----:B------:R2:W-:Y:S04]  /*0a00*/  STL [R1+0x28], R8 ;  /* 0x0000280801007387 */ /* 0x0005e80000100800 */
[----:B------:R2:W-:Y:S04]  /*0a10*/  STL [R1+0x24], R6 ;  /* 0x0000240601007387 */ /* 0x0005e80000100800 */
[----:B------:R2:W-:Y:S01]  /*0a20*/  STL [R1+0x48], R5 ;  /* 0x0000480501007387 */ /* 0x0005e20000100800 */
[----:B-1----:R-:W-:-:S02]  /*0a30*/  IMAD.IADD R4, R235, 0x1, R4 ;  /* 0x00000001eb047824 */ /* 0x002fc400078e0204 */
[----:B------:R-:W-:-:S03]  /*0a40*/  IMAD.IADD R235, R235, 0x1, R233 ;  /* 0x00000001ebeb7824 */ /* 0x000fc600078e02e9 */
[----:B------:R2:W-:Y:S04]  /*0a50*/  STL [R1+0x44], R4 ;  /* 0x0000440401007387 */ /* 0x0005e80000100800 */
[----:B------:R2:W-:Y:S04]  /*0a60*/  STL [R1+0x40], R2 ;  /* 0x0000400201007387 */ /* 0x0005e80000100800 */
[----:B------:R2:W-:Y:S02]  /*0a70*/  STL [R1+0x3c], R0 ;  /* 0x00003c0001007387 */ /* 0x0005e40000100800 */
.L_x_2024:
[----:B------:R-:W-:Y:S02]  /*0a80*/  ISETP.NE.U32.AND P0, PT, RZ, UR20, PT ;  /* 0x00000014ff007c0c */ /* 0x000fe4000bf05070 */
[----:B------:R-:W-:Y:S02]  /*0a90*/  ISETP.NE.U32.AND P1, PT, RZ, UR18, PT ;  /* 0x00000012ff007c0c */ /* 0x000fe4000bf25070 */
[----:B------:R-:W-:Y:S02]  /*0aa0*/  ISETP.NE.AND.EX P0, PT, RZ, UR21, PT, P0 ;  /* 0x00000015ff007c0c */ /* 0x000fe4000bf05300 */
[----:B------:R-:W-:-:S11]  /*0ab0*/  ISETP.NE.AND.EX P1, PT, RZ, UR19, PT, P1 ;  /* 0x00000013ff007c0c */ /* 0x000fd6000bf25310 */
[----:B--2---:R-:W1:Y:S01]  /*0ac0*/  @P0 S2R R0, SR_CTAID.Y ;  /* 0x0000000000000919 */ /* 0x004e620000002600 */
[----:B----4-:R-:W1:Y:S01]  /*0ad0*/  @P0 LDC.64 R2, c[0x0][0x300] ;  /* 0x0000c000ff020b82 */ /* 0x010e620000000a00 */
        /* <DEDUP_REMOVED lines=90> */
.L_x_2017:
[----:B------:R-:W-:Y:S01]  /*1080*/  UIMAD UR41, UR26, UR38, UR28 ;  /* 0x000000261a2972a4 */ /* 0x000fe2000f8e021c */
[----:B------:R-:W-:-:S03]  /*1090*/  ULDC UR52, c[0x0][0x2d4] ;  /* 0x0000b50000347ab9 */ /* 0x000fc60000000800 */
[----:B------:R-:W-:-:S12]  /*10a0*/  UIMAD UR41, UR41, UR52, URZ ;  /* 0x00000034292972a4 */ /* 0x000fd8000f8e023f */
.L_x_2018:
[----:B------:R-:W2:Y:S01]  /*10b0*/  LDL.64 R2, [R1+0x8] ;  /* 0x0000080001027983 */ /* 0x000ea20000100a00 */
[----:B------:R-:W-:Y:S01]  /*10c0*/  ULDC.64 UR8, c[0x0][0x248] ;  /* 0x0000920000087ab9 */ /* 0x000fe20000000a00 */
[----:B------:R-:W-:Y:S01]  /*10d0*/  ULDC.64 UR6, c[0x0][0x250] ;  /* 0x0000940000067ab9 */ /* 0x000fe20000000a00 */
[----:B------:R-:W-:Y:S01]  /*10e0*/  ULDC.64 UR16, c[0x0][0x240] ;  /* 0x0000900000107ab9 */ /* 0x000fe20000000a00 */
[----:B------:R-:W2:Y:S01]  /*10f0*/  LDL.64 R28, [R1+0x8] ;  /* 0x00000800011c7983 */ /* 0x000ea20000100a00 */
[----:B------:R-:W1:Y:S01]  /*1100*/  LDC.64 R12, c[0x0][0x228] ;  /* 0x00008a00ff0c7b82 */ /* 0x000e620000000a00 */
[----:B------:R-:W3:Y:S01]  /*1110*/  S2R R4, SR_TID.X ;  /* 0x0000000000047919 */ /* 0x000ee20000002100 */
[----:B------:R-:W4:Y:S06]  /*1120*/  S2R R5, SR_TID.X ;  /* 0x0000000000057919 */ /* 0x000f2c0000002100 */
[----:B------:R-:W5:Y:S01]  /*1130*/  LDC.64 R14, c[0x0][0x418] ;  /* 0x00010600ff0e7b82 */ /* 0x000f620000000a00 */
[----:B------:R-:W1:Y:S01]  /*1140*/  S2R R26, SR_TID.X ;  /* 0x00000000001a7919 */ /* 0x000e620000002100 */
[----:B---3--:R-:W-:-:S04]  /*1150*/  SHF.R.S32.HI R4, RZ, 0x1f, R4 ;  /* 0x0000001fff047819 */ /* 0x008fc80000011404 */
[----:B----4-:R-:W-:-:S04]  /*1160*/  LEA.HI R4, R4, R5, RZ, 0x3 ;  /* 0x0000000504047211 */ /* 0x010fc800078f18ff */
[----:B------:R-:W-:-:S05]  /*1170*/  SHF.R.S32.HI R4, RZ, 0x3, R4 ;  /* 0x00000003ff047819 */ /* 0x000fca0000011404 */
[----:B------:R-:W-:Y:S01]  /*1180*/  IMAD.SHL.U32 R0, R4, 0x40, RZ ;  /* 0x0000004004007824 */ /* 0x000fe200078e00ff */
[----:B-1----:R-:W-:-:S04]  /*1190*/  SHF.R.S32.HI R27, RZ, 0x1f, R26 ;  /* 0x0000001fff1b7819 */ /* 0x002fc8000001141a */
[----:B------:R-:W-:Y:S02]  /*11a0*/  LOP3.LUT R0, R0, 0x1c0, RZ, 0xc0, !PT ;  /* 0x000001c000007812 */ /* 0x000fe400078ec0ff */
[C---:B------:R-:W-:Y:S01]  /*11b0*/  IADD3 R10, P0, R4.reuse, UR44, RZ ;  /* 0x0000002c040a7c10 */ /* 0x040fe2000ff1e0ff */
[----:B------:R-:W-:Y:S01]  /*11c0*/  IMAD.WIDE.U32 R20, R4, UR8, RZ ;  /* 0x0000000804147c25 */ /* 0x000fe2000f8e00ff */
[----:B------:R-:W-:-:S03]  /*11d0*/  LEA.HI R8, R27, R26, RZ, 0x5 ;  /* 0x0000001a1b087211 */ /* 0x000fc600078f28ff */
[----:B------:R-:W-:Y:S01]  /*11e0*/  IMAD.WIDE.U32 R22, R4, UR6, RZ ;  /* 0x0000000604167c25 */ /* 0x000fe2000f8e00ff */
[----:B------:R-:W-:-:S04]  /*11f0*/  UIMAD UR13, UR38, UR47, URZ ;  /* 0x0000002f260d72a4 */ /* 0x000fc8000f8e023f */
[----:B------:R-:W-:Y:S01]  /*1200*/  USHF.L.U32 UR12, UR13, 0x7, URZ ;  /* 0x000000070d0c7899 */ /* 0x000fe2000800063f */
[----:B------:R-:W-:Y:S01]  /*1210*/  IMAD.U32 R19, RZ, RZ, UR11 ;  /* 0x0000000bff137e24 */ /* 0x000fe2000f8e00ff */
[----:B------:R-:W-:Y:S02]  /*1220*/  UIADD3 UR4, UP1, UR4, UR10, URZ ;  /* 0x0000000a04047290 */ /* 0x000fe4000ff3e03f */
[----:B------:R-:W-:Y:S02]  /*1230*/  USHF.R.S32.HI UR11, URZ, 0x1f, UR12 ;  /* 0x0000001f3f0b7899 */ /* 0x000fe4000801140c */
[----:B------:R-:W-:Y:S02]  /*1240*/  UIMAD.WIDE UR52, UR26, UR52, UR44 ;  /* 0x000000341a3472a5 */ /* 0x000fe4000f8e022c */
[----:B------:R-:W-:Y:S02]  /*1250*/  UIMAD.WIDE.U32 UR50, UR47, UR38, URZ ;  /* 0x000000262f3272a5 */ /* 0x000fe4000f8e003f */
[----:B------:R-:W-:-:S04]  /*1260*/  UIADD3 UR23, UP0, UR52, UR23, URZ ;  /* 0x0000001734177290 */ /* 0x000fc8000ff1e03f */
[----:B------:R-:W-:Y:S02]  /*1270*/  UIADD3.X UR22, UR53, UR22, URZ, UP0, !UPT ;  /* 0x0000001635167290 */ /* 0x000fe400087fe43f */
[----:B------:R-:W-:Y:S02]  /*1280*/  ULEA.HI.SX32 UR40, UR40, 0xffffffff, 0x19 ;  /* 0xffffffff28287891 */ /* 0x000fe4000f8fca3f */
[----:B------:R-:W-:Y:S02]  /*1290*/  UIADD3.X UR43, UR46, UR43, URZ, UP1, !UPT ;  /* 0x0000002b2e2b7290 */ /* 0x000fe40008ffe43f */
[----:B------:R-:W-:Y:S01]  /*12a0*/  UIADD3 UR42, UR44, UR42, URZ ;  /* 0x0000002a2c2a7290 */ /* 0x000fe2000fffe03f */
        /* <DEDUP_REMOVED lines=32> */
[----:B--2---:R-:W-:Y:S01]  /*14b0*/  IMAD.MOV.U32 R28, RZ, RZ, R2 ;  /* 0x000000ffff1c7224 */ /* 0x004fe200078e0002 */
[----:B------:R-:W-:-:S04]  /*14c0*/  LEA.HI R3, R27, R26, RZ, 0x6 ;  /* 0x0000001a1b037211 */ /* 0x000fc800078f30ff */
[----:B------:R-:W-:Y:S02]  /*14d0*/  LOP3.LUT R2, R0, 0x38, R28, 0xf8, !PT ;  /* 0x0000003800027812 */ /* 0x000fe400078ef81c */
[----:B------:R-:W-:-:S04]  /*14e0*/  SHF.R.U32.HI R0, RZ, 0x3, R0 ;  /* 0x00000003ff007819 */ /* 0x000fc80000011600 */
[----:B------:R-:W-:Y:S01]  /*14f0*/  LOP3.LUT R0, R2, R0, RZ, 0x3c, !PT ;  /* 0x0000000002007212 */ /* 0x000fe200078e3cff */
[----:B------:R-:W-:Y:S01]  /*1500*/  IMAD.SHL.U32 R2, R3, 0x8, RZ ;  /* 0x0000000803027824 */ /* 0x000fe200078e00ff */
[----:B------:R-:W-:-:S04]  /*1510*/  SHF.R.S32.HI R3, RZ, 0x1f, R4 ;  /* 0x0000001fff037819 */ /* 0x000fc80000011404 */
[----:B------:R-:W-:Y:S01]  /*1520*/  LOP3.LUT R18, R0, 0xfffffe00, R2, 0xf8, !PT ;  /* 0xfffffe0000127812 */ /* 0x000fe200078ef802 */
[C---:B------:R-:W-:Y:S01]  /*1530*/  IMAD R2, R3.reuse, UR8, RZ ;  /* 0x0000000803027c24 */ /* 0x040fe2000f8e02ff */
[C---:B------:R-:W-:Y:S01]  /*1540*/  IADD3.X R16, R3.reuse, UR45, RZ, P0, !PT ;  /* 0x0000002d03107c10 */ /* 0x040fe200087fe4ff */
[----:B------:R-:W-:Y:S02]  /*1550*/  IMAD R0, R3, UR6, RZ ;  /* 0x0000000603007c24 */ /* 0x000fe4000f8e02ff */
[----:B------:R-:W-:Y:S02]  /*1560*/  IMAD R2, R4, UR9, R2 ;  /* 0x0000000904027c24 */ /* 0x000fe4000f8e0202 */
[----:B------:R-:W-:Y:S02]  /*1570*/  IMAD R3, R16, UR16, RZ ;  /* 0x0000001010037c24 */ /* 0x000fe4000f8e02ff */
[----:B------:R-:W-:Y:S01]  /*1580*/  IMAD R0, R4, UR7, R0 ;  /* 0x0000000704007c24 */ /* 0x000fe2000f8e0200 */
[----:B------:R-:W-:Y:S01]  /*1590*/  LOP3.LUT R4, R8, 0xffffffe0, RZ, 0xc0, !PT ;  /* 0xffffffe008047812 */ /* 0x000fe200078ec0ff */
[----:B------:R-:W-:-:S02]  /*15a0*/  IMAD.IADD R5, R21, 0x1, R2 ;  /* 0x0000000115057824 */ /* 0x000fc400078e0202 */
[----:B------:R-:W-:Y:S02]  /*15b0*/  IMAD R2, R10, UR17, R3 ;  /* 0x000000110a027c24 */ /* 0x000fe4000f8e0203 */
[----:B------:R-:W-:Y:S01]  /*15c0*/  IMAD.IADD R3, R23, 0x1, R0 ;  /* 0x0000000117037824 */ /* 0x000fe200078e0200 */
[----:B------:R-:W-:Y:S01]  /*15d0*/  SHF.R.S32.HI R0, RZ, 0x5, R8 ;  /* 0x00000005ff007819 */ /* 0x000fe20000011408 */
[----:B------:R-:W-:Y:S01]  /*15e0*/  IMAD.IADD R25, R26, 0x1, -R4 ;  /* 0x000000011a197824 */ /* 0x000fe200078e0a04 */
[--C-:B------:R-:W-:Y:S01]  /*15f0*/  SHF.R.S32.HI R29, RZ, 0x1f, R28.reuse ;  /* 0x0000001fff1d7819 */ /* 0x100fe2000001141c */
[----:B------:R-:W-:Y:S01]  /*1600*/  IMAD.U32 R8, RZ, RZ, UR14 ;  /* 0x0000000eff087e24 */ /* 0x000fe2000f8e00ff */
[----:B------:R-:W-:Y:S01]  /*1610*/  USHF.R.S32.HI UR45, URZ, 0x1f, UR47 ;  /* 0x0000001f3f2d7899 */ /* 0x000fe2000801142f */
[----:B------:R-:W-:Y:S01]  /*1620*/  IMAD R0, R0, UR13, R25 ;  /* 0x0000000d00007c24 */ /* 0x000fe2000f8e0219 */
[----:B------:R-:W-:Y:S01]  /*1630*/  ULDC.64 UR14, c[0x0][0x258] ;  /* 0x00009600000e7ab9 */ /* 0x000fe20000000a00 */
[----:B------:R-:W-:Y:S01]  /*1640*/  IMAD.WIDE.U32 R6, R10, UR16, R28 ;  /* 0x000000100a067c25 */ /* 0x000fe2000f8e001c */
[----:B------:R-:W-:Y:S02]  /*1650*/  @P1 BAR.SYNC.DEFER_BLOCKING 0x0 ;  /* 0x0000000000001b1d */ /* 0x000fe40000010000 */
[----:B------:R-:W-:Y:S01]  /*1660*/  IADD3 R8, P2, P0, R0, UR12, R8 ;  /* 0x0000000c00087c10 */ /* 0x000fe2000f85e008 */
[----:B------:R-:W-:Y:S01]  /*1670*/  IMAD.IADD R7, R7, 0x1, R2 ;  /* 0x0000000107077824 */ /* 0x000fe200078e0202 */
[----:B------:R-:W-:Y:S01]  /*1680*/  SHF.R.S32.HI R0, RZ, 0x1f, R0 ;  /* 0x0000001fff007819 */ /* 0x000fe20000011400 */
[----:B------:R-:W-:-:S02]  /*1690*/  IMAD.MOV.U32 R2, RZ, RZ, R22 ;  /* 0x000000ffff027224 */ /* 0x000fc400078e0016 */
[----:B------:R-:W-:Y:S01]  /*16a0*/  IMAD.MOV.U32 R4, RZ, RZ, R20 ;  /* 0x000000ffff047224 */ /* 0x000fe200078e0014 */
[----:B------:R-:W-:Y:S01]  /*16b0*/  UIMAD UR45, UR45, UR38, URZ ;  /* 0x000000262d2d72a4 */ /* 0x000fe2000f8e023f */
[----:B------:R-:W-:Y:S01]  /*16c0*/  IMAD.U32 R22, RZ, RZ, UR6 ;  /* 0x00000006ff167e24 */ /* 0x000fe2000f8e00ff */
[----:B------:R-:W-:Y:S01]  /*16d0*/  IADD3.X R0, R0, UR11, R19, P2, P0 ;  /* 0x0000000b00007c10 */ /* 0x000fe200097e0413 */
[----:B------:R-:W-:Y:S01]  /*16e0*/  IMAD.U32 R20, RZ, RZ, UR8 ;  /* 0x00000008ff147e24 */ /* 0x000fe2000f8e00ff */
[----:B------:R-:W-:Y:S01]  /*16f0*/  IADD3 R8, P0, R8, R9, RZ ;  /* 0x0000000908087210 */ /* 0x000fe20007f1e0ff */
[----:B------:R-:W-:Y:S01]  /*1700*/  IMAD.WIDE.U32 R22, R22, UR4, R2 ;  /* 0x0000000416167c25 */ /* 0x000fe2000f8e0002 */
[----:B------:R-:W-:Y:S01]  /*1710*/  UIMAD UR49, UR49, UR47, UR45 ;  /* 0x0000002f313172a4 */ /* 0x000fe2000f8e022d */
[----:B------:R-:W-:Y:S02]  /*1720*/  ULDC.64 UR12, c[0x0][0x420] ;  /* 0x00010800000c7ab9 */ /* 0x000fe40000000a00 */
[----:B------:R-:W-:Y:S01]  /*1730*/  IMAD R19, R12, UR35, RZ ;  /* 0x000000230c137c24 */ /* 0x000fe2000f8e02ff */
[----:B------:R-:W-:Y:S01]  /*1740*/  ULDC.64 UR10, c[0x0][0x428] ;  /* 0x00010a00000a7ab9 */ /* 0x000fe20000000a00 */
[----:B-----5:R-:W-:-:S02]  /*1750*/  IMAD R2, R14, UR35, RZ ;  /* 0x000000230e027c24 */ /* 0x020fc4000f8e02ff */
[----:B------:R-:W-:-:S04]  /*1760*/  IMAD.WIDE.U32 R20, R20, UR4, R4 ;  /* 0x0000000414147c25 */ /* 0x000fc8000f8e0004 */
[----:B------:R-:W-:Y:S02]  /*1770*/  IMAD.X R9, R0, 0x1, R17, P0 ;  /* 0x0000000100097824 */ /* 0x000fe400000e0611 */
[----:B------:R-:W-:-:S04]  /*1780*/  IMAD.WIDE.U32 R4, R12, UR26, R6 ;  /* 0x0000001a0c047c25 */ /* 0x000fc8000f8e0006 */
[----:B------:R-:W-:Y:S02]  /*1790*/  IMAD R0, R13, UR26, R19 ;  /* 0x0000001a0d007c24 */ /* 0x000fe4000f8e0213 */
[----:B------:R-:W-:Y:S02]  /*17a0*/  IMAD R6, R15, UR26, R2 ;  /* 0x0000001a0f067c24 */ /* 0x000fe4000f8e0202 */
[----:B------:R-:W-:Y:S01]  /*17b0*/  IMAD.WIDE.U32 R2, R14, UR26, R28 ;  /* 0x0000001a0e027c25 */ /* 0x000fe2000f8e001c */
[----:B------:R-:W-:-:S03]  /*17c0*/  UIADD3 UR49, UR51, UR49, URZ ;  /* 0x0000003133317290 */ /* 0x000fc6000fffe03f */
[----:B------:R-:W-:Y:S02]  /*17d0*/  IMAD.IADD R5, R5, 0x1, R0 ;  /* 0x0000000105057824 */ /* 0x000fe400078e0200 */
[----:B------:R-:W-:Y:S02]  /*17e0*/  IMAD.IADD R3, R3, 0x1, R6 ;  /* 0x0000000103037824 */ /* 0x000fe400078e0206 */
[----:B------:R-:W-:Y:S01]  /*17f0*/  IMAD R0, R16, UR12, RZ ;  /* 0x0000000c10007c24 */ /* 0x000fe2000f8e02ff */
[----:B------:R-:W-:Y:S01]  /*1800*/  UIMAD UR49, UR49, UR23, URZ ;  /* 0x00000017313172a4 */ /* 0x000fe2000f8e023f */
[C---:B------:R-:W-:Y:S01]  /*1810*/  IMAD.WIDE.U32 R2, R10.reuse, UR12, R2 ;  /* 0x0000000c0a027c25 */ /* 0x040fe2000f8e0002 */
[----:B------:R-:W1:Y:S03]  /*1820*/  LDC.64 R16, c[0x0][0x230] ;  /* 0x00008c00ff107b82 */ /* 0x000e660000000a00 */
[----:B------:R-:W-:-:S02]  /*1830*/  IMAD R6, R10, UR13, R0 ;  /* 0x0000000d0a067c24 */ /* 0x000fc4000f8e0200 */
[----:B------:R-:W-:Y:S01]  /*1840*/  IMAD.U32 R12, RZ, RZ, UR50 ;  /* 0x00000032ff0c7e24 */ /* 0x000fe2000f8e00ff */
[----:B------:R-:W-:Y:S01]  /*1850*/  UIMAD UR49, UR22, UR50, UR49 ;  /* 0x00000032163172a4 */ /* 0x000fe2000f8e0231 */
[----:B------:R-:W-:Y:S01]  /*1860*/  IMAD.U32 R0, RZ, RZ, UR14 ;  /* 0x0000000eff007e24 */ /* 0x000fe2000f8e00ff */
[----:B------:R-:W-:Y:S01]  /*1870*/  UIMAD UR47, UR34, UR10, URZ ;  /* 0x0000000a222f72a4 */ /* 0x000fe2000f8e023f */
[----:B------:R-:W-:Y:S01]  /*1880*/  IMAD.IADD R3, R3, 0x1, R6 ;  /* 0x0000000103037824 */ /* 0x000fe200078e0206 */
[----:B------:R-:W-:Y:S01]  /*1890*/  UIMAD UR48, UR34, UR14, URZ ;  /* 0x0000000e223072a4 */ /* 0x000fe2000f8e023f */
[----:B------:R-:W-:Y:S01]  /*18a0*/  IMAD.WIDE.U32 R8, R12, UR23, R8 ;  /* 0x000000170c087c25 */ /* 0x000fe2000f8e0008 */
[----:B------:R-:W-:-:S03]  /*18b0*/  ULDC.64 UR22, c[0x0][0x400] ;  /* 0x0001000000167ab9 */ /* 0x000fc60000000a00 */
[----:B------:R-:W-:Y:S01]  /*18c0*/  IMAD.U32 R6, RZ, RZ, UR10 ;  /* 0x0000000aff067e24 */ /* 0x000fe2000f8e00ff */
[----:B------:R-:W-:Y:S01]  /*18d0*/  ULEA.HI UR10, UR40, UR40, URZ, 0x1 ;  /* 0x00000028280a7291 */ /* 0x000fe2000f8f083f */
[----:B------:R-:W-:Y:S01]  /*18e0*/  IMAD.WIDE.U32 R4, R0, UR28, R4 ;  /* 0x0000001c00047c25 */ /* 0x000fe2000f8e0004 */
[----:B------:R-:W-:Y:S01]  /*18f0*/  UIMAD UR45, UR28, UR15, UR48 ;  /* 0x0000000f1c2d72a4 */ /* 0x000fe2000f8e0230 */
[----:B------:R-:W-:Y:S02]  /*1900*/  LEA R196, P0, R8, UR22, 0x2 ;  /* 0x0000001608c47c11 */ /* 0x000fe4000f8010ff */
[----:B------:R-:W-:Y:S01]  /*1910*/  VIADD R0, R9, UR49 ;  /* 0x0000003109007c36 */ /* 0x000fe20008000000 */
[----:B------:R-:W-:Y:S01]  /*1920*/  UIMAD UR47, UR28, UR11, UR47 ;  /* 0x0000000b1c2f72a4 */ /* 0x000fe2000f8e022f */
[----:B------:R-:W-:Y:S01]  /*1930*/  IMAD.WIDE.U32 R2, R6, UR28, R2 ;  /* 0x0000001c06027c25 */ /* 0x000fe2000f8e0002 */
[----:B------:R-:W-:-:S03]  /*1940*/  ULOP3.LUT UR22, UR10, 0xfffffffe, URZ, 0xc0, !UPT ;  /* 0xfffffffe0a167892 */ /* 0x000fc6000f8ec03f */
[----:B------:R-:W-:Y:S01]  /*1950*/  IMAD.U32 R13, RZ, RZ, UR51 ;  /* 0x00000033ff0d7e24 */ /* 0x000fe2000f8e00ff */
[----:B------:R-:W-:Y:S01]  /*1960*/  ULDC.64 UR10, c[0x0][0x3e0] ;  /* 0x0000f800000a7ab9 */ /* 0x000fe20000000a00 */
[----:B------:R-:W-:Y:S01]  /*1970*/  LEA.HI.X R197, R8, UR23, R0, 0x2, P0 ;  /* 0x0000001708c57c11 */ /* 0x000fe200080f1400 */
[----:B------:R-:W-:Y:S01]  /*1980*/  ULDC.64 UR14, c[0x0][0x210] ;  /* 0x00008400000e7ab9 */ /* 0x000fe20000000a00 */
[----:B------:R-:W-:Y:S01]  /*1990*/  LEA R240, P0, R2, UR10, 0x1 ;  /* 0x0000000a02f07c11 */ /* 0x000fe2000f8008ff */
[----:B------:R-:W-:Y:S01]  /*19a0*/  VIADD R0, R5, UR45 ;  /* 0x0000002d05007c36 */ /* 0x000fe20008000000 */
[----:B------:R-:W-:Y:S01]  /*19b0*/  USHF.L.U32 UR10, UR12, 0x6, URZ ;  /* 0x000000060c0a7899 */ /* 0x000fe2000800063f */
[C---:B------:R-:W-:Y:S01]  /*19c0*/  LEA R242, P2, R4.reuse, UR14, 0x1 ;  /* 0x0000000e04f27c11 */ /* 0x040fe2000f8408ff */
[----:B------:R-:W-:Y:S01]  /*19d0*/  VIADD R3, R3, UR47 ;  /* 0x0000002f03037c36 */ /* 0x000fe20008000000 */
[----:B------:R-:W2:Y:S01]  /*19e0*/  LDC.64 R12, c[0x0][0x238] ;  /* 0x00008e00ff0c7b82 */ /* 0x000ea20000000a00 */
[----:B------:R-:W-:Y:S01]  /*19f0*/  UIADD3 UR22, UR40, -UR22, URZ ;  /* 0x8000001628167290 */ /* 0x000fe2000fffe03f */
[----:B------:R-:W-:Y:S01]  /*1a00*/  LEA.HI.X R243, R4, UR15, R0, 0x1, P2 ;  /* 0x0000000f04f37c11 */ /* 0x000fe200090f0c00 */
[----:B------:R-:W-:Y:S01]  /*1a10*/  USHF.L.U64.HI UR12, UR12, 0x6, UR13 ;  /* 0x000000060c0c7899 */ /* 0x000fe2000801020d */
[----:B------:R-:W-:-:S02]  /*1a20*/  LEA.HI.X R241, R2, UR11, R3, 0x1, P0 ;  /* 0x0000000b02f17c11 */ /* 0x000fc400080f0c03 */
[----:B------:R-:W-:Y:S01]  /*1a30*/  IADD3 R4, P2, R240, UR10, RZ ;  /* 0x0000000af0047c10 */ /* 0x000fe2000ff5e0ff */
[----:B------:R-:W-:Y:S01]  /*1a40*/  UISETP.NE.AND UP0, UPT, UR22, 0x1, UPT ;  /* 0x000000011600788c */ /* 0x000fe2000bf05270 */
[----:B-1----:R-:W-:Y:S01]  /*1a50*/  IMAD R10, R16, UR35, RZ ;  /* 0x00000023100a7c24 */ /* 0x002fe2000f8e02ff */
[----:B------:R-:W-:Y:S02]  /*1a60*/  LEA R14, R18, UR5, 0x1 ;  /* 0x00000005120e7c11 */ /* 0x000fe4000f8e08ff */
[----:B------:R-:W-:Y:S02]  /*1a70*/  IADD3.X R5, R241, UR12, RZ, P2, !PT ;  /* 0x0000000cf1057c10 */ /* 0x000fe400097fe4ff */
[----:B------:R-:W-:Y:S01]  /*1a80*/  IADD3 R2, P2, R4, UR10, RZ ;  /* 0x0000000a04027c10 */ /* 0x000fe2000ff5e0ff */
[----:B------:R-:W-:Y:S01]  /*1a90*/  VIADD R0, R18, 0x2000 ;  /* 0x0000200012007836 */ /* 0x000fe20000000000 */
[----:B------:R-:W-:Y:S01]  /*1aa0*/  PLOP3.LUT P0, PT, PT, PT, UP0, 0x80, 0x0 ;  /* 0x000000000000781c */ /* 0x000fe20003f0f008 */
[----:B------:R-:W-:-:S02]  /*1ab0*/  IMAD R10, R17, UR26, R10 ;  /* 0x0000001a110a7c24 */ /* 0x000fc4000f8e020a */
[----:B------:R-:W-:Y:S01]  /*1ac0*/  IMAD.WIDE.U32 R6, R16, UR26, R28 ;  /* 0x0000001a10067c25 */ /* 0x000fe2000f8e001c */
[----:B------:R-:W-:Y:S01]  /*1ad0*/  IADD3.X R3, R5, UR12, RZ, P2, !PT ;  /* 0x0000000c05037c10 */ /* 0x000fe200097fe4ff */
[----:B------:R-:W-:Y:S01]  /*1ae0*/  @!PT LDS RZ, [RZ] ;  /* 0x00000000fffff984 */ /* 0x000fe20000000800 */
[----:B------:R-:W-:Y:S01]  /*1af0*/  @!PT LDS RZ, [RZ] ;  /* 0x00000000fffff984 */ /* 0x000fe20000000800 */
[----:B------:R-:W-:Y:S01]  /*1b00*/  @!PT LDS RZ, [RZ] ;  /* 0x00000000fffff984 */ /* 0x000fe20000000800 */
[----:B------:R-:W-:Y:S01]  /*1b10*/  LDGSTS.E.BYPASS.LTC128B.128 [R14+0x8000], desc[UR30][R240.64] ;  /* 0x08000000f00e7fae */ /* 0x000fe2000b901d5e */
[----:B------:R-:W-:Y:S01]  /*1b20*/  IADD3 R8, P1, R2, UR10, RZ ;  /* 0x0000000a02087c10 */ /* 0x000fe2000ff3e0ff */
[----:B------:R-:W-:Y:S02]  /*1b30*/  USHF.L.U64.HI UR17, UR16, 0x6, UR17 ;  /* 0x0000000610117899 */ /* 0x000fe40008010211 */
[----:B------:R1:W-:Y:S01]  /*1b40*/  LDGSTS.E.BYPASS.LTC128B.128 [R14+0x9000], desc[UR30][R4.64] ;  /* 0x09000000040e7fae */ /* 0x0003e2000b901d5e */
[----:B------:R-:W-:Y:S01]  /*1b50*/  ULDC.64 UR10, c[0x0][0x260] ;  /* 0x00009800000a7ab9 */ /* 0x000fe20000000a00 */
[----:B------:R-:W-:Y:S01]  /*1b60*/  USHF.L.U32 UR16, UR16, 0x6, URZ ;  /* 0x0000000610107899 */ /* 0x000fe2000800063f */
[----:B------:R-:W-:Y:S01]  /*1b70*/  SEL R15, R0, R18, !P0 ;  /* 0x00000012000f7207 */ /* 0x000fe20004000000 */
[----:B------:R-:W-:Y:S01]  /*1b80*/  IMAD R0, R24, UR10, RZ ;  /* 0x0000000a18007c24 */ /* 0x000fe2000f8e02ff */
[----:B------:R-:W-:Y:S01]  /*1b90*/  IADD3.X R9, R3, UR12, RZ, P1, !PT ;  /* 0x0000000c03097c10 */ /* 0x000fe20008ffe4ff */
[----:B------:R3:W-:Y:S01]  /*1ba0*/  LDGSTS.E.BYPASS.LTC128B.128 [R14+0xa000], desc[UR30][R2.64] ;  /* 0x0a000000020e7fae */ /* 0x0007e2000b901d5e */
[----:B------:R-:W-:Y:S01]  /*1bb0*/  LEA R15, R15, UR5, 0x1 ;  /* 0x000000050f0f7c11 */ /* 0x000fe2000f8e08ff */
[----:B------:R-:W-:Y:S01]  /*1bc0*/  IMAD R0, R11, UR11, R0 ;  /* 0x0000000b0b007c24 */ /* 0x000fe2000f8e0200 */
[----:B------:R-:W-:Y:S01]  /*1bd0*/  ULDC.64 UR12, c[0x0][0x218] ;  /* 0x00008600000c7ab9 */ /* 0x000fe20000000a00 */
[----:B------:R2:W-:Y:S04]  /*1be0*/  LDGSTS.E.BYPASS.LTC128B.128 [R14+0xb000], desc[UR30][R8.64] ;  /* 0x0b000000080e7fae */ /* 0x0005e8000b901d5e */
[----:B------:R-:W-:Y:S01]  /*1bf0*/  LDGSTS.E.BYPASS.LTC128B.128 [R15], desc[UR30][R242.64] ;  /* 0x00000000f20f7fae */ /* 0x000fe2000b901d5e */
[----:B-1----:R-:W-:-:S02]  /*1c00*/  IMAD.IADD R5, R7, 0x1, R10 ;  /* 0x0000000107057824 */ /* 0x002fc400078e020a */
[----:B------:R-:W-:-:S04]  /*1c10*/  IMAD.MOV.U32 R4, RZ, RZ, R6 ;  /* 0x000000ffff047224 */ /* 0x000fc800078e0006 */
[----:B------:R-:W-:Y:S01]  /*1c20*/  IMAD.WIDE.U32 R4, R11, UR10, R4 ;  /* 0x0000000a0b047c25 */ /* 0x000fe2000f8e0004 */
[----:B------:R-:W-:Y:S01]  /*1c30*/  UIMAD UR10, UR43, UR8, URZ ;  /* 0x000000082b0a72a4 */ /* 0x000fe2000f8e023f */
[----:B---3--:R-:W-:Y:S02]  /*1c40*/  IADD3 R2, P1, R242, UR16, RZ ;  /* 0x00000010f2027c10 */ /* 0x008fe4000ff3e0ff */
[----:B--2---:R-:W-:Y:S01]  /*1c50*/  IMAD R8, R12, UR35, RZ ;  /* 0x000000230c087c24 */ /* 0x004fe2000f8e02ff */
[----:B------:R-:W-:Y:S01]  /*1c60*/  UIMAD UR10, UR4, UR9, UR10 ;  /* 0x00000009040a72a4 */ /* 0x000fe2000f8e020a */
[----:B------:R-:W-:Y:S01]  /*1c70*/  IADD3.X R3, R243, UR17, RZ, P1, !PT ;  /* 0x00000011f3037c10 */ /* 0x000fe20008ffe4ff */
[----:B------:R-:W-:Y:S01]  /*1c80*/  IMAD.IADD R9, R5, 0x1, R0 ;  /* 0x0000000105097824 */ /* 0x000fe200078e0200 */
[----:B------:R-:W-:Y:S01]  /*1c90*/  IADD3 R0, P1, R4, R20, RZ ;  /* 0x0000001404007210 */ /* 0x000fe20007f3e0ff */
[----:B------:R-:W-:Y:S02]  /*1ca0*/  IMAD.WIDE.U32 R6, R12, UR26, R28 ;  /* 0x0000001a0c067c25 */ /* 0x000fe4000f8e001c */
[----:B------:R1:W-:Y:S02]  /*1cb0*/  LDGSTS.E.BYPASS.LTC128B.128 [R15+0x1000], desc[UR30][R2.64] ;  /* 0x01000000020f7fae */ /* 0x0003e4000b901d5e */
[----:B------:R-:W-:Y:S01]  /*1cc0*/  IMAD R8, R13, UR26, R8 ;  /* 0x0000001a0d087c24 */ /* 0x000fe2000f8e0208 */
[----:B------:R-:W-:Y:S01]  /*1cd0*/  IADD3.X R9, R9, UR10, R21, P1, !PT ;  /* 0x0000000a09097c10 */ /* 0x000fe20008ffe415 */
[----:B------:R-:W-:Y:S01]  /*1ce0*/  ULDC.64 UR10, c[0x0][0x268] ;  /* 0x00009a00000a7ab9 */ /* 0x000fe20000000a00 */
[----:B------:R-:W-:-:S02]  /*1cf0*/  IMAD.MOV.U32 R4, RZ, RZ, R6 ;  /* 0x000000ffff047224 */ /* 0x000fc400078e0006 */
[----:B------:R-:W-:Y:S02]  /*1d00*/  IMAD.IADD R5, R7, 0x1, R8 ;  /* 0x0000000107057824 */ /* 0x000fe400078e0208 */
[----:B------:R-:W-:Y:S02]  /*1d10*/  IMAD R7, R24, UR10, RZ ;  /* 0x0000000a18077c24 */ /* 0x000fe4000f8e02ff */
[----:B------:R-:W-:Y:S01]  /*1d20*/  IMAD.WIDE.U32 R4, R11, UR10, R4 ;  /* 0x0000000a0b047c25 */ /* 0x000fe2000f8e0004 */
[----:B------:R-:W-:-:S03]  /*1d30*/  UIMAD UR10, UR43, UR6, URZ ;  /* 0x000000062b0a72a4 */ /* 0x000fc6000f8e023f */
[----:B------:R-:W-:Y:S01]  /*1d40*/  IMAD R6, R11, UR11, R7 ;  /* 0x0000000b0b067c24 */ /* 0x000fe2000f8e0207 */
[----:B------:R-:W-:Y:S01]  /*1d50*/  UIMAD UR10, UR4, UR7, UR10 ;  /* 0x00000007040a72a4 */ /* 0x000fe2000f8e020a */
[----:B-1----:R-:W-:-:S04]  /*1d60*/  IADD3 R2, P1, R2, UR16, RZ ;  /* 0x0000001002027c10 */ /* 0x002fc8000ff3e0ff */
[----:B------:R-:W-:Y:S02]  /*1d70*/  IADD3.X R3, R3, UR17, RZ, P1, !PT ;  /* 0x0000001103037c10 */ /* 0x000fe40008ffe4ff */
[C---:B------:R-:W-:Y:S01]  /*1d80*/  LEA R12, P1, R0.reuse, UR12, 0x1 ;  /* 0x0000000c000c7c11 */ /* 0x040fe2000f8208ff */
[----:B------:R-:W-:Y:S01]  /*1d90*/  IMAD.IADD R6, R5, 0x1, R6 ;  /* 0x0000000105067824 */ /* 0x000fe200078e0206 */
[----:B------:R-:W-:Y:S01]  /*1da0*/  USHF.L.U32 UR12, UR8, 0x6, URZ ;  /* 0x00000006080c7899 */ /* 0x000fe2000800063f */
[----:B------:R1:W-:Y:S01]  /*1db0*/  LDGSTS.E.BYPASS.LTC128B.128 [R15+0x2000], desc[UR30][R2.64] ;  /* 0x02000000020f7fae */ /* 0x0003e2000b901d5e */
[----:B------:R-:W-:Y:S02]  /*1dc0*/  LEA.HI.X R13, R0, UR13, R9, 0x1, P1 ;  /* 0x0000000d000d7c11 */ /* 0x000fe400088f0c09 */
[----:B------:R-:W-:Y:S01]  /*1dd0*/  IADD3 R4, P1, R4, R22, RZ ;  /* 0x0000001604047210 */ /* 0x000fe20007f3e0ff */
[----:B------:R-:W-:-:S03]  /*1de0*/  USHF.L.U64.HI UR11, UR8, 0x6, UR9 ;  /* 0x00000006080b7899 */ /* 0x000fc60008010209 */
[----:B------:R-:W-:Y:S01]  /*1df0*/  ULDC.64 UR8, c[0x0][0x220] ;  /* 0x0000880000087ab9 */ /* 0x000fe20000000a00 */
[----:B------:R-:W-:Y:S01]  /*1e00*/  IADD3.X R0, R6, UR10, R23, P1, !PT ;  /* 0x0000000a06007c10 */ /* 0x000fe20008ffe417 */
[----:B------:R-:W-:Y:S01]  /*1e10*/  USHF.L.U32 UR10, UR6, 0x6, URZ ;  /* 0x00000006060a7899 */ /* 0x000fe2000800063f */
[----:B------:R-:W-:Y:S01]  /*1e20*/  LEA R6, P1, R4, UR8, 0x1 ;  /* 0x0000000804067c11 */ /* 0x000fe2000f8208ff */
[----:B------:R-:W-:-:S03]  /*1e30*/  USHF.L.U64.HI UR6, UR6, 0x6, UR7 ;  /* 0x0000000606067899 */ /* 0x000fc60008010207 */
[----:B------:R-:W-:Y:S02]  /*1e40*/  LEA.HI.X R7, R4, UR9, R0, 0x1, P1 ;  /* 0x0000000904077c11 */ /* 0x000fe400088f0c00 */
[----:B------:R-:W-:Y:S02]  /*1e50*/  IADD3 R4, P1, R6, UR10, RZ ;  /* 0x0000000a06047c10 */ /* 0x000fe4000ff3e0ff */
[----:B-1----:R-:W-:-:S04]  /*1e60*/  IADD3 R2, P2, R2, UR16, RZ ;  /* 0x0000001002027c10 */ /* 0x002fc8000ff5e0ff */
[----:B------:R-:W-:Y:S02]  /*1e70*/  IADD3.X R3, R3, UR17, RZ, P2, !PT ;  /* 0x0000001103037c10 */ /* 0x000fe400097fe4ff */
[----:B------:R-:W-:Y:S02]  /*1e80*/  IADD3 R10, P2, R12, UR12, RZ ;  /* 0x0000000c0c0a7c10 */ /* 0x000fe4000ff5e0ff */
[----:B------:R-:W-:Y:S01]  /*1e90*/  IADD3.X R5, R7, UR6, RZ, P1, !PT ;  /* 0x0000000607057c10 */ /* 0x000fe20008ffe4ff */
[----:B------:R1:W-:Y:S01]  /*1ea0*/  LDGSTS.E.BYPASS.LTC128B.128 [R15+0x3000], desc[UR30][R2.64] ;  /* 0x03000000020f7fae */ /* 0x0003e2000b901d5e */
[----:B------:R-:W-:Y:S02]  /*1eb0*/  IADD3.X R11, R13, UR11, RZ, P2, !PT ;  /* 0x0000000b0d0b7c10 */ /* 0x000fe400097fe4ff */
[----:B------:R-:W-:Y:S01]  /*1ec0*/  IADD3 R8, P2, R10, UR12, RZ ;  /* 0x0000000c0a087c10 */ /* 0x000fe2000ff5e0ff */
[----:B------:R2:W-:Y:S03]  /*1ed0*/  LDGSTS.E.BYPASS.LTC128B.128 [R14+0xc000], desc[UR30][R12.64] ;  /* 0x0c0000000c0e7fae */ /* 0x0005e6000b901d5e */
[----:B------:R-:W-:Y:S01]  /*1ee0*/  IADD3.X R9, R11, UR11, RZ, P2, !PT ;  /* 0x0000000b0b097c10 */ /* 0x000fe200097fe4ff */
[----:B------:R-:W-:Y:S01]  /*1ef0*/  LDGSTS.E.BYPASS.LTC128B.128 [R14+0xd000], desc[UR30][R10.64] ;  /* 0x0d0000000a0e7fae */ /* 0x000fe2000b901d5e */
[----:B------:R-:W-:-:S03]  /*1f00*/  UISETP.GE.AND UP0, UPT, UR39, 0x1, UPT ;  /* 0x000000012700788c */ /* 0x000fc6000bf06270 */
[----:B------:R3:W-:Y:S04]  /*1f10*/  LDGSTS.E.BYPASS.LTC128B.128 [R14+0xe000], desc[UR30][R8.64] ;  /* 0x0e000000080e7fae */ /* 0x0007e8000b901d5e */
[----:B------:R4:W-:Y:S01]  /*1f20*/  STL [R1+0xc], R29 ;  /* 0x00000c1d01007387 */ /* 0x0009e20000100800 */
[----:B-1----:R-:W-:Y:S02]  /*1f30*/  IADD3 R2, P1, R4, UR10, RZ ;  /* 0x0000000a04027c10 */ /* 0x002fe4000ff3e0ff */
[----:B--2---:R-:W-:Y:S02]  /*1f40*/  IADD3 R12, P2, R8, UR12, RZ ;  /* 0x0000000c080c7c10 */ /* 0x004fe4000ff5e0ff */
[----:B------:R-:W-:Y:S02]  /*1f50*/  IADD3.X R3, R5, UR6, RZ, P1, !PT ;  /* 0x0000000605037c10 */ /* 0x000fe40008ffe4ff */
[----:B------:R-:W-:-:S02]  /*1f60*/  IADD3.X R13, R9, UR11, RZ, P2, !PT ;  /* 0x0000000b090d7c10 */ /* 0x000fc400097fe4ff */
[----:B---3--:R-:W-:-:S03]  /*1f70*/  IADD3 R8, P1, R2, UR10, RZ ;  /* 0x0000000a02087c10 */ /* 0x008fc6000ff3e0ff */
[----:B------:R4:W-:Y:S01]  /*1f80*/  LDGSTS.E.BYPASS.LTC128B.128 [R14+0xf000], desc[UR30][R12.64] ;  /* 0x0f0000000c0e7fae */ /* 0x0009e2000b901d5e */
[----:B------:R-:W-:Y:S01]  /*1f90*/  UIADD3 UR8, UR44, UR41, URZ ;  /* 0x000000292c087290 */ /* 0x000fe2000fffe03f */
[----:B------:R-:W-:Y:S02]  /*1fa0*/  IADD3.X R9, R3, UR6, RZ, P1, !PT ;  /* 0x0000000603097c10 */ /* 0x000fe40008ffe4ff */
[----:B------:R4:W-:Y:S01]  /*1fb0*/  LDGSTS.E.BYPASS.LTC128B.128 [R14+0x10000], desc[UR30][R6.64] ;  /* 0x10000000060e7fae */ /* 0x0009e2000b901d5e */
[----:B------:R-:W-:Y:S01]  /*1fc0*/  PLOP3.LUT P1, PT, PT, PT, UP0, 0x80, 0x0 ;  /* 0x000000000000781c */ /* 0x000fe20003f2f008 */
[----:B------:R-:W-:Y:S01]  /*1fd0*/  ULDC.64 UR10, c[0x0][0x2b0] ;  /* 0x0000ac00000a7ab9 */ /* 0x000fe20000000a00 */
[----:B------:R-:W-:Y:S01]  /*1fe0*/  ULDC.64 UR6, c[0x0][0x478] ;  /* 0x00011e0000067ab9 */ /* 0x000fe20000000a00 */
[----:B------:R4:W-:Y:S01]  /*1ff0*/  LDGSTS.E.BYPASS.LTC128B.128 [R14+0x11000], desc[UR30][R4.64] ;  /* 0x11000000040e7fae */ /* 0x0009e2000b901d5e */
[----:B------:R-:W-:-:S03]  /*2000*/  UIMAD.WIDE UR16, UR42, 0x4, UR10 ;  /* 0x000000042a1078a5 */ /* 0x000fc6000f8e020a */
[----:B------:R4:W-:Y:S01]  /*2010*/  LDGSTS.E.BYPASS.LTC128B.128 [R14+0x12000], desc[UR30][R2.64] ;  /* 0x12000000020e7fae */ /* 0x0009e2000b901d5e */
[----:B------:R-:W-:-:S03]  /*2020*/  UIMAD.WIDE UR8, UR8, 0x4, UR6 ;  /* 0x00000004080878a5 */ /* 0x000fc6000f8e0206 */
[----:B------:R4:W-:Y:S04]  /*2030*/  LDGSTS.E.BYPASS.LTC128B.128 [R14+0x13000], desc[UR30][R8.64] ;  /* 0x13000000080e7fae */ /* 0x0009e8000b901d5e */
[----:B------:R-:W0:Y:S01]  /*2040*/  LDGDEPBAR ;  /* 0x00000000000079af */ /* 0x000e220000000000 */
[----:B------:R-:W-:Y:S05]  /*2050*/  @!P1 BRA `(.L_x_2019) ;  /* 0x0000006400809947 */ /* 0x000fea0003800000 */
[----:B----4-:R-:W1:Y:S02]  /*2060*/  LDC.64 R6, c[0x0][0x3b8] ;  /* 0x0000ee00ff067b82 */ /* 0x010e640000000a00 */
[----:B-1----:R-:W2:Y:S04]  /*2070*/  LDG.E.64 R4, desc[UR30][R6.64+0x8] ;  /* 0x0000081e06047981 */ /* 0x002ea8000c1e1b00 */
[----:B------:R-:W3:Y:S01]  /*2080*/  LDG.E.64 R6, desc[UR30][R6.64] ;  /* 0x0000001e06067981 */ /* 0x000ee2000c1e1b00 */
[----:B------:R-:W-:Y:S01]  /*2090*/  IMAD.MOV.U32 R2, RZ, RZ, 0x4 ;  /* 0x00000004ff027424 */ /* 0x000fe200078e00ff */
[----:B------:R-:W-:-:S03]  /*20a0*/  UIMAD UR7, UR26, UR38, UR28 ;  /* 0x000000261a0772a4 */ /* 0x000fc6000f8e021c */
[----:B------:R-:W-:Y:S01]  /*20b0*/  IMAD.WIDE R2, R252, R2, UR16 ;  /* 0x00000010fc027e25 */ /* 0x000fe2000f8e0202 */
[----:B------:R-:W-:-:S04]  /*20c0*/  USHF.L.U32 UR7, UR7, 0x5, URZ ;  /* 0x0000000507077899 */ /* 0x000fc8000800063f */
[----:B------:R-:W5:Y:S04]  /*20d0*/  LDG.E R251, desc[UR30][R2.64] ;  /* 0x0000001e02fb7981 */ /* 0x000f68000c1e1900 */
[----:B------:R-:W5:Y:S04]  /*20e0*/  LDG.E R250, desc[UR30][R2.64+0x20] ;  /* 0x0000201e02fa7981 */ /* 0x000f68000c1e1900 */
[----:B------:R-:W5:Y:S04]  /*20f0*/  LDG.E R249, desc[UR30][R2.64+0x100] ;  /* 0x0001001e02f97981 */ /* 0x000f68000c1e1900 */
[----:B------:R1:W5:Y:S01]  /*2100*/  LDG.E R248, desc[UR30][R2.64+0x120] ;  /* 0x0001201e02f87981 */ /* 0x000362000c1e1900 */
[----:B------:R-:W-:Y:S01]  /*2110*/  IMAD.U32 R0, RZ, RZ, UR29 ;  /* 0x0000001dff007e24 */ /* 0x000fe2000f8e00ff */
[----:B------:R-:W-:Y:S01]  /*2120*/  USHF.R.S32.HI UR6, URZ, 0x1f, UR7 ;  /* 0x0000001f3f067899 */ /* 0x000fe20008011407 */
[----:B------:R-:W-:Y:S01]  /*2130*/  IADD3 R191, R192, 0x2000, RZ ;  /* 0x00002000c0bf7810 */ /* 0x000fe20007ffe0ff */
[----:B------:R-:W-:Y:S01]  /*2140*/  IMAD.MOV.U32 R239, RZ, RZ, R15 ;  /* 0x000000ffffef7224 */ /* 0x000fe200078e000f */
[----:B------:R-:W-:Y:S01]  /*2150*/  MOV R127, RZ ;  /* 0x000000ff007f7202 */ /* 0x000fe20000000f00 */
[----:B------:R-:W-:Y:S01]  /*2160*/  IMAD.MOV.U32 R195, RZ, RZ, 0x40 ;  /* 0x00000040ffc37424 */ /* 0x000fe200078e00ff */
[----:B------:R-:W-:Y:S01]  /*2170*/  SEL R191, R191, R192, !P0 ;  /* 0x000000c0bfbf7207 */ /* 0x000fe20004000000 */
[----:B------:R-:W-:Y:S01]  /*2180*/  IMAD.MOV.U32 R194, RZ, RZ, 0x20 ;  /* 0x00000020ffc27424 */ /* 0x000fe200078e00ff */
[----:B------:R-:W-:Y:S01]  /*2190*/  UMOV UR10, UR8 ;  /* 0x00000008000a7c82 */ /* 0x000fe20008000000 */
[----:B-1----:R-:W-:-:S02]  /*21a0*/  SHF.R.S32.HI R3, RZ, 0x1f, R25 ;  /* 0x0000001fff037819 */ /* 0x002fc40000011419 */
[----:B------:R-:W-:-:S04]  /*21b0*/  LEA.HI R2, R27, R26, RZ, 0x7 ;  /* 0x0000001a1b027211 */ /* 0x000fc800078f38ff */
[----:B------:R-:W-:-:S05]  /*21c0*/  SHF.R.S32.HI R2, RZ, 0x7, R2 ;  /* 0x00000007ff027819 */ /* 0x000fca0000011402 */
[----:B------:R-:W-:Y:S02]  /*21d0*/  IMAD R0, R0, 0x2, R2 ;  /* 0x0000000200007824 */ /* 0x000fe400078e0202 */
[----:B------:R-:W-:Y:S02]  /*21e0*/  VIADD R2, R193, 0x2000 ;  /* 0x00002000c1027836 */ /* 0x000fe40000000000 */
[----:B------:R-:W-:-:S03]  /*21f0*/  IMAD.SHL.U32 R0, R0, 0x2, RZ ;  /* 0x0000000200007824 */ /* 0x000fc600078e00ff */
[----:B------:R-:W-:Y:S02]  /*2200*/  SEL R185, R2, R193, !P0 ;  /* 0x000000c102b97207 */ /* 0x000fe40004000000 */
[----:B--2---:R-:W-:-:S04]  /*2210*/  IADD3 R25, P2, P1, R4, UR7, R25 ;  /* 0x0000000704197c10 */ /* 0x004fc8000f95e019 */
[----:B------:R-:W-:Y:S01]  /*2220*/  IADD3.X R4, R5, UR6, R3, P2, P1 ;  /* 0x0000000605047c10 */ /* 0x000fe200097e2403 */
[----:B------:R-:W-:Y:S01]  /*2230*/  VIADD R3, R0, 0x1 ;  /* 0x0000000100037836 */ /* 0x000fe20000000000 */
[----:B------:R-:W-:Y:S01]  /*2240*/  ULDC UR6, c[0x0][0x270] ;  /* 0x00009c0000067ab9 */ /* 0x000fe20000000800 */
[----:B---3--:R-:W-:Y:S02]  /*2250*/  R2UR UR14, R7 ;  /* 0x00000000070e72ca */ /* 0x008fe400000e0000 */
[----:B------:R-:W-:Y:S01]  /*2260*/  R2UR UR15, R6 ;  /* 0x00000000060f72ca */ /* 0x000fe200000e0000 */
[----:B------:R-:W-:-:S05]  /*2270*/  IMAD.WIDE.U32 R6, R25, -0x2daee0ad, RZ ;  /* 0xd2511f5319067825 */ /* 0x000fca00078e00ff */
[----:B------:R1:W-:Y:S05]  /*2280*/  STL.64 [R1+0x10], R6 ;  /* 0x0000100601007387 */ /* 0x0003ea0000100a00 */
[----:B------:R-:W-:Y:S02]  /*2290*/  LOP3.LUT R2, R0, UR14, RZ, 0x3c, !PT ;  /* 0x0000000e00027c12 */ /* 0x000fe4000f8e3cff */
[----:B------:R-:W-:Y:S02]  /*22a0*/  LOP3.LUT R0, R3, UR14, RZ, 0x3c, !PT ;  /* 0x0000000e03007c12 */ /* 0x000fe4000f8e3cff */
[----:B------:R-:W-:Y:S01]  /*22b0*/  LOP3.LUT R3, R4, UR15, RZ, 0x3c, !PT ;  /* 0x0000000f04037c12 */ /* 0x000fe2000f8e3cff */
[----:B------:R-:W-:Y:S01]  /*22c0*/  ULDC.U8 UR8, c[0x0][0x388] ;  /* 0x0000e20000087ab9 */ /* 0x000fe20000000000 */
[C---:B------:R-:W-:Y:S01]  /*22d0*/  LOP3.LUT R2, R7.reuse, R2, RZ, 0x3c, !PT ;  /* 0x0000000207027212 */ /* 0x040fe200078e3cff */
[----:B------:R-:W-:Y:S01]  /*22e0*/  ULDC UR7, c[0x0][0x2ec] ;  /* 0x0000bb0000077ab9 */ /* 0x000fe20000000800 */
[----:B------:R-:W-:Y:S01]  /*22f0*/  LOP3.LUT R0, R7, R0, RZ, 0x3c, !PT ;  /* 0x0000000007007212 */ /* 0x000fe200078e3cff */
[----:B------:R1:W-:Y:S01]  /*2300*/  STL [R1], R3 ;  /* 0x0000000301007387 */ /* 0x0003e20000100800 */
[----:B------:R-:W-:Y:S01]  /*2310*/  LEA R185, R185, UR5, 0x1 ;  /* 0x00000005b9b97c11 */ /* 0x000fe2000f8e08ff */
[----:B------:R-:W-:Y:S01]  /*2320*/  IMAD.WIDE.U32 R246, R2, -0x326172a9, RZ ;  /* 0xcd9e8d5702f67825 */ /* 0x000fe200078e00ff */
[----:B------:R-:W-:-:S03]  /*2330*/  LEA R191, R191, UR5, 0x1 ;  /* 0x00000005bfbf7c11 */ /* 0x000fc6000f8e08ff */
[----:B------:R-:W-:-:S07]  /*2340*/  IMAD.WIDE.U32 R244, R0, -0x326172a9, RZ ;  /* 0xcd9e8d5700f47825 */ /* 0x000fce00078e00ff */
.L_x_2022:
[----:B------:R-:W2:Y:S01]  /*2350*/  LDL R0, [R1+0x18] ;  /* 0x0000180001007983 */ /* 0x000ea20000100800 */
[----:B------:R-:W-:Y:S02]  /*2360*/  UIADD3 UR11, UR15, -0x61c88647, URZ ;  /* 0x9e3779b90f0b7890 */ /* 0x000fe4000fffe03f */
[----:B------:R-:W-:Y:S01]  /*2370*/  UIADD3 UR12, UR14, -0x4498517b, URZ ;  /* 0xbb67ae850e0c7890 */ /* 0x000fe2000fffe03f */
[----:B------:R-:W0:Y:S01]  /*2380*/  LDGDEPBAR ;  /* 0x00000000000079af */ /* 0x000e220000000000 */
[----:B------:R-:W-:Y:S02]  /*2390*/  UIADD3 UR13, UR14, 0x76cf5d0a, URZ ;  /* 0x76cf5d0a0e0d7890 */ /* 0x000fe4000fffe03f */
[----:B------:R-:W-:Y:S05]  /*23a0*/  UISETP.GE.AND UP2, UPT, UR40, 0x1, UPT ;  /* 0x000000012800788c */ /* 0x000fea000bf46270 */
[----:B-1----:R-:W3:Y:S04]  /*23b0*/  LDL R3, [R1+0x4] ;  /* 0x0000040001037983 */ /* 0x002ee80000100800 */
[----:B------:R-:W4:Y:S04]  /*23c0*/  LDL R198, [R1] ;  /* 0x0000000001c67983 */ /* 0x000f280000100800 */
[----:B------:R-:W4:Y:S01]  /*23d0*/  LDL.64 R200, [R1+0x10] ;  /* 0x0000100001c87983 */ /* 0x000f220000100a00 */
[----:B------:R-:W-:Y:S04]  /*23e0*/  DEPBAR.LE SB0, 0x0 ;  /* 0x000080000000791a */ /* 0x000fe80000000000 */
[----:B------:R-:W-:Y:S06]  /*23f0*/  BAR.SYNC.DEFER_BLOCKING 0x0 ;  /* 0x0000000000007b1d */ /* 0x000fec0000010000 */
[----:B------:R-:W-:Y:S08]  /*2400*/  LDSM.16.M88.4 R64, [R191] ;  /* 0x00000000bf40783b */ /* 0x000ff00000000200 */
[----:B------:R-:W1:Y:S08]  /*2410*/  LDSM.16.M88.4 R16, [R187] ;  /* 0x00000000bb10783b */ /* 0x000e700000000200 */
[----:B------:R-:W1:Y:S08]  /*2420*/  LDSM.16.M88.4 R60, [R191+0x2000] ;  /* 0x00200000bf3c783b */ /* 0x000e700000000200 */
[----:B------:R-:W1:Y:S08]  /*2430*/  LDSM.16.M88.4 R32, [R187+0x800] ;  /* 0x00080000bb20783b */ /* 0x000e700000000200 */
[----:B------:R-:W1:Y:S08]  /*2440*/  LDSM.16.M88.4 R48, [R187+0x1000] ;  /* 0x00100000bb30783b */ /* 0x000e700000000200 */
[----:B------:R-:W1:Y:S02]  /*2450*/  LDSM.16.M88.4 R132, [R187+0x1800] ;  /* 0x00180000bb84783b */ /* 0x000e640000000200 */
[-C--:B-1----:R-:W-:Y:S06]  /*2460*/  HMMA.16816.F32 R4, R64, R16.reuse, RZ ;  /* 0x000000104004723c */ /* 0x082fec00000018ff */
[----:B------:R-:W-:Y:S01]  /*2470*/  LDSM.16.M88.4 R140, [R190] ;  /* 0x00000000be8c783b */ /* 0x000fe20000000200 */
[C---:B------:R-:W-:Y:S07]  /*2480*/  HMMA.16816.F32 R8, R60.reuse, R16, RZ ;  /* 0x000000103c08723c */ /* 0x040fee00000018ff */
[----:B------:R-:W-:Y:S01]  /*2490*/  LDSM.16.M88.4 R148, [R190+0x800] ;  /* 0x00080000be94783b */ /* 0x000fe20000000200 */
[-C--:B------:R-:W-:Y:S07]  /*24a0*/  HMMA.16816.F32 R12, R60, R18.reuse, RZ ;  /* 0x000000123c0c723c */ /* 0x080fee00000018ff */
[----:B------:R-:W-:Y:S01]  /*24b0*/  LDSM.16.M88.4 R152, [R190+0x1000] ;  /* 0x00100000be98783b */ /* 0x000fe20000000200 */
[C---:B------:R-:W-:Y:S07]  /*24c0*/  HMMA.16816.F32 R16, R64.reuse, R18, RZ ;  /* 0x000000124010723c */ /* 0x040fee00000018ff */
[----:B------:R-:W-:Y:S01]  /*24d0*/  LDSM.16.M88.4 R156, [R190+0x1800] ;  /* 0x00180000be9c783b */ /* 0x000fe20000000200 */
[-C--:B------:R-:W-:Y:S06]  /*24e0*/  HMMA.16816.F32 R20, R64, R32.reuse, RZ ;  /* 0x000000204014723c */ /* 0x080fec00000018ff */
[C---:B------:R-:W-:Y:S01]  /*24f0*/  HMMA.16816.F32 R24, R60.reuse, R32, RZ ;  /* 0x000000203c18723c */ /* 0x040fe200000018ff */
[----:B------:R-:W-:Y:S05]  /*2500*/  LDSM.16.M88.4 R164, [R188] ;  /* 0x00000000bca4783b */ /* 0x000fea0000000200 */
[-C--:B------:R-:W-:Y:S03]  /*2510*/  HMMA.16816.F32 R28, R60, R34.reuse, RZ ;  /* 0x000000223c1c723c */ /* 0x080fe600000018ff */
[----:B------:R-:W-:Y:S03]  /*2520*/  LDSM.16.M88.4 R168, [R188+0x1000] ;  /* 0x00100000bca8783b */ /* 0x000fe60000000200 */
[C---:B------:R-:W-:Y:S05]  /*2530*/  HMMA.16816.F32 R32, R64.reuse, R34, RZ ;  /* 0x000000224020723c */ /* 0x040fea00000018ff */
[----:B------:R-:W-:Y:S01]  /*2540*/  LDSM.16.M88.4 R172, [R188+0x1800] ;  /* 0x00180000bcac783b */ /* 0x000fe20000000200 */
[-C--:B------:R-:W-:Y:S06]  /*2550*/  HMMA.16816.F32 R36, R64, R48.reuse, RZ ;  /* 0x000000304024723c */ /* 0x080fec00000018ff */
[C---:B------:R-:W-:Y:S01]  /*2560*/  HMMA.16816.F32 R40, R60.reuse, R48, RZ ;  /* 0x000000303c28723c */ /* 0x040fe200000018ff */
[----:B------:R-:W-:Y:S05]  /*2570*/  LDSM.16.M88.4 R180, [R189] ;  /* 0x00000000bdb4783b */ /* 0x000fea0000000200 */
[-C--:B------:R-:W-:Y:S06]  /*2580*/  HMMA.16816.F32 R44, R60, R50.reuse, RZ ;  /* 0x000000323c2c723c */ /* 0x080fec00000018ff */
[C---:B------:R-:W-:Y:S06]  /*2590*/  HMMA.16816.F32 R48, R64.reuse, R50, RZ ;  /* 0x000000324030723c */ /* 0x040fec00000018ff */
[-C--:B------:R-:W-:Y:S06]  /*25a0*/  HMMA.16816.F32 R52, R64, R132.reuse, RZ ;  /* 0x000000844034723c */ /* 0x080fec00000018ff */
[C---:B------:R-:W-:Y:S06]  /*25b0*/  HMMA.16816.F32 R56, R60.reuse, R132, RZ ;  /* 0x000000843c38723c */ /* 0x040fec00000018ff */
[-C--:B------:R-:W-:Y:S06]  /*25c0*/  HMMA.16816.F32 R60, R60, R134.reuse, RZ ;  /* 0x000000863c3c723c */ /* 0x080fec00000018ff */
[----:B------:R-:W-:Y:S02]  /*25d0*/  HMMA.16816.F32 R64, R64, R134, RZ ;  /* 0x000000864040723c */ /* 0x000fe400000018ff */
[----:B--2---:R-:W-:Y:S02]  /*25e0*/  R2P PR, R0, 0x6 ;  /* 0x0000000600007804 */ /* 0x004fe40000000000 */
[----:B-----5:R-:W-:Y:S03]  /*25f0*/  FSETP.NEU.FTZ.AND P0, PT, R251, -INF , PT ;  /* 0xff800000fb00780b */ /* 0x020fe60003f1d000 */
[----:B------:R-:W-:Y:S04]  /*2600*/  SEL R2, R194, 0xffffffe0, !P1 ;  /* 0xffffffe0c2027807 */ /* 0x000fe80004800000 */
[----:B------:R-:W-:Y:S01]  /*2610*/  SEL R186, R195, 0xffffffc0, !P2 ;  /* 0xffffffc0c3ba7807 */ /* 0x000fe20005000000 */
[C---:B------:R-:W-:Y:S04]  /*2620*/  IMAD.IADD R0, R191.reuse, 0x1, R2 ;  /* 0x00000001bf007824 */ /* 0x040fe800078e0202 */
[----:B------:R-:W-:Y:S01]  /*2630*/  IMAD.IADD R132, R191, 0x1, R186 ;  /* 0x00000001bf847824 */ /* 0x000fe200078e02ba */
[----:B------:R-:W1:Y:S08]  /*2640*/  LDSM.16.M88.4 R136, [R0] ;  /* 0x000000000088783b */ /* 0x000e700000000200 */
[----:B------:R2:W3:Y:S08]  /*2650*/  LDSM.16.M88.4 R144, [R0+0x2000] ;  /* 0x002000000090783b */ /* 0x0004f00000000200 */
[----:B------:R-:W4:Y:S08]  /*2660*/  LDSM.16.M88.4 R160, [R132] ;  /* 0x0000000084a0783b */ /* 0x000f300000000200 */
[----:B------:R-:W4:Y:S01]  /*2670*/  LDSM.16.M88.4 R132, [R132+0x2000] ;  /* 0x002000008484783b */ /* 0x000f220000000200 */
[----:B--2---:R-:W-:Y:S07]  /*2680*/  IMAD.IADD R0, R186, 0x1, R0 ;  /* 0x00000001ba007824 */ /* 0x004fee00078e0200 */
[----:B------:R-:W-:Y:S01]  /*2690*/  LDSM.16.M88.4 R176, [R0] ;  /* 0x0000000000b0783b */ /* 0x000fe20000000200 */
[-C--:B-1----:R-:W-:Y:S06]  /*26a0*/  HMMA.16816.F32 R4, R136, R140.reuse, R4 ;  /* 0x0000008c8804723c */ /* 0x082fec0000001804 */
[C---:B---3--:R-:W-:Y:S06]  /*26b0*/  HMMA.16816.F32 R8, R144.reuse, R140, R8 ;  /* 0x0000008c9008723c */ /* 0x048fec0000001808 */
        /* <DEDUP_REMOVED lines=15> */
[----:B------:R2:W3:Y:S05]  /*27b0*/  LDSM.16.M88.4 R136, [R0+0x2000] ;  /* 0x002000000088783b */ /* 0x0004ea0000000200 */
[-C--:B----4-:R-:W-:Y:S06]  /*27c0*/  HMMA.16816.F32 R4, R160, R164.reuse, R4 ;  /* 0x000000a4a004723c */ /* 0x090fec0000001804 */
[C---:B------:R-:W-:Y:S06]  /*27d0*/  HMMA.16816.F32 R8, R132.reuse, R164, R8 ;  /* 0x000000a48408723c */ /* 0x040fec0000001808 */
[-C--:B------:R-:W-:Y:S06]  /*27e0*/  HMMA.16816.F32 R12, R132, R166.reuse, R12 ;  /* 0x000000a6840c723c */ /* 0x080fec000000180c */
[C---:B------:R-:W-:Y:S01]  /*27f0*/  HMMA.16816.F32 R16, R160.reuse, R166, R16 ;  /* 0x000000a6a010723c */ /* 0x040fe20000001810 */
[----:B--2---:R-:W-:Y:S04]  /*2800*/  IMAD.U32 R0, RZ, RZ, UR40 ;  /* 0x00000028ff007e24 */ /* 0x004fe8000f8e00ff */
[----:B------:R-:W-:Y:S01]  /*2810*/  IMAD R0, R0, 0x8, R3 ;  /* 0x0000000800007824 */ /* 0x000fe200078e0203 */
[-C--:B-1----:R-:W-:Y:S05]  /*2820*/  HMMA.16816.F32 R20, R160, R140.reuse, R20 ;  /* 0x0000008ca014723c */ /* 0x082fea0000001814 */
[----:B------:R-:W-:Y:S01]  /*2830*/  FMUL.FTZ R3, R251, 1.4426950216293334961 ;  /* 0x3fb8aa3bfb037820 */ /* 0x000fe20000410000 */
        /* <DEDUP_REMOVED lines=10> */
[----:B------:R-:W-:Y:S05]  /*28e0*/  HMMA.16816.F32 R64, R160, R174, R64 ;  /* 0x000000aea040723c */ /* 0x000fea0000001840 */
[----:B------:R-:W-:Y:S01]  /*28f0*/  IMAD.WIDE.U32 R132, R0, -0x326172a9, RZ ;  /* 0xcd9e8d5700847825 */ /* 0x000fe200078e00ff */
[-C--:B------:R-:W-:Y:S05]  /*2900*/  HMMA.16816.F32 R4, R176, R180.reuse, R4 ;  /* 0x000000b4b004723c */ /* 0x080fea0000001804 */
[-C--:B------:R-:W-:Y:S01]  /*2910*/  LOP3.LUT R140, R133, R198.reuse, RZ, 0x3c, !PT ;  /* 0x000000c6858c7212 */ /* 0x080fe200078e3cff */
[C---:B---3--:R-:W-:Y:S05]  /*2920*/  HMMA.16816.F32 R8, R136.reuse, R180, R8 ;  /* 0x000000b48808723c */ /* 0x048fea0000001808 */
[----:B------:R-:W-:Y:S01]  /*2930*/  FSEL R133, R3, RZ, P0 ;  /* 0x000000ff03857208 */ /* 0x000fe20000000000 */
[-C--:B------:R-:W-:Y:S03]  /*2940*/  HMMA.16816.F32 R12, R136, R182.reuse, R12 ;  /* 0x000000b6880c723c */ /* 0x080fe6000000180c */
[----:B------:R-:W-:Y:S02]  /*2950*/  FSETP.NEU.FTZ.AND P0, PT, R250, -INF , PT ;  /* 0xff800000fa00780b */ /* 0x000fe40003f1d000 */
[--C-:B------:R-:W-:Y:S01]  /*2960*/  LOP3.LUT R143, R247, UR11, R132.reuse, 0x96, !PT ;  /* 0x0000000bf78f7c12 */ /* 0x100fe2000f8e9684 */
[C---:B------:R-:W-:Y:S05]  /*2970*/  HMMA.16816.F32 R16, R176.reuse, R182, R16 ;  /* 0x000000b6b010723c */ /* 0x040fea0000001810 */
[----:B------:R-:W-:Y:S01]  /*2980*/  LOP3.LUT R142, R245, UR11, R132, 0x96, !PT ;  /* 0x0000000bf58e7c12 */ /* 0x000fe2000f8e9684 */
[--C-:B------:R-:W-:Y:S01]  /*2990*/  FFMA.FTZ R4, R4, UR7, -R133.reuse ;  /* 0x0000000704047c23 */ /* 0x100fe20008010885 */
[----:B------:R-:W-:Y:S01]  /*29a0*/  FMUL.FTZ R132, R250, 1.4426950216293334961 ;  /* 0x3fb8aa3bfa847820 */ /* 0x000fe20000410000 */
[----:B------:R-:W-:Y:S02]  /*29b0*/  FFMA.FTZ R5, R5, UR7, -R133 ;  /* 0x0000000705057c23 */ /* 0x000fe40008010885 */
[----:B------:R1:W-:Y:S01]  /*29c0*/  MUFU.EX2 R208, R4 ;  /* 0x0000000400d07308 */ /* 0x0003e20000000800 */
[----:B------:R-:W-:Y:S01]  /*29d0*/  IMAD.WIDE.U32 R158, R142, -0x2daee0ad, RZ ;  /* 0xd2511f538e9e7825 */ /* 0x000fe200078e00ff */
[----:B------:R-:W-:Y:S02]  /*29e0*/  FSEL R132, R132, RZ, P0 ;  /* 0x000000ff84847208 */ /* 0x000fe40000000000 */
[C---:B------:R-:W-:Y:S01]  /*29f0*/  FSETP.NEU.FTZ.AND P0, PT, R249.reuse, -INF , PT ;  /* 0xff800000f900780b */ /* 0x040fe20003f1d000 */
[----:B------:R-:W-:Y:S01]  /*2a00*/  FMUL.FTZ R3, R249, 1.4426950216293334961 ;  /* 0x3fb8aa3bf9037820 */ /* 0x000fe20000410000 */
[----:B------:R-:W-:Y:S01]  /*2a10*/  VIADD R134, R0, 0x4 ;  /* 0x0000000400867836 */ /* 0x000fe20000000000 */
[----:B------:R-:W-:Y:S03]  /*2a20*/  LOP3.LUT R0, R200, UR12, RZ, 0x3c, !PT ;  /* 0x0000000cc8007c12 */ /* 0x000fe6000f8e3cff */
[----:B------:R2:W-:Y:S01]  /*2a30*/  MUFU.EX2 R207, R5 ;  /* 0x0000000500cf7308 */ /* 0x0005e20000000800 */
[--C-:B------:R-:W-:Y:S01]  /*2a40*/  FFMA.FTZ R6, R6, UR7, -R132.reuse ;  /* 0x0000000706067c23 */ /* 0x100fe20008010884 */
[----:B------:R-:W-:Y:S01]  /*2a50*/  FSEL R3, R3, RZ, P0 ;  /* 0x000000ff03037208 */ /* 0x000fe20000000000 */
[----:B------:R-:W-:Y:S01]  /*2a60*/  IMAD.WIDE.U32 R134, R134, -0x326172a9, RZ ;  /* 0xcd9e8d5786867825 */ /* 0x000fe200078e00ff */
[----:B------:R-:W-:Y:S01]  /*2a70*/  FSETP.NEU.FTZ.AND P0, PT, R248, -INF , PT ;  /* 0xff800000f800780b */ /* 0x000fe20003f1d000 */
[----:B------:R-:W-:Y:S02]  /*2a80*/  UIADD3 UR12, UR15, -0x255992d5, URZ ;  /* 0xdaa66d2b0f0c7890 */ /* 0x000fe4000fffe03f */
[----:B------:R-:W-:Y:S01]  /*2a90*/  FFMA.FTZ R7, R7, UR7, -R132 ;  /* 0x0000000707077c23 */ /* 0x000fe20008010884 */
[--C-:B------:R-:W-:Y:S02]  /*2aa0*/  FFMA.FTZ R8, R8, UR7, -R3.reuse ;  /* 0x0000000708087c23 */ /* 0x100fe40008010803 */
[----:B------:R3:W-:Y:S01]  /*2ab0*/  MUFU.EX2 R222, R6 ;  /* 0x0000000600de7308 */ /* 0x0007e20000000800 */
[----:B-1----:R-:W-:Y:S01]  /*2ac0*/  LOP3.LUT R4, R135, R198, RZ, 0x3c, !PT ;  /* 0x000000c687047212 */ /* 0x002fe200078e3cff */
[--C-:B------:R-:W-:Y:S01]  /*2ad0*/  FFMA.FTZ R9, R9, UR7, -R3.reuse ;  /* 0x0000000709097c23 */ /* 0x100fe20008010803 */
[--C-:B------:R-:W-:Y:S01]  /*2ae0*/  LOP3.LUT R135, R247, UR11, R134.reuse, 0x96, !PT ;  /* 0x0000000bf7877c12 */ /* 0x100fe2000f8e9686 */
[--C-:B------:R-:W-:Y:S01]  /*2af0*/  FFMA.FTZ R12, R12, UR7, -R3.reuse ;  /* 0x000000070c0c7c23 */ /* 0x100fe20008010803 */
[----:B------:R-:W-:Y:S01]  /*2b00*/  LOP3.LUT R134, R245, UR11, R134, 0x96, !PT ;  /* 0x0000000bf5867c12 */ /* 0x000fe2000f8e9686 */
[----:B------:R-:W-:Y:S01]  /*2b10*/  IMAD.WIDE.U32 R156, R143, -0x2daee0ad, RZ ;  /* 0xd2511f538f9c7825 */ /* 0x000fe200078e00ff */
[----:B------:R-:W-:Y:S03]  /*2b20*/  UIADD3 UR11, UR15, 0x3c6ef372, URZ ;  /* 0x3c6ef3720f0b7890 */ /* 0x000fe6000fffe03f */
[----:B------:R1:W-:Y:S01]  /*2b30*/  MUFU.EX2 R227, R8 ;  /* 0x0000000800e37308 */ /* 0x0003e20000000800 */
[----:B------:R-:W-:Y:S01]  /*2b40*/  FFMA.FTZ R13, R13, UR7, -R3 ;  /* 0x000000070d0d7c23 */ /* 0x000fe20008010803 */
[----:B------:R-:W-:Y:S04]  /*2b50*/  IMAD.WIDE.U32 R140, R140, -0x2daee0ad, RZ ;  /* 0xd2511f538c8c7825 */ /* 0x000fe800078e00ff */
[--C-:B------:R-:W-:Y:S01]  /*2b60*/  FFMA.FTZ R16, R16, UR7, -R133.reuse ;  /* 0x0000000710107c23 */ /* 0x100fe20008010885 */
[--C-:B------:R-:W-:Y:S01]  /*2b70*/  FFMA.FTZ R17, R17, UR7, -R133.reuse ;  /* 0x0000000711117c23 */ /* 0x100fe20008010885 */
[----:B--2---:R-:W-:Y:S01]  /*2b80*/  IMAD.WIDE.U32 R4, R4, -0x2daee0ad, RZ ;  /* 0xd2511f5304047825 */ /* 0x004fe200078e00ff */
[----:B------:R-:W-:Y:S01]  /*2b90*/  LOP3.LUT R141, R0, R141, RZ, 0x3c, !PT ;  /* 0x0000008d008d7212 */ /* 0x000fe200078e3cff */
[----:B------:R2:W-:Y:S01]  /*2ba0*/  MUFU.EX2 R221, R7 ;  /* 0x0000000700dd7308 */ /* 0x0005e20000000800 */
[--C-:B------:R-:W-:Y:S01]  /*2bb0*/  LOP3.LUT R152, R157, UR13, R140.reuse, 0x96, !PT ;  /* 0x0000000d9d987c12 */ /* 0x100fe2000f8e968c */
[----:B------:R-:W-:Y:S01]  /*2bc0*/  IMAD.WIDE.U32 R162, R134, -0x2daee0ad, RZ ;  /* 0xd2511f5386a27825 */ /* 0x000fe200078e00ff */
[----:B------:R-:W-:Y:S02]  /*2bd0*/  LOP3.LUT R140, R159, UR13, R140, 0x96, !PT ;  /* 0x0000000d9f8c7c12 */ /* 0x000fe4000f8e968c */
[----:B---3--:R-:W-:Y:S01]  /*2be0*/  LOP3.LUT R6, R0, R5, RZ, 0x3c, !PT ;  /* 0x0000000500067212 */ /* 0x008fe200078e3cff */
[----:B------:R-:W-:Y:S01]  /*2bf0*/  IMAD.WIDE.U32 R160, R135, -0x2daee0ad, RZ ;  /* 0xd2511f5387a07825 */ /* 0x000fe200078e00ff */
[----:B------:R-:W-:Y:S03]  /*2c00*/  LOP3.LUT R142, R163, UR13, R4, 0x96, !PT ;  /* 0x0000000da38e7c12 */ /* 0x000fe6000f8e9604 */
[----:B------:R3:W-:Y:S01]  /*2c10*/  MUFU.EX2 R225, R9 ;  /* 0x0000000900e17308 */ /* 0x0007e20000000800 */
[--C-:B------:R-:W-:Y:S01]  /*2c20*/  FFMA.FTZ R18, R18, UR7, -R132.reuse ;  /* 0x0000000712127c23 */ /* 0x100fe20008010884 */
[----:B------:R-:W-:Y:S01]  /*2c30*/  FFMA.FTZ R19, R19, UR7, -R132 ;  /* 0x0000000713137c23 */ /* 0x000fe20008010884 */
[----:B------:R-:W-:Y:S01]  /*2c40*/  LOP3.LUT R134, R161, UR13, R4, 0x96, !PT ;  /* 0x0000000da1867c12 */ /* 0x000fe2000f8e9604 */
[----:B------:R-:W-:Y:S04]  /*2c50*/  IMAD.WIDE.U32 R4, R141, -0x326172a9, RZ ;  /* 0xcd9e8d578d047825 */ /* 0x000fe800078e00ff */
[----:B------:R-:W-:Y:S01]  /*2c60*/  FMUL.FTZ R0, R248, 1.4426950216293334961 ;  /* 0x3fb8aa3bf8007820 */ /* 0x000fe20000410000 */
[----:B------:R-:W-:Y:S01]  /*2c70*/  UIADD3 UR13, UR14, 0x32370b8f, URZ ;  /* 0x32370b8f0e0d7890 */ /* 0x000fe2000fffe03f */
[----:B------:R-:W-:Y:S01]  /*2c80*/  IMAD.WIDE.U32 R140, R140, -0x326172a9, RZ ;  /* 0xcd9e8d578c8c7825 */ /* 0x000fe200078e00ff */
[C---:B-1----:R-:W-:Y:S01]  /*2c90*/  LOP3.LUT R8, R5.reuse, UR11, R246, 0x96, !PT ;  /* 0x0000000b05087c12 */ /* 0x042fe2000f8e96f6 */
[----:B------:R-:W-:Y:S01]  /*2ca0*/  MUFU.EX2 R224, R12 ;  /* 0x0000000c00e07308 */ /* 0x000fe20000000800 */
[----:B------:R-:W-:Y:S01]  /*2cb0*/  LOP3.LUT R144, R5, UR11, R244, 0x96, !PT ;  /* 0x0000000b05907c12 */ /* 0x000fe2000f8e96f4 */
[----:B------:R-:W-:Y:S01]  /*2cc0*/  IMAD.WIDE.U32 R152, R152, -0x326172a9, RZ ;  /* 0xcd9e8d5798987825 */ /* 0x000fe200078e00ff */
[--C-:B------:R-:W-:Y:S02]  /*2cd0*/  LOP3.LUT R146, R141, UR12, R4.reuse, 0x96, !PT ;  /* 0x0000000c8d927c12 */ /* 0x100fe4000f8e9604 */
[----:B------:R-:W-:Y:S01]  /*2ce0*/  FSEL R0, R0, RZ, P0 ;  /* 0x000000ff00007208 */ /* 0x000fe20000000000 */
[----:B------:R-:W-:Y:S01]  /*2cf0*/  IMAD.WIDE.U32 R134, R134, -0x326172a9, RZ ;  /* 0xcd9e8d5786867825 */ /* 0x000fe200078e00ff */
[----:B------:R-:W-:Y:S03]  /*2d00*/  LOP3.LUT R150, R153, UR12, R4, 0x96, !PT ;  /* 0x0000000c99967c12 */ /* 0x000fe6000f8e9604 */
[----:B------:R-:W-:Y:S01]  /*2d10*/  MUFU.EX2 R223, R13 ;  /* 0x0000000d00df7308 */ /* 0x000fe20000000800 */
[----:B------:R-:W-:Y:S04]  /*2d20*/  IMAD.WIDE.U32 R4, R6, -0x326172a9, RZ ;  /* 0xcd9e8d5706047825 */ /* 0x000fe800078e00ff */
[--C-:B------:R-:W-:Y:S01]  /*2d30*/  FFMA.FTZ R10, R10, UR7, -R0.reuse ;  /* 0x000000070a0a7c23 */ /* 0x100fe20008010800 */
[----:B------:R-:W-:Y:S01]  /*2d40*/  FFMA.FTZ R11, R11, UR7, -R0 ;  /* 0x000000070b0b7c23 */ /* 0x000fe20008010800 */
[----:B------:R-:W-:Y:S01]  /*2d50*/  IMAD.WIDE.U32 R142, R142, -0x326172a9, RZ ;  /* 0xcd9e8d578e8e7825 */ /* 0x000fe200078e00ff */
[----:B------:R-:W-:Y:S02]  /*2d60*/  LOP3.LUT R141, R5, UR11, R246, 0x96, !PT ;  /* 0x0000000b058d7c12 */ /* 0x000fe4000f8e96f6 */
[----:B------:R-:W-:Y:S01]  /*2d70*/  MUFU.EX2 R230, R10 ;  /* 0x0000000a00e67308 */ /* 0x000fe20000000800 */
[----:B------:R-:W-:Y:S01]  /*2d80*/  LOP3.LUT R145, R135, UR12, R4, 0x96, !PT ;  /* 0x0000000c87917c12 */ /* 0x000fe2000f8e9604 */
[----:B------:R-:W-:Y:S01]  /*2d90*/  FFMA.FTZ R14, R14, UR7, -R0 ;  /* 0x000000070e0e7c23 */ /* 0x000fe20008010800 */
[----:B------:R-:W-:Y:S01]  /*2da0*/  LOP3.LUT R148, R5, UR11, R244, 0x96, !PT ;  /* 0x0000000b05947c12 */ /* 0x000fe2000f8e96f4 */
[----:B------:R-:W-:Y:S01]  /*2db0*/  FFMA.FTZ R15, R15, UR7, -R0 ;  /* 0x000000070f0f7c23 */ /* 0x000fe20008010800 */
[----:B------:R-:W-:Y:S01]  /*2dc0*/  LOP3.LUT R154, R143, UR12, R4, 0x96, !PT ;  /* 0x0000000c8f9a7c12 */ /* 0x000fe2000f8e9604 */
[----:B------:R-:W-:Y:S01]  /*2dd0*/  UIADD3 UR11, UR14, -0x126145ec, URZ ;  /* 0xed9eba140e0b7890 */ /* 0x000fe2000fffe03f */
[----:B--2---:R-:W1:Y:S03]  /*2de0*/  LDSM.16.M88.4 R4, [R189+0x800] ;  /* 0x00080000bd04783b */ /* 0x004e660000000200 */
[----:B------:R2:W-:Y:S01]  /*2df0*/  MUFU.EX2 R229, R11 ;  /* 0x0000000b00e57308 */ /* 0x0005e20000000800 */
[----:B------:R-:W-:Y:S01]  /*2e00*/  IMAD.WIDE.U32 R150, R150, -0x2daee0ad, RZ ;  /* 0xd2511f5396967825 */ /* 0x000fe200078e00ff */
[----:B------:R-:W-:Y:S03]  /*2e10*/  UIADD3 UR12, UR15, 0x78dde6e4, URZ ;  /* 0x78dde6e40f0c7890 */ /* 0x000fe6000fffe03f */
[----:B---3--:R-:W-:Y:S05]  /*2e20*/  IMAD.WIDE.U32 R8, R8, -0x2daee0ad, RZ ;  /* 0xd2511f5308087825 */ /* 0x008fea00078e00ff */
[----:B------:R3:W-:Y:S01]  /*2e30*/  MUFU.EX2 R228, R14 ;  /* 0x0000000e00e47308 */ /* 0x0007e20000000800 */
[----:B------:R-:W-:Y:S01]  /*2e40*/  IMAD.WIDE.U32 R146, R146, -0x2daee0ad, RZ ;  /* 0xd2511f5392927825 */ /* 0x000fe200078e00ff */
[----:B------:R-:W-:Y:S02]  /*2e50*/  LOP3.LUT R149, R151, UR11, R8, 0x96, !PT ;  /* 0x0000000b97957c12 */ /* 0x000fe4000f8e9608 */
[----:B------:R-:W-:Y:S01]  /*2e60*/  LOP3.LUT R143, R9, UR13, R156, 0x96, !PT ;  /* 0x0000000d098f7c12 */ /* 0x000fe2000f8e969c */
[----:B------:R-:W-:Y:S05]  /*2e70*/  IMAD.WIDE.U32 R154, R154, -0x2daee0ad, RZ ;  /* 0xd2511f539a9a7825 */ /* 0x000fea00078e00ff */
[----:B------:R-:W-:Y:S01]  /*2e80*/  MUFU.EX2 R226, R15 ;  /* 0x0000000f00e27308 */ /* 0x000fe20000000800 */
[----:B--2---:R-:W-:Y:S04]  /*2e90*/  IMAD.WIDE.U32 R10, R144, -0x2daee0ad, RZ ;  /* 0xd2511f53900a7825 */ /* 0x004fe800078e00ff */
[----:B------:R-:W-:Y:S01]  /*2ea0*/  IMAD.WIDE.U32 R144, R145, -0x2daee0ad, RZ ;  /* 0xd2511f5391907825 */ /* 0x000fe200078e00ff */
[----:B------:R-:W-:Y:S02]  /*2eb0*/  LOP3.LUT R151, R11, UR13, R158, 0x96, !PT ;  /* 0x0000000d0b977c12 */ /* 0x000fe4000f8e969e */
[----:B------:R-:W-:Y:S01]  /*2ec0*/  LOP3.LUT R135, R147, UR11, R10, 0x96, !PT ;  /* 0x0000000b93877c12 */ /* 0x000fe2000f8e960a */
[----:B------:R-:W-:Y:S01]  /*2ed0*/  IMAD.WIDE.U32 R10, R141, -0x2daee0ad, RZ ;  /* 0xd2511f538d0a7825 */ /* 0x000fe200078e00ff */
[----:B------:R-:W-:Y:S03]  /*2ee0*/  MUFU.EX2 R204, R16 ;  /* 0x0000001000cc7308 */ /* 0x000fe60000000800 */
[----:B------:R-:W-:Y:S01]  /*2ef0*/  IMAD.WIDE.U32 R8, R148, -0x2daee0ad, RZ ;  /* 0xd2511f5394087825 */ /* 0x000fe200078e00ff */
[----:B------:R-:W-:Y:S02]  /*2f00*/  LOP3.LUT R141, R145, UR11, R10, 0x96, !PT ;  /* 0x0000000b918d7c12 */ /* 0x000fe4000f8e960a */
[----:B------:R-:W-:Y:S01]  /*2f10*/  LOP3.LUT R12, R11, UR13, R160, 0x96, !PT ;  /* 0x0000000d0b0c7c12 */ /* 0x000fe2000f8e96a0 */
[----:B------:R-:W-:Y:S01]  /*2f20*/  IMAD.WIDE.U32 R148, R149, -0x326172a9, RZ ;  /* 0xcd9e8d5795947825 */ /* 0x000fe200078e00ff */
[----:B------:R-:W-:Y:S02]  /*2f30*/  LOP3.LUT R156, R155, UR11, R8, 0x96, !PT ;  /* 0x0000000b9b9c7c12 */ /* 0x000fe4000f8e9608 */
[----:B------:R2:W-:Y:S01]  /*2f40*/  MUFU.EX2 R203, R17 ;  /* 0x0000001100cb7308 */ /* 0x0005e20000000800 */
[----:B------:R-:W-:Y:S01]  /*2f50*/  LOP3.LUT R13, R9, UR13, R162, 0x96, !PT ;  /* 0x0000000d090d7c12 */ /* 0x000fe2000f8e96a2 */
[----:B------:R-:W-:Y:S01]  /*2f60*/  UIADD3 UR11, UR15, 0x1715609d, URZ ;  /* 0x1715609d0f0b7890 */ /* 0x000fe2000fffe03f */
[----:B------:R-:W-:Y:S01]  /*2f70*/  IMAD.WIDE.U32 R10, R143, -0x326172a9, RZ ;  /* 0xcd9e8d578f0a7825 */ /* 0x000fe200078e00ff */
[-C--:B-1----:R-:W-:Y:S01]  /*2f80*/  HMMA.16816.F32 R20, R176, R4.reuse, R20 ;  /* 0x00000004b014723c */ /* 0x082fe20000001814 */
[----:B------:R-:W-:Y:S02]  /*2f90*/  UIADD3 UR13, UR14, 0x646e171e, URZ ;  /* 0x646e171e0e0d7890 */ /* 0x000fe4000fffe03f */
[----:B------:R-:W-:Y:S01]  /*2fa0*/  IMAD.WIDE.U32 R8, R151, -0x326172a9, RZ ;  /* 0xcd9e8d5797087825 */ /* 0x000fe200078e00ff */
[----:B---3--:R-:W-:Y:S02]  /*2fb0*/  LOP3.LUT R14, R11, UR12, R152, 0x96, !PT ;  /* 0x0000000c0b0e7c12 */ /* 0x008fe4000f8e9698 */
[----:B------:R-:W-:Y:S01]  /*2fc0*/  MUFU.EX2 R214, R18 ;  /* 0x0000001200d67308 */ /* 0x000fe20000000800 */
[----:B------:R-:W-:Y:S01]  /*2fd0*/  LOP3.LUT R145, R149, UR11, R10, 0x96, !PT ;  /* 0x0000000b95917c12 */ /* 0x000fe2000f8e960a */
[C---:B------:R-:W-:Y:S04]  /*2fe0*/  HMMA.16816.F32 R24, R136.reuse, R4, R24 ;  /* 0x000000048818723c */ /* 0x040fe80000001818 */
[----:B------:R-:W-:Y:S01]  /*2ff0*/  LOP3.LUT R143, R9, UR12, R140, 0x96, !PT ;  /* 0x0000000c098f7c12 */ /* 0x000fe2000f8e968c */
[----:B------:R-:W-:Y:S01]  /*3000*/  IMAD.WIDE.U32 R10, R12, -0x326172a9, RZ ;  /* 0xcd9e8d570c0a7825 */ /* 0x000fe200078e00ff */
[-C--:B------:R-:W-:Y:S02]  /*3010*/  HMMA.16816.F32 R28, R136, R6.reuse, R28 ;  /* 0x00000006881c723c */ /* 0x080fe4000000181c */
[----:B------:R-:W-:Y:S03]  /*3020*/  MUFU.EX2 R213, R19 ;  /* 0x0000001300d57308 */ /* 0x000fe60000000800 */
[----:B------:R-:W-:Y:S01]  /*3030*/  LOP3.LUT R147, R11, UR12, R134, 0x96, !PT ;  /* 0x0000000c0b937c12 */ /* 0x000fe2000f8e9686 */
[----:B------:R-:W-:Y:S01]  /*3040*/  IMAD.WIDE.U32 R12, R13, -0x326172a9, RZ ;  /* 0xcd9e8d570d0c7825 */ /* 0x000fe200078e00ff */
[C---:B------:R-:W-:Y:S04]  /*3050*/  HMMA.16816.F32 R32, R176.reuse, R6, R32 ;  /* 0x00000006b020723c */ /* 0x040fe80000001820 */
[----:B------:R-:W-:Y:S01]  /*3060*/  LOP3.LUT R142, R13, UR12, R142, 0x96, !PT ;  /* 0x0000000c0d8e7c12 */ /* 0x000fe2000f8e968e */
[----:B------:R-:W-:Y:S01]  /*3070*/  IMAD.WIDE.U32 R152, R135, -0x326172a9, RZ ;  /* 0xcd9e8d5787987825 */ /* 0x000fe200078e00ff */
[----:B------:R-:W-:Y:S05]  /*3080*/  UIADD3 UR12, UR14, -0x56f99767, URZ ;  /* 0xa90668990e0c7890 */ /* 0x000fea000fffe03f */
[--C-:B------:R-:W-:Y:S01]  /*3090*/  FFMA.FTZ R20, R20, UR7, -R133.reuse ;  /* 0x0000000714147c23 */ /* 0x100fe20008010885 */
[----:B------:R-:W-:Y:S01]  /*30a0*/  LOP3.LUT R135, R153, UR11, R8, 0x96, !PT ;  /* 0x0000000b99877c12 */ /* 0x000fe2000f8e9608 */
[----:B------:R-:W-:Y:S04]  /*30b0*/  IMAD.WIDE.U32 R140, R141, -0x326172a9, RZ ;  /* 0xcd9e8d578d8c7825 */ /* 0x000fe800078e00ff */
[----:B------:R-:W-:Y:S01]  /*30c0*/  FFMA.FTZ R21, R21, UR7, -R133 ;  /* 0x0000000715157c23 */ /* 0x000fe20008010885 */
[----:B------:R-:W-:Y:S01]  /*30d0*/  MUFU.EX2 R200, R20 ;  /* 0x0000001400c87308 */ /* 0x000fe20000000800 */
[----:B------:R-:W-:Y:S01]  /*30e0*/  FFMA.FTZ R22, R22, UR7, -R132 ;  /* 0x0000000716167c23 */ /* 0x000fe20008010884 */
[----:B--2---:R-:W-:Y:S01]  /*30f0*/  IMAD.WIDE.U32 R16, R143, -0x2daee0ad, RZ ;  /* 0xd2511f538f107825 */ /* 0x004fe200078e00ff */
[----:B------:R-:W-:Y:S03]  /*3100*/  LOP3.LUT R134, R141, UR11, R10, 0x96, !PT ;  /* 0x0000000b8d867c12 */ /* 0x000fe6000f8e960a */
[----:B------:R-:W-:Y:S01]  /*3110*/  FFMA.FTZ R23, R23, UR7, -R132 ;  /* 0x0000000717177c23 */ /* 0x000fe20008010884 */
[----:B------:R-:W-:Y:S01]  /*3120*/  IMAD.WIDE.U32 R14, R14, -0x2daee0ad, RZ ;  /* 0xd2511f530e0e7825 */ /* 0x000fe200078e00ff */
[----:B------:R-:W-:Y:S02]  /*3130*/  LOP3.LUT R146, R17, UR12, R146, 0x96, !PT ;  /* 0x0000000c11927c12 */ /* 0x000fe4000f8e9692 */
[----:B------:R1:W-:Y:S01]  /*3140*/  MUFU.EX2 R198, R21 ;  /* 0x0000001500c67308 */ /* 0x0003e20000000800 */
[----:B------:R-:W-:Y:S01]  /*3150*/  FFMA.FTZ R24, R24, UR7, -R3 ;  /* 0x0000000718187c23 */ /* 0x000fe20008010803 */
[----:B------:R-:W-:Y:S01]  /*3160*/  IMAD.WIDE.U32 R8, R145, -0x2daee0ad, RZ ;  /* 0xd2511f5391087825 */ /* 0x000fe200078e00ff */
[----:B------:R-:W-:Y:S03]  /*3170*/  LOP3.LUT R150, R15, UR12, R150, 0x96, !PT ;  /* 0x0000000c0f967c12 */ /* 0x000fe6000f8e9696 */
[--C-:B------:R-:W-:Y:S01]  /*3180*/  FFMA.FTZ R33, R33, UR7, -R133.reuse ;  /* 0x0000000721217c23 */ /* 0x100fe20008010885 */
[----:B------:R-:W-:Y:S01]  /*3190*/  IMAD.WIDE.U32 R156, R156, -0x326172a9, RZ ;  /* 0xcd9e8d579c9c7825 */ /* 0x000fe200078e00ff */
[----:B------:R-:W-:Y:S02]  /*31a0*/  LOP3.LUT R14, R9, UR13, R14, 0x96, !PT ;  /* 0x0000000d090e7c12 */ /* 0x000fe4000f8e960e */
[----:B------:R-:W-:Y:S01]  /*31b0*/  MUFU.EX2 R210, R22 ;  /* 0x0000001600d27308 */ /* 0x000fe20000000800 */
[----:B------:R-:W-:Y:S01]  /*31c0*/  SHF.R.U32.HI R149, RZ, 0x10, R8 ;  /* 0x00000010ff957819 */ /* 0x000fe20000011608 */
[----:B------:R-:W-:Y:S01]  /*31d0*/  IMAD.WIDE.U32 R10, R135, -0x2daee0ad, RZ ;  /* 0xd2511f53870a7825 */ /* 0x000fe200078e00ff */
[----:B------:R-:W-:Y:S02]  /*31e0*/  LOP3.LUT R17, R8, 0xff, RZ, 0xc0, !PT ;  /* 0x000000ff08117812 */ /* 0x000fe400078ec0ff */
[----:B------:R-:W-:Y:S01]  /*31f0*/  LOP3.LUT R141, R157, UR11, R12, 0x96, !PT ;  /* 0x0000000b9d8d7c12 */ /* 0x000fe2000f8e960c */
[----:B------:R-:W-:Y:S01]  /*3200*/  FFMA.FTZ R35, R35, UR7, -R132 ;  /* 0x0000000723237c23 */ /* 0x000fe20008010884 */
[----:B------:R-:W-:Y:S03]  /*3210*/  SHF.R.U32.HI R15, RZ, 0x18, R8 ;  /* 0x00000018ff0f7819 */ /* 0x000fe60000011608 */
[----:B------:R-:W-:Y:S01]  /*3220*/  MUFU.EX2 R171, R33 ;  /* 0x0000002100ab7308 */ /* 0x000fe20000000800 */
[----:B------:R-:W-:Y:S01]  /*3230*/  LOP3.LUT R12, R10, 0xff, RZ, 0xc0, !PT ;  /* 0x000000ff0a0c7812 */ /* 0x000fe200078ec0ff */
[----:B------:R-:W-:Y:S01]  /*3240*/  FFMA.FTZ R32, R32, UR7, -R133 ;  /* 0x0000000720207c23 */ /* 0x000fe20008010885 */
[----:B------:R-:W-:Y:S01]  /*3250*/  LOP3.LUT R151, R8, 0xffff, RZ, 0xc0, !PT ;  /* 0x0000ffff08977812 */ /* 0x000fe200078ec0ff */
[----:B------:R-:W-:Y:S01]  /*3260*/  IMAD.WIDE.U32 R8, R147, -0x2daee0ad, RZ ;  /* 0xd2511f5393087825 */ /* 0x000fe200078e00ff */
[--C-:B------:R-:W-:Y:S01]  /*3270*/  SHF.R.U32.HI R145, RZ, 0x18, R10.reuse ;  /* 0x00000018ff917819 */ /* 0x100fe2000001160a */
[----:B------:R-:W-:Y:S01]  /*3280*/  UIADD3 UR11, UR15, -0x4ab325aa, URZ ;  /* 0xb54cda560f0b7890 */ /* 0x000fe2000fffe03f */
[----:B------:R-:W-:Y:S01]  /*3290*/  ISETP.LE.U32.AND P0, PT, R15, UR8, PT ;  /* 0x000000080f007c0c */ /* 0x000fe2000bf03070 */
[----:B------:R-:W-:Y:S01]  /*32a0*/  IMAD.WIDE.U32 R4, R134, -0x2daee0ad, RZ ;  /* 0xd2511f5386047825 */ /* 0x000fe200078e00ff */
[----:B------:R-:W-:Y:S01]  /*32b0*/  SHF.R.U32.HI R147, RZ, 0x10, R10 ;  /* 0x00000010ff937819 */ /* 0x000fe2000001160a */
[----:B------:R-:W2:Y:S01]  /*32c0*/  MUFU.EX2 R175, R35 ;  /* 0x0000002300af7308 */ /* 0x000ea20000000800 */
[----:B------:R-:W-:Y:S01]  /*32d0*/  LOP3.LUT R144, R9, UR12, R144, 0x96, !PT ;  /* 0x0000000c09907c12 */ /* 0x000fe2000f8e9690 */
[----:B------:R-:W-:Y:S01]  /*32e0*/  FFMA.FTZ R34, R34, UR7, -R132 ;  /* 0x0000000722227c23 */ /* 0x000fe20008010884 */
[----:B------:R-:W-:Y:S01]  /*32f0*/  LOP3.LUT R134, R4, 0xffff, RZ, 0xc0, !PT ;  /* 0x0000ffff04867812 */ /* 0x000fe200078ec0ff */
[--C-:B------:R-:W-:Y:S01]  /*3300*/  FFMA.FTZ R25, R25, UR7, -R3.reuse ;  /* 0x0000000719197c23 */ /* 0x100fe20008010803 */
[----:B------:R-:W-:Y:S01]  /*3310*/  LOP3.LUT R13, R5, UR13, R8, 0x96, !PT ;  /* 0x0000000d050d7c12 */ /* 0x000fe2000f8e9608 */
[----:B------:R-:W-:Y:S01]  /*3320*/  IMAD.WIDE.U32 R8, R142, -0x2daee0ad, RZ ;  /* 0xd2511f538e087825 */ /* 0x000fe200078e00ff */
[----:B------:R-:W-:Y:S03]  /*3330*/  LOP3.LUT R135, R4, 0xff, RZ, 0xc0, !PT ;  /* 0x000000ff04877812 */ /* 0x000fe600078ec0ff */
[----:B------:R-:W3:Y:S01]  /*3340*/  MUFU.EX2 R172, R32 ;  /* 0x0000002000ac7308 */ /* 0x000ee20000000800 */
[----:B------:R-:W-:Y:S01]  /*3350*/  SHF.R.U32.HI R142, RZ, 0x18, R4 ;  /* 0x00000018ff8e7819 */ /* 0x000fe20000011604 */
[----:B------:R-:W-:Y:S01]  /*3360*/  FFMA.FTZ R27, R27, UR7, -R0 ;  /* 0x000000071b1b7c23 */ /* 0x000fe20008010800 */
[----:B------:R-:W-:Y:S01]  /*3370*/  SHF.R.U32.HI R143, RZ, 0x10, R4 ;  /* 0x00000010ff8f7819 */ /* 0x000fe20000011604 */
[----:B------:R-:W-:Y:S01]  /*3380*/  IMAD.WIDE.U32 R4, R141, -0x2daee0ad, RZ ;  /* 0xd2511f538d047825 */ /* 0x000fe200078e00ff */
[----:B------:R-:W-:Y:S02]  /*3390*/  LOP3.LUT R154, R9, UR12, R154, 0x96, !PT ;  /* 0x0000000c099a7c12 */ /* 0x000fe4000f8e969a */
[----:B------:R-:W-:Y:S03]  /*33a0*/  LOP3.LUT R162, R10, 0xffff, RZ, 0xc0, !PT ;  /* 0x0000ffff0aa27812 */ /* 0x000fe600078ec0ff */
[----:B------:R4:W4:Y:S01]  /*33b0*/  MUFU.EX2 R209, R23 ;  /* 0x0000001700d17308 */ /* 0x0009220000000800 */
[----:B------:R-:W-:Y:S01]  /*33c0*/  LOP3.LUT R15, R5, UR13, R8, 0x96, !PT ;  /* 0x0000000d050f7c12 */ /* 0x000fe2000f8e9608 */
[----:B------:R-:W-:Y:S01]  /*33d0*/  IMAD.WIDE.U32 R8, R150, -0x326172a9, RZ ;  /* 0xcd9e8d5796087825 */ /* 0x000fe200078e00ff */
[----:B------:R-:W-:Y:S02]  /*33e0*/  LOP3.LUT R141, R4, 0xff, RZ, 0xc0, !PT ;  /* 0x000000ff048d7812 */ /* 0x000fe400078ec0ff */
[----:B------:R-:W-:Y:S01]  /*33f0*/  SHF.R.U32.HI R153, RZ, 0x18, R4 ;  /* 0x00000018ff997819 */ /* 0x000fe20000011604 */
[--C-:B------:R-:W-:Y:S01]  /*3400*/  FFMA.FTZ R28, R28, UR7, -R3.reuse ;  /* 0x000000071c1c7c23 */ /* 0x100fe20008010803 */
[----:B------:R-:W-:Y:S03]  /*3410*/  LOP3.LUT R10, R9, UR11, R148, 0x96, !PT ;  /* 0x0000000b090a7c12 */ /* 0x000fe6000f8e9694 */
[----:B------:R4:W4:Y:S01]  /*3420*/  MUFU.EX2 R216, R24 ;  /* 0x0000001800d87308 */ /* 0x0009220000000800 */
[----:B------:R-:W-:Y:S01]  /*3430*/  SHF.R.U32.HI R161, RZ, 0x10, R4 ;  /* 0x00000010ffa17819 */ /* 0x000fe20000011604 */
[----:B------:R-:W-:Y:S01]  /*3440*/  IMAD.U32 R148, RZ, RZ, UR10 ;  /* 0x0000000aff947e24 */ /* 0x000fe2000f8e00ff */
[----:B------:R-:W-:Y:S01]  /*3450*/  ISETP.LE.U32.AND P2, PT, R17, UR8, PT ;  /* 0x0000000811007c0c */ /* 0x000fe2000bf43070 */
[----:B------:R-:W-:Y:S01]  /*3460*/  FFMA.FTZ R29, R29, UR7, -R3 ;  /* 0x000000071d1d7c23 */ /* 0x000fe20008010803 */
[----:B------:R-:W-:Y:S01]  /*3470*/  LOP3.LUT R158, R4, 0xffff, RZ, 0xc0, !PT ;  /* 0x0000ffff049e7812 */ /* 0x000fe200078ec0ff */
[----:B------:R-:W-:Y:S01]  /*3480*/  IMAD.WIDE.U32 R4, R144, -0x326172a9, RZ ;  /* 0xcd9e8d5790047825 */ /* 0x000fe200078e00ff */
[----:B------:R-:W-:Y:S03]  /*3490*/  ISETP.LE.U32.AND P1, PT, R12, UR8, PT ;  /* 0x000000080c007c0c */ /* 0x000fe6000bf23070 */
[----:B------:R-:W-:Y:S01]  /*34a0*/  MUFU.EX2 R180, R34 ;  /* 0x0000002200b47308 */ /* 0x000fe20000000800 */
[----:B-1----:R-:W-:Y:S01]  /*34b0*/  LOP3.LUT R21, R8, 0xffff, RZ, 0xc0, !PT ;  /* 0x0000ffff08157812 */ /* 0x002fe200078ec0ff */
[--C-:B------:R-:W-:Y:S01]  /*34c0*/  FFMA.FTZ R31, R31, UR7, -R0.reuse ;  /* 0x000000071f1f7c23 */ /* 0x100fe20008010800 */
[----:B------:R-:W-:Y:S01]  /*34d0*/  LOP3.LUT R17, R4, 0xffff, RZ, 0xc0, !PT ;  /* 0x0000ffff04117812 */ /* 0x000fe200078ec0ff */
[----:B------:R-:W-:Y:S01]  /*34e0*/  FFMA.FTZ R30, R30, UR7, -R0 ;  /* 0x000000071e1e7c23 */ /* 0x000fe20008010800 */
[----:B------:R-:W-:Y:S01]  /*34f0*/  LOP3.LUT R18, R4, 0xff, RZ, 0xc0, !PT ;  /* 0x000000ff04127812 */ /* 0x000fe200078ec0ff */
[----:B--2---:R-:W-:Y:S01]  /*3500*/  @!P0 FADD.FTZ R175, -R175, -RZ ;  /* 0x800000ffafaf8221 */ /* 0x004fe20000010100 */
[--C-:B------:R-:W-:Y:S01]  /*3510*/  SHF.R.U32.HI R19, RZ, 0x10, R4.reuse ;  /* 0x00000010ff137819 */ /* 0x100fe20000011604 */
[----:B---3--:R-:W-:Y:S01]  /*3520*/  @!P2 FADD.FTZ R172, -R172, -RZ ;  /* 0x800000ffacaca221 */ /* 0x008fe20000010100 */
[----:B------:R-:W-:Y:S01]  /*3530*/  SHF.R.U32.HI R20, RZ, 0x18, R4 ;  /* 0x00000018ff147819 */ /* 0x000fe20000011604 */
[----:B------:R-:W-:Y:S01]  /*3540*/  FFMA.FTZ R26, R26, UR7, -R0 ;  /* 0x000000071a1a7c23 */ /* 0x000fe20008010800 */
[----:B------:R-:W-:Y:S01]  /*3550*/  LOP3.LUT R4, R10, 0xffff, RZ, 0xc0, !PT ;  /* 0x0000ffff0a047812 */ /* 0x000fe200078ec0ff */
[----:B------:R-:W1:Y:S01]  /*3560*/  MUFU.EX2 R215, R25 ;  /* 0x0000001900d77308 */ /* 0x000e620000000800 */
[----:B------:R-:W-:Y:S02]  /*3570*/  LOP3.LUT R22, R8, 0xff, RZ, 0xc0, !PT ;  /* 0x000000ff08167812 */ /* 0x000fe400078ec0ff */
[--C-:B----4-:R-:W-:Y:S02]  /*3580*/  SHF.R.U32.HI R23, RZ, 0x10, R8.reuse ;  /* 0x00000010ff177819 */ /* 0x110fe40000011608 */
[----:B------:R-:W-:Y:S02]  /*3590*/  SHF.R.U32.HI R24, RZ, 0x18, R8 ;  /* 0x00000018ff187819 */ /* 0x000fe40000011608 */
[----:B------:R-:W-:Y:S03]  /*35a0*/  LOP3.LUT R12, R5, UR11, R140, 0x96, !PT ;  /* 0x0000000b050c7c12 */ /* 0x000fe6000f8e968c */
[----:B------:R-:W-:Y:S01]  /*35b0*/  MUFU.EX2 R219, R27 ;  /* 0x0000001b00db7308 */ /* 0x000fe20000000800 */
[----:B------:R-:W-:Y:S02]  /*35c0*/  LOP3.LUT R8, R10, 0xff, RZ, 0xc0, !PT ;  /* 0x000000ff0a087812 */ /* 0x000fe400078ec0ff */
[----:B------:R-:W-:Y:S02]  /*35d0*/  SHF.R.U32.HI R5, RZ, 0x18, R10 ;  /* 0x00000018ff057819 */ /* 0x000fe4000001160a */
[----:B------:R-:W-:Y:S02]  /*35e0*/  SHF.R.U32.HI R4, RZ, 0x8, R4 ;  /* 0x00000008ff047819 */ /* 0x000fe40000011604 */
[----:B------:R-:W-:Y:S03]  /*35f0*/  SHF.R.U32.HI R10, RZ, 0x10, R10 ;  /* 0x00000010ff0a7819 */ /* 0x000fe6000001160a */
[----:B------:R-:W2:Y:S01]  /*3600*/  MUFU.EX2 R212, R28 ;  /* 0x0000001c00d47308 */ /* 0x000ea20000000800 */
[----:B------:R-:W-:Y:S02]  /*3610*/  ISETP.LE.U32.AND P6, PT, R8, UR8, PT ;  /* 0x0000000808007c0c */ /* 0x000fe4000bfc3070 */
[----:B------:R-:W-:Y:S02]  /*3620*/  ISETP.LE.U32.AND P4, PT, R5, UR8, PT ;  /* 0x0000000805007c0c */ /* 0x000fe4000bf83070 */
[----:B------:R-:W-:Y:S02]  /*3630*/  LOP3.LUT R5, R4, 0xffff, RZ, 0xc0, !PT ;  /* 0x0000ffff04057812 */ /* 0x000fe400078ec0ff */
[----:B------:R-:W-:Y:S03]  /*3640*/  LOP3.LUT R4, R10, 0xff, RZ, 0xc0, !PT ;  /* 0x000000ff0a047812 */ /* 0x000fe600078ec0ff */
[----:B------:R-:W3:Y:S01]  /*3650*/  MUFU.EX2 R211, R29 ;  /* 0x0000001d00d37308 */ /* 0x000ee20000000800 */
[----:B------:R-:W-:Y:S02]  /*3660*/  ISETP.LE.U32.AND P5, PT, R5, UR8, PT ;  /* 0x0000000805007c0c */ /* 0x000fe4000bfa3070 */
[----:B------:R-:W-:Y:S02]  /*3670*/  ISETP.LE.U32.AND P3, PT, R4, UR8, PT ;  /* 0x0000000804007c0c */ /* 0x000fe4000bf63070 */
[----:B------:R-:W-:Y:S01]  /*3680*/  LOP3.LUT R4, R12, 0xffff, RZ, 0xc0, !PT ;  /* 0x0000ffff0c047812 */ /* 0x000fe200078ec0ff */
[----:B------:R-:W-:Y:S01]  /*3690*/  @!P6 FADD.FTZ R208, -R208, -RZ ;  /* 0x800000ffd0d0e221 */ /* 0x000fe20000010100 */
[----:B------:R-:W-:Y:S01]  /*36a0*/  LOP3.LUT R5, R12, 0xff, RZ, 0xc0, !PT ;  /* 0x000000ff0c057812 */ /* 0x000fe200078ec0ff */
[----:B------:R-:W-:Y:S01]  /*36b0*/  @!P4 FADD.FTZ R221, -R221, -RZ ;  /* 0x800000ffddddc221 */ /* 0x000fe20000010100 */
[----:B------:R-:W-:Y:S01]  /*36c0*/  SHF.R.U32.HI R4, RZ, 0x8, R4 ;  /* 0x00000008ff047819 */ /* 0x000fe20000011604 */
[----:B------:R-:W4:Y:S01]  /*36d0*/  MUFU.EX2 R217, R31 ;  /* 0x0000001f00d97308 */ /* 0x000f220000000800 */
[----:B------:R-:W-:Y:S02]  /*36e0*/  ISETP.LE.U32.AND P6, PT, R5, UR8, PT ;  /* 0x0000000805007c0c */ /* 0x000fe4000bfc3070 */
[----:B------:R-:W-:Y:S01]  /*36f0*/  LOP3.LUT R4, R4, 0xffff, RZ, 0xc0, !PT ;  /* 0x0000ffff04047812 */ /* 0x000fe200078ec0ff */
[----:B------:R-:W-:Y:S01]  /*3700*/  @!P5 FADD.FTZ R207, -R207, -RZ ;  /* 0x800000ffcfcfd221 */ /* 0x000fe20000010100 */
[--C-:B------:R-:W-:Y:S01]  /*3710*/  SHF.R.U32.HI R5, RZ, 0x10, R12.reuse ;  /* 0x00000010ff057819 */ /* 0x100fe2000001160c */
[----:B------:R-:W-:Y:S01]  /*3720*/  @!P3 FADD.FTZ R222, -R222, -RZ ;  /* 0x800000ffdedeb221 */ /* 0x000fe20000010100 */
[----:B------:R-:W-:Y:S03]  /*3730*/  SHF.R.U32.HI R12, RZ, 0x18, R12 ;  /* 0x00000018ff0c7819 */ /* 0x000fe6000001160c */
[----:B------:R-:W4:Y:S01]  /*3740*/  MUFU.EX2 R218, R30 ;  /* 0x0000001e00da7308 */ /* 0x000f220000000800 */
[----:B------:R-:W-:Y:S02]  /*3750*/  ISETP.LE.U32.AND P5, PT, R4, UR8, PT ;  /* 0x0000000804007c0c */ /* 0x000fe4000bfa3070 */
[----:B------:R-:W-:Y:S02]  /*3760*/  LOP3.LUT R4, R5, 0xff, RZ, 0xc0, !PT ;  /* 0x000000ff05047812 */ /* 0x000fe400078ec0ff */
[----:B------:R-:W-:Y:S01]  /*3770*/  ISETP.LE.U32.AND P4, PT, R12, UR8, PT ;  /* 0x000000080c007c0c */ /* 0x000fe2000bf83070 */
[----:B------:R-:W-:Y:S01]  /*3780*/  @!P6 FADD.FTZ R227, -R227, -RZ ;  /* 0x800000ffe3e3e221 */ /* 0x000fe20000010100 */
[----:B------:R-:W-:Y:S03]  /*3790*/  ISETP.LE.U32.AND P3, PT, R4, UR8, PT ;  /* 0x0000000804007c0c */ /* 0x000fe6000bf63070 */
[----:B------:R-:W-:Y:S01]  /*37a0*/  MUFU.EX2 R220, R26 ;  /* 0x0000001a00dc7308 */ /* 0x000fe20000000800 */
[----:B------:R-:W-:Y:S02]  /*37b0*/  SHF.R.U32.HI R4, RZ, 0x8, R17 ;  /* 0x00000008ff047819 */ /* 0x000fe40000011611 */
[----:B------:R-:W-:Y:S02]  /*37c0*/  ISETP.LE.U32.AND P6, PT, R18, UR8, PT ;  /* 0x0000000812007c0c */ /* 0x000fe4000bfc3070 */
[----:B------:R-:W-:Y:S01]  /*37d0*/  LOP3.LUT R4, R4, 0xffff, RZ, 0xc0, !PT ;  /* 0x0000ffff04047812 */ /* 0x000fe200078ec0ff */
[----:B------:R-:W-:Y:S01]  /*37e0*/  @!P5 FADD.FTZ R225, -R225, -RZ ;  /* 0x800000ffe1e1d221 */ /* 0x000fe20000010100 */
        /* <DEDUP_REMOVED lines=10> */
[----:B------:R-:W-:Y:S01]  /*3890*/  LOP3.LUT R5, R23, 0xff, RZ, 0xc0, !PT ;  /* 0x000000ff17057812 */ /* 0x000fe200078ec0ff */
[----:B------:R-:W-:Y:S01]  /*38a0*/  @!P5 FADD.FTZ R223, -R223, -RZ ;  /* 0x800000ffdfdfd221 */ /* 0x000fe20000010100 */
[----:B------:R-:W-:Y:S01]  /*38b0*/  ISETP.LE.U32.AND P5, PT, R4, UR8, PT ;  /* 0x0000000804007c0c */ /* 0x000fe2000bfa3070 */
[----:B------:R-:W-:Y:S01]  /*38c0*/  @!P4 FADD.FTZ R226, -R226, -RZ ;  /* 0x800000ffe2e2c221 */ /* 0x000fe20000010100 */
[----:B------:R-:W-:Y:S01]  /*38d0*/  LOP3.LUT R16, R11, UR13, R16, 0x96, !PT ;  /* 0x0000000d0b107c12 */ /* 0x000fe2000f8e9610 */
[----:B------:R-:W-:Y:S01]  /*38e0*/  @!P3 FADD.FTZ R228, -R228, -RZ ;  /* 0x800000ffe4e4b221 */ /* 0x000fe20000010100 */
[----:B------:R-:W-:Y:S01]  /*38f0*/  LOP3.LUT R4, R14, 0xff, RZ, 0xc0, !PT ;  /* 0x000000ff0e047812 */ /* 0x000fe200078ec0ff */
[----:B------:R-:W1:Y:S01]  /*3900*/  LDSM.16.M88.4 R8, [R189+0x1000] ;  /* 0x00100000bd08783b */ /* 0x000e620000000200 */
[----:B------:R-:W-:Y:S01]  /*3910*/  ISETP.LE.U32.AND P4, PT, R5, UR8, PT ;  /* 0x0000000805007c0c */ /* 0x000fe2000bf83070 */
[----:B------:R-:W-:Y:S01]  /*3920*/  @!P6 FADD.FTZ R204, -R204, -RZ ;  /* 0x800000ffcccce221 */ /* 0x000fe20000010100 */
[----:B------:R-:W-:Y:S02]  /*3930*/  ISETP.LE.U32.AND P3, PT, R4, UR8, PT ;  /* 0x0000000804007c0c */ /* 0x000fe4000bf63070 */
[----:B------:R-:W-:Y:S02]  /*3940*/  LOP3.LUT R4, R14, 0xffff, RZ, 0xc0, !PT ;  /* 0x0000ffff0e047812 */ /* 0x000fe400078ec0ff */
[----:B------:R-:W-:Y:S01]  /*3950*/  ISETP.LE.U32.AND P6, PT, R24, UR8, PT ;  /* 0x0000000818007c0c */ /* 0x000fe2000bfc3070 */
[----:B------:R-:W-:Y:S01]  /*3960*/  @!P5 FADD.FTZ R203, -R203, -RZ ;  /* 0x800000ffcbcbd221 */ /* 0x000fe20000010100 */
[----:B------:R-:W-:Y:S02]  /*3970*/  SHF.R.U32.HI R5, RZ, 0x18, R14 ;  /* 0x00000018ff057819 */ /* 0x000fe4000001160e */
[----:B------:R-:W-:Y:S02]  /*3980*/  SHF.R.U32.HI R4, RZ, 0x8, R4 ;  /* 0x00000008ff047819 */ /* 0x000fe40000011604 */
[----:B------:R-:W-:Y:S01]  /*3990*/  ISETP.LE.U32.AND P5, PT, R5, UR8, PT ;  /* 0x0000000805007c0c */ /* 0x000fe2000bfa3070 */
[----:B------:R-:W-:Y:S01]  /*39a0*/  @!P4 FADD.FTZ R214, -R214, -RZ ;  /* 0x800000ffd6d6c221 */ /* 0x000fe20000010100 */
[----:B------:R-:W-:Y:S01]  /*39b0*/  LOP3.LUT R4, R4, 0xffff, RZ, 0xc0, !PT ;  /* 0x0000ffff04047812 */ /* 0x000fe200078ec0ff */
        /* <DEDUP_REMOVED lines=8> */
[----:B------:R-:W-:Y:S02]  /*3a40*/  LOP3.LUT R5, R13, 0xff, RZ, 0xc0, !PT ;  /* 0x000000ff0d057812 */ /* 0x000fe400078ec0ff */
[----:B------:R-:W-:Y:S02]  /*3a50*/  SHF.R.U32.HI R4, RZ, 0x8, R4 ;  /* 0x00000008ff047819 */ /* 0x000fe40000011604 */
[----:B------:R-:W-:Y:S01]  /*3a60*/  ISETP.LE.U32.AND P3, PT, R5, UR8, PT ;  /* 0x0000000805007c0c */ /* 0x000fe2000bf63070 */
[----:B------:R-:W-:Y:S01]  /*3a70*/  @!P4 FADD.FTZ R198, -R198, -RZ ;  /* 0x800000ffc6c6c221 */ /* 0x000fe20000010100 */
[----:B------:R-:W-:Y:S02]  /*3a80*/  LOP3.LUT R4, R4, 0xffff, RZ, 0xc0, !PT ;  /* 0x0000ffff04047812 */ /* 0x000fe400078ec0ff */
[--C-:B------:R-:W-:Y:S02]  /*3a90*/  SHF.R.U32.HI R5, RZ, 0x10, R13.reuse ;  /* 0x00000010ff057819 */ /* 0x100fe4000001160d */
[----:B------:R-:W-:Y:S01]  /*3aa0*/  ISETP.LE.U32.AND P4, PT, R4, UR8, PT ;  /* 0x0000000804007c0c */ /* 0x000fe2000bf83070 */
[----:B------:R-:W-:Y:S01]  /*3ab0*/  @!P6 FADD.FTZ R210, -R210, -RZ ;  /* 0x800000ffd2d2e221 */ /* 0x000fe20000010100 */
[----:B------:R-:W-:Y:S01]  /*3ac0*/  LOP3.LUT R4, R5, 0xff, RZ, 0xc0, !PT ;  /* 0x000000ff05047812 */ /* 0x000fe200078ec0ff */
[-C--:B-1----:R-:W-:Y:S03]  /*3ad0*/  HMMA.16816.F32 R36, R176, R8.reuse, R36 ;  /* 0x00000008b024723c */ /* 0x082fe60000001824 */
[----:B------:R-:W-:Y:S01]  /*3ae0*/  ISETP.LE.U32.AND P6, PT, R4, UR8, PT ;  /* 0x0000000804007c0c */ /* 0x000fe2000bfc3070 */
[----:B------:R-:W-:Y:S01]  /*3af0*/  @!P3 FADD.FTZ R216, -R216, -RZ ;  /* 0x800000ffd8d8b221 */ /* 0x000fe20000010100 */
[----:B------:R-:W-:Y:S01]  /*3b00*/  SHF.R.U32.HI R4, RZ, 0x8, R134 ;  /* 0x00000008ff047819 */ /* 0x000fe20000011686 */
[C---:B------:R-:W-:Y:S04]  /*3b10*/  HMMA.16816.F32 R40, R136.reuse, R8, R40 ;  /* 0x000000088828723c */ /* 0x040fe80000001828 */
[----:B------:R-:W-:Y:S01]  /*3b20*/  ISETP.LE.U32.AND P3, PT, R135, UR8, PT ;  /* 0x0000000887007c0c */ /* 0x000fe2000bf63070 */
[----:B------:R-:W-:Y:S01]  /*3b30*/  @!P4 FADD.FTZ R215, -R215, -RZ ;  /* 0x800000ffd7d7c221 */ /* 0x000fe20000010100 */
[-C--:B------:R-:W-:Y:S05]  /*3b40*/  HMMA.16816.F32 R44, R136, R10.reuse, R44 ;  /* 0x0000000a882c723c */ /* 0x080fea000000182c */
[----:B------:R-:W-:Y:S01]  /*3b50*/  SHF.R.U32.HI R13, RZ, 0x18, R13 ;  /* 0x00000018ff0d7819 */ /* 0x000fe2000001160d */
[C---:B------:R-:W-:Y:S04]  /*3b60*/  HMMA.16816.F32 R48, R176.reuse, R10, R48 ;  /* 0x0000000ab030723c */ /* 0x040fe80000001830 */
[----:B------:R-:W-:Y:S01]  /*3b70*/  ISETP.LE.U32.AND P5, PT, R13, UR8, PT ;  /* 0x000000080d007c0c */ /* 0x000fe2000bfa3070 */
[----:B--2---:R-:W-:Y:S01]  /*3b80*/  @!P3 FADD.FTZ R212, -R212, -RZ ;  /* 0x800000ffd4d4b221 */ /* 0x004fe20000010100 */
[----:B------:R-:W-:Y:S01]  /*3b90*/  LOP3.LUT R4, R4, 0xffff, RZ, 0xc0, !PT ;  /* 0x0000ffff04047812 */ /* 0x000fe200078ec0ff */
[--C-:B------:R-:W-:Y:S01]  /*3ba0*/  FFMA.FTZ R37, R37, UR7, -R133.reuse ;  /* 0x0000000725257c23 */ /* 0x100fe20008010885 */
[----:B------:R-:W-:Y:S02]  /*3bb0*/  LOP3.LUT R6, R149, 0xff, RZ, 0xc0, !PT ;  /* 0x000000ff95067812 */ /* 0x000fe400078ec0ff */
[----:B------:R-:W-:Y:S01]  /*3bc0*/  ISETP.LE.U32.AND P4, PT, R4, UR8, PT ;  /* 0x0000000804007c0c */ /* 0x000fe2000bf83070 */
[----:B------:R-:W-:Y:S01]  /*3bd0*/  IMAD.WIDE.U32 R4, R146, -0x326172a9, RZ ;  /* 0xcd9e8d5792047825 */ /* 0x000fe200078e00ff */
[----:B------:R-:W-:Y:S01]  /*3be0*/  LOP3.LUT R7, R143, 0xff, RZ, 0xc0, !PT ;  /* 0x000000ff8f077812 */ /* 0x000fe200078ec0ff */
[----:B------:R-:W-:Y:S01]  /*3bf0*/  MUFU.EX2 R167, R37 ;  /* 0x0000002500a77308 */ /* 0x000fe20000000800 */
[----:B------:R-:W-:Y:S01]  /*3c00*/  ISETP.LE.U32.AND P3, PT, R6, UR8, PT ;  /* 0x0000000806007c0c */ /* 0x000fe2000bf63070 */
[----:B------:R-:W-:Y:S01]  /*3c10*/  FFMA.FTZ R36, R36, UR7, -R133 ;  /* 0x0000000724247c23 */ /* 0x000fe20008010885 */
[----:B------:R-:W-:Y:S01]  /*3c20*/  LOP3.LUT R12, R5, UR11, R152, 0x96, !PT ;  /* 0x0000000b050c7c12 */ /* 0x000fe2000f8e9698 */
[----:B------:R-:W-:Y:S01]  /*3c30*/  @!P5 FADD.FTZ R219, -R219, -RZ ;  /* 0x800000ffdbdbd221 */ /* 0x000fe20000010100 */
[----:B------:R-:W-:Y:S01]  /*3c40*/  ISETP.LE.U32.AND P5, PT, R142, UR8, PT ;  /* 0x000000088e007c0c */ /* 0x000fe2000bfa3070 */
[----:B------:R-:W-:Y:S01]  /*3c50*/  FFMA.FTZ R39, R39, UR7, -R132 ;  /* 0x0000000727277c23 */ /* 0x000fe20008010884 */
[----:B------:R-:W-:Y:S03]  /*3c60*/  LOP3.LUT R19, R4, 0xff, RZ, 0xc0, !PT ;  /* 0x000000ff04137812 */ /* 0x000fe600078ec0ff */
[----:B------:R-:W-:Y:S01]  /*3c70*/  MUFU.EX2 R168, R36 ;  /* 0x0000002400a87308 */ /* 0x000fe20000000800 */
[----:B------:R-:W-:Y:S01]  /*3c80*/  SHF.R.U32.HI R21, RZ, 0x10, R4 ;  /* 0x00000010ff157819 */ /* 0x000fe20000011604 */
[----:B---3--:R-:W-:Y:S01]  /*3c90*/  @!P4 FADD.FTZ R211, -R211, -RZ ;  /* 0x800000ffd3d3c221 */ /* 0x008fe20000010100 */
[----:B------:R-:W-:Y:S01]  /*3ca0*/  ISETP.LE.U32.AND P4, PT, R7, UR8, PT ;  /* 0x0000000807007c0c */ /* 0x000fe2000bf83070 */
[----:B------:R-:W-:Y:S01]  /*3cb0*/  FFMA.FTZ R38, R38, UR7, -R132 ;  /* 0x0000000726267c23 */ /* 0x000fe20008010884 */
[----:B------:R-:W-:Y:S01]  /*3cc0*/  LOP3.LUT R20, R4, 0xffff, RZ, 0xc0, !PT ;  /* 0x0000ffff04147812 */ /* 0x000fe200078ec0ff */
[----:B------:R-:W-:Y:S01]  /*3cd0*/  FFMA.FTZ R41, R41, UR7, -R3 ;  /* 0x0000000729297c23 */ /* 0x000fe20008010803 */
[----:B------:R-:W-:Y:S03]  /*3ce0*/  SHF.R.U32.HI R22, RZ, 0x18, R4 ;  /* 0x00000018ff167819 */ /* 0x000fe60000011604 */
[----:B------:R-:W1:Y:S01]  /*3cf0*/  MUFU.EX2 R173, R39 ;  /* 0x0000002700ad7308 */ /* 0x000e620000000800 */
[----:B------:R-:W2:Y:S01]  /*3d00*/  LDSM.16.M88.4 R4, [R189+0x1800] ;  /* 0x00180000bd04783b */ /* 0x000ea20000000200 */
[----:B------:R-:W-:Y:S01]  /*3d10*/  SHF.R.U32.HI R8, RZ, 0x8, R151 ;  /* 0x00000008ff087819 */ /* 0x000fe20000011697 */
[----:B----4-:R-:W-:Y:S01]  /*3d20*/  @!P5 FADD.FTZ R217, -R217, -RZ ;  /* 0x800000ffd9d9d221 */ /* 0x010fe20000010100 */
[----:B------:R-:W-:Y:S01]  /*3d30*/  LOP3.LUT R11, R16, 0xff, RZ, 0xc0, !PT ;  /* 0x000000ff100b7812 */ /* 0x000fe200078ec0ff */
[----:B------:R-:W-:Y:S01]  /*3d40*/  FFMA.FTZ R40, R40, UR7, -R3 ;  /* 0x0000000728287c23 */ /* 0x000fe20008010803 */
[----:B------:R-:W-:Y:S01]  /*3d50*/  LOP3.LUT R10, R8, 0xffff, RZ, 0xc0, !PT ;  /* 0x0000ffff080a7812 */ /* 0x000fe200078ec0ff */
[----:B------:R-:W-:Y:S04]  /*3d60*/  IMAD.WIDE.U32 R8, R154, -0x326172a9, RZ ;  /* 0xcd9e8d579a087825 */ /* 0x000fe800078e00ff */
[----:B------:R-:W-:Y:S01]  /*3d70*/  @!P4 FADD.FTZ R218, -R218, -RZ ;  /* 0x800000ffdadac221 */ /* 0x000fe20000010100 */
[----:B------:R-:W-:Y:S01]  /*3d80*/  ISETP.LE.U32.AND P4, PT, R11, UR8, PT ;  /* 0x000000080b007c0c */ /* 0x000fe2000bf83070 */
[----:B------:R-:W3:Y:S01]  /*3d90*/  MUFU.EX2 R174, R38 ;  /* 0x0000002600ae7308 */ /* 0x000ee20000000800 */
[----:B------:R-:W-:Y:S01]  /*3da0*/  ISETP.LE.U32.AND P5, PT, R10, UR8, PT ;  /* 0x000000080a007c0c */ /* 0x000fe2000bfa3070 */
[--C-:B------:R-:W-:Y:S01]  /*3db0*/  FFMA.FTZ R48, R48, UR7, -R133.reuse ;  /* 0x0000000730307c23 */ /* 0x100fe20008010885 */
[----:B------:R-:W-:Y:S01]  /*3dc0*/  LOP3.LUT R10, R9, UR11, R156, 0x96, !PT ;  /* 0x0000000b090a7c12 */ /* 0x000fe2000f8e969c */
[--C-:B------:R-:W-:Y:S01]  /*3dd0*/  FFMA.FTZ R50, R50, UR7, -R132.reuse ;  /* 0x0000000732327c23 */ /* 0x100fe20008010884 */
[----:B------:R-:W-:Y:S01]  /*3de0*/  LOP3.LUT R13, R8, 0xffff, RZ, 0xc0, !PT ;  /* 0x0000ffff080d7812 */ /* 0x000fe200078ec0ff */
[----:B------:R-:W-:Y:S01]  /*3df0*/  FFMA.FTZ R51, R51, UR7, -R132 ;  /* 0x0000000733337c23 */ /* 0x000fe20008010884 */
[----:B------:R-:W-:Y:S03]  /*3e00*/  LOP3.LUT R9, R12, 0xffff, RZ, 0xc0, !PT ;  /* 0x0000ffff0c097812 */ /* 0x000fe600078ec0ff */
[----:B------:R-:W4:Y:S01]  /*3e10*/  MUFU.EX2 R183, R41 ;  /* 0x0000002900b77308 */ /* 0x000f220000000800 */
[--C-:B------:R-:W-:Y:S01]  /*3e20*/  SHF.R.U32.HI R17, RZ, 0x10, R8.reuse ;  /* 0x00000010ff117819 */ /* 0x100fe20000011608 */
[----:B------:R-:W-:Y:S01]  /*3e30*/  FFMA.FTZ R49, R49, UR7, -R133 ;  /* 0x0000000731317c23 */ /* 0x000fe20008010885 */
[----:B------:R-:W-:Y:S01]  /*3e40*/  SHF.R.U32.HI R18, RZ, 0x18, R8 ;  /* 0x00000018ff127819 */ /* 0x000fe20000011608 */
[----:B------:R-:W-:Y:S01]  /*3e50*/  IMAD.U32 R149, RZ, RZ, UR9 ;  /* 0x00000009ff957e24 */ /* 0x000fe2000f8e00ff */
[----:B------:R-:W-:Y:S01]  /*3e60*/  LOP3.LUT R14, R8, 0xff, RZ, 0xc0, !PT ;  /* 0x000000ff080e7812 */ /* 0x000fe200078ec0ff */
[----:B------:R-:W-:Y:S01]  /*3e70*/  @!P5 FADD.FTZ R171, -R171, -RZ ;  /* 0x800000ffababd221 */ /* 0x000fe20000010100 */
[----:B------:R-:W-:Y:S03]  /*3e80*/  SHF.R.U32.HI R8, RZ, 0x18, R12 ;  /* 0x00000018ff087819 */ /* 0x000fe6000001160c */
[----:B------:R-:W-:Y:S01]  /*3e90*/  MUFU.EX2 R157, R48 ;  /* 0x00000030009d7308 */ /* 0x000fe20000000800 */
[----:B------:R-:W-:Y:S01]  /*3ea0*/  SHF.R.U32.HI R9, RZ, 0x8, R9 ;  /* 0x00000008ff097819 */ /* 0x000fe20000011609 */
[----:B------:R-:W-:Y:S01]  /*3eb0*/  @!P3 FADD.FTZ R180, -R180, -RZ ;  /* 0x800000ffb4b4b221 */ /* 0x000fe20000010100 */
[----:B------:R-:W-:Y:S01]  /*3ec0*/  ISETP.LE.U32.AND P5, PT, R8, UR8, PT ;  /* 0x0000000808007c0c */ /* 0x000fe2000bfa3070 */
[--C-:B------:R-:W-:Y:S01]  /*3ed0*/  FFMA.FTZ R43, R43, UR7, -R0.reuse ;  /* 0x000000072b2b7c23 */ /* 0x100fe20008010800 */
[----:B------:R-:W-:Y:S01]  /*3ee0*/  LOP3.LUT R8, R9, 0xffff, RZ, 0xc0, !PT ;  /* 0x0000ffff09087812 */ /* 0x000fe200078ec0ff */
[--C-:B------:R-:W-:Y:S01]  /*3ef0*/  FFMA.FTZ R42, R42, UR7, -R0.reuse ;  /* 0x000000072a2a7c23 */ /* 0x100fe20008010800 */
[----:B------:R-:W-:Y:S03]  /*3f00*/  LOP3.LUT R11, R12, 0xff, RZ, 0xc0, !PT ;  /* 0x000000ff0c0b7812 */ /* 0x000fe600078ec0ff */
[----:B------:R-:W-:Y:S01]  /*3f10*/  MUFU.EX2 R166, R50 ;  /* 0x0000003200a67308 */ /* 0x000fe20000000800 */
[----:B------:R-:W-:Y:S01]  /*3f20*/  ISETP.LE.U32.AND P0, PT, R8, UR8, PT ;  /* 0x0000000808007c0c */ /* 0x000fe2000bf03070 */
[--C-:B------:R-:W-:Y:S01]  /*3f30*/  FFMA.FTZ R45, R45, UR7, -R3.reuse ;  /* 0x000000072d2d7c23 */ /* 0x100fe20008010803 */
[----:B------:R-:W-:Y:S01]  /*3f40*/  LOP3.LUT R8, R10, 0xffff, RZ, 0xc0, !PT ;  /* 0x0000ffff0a087812 */ /* 0x000fe200078ec0ff */
[----:B------:R-:W-:Y:S01]  /*3f50*/  FFMA.FTZ R44, R44, UR7, -R3 ;  /* 0x000000072c2c7c23 */ /* 0x000fe20008010803 */
[----:B------:R-:W-:Y:S01]  /*3f60*/  ISETP.LE.U32.AND P2, PT, R11, UR8, PT ;  /* 0x000000080b007c0c */ /* 0x000fe2000bf43070 */
[----:B------:R-:W-:Y:S01]  /*3f70*/  FFMA.FTZ R46, R46, UR7, -R0 ;  /* 0x000000072e2e7c23 */ /* 0x000fe20008010800 */
[-C--:B--2---:R-:W-:Y:S03]  /*3f80*/  HMMA.16816.F32 R52, R176, R4.reuse, R52 ;  /* 0x00000004b034723c */ /* 0x084fe60000001834 */
[----:B------:R-:W2:Y:S01]  /*3f90*/  MUFU.EX2 R199, R40 ;  /* 0x0000002800c77308 */ /* 0x000ea20000000800 */
[----:B------:R-:W-:Y:S01]  /*3fa0*/  SHF.R.U32.HI R12, RZ, 0x10, R12 ;  /* 0x00000010ff0c7819 */ /* 0x000fe2000001160c */
[----:B-1----:R-:W-:Y:S01]  /*3fb0*/  @!P5 FADD.FTZ R173, -R173, -RZ ;  /* 0x800000ffadadd221 */ /* 0x002fe20000010100 */
[----:B------:R-:W-:Y:S01]  /*3fc0*/  SHF.R.U32.HI R8, RZ, 0x8, R8 ;  /* 0x00000008ff087819 */ /* 0x000fe20000011608 */
[C---:B------:R-:W-:Y:S06]  /*3fd0*/  HMMA.16816.F32 R56, R136.reuse, R4, R56 ;  /* 0x000000048838723c */ /* 0x040fec0000001838 */
[----:B------:R-:W1:Y:S01]  /*3fe0*/  MUFU.EX2 R205, R43 ;  /* 0x0000002b00cd7308 */ /* 0x000e620000000800 */
[----:B------:R-:W-:Y:S01]  /*3ff0*/  LOP3.LUT R12, R12, 0xff, RZ, 0xc0, !PT ;  /* 0x000000ff0c0c7812 */ /* 0x000fe200078ec0ff */
[-C--:B------:R-:W-:Y:S03]  /*4000*/  HMMA.16816.F32 R60, R136, R6.reuse, R60 ;  /* 0x00000006883c723c */ /* 0x080fe6000000183c */
[----:B------:R-:W-:Y:S02]  /*4010*/  ISETP.LE.U32.AND P3, PT, R12, UR8, PT ;  /* 0x000000080c007c0c */ /* 0x000fe4000bf63070 */
[----:B------:R-:W-:Y:S01]  /*4020*/  LOP3.LUT R8, R8, 0xffff, RZ, 0xc0, !PT ;  /* 0x0000ffff08087812 */ /* 0x000fe200078ec0ff */
[----:B------:R-:W-:Y:S02]  /*4030*/  HMMA.16816.F32 R64, R176, R6, R64 ;  /* 0x00000006b040723c */ /* 0x000fe40000001840 */
[----:B------:R-:W1:Y:S03]  /*4040*/  MUFU.EX2 R206, R42 ;  /* 0x0000002a00ce7308 */ /* 0x000e660000000800 */
[----:B------:R-:W-:Y:S01]  /*4050*/  @!P0 FADD.FTZ R167, -R167, -RZ ;  /* 0x800000ffa7a78221 */ /* 0x000fe20000010100 */
[----:B------:R-:W-:Y:S01]  /*4060*/  LOP3.LUT R9, R10, 0xff, RZ, 0xc0, !PT ;  /* 0x000000ff0a097812 */ /* 0x000fe200078ec0ff */
[----:B------:R-:W-:Y:S01]  /*4070*/  @!P2 FADD.FTZ R168, -R168, -RZ ;  /* 0x800000ffa8a8a221 */ /* 0x000fe20000010100 */
[----:B------:R-:W-:Y:S04]  /*4080*/  ISETP.LE.U32.AND P0, PT, R8, UR8, PT ;  /* 0x0000000808007c0c */ /* 0x000fe8000bf03070 */
[----:B------:R-:W1:Y:S01]  /*4090*/  MUFU.EX2 R181, R45 ;  /* 0x0000002d00b57308 */ /* 0x000e620000000800 */
[----:B------:R-:W-:Y:S01]  /*40a0*/  ISETP.LE.U32.AND P2, PT, R9, UR8, PT ;  /* 0x0000000809007c0c */ /* 0x000fe2000bf43070 */
[----:B---3--:R-:W-:Y:S01]  /*40b0*/  @!P3 FADD.FTZ R174, -R174, -RZ ;  /* 0x800000ffaeaeb221 */ /* 0x008fe20000010100 */
[----:B------:R-:W-:Y:S01]  /*40c0*/  SHF.R.U32.HI R11, RZ, 0x10, R10 ;  /* 0x00000010ff0b7819 */ /* 0x000fe2000001160a */
[----:B------:R-:W-:Y:S01]  /*40d0*/  FFMA.FTZ R47, R47, UR7, -R0 ;  /* 0x000000072f2f7c23 */ /* 0x000fe20008010800 */
[----:B------:R-:W-:Y:S01]  /*40e0*/  SHF.R.U32.HI R10, RZ, 0x18, R10 ;  /* 0x00000018ff0a7819 */ /* 0x000fe2000001160a */
[----:B------:R-:W-:Y:S01]  /*40f0*/  FFMA.FTZ R52, R52, UR7, -R133 ;  /* 0x0000000734347c23 */ /* 0x000fe20008010885 */
[----:B------:R-:W-:Y:S03]  /*4100*/  SHF.R.U32.HI R8, RZ, 0x8, R13 ;  /* 0x00000008ff087819 */ /* 0x000fe6000001160d */
[----:B------:R-:W3:Y:S01]  /*4110*/  MUFU.EX2 R182, R44 ;  /* 0x0000002c00b67308 */ /* 0x000ee20000000800 */
[----:B------:R-:W-:Y:S01]  /*4120*/  LOP3.LUT R9, R11, 0xff, RZ, 0xc0, !PT ;  /* 0x000000ff0b097812 */ /* 0x000fe200078ec0ff */
[----:B------:R-:W-:Y:S01]  /*4130*/  FFMA.FTZ R56, R56, UR7, -R3 ;  /* 0x0000000738387c23 */ /* 0x000fe20008010803 */
[----:B------:R-:W-:Y:S01]  /*4140*/  ISETP.LE.U32.AND P5, PT, R10, UR8, PT ;  /* 0x000000080a007c0c */ /* 0x000fe2000bfa3070 */
[----:B----4-:R-:W-:Y:S01]  /*4150*/  @!P0 FADD.FTZ R183, -R183, -RZ ;  /* 0x800000ffb7b78221 */ /* 0x010fe20000010100 */
[----:B------:R-:W-:Y:S01]  /*4160*/  LOP3.LUT R4, R8, 0xffff, RZ, 0xc0, !PT ;  /* 0x0000ffff08047812 */ /* 0x000fe200078ec0ff */
[----:B--2---:R-:W-:Y:S01]  /*4170*/  @!P2 FADD.FTZ R199, -R199, -RZ ;  /* 0x800000ffc7c7a221 */ /* 0x004fe20000010100 */
[----:B------:R-:W-:Y:S03]  /*4180*/  ISETP.LE.U32.AND P3, PT, R9, UR8, PT ;  /* 0x0000000809007c0c */ /* 0x000fe6000bf63070 */
[----:B------:R-:W2:Y:S01]  /*4190*/  MUFU.EX2 R202, R46 ;  /* 0x0000002e00ca7308 */ /* 0x000ea20000000800 */
[----:B------:R-:W-:Y:S01]  /*41a0*/  ISETP.LE.U32.AND P0, PT, R4, UR8, PT ;  /* 0x0000000804007c0c */ /* 0x000fe2000bf03070 */
[--C-:B------:R-:W-:Y:S01]  /*41b0*/  FFMA.FTZ R64, R64, UR7, -R133.reuse ;  /* 0x0000000740407c23 */ /* 0x100fe20008010885 */
[----:B------:R-:W-:Y:S01]  /*41c0*/  ISETP.LE.U32.AND P2, PT, R14, UR8, PT ;  /* 0x000000080e007c0c */ /* 0x000fe2000bf43070 */
[--C-:B------:R-:W-:Y:S01]  /*41d0*/  FFMA.FTZ R66, R66, UR7, -R132.reuse ;  /* 0x0000000742427c23 */ /* 0x100fe20008010884 */
[----:B------:R-:W-:Y:S01]  /*41e0*/  LOP3.LUT R4, R17, 0xff, RZ, 0xc0, !PT ;  /* 0x000000ff11047812 */ /* 0x000fe200078ec0ff */
[----:B------:R-:W-:Y:S01]  /*41f0*/  FFMA.FTZ R54, R54, UR7, -R132 ;  /* 0x0000000736367c23 */ /* 0x000fe20008010884 */
[----:B------:R-:W-:Y:S01]  /*4200*/  SHF.R.U32.HI R5, RZ, 0x8, R20 ;  /* 0x00000008ff057819 */ /* 0x000fe20000011614 */
[----:B-1----:R-:W-:Y:S01]  /*4210*/  @!P5 FADD.FTZ R205, -R205, -RZ ;  /* 0x800000ffcdcdd221 */ /* 0x002fe20000010100 */
[----:B------:R-:W-:Y:S01]  /*4220*/  ISETP.LE.U32.AND P5, PT, R4, UR8, PT ;  /* 0x0000000804007c0c */ /* 0x000fe2000bfa3070 */
[----:B------:R-:W1:Y:S01]  /*4230*/  MUFU.EX2 R201, R47 ;  /* 0x0000002f00c97308 */ /* 0x000e620000000800 */
[----:B------:R-:W-:Y:S01]  /*4240*/  LOP3.LUT R4, R21, 0xff, RZ, 0xc0, !PT ;  /* 0x000000ff15047812 */ /* 0x000fe200078ec0ff */
[----:B------:R-:W-:Y:S01]  /*4250*/  @!P3 FADD.FTZ R206, -R206, -RZ ;  /* 0x800000ffceceb221 */ /* 0x000fe20000010100 */
[----:B------:R-:W-:Y:S01]  /*4260*/  ISETP.LE.U32.AND P3, PT, R19, UR8, PT ;  /* 0x0000000813007c0c */ /* 0x000fe2000bf63070 */
[----:B------:R-:W-:Y:S01]  /*4270*/  @!P0 FADD.FTZ R181, -R181, -RZ ;  /* 0x800000ffb5b58221 */ /* 0x000fe20000010100 */
[----:B------:R-:W-:Y:S01]  /*4280*/  ISETP.LE.U32.AND P0, PT, R4, UR8, PT ;  /* 0x0000000804007c0c */ /* 0x000fe2000bf03070 */
[----:B---3--:R-:W-:Y:S01]  /*4290*/  @!P2 FADD.FTZ R182, -R182, -RZ ;  /* 0x800000ffb6b6a221 */ /* 0x008fe20000010100 */
[----:B------:R-:W-:Y:S03]  /*42a0*/  LOP3.LUT R4, R16, 0xffff, RZ, 0xc0, !PT ;  /* 0x0000ffff10047812 */ /* 0x000fe600078ec0ff */
[----:B------:R-:W3:Y:S01]  /*42b0*/  MUFU.EX2 R152, R52 ;  /* 0x0000003400987308 */ /* 0x000ee20000000800 */
[----:B------:R-:W-:Y:S01]  /*42c0*/  ISETP.LE.U32.AND P2, PT, R18, UR8, PT ;  /* 0x0000000812007c0c */ /* 0x000fe2000bf43070 */
[----:B------:R-:W-:Y:S01]  /*42d0*/  FFMA.FTZ R55, R55, UR7, -R132 ;  /* 0x0000000737377c23 */ /* 0x000fe20008010884 */
[----:B------:R-:W-:Y:S01]  /*42e0*/  LOP3.LUT R5, R5, 0xffff, RZ, 0xc0, !PT ;  /* 0x0000ffff05057812 */ /* 0x000fe200078ec0ff */
[----:B--2---:R-:W-:Y:S01]  /*42f0*/  @!P5 FADD.FTZ R202, -R202, -RZ ;  /* 0x800000ffcacad221 */ /* 0x004fe20000010100 */
[----:B------:R-:W-:Y:S01]  /*4300*/  SHF.R.U32.HI R4, RZ, 0x8, R4 ;  /* 0x00000008ff047819 */ /* 0x000fe20000011604 */
[--C-:B------:R-:W-:Y:S01]  /*4310*/  FFMA.FTZ R53, R53, UR7, -R133.reuse ;  /* 0x0000000735357c23 */ /* 0x100fe20008010885 */
[----:B------:R-:W-:Y:S01]  /*4320*/  ISETP.LE.U32.AND P5, PT, R5, UR8, PT ;  /* 0x0000000805007c0c */ /* 0x000fe2000bfa3070 */
[----:B------:R-:W-:Y:S01]  /*4330*/  @!P3 FADD.FTZ R157, -R157, -RZ ;  /* 0x800000ff9d9db221 */ /* 0x000fe20000010100 */
[----:B------:R-:W-:Y:S01]  /*4340*/  LOP3.LUT R4, R4, 0xffff, RZ, 0xc0, !PT ;  /* 0x0000ffff04047812 */ /* 0x000fe200078ec0ff */
[----:B------:R-:W2:Y:S01]  /*4350*/  MUFU.EX2 R164, R51 ;  /* 0x0000003300a47308 */ /* 0x000ea20000000800 */
[----:B------:R-:W-:Y:S01]  /*4360*/  SHF.R.U32.HI R5, RZ, 0x10, R16 ;  /* 0x00000010ff057819 */ /* 0x000fe20000011610 */
[----:B------:R-:W-:Y:S01]  /*4370*/  @!P0 FADD.FTZ R166, -R166, -RZ ;  /* 0x800000ffa6a68221 */ /* 0x000fe20000010100 */
[----:B------:R-:W-:Y:S01]  /*4380*/  ISETP.LE.U32.AND P3, PT, R4, UR8, PT ;  /* 0x0000000804007c0c */ /* 0x000fe2000bf63070 */
[----:B-1----:R-:W-:Y:S01]  /*4390*/  @!P2 FADD.FTZ R201, -R201, -RZ ;  /* 0x800000ffc9c9a221 */ /* 0x002fe20000010100 */
[----:B------:R-:W-:Y:S01]  /*43a0*/  LOP3.LUT R4, R5, 0xff, RZ, 0xc0, !PT ;  /* 0x000000ff05047812 */ /* 0x000fe200078ec0ff */
[----:B------:R-:W-:Y:S01]  /*43b0*/  FFMA.FTZ R133, R65, UR7, -R133 ;  /* 0x0000000741857c23 */ /* 0x000fe20008010885 */
[----:B------:R-:W-:Y:S03]  /*43c0*/  ISETP.LE.U32.AND P2, PT, R22, UR8, PT ;  /* 0x0000000816007c0c */ /* 0x000fe6000bf43070 */
[----:B------:R-:W1:Y:S01]  /*43d0*/  MUFU.EX2 R165, R56 ;  /* 0x0000003800a57308 */ /* 0x000e620000000800 */
[----:B------:R-:W-:Y:S01]  /*43e0*/  ISETP.LE.U32.AND P0, PT, R4, UR8, PT ;  /* 0x0000000804007c0c */ /* 0x000fe2000bf03070 */
[----:B---3--:R-:W-:Y:S01]  /*43f0*/  @!P4 FADD.FTZ R152, -R152, -RZ ;  /* 0x800000ff9898c221 */ /* 0x008fe20000010100 */
[----:B------:R-:W-:Y:S01]  /*4400*/  LOP3.LUT R4, R15, 0xff, RZ, 0xc0, !PT ;  /* 0x000000ff0f047812 */ /* 0x000fe200078ec0ff */
[----:B------:R-:W-:Y:S01]  /*4410*/  FFMA.FTZ R132, R67, UR7, -R132 ;  /* 0x0000000743847c23 */ /* 0x000fe20008010884 */
[----:B------:R-:W-:Y:S01]  /*4420*/  LOP3.LUT R5, R147, 0xff, RZ, 0xc0, !PT ;  /* 0x000000ff93057812 */ /* 0x000fe200078ec0ff */
[----:B------:R-:W-:Y:S01]  /*4430*/  @!P6 FADD.FTZ R220, -R220, -RZ ;  /* 0x800000ffdcdce221 */ /* 0x000fe20000010100 */
[----:B------:R-:W-:Y:S03]  /*4440*/  ISETP.LE.U32.AND P4, PT, R4, UR8, PT ;  /* 0x0000000804007c0c */ /* 0x000fe6000bf83070 */
[----:B------:R-:W3:Y:S01]  /*4450*/  MUFU.EX2 R155, R49 ;  /* 0x00000031009b7308 */ /* 0x000ee20000000800 */
[----:B------:R-:W-:Y:S01]  /*4460*/  SHF.R.U32.HI R4, RZ, 0x8, R162 ;  /* 0x00000008ff047819 */ /* 0x000fe200000116a2 */
[--C-:B------:R-:W-:Y:S01]  /*4470*/  FFMA.FTZ R60, R60, UR7, -R3.reuse ;  /* 0x000000073c3c7c23 */ /* 0x100fe20008010803 */
[----:B------:R-:W-:Y:S01]  /*4480*/  SHF.R.U32.HI R16, RZ, 0x18, R16 ;  /* 0x00000018ff107819 */ /* 0x000fe20000011610 */
[----:B--2---:R-:W-:Y:S01]  /*4490*/  @!P2 FADD.FTZ R164, -R164, -RZ ;  /* 0x800000ffa4a4a221 */ /* 0x004fe20000010100 */
[----:B------:R-:W-:Y:S01]  /*44a0*/  ISETP.LE.U32.AND P2, PT, R5, UR8, PT ;  /* 0x0000000805007c0c */ /* 0x000fe2000bf43070 */
[----:B------:R-:W-:Y:S01]  /*44b0*/  FFMA.FTZ R57, R57, UR7, -R3 ;  /* 0x0000000739397c23 */ /* 0x000fe20008010803 */
[----:B------:R-:W-:Y:S03]  /*44c0*/  LOP3.LUT R5, R4, 0xffff, RZ, 0xc0, !PT ;  /* 0x0000ffff04057812 */ /* 0x000fe600078ec0ff */
[----:B------:R-:W2:Y:S01]  /*44d0*/  MUFU.EX2 R150, R64 ;  /* 0x0000004000967308 */ /* 0x000ea20000000800 */
[----:B------:R-:W-:Y:S01]  /*44e0*/  SHF.R.U32.HI R4, RZ, 0x18, R15 ;  /* 0x00000018ff047819 */ /* 0x000fe2000001160f */
[----:B------:R-:W-:Y:S01]  /*44f0*/  FFMA.FTZ R3, R61, UR7, -R3 ;  /* 0x000000073d037c23 */ /* 0x000fe20008010803 */
[----:B------:R-:W-:Y:S01]  /*4500*/  SHF.R.U32.HI R7, RZ, 0x8, R158 ;  /* 0x00000008ff077819 */ /* 0x000fe2000001169e */
[----:B-1----:R-:W-:Y:S01]  /*4510*/  @!P4 FADD.FTZ R165, -R165, -RZ ;  /* 0x800000ffa5a5c221 */ /* 0x002fe20000010100 */
[----:B------:R-:W-:Y:S01]  /*4520*/  ISETP.LE.U32.AND P4, PT, R4, UR8, PT ;  /* 0x0000000804007c0c */ /* 0x000fe2000bf83070 */
[--C-:B------:R-:W-:Y:S01]  /*4530*/  FFMA.FTZ R62, R62, UR7, -R0.reuse ;  /* 0x000000073e3e7c23 */ /* 0x100fe20008010800 */
[----:B------:R-:W-:Y:S03]  /*4540*/  LOP3.LUT R4, R161, 0xff, RZ, 0xc0, !PT ;  /* 0x000000ffa1047812 */ /* 0x000fe600078ec0ff */
[----:B------:R-:W1:Y:S01]  /*4550*/  MUFU.EX2 R154, R66 ;  /* 0x00000042009a7308 */ /* 0x000e620000000800 */
[----:B---3--:R-:W-:Y:S01]  /*4560*/  @!P5 FADD.FTZ R155, -R155, -RZ ;  /* 0x800000ff9b9bd221 */ /* 0x008fe20000010100 */
[----:B------:R-:W-:Y:S01]  /*4570*/  ISETP.LE.U32.AND P5, PT, R16, UR8, PT ;  /* 0x0000000810007c0c */ /* 0x000fe2000bfa3070 */
[--C-:B------:R-:W-:Y:S01]  /*4580*/  FFMA.FTZ R58, R58, UR7, -R0.reuse ;  /* 0x000000073a3a7c23 */ /* 0x100fe20008010800 */
[----:B------:R-:W-:Y:S01]  /*4590*/  ISETP.LE.U32.AND P6, PT, R145, UR8, PT ;  /* 0x0000000891007c0c */ /* 0x000fe2000bfc3070 */
[--C-:B------:R-:W-:Y:S01]  /*45a0*/  FFMA.FTZ R59, R59, UR7, -R0.reuse ;  /* 0x000000073b3b7c23 */ /* 0x100fe20008010800 */
[----:B------:R-:W-:Y:S01]  /*45b0*/  LOP3.LUT R6, R15, 0xffff, RZ, 0xc0, !PT ;  /* 0x0000ffff0f067812 */ /* 0x000fe200078ec0ff */
[----:B------:R-:W-:Y:S03]  /*45c0*/  FFMA.FTZ R0, R63, UR7, -R0 ;  /* 0x000000073f007c23 */ /* 0x000fe60008010800 */
[----:B------:R-:W3:Y:S01]  /*45d0*/  MUFU.EX2 R160, R54 ;  /* 0x0000003600a07308 */ /* 0x000ee20000000800 */
[----:B--2---:R-:W-:Y:S01]  /*45e0*/  @!P1 FADD.FTZ R150, -R150, -RZ ;  /* 0x800000ff96969221 */ /* 0x004fe20000010100 */
[----:B------:R-:W-:Y:S02]  /*45f0*/  ISETP.LE.U32.AND P1, PT, R4, UR8, PT ;  /* 0x0000000804007c0c */ /* 0x000fe4000bf23070 */
[----:B------:R-:W-:Y:S02]  /*4600*/  LOP3.LUT R4, R7, 0xffff, RZ, 0xc0, !PT ;  /* 0x0000ffff07047812 */ /* 0x000fe400078ec0ff */
[----:B------:R-:W-:Y:S04]  /*4610*/  SHF.R.U32.HI R6, RZ, 0x8, R6 ;  /* 0x00000008ff067819 */ /* 0x000fe80000011606 */
[----:B------:R-:W2:Y:S01]  /*4620*/  MUFU.EX2 R159, R55 ;  /* 0x00000037009f7308 */ /* 0x000ea20000000800 */
[----:B-1----:R-:W-:Y:S01]  /*4630*/  @!P2 FADD.FTZ R154, -R154, -RZ ;  /* 0x800000ff9a9aa221 */ /* 0x002fe20000010100 */
[----:B------:R-:W-:Y:S02]  /*4640*/  ISETP.LE.U32.AND P2, PT, R4, UR8, PT ;  /* 0x0000000804007c0c */ /* 0x000fe4000bf43070 */
[----:B------:R-:W-:Y:S02]  /*4650*/  F2FP.RELU.F16.F32.PACK_AB R4, R207, R208 ;  /* 0x000000d0cf04723e */ /* 0x000fe400000008ff */
[----:B------:R-:W-:Y:S04]  /*4660*/  F2FP.RELU.F16.F32.PACK_AB R7, R225, R227 ;  /* 0x000000e3e107723e */ /* 0x000fe800000008ff */
[----:B------:R-:W1:Y:S01]  /*4670*/  MUFU.EX2 R147, R133 ;  /* 0x0000008500937308 */ /* 0x000e620000000800 */
[----:B---3--:R-:W-:Y:S01]  /*4680*/  @!P0 FADD.FTZ R160, -R160, -RZ ;  /* 0x800000ffa0a08221 */ /* 0x008fe20000010100 */
[----:B------:R3:W-:Y:S01]  /*4690*/  STS [R231+0x1c000], R4 ;  /* 0x01c00004e7007388 */ /* 0x0007e20000000800 */
[----:B------:R-:W-:Y:S07]  /*46a0*/  ISETP.LE.U32.AND P0, PT, R153, UR8, PT ;  /* 0x0000000899007c0c */ /* 0x000fee000bf03070 */
[----:B------:R-:W4:Y:S01]  /*46b0*/  MUFU.EX2 R153, R132 ;  /* 0x0000008400997308 */ /* 0x000f220000000800 */
[----:B--2---:R-:W-:Y:S01]  /*46c0*/  @!P5 FADD.FTZ R159, -R159, -RZ ;  /* 0x800000ff9f9fd221 */ /* 0x004fe20000010100 */
[----:B------:R-:W-:Y:S02]  /*46d0*/  ISETP.LE.U32.AND P5, PT, R5, UR8, PT ;  /* 0x0000000805007c0c */ /* 0x000fe4000bfa3070 */
[----:B------:R-:W-:Y:S04]  /*46e0*/  SHF.R.U32.HI R5, RZ, 0x10, R15 ;  /* 0x00000010ff057819 */ /* 0x000fe8000001160f */
[----:B------:R-:W-:Y:S02]  /*46f0*/  LOP3.LUT R5, R5, 0xff, RZ, 0xc0, !PT ;  /* 0x000000ff05057812 */ /* 0x000fe400078ec0ff */
[----:B------:R2:W2:Y:S05]  /*4700*/  MUFU.EX2 R156, R3 ;  /* 0x00000003009c7308 */ /* 0x0004aa0000000800 */
[----:B-1----:R-:W-:Y:S01]  /*4710*/  @!P5 FADD.FTZ R147, -R147, -RZ ;  /* 0x800000ff9393d221 */ /* 0x002fe20000010100 */
[----:B------:R-:W-:Y:S01]  /*4720*/  ISETP.LE.U32.AND P5, PT, R5, UR8, PT ;  /* 0x0000000805007c0c */ /* 0x000fe2000bfa3070 */
[----:B----4-:R-:W-:Y:S01]  /*4730*/  @!P6 FADD.FTZ R153, -R153, -RZ ;  /* 0x800000ff9999e221 */ /* 0x010fe20000010100 */
[----:B------:R-:W-:Y:S02]  /*4740*/  LOP3.LUT R5, R6, 0xffff, RZ, 0xc0, !PT ;  /* 0x0000ffff06057812 */ /* 0x000fe400078ec0ff */
[----:B------:R-:W1:Y:S01]  /*4750*/  MUFU.EX2 R151, R53 ;  /* 0x0000003500977308 */ /* 0x000e620000000800 */
[----:B------:R-:W-:Y:S02]  /*4760*/  F2FP.RELU.F16.F32.PACK_AB R6, R221, R222 ;  /* 0x000000dedd06723e */ /* 0x000fe400000008ff */
[----:B------:R-:W-:Y:S02]  /*4770*/  ISETP.LE.U32.AND P6, PT, R5, UR8, PT ;  /* 0x0000000805007c0c */ /* 0x000fe4000bfc3070 */
[----:B------:R-:W-:Y:S01]  /*4780*/  F2FP.RELU.F16.F32.PACK_AB R5, R203, R204 ;  /* 0x000000cccb05723e */ /* 0x000fe200000008ff */
[----:B------:R4:W-:Y:S01]  /*4790*/  STS [R231+0x1c400], R6 ;  /* 0x01c40006e7007388 */ /* 0x0009e20000000800 */
[----:B---3--:R-:W-:Y:S03]  /*47a0*/  F2FP.RELU.F16.F32.PACK_AB R4, R213, R214 ;  /* 0x000000d6d504723e */ /* 0x008fe600000008ff */
[----:B------:R3:W3:Y:S01]  /*47b0*/  MUFU.EX2 R162, R0 ;  /* 0x0000000000a27308 */ /* 0x0006e20000000800 */
[----:B--2---:R-:W-:Y:S01]  /*47c0*/  F2FP.RELU.F16.F32.PACK_AB R3, R164, R166 ;  /* 0x000000a6a403723e */ /* 0x004fe200000008ff */
[----:B------:R2:W-:Y:S01]  /*47d0*/  STS [R234+0x1c000], R5 ;  /* 0x01c00005ea007388 */ /* 0x0005e20000000800 */
[----:B------:R-:W-:Y:S01]  /*47e0*/  @!P2 FADD.FTZ R156, -R156, -RZ ;  /* 0x800000ff9c9ca221 */ /* 0x000fe20000010100 */
[----:B------:R-:W-:Y:S02]  /*47f0*/  FSETP.GE.FTZ.AND P2, PT, R203, RZ, PT ;  /* 0x000000ffcb00720b */ /* 0x000fe40003f56000 */
[----:B------:R2:W-:Y:S04]  /*4800*/  STS [R234+0x1c400], R4 ;  /* 0x01c40004ea007388 */ /* 0x0005e80000000800 */
[----:B------:R-:W2:Y:S01]  /*4810*/  MUFU.EX2 R161, R57 ;  /* 0x0000003900a17308 */ /* 0x000ea20000000800 */
[----:B-1----:R-:W-:Y:S01]  /*4820*/  @!P3 FADD.FTZ R151, -R151, -RZ ;  /* 0x800000ff9797b221 */ /* 0x002fe20000010100 */
[----:B------:R1:W-:Y:S01]  /*4830*/  STS [R231+0x1e000], R7 ;  /* 0x01e00007e7007388 */ /* 0x0003e20000000800 */
[----:B------:R-:W-:Y:S07]  /*4840*/  ISETP.LE.U32.AND P3, PT, R141, UR8, PT ;  /* 0x000000088d007c0c */ /* 0x000fee000bf63070 */
[----:B------:R-:W1:Y:S01]  /*4850*/  MUFU.EX2 R170, R58 ;  /* 0x0000003a00aa7308 */ /* 0x000e620000000800 */
[----:B---3--:R-:W-:Y:S01]  /*4860*/  F2FP.RELU.F16.F32.PACK_AB R0, R147, R150 ;  /* 0x000000969300723e */ /* 0x008fe200000008ff */
[----:B------:R-:W-:Y:S01]  /*4870*/  @!P0 FADD.FTZ R162, -R162, -RZ ;  /* 0x800000ffa2a28221 */ /* 0x000fe20000010100 */
[C---:B------:R-:W-:Y:S02]  /*4880*/  LEA R148, P0, R252.reuse, R148, 0x2 ;  /* 0x00000094fc947211 */ /* 0x040fe400078010ff */
[----:B----4-:R-:W-:Y:S05]  /*4890*/  F2FP.RELU.F16.F32.PACK_AB R6, R229, R230 ;  /* 0x000000e6e506723e */ /* 0x010fea00000008ff */
[----:B------:R-:W3:Y:S01]  /*48a0*/  MUFU.EX2 R169, R59 ;  /* 0x0000003b00a97308 */ /* 0x000ee20000000800 */
[----:B--2---:R-:W-:Y:S01]  /*48b0*/  @!P6 FADD.FTZ R161, -R161, -RZ ;  /* 0x800000ffa1a1e221 */ /* 0x004fe20000010100 */
[----:B------:R-:W-:Y:S02]  /*48c0*/  LEA.HI.X.SX32 R149, R252, R149, 0x2, P0 ;  /* 0x00000095fc957211 */ /* 0x000fe400000f16ff */
[----:B------:R-:W-:Y:S01]  /*48d0*/  F2FP.RELU.F16.F32.PACK_AB R5, R223, R224 ;  /* 0x000000e0df05723e */ /* 0x000fe200000008ff */
[----:B------:R2:W-:Y:S01]  /*48e0*/  STS [R231+0x1e400], R6 ;  /* 0x01e40006e7007388 */ /* 0x0005e20000000800 */
[----:B------:R-:W-:Y:S02]  /*48f0*/  FSETP.GE.FTZ.AND P0, PT, R208, RZ, PT ;  /* 0x000000ffd000720b */ /* 0x000fe40003f16000 */
[----:B------:R-:W-:Y:S01]  /*4900*/  F2FP.RELU.F16.F32.PACK_AB R4, R226, R228 ;  /* 0x000000e4e204723e */ /* 0x000fe200000008ff */
[----:B------:R4:W-:Y:S01]  /*4910*/  STS [R234+0x1e000], R5 ;  /* 0x01e00005ea007388 */ /* 0x0009e20000000800 */
[----:B------:R-:W2:Y:S01]  /*4920*/  MUFU.EX2 R158, R60 ;  /* 0x0000003c009e7308 */ /* 0x000ea20000000800 */
[----:B-1----:R-:W-:Y:S01]  /*4930*/  F2FP.RELU.F16.F32.PACK_AB R7, R198, R200 ;  /* 0x000000c8c607723e */ /* 0x002fe200000008ff */
[----:B------:R-:W-:Y:S01]  /*4940*/  @!P5 FADD.FTZ R170, -R170, -RZ ;  /* 0x800000ffaaaad221 */ /* 0x000fe20000010100 */
[----:B------:R1:W-:Y:S04]  /*4950*/  STS [R234+0x1e400], R4 ;  /* 0x01e40004ea007388 */ /* 0x0003e80000000800 */
[----:B------:R1:W-:Y:S03]  /*4960*/  STS [R238+0x1c000], R7 ;  /* 0x01c00007ee007388 */ /* 0x0003e60000000800 */
[----:B------:R-:W1:Y:S01]  /*4970*/  MUFU.EX2 R163, R62 ;  /* 0x0000003e00a37308 */ /* 0x000e620000000800 */
[----:B---3--:R-:W-:Y:S01]  /*4980*/  @!P4 FADD.FTZ R169, -R169, -RZ ;  /* 0x800000ffa9a9c221 */ /* 0x008fe20000010100 */
[----:B------:R-:W-:Y:S01]  /*4990*/  FSETP.GE.FTZ.AND P4, PT, R157, RZ, PT ;  /* 0x000000ff9d00720b */ /* 0x000fe20003f96000 */
[----:B------:R-:W3:Y:S01]  /*49a0*/  LDG.E R144, desc[UR30][R148.64] ;  /* 0x0000001e94907981 */ /* 0x000ee2000c1e1900 */
[----:B--2---:R-:W-:Y:S01]  /*49b0*/  @!P3 FADD.FTZ R158, -R158, -RZ ;  /* 0x800000ff9e9eb221 */ /* 0x004fe20000010100 */
[----:B------:R-:W-:Y:S02]  /*49c0*/  FSETP.GE.FTZ.AND P3, PT, R204, RZ, PT ;  /* 0x000000ffcc00720b */ /* 0x000fe40003f76000 */
[----:B------:R-:W-:Y:S02]  /*49d0*/  F2FP.RELU.F16.F32.PACK_AB R6, R209, R210 ;  /* 0x000000d2d106723e */ /* 0x000fe400000008ff */
[----:B----4-:R-:W-:Y:S03]  /*49e0*/  F2FP.RELU.F16.F32.PACK_AB R5, R171, R172 ;  /* 0x000000acab05723e */ /* 0x010fe600000008ff */
[----:B------:R2:W-:Y:S01]  /*49f0*/  STS [R238+0x1c400], R6 ;  /* 0x01c40006ee007388 */ /* 0x0005e20000000800 */
[----:B-1----:R-:W-:Y:S01]  /*4a00*/  @!P1 FADD.FTZ R163, -R163, -RZ ;  /* 0x800000ffa3a39221 */ /* 0x002fe20000010100 */
[----:B------:R-:W-:Y:S02]  /*4a10*/  FSETP.GE.FTZ.AND P1, PT, R200, RZ, PT ;  /* 0x000000ffc800720b */ /* 0x000fe40003f36000 */
[----:B------:R-:W-:Y:S01]  /*4a20*/  F2FP.RELU.F16.F32.PACK_AB R4, R175, R180 ;  /* 0x000000b4af04723e */ /* 0x000fe200000008ff */
[----:B------:R1:W-:Y:S01]  /*4a30*/  STS [R237+0x1c000], R5 ;  /* 0x01c00005ed007388 */ /* 0x0003e20000000800 */
[----:B------:R-:W-:Y:S03]  /*4a40*/  F2FP.RELU.F16.F32.PACK_AB R7, R173, R174 ;  /* 0x000000aead07723e */ /* 0x000fe600000008ff */
[----:B------:R4:W-:Y:S01]  /*4a50*/  STS [R237+0x1c400], R4 ;  /* 0x01c40004ed007388 */ /* 0x0009e20000000800 */
[----:B--2---:R-:W-:Y:S02]  /*4a60*/  F2FP.RELU.F16.F32.PACK_AB R6, R215, R216 ;  /* 0x000000d8d706723e */ /* 0x004fe400000008ff */
[----:B-1----:R-:W-:Y:S03]  /*4a70*/  F2FP.RELU.F16.F32.PACK_AB R5, R219, R220 ;  /* 0x000000dcdb05723e */ /* 0x002fe600000008ff */
[----:B------:R1:W-:Y:S01]  /*4a80*/  STS [R238+0x1e000], R6 ;  /* 0x01e00006ee007388 */ /* 0x0003e20000000800 */
[----:B----4-:R-:W-:Y:S03]  /*4a90*/  F2FP.RELU.F16.F32.PACK_AB R4, R211, R212 ;  /* 0x000000d4d304723e */ /* 0x010fe600000008ff */
[----:B------:R2:W-:Y:S04]  /*4aa0*/  STS [R238+0x1e400], R5 ;  /* 0x01e40005ee007388 */ /* 0x0005e80000000800 */
[----:B------:R4:W-:Y:S01]  /*4ab0*/  STS [R237+0x1e000], R4 ;  /* 0x01e00004ed007388 */ /* 0x0009e20000000800 */
[----:B-1----:R-:W-:Y:S02]  /*4ac0*/  F2FP.RELU.F16.F32.PACK_AB R6, R217, R218 ;  /* 0x000000dad906723e */ /* 0x002fe400000008ff */
[----:B--2---:R-:W-:Y:S03]  /*4ad0*/  F2FP.RELU.F16.F32.PACK_AB R5, R205, R206 ;  /* 0x000000cecd05723e */ /* 0x004fe600000008ff */
[----:B------:R1:W-:Y:S01]  /*4ae0*/  STS [R237+0x1e400], R6 ;  /* 0x01e40006ed007388 */ /* 0x0003e20000000800 */
[----:B----4-:R-:W-:Y:S03]  /*4af0*/  F2FP.RELU.F16.F32.PACK_AB R4, R167, R168 ;  /* 0x000000a8a704723e */ /* 0x010fe600000008ff */
[----:B------:R-:W-:Y:S04]  /*4b00*/  STS [R232+0x1c400], R7 ;  /* 0x01c40007e8007388 */ /* 0x000fe80000000800 */
[----:B------:R2:W-:Y:S04]  /*4b10*/  STS [R232+0x1c000], R4 ;  /* 0x01c00004e8007388 */ /* 0x0005e80000000800 */
[----:B------:R4:W-:Y:S01]  /*4b20*/  STS [R233+0x1c400], R3 ;  /* 0x01c40003e9007388 */ /* 0x0009e20000000800 */
[----:B-1----:R-:W-:Y:S02]  /*4b30*/  F2FP.RELU.F16.F32.PACK_AB R6, R183, R199 ;  /* 0x000000c7b706723e */ /* 0x002fe400000008ff */
[----:B--2---:R-:W-:Y:S02]  /*4b40*/  F2FP.RELU.F16.F32.PACK_AB R4, R155, R157 ;  /* 0x0000009d9b04723e */ /* 0x004fe400000008ff */
[----:B----4-:R-:W-:Y:S03]  /*4b50*/  F2FP.RELU.F16.F32.PACK_AB R3, R159, R160 ;  /* 0x000000a09f03723e */ /* 0x010fe600000008ff */
[----:B------:R1:W-:Y:S04]  /*4b60*/  STS [R233+0x1c000], R4 ;  /* 0x01c00004e9007388 */ /* 0x0003e80000000800 */
[----:B------:R2:W-:Y:S04]  /*4b70*/  STS [R232+0x1e000], R6 ;  /* 0x01e00006e8007388 */ /* 0x0005e80000000800 */
[----:B------:R4:W-:Y:S01]  /*4b80*/  STS [R232+0x1e400], R5 ;  /* 0x01e40005e8007388 */ /* 0x0009e20000000800 */
[----:B-1----:R-:W-:Y:S02]  /*4b90*/  F2FP.RELU.F16.F32.PACK_AB R4, R151, R152 ;  /* 0x000000989704723e */ /* 0x002fe400000008ff */
[----:B--2---:R-:W-:Y:S02]  /*4ba0*/  F2FP.RELU.F16.F32.PACK_AB R6, R181, R182 ;  /* 0x000000b6b506723e */ /* 0x004fe400000008ff */
        /* <DEDUP_REMOVED lines=8> */
[----:B----4-:R-:W-:Y:S02]  /*4c30*/  F2FP.RELU.F16.F32.PACK_AB R4, R156, R158 ;  /* 0x0000009e9c04723e */ /* 0x010fe400000008ff */
[----:B------:R-:W-:Y:S02]  /*4c40*/  F2FP.RELU.F16.F32.PACK_AB R3, R162, R163 ;  /* 0x000000a3a203723e */ /* 0x000fe400000008ff */
[----:B------:R-:W-:Y:S05]  /*4c50*/  F2FP.RELU.F16.F32.PACK_AB R0, R153, R154 ;  /* 0x0000009a9900723e */ /* 0x000fea00000008ff */
[----:B------:R1:W-:Y:S04]  /*4c60*/  STS [R235+0x1c400], R0 ;  /* 0x01c40000eb007388 */ /* 0x0003e80000000800 */
[----:B------:R-:W-:Y:S04]  /*4c70*/  STS [R236+0x1e000], R6 ;  /* 0x01e00006ec007388 */ /* 0x000fe80000000800 */
[----:B------:R-:W-:Y:S04]  /*4c80*/  STS [R236+0x1e400], R5 ;  /* 0x01e40005ec007388 */ /* 0x000fe80000000800 */
[----:B------:R2:W-:Y:S04]  /*4c90*/  STS [R235+0x1e400], R3 ;  /* 0x01e40003eb007388 */ /* 0x0005e80000000800 */
[----:B------:R-:W-:Y:S04]  /*4ca0*/  STS [R235+0x1e000], R4 ;  /* 0x01e00004eb007388 */ /* 0x000fe80000000800 */
[----:B------:R-:W-:Y:S01]  /*4cb0*/  LDSM.16.M88.4 R16, [R187+0x4000] ;  /* 0x00400000bb10783b */ /* 0x000fe20000000200 */
[----:B-1----:R-:W-:Y:S07]  /*4cc0*/  LEA R0, R192, UR5, 0x1 ;  /* 0x00000005c0007c11 */ /* 0x002fee000f8e08ff */
[----:B------:R-:W-:Y:S01]  /*4cd0*/  LDSM.16.M88.4 R32, [R187+0x4800] ;  /* 0x00480000bb20783b */ /* 0x000fe20000000200 */
[C---:B------:R-:W-:Y:S02]  /*4ce0*/  IMAD.IADD R146, R0.reuse, 0x1, R2 ;  /* 0x0000000100927824 */ /* 0x040fe400078e0202 */
[----:B------:R-:W-:Y:S05]  /*4cf0*/  IMAD.IADD R145, R0, 0x1, R186 ;  /* 0x0000000100917824 */ /* 0x000fea00078e02ba */
[----:B------:R-:W1:Y:S08]  /*4d00*/  LDSM.16.M88.4 R64, [R0+0x8000] ;  /* 0x008000000040783b */ /* 0x000e700000000200 */
[----:B------:R-:W4:Y:S08]  /*4d10*/  LDSM.16.M88.4 R60, [R0+0xa000] ;  /* 0x00a00000003c783b */ /* 0x000f300000000200 */
[----:B--2---:R-:W2:Y:S04]  /*4d20*/  LDG.E R3, desc[UR30][R148.64+0x20] ;  /* 0x0000201e94037981 */ /* 0x004ea8000c1e1900 */
[----:B------:R-:W3:Y:S08]  /*4d30*/  LDSM.16.M88.4 R48, [R187+0x5000] ;  /* 0x00500000bb30783b */ /* 0x000ef00000000200 */
[----:B------:R-:W3:Y:S08]  /*4d40*/  LDSM.16.M88.4 R132, [R187+0x5800] ;  /* 0x00580000bb84783b */ /* 0x000ef00000000200 */
        /* <DEDUP_REMOVED lines=62> */
[----:B------:R-:W1:Y:S08]  /*5130*/  LDSM.16.M88.4 R140, [R136+0x8000] ;  /* 0x00800000888c783b */ /* 0x000e700000000200 */
[----:B------:R-:W3:Y:S08]  /*5140*/  LDSM.16.M88.4 R136, [R136+0xa000] ;  /* 0x00a000008888783b */ /* 0x000ef00000000200 */
[----:B------:R4:W5:Y:S01]  /*5150*/  LDG.E R2, desc[UR30][R148.64+0x100] ;  /* 0x0001001e94027981 */ /* 0x000962000c1e1900 */
[-C--:B-1----:R-:W-:Y:S06]  /*5160*/  HMMA.16816.F32 R4, R140, R132.reuse, R4 ;  /* 0x000000848c04723c */ /* 0x082fec0000001804 */
[C---:B---3--:R-:W-:Y:S06]  /*5170*/  HMMA.16816.F32 R8, R136.reuse, R132, R8 ;  /* 0x000000848808723c */ /* 0x048fec0000001808 */
[-C--:B------:R-:W-:Y:S06]  /*5180*/  HMMA.16816.F32 R12, R136, R134.reuse, R12 ;  /* 0x00000086880c723c */ /* 0x080fec000000180c */
[C---:B------:R-:W-:Y:S01]  /*5190*/  HMMA.16816.F32 R16, R140.reuse, R134, R16 ;  /* 0x000000868c10723c */ /* 0x040fe20000001810 */
[----:B------:R-:W1:Y:S05]  /*51a0*/  LDSM.16.M88.4 R132, [R189+0x4800] ;  /* 0x00480000bd84783b */ /* 0x000e6a0000000200 */
[----:B------:R-:W-:Y:S01]  /*51b0*/  FADD.FTZ R0, -R144, R4 ;  /* 0x0000000490007221 */ /* 0x000fe20000010100 */
[C---:B--2---:R-:W-:Y:S01]  /*51c0*/  FADD.FTZ R6, -R3.reuse, R6 ;  /* 0x0000000603067221 */ /* 0x044fe20000010100 */
[----:B------:R-:W-:Y:S03]  /*51d0*/  FADD.FTZ R7, -R3, R7 ;  /* 0x0000000703077221 */ /* 0x000fe60000010100 */
[----:B------:R-:W-:Y:S02]  /*51e0*/  FSEL R0, R0, R144, P0 ;  /* 0x0000009000007208 */ /* 0x000fe40000000000 */
[C---:B------:R-:W-:Y:S03]  /*51f0*/  FSETP.GE.FTZ.AND P0, PT, R207.reuse, RZ, PT ;  /* 0x000000ffcf00720b */ /* 0x040fe60003f16000 */
        /* <DEDUP_REMOVED lines=23> */
[----:B------:R-:W-:Y:S01]  /*5370*/  FSETP.GE.FTZ.AND P0, PT, R167, RZ, PT ;  /* 0x000000ffa700720b */ /* 0x000fe20003f16000 */
[----:B------:R-:W-:Y:S01]  /*5380*/  FMUL.FTZ R21, R200, R5 ;  /* 0x00000005c8157220 */ /* 0x000fe20000410000 */
[----:B------:R-:W-:Y:S01]  /*5390*/  FSETP.GE.FTZ.AND P1, PT, R168, RZ, PT ;  /* 0x000000ffa800720b */ /* 0x000fe20003f36000 */
[----:B------:R-:W-:Y:S06]  /*53a0*/  FMUL.FTZ R20, R198, R20 ;  /* 0x00000014c6147220 */ /* 0x000fec0000410000 */
[C---:B------:R-:W-:Y:S05]  /*53b0*/  FADD.FTZ R17, -R144.reuse, R32 ;  /* 0x0000002090117221 */ /* 0x040fea0000010100 */
        /* <DEDUP_REMOVED lines=9> */
[----:B------:R-:W-:Y:S01]  /*5450*/  FSETP.GE.FTZ.AND P1, PT, R151, RZ, PT ;  /* 0x000000ff9700720b */ /* 0x000fe20003f36000 */
[-C--:B-1----:R-:W-:Y:S06]  /*5460*/  HMMA.16816.F32 R52, R140, R132.reuse, R52 ;  /* 0x000000848c34723c */ /* 0x082fec0000001834 */
[C---:B------:R-:W-:Y:S06]  /*5470*/  HMMA.16816.F32 R56, R136.reuse, R132, R56 ;  /* 0x000000848838723c */ /* 0x040fec0000001838 */
[-C--:B------:R-:W-:Y:S05]  /*5480*/  HMMA.16816.F32 R60, R136, R134.reuse, R60 ;  /* 0x00000086883c723c */ /* 0x080fea000000183c */
[----:B------:R-:W-:Y:S01]  /*5490*/  F2FP.F16.F32.PACK_AB R133, R4, R16 ;  /* 0x000000100485723e */ /* 0x000fe200000000ff */
[----:B------:R-:W-:Y:S05]  /*54a0*/  HMMA.16816.F32 R64, R140, R134, R64 ;  /* 0x000000868c40723c */ /* 0x000fea0000001840 */
[----:B------:R-:W-:Y:S01]  /*54b0*/  F2FP.F16.F32.PACK_AB R132, R176, R208 ;  /* 0x000000d0b084723e */ /* 0x000fe200000000ff */
[----:B------:R-:W-:Y:S01]  /*54c0*/  FADD.FTZ R4, -R144, R37 ;  /* 0x0000002590047221 */ /* 0x000fe20000010100 */
[----:B------:R-:W-:Y:S01]  /*54d0*/  F2FP.F16.F32.PACK_AB R134, R20, R21 ;  /* 0x000000151486723e */ /* 0x000fe200000000ff */
[----:B------:R-:W-:Y:S03]  /*54e0*/  FADD.FTZ R16, -R144, R33 ;  /* 0x0000002190107221 */ /* 0x000fe60000010100 */
[-C--:B------:R-:W-:Y:S01]  /*54f0*/  FSEL R4, R4, R144.reuse, P0 ;  /* 0x0000009004047208 */ /* 0x080fe20000000000 */
[----:B------:R-:W-:Y:S01]  /*5500*/  FMUL.FTZ R21, R172, R17 ;  /* 0x00000011ac157220 */ /* 0x000fe20000410000 */
[----:B------:R-:W-:Y:S01]  /*5510*/  FSETP.GE.FTZ.AND P0, PT, R147, RZ, PT ;  /* 0x000000ff9300720b */ /* 0x000fe20003f16000 */
[----:B------:R-:W-:Y:S01]  /*5520*/  FMUL.FTZ R33, R168, R5 ;  /* 0x00000005a8217220 */ /* 0x000fe20000410000 */
[----:B------:R-:W-:Y:S01]  /*5530*/  FSEL R16, R16, R144, P2 ;  /* 0x0000009010107208 */ /* 0x000fe20001000000 */
[----:B------:R-:W-:Y:S01]  /*5540*/  FMUL.FTZ R32, R167, R4 ;  /* 0x00000004a7207220 */ /* 0x000fe20000410000 */
[----:B------:R-:W-:Y:S01]  /*5550*/  FSETP.GE.FTZ.AND P2, PT, R152, RZ, PT ;  /* 0x000000ff9800720b */ /* 0x000fe20003f56000 */
[C---:B------:R-:W-:Y:S01]  /*5560*/  FADD.FTZ R4, -R144.reuse, R53 ;  /* 0x0000003590047221 */ /* 0x040fe20000010100 */
[----:B------:R-:W-:Y:S01]  /*5570*/  FADD.FTZ R17, -R144, R48 ;  /* 0x0000003090117221 */ /* 0x000fe20000010100 */
[----:B------:R-:W-:Y:S01]  /*5580*/  FMUL.FTZ R20, R171, R16 ;  /* 0x00000010ab147220 */ /* 0x000fe20000410000 */
[----:B------:R-:W-:Y:S01]  /*5590*/  F2FP.F16.F32.PACK_AB R48, R32, R33 ;  /* 0x000000212030723e */ /* 0x000fe200000000ff */
[----:B------:R-:W-:Y:S01]  /*55a0*/  FADD.FTZ R16, -R144, R49 ;  /* 0x0000003190107221 */ /* 0x000fe20000010100 */
[-C--:B------:R-:W-:Y:S01]  /*55b0*/  FSEL R4, R4, R144.reuse, P1 ;  /* 0x0000009004047208 */ /* 0x080fe20000800000 */
[----:B------:R-:W-:Y:S01]  /*55c0*/  FADD.FTZ R5, -R144, R52 ;  /* 0x0000003490057221 */ /* 0x000fe20000010100 */
[----:B------:R-:W-:Y:S01]  /*55d0*/  FSETP.GE.FTZ.AND P1, PT, R150, RZ, PT ;  /* 0x000000ff9600720b */ /* 0x000fe20003f36000 */
[----:B------:R-:W-:Y:S01]  /*55e0*/  FADD.FTZ R64, -R144, R64 ;  /* 0x0000004090407221 */ /* 0x000fe20000010100 */
[----:B------:R-:W-:Y:S01]  /*55f0*/  FSEL R17, R17, R144, P4 ;  /* 0x0000009011117208 */ /* 0x000fe20002000000 */
[----:B------:R-:W-:Y:S01]  /*5600*/  FMUL.FTZ R4, R151, R4 ;  /* 0x0000000497047220 */ /* 0x000fe20000410000 */
[-C--:B------:R-:W-:Y:S02]  /*5610*/  FSEL R16, R16, R144.reuse, P3 ;  /* 0x0000009010107208 */ /* 0x080fe40001800000 */
        /* <DEDUP_REMOVED lines=14> */
[-C--:B------:R-:W-:Y:S02]  /*5700*/  FSEL R33, R6, R3.reuse, P2 ;  /* 0x0000000306217208 */ /* 0x080fe40001000000 */
[----:B------:R-:W-:Y:S01]  /*5710*/  FSEL R32, R7, R3, P1 ;  /* 0x0000000307207208 */ /* 0x000fe20000800000 */
[----:B----4-:R-:W-:Y:S06]  /*5720*/  @!P0 BRA `(.L_x_2020) ;  /* 0x00000000006c8947 */ /* 0x010fec0003800000 */
        /* <DEDUP_REMOVED lines=27> */
.L_x_2020:
[----:B-1----:R-:W-:Y:S01]  /*58e0*/  FMUL.FTZ R4, R222, R33 ;  /* 0x00000021de047220 */ /* 0x002fe20000410000 */
[----:B------:R-:W-:Y:S01]  /*58f0*/  FMUL.FTZ R5, R221, R32 ;  /* 0x00000020dd057220 */ /* 0x000fe20000410000 */
[C---:B------:R-:W-:Y:S01]  /*5900*/  FADD.FTZ R22, -R3.reuse, R22 ;  /* 0x0000001603167221 */ /* 0x040fe20000010100 */
[C---:B------:R-:W-:Y:S01]  /*5910*/  FADD.FTZ R18, -R3.reuse, R18 ;  /* 0x0000001203127221 */ /* 0x040fe20000010100 */
[C---:B------:R-:W-:Y:S01]  /*5920*/  FADD.FTZ R19, -R3.reuse, R19 ;  /* 0x0000001303137221 */ /* 0x040fe20000010100 */
[----:B------:R-:W-:Y:S01]  /*5930*/  FSETP.GE.FTZ.AND P1, PT, R210, RZ, PT ;  /* 0x000000ffd200720b */ /* 0x000fe20003f36000 */
[C---:B------:R-:W-:Y:S01]  /*5940*/  FADD.FTZ R6, -R3.reuse, R23 ;  /* 0x0000001703067221 */ /* 0x040fe20000010100 */
[----:B------:R-:W-:Y:S01]  /*5950*/  FSETP.GE.FTZ.AND P3, PT, R214, RZ, PT ;  /* 0x000000ffd600720b */ /* 0x000fe20003f76000 */
[----:B------:R-:W-:Y:S01]  /*5960*/  FADD.FTZ R35, -R3, R35 ;  /* 0x0000002303237221 */ /* 0x000fe20000010100 */
[----:B------:R-:W-:Y:S01]  /*5970*/  FSETP.GE.FTZ.AND P2, PT, R213, RZ, PT ;  /* 0x000000ffd500720b */ /* 0x000fe20003f56000 */
[----:B------:R-:W-:Y:S01]  /*5980*/  FADD.FTZ R16, -R3, R39 ;  /* 0x0000002703107221 */ /* 0x000fe20000010100 */
[----:B------:R-:W-:Y:S01]  /*5990*/  F2FP.F16.F32.PACK_AB R5, R5, R4 ;  /* 0x000000040505723e */ /* 0x000fe200000000ff */
[C---:B------:R-:W-:Y:S01]  /*59a0*/  FADD.FTZ R4, -R3.reuse, R34 ;  /* 0x0000002203047221 */ /* 0x040fe20000010100 */
[-C--:B------:R-:W-:Y:S01]  /*59b0*/  FSEL R22, R22, R3.reuse, P1 ;  /* 0x0000000316167208 */ /* 0x080fe20000800000 */
[----:B------:R-:W-:Y:S01]  /*59c0*/  STS [R231+0x14000], R132 ;  /* 0x01400084e7007388 */ /* 0x000fe20000000800 */
[-C--:B------:R-:W-:Y:S01]  /*59d0*/  FSEL R18, R18, R3.reuse, P3 ;  /* 0x0000000312127208 */ /* 0x080fe20001800000 */
[----:B------:R-:W-:Y:S01]  /*59e0*/  FADD.FTZ R17, -R3, R38 ;  /* 0x0000002603117221 */ /* 0x000fe20000010100 */
[----:B------:R-:W-:Y:S02]  /*59f0*/  FSEL R19, R19, R3, P2 ;  /* 0x0000000313137208 */ /* 0x000fe40001000000 */
[----:B------:R1:W-:Y:S01]  /*5a00*/  STS [R231+0x14400], R5 ;  /* 0x01440005e7007388 */ /* 0x0003e20000000800 */
[----:B------:R-:W-:Y:S01]  /*5a10*/  FSETP.GE.FTZ.AND P1, PT, R180, RZ, PT ;  /* 0x000000ffb400720b */ /* 0x000fe20003f36000 */
[----:B------:R-:W-:Y:S01]  /*5a20*/  FMUL.FTZ R20, R214, R18 ;  /* 0x00000012d6147220 */ /* 0x000fe20000410000 */
[----:B------:R-:W-:Y:S01]  /*5a30*/  FSETP.GE.FTZ.AND P2, PT, R209, RZ, PT ;  /* 0x000000ffd100720b */ /* 0x000fe20003f56000 */
[----:B------:R-:W-:Y:S01]  /*5a40*/  FMUL.FTZ R19, R213, R19 ;  /* 0x00000013d5137220 */ /* 0x000fe20000410000 */
[----:B------:R-:W-:Y:S01]  /*5a50*/  FSETP.GE.FTZ.AND P3, PT, R175, RZ, PT ;  /* 0x000000ffaf00720b */ /* 0x000fe20003f76000 */
[----:B------:R-:W-:Y:S01]  /*5a60*/  FMUL.FTZ R22, R210, R22 ;  /* 0x00000016d2167220 */ /* 0x000fe20000410000 */
[-C--:B------:R-:W-:Y:S01]  /*5a70*/  FSEL R4, R4, R3.reuse, P1 ;  /* 0x0000000304047208 */ /* 0x080fe20000800000 */
[C---:B------:R-:W-:Y:S01]  /*5a80*/  FADD.FTZ R50, -R3.reuse, R50 ;  /* 0x0000003203327221 */ /* 0x040fe20000010100 */
[-C--:B------:R-:W-:Y:S01]  /*5a90*/  FSEL R6, R6, R3.reuse, P2 ;  /* 0x0000000306067208 */ /* 0x080fe20001000000 */
[----:B------:R-:W-:Y:S01]  /*5aa0*/  FADD.FTZ R51, -R3, R51 ;  /* 0x0000003303337221 */ /* 0x000fe20000010100 */
[----:B------:R-:W-:Y:S01]  /*5ab0*/  FSETP.GE.FTZ.AND P1, PT, R173, RZ, PT ;  /* 0x000000ffad00720b */ /* 0x000fe20003f36000 */
[----:B------:R-:W-:Y:S01]  /*5ac0*/  FMUL.FTZ R7, R180, R4 ;  /* 0x00000004b4077220 */ /* 0x000fe20000410000 */
        /* <DEDUP_REMOVED lines=9> */
[----:B-----5:R-:W-:Y:S01]  /*5b60*/  FADD.FTZ R8, -R2, R8 ;  /* 0x0000000802087221 */ /* 0x020fe20000010100 */
[----:B------:R-:W-:Y:S01]  /*5b70*/  F2FP.F16.F32.PACK_AB R23, R6, R7 ;  /* 0x000000070617723e */ /* 0x000fe200000000ff */
[----:B------:R-:W-:Y:S01]  /*5b80*/  FADD.FTZ R7, -R3, R55 ;  /* 0x0000003703077221 */ /* 0x000fe20000010100 */
[----:B------:R-:W-:Y:S01]  /*5b90*/  FSEL R17, R17, R3, P2 ;  /* 0x0000000311117208 */ /* 0x000fe20001000000 */
[----:B------:R-:W-:Y:S01]  /*5ba0*/  FADD.FTZ R6, -R3, R66 ;  /* 0x0000004203067221 */ /* 0x000fe20000010100 */
[----:B------:R-:W-:Y:S01]  /*5bb0*/  FSETP.GE.FTZ.AND P5, PT, R164, RZ, PT ;  /* 0x000000ffa400720b */ /* 0x000fe20003fb6000 */
[----:B------:R-:W-:Y:S01]  /*5bc0*/  FADD.FTZ R13, -R2, R13 ;  /* 0x0000000d020d7221 */ /* 0x000fe20000010100 */
[----:B------:R-:W-:Y:S01]  /*5bd0*/  FSETP.GE.FTZ.AND P6, PT, R166, RZ, PT ;  /* 0x000000ffa600720b */ /* 0x000fe20003fd6000 */
[----:B------:R-:W-:Y:S01]  /*5be0*/  FMUL.FTZ R19, R174, R17 ;  /* 0x00000011ae137220 */ /* 0x000fe20000410000 */
[----:B------:R-:W-:Y:S01]  /*5bf0*/  FSETP.GE.FTZ.AND P4, PT, R160, RZ, PT ;  /* 0x000000ffa000720b */ /* 0x000fe20003f96000 */
[C---:B------:R-:W-:Y:S01]  /*5c00*/  FADD.FTZ R24, -R2.reuse, R24 ;  /* 0x0000001802187221 */ /* 0x040fe20000010100 */
[----:B------:R-:W-:Y:S01]  /*5c10*/  FSETP.GE.FTZ.AND P3, PT, R159, RZ, PT ;  /* 0x000000ff9f00720b */ /* 0x000fe20003f76000 */
[----:B------:R-:W-:Y:S01]  /*5c20*/  FADD.FTZ R9, -R2, R9 ;  /* 0x0000000902097221 */ /* 0x000fe20000010100 */
[----:B------:R-:W-:Y:S01]  /*5c30*/  FSETP.GE.FTZ.AND P2, PT, R154, RZ, PT ;  /* 0x000000ff9a00720b */ /* 0x000fe20003f56000 */
[----:B------:R-:W-:Y:S01]  /*5c40*/  FADD.FTZ R12, -R2, R12 ;  /* 0x0000000c020c7221 */ /* 0x000fe20000010100 */
[----:B------:R-:W-:Y:S01]  /*5c50*/  F2FP.F16.F32.PACK_AB R32, R18, R22 ;  /* 0x000000161220723e */ /* 0x000fe200000000ff */
[----:B------:R-:W-:Y:S01]  /*5c60*/  FMUL.FTZ R18, R173, R16 ;  /* 0x00000010ad127220 */ /* 0x000fe20000410000 */
[-C--:B------:R-:W-:Y:S01]  /*5c70*/  FSEL R17, R50, R3.reuse, P6 ;  /* 0x0000000332117208 */ /* 0x080fe20003000000 */
[C---:B------:R-:W-:Y:S01]  /*5c80*/  FADD.FTZ R25, -R2.reuse, R25 ;  /* 0x0000001902197221 */ /* 0x040fe20000010100 */
[-C--:B------:R-:W-:Y:S01]  /*5c90*/  FSEL R16, R51, R3.reuse, P5 ;  /* 0x0000000333107208 */ /* 0x080fe20002800000 */
[----:B-1----:R-:W-:Y:S01]  /*5ca0*/  FADD.FTZ R5, -R2, R40 ;  /* 0x0000002802057221 */ /* 0x002fe20000010100 */
[----:B------:R-:W-:Y:S01]  /*5cb0*/  FSEL R54, R54, R3, P4 ;  /* 0x0000000336367208 */ /* 0x000fe20002000000 */
[----:B------:R-:W-:Y:S01]  /*5cc0*/  FMUL.FTZ R17, R166, R17 ;  /* 0x00000011a6117220 */ /* 0x000fe20000410000 */
        /* <DEDUP_REMOVED lines=20> */
[----:B------:R-:W-:Y:S01]  /*5e10*/  FSETP.GE.FTZ.AND P5, PT, R215, RZ, PT ;  /* 0x000000ffd700720b */ /* 0x000fe20003fb6000 */
[----:B------:R-:W-:Y:S01]  /*5e20*/  STS [R234+0x14000], R133 ;  /* 0x01400085ea007388 */ /* 0x000fe20000000800 */
[----:B------:R-:W-:Y:S01]  /*5e30*/  F2FP.F16.F32.PACK_AB R20, R3, R6 ;  /* 0x000000060314723e */ /* 0x000fe200000000ff */
[----:B------:R-:W-:Y:S01]  /*5e40*/  FADD.FTZ R26, -R0, R26 ;  /* 0x0000001a001a7221 */ /* 0x000fe20000010100 */
[----:B------:R-:W-:Y:S01]  /*5e50*/  FSEL R24, R24, R2, P1 ;  /* 0x0000000218187208 */ /* 0x000fe20000800000 */
[----:B------:R-:W-:Y:S01]  /*5e60*/  FADD.FTZ R30, -R0, R30 ;  /* 0x0000001e001e7221 */ /* 0x000fe20000010100 */
[----:B------:R-:W-:Y:S01]  /*5e70*/  F2FP.F16.F32.PACK_AB R54, R7, R54 ;  /* 0x000000360736723e */ /* 0x000fe200000000ff */
[----:B------:R-:W-:Y:S01]  /*5e80*/  FADD.FTZ R7, -R2, R28 ;  /* 0x0000001c02077221 */ /* 0x000fe20000010100 */
        /* <DEDUP_REMOVED lines=12> */
[----:B------:R-:W-:Y:S01]  /*5f50*/  FSEL R4, R4, R2, P1 ;  /* 0x0000000204047208 */ /* 0x000fe20000800000 */
[----:B------:R-:W-:Y:S01]  /*5f60*/  FADD.FTZ R58, -R0, R58 ;  /* 0x0000003a003a7221 */ /* 0x000fe20000010100 */
[----:B------:R-:W-:Y:S01]  /*5f70*/  F2FP.F16.F32.PACK_AB R22, R18, R19 ;  /* 0x000000131216723e */ /* 0x000fe200000000ff */
[----:B------:R-:W-:Y:S01]  /*5f80*/  FMUL.FTZ R18, R216, R24 ;  /* 0x00000018d8127220 */ /* 0x000fe20000410000 */
[----:B------:R-:W-:Y:S01]  /*5f90*/  FSETP.GE.FTZ.AND P1, PT, R156, RZ, PT ;  /* 0x000000ff9c00720b */ /* 0x000fe20003f36000 */
[----:B------:R-:W-:Y:S01]  /*5fa0*/  FADD.FTZ R43, -R0, R43 ;  /* 0x0000002b002b7221 */ /* 0x000fe20000010100 */
[-C--:B------:R-:W-:Y:S01]  /*5fb0*/  FSEL R7, R7, R2.reuse, P4 ;  /* 0x0000000207077208 */ /* 0x080fe20002000000 */
[----:B------:R-:W1:Y:S01]  /*5fc0*/  LDC R52, c[0x0][0x2dc] ;  /* 0x0000b700ff347b82 */ /* 0x000e620000000800 */
        /* <DEDUP_REMOVED lines=19> */
[----:B------:R-:W-:Y:S01]  /*6100*/  FSETP.GE.FTZ.AND P3, PT, R161, RZ, PT ;  /* 0x000000ffa100720b */ /* 0x000fe20003f76000 */
[----:B-1----:R-:W-:Y:S01]  /*6110*/  IMAD R147, R52, UR6, RZ ;  /* 0x0000000634937c24 */ /* 0x002fe2000f8e02ff */
        /* <DEDUP_REMOVED lines=20> */
[----:B------:R-:W-:Y:S01]  /*6260*/  FADD.FTZ R5, -R0, R11 ;  /* 0x0000000b00057221 */ /* 0x000fe20000010100 */
[----:B------:R-:W-:Y:S01]  /*6270*/  FSETP.GE.FTZ.AND P4, PT, R230, RZ, PT ;  /* 0x000000ffe600720b */ /* 0x000fe20003f96000 */
[----:B--2---:R-:W-:Y:S01]  /*6280*/  FADD.FTZ R3, -R0, R59 ;  /* 0x0000003b00037221 */ /* 0x004fe20000010100 */
        /* <DEDUP_REMOVED lines=73> */
[----:B------:R-:W-:Y:S04]  /*6720*/  F2FP.F16.F32.PACK_AB R5, R5, R10 ;  /* 0x0000000a0505723e */ /* 0x000fe800000000ff */
        /* <DEDUP_REMOVED lines=9> */
[----:B-1----:R-:W-:Y:S04]  /*67c0*/  LEA R2, R193, UR5, 0x1 ;  /* 0x00000005c1027c11 */ /* 0x002fe8000f8e08ff */
[----:B------:R-:W-:Y:S05]  /*67d0*/  STS [R236+0x16000], R16 ;  /* 0x01600010ec007388 */ /* 0x000fea0000000800 */
[----:B------:R-:W-:Y:S01]  /*67e0*/  STS [R236+0x16400], R4 ;  /* 0x01640004ec007388 */ /* 0x000fe20000000800 */
[----:B--2---:R-:W-:Y:S04]  /*67f0*/  IMAD.IADD R0, R2, 0x1, R186 ;  /* 0x0000000102007824 */ /* 0x004fe800078e02ba */
[----:B------:R-:W-:Y:S05]  /*6800*/  STS [R235+0x16000], R17 ;  /* 0x01600011eb007388 */ /* 0x000fea0000000800 */
[----:B------:R-:W-:Y:S01]  /*6810*/  STS [R235+0x16400], R5 ;  /* 0x01640005eb007388 */ /* 0x000fe20000000800 */
[----:B------:R-:W-:Y:S06]  /*6820*/  BAR.SYNC.DEFER_BLOCKING 0x0 ;  /* 0x0000000000007b1d */ /* 0x000fec0000010000 */
[----:B------:R-:W-:Y:S05]  /*6830*/  LDSM.16.MT88.4 R4, [R184+0x1c000] ;  /* 0x01c00000b804783b */ /* 0x000fea0000004200 */
[----:B------:R-:W1:Y:S05]  /*6840*/  LDSM.16.MT88.4 R8, [R2+0x8000] ;  /* 0x008000000208783b */ /* 0x000e6a0000004200 */
[----:B------:R-:W2:Y:S05]  /*6850*/  LDSM.16.MT88.4 R12, [R184+0x20000] ;  /* 0x02000000b80c783b */ /* 0x000eaa0000004200 */
[----:B------:R-:W3:Y:S05]  /*6860*/  LDSM.16.MT88.4 R16, [R0+0x8000] ;  /* 0x008000000010783b */ /* 0x000eea0000004200 */
        /* <DEDUP_REMOVED lines=76> */
[----:B------:R3:W4:Y:S05]  /*6d30*/  LDSM.16.MT88.4 R32, [R0+0xb800] ;  /* 0x00b800000020783b */ /* 0x00072a0000004200 */
[C---:B------:R-:W-:Y:S01]  /*6d40*/  HMMA.16816.F32 R72, R12.reuse, R8, R72 ;  /* 0x000000080c48723c */ /* 0x040fe20000001848 */
[----:B------:R-:W-:Y:S05]  /*6d50*/  BAR.SYNC.DEFER_BLOCKING 0x0 ;  /* 0x0000000000007b1d */ /* 0x000fea0000010000 */
[-C--:B------:R-:W-:Y:S06]  /*6d60*/  HMMA.16816.F32 R76, R12, R10.reuse, R76 ;  /* 0x0000000a0c4c723c */ /* 0x080fec000000184c */
[C---:B------:R-:W-:Y:S06]  /*6d70*/  HMMA.16816.F32 R80, R4.reuse, R10, R80 ;  /* 0x0000000a0450723c */ /* 0x040fec0000001850 */
[-C--:B-1----:R-:W-:Y:S05]  /*6d80*/  HMMA.16816.F32 R84, R4, R16.reuse, R84 ;  /* 0x000000100454723c */ /* 0x082fea0000001854 */
[----:B---3--:R-:W-:Y:S01]  /*6d90*/  IMAD.U32 R0, R147, -0x80, RZ ;  /* 0xffffff8093007824 */ /* 0x008fe200078e00ff */
[C---:B------:R-:W-:Y:S05]  /*6da0*/  HMMA.16816.F32 R88, R12.reuse, R16, R88 ;  /* 0x000000100c58723c */ /* 0x040fea0000001858 */
[C---:B------:R-:W-:Y:S01]  /*6db0*/  LEA R196, P1, R0.reuse, R196, 0x2 ;  /* 0x000000c400c47211 */ /* 0x040fe200078210ff */
[-C--:B------:R-:W-:Y:S05]  /*6dc0*/  HMMA.16816.F32 R92, R12, R18.reuse, R92 ;  /* 0x000000120c5c723c */ /* 0x080fea000000185c */
[----:B------:R-:W-:Y:S01]  /*6dd0*/  LEA.HI.X.SX32 R197, R0, R197, 0x2, P1 ;  /* 0x000000c500c57211 */ /* 0x000fe200008f16ff */
[----:B------:R-:W-:Y:S06]  /*6de0*/  HMMA.16816.F32 R96, R4, R18, R96 ;  /* 0x000000120460723c */ /* 0x000fec0000001860 */
[-C--:B--2---:R-:W-:Y:S06]  /*6df0*/  HMMA.16816.F32 R68, R20, R24.reuse, R68 ;  /* 0x000000181444723c */ /* 0x084fec0000001844 */
        /* <DEDUP_REMOVED lines=10> */
[----:B------:R-:W2:Y:S01]  /*6ea0*/  LDL.64 R52, [R1+0x8] ;  /* 0x0000080001347983 */ /* 0x000ea20000100a00 */
[----:B------:R-:W1:Y:S01]  /*6eb0*/  LDC.64 R4, c[0x0][0x420] ;  /* 0x00010800ff047b82 */ /* 0x000e620000000a00 */
[----:B------:R-:W3:Y:S01]  /*6ec0*/  S2R R65, SR_TID.X ;  /* 0x0000000000417919 */ /* 0x000ee20000002100 */
[----:B------:R-:W4:Y:S01]  /*6ed0*/  S2R R135, SR_TID.X ;  /* 0x0000000000877919 */ /* 0x000f220000002100 */
[----:B------:R-:W5:Y:S01]  /*6ee0*/  S2R R3, SR_TID.X ;  /* 0x0000000000037919 */ /* 0x000f620000002100 */
[----:B---3--:R-:W-:Y:S01]  /*6ef0*/  SHF.R.S32.HI R65, RZ, 0x1f, R65 ;  /* 0x0000001fff417819 */ /* 0x008fe20000011441 */
[----:B-1----:R-:W-:Y:S03]  /*6f00*/  IMAD.U32 R8, R4, -0x80, RZ ;  /* 0xffffff8004087824 */ /* 0x002fe600078e00ff */
[----:B----4-:R-:W-:Y:S02]  /*6f10*/  LEA.HI R65, R65, R135, RZ, 0x3 ;  /* 0x0000008741417211 */ /* 0x010fe400078f18ff */
[----:B------:R-:W-:Y:S02]  /*6f20*/  LEA R9, P1, R8, R240, 0x1 ;  /* 0x000000f008097211 */ /* 0x000fe400078208ff */
[----:B------:R-:W-:Y:S02]  /*6f30*/  SHF.R.S32.HI R65, RZ, 0x3, R65 ;  /* 0x00000003ff417819 */ /* 0x000fe40000011441 */
[----:B-----5:R-:W-:Y:S01]  /*6f40*/  SHF.R.S32.HI R6, RZ, 0x1f, R3 ;  /* 0x0000001fff067819 */ /* 0x020fe20000011403 */
[----:B------:R-:W-:Y:S02]  /*6f50*/  IMAD.MOV.U32 R240, RZ, RZ, R9 ;  /* 0x000000fffff07224 */ /* 0x000fe400078e0009 */
[----:B------:R-:W-:Y:S01]  /*6f60*/  IMAD.SHL.U32 R0, R65, 0x40, RZ ;  /* 0x0000004041007824 */ /* 0x000fe200078e00ff */
[----:B------:R-:W-:Y:S04]  /*6f70*/  LEA.HI R6, R6, R3, RZ, 0x6 ;  /* 0x0000000306067211 */ /* 0x000fe800078f30ff */
[----:B------:R-:W-:Y:S04]  /*6f80*/  LOP3.LUT R0, R0, 0x1c0, RZ, 0xc0, !PT ;  /* 0x000001c000007812 */ /* 0x000fe800078ec0ff */
[----:B------:R-:W-:Y:S02]  /*6f90*/  SHF.R.U32.HI R3, RZ, 0x3, R0 ;  /* 0x00000003ff037819 */ /* 0x000fe40000011600 */
[----:B--2---:R-:W-:Y:S02]  /*6fa0*/  LOP3.LUT R7, R0, 0x38, R52, 0xf8, !PT ;  /* 0x0000003800077812 */ /* 0x004fe400078ef834 */
[----:B------:R-:W-:Y:S01]  /*6fb0*/  LEA.HI.X.SX32 R0, R8, R241, 0x1, P1 ;  /* 0x000000f108007211 */ /* 0x000fe200008f0eff */
[----:B------:R-:W-:Y:S01]  /*6fc0*/  IMAD.SHL.U32 R8, R4, 0x40, RZ ;  /* 0x0000004004087824 */ /* 0x000fe200078e00ff */
[----:B------:R-:W-:Y:S01]  /*6fd0*/  LOP3.LUT R10, R7, R3, RZ, 0x3c, !PT ;  /* 0x00000003070a7212 */ /* 0x000fe200078e3cff */
[----:B------:R-:W-:Y:S01]  /*6fe0*/  IMAD.SHL.U32 R7, R6, 0x8, RZ ;  /* 0x0000000806077824 */ /* 0x000fe200078e00ff */
[----:B------:R-:W-:Y:S01]  /*6ff0*/  SHF.L.U64.HI R3, R4, 0x6, R5 ;  /* 0x0000000604037819 */ /* 0x000fe20000010205 */
[----:B------:R-:W-:Y:S01]  /*7000*/  IMAD.MOV.U32 R241, RZ, RZ, R0 ;  /* 0x000000fffff17224 */ /* 0x000fe200078e0000 */
[-C--:B------:R-:W-:Y:S02]  /*7010*/  IADD3 R6, P1, R240, R8.reuse, RZ ;  /* 0x00000008f0067210 */ /* 0x080fe40007f3e0ff */
[----:B------:R-:W-:Y:S02]  /*7020*/  LOP3.LUT R0, R10, 0xfffffe00, R7, 0xf8, !PT ;  /* 0xfffffe000a007812 */ /* 0x000fe400078ef807 */
[-C--:B------:R-:W-:Y:S01]  /*7030*/  IADD3 R4, P2, R6, R8.reuse, RZ ;  /* 0x0000000806047210 */ /* 0x080fe20007f5e0ff */
[--C-:B------:R-:W-:Y:S01]  /*7040*/  IMAD.X R7, R241, 0x1, R3.reuse, P1 ;  /* 0x00000001f1077824 */ /* 0x100fe200008e0603 */
[----:B------:R-:W-:Y:S02]  /*7050*/  LEA R0, R0, UR5, 0x1 ;  /* 0x0000000500007c11 */ /* 0x000fe4000f8e08ff */
[----:B------:R-:W-:Y:S01]  /*7060*/  IADD3 R8, P1, R4, R8, RZ ;  /* 0x0000000804087210 */ /* 0x000fe20007f3e0ff */
[--C-:B------:R-:W-:Y:S02]  /*7070*/  IMAD.X R5, R7, 0x1, R3.reuse, P2 ;  /* 0x0000000107057824 */ /* 0x100fe400010e0603 */
[----:B------:R-:W-:Y:S01]  /*7080*/  @!PT LDS RZ, [RZ] ;  /* 0x00000000fffff984 */ /* 0x000fe20000000800 */
[----:B------:R-:W-:Y:S01]  /*7090*/  @!PT LDS RZ, [RZ] ;  /* 0x00000000fffff984 */ /* 0x000fe20000000800 */
[----:B------:R-:W-:Y:S01]  /*70a0*/  @!PT LDS RZ, [RZ] ;  /* 0x00000000fffff984 */ /* 0x000fe20000000800 */
[----:B------:R1:W-:Y:S02]  /*70b0*/  LDGSTS.E.BYPASS.LTC128B.128 [R0+0x8000], desc[UR30][R240.64] ;  /* 0x08000000f0007fae */ /* 0x0003e4000b901d5e */
[----:B------:R-:W-:Y:S02]  /*70c0*/  IMAD.X R9, R5, 0x1, R3, P1 ;  /* 0x0000000105097824 */ /* 0x000fe400008e0603 */
[----:B------:R1:W-:Y:S04]  /*70d0*/  LDGSTS.E.BYPASS.LTC128B.128 [R0+0x9000], desc[UR30][R6.64] ;  /* 0x0900000006007fae */ /* 0x0003e8000b901d5e */
[----:B------:R1:W-:Y:S04]  /*70e0*/  LDGSTS.E.BYPASS.LTC128B.128 [R0+0xa000], desc[UR30][R4.64] ;  /* 0x0a00000004007fae */ /* 0x0003e8000b901d5e */
[----:B------:R1:W-:Y:S04]  /*70f0*/  LDGSTS.E.BYPASS.LTC128B.128 [R0+0xb000], desc[UR30][R8.64] ;  /* 0x0b00000008007fae */ /* 0x0003e8000b901d5e */
[----:B------:R-:W0:Y:S02]  /*7100*/  LDGDEPBAR ;  /* 0x00000000000079af */ /* 0x000e240000000000 */
.L_x_2021:
[----:B------:R-:W-:Y:S01]  /*7110*/  LEA R3, R192, UR5, 0x1 ;  /* 0x00000005c0037c11 */ /* 0x000fe2000f8e08ff */
[----:B------:R-:W-:Y:S01]  /*7120*/  LDSM.16.MT88.4 R16, [R2+0xc000] ;  /* 0x00c000000210783b */ /* 0x000fe20000004200 */
[----:B-1----:R-:W-:Y:S01]  /*7130*/  VIADD R0, R2, 0xc000 ;  /* 0x0000c00002007836 */ /* 0x002fe20000000000 */
[----:B------:R-:W-:Y:S01]  /*7140*/  ULOP3.LUT UR11, UR40, 0x1, URZ, 0xc0, !UPT ;  /* 0x00000001280b7892 */ /* 0x000fe2000f8ec03f */
[----:B------:R-:W-:Y:S01]  /*7150*/  IMAD.IADD R144, R186, 0x1, R146 ;  /* 0x00000001ba907824 */ /* 0x000fe200078e0292 */
[----:B------:R-:W1:Y:S01]  /*7160*/  LDSM.16.M88.4 R32, [R3+0x14000] ;  /* 0x014000000320783b */ /* 0x000e620000000200 */
[----:B------:R-:W-:Y:S01]  /*7170*/  IMAD.IADD R0, R0, 0x1, R186 ;  /* 0x0000000100007824 */ /* 0x000fe200078e02ba */
[----:B------:R-:W-:Y:S01]  /*7180*/  UISETP.NE.U32.AND UP0, UPT, UR11, 0x1, UPT ;  /* 0x000000010b00788c */ /* 0x000fe2000bf05070 */
[----:B------:R-:W-:Y:S01]  /*7190*/  IMAD.MOV.U32 R148, RZ, RZ, 0x4 ;  /* 0x00000004ff947424 */ /* 0x000fe200078e00ff */
[----:B------:R-:W2:Y:S01]  /*71a0*/  LDSM.16.M88.4 R28, [R3+0x16000] ;  /* 0x01600000031c783b */ /* 0x000ea20000000200 */
[----:B------:R-:W-:Y:S02]  /*71b0*/  @UP2 UIADD3 UR12, UP1, UR16, -0x200, URZ ;  /* 0xfffffe00100c2890 */ /* 0x000fe4000ff3e03f */
[----:B------:R-:W-:Y:S01]  /*71c0*/  UIADD3 UR13, UR40, -0x1, URZ ;  /* 0xffffffff280d7890 */ /* 0x000fe2000fffe03f */
[----:B------:R-:W3:Y:S01]  /*71d0*/  LDSM.16.MT88.4 R36, [R0] ;  /* 0x000000000024783b */ /* 0x000ee20000004200 */
[----:B------:R-:W-:Y:S03]  /*71e0*/  @UP2 UIADD3.X UR11, UR17, -0x1, URZ, UP1, !UPT ;  /* 0xffffffff110b2890 */ /* 0x000fe60008ffe43f */
        /* <DEDUP_REMOVED lines=76> */
[----:B-1----:R-:W-:Y:S01]  /*76b0*/  @P0 VIADD R2, R252, 0xffffff80 ;  /* 0xffffff80fc020836 */ /* 0x002fe20000000000 */
[-C--:B--2---:R-:W-:Y:S05]  /*76c0*/  HMMA.16816.F32 R4, R36, R48.reuse, R4 ;  /* 0x000000302404723c */ /* 0x084fea0000001804 */
[----:B------:R-:W-:Y:S01]  /*76d0*/  @P0 IMAD.WIDE R2, R2, R148, UR16 ;  /* 0x0000001002020e25 */ /* 0x000fe2000f8e0294 */
[C---:B------:R-:W-:Y:S01]  /*76e0*/  HMMA.16816.F32 R8, R136.reuse, R48, R8 ;  /* 0x000000308808723c */ /* 0x040fe20000001808 */
[----:B------:R-:W-:Y:S01]  /*76f0*/  @UP2 UMOV UR16, UR12 ;  /* 0x0000000c00102c82 */ /* 0x000fe20008000000 */
[----:B------:R-:W-:Y:S02]  /*7700*/  @UP2 UMOV UR17, UR11 ;  /* 0x0000000b00112c82 */ /* 0x000fe40008000000 */
        /* <DEDUP_REMOVED lines=245> */
.L_x_2019:
[----:B------:R-:W2:Y:S01]  /*8660*/  LDL R50, [R1+0x1c] ;  /* 0x00001c0001327983 */ /* 0x000ea20000100800 */
[----:B------:R-:W-:Y:S01]  /*8670*/  ULDC UR6, c[0x0][0x390] ;  /* 0x0000e40000067ab9 */ /* 0x000fe20000000800 */
[----:B------:R-:W-:Y:S01]  /*8680*/  ULDC.64 UR10, c[0x0][0x450] ;  /* 0x00011400000a7ab9 */ /* 0x000fe20000000a00 */
[----:B------:R-:W-:Y:S01]  /*8690*/  ULDC UR7, c[0x0][0x38c] ;  /* 0x0000e30000077ab9 */ /* 0x000fe20000000800 */
[----:B------:R-:W3:Y:S04]  /*86a0*/  LDL R52, [R1+0x4c] ;  /* 0x00004c0001347983 */ /* 0x000ee80000100800 */
[----:B------:R-:W3:Y:S04]  /*86b0*/  LDL R51, [R1+0x38] ;  /* 0x0000380001337983 */ /* 0x000ee80000100800 */
[----:B------:R-:W3:Y:S04]  /*86c0*/  LDL.64 R44, [R1+0x8] ;  /* 0x00000800012c7983 */ /* 0x000ee80000100a00 */
[----:B------:R-:W3:Y:S04]  /*86d0*/  LDL R49, [R1+0x20] ;  /* 0x0000200001317983 */ /* 0x000ee80000100800 */
        /* <DEDUP_REMOVED lines=8> */
[----:B------:R-:W3:Y:S01]  /*8760*/  LDL R38, [R1+0x3c] ;  /* 0x00003c0001267983 */ /* 0x000ee20000100800 */
[----:B------:R-:W1:Y:S01]  /*8770*/  S2R R31, SR_TID.X ;  /* 0x00000000001f7919 */ /* 0x000e620000002100 */
[----:B------:R-:W1:Y:S01]  /*8780*/  S2R R53, SR_TID.X ;  /* 0x0000000000357919 */ /* 0x000e620000002100 */
[----:B----4-:R-:W4:Y:S01]  /*8790*/  S2R R3, SR_TID.X ;  /* 0x0000000000037919 */ /* 0x010f220000002100 */
[----:B------:R-:W-:Y:S01]  /*87a0*/  FMUL.FTZ R100, R100, UR6 ;  /* 0x0000000664647c20 */ /* 0x000fe20008410000 */
[----:B------:R-:W-:Y:S01]  /*87b0*/  FMUL.FTZ R0, R101, UR6 ;  /* 0x0000000665007c20 */ /* 0x000fe20008410000 */
[----:B------:R-:W-:Y:S01]  /*87c0*/  FMUL.FTZ R102, R102, UR6 ;  /* 0x0000000666667c20 */ /* 0x000fe20008410000 */
[----:B------:R-:W-:Y:S01]  /*87d0*/  FMUL.FTZ R2, R103, UR6 ;  /* 0x0000000667027c20 */ /* 0x000fe20008410000 */
[----:B------:R-:W-:-:S02]  /*87e0*/  FMUL.FTZ R112, R112, UR6 ;  /* 0x0000000670707c20 */ /* 0x000fc40008410000 */
[----:B------:R-:W-:Y:S01]  /*87f0*/  F2FP.F16.F32.PACK_AB R0, R0, R100 ;  /* 0x000000640000723e */ /* 0x000fe200000000ff */
[----:B------:R-:W-:Y:S01]  /*8800*/  BAR.SYNC.DEFER_BLOCKING 0x0 ;  /* 0x0000000000007b1d */ /* 0x000fe20000010000 */
[----:B------:R-:W-:Y:S01]  /*8810*/  FMUL.FTZ R6, R113, UR6 ;  /* 0x0000000671067c20 */ /* 0x000fe20008410000 */
[----:B------:R-:W-:Y:S01]  /*8820*/  FMUL.FTZ R114, R114, UR6 ;  /* 0x0000000672727c20 */ /* 0x000fe20008410000 */
[----:B------:R-:W-:Y:S01]  /*8830*/  FMUL.FTZ R14, R115, UR6 ;  /* 0x00000006730e7c20 */ /* 0x000fe20008410000 */
[----:B------:R-:W-:Y:S01]  /*8840*/  FMUL.FTZ R104, R104, UR6 ;  /* 0x0000000668687c20 */ /* 0x000fe20008410000 */
[----:B-1----:R-:W-:-:S04]  /*8850*/  SHF.R.S32.HI R31, RZ, 0x1f, R31 ;  /* 0x0000001fff1f7819 */ /* 0x002fc8000001141f */
[----:B------:R-:W-:-:S04]  /*8860*/  LEA.HI R31, R31, R53, RZ, 0x3 ;  /* 0x000000351f1f7211 */ /* 0x000fc800078f18ff */
[----:B------:R-:W-:Y:S01]  /*8870*/  SHF.R.S32.HI R31, RZ, 0x3, R31 ;  /* 0x00000003ff1f7819 */ /* 0x000fe2000001141f */
[----:B------:R-:W-:Y:S01]  /*8880*/  FMUL.FTZ R29, R105, UR6 ;  /* 0x00000006691d7c20 */ /* 0x000fe20008410000 */
[----:B----4-:R-:W-:Y:S01]  /*8890*/  SHF.R.S32.HI R30, RZ, 0x1f, R3 ;  /* 0x0000001fff1e7819 */ /* 0x010fe20000011403 */
[----:B------:R-:W-:Y:S01]  /*88a0*/  FMUL.FTZ R106, R106, UR6 ;  /* 0x000000066a6a7c20 */ /* 0x000fe20008410000 */
[----:B------:R-:W-:Y:S01]  /*88b0*/  SHF.R.S32.HI R7, RZ, 0x1f, R31 ;  /* 0x0000001fff077819 */ /* 0x000fe2000001141f */
        /* <DEDUP_REMOVED lines=11> */
[----:B------:R-:W-:Y:S01]  /*8970*/  LEA.HI R30, R30, R3, RZ, 0x6 ;  /* 0x000000031e1e7211 */ /* 0x000fe200078f30ff */
[----:B------:R-:W-:Y:S01]  /*8980*/  FMUL.FTZ R24, R119, UR6 ;  /* 0x0000000677187c20 */ /* 0x000fe20008410000 */
[----:B------:R-:W-:Y:S01]  /*8990*/  F2FP.F16.F32.PACK_AB R29, R29, R104 ;  /* 0x000000681d1d723e */ /* 0x000fe200000000ff */
[----:B------:R-:W-:-:S02]  /*89a0*/  IMAD R3, R7, UR10, RZ ;  /* 0x0000000a07037c24 */ /* 0x000fc4000f8e02ff */
        /* <DEDUP_REMOVED lines=12> */
[----:B------:R-:W-:-:S02]  /*8a70*/  IMAD R15, R31, UR11, R3 ;  /* 0x0000000b1f0f7c24 */ /* 0x000fc4000f8e0203 */
[----:B------:R-:W-:Y:S01]  /*8a80*/  FMUL.FTZ R124, R124, UR6 ;  /* 0x000000067c7c7c20 */ /* 0x000fe20008410000 */
[----:B------:R-:W-:Y:S01]  /*8a90*/  FMUL.FTZ R125, R125, UR6 ;  /* 0x000000067d7d7c20 */ /* 0x000fe20008410000 */
[----:B------:R-:W-:Y:S01]  /*8aa0*/  F2FP.F16.F32.PACK_AB R24, R24, R118 ;  /* 0x000000761818723e */ /* 0x000fe200000000ff */
[----:B------:R-:W-:Y:S01]  /*8ab0*/  FMUL.FTZ R126, R126, UR6 ;  /* 0x000000067e7e7c20 */ /* 0x000fe20008410000 */
[----:B------:R-:W-:Y:S01]  /*8ac0*/  FMUL.FTZ R127, R127, UR6 ;  /* 0x000000067f7f7c20 */ /* 0x000fe20008410000 */
[----:B------:R-:W-:Y:S01]  /*8ad0*/  F2FP.F16.F32.PACK_AB R129, R129, R128 ;  /* 0x000000808181723e */ /* 0x000fe200000000ff */
[----:B------:R-:W-:-:S04]  /*8ae0*/  IMAD.WIDE.U32 R34, R31, UR10, RZ ;  /* 0x0000000a1f227c25 */ /* 0x000fc8000f8e00ff */
        /* <DEDUP_REMOVED lines=48> */
[----:B------:R-:W-:Y:S01]  /*8df0*/  ULDC.64 UR6, c[0x0][0x458] ;  /* 0x0001160000067ab9 */ /* 0x000fe20000000a00 */
[----:B------:R-:W-:-:S02]  /*8e00*/  F2FP.F16.F32.PACK_AB R20, R20, R98 ;  /* 0x000000621414723e */ /* 0x000fc400000000ff */
[----:B------:R-:W-:Y:S02]  /*8e10*/  F2FP.F16.F32.PACK_AB R22, R22, R88 ;  /* 0x000000581616723e */ /* 0x000fe400000000ff */
[----:B------:R-:W-:Y:S02]  /*8e20*/  F2FP.F16.F32.PACK_AB R21, R21, R90 ;  /* 0x0000005a1515723e */ /* 0x000fe400000000ff */
[----:B------:R-:W-:Y:S02]  /*8e30*/  F2FP.F16.F32.PACK_AB R32, R32, R92 ;  /* 0x0000005c2020723e */ /* 0x000fe400000000ff */
[----:B------:R-:W-:Y:S01]  /*8e40*/  F2FP.F16.F32.PACK_AB R33, R33, R94 ;  /* 0x0000005e2121723e */ /* 0x000fe200000000ff */
[----:B------:R-:W-:Y:S02]  /*8e50*/  IMAD R7, R7, UR6, RZ ;  /* 0x0000000607077c24 */ /* 0x000fe4000f8e02ff */
[----:B------:R-:W-:-:S04]  /*8e60*/  IMAD.WIDE.U32 R36, R31, UR6, RZ ;  /* 0x000000061f247c25 */ /* 0x000fc8000f8e00ff */
[----:B------:R-:W-:Y:S01]  /*8e70*/  IMAD R7, R31, UR7, R7 ;  /* 0x000000071f077c24 */ /* 0x000fe2000f8e0207 */
[----:B------:R-:W-:-:S04]  /*8e80*/  UIMAD UR8, UR43, UR10, URZ ;  /* 0x0000000a2b0872a4 */ /* 0x000fc8000f8e023f */
[----:B------:R-:W-:Y:S01]  /*8e90*/  IADD3 R7, R37, R7, RZ ;  /* 0x0000000725077210 */ /* 0x000fe20007ffe0ff */
[----:B------:R-:W-:Y:S02]  /*8ea0*/  UIMAD UR8, UR4, UR11, UR8 ;  /* 0x0000000b040872a4 */ /* 0x000fe4000f8e0208 */
[----:B------:R-:W-:Y:S02]  /*8eb0*/  UIMAD UR43, UR43, UR6, URZ ;  /* 0x000000062b2b72a4 */ /* 0x000fe4000f8e023f */
[----:B------:R-:W-:Y:S01]  /*8ec0*/  USHF.L.U32 UR12, UR10, 0x6, URZ ;  /* 0x000000060a0c7899 */ /* 0x000fe2000800063f */
[----:B--2---:R1:W-:Y:S04]  /*8ed0*/  STS [R50], R0 ;  /* 0x0000000032007388 */ /* 0x0043e80000000800 */
[----:B------:R2:W-:Y:S04]  /*8ee0*/  STS [R50+0x400], R2 ;  /* 0x0004000232007388 */ /* 0x0005e80000000800 */
[----:B---3--:R-:W-:Y:S04]  /*8ef0*/  STS [R52], R6 ;  /* 0x0000000634007388 */ /* 0x008fe80000000800 */
[----:B------:R3:W-:Y:S04]  /*8f00*/  STS [R51], R14 ;  /* 0x0000000e33007388 */ /* 0x0007e80000000800 */
[----:B------:R-:W-:Y:S01]  /*8f10*/  STS [R50+0x2000], R29 ;  /* 0x0020001d32007388 */ /* 0x000fe20000000800 */
[----:B-1----:R-:W-:-:S04]  /*8f20*/  SHF.L.U32 R0, R31, 0x6, RZ ;  /* 0x000000061f007819 */ /* 0x002fc800000006ff */
[----:B------:R-:W-:Y:S01]  /*8f30*/  LOP3.LUT R0, R0, 0x1c0, RZ, 0xc0, !PT ;  /* 0x000001c000007812 */ /* 0x000fe200078ec0ff */
[----:B------:R-:W-:Y:S03]  /*8f40*/  STS [R50+0x2400], R28 ;  /* 0x0024001c32007388 */ /* 0x000fe60000000800 */
[----:B------:R-:W-:Y:S01]  /*8f50*/  LOP3.LUT R3, R0, 0x38, R44, 0xf8, !PT ;  /* 0x0000003800037812 */ /* 0x000fe200078ef82c */
[----:B------:R-:W-:Y:S01]  /*8f60*/  STS [R49], R27 ;  /* 0x0000001b31007388 */ /* 0x000fe20000000800 */
[----:B------:R-:W-:-:S03]  /*8f70*/  SHF.R.U32.HI R0, RZ, 0x3, R0 ;  /* 0x00000003ff007819 */ /* 0x000fc60000011600 */
[----:B------:R-:W-:Y:S01]  /*8f80*/  STS [R48], R26 ;  /* 0x0000001a30007388 */ /* 0x000fe20000000800 */
[----:B------:R-:W-:-:S03]  /*8f90*/  LOP3.LUT R0, R3, R0, RZ, 0x3c, !PT ;  /* 0x0000000003007212 */ /* 0x000fc600078e3cff */
[----:B------:R-:W-:Y:S01]  /*8fa0*/  STS [R47], R25 ;  /* 0x000000192f007388 */ /* 0x000fe20000000800 */
[----:B------:R-:W-:-:S03]  /*8fb0*/  IADD3 R3, R35, R15, RZ ;  /* 0x0000000f23037210 */ /* 0x000fc60007ffe0ff */
[----:B------:R-:W-:Y:S01]  /*8fc0*/  STS [R46], R24 ;  /* 0x000000182e007388 */ /* 0x000fe20000000800 */
[----:B------:R-:W-:-:S03]  /*8fd0*/  SHF.L.U32 R15, R30, 0x3, RZ ;  /* 0x000000031e0f7819 */ /* 0x000fc600000006ff */
[----:B------:R-:W-:Y:S04]  /*8fe0*/  STS [R43], R129 ;  /* 0x000000812b007388 */ /* 0x000fe80000000800 */
[----:B------:R-:W-:Y:S01]  /*8ff0*/  STS [R42], R130 ;  /* 0x000000822a007388 */ /* 0x000fe20000000800 */
[----:B--2---:R-:W-:-:S03]  /*9000*/  MOV R2, R34 ;  /* 0x0000002200027202 */ /* 0x004fc60000000f00 */
[----:B------:R-:W-:Y:S01]  /*9010*/  STS [R41], R23 ;  /* 0x0000001729007388 */ /* 0x000fe20000000800 */
[----:B------:R-:W-:Y:S02]  /*9020*/  LOP3.LUT R34, R0, 0xfffffe00, R15, 0xf8, !PT ;  /* 0xfffffe0000227812 */ /* 0x000fe400078ef80f */
[----:B---3--:R-:W1:Y:S01]  /*9030*/  LDC.64 R14, c[0x0][0x438] ;  /* 0x00010e00ff0e7b82 */ /* 0x008e620000000a00 */
[----:B------:R-:W-:Y:S04]  /*9040*/  STS [R40], R19 ;  /* 0x0000001328007388 */ /* 0x000fe80000000800 */
[----:B------:R-:W-:Y:S04]  /*9050*/  STS [R39], R124 ;  /* 0x0000007c27007388 */ /* 0x000fe80000000800 */
[----:B------:R-:W-:Y:S04]  /*9060*/  STS [R38], R126 ;  /* 0x0000007e26007388 */ /* 0x000fe80000000800 */
[----:B------:R-:W-:Y:S04]  /*9070*/  STS [R50+0x4000], R13 ;  /* 0x0040000d32007388 */ /* 0x000fe80000000800 */
[----:B------:R2:W-:Y:S04]  /*9080*/  STS [R50+0x4400], R12 ;  /* 0x0044000c32007388 */ /* 0x0005e80000000800 */
[----:B------:R-:W-:Y:S04]  /*9090*/  STS [R52+0x4000], R9 ;  /* 0x0040000934007388 */ /* 0x000fe80000000800 */
[----:B------:R-:W-:Y:S04]  /*90a0*/  STS [R51+0x4000], R8 ;  /* 0x0040000833007388 */ /* 0x000fe80000000800 */
[----:B------:R-:W-:Y:S04]  /*90b0*/  STS [R50+0x6000], R11 ;  /* 0x0060000b32007388 */ /* 0x000fe80000000800 */
[----:B------:R3:W-:Y:S04]  /*90c0*/  STS [R50+0x6400], R10 ;  /* 0x0064000a32007388 */ /* 0x0007e80000000800 */
[----:B------:R-:W-:Y:S04]  /*90d0*/  STS [R49+0x4000], R5 ;  /* 0x0040000531007388 */ /* 0x000fe80000000800 */
[----:B------:R4:W-:Y:S01]  /*90e0*/  STS [R48+0x4000], R4 ;  /* 0x0040000430007388 */ /* 0x0009e20000000800 */
[----:B--2---:R-:W2:Y:S03]  /*90f0*/  LDC.64 R12, c[0x0][0x468] ;  /* 0x00011a00ff0c7b82 */ /* 0x004ea60000000a00 */
[----:B------:R-:W-:Y:S04]  /*9100*/  STS [R47+0x4000], R18 ;  /* 0x004000122f007388 */ /* 0x000fe80000000800 */
[----:B------:R-:W-:Y:S04]  /*9110*/  STS [R46+0x4000], R17 ;  /* 0x004000112e007388 */ /* 0x000fe80000000800 */
[----:B------:R-:W-:Y:S04]  /*9120*/  STS [R43+0x4000], R16 ;  /* 0x004000102b007388 */ /* 0x000fe80000000800 */
[----:B------:R-:W-:Y:S01]  /*9130*/  STS [R42+0x4000], R20 ;  /* 0x004000142a007388 */ /* 0x000fe20000000800 */
[----:B------:R-:W-:Y:S01]  /*9140*/  MOV R30, UR10 ;  /* 0x0000000a001e7c02 */ /* 0x000fe20008000f00 */
[----:B---3--:R-:W3:Y:S02]  /*9150*/  LDC.64 R10, c[0x0][0x440] ;  /* 0x00011000ff0a7b82 */ /* 0x008ee40000000a00 */
[----:B------:R-:W-:Y:S04]  /*9160*/  STS [R41+0x4000], R22 ;  /* 0x0040001629007388 */ /* 0x000fe80000000800 */
[----:B------:R-:W-:Y:S04]  /*9170*/  STS [R40+0x4000], R21 ;  /* 0x0040001528007388 */ /* 0x000fe80000000800 */
[----:B------:R-:W-:Y:S04]  /*9180*/  STS [R39+0x4000], R32 ;  /* 0x0040002027007388 */ /* 0x000fe80000000800 */
[----:B------:R-:W-:Y:S01]  /*9190*/  STS [R38+0x4000], R33 ;  /* 0x0040002126007388 */ /* 0x000fe20000000800 */
[----:B------:R-:W-:Y:S01]  /*91a0*/  IMAD.WIDE.U32 R30, R30, UR4, R2 ;  /* 0x000000041e1e7c25 */ /* 0x000fe2000f8e0002 */
[----:B------:R-:W-:-:S02]  /*91b0*/  SHF.R.S32.HI R3, RZ, 0x1f, R44 ;  /* 0x0000001fff037819 */ /* 0x000fc4000001142c */
[----:B------:R-:W-:Y:S01]  /*91c0*/  MOV R2, R44 ;  /* 0x0000002c00027202 */ /* 0x000fe20000000f00 */
[----:B-1----:R-:W-:-:S04]  /*91d0*/  IMAD R0, R14, UR32, RZ ;  /* 0x000000200e007c24 */ /* 0x002fc8000f8e02ff */
[----:B------:R-:W-:Y:S02]  /*91e0*/  IMAD R0, R15, UR24, R0 ;  /* 0x000000180f007c24 */ /* 0x000fe4000f8e0200 */
[----:B----4-:R-:W-:Y:S02]  /*91f0*/  IMAD.WIDE.U32 R4, R14, UR24, R2 ;  /* 0x000000180e047c25 */ /* 0x010fe4000f8e0002 */
[----:B------:R-:W1:Y:S03]  /*9200*/  LDC.64 R14, c[0x0][0x470] ;  /* 0x00011c00ff0e7b82 */ /* 0x000e660000000a00 */
[----:B------:R-:W-:Y:S02]  /*9210*/  IADD3 R5, R5, R0, RZ ;  /* 0x0000000005057210 */ /* 0x000fe40007ffe0ff */
[----:B------:R-:W-:-:S03]  /*9220*/  LEA R0, R34, UR5, 0x1 ;  /* 0x0000000522007c11 */ /* 0x000fc6000f8e08ff */
[----:B------:R-:W-:Y:S01]  /*9230*/  BAR.SYNC.DEFER_BLOCKING 0x0 ;  /* 0x0000000000007b1d */ /* 0x000fe20000010000 */
[C---:B--2---:R-:W-:Y:S02]  /*9240*/  IMAD R8, R12.reuse, UR33, RZ ;  /* 0x000000210c087c24 */ /* 0x044fe4000f8e02ff */
[----:B------:R-:W-:Y:S01]  /*9250*/  IMAD.WIDE.U32 R4, R12, UR25, R4 ;  /* 0x000000190c047c25 */ /* 0x000fe2000f8e0004 */
[----:B------:R-:W-:-:S03]  /*9260*/  MOV R6, R36 ;  /* 0x0000002400067202 */ /* 0x000fc60000000f00 */
[----:B------:R-:W-:Y:S02]  /*9270*/  IMAD R8, R13, UR25, R8 ;  /* 0x000000190d087c24 */ /* 0x000fe4000f8e0208 */
[C---:B---3--:R-:W-:Y:S02]  /*9280*/  IMAD R9, R10.reuse, UR32, RZ ;  /* 0x000000200a097c24 */ /* 0x048fe4000f8e02ff */
[----:B------:R-:W-:Y:S01]  /*9290*/  IMAD.WIDE.U32 R2, R10, UR24, R2 ;  /* 0x000000180a027c25 */ /* 0x000fe2000f8e0002 */
[----:B------:R-:W-:Y:S02]  /*92a0*/  MOV R10, UR6 ;  /* 0x00000006000a7c02 */ /* 0x000fe40008000f00 */
[----:B------:R-:W-:Y:S02]  /*92b0*/  IADD3 R5, R5, R8, RZ ;  /* 0x0000000805057210 */ /* 0x000fe40007ffe0ff */
[----:B------:R-:W-:Y:S01]  /*92c0*/  IADD3 R8, P0, R4, R30, RZ ;  /* 0x0000001e04087210 */ /* 0x000fe20007f1e0ff */
[----:B------:R-:W2:Y:S04]  /*92d0*/  LDS.128 R44, [R0+0xc000] ;  /* 0x00c00000002c7984 */ /* 0x000ea80000000c00 */
[----:B------:R-:W3:Y:S04]  /*92e0*/  LDS.128 R40, [R0+0xd000] ;  /* 0x00d0000000287984 */ /* 0x000ee80000000c00 */
[----:B------:R-:W4:Y:S01]  /*92f0*/  LDS.128 R36, [R0+0xe000] ;  /* 0x00e0000000247984 */ /* 0x000f220000000c00 */
[----:B------:R-:W-:-:S02]  /*9300*/  IMAD R9, R11, UR24, R9 ;  /* 0x000000180b097c24 */ /* 0x000fc4000f8e0209 */
[----:B------:R-:W-:Y:S01]  /*9310*/  IMAD.WIDE.U32 R6, R10, UR4, R6 ;  /* 0x000000040a067c25 */ /* 0x000fe2000f8e0006 */
[----:B------:R-:W-:Y:S01]  /*9320*/  IADD3.X R10, R5, UR8, R31, P0, !PT ;  /* 0x00000008050a7c10 */ /* 0x000fe200087fe41f */
[----:B------:R-:W4:Y:S01]  /*9330*/  LDS.128 R32, [R0+0xf000] ;  /* 0x00f0000000207984 */ /* 0x000f220000000c00 */
[----:B------:R-:W-:Y:S01]  /*9340*/  IADD3 R3, R3, R9, RZ ;  /* 0x0000000903037210 */ /* 0x000fe20007ffe0ff */
[----:B------:R-:W-:Y:S02]  /*9350*/  ULDC.64 UR8, c[0x0][0x3f0] ;  /* 0x0000fc0000087ab9 */ /* 0x000fe40000000a00 */
[----:B------:R-:W4:Y:S01]  /*9360*/  LDS.128 R28, [R0+0x10000] ;  /* 0x01000000001c7984 */ /* 0x000f220000000c00 */
[----:B-1----:R-:W-:-:S03]  /*9370*/  IMAD R9, R14, UR33, RZ ;  /* 0x000000210e097c24 */ /* 0x002fc6000f8e02ff */
[----:B------:R-:W1:Y:S04]  /*9380*/  LDS.128 R24, [R0+0x11000] ;  /* 0x0110000000187984 */ /* 0x000e680000000c00 */
[----:B------:R-:W1:Y:S04]  /*9390*/  LDS.128 R20, [R0+0x12000] ;  /* 0x0120000000147984 */ /* 0x000e680000000c00 */
[----:B------:R2:W1:Y:S01]  /*93a0*/  LDS.128 R16, [R0+0x13000] ;  /* 0x0130000000107984 */ /* 0x0004620000000c00 */
[----:B------:R-:W-:Y:S02]  /*93b0*/  IMAD R9, R15, UR25, R9 ;  /* 0x000000190f097c24 */ /* 0x000fe4000f8e0209 */
[----:B------:R-:W-:Y:S01]  /*93c0*/  IMAD.WIDE.U32 R4, R14, UR25, R2 ;  /* 0x000000190e047c25 */ /* 0x000fe2000f8e0002 */
[----:B------:R-:W-:Y:S01]  /*93d0*/  UIMAD UR4, UR4, UR7, UR43 ;  /* 0x00000007040472a4 */ /* 0x000fe2000f8e022b */
[----:B------:R-:W-:-:S03]  /*93e0*/  LEA R2, P1, R8, UR8, 0x1 ;  /* 0x0000000808027c11 */ /* 0x000fc6000f8208ff */
[----:B------:R-:W-:Y:S01]  /*93f0*/  IADD3 R5, R5, R9, RZ ;  /* 0x0000000905057210 */ /* 0x000fe20007ffe0ff */
[----:B------:R-:W-:Y:S01]  /*9400*/  USHF.L.U64.HI UR10, UR10, 0x6, UR11 ;  /* 0x000000060a0a7899 */ /* 0x000fe2000801020b */
[----:B------:R-:W-:Y:S01]  /*9410*/  LEA.HI.X R3, R8, UR9, R10, 0x1, P1 ;  /* 0x0000000908037c11 */ /* 0x000fe200088f0c0a */
[----:B------:R-:W-:Y:S01]  /*9420*/  ULDC.64 UR8, c[0x0][0x3f8] ;  /* 0x0000fe0000087ab9 */ /* 0x000fe20000000a00 */
[----:B------:R-:W-:Y:S02]  /*9430*/  IADD3 R8, P1, R2, UR12, RZ ;  /* 0x0000000c02087c10 */ /* 0x000fe4000ff3e0ff */
[----:B--2---:R-:W-:-:S04]  /*9440*/  IADD3 R0, P0, R4, R6, RZ ;  /* 0x0000000604007210 */ /* 0x004fc80007f1e0ff */
[----:B------:R-:W-:Y:S01]  /*9450*/  IADD3.X R6, R5, UR4, R7, P0, !PT ;  /* 0x0000000405067c10 */ /* 0x000fe200087fe407 */
[----:B------:R-:W-:Y:S01]  /*9460*/  USHF.L.U32 UR4, UR6, 0x6, URZ ;  /* 0x0000000606047899 */ /* 0x000fe2000800063f */
[C---:B------:R-:W-:Y:S01]  /*9470*/  LEA R10, P0, R0.reuse, UR8, 0x1 ;  /* 0x00000008000a7c11 */ /* 0x040fe2000f8008ff */
[----:B------:R-:W-:Y:S01]  /*9480*/  USHF.L.U64.HI UR6, UR6, 0x6, UR7 ;  /* 0x0000000606067899 */ /* 0x000fe20008010207 */
[----:B------:R-:W-:Y:S02]  /*9490*/  IADD3.X R9, R3, UR10, RZ, P1, !PT ;  /* 0x0000000a03097c10 */ /* 0x000fe40008ffe4ff */
[----:B------:R-:W-:Y:S02]  /*94a0*/  LEA.HI.X R11, R0, UR9, R6, 0x1, P0 ;  /* 0x00000009000b7c11 */ /* 0x000fe400080f0c06 */
[----:B------:R-:W-:Y:S02]  /*94b0*/  IADD3 R6, P1, R8, UR12, RZ ;  /* 0x0000000c08067c10 */ /* 0x000fe4000ff3e0ff */
[----:B------:R-:W-:Y:S01]  /*94c0*/  IADD3 R4, P0, R10, UR4, RZ ;  /* 0x000000040a047c10 */ /* 0x000fe2000ff1e0ff */
[----:B------:R2:W-:Y:S01]  /*94d0*/  STG.E.128 desc[UR30][R2.64], R44 ;  /* 0x0000002c02007986 */ /* 0x0005e2000c101d1e */
[----:B------:R-:W-:-:S02]  /*94e0*/  IADD3.X R7, R9, UR10, RZ, P1, !PT ;  /* 0x0000000a09077c10 */ /* 0x000fc40008ffe4ff */
[----:B------:R-:W-:Y:S02]  /*94f0*/  IADD3.X R5, R11, UR6, RZ, P0, !PT ;  /* 0x000000060b057c10 */ /* 0x000fe400087fe4ff */
[----:B------:R-:W-:Y:S01]  /*9500*/  IADD3 R12, P1, R6, UR12, RZ ;  /* 0x0000000c060c7c10 */ /* 0x000fe2000ff3e0ff */
[----:B---3--:R-:W-:Y:S03]  /*9510*/  STG.E.128 desc[UR30][R8.64], R40 ;  /* 0x0000002808007986 */ /* 0x008fe6000c101d1e */
[----:B------:R-:W-:Y:S01]  /*9520*/  IADD3.X R13, R7, UR10, RZ, P1, !PT ;  /* 0x0000000a070d7c10 */ /* 0x000fe20008ffe4ff */
[----:B----4-:R3:W-:Y:S04]  /*9530*/  STG.E.128 desc[UR30][R6.64], R36 ;  /* 0x0000002406007986 */ /* 0x0107e8000c101d1e */
[----:B------:R4:W-:Y:S04]  /*9540*/  STG.E.128 desc[UR30][R12.64], R32 ;  /* 0x000000200c007986 */ /* 0x0009e8000c101d1e */
[----:B------:R4:W-:Y:S01]  /*9550*/  STG.E.128 desc[UR30][R10.64], R28 ;  /* 0x0000001c0a007986 */ /* 0x0009e2000c101d1e */
[----:B--2---:R-:W-:-:S04]  /*9560*/  IADD3 R2, P0, R4, UR4, RZ ;  /* 0x0000000404027c10 */ /* 0x004fc8000ff1e0ff */
[----:B------:R-:W-:Y:S02]  /*9570*/  IADD3.X R3, R5, UR6, RZ, P0, !PT ;  /* 0x0000000605037c10 */ /* 0x000fe400087fe4ff */
[----:B---3--:R-:W-:Y:S01]  /*9580*/  IADD3 R6, P0, R2, UR4, RZ ;  /* 0x0000000402067c10 */ /* 0x008fe2000ff1e0ff */
[----:B-1----:R4:W-:Y:S03]  /*9590*/  STG.E.128 desc[UR30][R4.64], R24 ;  /* 0x0000001804007986 */ /* 0x0029e6000c101d1e */
[----:B------:R-:W-:Y:S01]  /*95a0*/  IADD3.X R7, R3, UR6, RZ, P0, !PT ;  /* 0x0000000603077c10 */ /* 0x000fe200087fe4ff */
[----:B------:R4:W-:Y:S04]  /*95b0*/  STG.E.128 desc[UR30][R2.64], R20 ;  /* 0x0000001402007986 */ /* 0x0009e8000c101d1e */
[----:B------:R4:W-:Y:S04]  /*95c0*/  STG.E.128 desc[UR30][R6.64], R16 ;  /* 0x0000001006007986 */ /* 0x0009e8000c101d1e */
.L_x_2016:
        /* <DEDUP_REMOVED lines=11> */
.L_x_2023:
[----:B------:R-:W-:Y:S05]  /*9680*/  EXIT ;  /* 0x000000000000794d */ /* 0x000fea0003800000 */
.L_x_2025:
        /* <DEDUP_REMOVED lines=15> */
.L_x_2493:


//--------------------- .text._ZN5flash44flash_bwd_dq_dk_dv_loop_seqk_parallel_kernelI23Flash_bwd_kernel_traitsILi64ELi128ELi128ELi8ELi4ELi4ELi4ELb0ELb0EN7cutlass6half_tE19Flash_kernel_traitsILi64ELi128ELi128ELi8ES3_EELb0ELb0ELb0ELb0ELb1ELb1ELb1EEEvNS_16Flash_bwd_paramsE --------------------------
	.section	.text._ZN5flash44flash_bwd_dq_dk_dv_loop_seqk_parallel_kernelI23Flash_bwd_kernel_traitsILi64ELi128ELi128ELi8ELi4ELi4ELi4ELb0ELb0EN7cutlass6half_tE19Flash_kernel_traitsILi64ELi128ELi128ELi8ES3_EELb0ELb0ELb0ELb0ELb1ELb1ELb1EEEvNS_16Flash_bwd_paramsE,"ax",@progbits
	.align	128
        .global         _ZN5flash44flash_bwd_dq_dk_dv_loop_seqk_parallel_kernelI23Flash_bwd_kernel_traitsILi64ELi128ELi128ELi8ELi4ELi4ELi4ELb0ELb0EN7cutlass6half_tE19Flash_kernel_traitsILi64ELi128ELi128ELi8ES3_EELb0ELb0ELb0ELb0ELb1ELb1ELb1EEEvNS_16Flash_bwd_paramsE
        .type           _ZN5flash44flash_bwd_dq_dk_dv_loop_seqk_parallel_kernelI23Flash_bwd_kernel_traitsILi64ELi128ELi128ELi8ELi4ELi4ELi4ELb0ELb0EN7cutlass6half_tE19Flash_kernel_traitsILi64ELi128ELi128ELi8ES3_EELb0ELb0ELb0ELb0ELb1ELb1ELb1EEEvNS_16Flash_bwd_paramsE,@function
        .size           _ZN5flash44flash_bwd_dq_dk_dv_loop_seqk_parallel_kernelI23Flash_bwd_kernel_traitsILi64ELi128ELi128ELi8ELi4ELi4ELi4ELb0ELb0EN7cutlass6half_tE19Flash_kernel_traitsILi64ELi128ELi128ELi8ES3_EELb0ELb0ELb0ELb0ELb1ELb1ELb1EEEvNS_16Flash_bwd_paramsE,(.L_x_2494 - _ZN5flash44flash_bwd_dq_dk_dv_loop_seqk_parallel_kernelI23Flash_bwd_kernel_traitsILi64ELi128ELi128ELi8ELi4ELi4ELi4ELb0ELb0EN7cutlass6half_tE19Flash_kernel_traitsILi64ELi128ELi128ELi8ES3_EELb0ELb0ELb0ELb0ELb1ELb1ELb1EEEvNS_16Flash_bwd_paramsE)
        .other          _ZN5flash44flash_bwd_dq_dk_dv_loop_seqk_parallel_kernelI23Flash_bwd_kernel_traitsILi64ELi128ELi128ELi8ELi4ELi4ELi4ELb0ELb0EN7cutlass6half_tE19Flash_kernel_traitsILi64ELi128ELi128ELi8ES3_EELb0ELb0ELb0ELb0ELb1ELb1ELb1EEEvNS_16Flash_bwd_paramsE,@"STO_CUDA_ENTRY STV_DEFAULT"
_ZN5flash44flash_bwd_dq_dk_dv_loop_seqk_parallel_kernelI23Flash_bwd_kernel_traitsILi64ELi128ELi128ELi8ELi4ELi4ELi4ELb0ELb0EN7cutlass6half_tE19Flash_kernel_traitsILi64ELi128ELi128ELi8ES3_EELb0ELb0ELb0ELb0ELb1ELb1ELb1EEEvNS_16Flash_bwd_paramsE:
.text._ZN5flash44flash_bwd_dq_dk_dv_loop_seqk_parallel_kernelI23Flash_bwd_kernel_traitsILi64ELi128ELi128ELi8ELi4ELi4ELi4ELb0ELb0EN7cutlass6half_tE19Flash_kernel_traitsILi64ELi128ELi128ELi8ES3_EELb0ELb0ELb0ELb0ELb1ELb1ELb1EEEvNS_16Flash_bwd_paramsE:
        /* <DEDUP_REMOVED lines=14> */
[----:B------:R-:W-:Y:S01]  /*00e0*/  UMOV UR5, 0x400 ;  /* 0x0000040000057882 */ /* 0x000fe20000000000 */
[----:B------:R-:W-:Y:S01]  /*00f0*/  UMOV UR7, 0x400 ;  /* 0x0000040000077882 */ /* 0x000fe20000000000 */
[----:B------:R-:W-:Y:S01]  /*0100*/  UMOV UR10, 0x400 ;  /* 0x00000400000a7882 */ /* 0x000fe20000000000 */
[----:B------:R-:W-:Y:S01]  /*0110*/  ULDC.64 UR34, c[0x0][0x208] ;  /* 0x0000820000227ab9 */ /* 0x000fe20000000a00 */
[----:B------:R-:W-:Y:S01]  /*0120*/  UMOV UR29, 0xffffc000 ;  /* 0xffffc000001d7882 */ /* 0x000fe20000000000 */
[----:B------:R-:W-:Y:S01]  /*0130*/  ULDC.64 UR24, c[0x0][0x300] ;  /* 0x0000c00000187ab9 */ /* 0x000fe20000000a00 */
[----:B------:R-:W3:Y:S01]  /*0140*/  S2UR UR4, SR_CgaCtaId ;  /* 0x00000000000479c3 */ /* 0x000ee20000008800 */
[----:B------:R-:W-:-:S07]  /*0150*/  ULDC.64 UR22, c[0x0][0x308] ;  /* 0x0000c20000167ab9 */ /* 0x000fce0000000a00 */
[----:B------:R-:W4:Y:S01]  /*0160*/  S2UR UR6, SR_CgaCtaId ;  /* 0x00000000000679c3 */ /* 0x000f220000008800 */
[----:B--2---:R-:W-:-:S07]  /*0170*/  ULEA UR8, UR8, UR11, 0x18 ;  /* 0x0000000b08087291 */ /* 0x004fce000f8ec03f */
[----:B------:R-:W2:Y:S01]  /*0180*/  S2UR UR28, SR_CTAID.Y ;  /* 0x00000000001c79c3 */ /* 0x000ea20000002600 */
[----:B-1----:R-:W-:Y:S01]  /*0190*/  SHF.R.S32.HI R4, RZ, 0x1f, R9 ;  /* 0x0000001fff047819 */ /* 0x002fe20000011409 */
[----:B---3--:R-:W-:-:S06]  /*01a0*/  ULEA UR4, UR4, UR5, 0x18 ;  /* 0x0000000504047291 */ /* 0x008fcc000f8ec03f */
[----:B------:R-:W1:Y:S01]  /*01b0*/  S2UR UR32, SR_CTAID.Z ;  /* 0x00000000002079c3 */ /* 0x000e620000002700 */
[----:B------:R-:W-:Y:S01]  /*01c0*/  UIADD3 UR5, UR8, 0xc000, URZ ;  /* 0x0000c00008057890 */ /* 0x000fe2000fffe03f */
[CC--:B------:R-:W-:Y:S02]  /*01d0*/  LEA.HI R0, R4.reuse, R9.reuse, RZ, 0x5 ;  /* 0x0000000904007211 */ /* 0x0c0fe400078f28ff */
[----:B------:R-:W-:Y:S02]  /*01e0*/  LEA.HI R186, R4, R9, RZ, 0x3 ;  /* 0x0000000904ba7211 */ /* 0x000fe400078f18ff */
[----:B------:R-:W-:Y:S01]  /*01f0*/  LOP3.LUT R5, R0, 0xffffffe0, RZ, 0xc0, !PT ;  /* 0xffffffe000057812 */ /* 0x000fe200078ec0ff */
[----:B----4-:R-:W-:Y:S01]  /*0200*/  ULEA UR6, UR6, UR7, 0x18 ;  /* 0x0000000706067291 */ /* 0x010fe2000f8ec03f */
[--C-:B------:R-:W-:Y:S01]  /*0210*/  SHF.R.S32.HI R3, RZ, 0x5, R0.reuse ;  /* 0x00000005ff037819 */ /* 0x100fe20000011400 */
[----:B------:R-:W3:Y:S01]  /*0220*/  S2UR UR9, SR_CgaCtaId ;  /* 0x00000000000979c3 */ /* 0x000ee20000008800 */
[----:B------:R-:W-:-:S02]  /*0230*/  SHF.R.S32.HI R0, RZ, 0x1f, R0 ;  /* 0x0000001fff007819 */ /* 0x000fc40000011400 */
[CC--:B------:R-:W-:Y:S02]  /*0240*/  LEA.HI R10, R4.reuse, R9.reuse, RZ, 0x4 ;  /* 0x00000009040a7211 */ /* 0x0c0fe400078f20ff */
[CC--:B------:R-:W-:Y:S02]  /*0250*/  LEA.HI R17, R4.reuse, R9.reuse, RZ, 0x7 ;  /* 0x0000000904117211 */ /* 0x0c0fe400078f38ff */
[CC--:B------:R-:W-:Y:S01]  /*0260*/  LEA.HI R15, R4.reuse, R9.reuse, RZ, 0x6 ;  /* 0x00000009040f7211 */ /* 0x0c0fe200078f30ff */
[----:B------:R-:W4:Y:S01]  /*0270*/  S2UR UR27, SR_CTAID.Z ;  /* 0x00000000001b79c3 */ /* 0x000f220000002700 */
[----:B------:R-:W-:Y:S01]  /*0280*/  LEA.HI R4, R4, R9, RZ, 0x2 ;  /* 0x0000000904047211 */ /* 0x000fe200078f10ff */
[----:B--2---:R-:W-:Y:S01]  /*0290*/  USHF.R.S32.HI UR31, URZ, 0x1f, UR28 ;  /* 0x0000001f3f1f7899 */ /* 0x004fe2000801141c */
[----:B------:R-:W-:Y:S01]  /*02a0*/  LEA.HI R2, R0, R3, RZ, 0x2 ;  /* 0x0000000300027211 */ /* 0x000fe200078f10ff */
[C---:B------:R-:W-:Y:S01]  /*02b0*/  IMAD.IADD R0, R9.reuse, 0x1, -R5 ;  /* 0x0000000109007824 */ /* 0x040fe200078e0a05 */
[----:B------:R-:W-:Y:S01]  /*02c0*/  SHF.R.S32.HI R6, RZ, 0x3, R186 ;  /* 0x00000003ff067819 */ /* 0x000fe200000114ba */
[----:B------:R-:W-:Y:S01]  /*02d0*/  UIMAD.WIDE UR36, UR28, 0x80, URZ ;  /* 0x000000801c2478a5 */ /* 0x000fe2000f8e023f */
[----:B------:R-:W-:Y:S01]  /*02e0*/  LOP3.LUT R7, R186, 0xfffffff8, RZ, 0xc0, !PT ;  /* 0xfffffff8ba077812 */ /* 0x000fe200078ec0ff */
[----:B------:R-:W2:Y:S01]  /*02f0*/  S2UR UR26, SR_CTAID.Y ;  /* 0x00000000001a79c3 */ /* 0x000ea20000002600 */
[----:B------:R-:W-:Y:S01]  /*0300*/  LOP3.LUT R12, R4, 0x7ffffffc, RZ, 0xc0, !PT ;  /* 0x7ffffffc040c7812 */ /* 0x000fe200078ec0ff */
[----:B------:R-:W-:Y:S01]  /*0310*/  IMAD.SHL.U32 R5, R6, 0x40, RZ ;  /* 0x0000004006057824 */ /* 0x000fe200078e00ff */
[----:B------:R-:W-:Y:S01]  /*0320*/  LOP3.LUT R11, R10, 0xfffffff0, RZ, 0xc0, !PT ;  /* 0xfffffff00a0b7812 */ /* 0x000fe200078ec0ff */
[C---:B------:R-:W-:Y:S01]  /*0330*/  IMAD.IADD R7, R9.reuse, 0x1, -R7 ;  /* 0x0000000109077824 */ /* 0x040fe200078e0a07 */
[----:B------:R-:W-:Y:S01]  /*0340*/  SHF.R.S32.HI R8, RZ, 0x1f, R0 ;  /* 0x0000001fff087819 */ /* 0x000fe20000011400 */
[C---:B------:R-:W-:Y:S01]  /*0350*/  IMAD.IADD R16, R9.reuse, 0x1, -R12 ;  /* 0x0000000109107824 */ /* 0x040fe200078e0a0c */
[----:B------:R-:W-:Y:S01]  /*0360*/  LOP3.LUT R2, R2, 0xfffffffc, RZ, 0xc0, !PT ;  /* 0xfffffffc02027812 */ /* 0x000fe200078ec0ff */
[----:B------:R-:W-:Y:S01]  /*0370*/  IMAD.IADD R6, R9, 0x1, -R11 ;  /* 0x0000000109067824 */ /* 0x000fe200078e0a0b */
[----:B------:R-:W-:Y:S01]  /*0380*/  LEA.HI R12, R8, R0, RZ, 0x2 ;  /* 0x00000000080c7211 */ /* 0x000fe200078f10ff */
[----:B------:R-:W-:Y:S01]  /*0390*/  IMAD.SHL.U32 R9, R7, 0x8, RZ ;  /* 0x0000000807097824 */ /* 0x000fe200078e00ff */
[----:B------:R-:W-:Y:S01]  /*03a0*/  LOP3.LUT R0, R5, 0x1c0, RZ, 0xc0, !PT ;  /* 0x000001c005007812 */ /* 0x000fe200078ec0ff */
[----:B------:R-:W-:Y:S01]  /*03b0*/  IMAD.IADD R13, R3, 0x1, -R2 ;  /* 0x00000001030d7824 */ /* 0x000fe200078e0a02 */
[----:B------:R-:W-:Y:S01]  /*03c0*/  SHF.R.S32.HI R5, RZ, 0x4, R10 ;  /* 0x00000004ff057819 */ /* 0x000fe2000001140a */
[----:B-1----:R-:W-:Y:S01]  /*03d0*/  USHF.R.S32.HI UR30, URZ, 0x1f, UR32 ;  /* 0x0000001f3f1e7899 */ /* 0x002fe20008011420 */
[--C-:B------:R-:W-:Y:S01]  /*03e0*/  SHF.R.S32.HI R8, RZ, 0x2, R4.reuse ;  /* 0x00000002ff087819 */ /* 0x100fe20000011404 */
[----:B---3--:R-:W-:Y:S01]  /*03f0*/  ULEA UR7, UR9, UR10, 0x18 ;  /* 0x0000000a09077291 */ /* 0x008fe2000f8ec03f */
[----:B------:R-:W-:Y:S01]  /*0400*/  SHF.R.S32.HI R2, RZ, 0x1f, R4 ;  /* 0x0000001fff027819 */ /* 0x000fe20000011404 */
[----:B----4-:R-:W-:Y:S01]  /*0410*/  USHF.R.S32.HI UR39, URZ, 0x1f, UR27 ;  /* 0x0000001f3f277899 */ /* 0x010fe2000801141b */
[----:B------:R-:W-:-:S02]  /*0420*/  LOP3.LUT R9, R0, 0x38, R9, 0xf8, !PT ;  /* 0x0000003800097812 */ /* 0x000fc400078ef809 */
[----:B------:R-:W-:Y:S02]  /*0430*/  SHF.R.U32.HI R4, RZ, 0x3, R0 ;  /* 0x00000003ff047819 */ /* 0x000fe40000011600 */
[----:B------:R-:W-:Y:S01]  /*0440*/  LEA.HI R3, R10, R5, RZ, 0x1 ;  /* 0x000000050a037211 */ /* 0x000fe200078f08ff */
[----:B--2---:R-:W-:Y:S01]  /*0450*/  USHF.R.S32.HI UR38, URZ, 0x1f, UR26 ;  /* 0x0000001f3f267899 */ /* 0x004fe2000801141a */
[----:B------:R-:W-:Y:S02]  /*0460*/  LEA.HI R0, R2, R8, RZ, 0x3 ;  /* 0x0000000802007211 */ /* 0x000fe400078f18ff */
[----:B------:R-:W-:Y:S02]  /*0470*/  SHF.R.S32.HI R11, RZ, 0x1f, R6 ;  /* 0x0000001fff0b7819 */ /* 0x000fe40000011406 */
[----:B------:R-:W-:Y:S01]  /*0480*/  LOP3.LUT R9, R9, R4, RZ, 0x3c, !PT ;  /* 0x0000000409097212 */ /* 0x000fe200078e3cff */
[----:B------:R-:W-:Y:S01]  /*0490*/  IMAD.SHL.U32 R4, R15, 0x8, RZ ;  /* 0x000000080f047824 */ /* 0x000fe200078e00ff */
[----:B------:R-:W-:-:S02]  /*04a0*/  LOP3.LUT R2, R3, 0xfffffffe, RZ, 0xc0, !PT ;  /* 0xfffffffe03027812 */ /* 0x000fc400078ec0ff */
[----:B------:R-:W-:Y:S02]  /*04b0*/  LOP3.LUT R0, R0, 0xfffffff8, RZ, 0xc0, !PT ;  /* 0xfffffff800007812 */ /* 0x000fe400078ec0ff */
[----:B------:R-:W-:Y:S01]  /*04c0*/  LEA.HI R14, R11, R6, RZ, 0x3 ;  /* 0x000000060b0e7211 */ /* 0x000fe200078f18ff */
[----:B------:R-:W-:Y:S01]  /*04d0*/  IMAD.IADD R11, R5, 0x1, -R2 ;  /* 0x00000001050b7824 */ /* 0x000fe200078e0a02 */
[----:B------:R-:W-:Y:S01]  /*04e0*/  LOP3.LUT R2, R9, 0xfffffe00, R4, 0xf8, !PT ;  /* 0xfffffe0009027812 */ /* 0x000fe200078ef804 */
[----:B------:R-:W-:Y:S01]  /*04f0*/  IMAD.IADD R0, R8, 0x1, -R0 ;  /* 0x0000000108007824 */ /* 0x000fe200078e0a00 */
[----:B------:R-:W-:Y:S01]  /*0500*/  LOP3.LUT R3, R14, 0xfffffff8, RZ, 0xc0, !PT ;  /* 0xfffffff80e037812 */ /* 0x000fe200078ec0ff */
[C---:B------:R-:W-:Y:S01]  /*0510*/  IMAD.SHL.U32 R4, R7.reuse, 0x40, RZ ;  /* 0x0000004007047824 */ /* 0x040fe200078e00ff */
[C---:B------:R-:W-:Y:S01]  /*0520*/  LOP3.LUT P4, RZ, R7.reuse, 0x2, RZ, 0xc0, !PT ;  /* 0x0000000207ff7812 */ /* 0x040fe2000788c0ff */
[----:B------:R1:W-:Y:S01]  /*0530*/  STL [R1+0xa0], R2 ;  /* 0x0000a00201007387 */ /* 0x0003e20000100800 */
[----:B------:R-:W-:Y:S01]  /*0540*/  LOP3.LUT P3, RZ, R7, 0x4, RZ, 0xc0, !PT ;  /* 0x0000000407ff7812 */ /* 0x000fe2000786c0ff */
[----:B------:R-:W-:Y:S01]  /*0550*/  IMAD.IADD R19, R6, 0x1, -R3 ;  /* 0x0000000106137824 */ /* 0x000fe200078e0a03 */
[----:B------:R-:W-:Y:S01]  /*0560*/  SHF.R.S32.HI R6, RZ, 0x7, R17 ;  /* 0x00000007ff067819 */ /* 0x000fe20000011411 */
[----:B------:R-:W-:Y:S01]  /*0570*/  IMAD.SHL.U32 R8, R16, 0x2, RZ ;  /* 0x0000000210087824 */ /* 0x000fe200078e00ff */
[----:B------:R-:W-:Y:S01]  /*0580*/  LOP3.LUT R4, R4, 0x1c0, RZ, 0xc0, !PT ;  /* 0x000001c004047812 */ /* 0x000fe200078ec0ff */
[----:B------:R-:W-:Y:S01]  /*0590*/  IMAD.SHL.U32 R7, R11, 0x200, RZ ;  /* 0x000002000b077824 */ /* 0x000fe200078e00ff */
[----:B------:R-:W-:Y:S01]  /*05a0*/  STL [R1+0xb4], R19 ;  /* 0x0000b41301007387 */ /* 0x000fe20000100800 */
[----:B------:R-:W-:Y:S01]  /*05b0*/  IMAD.SHL.U32 R5, R6, 0x8, RZ ;  /* 0x0000000806057824 */ /* 0x000fe200078e00ff */
[----:B-1----:R-:W-:-:S04]  /*05c0*/  LOP3.LUT R2, R0, 0x1, RZ, 0xc0, !PT ;  /* 0x0000000100027812 */ /* 0x002fc800078ec0ff */
[----:B------:R-:W-:Y:S01]  /*05d0*/  ISETP.NE.U32.AND P0, PT, R2, 0x1, PT ;  /* 0x000000010200780c */ /* 0x000fe20003f05070 */
[----:B------:R-:W-:-:S03]  /*05e0*/  IMAD.SHL.U32 R2, R13, 0x10, RZ ;  /* 0x000000100d027824 */ /* 0x000fc600078e00ff */
[C---:B------:R-:W-:Y:S01]  /*05f0*/  R2P PR, R0.reuse, 0x6 ;  /* 0x0000000600007804 */ /* 0x040fe20000000000 */
[----:B------:R-:W-:Y:S01]  /*0600*/  IMAD.SHL.U32 R0, R0, 0x40, RZ ;  /* 0x0000004000007824 */ /* 0x000fe200078e00ff */
[----:B------:R-:W-:Y:S02]  /*0610*/  LOP3.LUT R3, R4, 0x30, R2, 0xf8, !PT ;  /* 0x0000003004037812 */ /* 0x000fe400078ef802 */
[----:B------:R-:W-:Y:S02]  /*0620*/  LEA.HI.SX32 R18, R12, R2, 0x1e ;  /* 0x000000020c127211 */ /* 0x000fe400078ff2ff */
[----:B------:R-:W-:Y:S02]  /*0630*/  LOP3.LUT R0, R0, 0x1c0, RZ, 0xc0, !PT ;  /* 0x000001c000007812 */ /* 0x000fe400078ec0ff */
[----:B------:R-:W-:Y:S01]  /*0640*/  LOP3.LUT R2, R5, 0x8, RZ, 0xc0, !PT ;  /* 0x0000000805027812 */ /* 0x000fe200078ec0ff */
[----:B------:R-:W-:Y:S01]  /*0650*/  IMAD.SHL.U32 R5, R11, 0x10, RZ ;  /* 0x000000100b057824 */ /* 0x000fe200078e00ff */
[--C-:B------:R-:W-:Y:S01]  /*0660*/  LOP3.LUT R12, R3, 0x8, R186.reuse, 0xf8, !PT ;  /* 0x00000008030c7812 */ /* 0x100fe200078ef8ba */
[----:B------:R-:W-:Y:S01]  /*0670*/  STL [R1+0xbc], R18 ;  /* 0x0000bc1201007387 */ /* 0x000fe20000100800 */
[----:B------:R-:W-:-:S02]  /*0680*/  LOP3.LUT R186, R4, 0x8, R186, 0xf8, !PT ;  /* 0x0000000804ba7812 */ /* 0x000fc400078ef8ba */
[----:B------:R-:W-:Y:S02]  /*0690*/  SHF.R.U32.HI R3, RZ, 0x3, R0 ;  /* 0x00000003ff037819 */ /* 0x000fe40000011600 */
[----:B------:R-:W-:Y:S02]  /*06a0*/  SHF.R.U32.HI R4, RZ, 0x3, R4 ;  /* 0x00000003ff047819 */ /* 0x000fe40000011604 */
[----:B------:R-:W-:Y:S02]  /*06b0*/  LOP3.LUT R15, R2, 0x10, R5, 0xf8, !PT ;  /* 0x00000010020f7812 */ /* 0x000fe400078ef805 */
[CC--:B------:R-:W-:Y:S01]  /*06c0*/  LOP3.LUT R10, R3.reuse, R0.reuse, R2, 0x1e, !PT ;  /* 0x00000000030a7212 */ /* 0x0c0fe200078e1e02 */
[C---:B------:R-:W-:Y:S01]  /*06d0*/  IMAD R2, R6.reuse, 0x1000, R7 ;  /* 0x0000100006027824 */ /* 0x040fe200078e0207 */
[----:B------:R-:W-:Y:S01]  /*06e0*/  LOP3.LUT R9, R3, R0, RZ, 0xfc, !PT ;  /* 0x0000000003097212 */ /* 0x000fe200078efcff */
[----:B------:R-:W-:Y:S01]  /*06f0*/  IMAD R0, R6, 0x2000, R8 ;  /* 0x0000200006007824 */ /* 0x000fe200078e0208 */
[----:B------:R-:W-:Y:S01]  /*0700*/  LOP3.LUT R186, R186, R4, RZ, 0x3c, !PT ;  /* 0x00000004baba7212 */ /* 0x000fe200078e3cff */
[----:B------:R-:W-:Y:S01]  /*0710*/  IMAD.SHL.U32 R6, R19, 0x40, RZ ;  /* 0x0000004013067824 */ /* 0x000fe200078e00ff */
[----:B------:R-:W-:Y:S01]  /*0720*/  LOP3.LUT R5, R7, R12, R4, 0xf6, !PT ;  /* 0x0000000c07057212 */ /* 0x000fe200078ef604 */
[----:B------:R-:W-:-:S02]  /*0730*/  IMAD R3, R13, 0x400, R0 ;  /* 0x000004000d037824 */ /* 0x000fc400078e0200 */
[----:B------:R-:W-:Y:S01]  /*0740*/  IMAD.IADD R186, R2, 0x1, R186 ;  /* 0x0000000102ba7824 */ /* 0x000fe200078e02ba */
[----:B------:R-:W-:Y:S01]  /*0750*/  LOP3.LUT R6, R6, 0x1c0, RZ, 0xc0, !PT ;  /* 0x000001c006067812 */ /* 0x000fe200078ec0ff */
[----:B------:R-:W-:Y:S02]  /*0760*/  IMAD R0, R13, 0x400, R8 ;  /* 0x000004000d007824 */ /* 0x000fe400078e0208 */
[----:B------:R-:W-:Y:S01]  /*0770*/  VIADD R2, R18, 0xffffff80 ;  /* 0xffffff8012027836 */ /* 0x000fe20000000000 */
[----:B------:R-:W-:Y:S01]  /*0780*/  SHF.R.U32.HI R7, RZ, 0x3, R6 ;  /* 0x00000003ff077819 */ /* 0x000fe20000011606 */
[----:B------:R-:W-:Y:S01]  /*0790*/  IMAD.IADD R9, R9, 0x1, R3 ;  /* 0x0000000109097824 */ /* 0x000fe200078e0203 */
[----:B------:R-:W-:Y:S01]  /*07a0*/  LEA R186, R186, UR5, 0x1 ;  /* 0x00000005baba7c11 */ /* 0x000fe2000f8e08ff */
[----:B------:R-:W-:Y:S01]  /*07b0*/  IMAD.IADD R10, R0, 0x1, R10 ;  /* 0x00000001000a7824 */ /* 0x000fe200078e020a */
[----:B------:R-:W-:Y:S01]  /*07c0*/  SHF.R.S32.HI R4, RZ, 0x1f, R2 ;  /* 0x0000001fff047819 */ /* 0x000fe20000011402 */
[----:B------:R-:W-:Y:S01]  /*07d0*/  IMAD.SHL.U32 R0, R14, 0x40, RZ ;  /* 0x000000400e007824 */ /* 0x000fe200078e00ff */
[----:B------:R-:W-:Y:S01]  /*07e0*/  LEA R9, R9, UR8, 0x1 ;  /* 0x0000000809097c11 */ /* 0x000fe2000f8e08ff */
[----:B------:R-:W-:Y:S01]  /*07f0*/  IMAD.SHL.U32 R3, R11, 0x8, RZ ;  /* 0x000000080b037824 */ /* 0x000fe200078e00ff */
[----:B------:R-:W-:-:S02]  /*0800*/  SHF.L.U64.HI R2, R2, 0x2, R4 ;  /* 0x0000000202027819 */ /* 0x000fc40000010204 */
[----:B------:R-:W-:Y:S02]  /*0810*/  LOP3.LUT R0, R0, 0xfffffe00, RZ, 0xc0, !PT ;  /* 0xfffffe0000007812 */ /* 0x000fe400078ec0ff */
[----:B------:R-:W-:Y:S01]  /*0820*/  LOP3.LUT R3, R6, 0x8, R3, 0xf8, !PT ;  /* 0x0000000806037812 */ /* 0x000fe200078ef803 */
[----:B------:R1:W-:Y:S01]  /*0830*/  STL [R1+0xb0], R2 ;  /* 0x0000b00201007387 */ /* 0x0003e20000100800 */
[----:B------:R-:W-:Y:S01]  /*0840*/  LEA R10, R10, UR5, 0x1 ;  /* 0x000000050a0a7c11 */ /* 0x000fe2000f8e08ff */
[----:B------:R-:W-:Y:S01]  /*0850*/  IMAD R4, R13, 0x400, R0 ;  /* 0x000004000d047824 */ /* 0x000fe200078e0200 */
[----:B------:R-:W-:-:S03]  /*0860*/  LOP3.LUT R3, R3, R7, RZ, 0x3c, !PT ;  /* 0x0000000703037212 */ /* 0x000fc600078e3cff */
[----:B------:R-:W-:Y:S01]  /*0870*/  STL [R1+0xb8], R10 ;  /* 0x0000b80a01007387 */ /* 0x000fe20000100800 */
[----:B------:R-:W-:Y:S02]  /*0880*/  VIADD R17, R10, 0x420 ;  /* 0x000004200a117836 */ /* 0x000fe40000000000 */
[----:B------:R-:W-:Y:S01]  /*0890*/  IMAD.IADD R192, R4, 0x1, R3 ;  /* 0x0000000104c07824 */ /* 0x000fe200078e0203 */
[----:B------:R-:W-:Y:S01]  /*08a0*/  LEA R3, R5, UR8, 0x1 ;  /* 0x0000000805037c11 */ /* 0x000fe2000f8e08ff */
[----:B------:R-:W-:Y:S01]  /*08b0*/  IMAD.MOV.U32 R4, RZ, RZ, 0x20 ;  /* 0x00000020ff047424 */ /* 0x000fe200078e00ff */
[----:B------:R2:W-:Y:S01]  /*08c0*/  STL [R1+0x4c], R9 ;  /* 0x00004c0901007387 */ /* 0x0005e20000100800 */
[C---:B------:R-:W-:Y:S02]  /*08d0*/  VIADD R8, R10.reuse, 0x2020 ;  /* 0x000020200a087836 */ /* 0x040fe40000000000 */
[----:B------:R-:W-:Y:S01]  /*08e0*/  @P1 VIADD R17, R10, 0x3e0 ;  /* 0x000003e00a111836 */ /* 0x000fe20000000000 */
[----:B------:R-:W-:Y:S01]  /*08f0*/  SEL R188, R4, 0xffffffe0, !P4 ;  /* 0xffffffe004bc7807 */ /* 0x000fe20006000000 */
[----:B------:R-:W-:Y:S01]  /*0900*/  VIADD R16, R10, 0x2420 ;  /* 0x000024200a107836 */ /* 0x000fe20000000000 */
[----:B------:R-:W-:Y:S01]  /*0910*/  SEL R4, R4, 0xffffffe0, !P1 ;  /* 0xffffffe004047807 */ /* 0x000fe20004800000 */
[----:B------:R-:W-:-:S02]  /*0920*/  @P1 VIADD R8, R10, 0x1fe0 ;  /* 0x00001fe00a081836 */ /* 0x000fc40000000000 */
[----:B------:R-:W-:Y:S02]  /*0930*/  @P1 VIADD R16, R10, 0x23e0 ;  /* 0x000023e00a101836 */ /* 0x000fe40000000000 */
[----:B------:R-:W-:Y:S01]  /*0940*/  IMAD.IADD R5, R9, 0x1, R4 ;  /* 0x0000000109057824 */ /* 0x000fe200078e0204 */
[----:B-1----:R-:W-:Y:S01]  /*0950*/  LOP3.LUT R2, R7, R15, R6, 0x1e, !PT ;  /* 0x0000000f07027212 */ /* 0x002fe200078e1e06 */
[----:B------:R-:W-:Y:S02]  /*0960*/  IMAD.MOV.U32 R6, RZ, RZ, 0x40 ;  /* 0x00000040ff067424 */ /* 0x000fe400078e00ff */
[----:B------:R-:W-:Y:S01]  /*0970*/  IMAD.IADD R7, R4, 0x1, R10 ;  /* 0x0000000104077824 */ /* 0x000fe200078e020a */
[----:B------:R-:W-:Y:S01]  /*0980*/  LOP3.LUT R191, R2, R0, RZ, 0xfc, !PT ;  /* 0x0000000002bf7212 */ /* 0x000fe200078efcff */
[----:B------:R-:W-:Y:S01]  /*0990*/  IMAD.MOV.U32 R0, RZ, RZ, -0x10 ;  /* 0xfffffff0ff007424 */ /* 0x000fe200078e00ff */
[C---:B------:R-:W-:Y:S01]  /*09a0*/  SEL R187, R6.reuse, 0xffffffc0, !P3 ;  /* 0xffffffc006bb7807 */ /* 0x040fe20005800000 */
[----:B------:R-:W-:Y:S01]  /*09b0*/  IMAD.MOV.U32 R2, RZ, RZ, 0x440 ;  /* 0x00000440ff027424 */ /* 0x000fe200078e00ff */
[----:B------:R-:W-:Y:S01]  /*09c0*/  SEL R6, R6, 0xffffffc0, !P2 ;  /* 0xffffffc006067807 */ /* 0x000fe20005000000 */
[----:B------:R-:W-:Y:S01]  /*09d0*/  IMAD.IADD R189, R186, 0x1, R188 ;  /* 0x00000001babd7824 */ /* 0x000fe200078e02bc */
[----:B------:R-:W-:Y:S01]  /*09e0*/  SEL R0, R0, 0x10, !P0 ;  /* 0x0000001000007807 */ /* 0x000fe20004000000 */
[----:B------:R-:W-:Y:S01]  /*09f0*/  IMAD.IADD R187, R186, 0x1, R187 ;  /* 0x00000001babb7824 */ /* 0x000fe200078e02bb */
[----:B------:R-:W-:Y:S01]  /*0a00*/  SEL R2, R2, 0x3c0, !P2 ;  /* 0x000003c002027807 */ /* 0x000fe20005000000 */
[----:B------:R-:W-:-:S02]  /*0a10*/  IMAD.IADD R12, R9, 0x1, R6 ;  /* 0x00000001090c7824 */ /* 0x000fc400078e0206 */
[----:B------:R-:W-:Y:S02]  /*0a20*/  IMAD.IADD R14, R9, 0x1, R0 ;  /* 0x00000001090e7824 */ /* 0x000fe400078e0200 */
[----:B------:R-:W-:Y:S02]  /*0a30*/  IMAD.IADD R11, R6, 0x1, R10 ;  /* 0x00000001060b7824 */ /* 0x000fe400078e020a */
[----:B--2---:R-:W-:Y:S01]  /*0a40*/  VIADD R9, R10, 0x2040 ;  /* 0x000020400a097836 */ /* 0x004fe20000000000 */
[----:B------:R-:W-:Y:S01]  /*0a50*/  STL [R1+0x58], R14 ;  /* 0x0000580e01007387 */ /* 0x000fe20000100800 */
[----:B------:R-:W-:Y:S02]  /*0a60*/  IMAD.IADD R0, R0, 0x1, R12 ;  /* 0x0000000100007824 */ /* 0x000fe400078e020c */
[----:B------:R-:W-:Y:S01]  /*0a70*/  @P2 VIADD R9, R10, 0x1fc0 ;  /* 0x00001fc00a092836 */ /* 0x000fe20000000000 */
[----:B------:R1:W-:Y:S01]  /*0a80*/  STL [R1+0x68], R5 ;  /* 0x0000680501007387 */ /* 0x0003e20000100800 */
[----:B------:R-:W-:-:S03]  /*0a90*/  IMAD.IADD R188, R188, 0x1, R187 ;  /* 0x00000001bcbc7824 */ /* 0x000fc600078e02bb */
[----:B------:R-:W-:Y:S04]  /*0aa0*/  STL [R1+0x50], R12 ;  /* 0x0000500c01007387 */ /* 0x000fe80000100800 */
[----:B------:R2:W-:Y:S04]  /*0ab0*/  STL [R1+0xec], R7 ;  /* 0x0000ec0701007387 */ /* 0x0005e80000100800 */
[----:B------:R-:W-:Y:S01]  /*0ac0*/  STL [R1+0xd0], R11 ;  /* 0x0000d00b01007387 */ /* 0x000fe20000100800 */
[----:B-1----:R-:W-:-:S05]  /*0ad0*/  IMAD.IADD R5, R10, 0x1, R2 ;  /* 0x000000010a057824 */ /* 0x002fca00078e0202 */
[----:B------:R-:W-:Y:S01]  /*0ae0*/  STL [R1+0xcc], R5 ;  /* 0x0000cc0501007387 */ /* 0x000fe20000100800 */
[----:B--2---:R-:W-:-:S03]  /*0af0*/  VIADD R7, R10, 0x2440 ;  /* 0x000024400a077836 */ /* 0x004fc60000000000 */
[----:B------:R-:W-:Y:S01]  /*0b00*/  STL [R1+0xd8], R17 ;  /* 0x0000d81101007387 */ /* 0x000fe20000100800 */
[----:B------:R-:W-:Y:S02]  /*0b10*/  @P2 VIADD R7, R10, 0x23c0 ;  /* 0x000023c00a072836 */ /* 0x000fe40000000000 */
[C---:B------:R-:W-:Y:S01]  /*0b20*/  IMAD.IADD R10, R4.reuse, 0x1, R12 ;  /* 0x00000001040a7824 */ /* 0x040fe200078e020c */
[----:B------:R-:W-:Y:S04]  /*0b30*/  STL [R1+0xc0], R8 ;  /* 0x0000c00801007387 */ /* 0x000fe80000100800 */
[----:B------:R-:W-:Y:S04]  /*0b40*/  STL [R1+0xd4], R16 ;  /* 0x0000d41001007387 */ /* 0x000fe80000100800 */
[----:B------:R-:W-:Y:S04]  /*0b50*/  STL [R1+0x54], R0 ;  /* 0x0000540001007387 */ /* 0x000fe80000100800 */
[----:B------:R1:W-:Y:S04]  /*0b60*/  STL [R1+0xc8], R9 ;  /* 0x0000c80901007387 */ /* 0x0003e80000100800 */
[----:B------:R2:W-:Y:S01]  /*0b70*/  STL [R1+0xc4], R7 ;  /* 0x0000c40701007387 */ /* 0x0005e20000100800 */
[----:B-1----:R-:W-:-:S02]  /*0b80*/  IMAD.IADD R9, R4, 0x1, R11 ;  /* 0x0000000104097824 */ /* 0x002fc400078e020b */
[----:B--2---:R-:W-:-:S05]  /*0b90*/  IMAD.IADD R7, R14, 0x1, R4 ;  /* 0x000000010e077824 */ /* 0x004fca00078e0204 */
[----:B------:R1:W-:Y:S04]  /*0ba0*/  STL [R1+0x64], R7 ;  /* 0x0000640701007387 */ /* 0x0003e80000100800 */
[----:B------:R2:W-:Y:S04]  /*0bb0*/  STL [R1+0x60], R10 ;  /* 0x0000600a01007387 */ /* 0x0005e80000100800 */
[----:B------:R2:W-:Y:S01]  /*0bc0*/  STL [R1+0xe8], R9 ;  /* 0x0000e80901007387 */ /* 0x0005e20000100800 */
[----:B-1----:R-:W-:Y:S02]  /*0bd0*/  IMAD.IADD R7, R4, 0x1, R5 ;  /* 0x0000000104077824 */ /* 0x002fe400078e0205 */
[----:B------:R-:W-:-:S02]  /*0be0*/  IMAD.IADD R5, R6, 0x1, R8 ;  /* 0x0000000106057824 */ /* 0x000fc400078e0208 */
[----:B------:R-:W-:Y:S01]  /*0bf0*/  IMAD.IADD R4, R4, 0x1, R0 ;  /* 0x0000000104047824 */ /* 0x000fe200078e0200 */
[----:B------:R2:W-:Y:S01]  /*0c00*/  STL [R1+0xe4], R7 ;  /* 0x0000e40701007387 */ /* 0x0005e20000100800 */
[----:B------:R-:W-:-:S03]  /*0c10*/  IMAD.IADD R0, R2, 0x1, R8 ;  /* 0x0000000102007824 */ /* 0x000fc600078e0208 */
[----:B------:R2:W-:Y:S04]  /*0c20*/  STL [R1+0xe0], R5 ;  /* 0x0000e00501007387 */ /* 0x0005e80000100800 */
[----:B------:R2:W-:Y:S04]  /*0c30*/  STL [R1+0x5c], R4 ;  /* 0x00005c0401007387 */ /* 0x0005e80000100800 */
[----:B------:R2:W-:Y:S02]  /*0c40*/  STL [R1+0xdc], R0 ;  /* 0x0000dc0001007387 */ /* 0x0005e40000100800 */
.L_x_2034:
        /* <DEDUP_REMOVED lines=23> */
[----:B------:R-:W-:Y:S05]  /*0dc0*/  @P0 BRA `(.L_x_2026) ;  /* 0x0000008000980947 */ /* 0x000fea0003800000 */
[----:B------:R-:W1:Y:S01]  /*0dd0*/  LDC R9, c[0x0][0x278] ;  /* 0x00009e00ff097b82 */ /* 0x000e620000000800 */
[----:B------:R-:W2:Y:S01]  /*0de0*/  S2R R2, SR_CTAID.Z ;  /* 0x0000000000027919 */ /* 0x000ea20000002700 */
[----:B------:R-:W-:Y:S01]  /*0df0*/  ULDC.64 UR8, c[0x0][0x2f0] ;  /* 0x0000bc0000087ab9 */ /* 0x000fe20000000a00 */
[----:B------:R-:W-:Y:S01]  /*0e00*/  ULDC UR40, c[0x0][0x2c4] ;  /* 0x0000b10000287ab9 */ /* 0x000fe20000000800 */
[----:B------:R-:W-:Y:S01]  /*0e10*/  UISETP.NE.U32.AND UP1, UPT, UR8, URZ, UPT ;  /* 0x0000003f0800728c */ /* 0x000fe2000bf25070 */
[----:B------:R-:W3:Y:S01]  /*0e20*/  S2R R10, SR_CTAID.X ;  /* 0x00000000000a7919 */ /* 0x000ee20000002500 */
[----:B------:R-:W-:Y:S02]  /*0e30*/  UIADD3 UR12, UR40, 0x7f, URZ ;  /* 0x0000007f280c7890 */ /* 0x000fe4000fffe03f */
[----:B------:R-:W3:Y:S01]  /*0e40*/  LDC.64 R6, c[0x0][0x488] ;  /* 0x00012200ff067b82 */ /* 0x000ee20000000a00 */
[----:B------:R-:W-:Y:S01]  /*0e50*/  ULDC.U8 UR8, c[0x0][0x3d8] ;  /* 0x0000f60000087ab9 */ /* 0x000fe20000000000 */
[----:B------:R-:W-:-:S02]  /*0e60*/  USHF.R.S32.HI UR47, URZ, 0x1f, UR12 ;  /* 0x0000001f3f2f7899 */ /* 0x000fc4000801140c */
[----:B------:R-:W-:Y:S02]  /*0e70*/  UISETP.NE.AND UP0, UPT, UR8, URZ, UPT ;  /* 0x0000003f0800728c */ /* 0x000fe4000bf05270 */
[----:B------:R-:W-:Y:S01]  /*0e80*/  ULEA.HI UR47, UR47, UR12, URZ, 0x7 ;  /* 0x0000000c2f2f7291 */ /* 0x000fe2000f8f383f */
[----:B------:R-:W-:Y:S01]  /*0e90*/  ULDC UR15, c[0x0][0x270] ;  /* 0x00009c00000f7ab9 */ /* 0x000fe20000000800 */
[----:B------:R-:W-:Y:S02]  /*0ea0*/  ULDC UR14, c[0x0][0x2dc] ;  /* 0x0000b700000e7ab9 */ /* 0x000fe40000000800 */
[----:B------:R-:W-:Y:S02]  /*0eb0*/  ULOP3.LUT UR44, UR47, 0xffffff80, URZ, 0xc0, !UPT ;  /* 0xffffff802f2c7892 */ /* 0x000fe4000f8ec03f */
[----:B------:R-:W-:Y:S02]  /*0ec0*/  UISETP.NE.AND.EX UP1, UPT, UR9, URZ, UPT, UP1 ;  /* 0x0000003f0900728c */ /* 0x000fe4000bf25310 */
[----:B------:R-:W-:Y:S01]  /*0ed0*/  UIMAD UR11, UR32, UR14, URZ ;  /* 0x0000000e200b72a4 */ /* 0x000fe2000f8e023f */
        /* <DEDUP_REMOVED lines=19> */
[----:B-1----:R-:W-:-:S04]  /*1010*/  VIADD R4, R4, 0xffffffe ;  /* 0x0ffffffe04047836 */ /* 0x002fc80000000000 */
[----:B------:R-:W1:Y:S02]  /*1020*/  F2I.FTZ.U32.TRUNC.NTZ R5, R4 ;  /* 0x0000000400057305 */ /* 0x000e64000021f000 */
[----:B-1----:R-:W-:Y:S02]  /*1030*/  IMAD.MOV R0, RZ, RZ, -R5 ;  /* 0x000000ffff007224 */ /* 0x002fe400078e0a05 */
[----:B------:R-:W-:Y:S02]  /*1040*/  IMAD.MOV.U32 R4, RZ, RZ, RZ ;  /* 0x000000ffff047224 */ /* 0x000fe400078e00ff */
[----:B------:R-:W-:-:S04]  /*1050*/  IMAD R0, R0, R8, RZ ;  /* 0x0000000800007224 */ /* 0x000fc800078e02ff */
[----:B------:R-:W-:Y:S01]  /*1060*/  IMAD.HI.U32 R0, R5, R0, R4 ;  /* 0x0000000005007227 */ /* 0x000fe200078e0004 */
[----:B------:R-:W-:-:S05]  /*1070*/  MOV R4, R2 ;  /* 0x0000000200047202 */ /* 0x000fca0000000f00 */
[----:B------:R-:W-:-:S04]  /*1080*/  IMAD.HI.U32 R0, R0, R4, RZ ;  /* 0x0000000400007227 */ /* 0x000fc800078e00ff */
[----:B------:R-:W-:-:S04]  /*1090*/  IMAD.MOV R2, RZ, RZ, -R0 ;  /* 0x000000ffff027224 */ /* 0x000fc800078e0a00 */
[----:B------:R-:W-:Y:S02]  /*10a0*/  IMAD R2, R8, R2, R4 ;  /* 0x0000000208027224 */ /* 0x000fe400078e0204 */
[----:B---3--:R-:W-:-:S03]  /*10b0*/  IMAD.WIDE.U32 R4, R10, R6, RZ ;  /* 0x000000060a047225 */ /* 0x008fc600078e00ff */
[----:B------:R-:W-:-:S13]  /*10c0*/  ISETP.GT.U32.AND P1, PT, R8, R2, PT ;  /* 0x000000020800720c */ /* 0x000fda0003f24070 */
[----:B------:R-:W-:Y:S01]  /*10d0*/  @!P1 IMAD.IADD R2, R2, 0x1, -R8 ;  /* 0x0000000102029824 */ /* 0x000fe200078e0a08 */
[----:B------:R-:W-:Y:S02]  /*10e0*/  @!P1 IADD3 R0, R0, 0x1, RZ ;  /* 0x0000000100009810 */ /* 0x000fe40007ffe0ff */
[----:B------:R-:W-:Y:S02]  /*10f0*/  ISETP.NE.AND P1, PT, RZ, UR10, PT ;  /* 0x0000000aff007c0c */ /* 0x000fe4000bf25270 */
[----:B------:R-:W-:Y:S02]  /*1100*/  ISETP.GE.U32.AND P3, PT, R2, R8, PT ;  /* 0x000000080200720c */ /* 0x000fe40003f66070 */
[----:B------:R-:W-:-:S04]  /*1110*/  LOP3.LUT R2, R9, UR32, RZ, 0x3c, !PT ;  /* 0x0000002009027c12 */ /* 0x000fc8000f8e3cff */
[----:B------:R-:W-:Y:S01]  /*1120*/  ISETP.GE.AND P0, PT, R2, RZ, PT ;  /* 0x000000ff0200720c */ /* 0x000fe20003f06270 */
[----:B------:R-:W-:Y:S01]  /*1130*/  IMAD R2, R10, R7, R5 ;  /* 0x000000070a027224 */ /* 0x000fe200078e0205 */
[----:B------:R-:W-:-:S04]  /*1140*/  SEL R5, R4, RZ, P1 ;  /* 0x000000ff04057207 */ /* 0x000fc80000800000 */
[----:B------:R-:W-:Y:S01]  /*1150*/  SEL R10, R2, RZ, P1 ;  /* 0x000000ff020a7207 */ /* 0x000fe20000800000 */
[----:B------:R-:W-:-:S04]  /*1160*/  @P3 VIADD R0, R0, 0x1 ;  /* 0x0000000100003836 */ /* 0x000fc80000000000 */
        /* <DEDUP_REMOVED lines=14> */
.L_x_2027:
[----:B------:R-:W-:Y:S01]  /*1250*/  UIMAD UR41, UR28, UR15, UR32 ;  /* 0x0000000f1c2972a4 */ /* 0x000fe2000f8e0220 */
[----:B------:R-:W-:-:S03]  /*1260*/  ULDC UR54, c[0x0][0x2d4] ;  /* 0x0000b50000367ab9 */ /* 0x000fc60000000800 */
[----:B------:R-:W-:-:S12]  /*1270*/  UIMAD UR41, UR41, UR54, URZ ;  /* 0x00000036292972a4 */ /* 0x000fd8000f8e023f */
.L_x_2028:
[----:B------:R-:W1:Y:S01]  /*1280*/  S2R R11, SR_TID.X ;  /* 0x00000000000b7919 */ /* 0x000e620000002100 */
[----:B------:R-:W-:Y:S01]  /*1290*/  UIMAD UR10, UR15, UR14, URZ ;  /* 0x0000000e0f0a72a4 */ /* 0x000fe2000f8e023f */
[----:B------:R-:W-:Y:S01]  /*12a0*/  IMAD.U32 R12, RZ, RZ, UR11 ;  /* 0x0000000bff0c7e24 */ /* 0x000fe2000f8e00ff */
[----:B------:R-:W2:Y:S01]  /*12b0*/  LDC.64 R18, c[0x0][0x418] ;  /* 0x00010600ff127b82 */ /* 0x000ea20000000a00 */
[----:B------:R-:W3:Y:S01]  /*12c0*/  LDL R27, [R1+0xa0] ;  /* 0x0000a000011b7983 */ /* 0x000ee20000100800 */
[----:B------:R-:W-:Y:S01]  /*12d0*/  USHF.L.U32 UR9, UR10, 0x7, URZ ;  /* 0x000000070a097899 */ /* 0x000fe2000800063f */
[----:B------:R-:W-:Y:S01]  /*12e0*/  IMAD.U32 R9, RZ, RZ, UR8 ;  /* 0x00000008ff097e24 */ /* 0x000fe2000f8e00ff */
[----:B------:R-:W-:Y:S02]  /*12f0*/  UIADD3 UR5, UP1, UR5, UR13, URZ ;  /* 0x0000000d05057290 */ /* 0x000fe4000ff3e03f */
[----:B------:R-:W-:Y:S02]  /*1300*/  USHF.R.S32.HI UR8, URZ, 0x1f, UR9 ;  /* 0x0000001f3f087899 */ /* 0x000fe40008011409 */
[----:B------:R-:W4:Y:S01]  /*1310*/  LDC.64 R20, c[0x0][0x228] ;  /* 0x00008a00ff147b82 */ /* 0x000f220000000a00 */
[----:B------:R-:W-:Y:S01]  /*1320*/  ULDC.64 UR20, c[0x0][0x240] ;  /* 0x0000900000147ab9 */ /* 0x000fe20000000a00 */
[----:B------:R-:W-:-:S02]  /*1330*/  USHF.R.S32.HI UR49, URZ, 0x1f, UR14 ;  /* 0x0000001f3f317899 */ /* 0x000fc4000801140e */
[----:B------:R-:W-:Y:S02]  /*1340*/  UIMAD.WIDE UR54, UR28, UR54, UR44 ;  /* 0x000000361c3672a5 */ /* 0x000fe4000f8e022c */
[----:B------:R-:W-:Y:S02]  /*1350*/  UIMAD.WIDE.U32 UR52, UR14, UR15, URZ ;  /* 0x0000000f0e3472a5 */ /* 0x000fe4000f8e003f */
[----:B------:R-:W-:Y:S01]  /*1360*/  UIMAD UR49, UR49, UR15, URZ ;  /* 0x0000000f313172a4 */ /* 0x000fe2000f8e023f */
[----:B------:R-:W-:Y:S01]  /*1370*/  ULDC.64 UR16, c[0x0][0x420] ;  /* 0x0001080000107ab9 */ /* 0x000fe20000000a00 */
[----:B------:R-:W-:Y:S02]  /*1380*/  ULDC.64 UR18, c[0x0][0x258] ;  /* 0x0000960000127ab9 */ /* 0x000fe40000000a00 */
[----:B------:R-:W-:Y:S01]  /*1390*/  IMAD.U32 R16, RZ, RZ, UR52 ;  /* 0x00000034ff107e24 */ /* 0x000fe2000f8e00ff */
[----:B------:R-:W-:Y:S01]  /*13a0*/  UIMAD UR49, UR50, UR14, UR49 ;  /* 0x0000000e323172a4 */ /* 0x000fe2000f8e0231 */
[----:B------:R-:W-:Y:S01]  /*13b0*/  IMAD.U32 R17, RZ, RZ, UR53 ;  /* 0x00000035ff117e24 */ /* 0x000fe2000f8e00ff */
[----:B------:R-:W-:-:S02]  /*13c0*/  ULEA.HI.SX32 UR47, UR47, 0xffffffff, 0x19 ;  /* 0xffffffff2f2f7891 */ /* 0x000fc4000f8fca3f */
[----:B------:R-:W-:Y:S02]  /*13d0*/  UIADD3 UR49, UR53, UR49, URZ ;  /* 0x0000003135317290 */ /* 0x000fe4000fffe03f */
[----:B------:R-:W-:Y:S01]  /*13e0*/  UIADD3.X UR43, UR46, UR43, URZ, UP1, !UPT ;  /* 0x0000002b2e2b7290 */ /* 0x000fe20008ffe43f */
[----:B-1----:R-:W-:-:S04]  /*13f0*/  SHF.R.S32.HI R6, RZ, 0x1f, R11 ;  /* 0x0000001fff067819 */ /* 0x002fc8000001140b */
[CC--:B------:R-:W-:Y:S02]  /*1400*/  LEA.HI R0, R6.reuse, R11.reuse, RZ, 0x5 ;  /* 0x0000000b06007211 */ /* 0x0c0fe400078f28ff */
[----:B------:R-:W-:Y:S02]  /*1410*/  LEA.HI R6, R6, R11, RZ, 0x3 ;  /* 0x0000000b06067211 */ /* 0x000fe400078f18ff */
[----:B------:R-:W-:Y:S02]  /*1420*/  LOP3.LUT R2, R0, 0xffffffe0, RZ, 0xc0, !PT ;  /* 0xffffffe000027812 */ /* 0x000fe400078ec0ff */
[----:B------:R-:W-:Y:S02]  /*1430*/  SHF.R.S32.HI R0, RZ, 0x5, R0 ;  /* 0x00000005ff007819 */ /* 0x000fe40000011400 */
[----:B------:R-:W-:Y:S01]  /*1440*/  LOP3.LUT R4, R6, 0xfffffff8, RZ, 0xc0, !PT ;  /* 0xfffffff806047812 */ /* 0x000fe200078ec0ff */
[----:B------:R-:W-:-:S04]  /*1450*/  IMAD.IADD R2, R11, 0x1, -R2 ;  /* 0x000000010b027824 */ /* 0x000fc800078e0a02 */
[----:B------:R-:W-:Y:S01]  /*1460*/  IMAD R2, R0, UR10, R2 ;  /* 0x0000000a00027c24 */ /* 0x000fe2000f8e0202 */
[----:B------:R-:W-:Y:S01]  /*1470*/  SHF.R.S32.HI R0, RZ, 0x3, R6 ;  /* 0x00000003ff007819 */ /* 0x000fe20000011406 */
[----:B------:R-:W-:Y:S01]  /*1480*/  ULDC.64 UR10, c[0x0][0x248] ;  /* 0x00009200000a7ab9 */ /* 0x000fe20000000a00 */
[----:B------:R-:W-:Y:S02]  /*1490*/  IMAD.IADD R11, R11, 0x1, -R4 ;  /* 0x000000010b0b7824 */ /* 0x000fe400078e0a04 */
[----:B------:R-:W-:Y:S01]  /*14a0*/  IADD3 R12, P2, P0, R2, UR9, R12 ;  /* 0x00000009020c7c10 */ /* 0x000fe2000f85e00c */
[----:B------:R-:W-:Y:S01]  /*14b0*/  IMAD.WIDE.U32 R6, R0, UR10, RZ ;  /* 0x0000000a00067c25 */ /* 0x000fe2000f8e00ff */
[----:B------:R-:W-:Y:S02]  /*14c0*/  SHF.R.S32.HI R2, RZ, 0x1f, R2 ;  /* 0x0000001fff027819 */ /* 0x000fe40000011402 */
[----:B------:R-:W-:Y:S01]  /*14d0*/  SHF.R.S32.HI R14, RZ, 0x1f, R0 ;  /* 0x0000001fff0e7819 */ /* 0x000fe20000011400 */
[----:B------:R-:W-:Y:S01]  /*14e0*/  IMAD.U32 R22, RZ, RZ, UR10 ;  /* 0x0000000aff167e24 */ /* 0x000fe2000f8e00ff */
[----:B------:R-:W-:Y:S01]  /*14f0*/  IADD3.X R9, R2, UR8, R9, P2, P0 ;  /* 0x0000000802097c10 */ /* 0x000fe200097e0409 */
[----:B------:R-:W-:Y:S01]  /*1500*/  ULDC.64 UR8, c[0x0][0x250] ;  /* 0x0000940000087ab9 */ /* 0x000fe20000000a00 */
[----:B------:R-:W-:Y:S01]  /*1510*/  IADD3 R12, P0, R12, R5, RZ ;  /* 0x000000050c0c7210 */ /* 0x000fe20007f1e0ff */
[----:B------:R-:W-:-:S02]  /*1520*/  IMAD R8, R14, UR8, RZ ;  /* 0x000000080e087c24 */ /* 0x000fc4000f8e02ff */
[----:B------:R-:W-:Y:S02]  /*1530*/  IMAD R2, R14, UR10, RZ ;  /* 0x0000000a0e027c24 */ /* 0x000fe4000f8e02ff */
[----:B------:R-:W-:-:S04]  /*1540*/  IMAD.WIDE.U32 R4, R0, UR8, RZ ;  /* 0x0000000800047c25 */ /* 0x000fc8000f8e00ff */
[C---:B------:R-:W-:Y:S02]  /*1550*/  IMAD R8, R0.reuse, UR9, R8 ;  /* 0x0000000900087c24 */ /* 0x040fe4000f8e0208 */
[C---:B------:R-:W-:Y:S02]  /*1560*/  IMAD R2, R0.reuse, UR11, R2 ;  /* 0x0000000b00027c24 */ /* 0x040fe4000f8e0202 */
[----:B------:R-:W-:Y:S01]  /*1570*/  IMAD.X R13, R9, 0x1, R10, P0 ;  /* 0x00000001090d7824 */ /* 0x000fe200000e060a */
[----:B------:R-:W-:Y:S01]  /*1580*/  IADD3 R0, P0, R0, UR44, RZ ;  /* 0x0000002c00007c10 */ /* 0x000fe2000ff1e0ff */
[----:B------:R-:W-:Y:S02]  /*1590*/  IMAD.IADD R5, R5, 0x1, R8 ;  /* 0x0000000105057824 */ /* 0x000fe400078e0208 */
[----:B------:R-:W-:Y:S01]  /*15a0*/  IMAD.SHL.U32 R8, R11, 0x8, RZ ;  /* 0x000000080b087824 */ /* 0x000fe200078e00ff */
[----:B------:R-:W-:Y:S01]  /*15b0*/  IADD3.X R14, R14, UR45, RZ, P0, !PT ;  /* 0x0000002d0e0e7c10 */ /* 0x000fe200087fe4ff */
[----:B------:R-:W-:Y:S01]  /*15c0*/  IMAD.IADD R7, R7, 0x1, R2 ;  /* 0x0000000107077824 */ /* 0x000fe200078e0202 */
[----:B------:R-:W-:Y:S01]  /*15d0*/  UIADD3 UR45, UP0, UR54, UR12, URZ ;  /* 0x0000000c362d7290 */ /* 0x000fe2000ff1e03f */
[----:B------:R-:W-:Y:S01]  /*15e0*/  IMAD.U32 R24, RZ, RZ, UR8 ;  /* 0x00000008ff187e24 */ /* 0x000fe2000f8e00ff */
[----:B------:R-:W-:Y:S01]  /*15f0*/  SHF.R.S32.HI R9, RZ, 0x1f, R8 ;  /* 0x0000001fff097819 */ /* 0x000fe20000011408 */
[----:B------:R-:W-:Y:S01]  /*1600*/  IMAD R2, R14, UR20, RZ ;  /* 0x000000140e027c24 */ /* 0x000fe2000f8e02ff */
[----:B------:R-:W-:Y:S01]  /*1610*/  ULDC.64 UR12, c[0x0][0x428] ;  /* 0x00010a00000c7ab9 */ /* 0x000fe20000000a00 */
[----:B------:R-:W-:Y:S01]  /*1620*/  IMAD.WIDE.U32 R24, R24, UR5, R4 ;  /* 0x0000000518187c25 */ /* 0x000fe2000f8e0004 */
[----:B------:R-:W-:-:S02]  /*1630*/  UIADD3.X UR48, UR55, UR48, URZ, UP0, !UPT ;  /* 0x0000003037307290 */ /* 0x000fc400087fe43f */
[----:B------:R-:W-:Y:S01]  /*1640*/  UIMAD UR49, UR49, UR45, URZ ;  /* 0x0000002d313172a4 */ /* 0x000fe2000f8e023f */
[C---:B------:R-:W-:Y:S01]  /*1650*/  IMAD R2, R0.reuse, UR21, R2 ;  /* 0x0000001500027c24 */ /* 0x040fe2000f8e0202 */
[----:B------:R-:W-:Y:S01]  /*1660*/  UIMAD UR14, UR30, UR12, URZ ;  /* 0x0000000c1e0e72a4 */ /* 0x000fe2000f8e023f */
[----:B------:R-:W-:Y:S01]  /*1670*/  IMAD.WIDE.U32 R10, R0, UR20, R8 ;  /* 0x00000014000a7c25 */ /* 0x000fe2000f8e0008 */
[----:B------:R-:W-:Y:S02]  /*1680*/  UIMAD UR48, UR48, UR52, UR49 ;  /* 0x00000034303072a4 */ /* 0x000fe4000f8e0231 */
[----:B------:R-:W-:Y:S01]  /*1690*/  USHF.L.U64.HI UR21, UR20, 0x6, UR21 ;  /* 0x0000000614157899 */ /* 0x000fe20008010215 */
[----:B--2---:R-:W-:Y:S01]  /*16a0*/  IMAD R4, R18, UR31, RZ ;  /* 0x0000001f12047c24 */ /* 0x004fe2000f8e02ff */
[----:B------:R-:W-:Y:S01]  /*16b0*/  USHF.L.U32 UR20, UR20, 0x6, URZ ;  /* 0x0000000614147899 */ /* 0x000fe2000800063f */
[----:B------:R-:W-:Y:S02]  /*16c0*/  IMAD.IADD R5, R11, 0x1, R2 ;  /* 0x000000010b057824 */ /* 0x000fe400078e0202 */
[----:B------:R-:W-:-:S02]  /*16d0*/  IMAD R2, R19, UR28, R4 ;  /* 0x0000001c13027c24 */ /* 0x000fc4000f8e0204 */
[----:B------:R-:W-:-:S04]  /*16e0*/  IMAD.WIDE.U32 R22, R22, UR5, R6 ;  /* 0x0000000516167c25 */ /* 0x000fc8000f8e0006 */
[----:B------:R-:W-:Y:S02]  /*16f0*/  IMAD.MOV.U32 R4, RZ, RZ, R10 ;  /* 0x000000ffff047224 */ /* 0x000fe400078e000a */
[----:B------:R-:W-:-:S04]  /*1700*/  IMAD.WIDE.U32 R6, R18, UR28, R8 ;  /* 0x0000001c12067c25 */ /* 0x000fc8000f8e0008 */
[----:B----4-:R-:W-:-:S04]  /*1710*/  IMAD.WIDE.U32 R10, R20, UR28, R4 ;  /* 0x0000001c140a7c25 */ /* 0x010fc8000f8e0004 */
[----:B------:R-:W-:Y:S02]  /*1720*/  IMAD.IADD R5, R7, 0x1, R2 ;  /* 0x0000000107057824 */ /* 0x000fe400078e0202 */
[----:B------:R-:W-:Y:S01]  /*1730*/  IMAD.WIDE.U32 R16, R16, UR45, R12 ;  /* 0x0000002d10107c25 */ /* 0x000fe2000f8e000c */
[----:B------:R-:W-:-:S03]  /*1740*/  UIMAD UR45, UR32, UR13, UR14 ;  /* 0x0000000d202d72a4 */ /* 0x000fc6000f8e020e */
[----:B------:R-:W-:Y:S01]  /*1750*/  IMAD R2, R14, UR16, RZ ;  /* 0x000000100e027c24 */ /* 0x000fe2000f8e02ff */
[----:B------:R-:W-:Y:S01]  /*1760*/  ULDC.64 UR14, c[0x0][0x3e0] ;  /* 0x0000f800000e7ab9 */ /* 0x000fe20000000a00 */
[----:B------:R-:W-:Y:S02]  /*1770*/  IMAD.MOV.U32 R4, RZ, RZ, R6 ;  /* 0x000000ffff047224 */ /* 0x000fe400078e0006 */
        /* <DEDUP_REMOVED lines=9> */
[----:B------:R-:W-:Y:S01]  /*1810*/  IMAD.U32 R11, RZ, RZ, UR18 ;  /* 0x00000012ff0b7e24 */ /* 0x000fe2000f8e00ff */
[----:B------:R-:W-:Y:S01]  /*1820*/  UIMAD UR18, UR30, UR18, URZ ;  /* 0x000000121e1272a4 */ /* 0x000fe2000f8e023f */
[----:B------:R-:W-:Y:S01]  /*1830*/  IMAD.WIDE.U32 R4, R0, UR32, R4 ;  /* 0x0000002000047c25 */ /* 0x000fe2000f8e0004 */
[----:B------:R-:W1:Y:S02]  /*1840*/  LDC.64 R12, c[0x0][0x230] ;  /* 0x00008c00ff0c7b82 */ /* 0x000e640000000a00 */
[----:B------:R-:W-:Y:S01]  /*1850*/  UIMAD UR18, UR32, UR19, UR18 ;  /* 0x00000013201272a4 */ /* 0x000fe2000f8e0212 */
[----:B------:R-:W-:Y:S01]  /*1860*/  IMAD.MOV.U32 R6, RZ, RZ, R10 ;  /* 0x000000ffff067224 */ /* 0x000fe200078e000a */
[----:B------:R-:W-:Y:S01]  /*1870*/  LEA R30, P2, R4, UR14, 0x1 ;  /* 0x0000000e041e7c11 */ /* 0x000fe2000f8408ff */
[----:B------:R-:W-:Y:S01]  /*1880*/  VIADD R2, R17, UR48 ;  /* 0x0000003011027c36 */ /* 0x000fe20008000000 */
[----:B------:R-:W-:Y:S01]  /*1890*/  USHF.L.U32 UR14, UR16, 0x6, URZ ;  /* 0x00000006100e7899 */ /* 0x000fe2000800063f */
[----:B------:R-:W-:Y:S01]  /*18a0*/  VIADD R0, R5, UR45 ;  /* 0x0000002d05007c36 */ /* 0x000fe20008000000 */
[----:B------:R-:W-:Y:S01]  /*18b0*/  USHF.L.U64.HI UR16, UR16, 0x6, UR17 ;  /* 0x0000000610107899 */ /* 0x000fe20008010211 */
[----:B------:R-:W-:Y:S01]  /*18c0*/  IMAD.WIDE.U32 R10, R11, UR32, R6 ;  /* 0x000000200b0a7c25 */ /* 0x000fe2000f8e0006 */
[----:B------:R-:W-:Y:S01]  /*18d0*/  LEA.HI.X R197, R16, UR13, R2, 0x2, P0 ;  /* 0x0000000d10c57c11 */ /* 0x000fe200080f1402 */
[----:B------:R-:W-:Y:S01]  /*18e0*/  ULDC.64 UR12, c[0x0][0x210] ;  /* 0x00008400000c7ab9 */ /* 0x000fe20000000a00 */
[----:B------:R-:W-:Y:S01]  /*18f0*/  LEA.HI.X R31, R4, UR15, R0, 0x1, P2 ;  /* 0x0000000f041f7c11 */ /* 0x000fe200090f0c00 */
[----:B------:R-:W-:Y:S01]  /*1900*/  VIADD R2, R11, UR18 ;  /* 0x000000120b027c36 */ /* 0x000fe20008000000 */
[----:B------:R-:W-:Y:S01]  /*1910*/  LEA R28, P2, R10, UR12, 0x1 ;  /* 0x0000000c0a1c7c11 */ /* 0x000fe2000f8408ff */
[----:B------:R-:W2:Y:S01]  /*1920*/  LDC.64 R16, c[0x0][0x238] ;  /* 0x00008e00ff107b82 */ /* 0x000ea20000000a00 */
[----:B------:R-:W-:Y:S01]  /*1930*/  IADD3 R6, P0, R30, UR14, RZ ;  /* 0x0000000e1e067c10 */ /* 0x000fe2000ff1e0ff */
[----:B------:R4:W-:Y:S01]  /*1940*/  STL.64 [R1+0x88], R30 ;  /* 0x0000881e01007387 */ /* 0x0009e20000100a00 */
[----:B------:R-:W-:Y:S01]  /*1950*/  LEA.HI.X R29, R10, UR13, R2, 0x1, P2 ;  /* 0x0000000d0a1d7c11 */ /* 0x000fe200090f0c02 */
[----:B------:R-:W-:Y:S01]  /*1960*/  ULDC.64 UR12, c[0x0][0x260] ;  /* 0x00009800000c7ab9 */ /* 0x000fe20000000a00 */
[----:B------:R-:W-:-:S02]  /*1970*/  IADD3.X R7, R31, UR16, RZ, P0, !PT ;  /* 0x000000101f077c10 */ /* 0x000fc400087fe4ff */
[----:B------:R-:W-:Y:S01]  /*1980*/  IADD3 R4, P0, R6, UR14, RZ ;  /* 0x0000000e06047c10 */ /* 0x000fe2000ff1e0ff */
[----:B------:R4:W-:Y:S01]  /*1990*/  STL.64 [R1+0x80], R28 ;  /* 0x0000801c01007387 */ /* 0x0009e20000100a00 */
[----:B-1----:R-:W-:Y:S02]  /*19a0*/  IMAD R2, R12, UR31, RZ ;  /* 0x0000001f0c027c24 */ /* 0x002fe4000f8e02ff */
[----:B------:R-:W-:Y:S01]  /*19b0*/  IADD3.X R5, R7, UR16, RZ, P0, !PT ;  /* 0x0000001007057c10 */ /* 0x000fe200087fe4ff */
[----:B------:R-:W5:Y:S01]  /*19c0*/  LDL R18, [R1+0xbc] ;  /* 0x0000bc0001127983 */ /* 0x000f620000100800 */
[----:B------:R-:W-:Y:S01]  /*19d0*/  IADD3 R10, P0, R4, UR14, RZ ;  /* 0x0000000e040a7c10 */ /* 0x000fe2000ff1e0ff */
[----:B------:R-:W-:Y:S01]  /*19e0*/  ULEA.HI UR14, UR47, UR47, URZ, 0x1 ;  /* 0x0000002f2f0e7291 */ /* 0x000fe2000f8f083f */
[----:B------:R-:W-:Y:S02]  /*19f0*/  IMAD R2, R13, UR28, R2 ;  /* 0x0000001c0d027c24 */ /* 0x000fe4000f8e0202 */
[----:B------:R-:W-:Y:S01]  /*1a00*/  IADD3.X R11, R5, UR16, RZ, P0, !PT ;  /* 0x00000010050b7c10 */ /* 0x000fe200087fe4ff */
[----:B------:R-:W-:-:S04]  /*1a10*/  ULOP3.LUT UR14, UR14, 0xfffffffe, URZ, 0xc0, !UPT ;  /* 0xfffffffe0e0e7892 */ /* 0x000fc8000f8ec03f */
[----:B------:R-:W-:-:S04]  /*1a20*/  UIADD3 UR14, UR47, -UR14, URZ ;  /* 0x8000000e2f0e7290 */ /* 0x000fc8000fffe03f */
[----:B------:R-:W-:-:S03]  /*1a30*/  UISETP.NE.AND UP0, UPT, UR14, 0x1, UPT ;  /* 0x000000010e00788c */ /* 0x000fc6000bf05270 */
[----:B------:R-:W-:-:S03]  /*1a40*/  ULDC.64 UR14, c[0x0][0x218] ;  /* 0x00008600000e7ab9 */ /* 0x000fc60000000a00 */
[----:B------:R-:W-:Y:S01]  /*1a50*/  PLOP3.LUT P0, PT, PT, PT, UP0, 0x80, 0x0 ;  /* 0x000000000000781c */ /* 0x000fe20003f0f008 */
[----:B------:R-:W-:Y:S02]  /*1a60*/  UISETP.GE.AND UP0, UPT, UR40, 0x1, UPT ;  /* 0x000000012800788c */ /* 0x000fe4000bf06270 */
[----:B------:R-:W-:Y:S02]  /*1a70*/  UIADD3 UR42, UR44, UR42, URZ ;  /* 0x0000002a2c2a7290 */ /* 0x000fe4000fffe03f */
        /* <DEDUP_REMOVED lines=21> */
[----:B---3--:R-:W-:Y:S01]  /*1bd0*/  LEA R0, R27, UR6, 0x1 ;  /* 0x000000061b007c11 */ /* 0x008fe2000f8e08ff */
[----:B------:R-:W-:Y:S06]  /*1be0*/  @P1 BAR.SYNC.DEFER_BLOCKING 0x0 ;  /* 0x0000000000001b1d */ /* 0x000fec0000010000 */
[----:B------:R-:W-:Y:S01]  /*1bf0*/  @!PT LDS RZ, [RZ] ;  /* 0x00000000fffff984 */ /* 0x000fe20000000800 */
[----:B------:R-:W-:Y:S01]  /*1c00*/  @!PT LDS RZ, [RZ] ;  /* 0x00000000fffff984 */ /* 0x000fe20000000800 */
[----:B------:R-:W-:Y:S01]  /*1c10*/  @!PT LDS RZ, [RZ] ;  /* 0x00000000fffff984 */ /* 0x000fe20000000800 */
[----:B------:R-:W-:Y:S04]  /*1c20*/  LDGSTS.E.BYPASS.LTC128B.128 [R0+0x8000], desc[UR34][R30.64] ;  /* 0x080000001e007fae */ /* 0x000fe8000b901d62 */
[----:B------:R1:W-:Y:S04]  /*1c30*/  LDGSTS.E.BYPASS.LTC128B.128 [R0+0x9000], desc[UR34][R6.64] ;  /* 0x0900000006007fae */ /* 0x0003e8000b901d62 */
[----:B------:R3:W-:Y:S04]  /*1c40*/  LDGSTS.E.BYPASS.LTC128B.128 [R0+0xa000], desc[UR34][R4.64] ;  /* 0x0a00000004007fae */ /* 0x0007e8000b901d62 */
[----:B------:R4:W-:Y:S01]  /*1c50*/  LDGSTS.E.BYPASS.LTC128B.128 [R0+0xb000], desc[UR34][R10.64] ;  /* 0x0b0000000a007fae */ /* 0x0009e2000b901d62 */
[----:B-1----:R-:W-:-:S04]  /*1c60*/  IMAD.WIDE.U32 R6, R12, UR28, R8 ;  /* 0x0000001c0c067c25 */ /* 0x002fc8000f8e0008 */
[----:B---3--:R-:W-:Y:S02]  /*1c70*/  IMAD.IADD R5, R7, 0x1, R2 ;  /* 0x0000000107057824 */ /* 0x008fe400078e0202 */
[----:B------:R-:W-:Y:S02]  /*1c80*/  IMAD R2, R26, UR12, RZ ;  /* 0x0000000c1a027c24 */ /* 0x000fe4000f8e02ff */
[----:B------:R-:W-:Y:S02]  /*1c90*/  IMAD.MOV.U32 R4, RZ, RZ, R6 ;  /* 0x000000ffff047224 */ /* 0x000fe400078e0006 */
[----:B------:R-:W-:Y:S02]  /*1ca0*/  IMAD R12, R15, UR13, R2 ;  /* 0x0000000d0f0c7c24 */ /* 0x000fe4000f8e0202 */
[----:B------:R-:W-:Y:S02]  /*1cb0*/  VIADD R2, R27, 0x2000 ;  /* 0x000020001b027836 */ /* 0x000fe40000000000 */
[----:B--2---:R-:W-:-:S02]  /*1cc0*/  IMAD R6, R16, UR31, RZ ;  /* 0x0000001f10067c24 */ /* 0x004fc4000f8e02ff */
[----:B----4-:R-:W-:Y:S01]  /*1cd0*/  IMAD.WIDE.U32 R10, R15, UR12, R4 ;  /* 0x0000000c0f0a7c25 */ /* 0x010fe2000f8e0004 */
[----:B------:R-:W-:Y:S01]  /*1ce0*/  SEL R2, R2, R27, !P0 ;  /* 0x0000001b02027207 */ /* 0x000fe20004000000 */
[----:B------:R-:W-:Y:S01]  /*1cf0*/  UIMAD UR12, UR43, UR10, URZ ;  /* 0x0000000a2b0c72a4 */ /* 0x000fe2000f8e023f */
[----:B------:R-:W-:Y:S01]  /*1d00*/  IADD3 R4, P1, R28, UR20, RZ ;  /* 0x000000141c047c10 */ /* 0x000fe2000ff3e0ff */
[----:B------:R-:W-:Y:S02]  /*1d10*/  IMAD R17, R17, UR28, R6 ;  /* 0x0000001c11117c24 */ /* 0x000fe4000f8e0206 */
[----:B------:R-:W-:Y:S01]  /*1d20*/  IMAD.WIDE.U32 R6, R16, UR28, R8 ;  /* 0x0000001c10067c25 */ /* 0x000fe2000f8e0008 */
[----:B------:R-:W-:Y:S01]  /*1d30*/  LEA R16, R2, UR6, 0x1 ;  /* 0x0000000602107c11 */ /* 0x000fe2000f8e08ff */
[----:B------:R-:W-:Y:S01]  /*1d40*/  UIMAD UR12, UR5, UR11, UR12 ;  /* 0x0000000b050c72a4 */ /* 0x000fe2000f8e020c */
[----:B------:R-:W-:Y:S01]  /*1d50*/  IADD3.X R5, R29, UR21, RZ, P1, !PT ;  /* 0x000000151d057c10 */ /* 0x000fe20008ffe4ff */
[----:B------:R-:W-:Y:S01]  /*1d60*/  IMAD.IADD R2, R11, 0x1, R12 ;  /* 0x000000010b027824 */ /* 0x000fe200078e020c */
[----:B------:R-:W-:Y:S01]  /*1d70*/  IADD3 R10, P1, R10, R22, RZ ;  /* 0x000000160a0a7210 */ /* 0x000fe20007f3e0ff */
        /* <DEDUP_REMOVED lines=9> */
[----:B------:R-:W-:-:S03]  /*1e10*/  UIMAD UR12, UR5, UR9, UR12 ;  /* 0x00000009050c72a4 */ /* 0x000fc6000f8e020c */
[----:B------:R-:W-:Y:S01]  /*1e20*/  IMAD.IADD R2, R7, 0x1, R2 ;  /* 0x0000000107027824 */ /* 0x000fe200078e0202 */
[----:B------:R-:W-:Y:S01]  /*1e30*/  USHF.L.U64.HI UR13, UR10, 0x6, UR11 ;  /* 0x000000060a0d7899 */ /* 0x000fe2000801020b */
        /* <DEDUP_REMOVED lines=27> */
[----:B--2---:R-:W-:Y:S02]  /*1ff0*/  IADD3 R14, P2, R10, UR14, RZ ;  /* 0x0000000e0a0e7c10 */ /* 0x004fe4000ff5e0ff */
[----:B------:R-:W-:Y:S02]  /*2000*/  IADD3.X R5, R7, UR8, RZ, P1, !PT ;  /* 0x0000000807057c10 */ /* 0x000fe40008ffe4ff */
[----:B------:R-:W-:Y:S02]  /*2010*/  IADD3.X R15, R11, UR13, RZ, P2, !PT ;  /* 0x0000000d0b0f7c10 */ /* 0x000fe400097fe4ff */
[----:B---3--:R-:W-:-:S03]  /*2020*/  IADD3 R10, P1, R4, UR12, RZ ;  /* 0x0000000c040a7c10 */ /* 0x008fc6000ff3e0ff */
[----:B------:R-:W-:Y:S01]  /*2030*/  LDGSTS.E.BYPASS.LTC128B.128 [R0+0xf000], desc[UR34][R14.64] ;  /* 0x0f0000000e007fae */ /* 0x000fe2000b901d62 */
[----:B------:R-:W-:-:S03]  /*2040*/  IADD3.X R11, R5, UR8, RZ, P1, !PT ;  /* 0x00000008050b7c10 */ /* 0x000fc60008ffe4ff */
[----:B------:R-:W-:Y:S01]  /*2050*/  LDGSTS.E.BYPASS.LTC128B.128 [R0+0x10000], desc[UR34][R8.64] ;  /* 0x1000000008007fae */ /* 0x000fe2000b901d62 */
[----:B------:R-:W-:Y:S01]  /*2060*/  PLOP3.LUT P1, PT, PT, PT, UP0, 0x80, 0x0 ;  /* 0x000000000000781c */ /* 0x000fe20003f2f008 */
[----:B------:R-:W-:Y:S02]  /*2070*/  UIMAD.WIDE UR12, UR42, 0x4, UR10 ;  /* 0x000000042a0c78a5 */ /* 0x000fe4000f8e020a */
[----:B------:R-:W-:Y:S01]  /*2080*/  LDGSTS.E.BYPASS.LTC128B.128 [R0+0x11000], desc[UR34][R6.64] ;  /* 0x1100000006007fae */ /* 0x000fe2000b901d62 */
[----:B------:R-:W-:-:S03]  /*2090*/  ULDC.64 UR8, c[0x0][0x478] ;  /* 0x00011e0000087ab9 */ /* 0x000fc60000000a00 */
[----:B------:R5:W-:Y:S04]  /*20a0*/  LDGSTS.E.BYPASS.LTC128B.128 [R0+0x12000], desc[UR34][R4.64] ;  /* 0x1200000004007fae */ /* 0x000be8000b901d62 */
[----:B------:R1:W-:Y:S01]  /*20b0*/  LDGSTS.E.BYPASS.LTC128B.128 [R0+0x13000], desc[UR34][R10.64] ;  /* 0x130000000a007fae */ /* 0x0003e2000b901d62 */
[----:B------:R-:W-:-:S03]  /*20c0*/  UIMAD.WIDE UR14, UR41, 0x4, UR8 ;  /* 0x00000004290e78a5 */ /* 0x000fc6000f8e0208 */
[----:B------:R-:W0:Y:S01]  /*20d0*/  LDGDEPBAR ;  /* 0x00000000000079af */ /* 0x000e220000000000 */
[----:B------:R-:W-:Y:S02]  /*20e0*/  CS2R R90, SRZ ;  /* 0x00000000005a7805 */ /* 0x000fe4000001ff00 */
[----:B------:R-:W-:Y:S02]  /*20f0*/  CS2R R88, SRZ ;  /* 0x0000000000587805 */ /* 0x000fe4000001ff00 */
[----:B------:R-:W-:Y:S02]  /*2100*/  CS2R R86, SRZ ;  /* 0x0000000000567805 */ /* 0x000fe4000001ff00 */
[----:B------:R-:W-:Y:S02]  /*2110*/  CS2R R84, SRZ ;  /* 0x0000000000547805 */ /* 0x000fe4000001ff00 */
[----:B------:R-:W-:Y:S02]  /*2120*/  CS2R R78, SRZ ;  /* 0x00000000004e7805 */ /* 0x000fe4000001ff00 */
[----:B------:R-:W-:-:S02]  /*2130*/  CS2R R76, SRZ ;  /* 0x00000000004c7805 */ /* 0x000fc4000001ff00 */
[----:B------:R-:W-:Y:S01]  /*2140*/  CS2R R82, SRZ ;  /* 0x0000000000527805 */ /* 0x000fe2000001ff00 */
[----:B-----5:R-:W-:Y:S01]  /*2150*/  IMAD.SHL.U32 R4, R18, 0x4, RZ ;  /* 0x0000000412047824 */ /* 0x020fe200078e00ff */
[----:B-1----:R-:W-:-:S04]  /*2160*/  SHF.R.S32.HI R0, RZ, 0x1f, R18 ;  /* 0x0000001fff007819 */ /* 0x002fc80000011412 */
[----:B------:R-:W-:Y:S02]  /*2170*/  IADD3 R4, P2, R4, UR12, RZ ;  /* 0x0000000c04047c10 */ /* 0x000fe4000ff5e0ff */
[----:B------:R-:W-:Y:S02]  /*2180*/  SHF.L.U64.HI R2, R18, 0x2, R0 ;  /* 0x0000000212027819 */ /* 0x000fe40000010200 */
[----:B------:R-:W-:Y:S02]  /*2190*/  CS2R R80, SRZ ;  /* 0x0000000000507805 */ /* 0x000fe4000001ff00 */
[----:B------:R-:W-:Y:S02]  /*21a0*/  IADD3.X R5, R2, UR13, RZ, P2, !PT ;  /* 0x0000000d02057c10 */ /* 0x000fe400097fe4ff */
[----:B------:R-:W-:Y:S02]  /*21b0*/  CS2R R74, SRZ ;  /* 0x00000000004a7805 */ /* 0x000fe4000001ff00 */
[----:B------:R-:W-:-:S02]  /*21c0*/  CS2R R72, SRZ ;  /* 0x0000000000487805 */ /* 0x000fc4000001ff00 */
[----:B------:R-:W-:Y:S02]  /*21d0*/  CS2R R70, SRZ ;  /* 0x0000000000467805 */ /* 0x000fe4000001ff00 */
[----:B------:R-:W-:Y:S01]  /*21e0*/  CS2R R68, SRZ ;  /* 0x0000000000447805 */ /* 0x000fe2000001ff00 */
[----:B------:R-:W-:Y:S06]  /*21f0*/  @!P1 BRA `(.L_x_2029) ;  /* 0x00000060005c9947 */ /* 0x000fec0003800000 */
[----:B------:R-:W2:Y:S04]  /*2200*/  LDG.E R8, desc[UR34][R4.64] ;  /* 0x0000002204087981 */ /* 0x000ea8000c1e1900 */
[----:B------:R-:W3:Y:S04]  /*2210*/  LDG.E R7, desc[UR34][R4.64+0x20] ;  /* 0x0000202204077981 */ /* 0x000ee8000c1e1900 */
[----:B------:R-:W4:Y:S01]  /*2220*/  LDG.E R6, desc[UR34][R4.64+0x100] ;  /* 0x0001002204067981 */ /* 0x000f22000c1e1900 */
[----:B------:R-:W-:-:S03]  /*2230*/  ULDC UR9, c[0x0][0x270] ;  /* 0x00009c0000097ab9 */ /* 0x000fc60000000800 */
[----:B------:R1:W5:Y:S01]  /*2240*/  LDG.E R5, desc[UR34][R4.64+0x120] ;  /* 0x0001202204057981 */ /* 0x000362000c1e1900 */
[----:B------:R-:W-:Y:S01]  /*2250*/  SHF.L.U64.HI R2, R18, 0x2, R0 ;  /* 0x0000000212027819 */ /* 0x000fe20000010200 */
[----:B------:R-:W-:Y:S01]  /*2260*/  VIADD R0, R191, 0x2000 ;  /* 0x00002000bf007836 */ /* 0x000fe20000000000 */
[----:B------:R-:W-:Y:S01]  /*2270*/  MOV R194, 0x40 ;  /* 0x0000004000c27802 */ /* 0x000fe20000000f00 */
[----:B------:R-:W-:Y:S01]  /*2280*/  STL [R1+0x7c], R16 ;  /* 0x00007c1001007387 */ /* 0x000fe20000100800 */
[----:B------:R-:W-:Y:S01]  /*2290*/  VIADD R190, R192, 0x2000 ;  /* 0x00002000c0be7836 */ /* 0x000fe20000000000 */
[----:B------:R-:W-:Y:S01]  /*22a0*/  MOV R127, RZ ;  /* 0x000000ff007f7202 */ /* 0x000fe20000000f00 */
[----:B------:R-:W-:Y:S01]  /*22b0*/  IMAD.MOV.U32 R193, RZ, RZ, 0x20 ;  /* 0x00000020ffc17424 */ /* 0x000fe200078e00ff */
[----:B------:R1:W-:Y:S01]  /*22c0*/  STL [R1+0xa8], R2 ;  /* 0x0000a80201007387 */ /* 0x0003e20000100800 */
[----:B------:R-:W-:Y:S02]  /*22d0*/  SEL R0, R0, R191, !P0 ;  /* 0x000000bf00007207 */ /* 0x000fe40004000000 */
[----:B------:R-:W-:Y:S01]  /*22e0*/  SEL R190, R190, R192, !P0 ;  /* 0x000000c0bebe7207 */ /* 0x000fe20004000000 */
[----:B-1----:R-:W-:-:S05]  /*22f0*/  IMAD.SHL.U32 R4, R18, 0x4, RZ ;  /* 0x0000000412047824 */ /* 0x002fca00078e00ff */
[----:B------:R1:W-:Y:S01]  /*2300*/  STL [R1+0xac], R4 ;  /* 0x0000ac0401007387 */ /* 0x0003e20000100800 */
[----:B------:R-:W-:-:S03]  /*2310*/  IADD3 R2, R18, -0x80, RZ ;  /* 0xffffff8012027810 */ /* 0x000fc60007ffe0ff */
[----:B-----5:R1:W-:Y:S04]  /*2320*/  STL [R1+0x90], R5 ;  /* 0x0000900501007387 */ /* 0x0203e80000100800 */
[----:B----4-:R1:W-:Y:S04]  /*2330*/  STL [R1+0x94], R6 ;  /* 0x0000940601007387 */ /* 0x0103e80000100800 */
[----:B---3--:R1:W-:Y:S04]  /*2340*/  STL [R1+0x98], R7 ;  /* 0x0000980701007387 */ /* 0x0083e80000100800 */
[----:B--2---:R1:W-:Y:S01]  /*2350*/  STL [R1+0x9c], R8 ;  /* 0x00009c0801007387 */ /* 0x0043e20000100800 */
[----:B------:R-:W-:Y:S01]  /*2360*/  IMAD.SHL.U32 R2, R2, 0x4, RZ ;  /* 0x0000000402027824 */ /* 0x000fe200078e00ff */
[----:B------:R-:W-:Y:S01]  /*2370*/  LEA R184, R0, UR6, 0x1 ;  /* 0x0000000600b87c11 */ /* 0x000fe2000f8e08ff */
[----:B------:R-:W-:Y:S01]  /*2380*/  ULDC UR11, c[0x0][0x39c] ;  /* 0x0000e700000b7ab9 */ /* 0x000fe20000000800 */
[----:B------:R-:W-:Y:S01]  /*2390*/  LEA R190, R190, UR6, 0x1 ;  /* 0x00000006bebe7c11 */ /* 0x000fe2000f8e08ff */
[----:B------:R-:W-:Y:S01]  /*23a0*/  ULDC UR10, c[0x0][0x2ec] ;  /* 0x0000bb00000a7ab9 */ /* 0x000fe20000000800 */
[----:B------:R1:W-:Y:S05]  /*23b0*/  STL [R1+0xa4], R2 ;  /* 0x0000a40201007387 */ /* 0x0003ea0000100800 */
.L_x_2032:
[----:B------:R-:W2:Y:S01]  /*23c0*/  LDL R0, [R1+0xb4] ;  /* 0x0000b40001007983 */ /* 0x000ea20000100800 */
[----:B------:R-:W-:Y:S03]  /*23d0*/  UISETP.GE.AND UP2, UPT, UR47, 0x1, UPT ;  /* 0x000000012f00788c */ /* 0x000fe6000bf46270 */
[----:B------:R-:W0:Y:S08]  /*23e0*/  LDGDEPBAR ;  /* 0x00000000000079af */ /* 0x000e300000000000 */
        /* <DEDUP_REMOVED lines=14> */
[----:B---3--:R-:W3:Y:S04]  /*24d0*/  LDL R76, [R1+0x98] ;  /* 0x00009800014c7983 */ /* 0x008ee80000100800 */
[----:B----4-:R-:W4:Y:S04]  /*24e0*/  LDL R75, [R1+0x94] ;  /* 0x00009400014b7983 */ /* 0x010f280000100800 */
[----:B-1----:R-:W3:Y:S01]  /*24f0*/  LDL R3, [R1+0x9c] ;  /* 0x00009c0001037983 */ /* 0x002ee20000100800 */
        /* <DEDUP_REMOVED lines=32> */
[----:B--2---:R-:W-:Y:S05]  /*2700*/  R2P PR, R0, 0x6 ;  /* 0x0000000600007804 */ /* 0x004fea0000000000 */
[----:B------:R-:W-:Y:S04]  /*2710*/  SEL R2, R193, 0xffffffe0, !P1 ;  /* 0xffffffe0c1027807 */ /* 0x000fe80004800000 */
[----:B------:R-:W-:Y:S02]  /*2720*/  SEL R185, R194, 0xffffffc0, !P2 ;  /* 0xffffffc0c2b97807 */ /* 0x000fe40005000000 */
[C---:B------:R-:W-:Y:S02]  /*2730*/  IADD3 R0, R190.reuse, R2, RZ ;  /* 0x00000002be007210 */ /* 0x040fe40007ffe0ff */
[----:B------:R-:W-:Y:S03]  /*2740*/  IADD3 R132, R190, R185, RZ ;  /* 0x000000b9be847210 */ /* 0x000fe60007ffe0ff */
[----:B------:R-:W1:Y:S08]  /*2750*/  LDSM.16.M88.4 R136, [R0] ;  /* 0x000000000088783b */ /* 0x000e700000000200 */
[----:B------:R2:W4:Y:S08]  /*2760*/  LDSM.16.M88.4 R144, [R0+0x2000] ;  /* 0x002000000090783b */ /* 0x0005300000000200 */
[----:B------:R-:W3:Y:S08]  /*2770*/  LDSM.16.M88.4 R160, [R132] ;  /* 0x0000000084a0783b */ /* 0x000ef00000000200 */
[----:B------:R-:W3:Y:S01]  /*2780*/  LDSM.16.M88.4 R132, [R132+0x2000] ;  /* 0x002000008484783b */ /* 0x000ee20000000200 */
[----:B--2---:R-:W-:Y:S07]  /*2790*/  IADD3 R0, R185, R0, RZ ;  /* 0x00000000b9007210 */ /* 0x004fee0007ffe0ff */
[----:B------:R-:W-:Y:S01]  /*27a0*/  LDSM.16.M88.4 R176, [R0] ;  /* 0x0000000000b0783b */ /* 0x000fe20000000200 */
[-C--:B-1----:R-:W-:Y:S06]  /*27b0*/  HMMA.16816.F32 R4, R136, R140.reuse, R4 ;  /* 0x0000008c8804723c */ /* 0x082fec0000001804 */
[C---:B----4-:R-:W-:Y:S06]  /*27c0*/  HMMA.16816.F32 R8, R144.reuse, R140, R8 ;  /* 0x0000008c9008723c */ /* 0x050fec0000001808 */
[-C--:B------:R-:W-:Y:S06]  /*27d0*/  HMMA.16816.F32 R12, R144, R142.reuse, R12 ;  /* 0x0000008e900c723c */ /* 0x080fec000000180c */
[C---:B------:R-:W-:Y:S01]  /*27e0*/  HMMA.16816.F32 R16, R136.reuse, R142, R16 ;  /* 0x0000008e8810723c */ /* 0x040fe20000001810 */
[----:B------:R-:W1:Y:S05]  /*27f0*/  LDSM.16.M88.4 R140, [R187+0x800] ;  /* 0x00080000bb8c783b */ /* 0x000e6a0000000200 */
[-C--:B------:R-:W-:Y:S03]  /*2800*/  HMMA.16816.F32 R20, R136, R148.reuse, R20 ;  /* 0x000000948814723c */ /* 0x080fe60000001814 */
[----:B---3--:R-:W-:Y:S03]  /*2810*/  FSETP.NEU.FTZ.AND P0, PT, R3, -INF , PT ;  /* 0xff8000000300780b */ /* 0x008fe60003f1d000 */
[C---:B------:R-:W-:Y:S06]  /*2820*/  HMMA.16816.F32 R24, R144.reuse, R148, R24 ;  /* 0x000000949018723c */ /* 0x040fec0000001818 */
[-C--:B------:R-:W-:Y:S05]  /*2830*/  HMMA.16816.F32 R28, R144, R150.reuse, R28 ;  /* 0x00000096901c723c */ /* 0x080fea000000181c */
[----:B------:R-:W-:Y:S01]  /*2840*/  LEA R148, R192, UR6, 0x1 ;  /* 0x00000006c0947c11 */ /* 0x000fe2000f8e08ff */
[C---:B------:R-:W-:Y:S06]  /*2850*/  HMMA.16816.F32 R32, R136.reuse, R150, R32 ;  /* 0x000000968820723c */ /* 0x040fec0000001820 */
[-C--:B------:R-:W-:Y:S05]  /*2860*/  HMMA.16816.F32 R36, R136, R152.reuse, R36 ;  /* 0x000000988824723c */ /* 0x080fea0000001824 */
[----:B------:R-:W-:Y:S01]  /*2870*/  IADD3 R150, R148, R2, RZ ;  /* 0x0000000294967210 */ /* 0x000fe20007ffe0ff */
        /* <DEDUP_REMOVED lines=9> */
[C---:B------:R-:W-:Y:S06]  /*2910*/  HMMA.16816.F32 R8, R132.reuse, R164, R8 ;  /* 0x000000a48408723c */ /* 0x040fec0000001808 */
[-C--:B------:R-:W-:Y:S06]  /*2920*/  HMMA.16816.F32 R12, R132, R166.reuse, R12 ;  /* 0x000000a6840c723c */ /* 0x080fec000000180c */
[C---:B------:R-:W-:Y:S06]  /*2930*/  HMMA.16816.F32 R16, R160.reuse, R166, R16 ;  /* 0x000000a6a010723c */ /* 0x040fec0000001810 */
[-C--:B-1----:R-:W-:Y:S06]  /*2940*/  HMMA.16816.F32 R20, R160, R140.reuse, R20 ;  /* 0x0000008ca014723c */ /* 0x082fec0000001814 */
        /* <DEDUP_REMOVED lines=15> */
[----:B------:R-:W-:Y:S01]  /*2a40*/  FMUL.FTZ R4, R4, UR11 ;  /* 0x0000000b04047c20 */ /* 0x000fe20008410000 */
[----:B------:R-:W-:Y:S01]  /*2a50*/  FMUL.FTZ R5, R5, UR11 ;  /* 0x0000000b05057c20 */ /* 0x000fe20008410000 */
[----:B------:R-:W-:Y:S02]  /*2a60*/  FMUL.FTZ R6, R6, UR11 ;  /* 0x0000000b06067c20 */ /* 0x000fe40008410000 */
[----:B------:R-:W-:Y:S01]  /*2a70*/  MUFU.TANH R153, R4 ;  /* 0x0000000400997308 */ /* 0x000fe20000002400 */
[----:B------:R-:W-:Y:S01]  /*2a80*/  FMUL.FTZ R7, R7, UR11 ;  /* 0x0000000b07077c20 */ /* 0x000fe20008410000 */
[----:B------:R-:W-:Y:S01]  /*2a90*/  FMUL.FTZ R8, R8, UR11 ;  /* 0x0000000b08087c20 */ /* 0x000fe20008410000 */
[----:B------:R-:W-:Y:S01]  /*2aa0*/  FMUL.FTZ R9, R9, UR11 ;  /* 0x0000000b09097c20 */ /* 0x000fe20008410000 */
[----:B------:R-:W-:Y:S01]  /*2ab0*/  FMUL.FTZ R10, R10, UR11 ;  /* 0x0000000b0a0a7c20 */ /* 0x000fe20008410000 */
[----:B------:R-:W-:Y:S05]  /*2ac0*/  FMUL.FTZ R11, R11, UR11 ;  /* 0x0000000b0b0b7c20 */ /* 0x000fea0008410000 */
[----:B------:R-:W1:Y:S01]  /*2ad0*/  MUFU.TANH R74, R8 ;  /* 0x00000008004a7308 */ /* 0x000e620000002400 */
        /* <DEDUP_REMOVED lines=9> */
[----:B------:R-:W3:Y:S01]  /*2b70*/  MUFU.TANH R72, R10 ;  /* 0x0000000a00487308 */ /* 0x000ee20000002400 */
[----:B-1----:R-:W-:Y:S01]  /*2b80*/  STL [R1+0x18], R74 ;  /* 0x0000184a01007387 */ /* 0x002fe20000100800 */
[----:B------:R-:W-:Y:S08]  /*2b90*/  FMUL.FTZ R8, R75, 1.4426950216293334961 ;  /* 0x3fb8aa3b4b087820 */ /* 0x000ff00000410000 */
[----:B------:R-:W1:Y:S01]  /*2ba0*/  MUFU.TANH R71, R11 ;  /* 0x0000000b00477308 */ /* 0x000e620000002400 */
[----:B--2---:R-:W-:Y:S01]  /*2bb0*/  STL [R1+0x14], R73 ;  /* 0x0000144901007387 */ /* 0x004fe20000100800 */
[----:B------:R-:W-:Y:S08]  /*2bc0*/  FMUL.FTZ R9, R76, 1.4426950216293334961 ;  /* 0x3fb8aa3b4c097820 */ /* 0x000ff00000410000 */
[----:B------:R-:W2:Y:S01]  /*2bd0*/  MUFU.TANH R70, R12 ;  /* 0x0000000c00467308 */ /* 0x000ea20000002400 */
[----:B---3--:R-:W-:Y:S01]  /*2be0*/  STL [R1+0x78], R72 ;  /* 0x0000784801007387 */ /* 0x008fe20000100800 */
[----:B------:R-:W-:Y:S05]  /*2bf0*/  FMUL.FTZ R10, R3, 1.4426950216293334961 ;  /* 0x3fb8aa3b030a7820 */ /* 0x000fea0000410000 */
[----:B------:R-:W-:Y:S03]  /*2c00*/  FSEL R10, R10, RZ, P0 ;  /* 0x000000ff0a0a7208 */ /* 0x000fe60000000000 */
[----:B------:R-:W3:Y:S01]  /*2c10*/  MUFU.TANH R69, R13 ;  /* 0x0000000d00457308 */ /* 0x000ee20000002400 */
[----:B-1----:R-:W-:Y:S01]  /*2c20*/  STL [R1+0x74], R71 ;  /* 0x0000744701007387 */ /* 0x002fe20000100800 */
[----:B------:R-:W-:Y:S01]  /*2c30*/  FSETP.NEU.FTZ.AND P0, PT, R76, -INF , PT ;  /* 0xff8000004c00780b */ /* 0x000fe20003f1d000 */
[----:B------:R-:W-:Y:S03]  /*2c40*/  FFMA.FTZ R0, R153, UR10, -R10 ;  /* 0x0000000a99007c23 */ /* 0x000fe6000801080a */
[----:B------:R-:W-:Y:S04]  /*2c50*/  FSEL R9, R9, RZ, P0 ;  /* 0x000000ff09097208 */ /* 0x000fe80000000000 */
[----:B------:R-:W1:Y:S01]  /*2c60*/  MUFU.TANH R149, R5 ;  /* 0x0000000500957308 */ /* 0x000e620000002400 */
[----:B--2---:R-:W-:Y:S01]  /*2c70*/  STL [R1+0xc], R70 ;  /* 0x00000c4601007387 */ /* 0x004fe20000100800 */
[----:B------:R-:W-:Y:S04]  /*2c80*/  FSETP.NEU.FTZ.AND P0, PT, R75, -INF , PT ;  /* 0xff8000004b00780b */ /* 0x000fe80003f1d000 */
[----:B------:R-:W-:Y:S04]  /*2c90*/  FSEL R8, R8, RZ, P0 ;  /* 0x000000ff08087208 */ /* 0x000fe80000000000 */
[----:B------:R-:W-:Y:S01]  /*2ca0*/  MUFU.TANH R194, R6 ;  /* 0x0000000600c27308 */ /* 0x000fe20000002400 */
[----:B---3--:R-:W-:Y:S01]  /*2cb0*/  STL [R1+0x8], R69 ;  /* 0x0000084501007387 */ /* 0x008fe20000100800 */
[----:B------:R-:W-:Y:S03]  /*2cc0*/  FFMA.FTZ R11, R74, UR10, -R8 ;  /* 0x0000000a4a0b7c23 */ /* 0x000fe60008010808 */
[----:B------:R-:W2:Y:S05]  /*2cd0*/  LDL R12, [R1+0x90] ;  /* 0x00009000010c7983 */ /* 0x000eaa0000100800 */
[----:B------:R3:W-:Y:S10]  /*2ce0*/  MUFU.TANH R193, R7 ;  /* 0x0000000700c17308 */ /* 0x0007f40000002400 */
[----:B------:R1:W-:Y:S10]  /*2cf0*/  MUFU.EX2 R166, R0 ;  /* 0x0000000000a67308 */ /* 0x0003f40000000800 */
[----:B------:R-:W4:Y:S01]  /*2d00*/  MUFU.TANH R68, R14 ;  /* 0x0000000e00447308 */ /* 0x000f220000002400 */
[----:B---3--:R-:W3:Y:S09]  /*2d10*/  LDSM.16.M88.4 R4, [R188+0x800] ;  /* 0x00080000bc04783b */ /* 0x008ef20000000200 */
[----:B------:R4:W-:Y:S01]  /*2d20*/  MUFU.EX2 R252, R11 ;  /* 0x0000000b00fc7308 */ /* 0x0009e20000000800 */
[----:B-1----:R-:W-:Y:S09]  /*2d30*/  FFMA.FTZ R0, R149, UR10, -R10 ;  /* 0x0000000a95007c23 */ /* 0x002ff2000801080a */
[----:B------:R1:W-:Y:S01]  /*2d40*/  MUFU.EX2 R165, R0 ;  /* 0x0000000000a57308 */ /* 0x0003e20000000800 */
[----:B----4-:R-:W-:Y:S09]  /*2d50*/  STL [R1+0x70], R68 ;  /* 0x0000704401007387 */ /* 0x010ff20000100800 */
[----:B------:R-:W4:Y:S01]  /*2d60*/  MUFU.TANH R3, R15 ;  /* 0x0000000f00037308 */ /* 0x000f220000002400 */
[--C-:B------:R-:W-:Y:S09]  /*2d70*/  FFMA.FTZ R11, R73, UR10, -R8.reuse ;  /* 0x0000000a490b7c23 */ /* 0x100ff20008010808 */
[----:B------:R-:W-:Y:S01]  /*2d80*/  MUFU.EX2 R251, R11 ;  /* 0x0000000b00fb7308 */ /* 0x000fe20000000800 */
[--C-:B-1----:R-:W-:Y:S09]  /*2d90*/  FFMA.FTZ R0, R194, UR10, -R9.reuse ;  /* 0x0000000ac2007c23 */ /* 0x102ff20008010809 */
[----:B------:R1:W-:Y:S01]  /*2da0*/  MUFU.EX2 R224, R0 ;  /* 0x0000000000e07308 */ /* 0x0003e20000000800 */
[-C--:B---3--:R-:W-:Y:S01]  /*2db0*/  HMMA.16816.F32 R20, R176, R4.reuse, R20 ;  /* 0x00000004b014723c */ /* 0x088fe20000001814 */
[----:B----4-:R3:W-:Y:S05]  /*2dc0*/  STL [R1+0x6c], R3 ;  /* 0x00006c0301007387 */ /* 0x0107ea0000100800 */
[C---:B------:R-:W-:Y:S03]  /*2dd0*/  HMMA.16816.F32 R24, R136.reuse, R4, R24 ;  /* 0x000000048818723c */ /* 0x040fe60000001818 */
[----:B------:R-:W-:Y:S03]  /*2de0*/  MUFU.TANH R80, R16 ;  /* 0x0000001000507308 */ /* 0x000fe60000002400 */
[-C--:B------:R-:W-:Y:S07]  /*2df0*/  HMMA.16816.F32 R28, R136, R6.reuse, R28 ;  /* 0x00000006881c723c */ /* 0x080fee000000181c */
[----:B------:R-:W-:Y:S01]  /*2e00*/  MUFU.TANH R79, R17 ;  /* 0x00000011004f7308 */ /* 0x000fe20000002400 */
[--C-:B------:R-:W-:Y:S01]  /*2e10*/  FFMA.FTZ R4, R70, UR10, -R8.reuse ;  /* 0x0000000a46047c23 */ /* 0x100fe20008010808 */
[C---:B------:R-:W-:Y:S08]  /*2e20*/  HMMA.16816.F32 R32, R176.reuse, R6, R32 ;  /* 0x00000006b020723c */ /* 0x040ff00000001820 */
[----:B------:R4:W-:Y:S03]  /*2e30*/  MUFU.EX2 R247, R4 ;  /* 0x0000000400f77308 */ /* 0x0009e60000000800 */
[--C-:B-1----:R-:W-:Y:S01]  /*2e40*/  FFMA.FTZ R0, R193, UR10, -R9.reuse ;  /* 0x0000000ac1007c23 */ /* 0x102fe20008010809 */
[----:B------:R-:W-:Y:S01]  /*2e50*/  FMUL.FTZ R20, R20, UR11 ;  /* 0x0000000b14147c20 */ /* 0x000fe20008410000 */
[----:B------:R-:W-:Y:S01]  /*2e60*/  FMUL.FTZ R21, R21, UR11 ;  /* 0x0000000b15157c20 */ /* 0x000fe20008410000 */
[----:B------:R-:W-:Y:S01]  /*2e70*/  FMUL.FTZ R22, R22, UR11 ;  /* 0x0000000b16167c20 */ /* 0x000fe20008410000 */
[----:B------:R-:W-:Y:S03]  /*2e80*/  FMUL.FTZ R26, R26, UR11 ;  /* 0x0000000b1a1a7c20 */ /* 0x000fe60008410000 */
[----:B------:R2:W-:Y:S01]  /*2e90*/  MUFU.EX2 R223, R0 ;  /* 0x0000000000df7308 */ /* 0x0005e20000000800 */
[----:B------:R-:W-:Y:S01]  /*2ea0*/  FMUL.FTZ R27, R27, UR11 ;  /* 0x0000000b1b1b7c20 */ /* 0x000fe20008410000 */
[----:B------:R-:W-:Y:S01]  /*2eb0*/  FMUL.FTZ R23, R23, UR11 ;  /* 0x0000000b17177c20 */ /* 0x000fe20008410000 */
[----:B------:R-:W-:Y:S01]  /*2ec0*/  FMUL.FTZ R24, R24, UR11 ;  /* 0x0000000b18187c20 */ /* 0x000fe20008410000 */
[----:B------:R-:W-:Y:S01]  /*2ed0*/  FMUL.FTZ R25, R25, UR11 ;  /* 0x0000000b19197c20 */ /* 0x000fe20008410000 */
[----:B------:R-:W-:Y:S01]  /*2ee0*/  FMUL.FTZ R30, R30, UR11 ;  /* 0x0000000b1e1e7c20 */ /* 0x000fe20008410000 */
[----:B------:R-:W-:Y:S01]  /*2ef0*/  FMUL.FTZ R31, R31, UR11 ;  /* 0x0000000b1f1f7c20 */ /* 0x000fe20008410000 */
[----:B------:R-:W-:Y:S03]  /*2f00*/  FMUL.FTZ R28, R28, UR11 ;  /* 0x0000000b1c1c7c20 */ /* 0x000fe60008410000 */
[----:B------:R-:W-:Y:S01]  /*2f10*/  MUFU.TANH R78, R20 ;  /* 0x00000014004e7308 */ /* 0x000fe20000002400 */
[----:B----4-:R-:W-:Y:S01]  /*2f20*/  FFMA.FTZ R4, R69, UR10, -R8 ;  /* 0x0000000a45047c23 */ /* 0x010fe20008010808 */
[----:B------:R-:W-:Y:S01]  /*2f30*/  FMUL.FTZ R29, R29, UR11 ;  /* 0x0000000b1d1d7c20 */ /* 0x000fe20008410000 */
[----:B------:R-:W-:Y:S01]  /*2f40*/  FMUL.FTZ R32, R32, UR11 ;  /* 0x0000000b20207c20 */ /* 0x000fe20008410000 */
[----:B------:R-:W-:Y:S01]  /*2f50*/  FMUL.FTZ R33, R33, UR11 ;  /* 0x0000000b21217c20 */ /* 0x000fe20008410000 */
[----:B------:R-:W-:Y:S01]  /*2f60*/  FMUL.FTZ R34, R34, UR11 ;  /* 0x0000000b22227c20 */ /* 0x000fe20008410000 */
[----:B------:R-:W-:Y:S04]  /*2f70*/  FMUL.FTZ R35, R35, UR11 ;  /* 0x0000000b23237c20 */ /* 0x000fe80008410000 */
[----:B------:R-:W-:Y:S10]  /*2f80*/  MUFU.TANH R245, R24 ;  /* 0x0000001800f57308 */ /* 0x000ff40000002400 */
[----:B------:R1:W-:Y:S10]  /*2f90*/  MUFU.EX2 R246, R4 ;  /* 0x0000000400f67308 */ /* 0x0003f40000000800 */
        /* <DEDUP_REMOVED lines=15> */
[C---:B--2---:R-:W-:Y:S01]  /*3090*/  FMUL.FTZ R0, R12.reuse, 1.4426950216293334961 ;  /* 0x3fb8aa3b0c007820 */ /* 0x044fe20000410000 */
[----:B------:R-:W-:Y:S04]  /*30a0*/  FSETP.NEU.FTZ.AND P0, PT, R12, -INF , PT ;  /* 0xff8000000c00780b */ /* 0x000fe80003f1d000 */
[----:B------:R-:W-:Y:S05]  /*30b0*/  FSEL R0, R0, RZ, P0 ;  /* 0x000000ff00007208 */ /* 0x000fea0000000000 */
[--C-:B-1----:R-:W-:Y:S01]  /*30c0*/  FFMA.FTZ R4, R68, UR10, -R0.reuse ;  /* 0x0000000a44047c23 */ /* 0x102fe20008010800 */
[--C-:B------:R-:W-:Y:S03]  /*30d0*/  FFMA.FTZ R11, R72, UR10, -R0.reuse ;  /* 0x0000000a480b7c23 */ /* 0x100fe60008010800 */
[----:B------:R1:W-:Y:S10]  /*30e0*/  MUFU.EX2 R12, R4 ;  /* 0x00000004000c7308 */ /* 0x0003f40000000800 */
[----:B------:R-:W2:Y:S01]  /*30f0*/  MUFU.EX2 R132, R11 ;  /* 0x0000000b00847308 */ /* 0x000ea20000000800 */
[--C-:B-1----:R-:W-:Y:S09]  /*3100*/  FFMA.FTZ R4, R3, UR10, -R0.reuse ;  /* 0x0000000a03047c23 */ /* 0x102ff20008010800 */
[----:B---3--:R-:W-:Y:S01]  /*3110*/  MUFU.TANH R3, R31 ;  /* 0x0000001f00037308 */ /* 0x008fe20000002400 */
[----:B--2---:R-:W-:Y:S01]  /*3120*/  STL [R1+0x48], R132 ;  /* 0x0000488401007387 */ /* 0x004fe20000100800 */
[----:B------:R-:W-:Y:S08]  /*3130*/  FFMA.FTZ R11, R71, UR10, -R0 ;  /* 0x0000000a470b7c23 */ /* 0x000ff00008010800 */
[----:B------:R1:W-:Y:S10]  /*3140*/  MUFU.EX2 R13, R4 ;  /* 0x00000004000d7308 */ /* 0x0003f40000000800 */
[----:B------:R2:W3:Y:S01]  /*3150*/  MUFU.EX2 R133, R11 ;  /* 0x0000000b00857308 */ /* 0x0004e20000000800 */
[--C-:B-1----:R-:W-:Y:S09]  /*3160*/  FFMA.FTZ R4, R80, UR10, -R10.reuse ;  /* 0x0000000a50047c23 */ /* 0x102ff2000801080a */
[----:B------:R1:W-:Y:S01]  /*3170*/  MUFU.EX2 R180, R4 ;  /* 0x0000000400b47308 */ /* 0x0003e20000000800 */
[--C-:B--2---:R-:W-:Y:S01]  /*3180*/  FFMA.FTZ R11, R78, UR10, -R10.reuse ;  /* 0x0000000a4e0b7c23 */ /* 0x104fe2000801080a */
[----:B---3--:R-:W-:Y:S08]  /*3190*/  STL [R1+0x44], R133 ;  /* 0x0000448501007387 */ /* 0x008ff00000100800 */
[----:B------:R2:W-:Y:S01]  /*31a0*/  MUFU.EX2 R171, R11 ;  /* 0x0000000b00ab7308 */ /* 0x0005e20000000800 */
[----:B------:R-:W-:Y:S04]  /*31b0*/  STL [R1+0x40], R12 ;  /* 0x0000400c01007387 */ /* 0x000fe80000100800 */
[----:B------:R-:W-:Y:S01]  /*31c0*/  STL [R1+0x3c], R13 ;  /* 0x00003c0d01007387 */ /* 0x000fe20000100800 */
[--C-:B-1----:R-:W-:Y:S03]  /*31d0*/  FFMA.FTZ R4, R79, UR10, -R10.reuse ;  /* 0x0000000a4f047c23 */ /* 0x102fe6000801080a */
[----:B------:R-:W-:Y:S01]  /*31e0*/  STL [R1+0x38], R16 ;  /* 0x0000381001007387 */ /* 0x000fe20000100800 */
[----:B------:R1:W-:Y:S03]  /*31f0*/  MUFU.EX2 R175, R4 ;  /* 0x0000000400af7308 */ /* 0x0003e60000000800 */
[----:B------:R-:W-:Y:S01]  /*3200*/  STL [R1+0x34], R15 ;  /* 0x0000340f01007387 */ /* 0x000fe20000100800 */
[----:B--2---:R-:W-:Y:S03]  /*3210*/  FFMA.FTZ R11, R77, UR10, -R10 ;  /* 0x0000000a4d0b7c23 */ /* 0x004fe6000801080a */
[----:B------:R-:W-:Y:S03]  /*3220*/  STL [R1+0x30], R14 ;  /* 0x0000300e01007387 */ /* 0x000fe60000100800 */
[----:B------:R2:W-:Y:S01]  /*3230*/  MUFU.EX2 R170, R11 ;  /* 0x0000000b00aa7308 */ /* 0x0005e20000000800 */
[----:B------:R-:W-:Y:S01]  /*3240*/  STL [R1+0x2c], R3 ;  /* 0x00002c0301007387 */ /* 0x000fe20000100800 */
[--C-:B-1----:R-:W-:Y:S08]  /*3250*/  FFMA.FTZ R4, R225, UR10, -R9.reuse ;  /* 0x0000000ae1047c23 */ /* 0x102ff00008010809 */
[----:B------:R1:W-:Y:S01]  /*3260*/  MUFU.EX2 R210, R4 ;  /* 0x0000000400d27308 */ /* 0x0003e20000000800 */
[--C-:B--2---:R-:W-:Y:S09]  /*3270*/  FFMA.FTZ R11, R217, UR10, -R9.reuse ;  /* 0x0000000ad90b7c23 */ /* 0x104ff20008010809 */
[----:B------:R2:W-:Y:S01]  /*3280*/  MUFU.EX2 R207, R11 ;  /* 0x0000000b00cf7308 */ /* 0x0005e20000000800 */
[--C-:B-1----:R-:W-:Y:S09]  /*3290*/  FFMA.FTZ R4, R221, UR10, -R9.reuse ;  /* 0x0000000add047c23 */ /* 0x102ff20008010809 */
[----:B------:R1:W-:Y:S01]  /*32a0*/  MUFU.EX2 R209, R4 ;  /* 0x0000000400d17308 */ /* 0x0003e20000000800 */
[--C-:B--2---:R-:W-:Y:S09]  /*32b0*/  FFMA.FTZ R11, R216, UR10, -R9.reuse ;  /* 0x0000000ad80b7c23 */ /* 0x104ff20008010809 */
[----:B------:R2:W-:Y:S01]  /*32c0*/  MUFU.EX2 R206, R11 ;  /* 0x0000000b00ce7308 */ /* 0x0005e20000000800 */
[----:B-1----:R-:W1:Y:S01]  /*32d0*/  LDSM.16.M88.4 R4, [R188+0x1000] ;  /* 0x00100000bc04783b */ /* 0x002e620000000200 */
[--C-:B--2---:R-:W-:Y:S08]  /*32e0*/  FFMA.FTZ R11, R245, UR10, -R8.reuse ;  /* 0x0000000af50b7c23 */ /* 0x104ff00008010808 */
[----:B------:R2:W-:Y:S02]  /*32f0*/  MUFU.EX2 R235, R11 ;  /* 0x0000000b00eb7308 */ /* 0x0005e40000000800 */
[----:B--2---:R-:W-:Y:S08]  /*3300*/  FFMA.FTZ R11, R244, UR10, -R8 ;  /* 0x0000000af40b7c23 */ /* 0x004ff00008010808 */
[----:B------:R2:W-:Y:S01]  /*3310*/  MUFU.EX2 R234, R11 ;  /* 0x0000000b00ea7308 */ /* 0x0005e20000000800 */
[-C--:B-1----:R-:W-:Y:S06]  /*3320*/  HMMA.16816.F32 R36, R176, R4.reuse, R36 ;  /* 0x00000004b024723c */ /* 0x082fec0000001824 */
[C---:B------:R-:W-:Y:S05]  /*3330*/  HMMA.16816.F32 R40, R136.reuse, R4, R40 ;  /* 0x000000048828723c */ /* 0x040fea0000001828 */
[----:B--2---:R-:W-:Y:S01]  /*3340*/  FFMA.FTZ R11, R16, UR10, -R0 ;  /* 0x0000000a100b7c23 */ /* 0x004fe20008010800 */
[-C--:B------:R-:W-:Y:S03]  /*3350*/  HMMA.16816.F32 R44, R136, R6.reuse, R44 ;  /* 0x00000006882c723c */ /* 0x080fe6000000182c */
[----:B------:R1:W2:Y:S02]  /*3360*/  MUFU.EX2 R18, R11 ;  /* 0x0000000b00127308 */ /* 0x0002a40000000800 */
[----:B------:R-:W-:Y:S01]  /*3370*/  FFMA.FTZ R4, R240, UR10, -R8 ;  /* 0x0000000af0047c23 */ /* 0x000fe20008010808 */
[C---:B------:R-:W-:Y:S07]  /*3380*/  HMMA.16816.F32 R48, R176.reuse, R6, R48 ;  /* 0x00000006b030723c */ /* 0x040fee0000001830 */
[----:B------:R3:W-:Y:S01]  /*3390*/  MUFU.EX2 R229, R4 ;  /* 0x0000000400e57308 */ /* 0x0007e20000000800 */
[----:B------:R-:W-:Y:S03]  /*33a0*/  FMUL.FTZ R36, R36, UR11 ;  /* 0x0000000b24247c20 */ /* 0x000fe60008410000 */
[----:B------:R-:W-:Y:S01]  /*33b0*/  FMUL.FTZ R37, R37, UR11 ;  /* 0x0000000b25257c20 */ /* 0x000fe20008410000 */
[----:B------:R-:W-:Y:S01]  /*33c0*/  FMUL.FTZ R38, R38, UR11 ;  /* 0x0000000b26267c20 */ /* 0x000fe20008410000 */
[----:B------:R-:W-:Y:S01]  /*33d0*/  FMUL.FTZ R39, R39, UR11 ;  /* 0x0000000b27277c20 */ /* 0x000fe20008410000 */
[----:B------:R-:W-:Y:S03]  /*33e0*/  FMUL.FTZ R42, R42, UR11 ;  /* 0x0000000b2a2a7c20 */ /* 0x000fe60008410000 */
[----:B------:R-:W-:Y:S01]  /*33f0*/  MUFU.TANH R74, R36 ;  /* 0x00000024004a7308 */ /* 0x000fe20000002400 */
[----:B-1----:R-:W-:Y:S01]  /*3400*/  FFMA.FTZ R11, R15, UR10, -R0 ;  /* 0x0000000a0f0b7c23 */ /* 0x002fe20008010800 */
[----:B--2---:R-:W-:Y:S01]  /*3410*/  STL [R1+0x28], R18 ;  /* 0x0000281201007387 */ /* 0x004fe20000100800 */
[----:B------:R-:W-:Y:S01]  /*3420*/  FMUL.FTZ R43, R43, UR11 ;  /* 0x0000000b2b2b7c20 */ /* 0x000fe20008410000 */
[----:B------:R-:W-:Y:S01]  /*3430*/  FMUL.FTZ R40, R40, UR11 ;  /* 0x0000000b28287c20 */ /* 0x000fe20008410000 */
[----:B------:R-:W-:Y:S01]  /*3440*/  FMUL.FTZ R46, R46, UR11 ;  /* 0x0000000b2e2e7c20 */ /* 0x000fe20008410000 */
[----:B------:R-:W-:Y:S01]  /*3450*/  FMUL.FTZ R44, R44, UR11 ;  /* 0x0000000b2c2c7c20 */ /* 0x000fe20008410000 */
[----:B------:R-:W-:Y:S03]  /*3460*/  FMUL.FTZ R45, R45, UR11 ;  /* 0x0000000b2d2d7c20 */ /* 0x000fe60008410000 */
[----:B------:R-:W-:Y:S01]  /*3470*/  MUFU.TANH R231, R40 ;  /* 0x0000002800e77308 */ /* 0x000fe20000002400 */
[----:B---3--:R-:W-:Y:S01]  /*3480*/  FFMA.FTZ R4, R239, UR10, -R8 ;  /* 0x0000000aef047c23 */ /* 0x008fe20008010808 */
[----:B------:R-:W-:Y:S01]  /*3490*/  FMUL.FTZ R47, R47, UR11 ;  /* 0x0000000b2f2f7c20 */ /* 0x000fe20008410000 */
[----:B------:R-:W-:Y:S01]  /*34a0*/  FMUL.FTZ R48, R48, UR11 ;  /* 0x0000000b30307c20 */ /* 0x000fe20008410000 */
[----:B------:R-:W-:Y:S01]  /*34b0*/  FMUL.FTZ R49, R49, UR11 ;  /* 0x0000000b31317c20 */ /* 0x000fe20008410000 */
[----:B------:R-:W-:Y:S01]  /*34c0*/  FMUL.FTZ R50, R50, UR11 ;  /* 0x0000000b32327c20 */ /* 0x000fe20008410000 */
[----:B------:R-:W-:Y:S01]  /*34d0*/  FMUL.FTZ R51, R51, UR11 ;  /* 0x0000000b33337c20 */ /* 0x000fe20008410000 */
[----:B------:R-:W-:Y:S03]  /*34e0*/  FMUL.FTZ R41, R41, UR11 ;  /* 0x0000000b29297c20 */ /* 0x000fe60008410000 */
[----:B------:R1:W-:Y:S10]  /*34f0*/  MUFU.EX2 R228, R4 ;  /* 0x0000000400e47308 */ /* 0x0003f40000000800 */
[----:B------:R-:W-:Y:S10]  /*3500*/  MUFU.TANH R227, R44 ;  /* 0x0000002c00e37308 */ /* 0x000ff40000002400 */
[----:B------:R-:W2:Y:S01]  /*3510*/  MUFU.EX2 R19, R11 ;  /* 0x0000000b00137308 */ /* 0x000ea20000000800 */
[----:B-1----:R-:W-:Y:S09]  /*3520*/  FFMA.FTZ R4, R14, UR10, -R0 ;  /* 0x0000000a0e047c23 */ /* 0x002ff20008010800 */
[----:B------:R-:W-:Y:S10]  /*3530*/  MUFU.TANH R14, R43 ;  /* 0x0000002b000e7308 */ /* 0x000ff40000002400 */
[----:B------:R1:W3:Y:S01]  /*3540*/  MUFU.EX2 R15, R4 ;  /* 0x00000004000f7308 */ /* 0x0002e20000000800 */
[----:B--2---:R-:W-:Y:S01]  /*3550*/  STL [R1+0x24], R19 ;  /* 0x0000241301007387 */ /* 0x004fe20000100800 */
[----:B------:R-:W-:Y:S08]  /*3560*/  FFMA.FTZ R11, R74, UR10, -R10 ;  /* 0x0000000a4a0b7c23 */ /* 0x000ff0000801080a */
[----:B------:R-:W-:Y:S10]  /*3570*/  MUFU.TANH R226, R45 ;  /* 0x0000002d00e27308 */ /* 0x000ff40000002400 */
[----:B------:R-:W-:Y:S01]  /*3580*/  MUFU.TANH R17, R42 ;  /* 0x0000002a00117308 */ /* 0x000fe20000002400 */
[----:B-1----:R-:W-:Y:S01]  /*3590*/  FFMA.FTZ R4, R3, UR10, -R0 ;  /* 0x0000000a03047c23 */ /* 0x002fe20008010800 */
[----:B---3--:R-:W-:Y:S08]  /*35a0*/  STL [R1+0x20], R15 ;  /* 0x0000200f01007387 */ /* 0x008ff00000100800 */
[----:B------:R-:W-:Y:S10]  /*35b0*/  MUFU.TANH R250, R47 ;  /* 0x0000002f00fa7308 */ /* 0x000ff40000002400 */
[----:B------:R1:W2:Y:S10]  /*35c0*/  MUFU.EX2 R16, R4 ;  /* 0x0000000400107308 */ /* 0x0002b40000000800 */
[----:B------:R-:W-:Y:S10]  /*35d0*/  MUFU.EX2 R160, R11 ;  /* 0x0000000b00a07308 */ /* 0x000ff40000000800 */
[----:B------:R-:W3:Y:S01]  /*35e0*/  MUFU.TANH R3, R46 ;  /* 0x0000002e00037308 */ /* 0x000ee20000002400 */
[--C-:B-1----:R-:W-:Y:S01]  /*35f0*/  FFMA.FTZ R4, R76, UR10, -R10.reuse ;  /* 0x0000000a4c047c23 */ /* 0x102fe2000801080a */
[----:B--2---:R-:W-:Y:S04]  /*3600*/  STL [R1+0x1c], R16 ;  /* 0x00001c1001007387 */ /* 0x004fe80000100800 */
[----:B------:R-:W-:Y:S04]  /*3610*/  STL [R1+0x10], R17 ;  /* 0x0000101101007387 */ /* 0x000fe80000100800 */
[----:B------:R-:W-:Y:S01]  /*3620*/  MUFU.TANH R230, R41 ;  /* 0x0000002900e67308 */ /* 0x000fe20000002400 */
[----:B------:R-:W-:Y:S09]  /*3630*/  STL [R1+0x4], R14 ;  /* 0x0000040e01007387 */ /* 0x000ff20000100800 */
[----:B------:R1:W-:Y:S01]  /*3640*/  MUFU.EX2 R162, R4 ;  /* 0x0000000400a27308 */ /* 0x0003e20000000800 */
[----:B---3--:R-:W-:Y:S04]  /*3650*/  STL [R1], R3 ;  /* 0x0000000301007387 */ /* 0x008fe80000100800 */
[----:B------:R-:W2:Y:S05]  /*3660*/  LDL R21, [R1+0x4c] ;  /* 0x00004c0001157983 */ /* 0x000eaa0000100800 */
[----:B------:R-:W-:Y:S01]  /*3670*/  MUFU.TANH R72, R48 ;  /* 0x0000003000487308 */ /* 0x000fe20000002400 */
[----:B------:R-:W3:Y:S04]  /*3680*/  LDL R20, [R1+0x58] ;  /* 0x0000580001147983 */ /* 0x000ee80000100800 */
[----:B------:R-:W4:Y:S05]  /*3690*/  LDL R152, [R1+0xac] ;  /* 0x0000ac0001987983 */ /* 0x000f2a0000100800 */
[----:B------:R-:W-:Y:S01]  /*36a0*/  MUFU.TANH R71, R49 ;  /* 0x0000003100477308 */ /* 0x000fe20000002400 */
[--C-:B-1----:R-:W-:Y:S09]  /*36b0*/  FFMA.FTZ R4, R75, UR10, -R10.reuse ;  /* 0x0000000a4b047c23 */ /* 0x102ff2000801080a */
[----:B------:R1:W-:Y:S10]  /*36c0*/  MUFU.EX2 R161, R4 ;  /* 0x0000000400a17308 */ /* 0x0003f40000000800 */
[----:B------:R-:W-:Y:S10]  /*36d0*/  MUFU.TANH R195, R50 ;  /* 0x0000003200c37308 */ /* 0x000ff40000002400 */
[----:B------:R-:W-:Y:S01]  /*36e0*/  MUFU.TANH R182, R51 ;  /* 0x0000003300b67308 */ /* 0x000fe20000002400 */
[--C-:B-1----:R-:W-:Y:S09]  /*36f0*/  FFMA.FTZ R4, R205, UR10, -R9.reuse ;  /* 0x0000000acd047c23 */ /* 0x102ff20008010809 */
[----:B------:R1:W-:Y:S10]  /*3700*/  MUFU.EX2 R201, R4 ;  /* 0x0000000400c97308 */ /* 0x0003f40000000800 */
[----:B------:R-:W1:Y:S10]  /*3710*/  MUFU.TANH R73, R37 ;  /* 0x0000002500497308 */ /* 0x000e740000002400 */
[----:B------:R-:W1:Y:S02]  /*3720*/  MUFU.TANH R203, R38 ;  /* 0x0000002600cb7308 */ /* 0x000e640000002400 */
[--C-:B-1----:R-:W-:Y:S08]  /*3730*/  FFMA.FTZ R4, R204, UR10, -R9.reuse ;  /* 0x0000000acc047c23 */ /* 0x102ff00008010809 */
[----:B------:R1:W-:Y:S01]  /*3740*/  MUFU.EX2 R200, R4 ;  /* 0x0000000400c87308 */ /* 0x0003e20000000800 */
[----:B------:R-:W-:Y:S09]  /*3750*/  FFMA.FTZ R11, R73, UR10, -R10 ;  /* 0x0000000a490b7c23 */ /* 0x000ff2000801080a */
[----:B------:R1:W-:Y:S10]  /*3760*/  MUFU.EX2 R159, R11 ;  /* 0x0000000b009f7308 */ /* 0x0003f40000000800 */
[----:B------:R-:W1:Y:S02]  /*3770*/  MUFU.TANH R202, R39 ;  /* 0x0000002700ca7308 */ /* 0x000e640000002400 */
[----:B-1----:R-:W1:Y:S01]  /*3780*/  LDSM.16.M88.4 R4, [R188+0x1800] ;  /* 0x00180000bc04783b */ /* 0x002e620000000200 */
[--C-:B------:R-:W-:Y:S07]  /*3790*/  FFMA.FTZ R11, R203, UR10, -R9.reuse ;  /* 0x0000000acb0b7c23 */ /* 0x100fee0008010809 */
[----:B------:R1:W-:Y:S02]  /*37a0*/  MUFU.EX2 R199, R11 ;  /* 0x0000000b00c77308 */ /* 0x0003e40000000800 */
[--C-:B-1----:R-:W-:Y:S08]  /*37b0*/  FFMA.FTZ R11, R202, UR10, -R9.reuse ;  /* 0x0000000aca0b7c23 */ /* 0x102ff00008010809 */
[----:B------:R1:W-:Y:S01]  /*37c0*/  MUFU.EX2 R198, R11 ;  /* 0x0000000b00c67308 */ /* 0x0003e20000000800 */
[-C--:B------:R-:W-:Y:S06]  /*37d0*/  HMMA.16816.F32 R52, R176, R4.reuse, R52 ;  /* 0x00000004b034723c */ /* 0x080fec0000001834 */
[C---:B------:R-:W-:Y:S05]  /*37e0*/  HMMA.16816.F32 R56, R136.reuse, R4, R56 ;  /* 0x000000048838723c */ /* 0x040fea0000001838 */
[--C-:B-1----:R-:W-:Y:S01]  /*37f0*/  FFMA.FTZ R11, R231, UR10, -R8.reuse ;  /* 0x0000000ae70b7c23 */ /* 0x102fe20008010808 */
[-C--:B------:R-:W-:Y:S03]  /*3800*/  HMMA.16816.F32 R60, R136, R6.reuse, R60 ;  /* 0x00000006883c723c */ /* 0x080fe6000000183c */
[----:B------:R1:W-:Y:S02]  /*3810*/  MUFU.EX2 R219, R11 ;  /* 0x0000000b00db7308 */ /* 0x0003e40000000800 */
[--C-:B------:R-:W-:Y:S01]  /*3820*/  FFMA.FTZ R4, R227, UR10, -R8.reuse ;  /* 0x0000000ae3047c23 */ /* 0x100fe20008010808 */
[----:B------:R-:W-:Y:S07]  /*3830*/  HMMA.16816.F32 R64, R176, R6, R64 ;  /* 0x00000006b040723c */ /* 0x000fee0000001840 */
[----:B------:R1:W-:Y:S01]  /*3840*/  MUFU.EX2 R215, R4 ;  /* 0x0000000400d77308 */ /* 0x0003e20000000800 */
[----:B------:R-:W-:Y:S03]  /*3850*/  FMUL.FTZ R52, R52, UR11 ;  /* 0x0000000b34347c20 */ /* 0x000fe60008410000 */
[----:B------:R-:W-:Y:S01]  /*3860*/  FMUL.FTZ R53, R53, UR11 ;  /* 0x0000000b35357c20 */ /* 0x000fe20008410000 */
[----:B------:R-:W-:Y:S01]  /*3870*/  FMUL.FTZ R54, R54, UR11 ;  /* 0x0000000b36367c20 */ /* 0x000fe20008410000 */
[----:B------:R-:W-:Y:S01]  /*3880*/  FMUL.FTZ R55, R55, UR11 ;  /* 0x0000000b37377c20 */ /* 0x000fe20008410000 */
[----:B------:R-:W-:Y:S03]  /*3890*/  FMUL.FTZ R56, R56, UR11 ;  /* 0x0000000b38387c20 */ /* 0x000fe60008410000 */
[----:B------:R-:W-:Y:S01]  /*38a0*/  MUFU.TANH R70, R52 ;  /* 0x0000003400467308 */ /* 0x000fe20000002400 */
[----:B------:R-:W-:Y:S01]  /*38b0*/  FMUL.FTZ R57, R57, UR11 ;  /* 0x0000000b39397c20 */ /* 0x000fe20008410000 */
[--C-:B-1----:R-:W-:Y:S01]  /*38c0*/  FFMA.FTZ R11, R230, UR10, -R8.reuse ;  /* 0x0000000ae60b7c23 */ /* 0x102fe20008010808 */
[----:B------:R-:W-:Y:S01]  /*38d0*/  FMUL.FTZ R58, R58, UR11 ;  /* 0x0000000b3a3a7c20 */ /* 0x000fe20008410000 */
[----:B------:R-:W-:Y:S01]  /*38e0*/  FMUL.FTZ R59, R59, UR11 ;  /* 0x0000000b3b3b7c20 */ /* 0x000fe20008410000 */
[----:B------:R-:W-:Y:S01]  /*38f0*/  F2FP.F16.F32.PACK_AB R6, R165, R166 ;  /* 0x000000a6a506723e */ /* 0x000fe200000000ff */
[----:B------:R-:W-:Y:S01]  /*3900*/  FMUL.FTZ R60, R60, UR11 ;  /* 0x0000000b3c3c7c20 */ /* 0x000fe20008410000 */
[----:B------:R-:W-:Y:S03]  /*3910*/  F2FP.F16.F32.PACK_AB R5, R223, R224 ;  /* 0x000000e0df05723e */ /* 0x000fe600000000ff */
[----:B------:R-:W-:Y:S01]  /*3920*/  MUFU.TANH R69, R53 ;  /* 0x0000003500457308 */ /* 0x000fe20000002400 */
[----:B------:R-:W-:Y:S01]  /*3930*/  FFMA.FTZ R4, R226, UR10, -R8 ;  /* 0x0000000ae2047c23 */ /* 0x000fe20008010808 */
[----:B------:R-:W-:Y:S01]  /*3940*/  F2FP.F16.F32.PACK_AB R7, R251, R252 ;  /* 0x000000fcfb07723e */ /* 0x000fe200000000ff */
[----:B------:R-:W-:Y:S01]  /*3950*/  FMUL.FTZ R61, R61, UR11 ;  /* 0x0000000b3d3d7c20 */ /* 0x000fe20008410000 */
[----:B------:R-:W-:Y:S01]  /*3960*/  FMUL.FTZ R64, R64, UR11 ;  /* 0x0000000b40407c20 */ /* 0x000fe20008410000 */
[----:B------:R-:W-:Y:S01]  /*3970*/  FMUL.FTZ R65, R65, UR11 ;  /* 0x0000000b41417c20 */ /* 0x000fe20008410000 */
[----:B------:R-:W-:Y:S01]  /*3980*/  FMUL.FTZ R66, R66, UR11 ;  /* 0x0000000b42427c20 */ /* 0x000fe20008410000 */
[----:B------:R-:W-:Y:S03]  /*3990*/  FMUL.FTZ R62, R62, UR11 ;  /* 0x0000000b3e3e7c20 */ /* 0x000fe60008410000 */
[----:B------:R1:W-:Y:S01]  /*39a0*/  MUFU.EX2 R214, R4 ;  /* 0x0000000400d67308 */ /* 0x0003e20000000800 */
[----:B------:R-:W-:Y:S01]  /*39b0*/  FMUL.FTZ R63, R63, UR11 ;  /* 0x0000000b3f3f7c20 */ /* 0x000fe20008410000 */
[----:B------:R-:W-:Y:S08]  /*39c0*/  FMUL.FTZ R67, R67, UR11 ;  /* 0x0000000b43437c20 */ /* 0x000ff00008410000 */
[----:B------:R-:W-:Y:S10]  /*39d0*/  MUFU.TANH R183, R54 ;  /* 0x0000003600b77308 */ /* 0x000ff40000002400 */
[----:B------:R-:W-:Y:S01]  /*39e0*/  MUFU.TANH R181, R55 ;  /* 0x0000003700b57308 */ /* 0x000fe20000002400 */
[--C-:B-1----:R-:W-:Y:S09]  /*39f0*/  FFMA.FTZ R4, R3, UR10, -R0.reuse ;  /* 0x0000000a03047c23 */ /* 0x102ff20008010800 */
[----:B------:R1:W-:Y:S10]  /*3a00*/  MUFU.EX2 R243, R4 ;  /* 0x0000000400f37308 */ /* 0x0003f40000000800 */
[----:B------:R-:W-:Y:S10]  /*3a10*/  MUFU.TANH R211, R56 ;  /* 0x0000003800d37308 */ /* 0x000ff40000002400 */
[----:B------:R-:W-:Y:S01]  /*3a20*/  MUFU.TANH R212, R57 ;  /* 0x0000003900d47308 */ /* 0x000fe20000002400 */
[----:B-1----:R-:W-:Y:S09]  /*3a30*/  FFMA.FTZ R4, R250, UR10, -R0 ;  /* 0x0000000afa047c23 */ /* 0x002ff20008010800 */
[----:B------:R1:W-:Y:S10]  /*3a40*/  MUFU.EX2 R242, R4 ;  /* 0x0000000400f27308 */ /* 0x0003f40000000800 */
[----:B------:R2:W-:Y:S10]  /*3a50*/  MUFU.EX2 R218, R11 ;  /* 0x0000000b00da7308 */ /* 0x0005f40000000800 */
[----:B------:R-:W-:Y:S01]  /*3a60*/  MUFU.TANH R241, R58 ;  /* 0x0000003a00f17308 */ /* 0x000fe20000002400 */
[----:B-1----:R-:W-:Y:S09]  /*3a70*/  FFMA.FTZ R4, R72, UR10, -R10 ;  /* 0x0000000a48047c23 */ /* 0x002ff2000801080a */
[----:B------:R1:W-:Y:S01]  /*3a80*/  MUFU.EX2 R158, R4 ;  /* 0x00000004009e7308 */ /* 0x0003e20000000800 */
[----:B--2---:R-:W-:Y:S02]  /*3a90*/  FFMA.FTZ R11, R17, UR10, -R0 ;  /* 0x0000000a110b7c23 */ /* 0x004fe40008010800 */
[----:B------:R-:W2:Y:S07]  /*3aa0*/  LDL R17, [R1+0x68] ;  /* 0x0000680001117983 */ /* 0x000eae0000100800 */
[----:B------:R3:W-:Y:S10]  /*3ab0*/  MUFU.EX2 R249, R11 ;  /* 0x0000000b00f97308 */ /* 0x0007f40000000800 */
[----:B------:R-:W-:Y:S01]  /*3ac0*/  MUFU.TANH R237, R59 ;  /* 0x0000003b00ed7308 */ /* 0x000fe20000002400 */
[----:B-1----:R-:W-:Y:S09]  /*3ad0*/  FFMA.FTZ R4, R71, UR10, -R10 ;  /* 0x0000000a47047c23 */ /* 0x002ff2000801080a */
[----:B------:R1:W-:Y:S01]  /*3ae0*/  MUFU.EX2 R157, R4 ;  /* 0x00000004009d7308 */ /* 0x0003e20000000800 */
[----:B---3--:R-:W-:Y:S02]  /*3af0*/  FFMA.FTZ R11, R14, UR10, -R0 ;  /* 0x0000000a0e0b7c23 */ /* 0x008fe40008010800 */
[----:B------:R-:W3:Y:S07]  /*3b00*/  LDL R14, [R1+0x64] ;  /* 0x00006400010e7983 */ /* 0x000eee0000100800 */
[----:B------:R-:W4:Y:S10]  /*3b10*/  MUFU.TANH R208, R60 ;  /* 0x0000003c00d07308 */ /* 0x000f340000002400 */
[----:B------:R-:W4:Y:S01]  /*3b20*/  MUFU.TANH R213, R61 ;  /* 0x0000003d00d57308 */ /* 0x000f220000002400 */
[--C-:B-1----:R-:W-:Y:S09]  /*3b30*/  FFMA.FTZ R4, R195, UR10, -R9.reuse ;  /* 0x0000000ac3047c23 */ /* 0x102ff20008010809 */
[----:B------:R1:W-:Y:S10]  /*3b40*/  MUFU.EX2 R174, R4 ;  /* 0x0000000400ae7308 */ /* 0x0003f40000000800 */
[----:B------:R-:W4:Y:S01]  /*3b50*/  MUFU.TANH R68, R64 ;  /* 0x0000004000447308 */ /* 0x000f220000002400 */
[----:B------:R4:W-:Y:S04]  /*3b60*/  STS [R21+0x1c000], R6 ;  /* 0x01c0000615007388 */ /* 0x0009e80000000800 */
[----:B------:R4:W-:Y:S05]  /*3b70*/  STS [R21+0x1c400], R5 ;  /* 0x01c4000515007388 */ /* 0x0009ea0000000800 */
[----:B------:R4:W-:Y:S01]  /*3b80*/  MUFU.EX2 R248, R11 ;  /* 0x0000000b00f87308 */ /* 0x0009e20000000800 */
[--C-:B-1----:R-:W-:Y:S01]  /*3b90*/  FFMA.FTZ R4, R182, UR10, -R9.reuse ;  /* 0x0000000ab6047c23 */ /* 0x102fe20008010809 */
[----:B----4-:R-:W-:Y:S08]  /*3ba0*/  IADD3 R152, P0, R152, UR14, RZ ;  /* 0x0000000e98987c10 */ /* 0x010ff0000ff1e0ff */
[----:B------:R1:W-:Y:S10]  /*3bb0*/  MUFU.EX2 R173, R4 ;  /* 0x0000000400ad7308 */ /* 0x0003f40000000800 */
[----:B------:R-:W4:Y:S01]  /*3bc0*/  MUFU.TANH R3, R65 ;  /* 0x0000004100037308 */ /* 0x000f220000002400 */
[----:B------:R-:W-:Y:S01]  /*3bd0*/  FFMA.FTZ R11, R208, UR10, -R8 ;  /* 0x0000000ad00b7c23 */ /* 0x000fe20008010808 */
[----:B------:R-:W-:Y:S02]  /*3be0*/  F2FP.F16.F32.PACK_AB R6, R133, R132 ;  /* 0x000000848506723e */ /* 0x000fe400000000ff */
[----:B------:R-:W-:Y:S06]  /*3bf0*/  F2FP.F16.F32.PACK_AB R5, R209, R210 ;  /* 0x000000d2d105723e */ /* 0x000fec00000000ff */
[----:B------:R4:W-:Y:S01]  /*3c00*/  MUFU.EX2 R177, R11 ;  /* 0x0000000b00b17308 */ /* 0x0009e20000000800 */
[--C-:B-1----:R-:W-:Y:S09]  /*3c10*/  FFMA.FTZ R4, R70, UR10, -R10.reuse ;  /* 0x0000000a46047c23 */ /* 0x102ff2000801080a */
[----:B------:R1:W-:Y:S10]  /*3c20*/  MUFU.EX2 R156, R4 ;  /* 0x00000004009c7308 */ /* 0x0003f40000000800 */
[----:B------:R-:W-:Y:S01]  /*3c30*/  MUFU.TANH R167, R66 ;  /* 0x0000004200a77308 */ /* 0x000fe20000002400 */
[----:B----4-:R-:W4:Y:S09]  /*3c40*/  LDL R11, [R1+0x60] ;  /* 0x00006000010b7983 */ /* 0x010f320000100800 */
[----:B------:R-:W2:Y:S01]  /*3c50*/  MUFU.TANH R236, R62 ;  /* 0x0000003e00ec7308 */ /* 0x000ea20000002400 */
[----:B-1----:R-:W-:Y:S09]  /*3c60*/  FFMA.FTZ R4, R69, UR10, -R10 ;  /* 0x0000000a45047c23 */ /* 0x002ff2000801080a */
[----:B------:R1:W-:Y:S10]  /*3c70*/  MUFU.EX2 R155, R4 ;  /* 0x00000004009b7308 */ /* 0x0003f40000000800 */
[----:B------:R-:W2:Y:S10]  /*3c80*/  MUFU.TANH R238, R63 ;  /* 0x0000003f00ee7308 */ /* 0x000eb40000002400 */
[----:B------:R-:W3:Y:S01]  /*3c90*/  MUFU.TANH R172, R67 ;  /* 0x0000004300ac7308 */ /* 0x000ee20000002400 */
[--C-:B-1----:R-:W-:Y:S09]  /*3ca0*/  FFMA.FTZ R4, R183, UR10, -R9.reuse ;  /* 0x0000000ab7047c23 */ /* 0x102ff20008010809 */
[----:B------:R1:W-:Y:S02]  /*3cb0*/  MUFU.EX2 R169, R4 ;  /* 0x0000000400a97308 */ /* 0x0003e40000000800 */
[--C-:B-1----:R-:W-:Y:S08]  /*3cc0*/  FFMA.FTZ R4, R181, UR10, -R9.reuse ;  /* 0x0000000ab5047c23 */ /* 0x102ff00008010809 */
[----:B------:R1:W-:Y:S02]  /*3cd0*/  MUFU.EX2 R168, R4 ;  /* 0x0000000400a87308 */ /* 0x0003e40000000800 */
[--C-:B-1----:R-:W-:Y:S08]  /*3ce0*/  FFMA.FTZ R4, R211, UR10, -R8.reuse ;  /* 0x0000000ad3047c23 */ /* 0x102ff00008010808 */
[----:B------:R1:W-:Y:S02]  /*3cf0*/  MUFU.EX2 R179, R4 ;  /* 0x0000000400b37308 */ /* 0x0003e40000000800 */
[--C-:B-1----:R-:W-:Y:S01]  /*3d00*/  FFMA.FTZ R4, R212, UR10, -R8.reuse ;  /* 0x0000000ad4047c23 */ /* 0x102fe20008010808 */
[----:B------:R-:W-:Y:S07]  /*3d10*/  FFMA.FTZ R8, R213, UR10, -R8 ;  /* 0x0000000ad5087c23 */ /* 0x000fee0008010808 */
[----:B------:R1:W-:Y:S10]  /*3d20*/  MUFU.EX2 R178, R4 ;  /* 0x0000000400b27308 */ /* 0x0003f40000000800 */
[----:B------:R1:W-:Y:S02]  /*3d30*/  MUFU.EX2 R176, R8 ;  /* 0x0000000800b07308 */ /* 0x0003e40000000800 */
[----:B-1----:R-:W-:Y:S08]  /*3d40*/  FFMA.FTZ R4, R241, UR10, -R0 ;  /* 0x0000000af1047c23 */ /* 0x002ff00008010800 */
[----:B------:R1:W-:Y:S01]  /*3d50*/  MUFU.EX2 R233, R4 ;  /* 0x0000000400e97308 */ /* 0x0003e20000000800 */
[--C-:B------:R-:W-:Y:S01]  /*3d60*/  FFMA.FTZ R8, R68, UR10, -R10.reuse ;  /* 0x0000000a44087c23 */ /* 0x100fe2000801080a */
[----:B------:R-:W-:Y:S08]  /*3d70*/  FFMA.FTZ R10, R3, UR10, -R10 ;  /* 0x0000000a030a7c23 */ /* 0x000ff0000801080a */
[----:B------:R2:W-:Y:S10]  /*3d80*/  MUFU.EX2 R154, R8 ;  /* 0x00000008009a7308 */ /* 0x0005f40000000800 */
[----:B------:R2:W-:Y:S01]  /*3d90*/  MUFU.EX2 R151, R10 ;  /* 0x0000000a00977308 */ /* 0x0005e20000000800 */
[--C-:B-1----:R-:W-:Y:S09]  /*3da0*/  FFMA.FTZ R4, R237, UR10, -R0.reuse ;  /* 0x0000000aed047c23 */ /* 0x102ff20008010800 */
[----:B------:R1:W-:Y:S01]  /*3db0*/  MUFU.EX2 R232, R4 ;  /* 0x0000000400e87308 */ /* 0x0003e20000000800 */
[--C-:B--2---:R-:W-:Y:S01]  /*3dc0*/  FFMA.FTZ R8, R236, UR10, -R0.reuse ;  /* 0x0000000aec087c23 */ /* 0x104fe20008010800 */
[----:B------:R-:W-:Y:S08]  /*3dd0*/  FFMA.FTZ R0, R238, UR10, -R0 ;  /* 0x0000000aee007c23 */ /* 0x000ff00008010800 */
[----:B------:R-:W-:Y:S01]  /*3de0*/  MUFU.EX2 R222, R8 ;  /* 0x0000000800de7308 */ /* 0x000fe20000000800 */
[----:B------:R-:W2:Y:S09]  /*3df0*/  LDL R10, [R1+0x5c] ;  /* 0x00005c00010a7983 */ /* 0x000eb20000100800 */
[----:B------:R-:W-:Y:S01]  /*3e00*/  MUFU.EX2 R220, R0 ;  /* 0x0000000000dc7308 */ /* 0x000fe20000000800 */
[----:B-1----:R-:W-:Y:S05]  /*3e10*/  F2FP.F16.F32.PACK_AB R4, R175, R180 ;  /* 0x000000b4af04723e */ /* 0x002fea00000000ff */
[----:B------:R1:W-:Y:S04]  /*3e20*/  STS [R20+0x1c000], R4 ;  /* 0x01c0000414007388 */ /* 0x0003e80000000800 */
[----:B------:R3:W-:Y:S04]  /*3e30*/  STS [R20+0x1c400], R5 ;  /* 0x01c4000514007388 */ /* 0x0007e80000000800 */
[----:B------:R3:W-:Y:S04]  /*3e40*/  STS [R21+0x1e000], R7 ;  /* 0x01e0000715007388 */ /* 0x0007e80000000800 */
[----:B------:R3:W-:Y:S01]  /*3e50*/  STS [R21+0x1e400], R6 ;  /* 0x01e4000615007388 */ /* 0x0007e20000000800 */
[----:B-1----:R-:W-:Y:S02]  /*3e60*/  F2FP.F16.F32.PACK_AB R4, R246, R247 ;  /* 0x000000f7f604723e */ /* 0x002fe400000000ff */
[----:B---3--:R-:W-:Y:S03]  /*3e70*/  F2FP.F16.F32.PACK_AB R5, R206, R207 ;  /* 0x000000cfce05723e */ /* 0x008fe600000000ff */
[----:B------:R1:W-:Y:S01]  /*3e80*/  STS [R20+0x1e000], R4 ;  /* 0x01e0000414007388 */ /* 0x0003e20000000800 */
[----:B------:R-:W-:Y:S03]  /*3e90*/  F2FP.F16.F32.PACK_AB R7, R13, R12 ;  /* 0x0000000c0d07723e */ /* 0x000fe600000000ff */
[----:B------:R-:W3:Y:S01]  /*3ea0*/  LDL R13, [R1+0x50] ;  /* 0x00005000010d7983 */ /* 0x000ee20000100800 */
[----:B------:R-:W-:Y:S03]  /*3eb0*/  F2FP.F16.F32.PACK_AB R6, R170, R171 ;  /* 0x000000abaa06723e */ /* 0x000fe600000000ff */
[----:B------:R-:W4:Y:S04]  /*3ec0*/  LDL R12, [R1+0x54] ;  /* 0x00005400010c7983 */ /* 0x000f280000100800 */
[----:B------:R1:W-:Y:S04]  /*3ed0*/  STS [R20+0x1e400], R7 ;  /* 0x01e4000714007388 */ /* 0x0003e80000000800 */
[----:B------:R1:W-:Y:S04]  /*3ee0*/  STS [R17+0x1c000], R6 ;  /* 0x01c0000611007388 */ /* 0x0003e80000000800 */
[----:B------:R1:W-:Y:S02]  /*3ef0*/  STS [R17+0x1c400], R5 ;  /* 0x01c4000511007388 */ /* 0x0003e40000000800 */
[----:B-1----:R-:W-:Y:S05]  /*3f00*/  F2FP.F16.F32.PACK_AB R4, R161, R162 ;  /* 0x000000a2a104723e */ /* 0x002fea00000000ff */
[----:B------:R1:W-:Y:S01]  /*3f10*/  STS [R14+0x1c000], R4 ;  /* 0x01c000040e007388 */ /* 0x0003e20000000800 */
[----:B------:R-:W-:Y:S02]  /*3f20*/  F2FP.F16.F32.PACK_AB R7, R234, R235 ;  /* 0x000000ebea07723e */ /* 0x000fe400000000ff */
[----:B------:R-:W-:Y:S02]  /*3f30*/  F2FP.F16.F32.PACK_AB R6, R19, R18 ;  /* 0x000000121306723e */ /* 0x000fe400000000ff */
[----:B------:R-:W-:Y:S05]  /*3f40*/  F2FP.F16.F32.PACK_AB R5, R200, R201 ;  /* 0x000000c9c805723e */ /* 0x000fea00000000ff */
[----:B------:R1:W-:Y:S02]  /*3f50*/  STS [R14+0x1c400], R5 ;  /* 0x01c400050e007388 */ /* 0x0003e40000000800 */
[--C-:B-1----:R-:W-:Y:S02]  /*3f60*/  FFMA.FTZ R4, R167, UR10, -R9.reuse ;  /* 0x0000000aa7047c23 */ /* 0x102fe40008010809 */
[----:B------:R1:W-:Y:S01]  /*3f70*/  STS [R17+0x1e000], R7 ;  /* 0x01e0000711007388 */ /* 0x0003e20000000800 */
[----:B------:R-:W-:Y:S01]  /*3f80*/  FFMA.FTZ R9, R172, UR10, -R9 ;  /* 0x0000000aac097c23 */ /* 0x000fe20008010809 */
[----:B------:R1:W-:Y:S02]  /*3f90*/  MUFU.EX2 R164, R4 ;  /* 0x0000000400a47308 */ /* 0x0003e40000000800 */
[----:B------:R1:W-:Y:S08]  /*3fa0*/  STS [R17+0x1e400], R6 ;  /* 0x01e4000611007388 */ /* 0x0003f00000000800 */
[----:B------:R-:W1:Y:S02]  /*3fb0*/  MUFU.EX2 R163, R9 ;  /* 0x0000000900a37308 */ /* 0x000e640000000800 */
[----:B-1----:R-:W-:Y:S02]  /*3fc0*/  F2FP.F16.F32.PACK_AB R4, R228, R229 ;  /* 0x000000e5e404723e */ /* 0x002fe400000000ff */
[----:B------:R-:W-:Y:S03]  /*3fd0*/  F2FP.F16.F32.PACK_AB R5, R198, R199 ;  /* 0x000000c7c605723e */ /* 0x000fe600000000ff */
[----:B------:R1:W-:Y:S01]  /*3fe0*/  STS [R14+0x1e000], R4 ;  /* 0x01e000040e007388 */ /* 0x0003e20000000800 */
[----:B------:R-:W-:Y:S02]  /*3ff0*/  F2FP.F16.F32.PACK_AB R7, R16, R15 ;  /* 0x0000000f1007723e */ /* 0x000fe400000000ff */
[----:B------:R-:W-:Y:S02]  /*4000*/  F2FP.F16.F32.PACK_AB R0, R163, R164 ;  /* 0x000000a4a300723e */ /* 0x000fe400000000ff */
[----:B------:R-:W-:Y:S01]  /*4010*/  F2FP.F16.F32.PACK_AB R6, R159, R160 ;  /* 0x000000a09f06723e */ /* 0x000fe200000000ff */
[----:B------:R1:W-:Y:S02]  /*4020*/  STS [R14+0x1e400], R7 ;  /* 0x01e400070e007388 */ /* 0x0003e40000000800 */
[----:B-1----:R-:W-:Y:S02]  /*4030*/  F2FP.F16.F32.PACK_AB R4, R157, R158 ;  /* 0x0000009e9d04723e */ /* 0x002fe400000000ff */
[----:B------:R-:W-:Y:S01]  /*4040*/  F2FP.F16.F32.PACK_AB R7, R218, R219 ;  /* 0x000000dbda07723e */ /* 0x000fe200000000ff */
[----:B---3--:R1:W-:Y:S04]  /*4050*/  STS [R13+0x1c000], R6 ;  /* 0x01c000060d007388 */ /* 0x0083e80000000800 */
[----:B------:R3:W-:Y:S04]  /*4060*/  STS [R13+0x1c400], R5 ;  /* 0x01c400050d007388 */ /* 0x0007e80000000800 */
[----:B----4-:R4:W-:Y:S01]  /*4070*/  STS [R12+0x1c000], R4 ;  /* 0x01c000040c007388 */ /* 0x0109e20000000800 */
[----:B-1----:R-:W-:Y:S02]  /*4080*/  F2FP.F16.F32.PACK_AB R6, R173, R174 ;  /* 0x000000aead06723e */ /* 0x002fe400000000ff */
[----:B---3--:R-:W-:Y:S03]  /*4090*/  F2FP.F16.F32.PACK_AB R5, R248, R249 ;  /* 0x000000f9f805723e */ /* 0x008fe600000000ff */
[----:B------:R1:W-:Y:S01]  /*40a0*/  STS [R12+0x1c400], R6 ;  /* 0x01c400060c007388 */ /* 0x0003e20000000800 */
[----:B----4-:R-:W-:Y:S03]  /*40b0*/  F2FP.F16.F32.PACK_AB R4, R214, R215 ;  /* 0x000000d7d604723e */ /* 0x010fe600000000ff */
[----:B------:R3:W-:Y:S04]  /*40c0*/  STS [R13+0x1e000], R7 ;  /* 0x01e000070d007388 */ /* 0x0007e80000000800 */
[----:B------:R4:W-:Y:S04]  /*40d0*/  STS [R13+0x1e400], R5 ;  /* 0x01e400050d007388 */ /* 0x0009e80000000800 */
[----:B------:R2:W-:Y:S01]  /*40e0*/  STS [R12+0x1e000], R4 ;  /* 0x01e000040c007388 */ /* 0x0005e20000000800 */
[----:B-1----:R-:W-:Y:S02]  /*40f0*/  F2FP.F16.F32.PACK_AB R6, R155, R156 ;  /* 0x0000009c9b06723e */ /* 0x002fe400000000ff */
[----:B---3--:R-:W-:Y:S02]  /*4100*/  F2FP.F16.F32.PACK_AB R7, R242, R243 ;  /* 0x000000f3f207723e */ /* 0x008fe400000000ff */
[----:B----4-:R-:W-:Y:S03]  /*4110*/  F2FP.F16.F32.PACK_AB R5, R168, R169 ;  /* 0x000000a9a805723e */ /* 0x010fe600000000ff */
[----:B------:R-:W-:Y:S01]  /*4120*/  STS [R12+0x1e400], R7 ;  /* 0x01e400070c007388 */ /* 0x000fe20000000800 */
[----:B--2---:R-:W-:Y:S03]  /*4130*/  F2FP.F16.F32.PACK_AB R4, R151, R154 ;  /* 0x0000009a9704723e */ /* 0x004fe600000000ff */
[----:B------:R1:W-:Y:S04]  /*4140*/  STS [R11+0x1c000], R6 ;  /* 0x01c000060b007388 */ /* 0x0003e80000000800 */
        /* <DEDUP_REMOVED lines=9> */
[----:B------:R-:W-:Y:S04]  /*41e0*/  STS [R10+0x1e000], R4 ;  /* 0x01e000040a007388 */ /* 0x000fe80000000800 */
[----:B------:R1:W-:Y:S04]  /*41f0*/  STS [R10+0x1e400], R0 ;  /* 0x01e400000a007388 */ /* 0x0003e80000000800 */
[----:B------:R-:W-:Y:S08]  /*4200*/  LDSM.16.M88.4 R64, [R148+0x8000] ;  /* 0x008000009440783b */ /* 0x000ff00000000200 */
[----:B------:R-:W2:Y:S08]  /*4210*/  LDSM.16.M88.4 R16, [R186+0x4000] ;  /* 0x00400000ba10783b */ /* 0x000eb00000000200 */
[----:B------:R-:W3:Y:S01]  /*4220*/  LDSM.16.M88.4 R60, [R148+0xa000] ;  /* 0x00a00000943c783b */ /* 0x000ee20000000200 */
[----:B-1----:R-:W-:Y:S02]  /*4230*/  MOV R0, R149 ;  /* 0x0000009500007202 */ /* 0x002fe40000000f00 */
[----:B------:R-:W-:Y:S05]  /*4240*/  IADD3 R149, R148, R185, RZ ;  /* 0x000000b994957210 */ /* 0x000fea0007ffe0ff */
[----:B------:R-:W1:Y:S08]  /*4250*/  LDSM.16.M88.4 R32, [R186+0x4800] ;  /* 0x00480000ba20783b */ /* 0x000e700000000200 */
[----:B------:R-:W4:Y:S08]  /*4260*/  LDSM.16.M88.4 R48, [R186+0x5000] ;  /* 0x00500000ba30783b */ /* 0x000f300000000200 */
[----:B------:R-:W4:Y:S01]  /*4270*/  LDSM.16.M88.4 R132, [R186+0x5800] ;  /* 0x00580000ba84783b */ /* 0x000f220000000200 */
[-C--:B--2---:R-:W-:Y:S07]  /*4280*/  HMMA.16816.F32 R4, R64, R16.reuse, RZ ;  /* 0x000000104004723c */ /* 0x084fee00000018ff */
[----:B------:R-:W-:Y:S01]  /*4290*/  LDSM.16.M88.4 R136, [R150+0x8000] ;  /* 0x008000009688783b */ /* 0x000fe20000000200 */
[C---:B---3--:R-:W-:Y:S07]  /*42a0*/  HMMA.16816.F32 R8, R60.reuse, R16, RZ ;  /* 0x000000103c08723c */ /* 0x048fee00000018ff */
[----:B------:R-:W2:Y:S01]  /*42b0*/  LDSM.16.M88.4 R140, [R189+0x4000] ;  /* 0x00400000bd8c783b */ /* 0x000ea20000000200 */
[-C--:B------:R-:W-:Y:S07]  /*42c0*/  HMMA.16816.F32 R12, R60, R18.reuse, RZ ;  /* 0x000000123c0c723c */ /* 0x080fee00000018ff */
[----:B------:R-:W3:Y:S01]  /*42d0*/  LDSM.16.M88.4 R144, [R150+0xa000] ;  /* 0x00a000009690783b */ /* 0x000ee20000000200 */
[C---:B------:R-:W-:Y:S06]  /*42e0*/  HMMA.16816.F32 R16, R64.reuse, R18, RZ ;  /* 0x000000124010723c */ /* 0x040fec00000018ff */
[-C--:B-1----:R-:W-:Y:S06]  /*42f0*/  HMMA.16816.F32 R20, R64, R32.reuse, RZ ;  /* 0x000000204014723c */ /* 0x082fec00000018ff */
        /* <DEDUP_REMOVED lines=13> */
[C---:B---3--:R-:W-:Y:S06]  /*43d0*/  HMMA.16816.F32 R8, R144.reuse, R140, R8 ;  /* 0x0000008c9008723c */ /* 0x048fec0000001808 */
        /* <DEDUP_REMOVED lines=15> */
[-C--:B------:R-:W-:Y:S01]  /*44d0*/  HMMA.16816.F32 R60, R144, R134.reuse, R60 ;  /* 0x00000086903c723c */ /* 0x080fe2000000183c */
[----:B------:R-:W2:Y:S05]  /*44e0*/  LDL R147, [R1+0xa8] ;  /* 0x0000a80001937983 */ /* 0x000eaa0000100800 */
[----:B------:R-:W-:Y:S01]  /*44f0*/  HMMA.16816.F32 R64, R136, R134, R64 ;  /* 0x000000868840723c */ /* 0x000fe20000001840 */
[----:B------:R-:W1:Y:S04]  /*4500*/  LDSM.16.M88.4 R132, [R187+0x4000] ;  /* 0x00400000bb84783b */ /* 0x000e680000000200 */
[----:B------:R-:W-:Y:S04]  /*4510*/  MOV R145, R153 ;  /* 0x0000009900917202 */ /* 0x000fe80000000f00 */
        /* <DEDUP_REMOVED lines=20> */
[----:B------:R-:W-:Y:S06]  /*4660*/  LDSM.16.M88.4 R132, [R188+0x4000] ;  /* 0x00400000bc84783b */ /* 0x000fec0000000200 */
[----:B------:R-:W-:Y:S04]  /*4670*/  MOV R143, R145 ;  /* 0x00000091008f7202 */ /* 0x000fe80000000f00 */
[----:B--2---:R-:W-:Y:S02]  /*4680*/  IADD3.X R153, R147, UR15, RZ, P0, !PT ;  /* 0x0000000f93997c10 */ /* 0x004fe400087fe4ff */
[----:B------:R-:W-:Y:S02]  /*4690*/  MOV R147, R0 ;  /* 0x0000000000937202 */ /* 0x000fe40000000f00 */
[----:B------:R-:W-:Y:S01]  /*46a0*/  IADD3 R0, R2, R149, RZ ;  /* 0x0000009502007210 */ /* 0x000fe20007ffe0ff */
[----:B------:R-:W2:Y:S01]  /*46b0*/  LDG.E R146, desc[UR34][R152.64] ;  /* 0x0000002298927981 */ /* 0x000ea2000c1e1900 */
[----:B------:R-:W-:Y:S03]  /*46c0*/  PLOP3.LUT P0, PT, PT, PT, UP2, 0x80, 0x0 ;  /* 0x000000000000781c */ /* 0x000fe60003f0f028 */
[----:B------:R-:W1:Y:S08]  /*46d0*/  LDSM.16.M88.4 R136, [R0+0x8000] ;  /* 0x008000000088783b */ /* 0x000e700000000200 */
[----:B------:R-:W3:Y:S04]  /*46e0*/  LDG.E R145, desc[UR34][R152.64+0x20] ;  /* 0x0000202298917981 */ /* 0x000ee8000c1e1900 */
[----:B------:R-:W5:Y:S04]  /*46f0*/  LDG.E R144, desc[UR34][R152.64+0x100] ;  /* 0x0001002298907981 */ /* 0x000f68000c1e1900 */
[----:B------:R4:W5:Y:S01]  /*4700*/  LDG.E R2, desc[UR34][R152.64+0x120] ;  /* 0x0001202298027981 */ /* 0x000962000c1e1900 */
[-C--:B-1----:R-:W-:Y:S05]  /*4710*/  HMMA.16816.F32 R4, R136, R132.reuse, R4 ;  /* 0x000000848804723c */ /* 0x082fea0000001804 */
[----:B----4-:R-:W-:Y:S02]  /*4720*/  MOV R153, R143 ;  /* 0x0000008f00997202 */ /* 0x010fe40000000f00 */
[----:B------:R1:W4:Y:S04]  /*4730*/  LDSM.16.M88.4 R140, [R0+0xa000] ;  /* 0x00a00000008c783b */ /* 0x0003280000000200 */
[----:B-1----:R-:W-:Y:S04]  /*4740*/  FFMA.FTZ R0, -R153, R153, 1 ;  /* 0x3f80000099007423 */ /* 0x002fe80000010199 */
[----:B------:R-:W-:Y:S01]  /*4750*/  FMUL.FTZ R0, R0, UR11 ;  /* 0x0000000b00007c20 */ /* 0x000fe20008410000 */
[C---:B----4-:R-:W-:Y:S06]  /*4760*/  HMMA.16816.F32 R8, R140.reuse, R132, R8 ;  /* 0x000000848c08723c */ /* 0x050fec0000001808 */
        /* <DEDUP_REMOVED lines=16> */
[----:B------:R-:W-:Y:S01]  /*4870*/  FFMA.FTZ R132, -R80, R80, 1 ;  /* 0x3f80000050847423 */ /* 0x000fe20000010150 */
[----:B------:R-:W-:Y:S01]  /*4880*/  FFMA.FTZ R133, -R147, R147, 1 ;  /* 0x3f80000093857423 */ /* 0x000fe20000010193 */
[----:B------:R1:W5:Y:S01]  /*4890*/  LDL.LU R80, [R1+0x124] ;  /* 0x0001240001507983 */ /* 0x0003620000300800 */
[----:B------:R-:W-:Y:S04]  /*48a0*/  HMMA.16816.F32 R64, R136, R134, R64 ;  /* 0x000000868840723c */ /* 0x000fe80000001840 */
[----:B------:R-:W-:Y:S01]  /*48b0*/  FMUL.FTZ R133, R133, UR11 ;  /* 0x0000000b85857c20 */ /* 0x000fe20008410000 */
[----:B------:R-:W-:Y:S01]  /*48c0*/  FMUL.FTZ R132, R132, UR11 ;  /* 0x0000000b84847c20 */ /* 0x000fe20008410000 */
[C---:B--2---:R-:W-:Y:S01]  /*48d0*/  FADD.FTZ R33, -R146.reuse, R33 ;  /* 0x0000002192217221 */ /* 0x044fe20000010100 */
[C---:B------:R-:W-:Y:S01]  /*48e0*/  FADD.FTZ R48, -R146.reuse, R48 ;  /* 0x0000003092307221 */ /* 0x040fe20000010100 */
[C---:B------:R-:W-:Y:S03]  /*48f0*/  FADD.FTZ R49, -R146.reuse, R49 ;  /* 0x0000003192317221 */ /* 0x040fe60000010100 */
[C---:B------:R-:W-:Y:S01]  /*4900*/  FADD.FTZ R4, -R146.reuse, R4 ;  /* 0x0000000492047221 */ /* 0x040fe20000010100 */
[C---:B------:R-:W-:Y:S11]  /*4910*/  FADD.FTZ R5, -R146.reuse, R5 ;  /* 0x0000000592057221 */ /* 0x040ff60000010100 */
[----:B------:R-:W-:Y:S01]  /*4920*/  @!UPT UIADD3 URZ, URZ, URZ, URZ ;  /* 0x0000003f3f3ff290 */ /* 0x000fe2000fffe03f */
[----:B------:R-:W-:Y:S01]  /*4930*/  FADD.FTZ R64, -R146, R64 ;  /* 0x0000004092407221 */ /* 0x000fe20000010100 */
[----:B------:R-:W-:Y:S01]  /*4940*/  FMUL.FTZ R4, R166, R4 ;  /* 0x00000004a6047220 */ /* 0x000fe20000410000 */
[----:B------:R-:W-:Y:S03]  /*4950*/  FMUL.FTZ R5, R165, R5 ;  /* 0x00000005a5057220 */ /* 0x000fe60000410000 */
[----:B------:R-:W-:Y:S01]  /*4960*/  FMUL.FTZ R134, R0, R4 ;  /* 0x0000000400867220 */ /* 0x000fe20000410000 */
[----:B------:R-:W-:Y:S01]  /*4970*/  FMUL.FTZ R133, R133, R5 ;  /* 0x0000000585857220 */ /* 0x000fe20000410000 */
[C---:B------:R-:W-:Y:S01]  /*4980*/  FADD.FTZ R4, -R146.reuse, R17 ;  /* 0x0000001192047221 */ /* 0x040fe20000010100 */
[----:B------:R-:W-:Y:S01]  /*4990*/  FFMA.FTZ R17, -R79, R79, 1 ;  /* 0x3f8000004f117423 */ /* 0x000fe2000001014f */
[----:B------:R-:W-:Y:S01]  /*49a0*/  FADD.FTZ R0, -R146, R20 ;  /* 0x0000001492007221 */ /* 0x000fe20000010100 */
[----:B------:R1:W5:Y:S01]  /*49b0*/  LDL.LU R79, [R1+0x120] ;  /* 0x00012000014f7983 */ /* 0x0003620000300800 */
[----:B------:R-:W-:Y:S01]  /*49c0*/  FFMA.FTZ R20, -R78, R78, 1 ;  /* 0x3f8000004e147423 */ /* 0x000fe2000001014e */
[C---:B------:R-:W-:Y:S01]  /*49d0*/  FADD.FTZ R5, -R146.reuse, R16 ;  /* 0x0000001092057221 */ /* 0x040fe20000010100 */
[----:B------:R-:W-:Y:S01]  /*49e0*/  FADD.FTZ R16, -R146, R21 ;  /* 0x0000001592107221 */ /* 0x000fe20000010100 */
[----:B------:R1:W5:Y:S01]  /*49f0*/  LDL.LU R78, [R1+0x11c] ;  /* 0x00011c00014e7983 */ /* 0x0003620000300800 */
[----:B------:R-:W-:Y:S01]  /*4a00*/  FFMA.FTZ R21, -R77, R77, 1 ;  /* 0x3f8000004d157423 */ /* 0x000fe2000001014d */
[----:B------:R-:W-:Y:S01]  /*4a10*/  FMUL.FTZ R17, R17, UR11 ;  /* 0x0000000b11117c20 */ /* 0x000fe20008410000 */
[----:B------:R-:W-:Y:S01]  /*4a20*/  FMUL.FTZ R0, R171, R0 ;  /* 0x00000000ab007220 */ /* 0x000fe20000410000 */
[----:B------:R1:W5:Y:S01]  /*4a30*/  LDL.LU R77, [R1+0x118] ;  /* 0x00011800014d7983 */ /* 0x0003620000300800 */
[----:B------:R-:W-:Y:S01]  /*4a40*/  FMUL.FTZ R21, R21, UR11 ;  /* 0x0000000b15157c20 */ /* 0x000fe20008410000 */
[----:B------:R-:W-:Y:S01]  /*4a50*/  FMUL.FTZ R20, R20, UR11 ;  /* 0x0000000b14147c20 */ /* 0x000fe20008410000 */
[----:B------:R-:W-:Y:S01]  /*4a60*/  FMUL.FTZ R16, R170, R16 ;  /* 0x00000010aa107220 */ /* 0x000fe20000410000 */
[----:B------:R-:W-:Y:S01]  /*4a70*/  FMUL.FTZ R5, R180, R5 ;  /* 0x00000005b4057220 */ /* 0x000fe20000410000 */
[----:B------:R-:W-:Y:S01]  /*4a80*/  FMUL.FTZ R4, R175, R4 ;  /* 0x00000004af047220 */ /* 0x000fe20000410000 */
[C---:B---3--:R-:W-:Y:S01]  /*4a90*/  FADD.FTZ R6, -R145.reuse, R6 ;  /* 0x0000000691067221 */ /* 0x048fe20000010100 */
[----:B------:R-:W-:Y:S01]  /*4aa0*/  FADD.FTZ R7, -R145, R7 ;  /* 0x0000000791077221 */ /* 0x000fe20000010100 */
[----:B------:R-:W-:Y:S01]  /*4ab0*/  FMUL.FTZ R132, R132, R5 ;  /* 0x0000000584847220 */ /* 0x000fe20000410000 */
[----:B------:R-:W-:Y:S01]  /*4ac0*/  FMUL.FTZ R5, R17, R4 ;  /* 0x0000000411057220 */ /* 0x000fe20000410000 */
[----:B------:R-:W-:Y:S01]  /*4ad0*/  FADD.FTZ R17, -R146, R32 ;  /* 0x0000002092117221 */ /* 0x000fe20000010100 */
[----:B------:R-:W-:Y:S01]  /*4ae0*/  FFMA.FTZ R32, -R72, R72, 1 ;  /* 0x3f80000048207423 */ /* 0x000fe20000010148 */
[----:B------:R-:W-:Y:S01]  /*4af0*/  FMUL.FTZ R4, R20, R0 ;  /* 0x0000000014047220 */ /* 0x000fe20000410000 */
[----:B------:R-:W-:Y:S01]  /*4b00*/  FMUL.FTZ R0, R21, R16 ;  /* 0x0000001015007220 */ /* 0x000fe20000410000 */
[----:B------:R-:W-:Y:S01]  /*4b10*/  F2FP.F16.F32.PACK_AB R16, R133, R134 ;  /* 0x000000868510723e */ /* 0x000fe200000000ff */
[----:B------:R-:W-:Y:S01]  /*4b20*/  FFMA.FTZ R133, -R76, R76, 1 ;  /* 0x3f8000004c857423 */ /* 0x000fe2000001014c */
[----:B------:R-:W-:Y:S01]  /*4b30*/  F2FP.F16.F32.PACK_AB R132, R5, R132 ;  /* 0x000000840584723e */ /* 0x000fe200000000ff */
[----:B------:R1:W5:Y:S01]  /*4b40*/  LDL.LU R76, [R1+0x114] ;  /* 0x00011400014c7983 */ /* 0x0003620000300800 */
[----:B------:R-:W-:Y:S01]  /*4b50*/  F2FP.F16.F32.PACK_AB R134, R0, R4 ;  /* 0x000000040086723e */ /* 0x000fe200000000ff */
[----:B------:R-:W-:Y:S01]  /*4b60*/  FFMA.FTZ R21, -R71, R71, 1 ;  /* 0x3f80000047157423 */ /* 0x000fe20000010147 */
[C---:B------:R-:W-:Y:S01]  /*4b70*/  FADD.FTZ R0, -R146.reuse, R37 ;  /* 0x0000002592007221 */ /* 0x040fe20000010100 */
[----:B------:R-:W-:Y:S01]  /*4b80*/  FFMA.FTZ R37, -R75, R75, 1 ;  /* 0x3f8000004b257423 */ /* 0x000fe2000001014b */
[----:B------:R-:W-:Y:S01]  /*4b90*/  FADD.FTZ R4, -R146, R36 ;  /* 0x0000002492047221 */ /* 0x000fe20000010100 */
[----:B------:R1:W5:Y:S01]  /*4ba0*/  LDL.LU R75, [R1+0x110] ;  /* 0x00011000014b7983 */ /* 0x0003620000300800 */
[----:B------:R-:W-:Y:S01]  /*4bb0*/  FFMA.FTZ R36, -R74, R74, 1 ;  /* 0x3f8000004a247423 */ /* 0x000fe2000001014a */
[----:B------:R-:W-:Y:S01]  /*4bc0*/  FMUL.FTZ R5, R161, R33 ;  /* 0x00000021a1057220 */ /* 0x000fe20000410000 */
[----:B------:R-:W-:Y:S01]  /*4bd0*/  FFMA.FTZ R33, -R73, R73, 1 ;  /* 0x3f80000049217423 */ /* 0x000fe20000010149 */
[----:B------:R1:W5:Y:S01]  /*4be0*/  LDL.LU R74, [R1+0x10c] ;  /* 0x00010c00014a7983 */ /* 0x0003620000300800 */
[----:B------:R-:W-:Y:S01]  /*4bf0*/  FADD.FTZ R20, -R146, R52 ;  /* 0x0000003492147221 */ /* 0x000fe20000010100 */
[----:B------:R-:W-:Y:S01]  /*4c00*/  FFMA.FTZ R52, -R3, R3, 1 ;  /* 0x3f80000003347423 */ /* 0x000fe20000010103 */
[----:B------:R-:W-:Y:S01]  /*4c10*/  FMUL.FTZ R4, R160, R4 ;  /* 0x00000004a0047220 */ /* 0x000fe20000410000 */
[----:B------:R1:W5:Y:S01]  /*4c20*/  LDL.LU R73, [R1+0x108] ;  /* 0x0001080001497983 */ /* 0x0003620000300800 */
[----:B------:R-:W-:Y:S01]  /*4c30*/  FMUL.FTZ R32, R32, UR11 ;  /* 0x0000000b20207c20 */ /* 0x000fe20008410000 */
        /* <DEDUP_REMOVED lines=20> */
[----:B------:R-:W-:Y:S01]  /*4d80*/  FADD.FTZ R17, -R146, R53 ;  /* 0x0000003592117221 */ /* 0x000fe20000010100 */
[----:B------:R-:W-:Y:S01]  /*4d90*/  FMUL.FTZ R37, R37, R5 ;  /* 0x0000000525257220 */ /* 0x000fe20000410000 */
[----:B------:R-:W-:Y:S01]  /*4da0*/  FMUL.FTZ R20, R156, R20 ;  /* 0x000000149c147220 */ /* 0x000fe20000410000 */
[----:B------:R1:W5:Y:S01]  /*4db0*/  LDL.LU R68, [R1+0xf4] ;  /* 0x0000f40001447983 */ /* 0x0003620000300800 */
[----:B------:R-:W-:Y:S01]  /*4dc0*/  FMUL.FTZ R17, R155, R17 ;  /* 0x000000119b117220 */ /* 0x000fe20000410000 */
[----:B------:R-:W-:Y:S01]  /*4dd0*/  FMUL.FTZ R4, R4, UR11 ;  /* 0x0000000b04047c20 */ /* 0x000fe20008410000 */
[----:B------:R-:W-:Y:S01]  /*4de0*/  FMUL.FTZ R48, R48, UR11 ;  /* 0x0000000b30307c20 */ /* 0x000fe20008410000 */
[----:B------:R1:W5:Y:S01]  /*4df0*/  LDL.LU R3, [R1+0xf0] ;  /* 0x0000f00001037983 */ /* 0x0003620000300800 */
[----:B------:R-:W-:Y:S01]  /*4e00*/  FADD.FTZ R5, -R146, R65 ;  /* 0x0000004192057221 */ /* 0x000fe20000010100 */
[----:B------:R-:W-:Y:S01]  /*4e10*/  FMUL.FTZ R21, R21, R0 ;  /* 0x0000000015157220 */ /* 0x000fe20000410000 */
[----:B------:R-:W-:Y:S01]  /*4e20*/  FMUL.FTZ R0, R154, R64 ;  /* 0x000000409a007220 */ /* 0x000fe20000410000 */
[----:B------:R-:W-:Y:S01]  /*4e30*/  F2FP.F16.F32.PACK_AB R133, R37, R133 ;  /* 0x000000852585723e */ /* 0x000fe200000000ff */
[----:B------:R-:W-:Y:S01]  /*4e40*/  FMUL.FTZ R49, R49, UR11 ;  /* 0x0000000b31317c20 */ /* 0x000fe20008410000 */
[----:B------:R-:W-:Y:S01]  /*4e50*/  FMUL.FTZ R20, R4, R20 ;  /* 0x0000001404147220 */ /* 0x000fe20000410000 */
[----:B------:R-:W-:Y:S01]  /*4e60*/  FMUL.FTZ R17, R48, R17 ;  /* 0x0000001130117220 */ /* 0x000fe20000410000 */
[----:B------:R-:W-:Y:S01]  /*4e70*/  F2FP.F16.F32.PACK_AB R48, R21, R32 ;  /* 0x000000201530723e */ /* 0x000fe200000000ff */
[----:B------:R-:W-:Y:S01]  /*4e80*/  FMUL.FTZ R5, R151, R5 ;  /* 0x0000000597057220 */ /* 0x000fe20000410000 */
[----:B------:R-:W-:Y:S01]  /*4e90*/  FMUL.FTZ R52, R52, UR11 ;  /* 0x0000000b34347c20 */ /* 0x000fe20008410000 */
[----:B------:R-:W-:Y:S01]  /*4ea0*/  FMUL.FTZ R4, R49, R0 ;  /* 0x0000000031047220 */ /* 0x000fe20000410000 */
[----:B------:R-:W-:Y:S01]  /*4eb0*/  F2FP.F16.F32.PACK_AB R49, R33, R36 ;  /* 0x000000242131723e */ /* 0x000fe200000000ff */
[----:B------:R-:W-:Y:S01]  /*4ec0*/  FFMA.FTZ R33, -R193, R193, 1 ;  /* 0x3f800000c1217423 */ /* 0x000fe200000101c1 */
[----:B------:R-:W-:Y:S01]  /*4ed0*/  F2FP.F16.F32.PACK_AB R37, R17, R20 ;  /* 0x000000141125723e */ /* 0x000fe200000000ff */
[----:B------:R-:W-:Y:S01]  /*4ee0*/  FMUL.FTZ R0, R52, R5 ;  /* 0x0000000534007220 */ /* 0x000fe20000410000 */
[----:B------:R-:W-:Y:S01]  /*4ef0*/  MOV R193, 0x20 ;  /* 0x0000002000c17802 */ /* 0x000fe20000000f00 */
[----:B------:R-:W-:Y:S01]  /*4f00*/  FFMA.FTZ R20, -R194, R194, 1 ;  /* 0x3f800000c2147423 */ /* 0x000fe200000101c2 */
[----:B------:R-:W-:Y:S01]  /*4f10*/  MOV R194, 0x40 ;  /* 0x0000004000c27802 */ /* 0x000fe20000000f00 */
[----:B------:R-:W-:Y:S01]  /*4f20*/  FMUL.FTZ R32, R224, R6 ;  /* 0x00000006e0207220 */ /* 0x000fe20000410000 */
[----:B------:R-:W-:Y:S01]  /*4f30*/  F2FP.F16.F32.PACK_AB R36, R0, R4 ;  /* 0x000000040024723e */ /* 0x000fe200000000ff */
[----:B------:R-:W-:Y:S01]  /*4f40*/  FMUL.FTZ R21, R223, R7 ;  /* 0x00000007df157220 */ /* 0x000fe20000410000 */
[----:B------:R-:W-:Y:S01]  /*4f50*/  FMUL.FTZ R20, R20, UR11 ;  /* 0x0000000b14147c20 */ /* 0x000fe20008410000 */
[----:B------:R-:W-:Y:S01]  /*4f60*/  FMUL.FTZ R33, R33, UR11 ;  /* 0x0000000b21217c20 */ /* 0x000fe20008410000 */
[----:B-1----:R-:W-:Y:S06]  /*4f70*/  @!P0 BRA `(.L_x_2030) ;  /* 0x00000000007c8947 */ /* 0x002fec0003800000 */
[----:B------:R-:W2:Y:S01]  /*4f80*/  LDL.LU.64 R64, [R1+0x80] ;  /* 0x0000800001407983 */ /* 0x000ea20000300a00 */
[----:B------:R-:W1:Y:S01]  /*4f90*/  LDC.64 R4, c[0x0][0x240] ;  /* 0x00009000ff047b82 */ /* 0x000e620000000a00 */
[----:B------:R-:W-:Y:S02]  /*4fa0*/  ULOP3.LUT UR8, UR47, 0x1, URZ, 0xc0, !UPT ;  /* 0x000000012f087892 */ /* 0x000fe4000f8ec03f */
[----:B------:R-:W3:Y:S02]  /*4fb0*/  LDL.LU R53, [R1+0x7c] ;  /* 0x00007c0001357983 */ /* 0x000ee40000300800 */
[----:B------:R-:W-:Y:S04]  /*4fc0*/  UISETP.NE.U32.AND UP0, UPT, UR8, 0x1, UPT ;  /* 0x000000010800788c */ /* 0x000fe8000bf05070 */
[----:B------:R-:W-:Y:S06]  /*4fd0*/  USEL UR8, UR29, 0x4000, !UP0 ;  /* 0x000040001d087887 */ /* 0x000fec000c000000 */
[----:B------:R-:W-:Y:S01]  /*4fe0*/  IADD3 R190, R190, UR8, RZ ;  /* 0x00000008bebe7c10 */ /* 0x000fe2000fffe0ff */
[----:B---3--:R-:W-:Y:S01]  /*4ff0*/  VIADD R53, R53, UR8 ;  /* 0x0000000835357c36 */ /* 0x008fe20008000000 */
[C---:B-1----:R-:W-:Y:S01]  /*5000*/  SHF.L.U64.HI R6, R4.reuse, 0x6, R5 ;  /* 0x0000000604067819 */ /* 0x042fe20000010205 */
[C---:B------:R-:W-:Y:S02]  /*5010*/  IMAD.U32 R7, R4.reuse, -0x80, RZ ;  /* 0xffffff8004077824 */ /* 0x040fe400078e00ff */
[----:B------:R-:W-:Y:S03]  /*5020*/  IMAD.SHL.U32 R0, R4, 0x40, RZ ;  /* 0x0000004004007824 */ /* 0x000fe600078e00ff */
[C---:B--2---:R-:W-:Y:S04]  /*5030*/  LEA R17, P1, R7.reuse, R64, 0x1 ;  /* 0x0000004007117211 */ /* 0x044fe800078208ff */
[----:B------:R-:W-:Y:S01]  /*5040*/  LEA.HI.X.SX32 R7, R7, R65, 0x1, P1 ;  /* 0x0000004107077211 */ /* 0x000fe200008f0eff */
[----:B------:R-:W-:Y:S03]  /*5050*/  IMAD.MOV.U32 R64, RZ, RZ, R17 ;  /* 0x000000ffff407224 */ /* 0x000fe600078e0011 */
[----:B------:R-:W-:Y:S02]  /*5060*/  MOV R65, R7 ;  /* 0x0000000700417202 */ /* 0x000fe40000000f00 */
[-C--:B------:R-:W-:Y:S03]  /*5070*/  IADD3 R4, P1, R64, R0.reuse, RZ ;  /* 0x0000000040047210 */ /* 0x080fe60007f3e0ff */
[----:B------:R-:W-:Y:S01]  /*5080*/  @!PT LDS RZ, [RZ] ;  /* 0x00000000fffff984 */ /* 0x000fe20000000800 */
[----:B------:R-:W-:Y:S01]  /*5090*/  @!PT LDS RZ, [RZ] ;  /* 0x00000000fffff984 */ /* 0x000fe20000000800 */
[----:B------:R-:W-:Y:S01]  /*50a0*/  @!PT LDS RZ, [RZ] ;  /* 0x00000000fffff984 */ /* 0x000fe20000000800 */
[----:B------:R-:W-:Y:S02]  /*50b0*/  LDGSTS.E.BYPASS.LTC128B.128 [R53], desc[UR34][R64.64] ;  /* 0x0000000040357fae */ /* 0x000fe4000b901d62 */
[--C-:B------:R-:W-:Y:S02]  /*50c0*/  IMAD.X R5, R65, 0x1, R6.reuse, P1 ;  /* 0x0000000141057824 */ /* 0x100fe400008e0606 */
[----:B------:R1:W-:Y:S04]  /*50d0*/  STL.64 [R1+0x80], R64 ;  /* 0x0000804001007387 */ /* 0x0003e80000100a00 */
[----:B------:R2:W-:Y:S04]  /*50e0*/  LDGSTS.E.BYPASS.LTC128B.128 [R53+0x1000], desc[UR34][R4.64] ;  /* 0x0100000004357fae */ /* 0x0005e8000b901d62 */
[----:B------:R1:W-:Y:S01]  /*50f0*/  STL [R1+0x7c], R53 ;  /* 0x00007c3501007387 */ /* 0x0003e20000100800 */
[----:B--2---:R-:W-:Y:S04]  /*5100*/  IADD3 R4, P1, R4, R0, RZ ;  /* 0x0000000004047210 */ /* 0x004fe80007f3e0ff */
[----:B------:R-:W-:Y:S05]  /*5110*/  IADD3.X R5, R5, R6, RZ, P1, !PT ;  /* 0x0000000605057210 */ /* 0x000fea0000ffe4ff */
[----:B------:R2:W-:Y:S02]  /*5120*/  LDGSTS.E.BYPASS.LTC128B.128 [R53+0x2000], desc[UR34][R4.64] ;  /* 0x0200000004357fae */ /* 0x0005e4000b901d62 */
[----:B--2---:R-:W-:Y:S05]  /*5130*/  IADD3 R4, P1, R4, R0, RZ ;  /* 0x0000000004047210 */ /* 0x004fea0007f3e0ff */
[----:B------:R-:W-:Y:S05]  /*5140*/  IMAD.X R5, R5, 0x1, R6, P1 ;  /* 0x0000000105057824 */ /* 0x000fea00008e0606 */
[----:B------:R1:W-:Y:S04]  /*5150*/  LDGSTS.E.BYPASS.LTC128B.128 [R53+0x3000], desc[UR34][R4.64] ;  /* 0x0300000004357fae */ /* 0x0003e8000b901d62 */
[----:B------:R-:W0:Y:S02]  /*5160*/  LDGDEPBAR ;  /* 0x00000000000079af */ /* 0x000e240000000000 */
.L_x_2030:
[----:B-1----:R-:W2:Y:S01]  /*5170*/  LDL.LU R65, [R1+0x18] ;  /* 0x0000180001417983 */ /* 0x002ea20000300800 */
[C---:B------:R-:W-:Y:S01]  /*5180*/  FADD.FTZ R0, -R145.reuse, R23 ;  /* 0x0000001791007221 */ /* 0x040fe20000010100 */
[----:B------:R-:W-:Y:S01]  /*5190*/  FMUL.FTZ R17, R20, R32 ;  /* 0x0000002014117220 */ /* 0x000fe20000410000 */
[----:B-----5:R-:W-:Y:S01]  /*51a0*/  FADD.FTZ R8, -R144, R8 ;  /* 0x0000000890087221 */ /* 0x020fe20000010100 */
[----:B------:R-:W3:Y:S01]  /*51b0*/  LDL.LU R64, [R1+0x14] ;  /* 0x0000140001407983 */ /* 0x000ee20000300800 */
[----:B------:R-:W-:Y:S01]  /*51c0*/  FMUL.FTZ R0, R206, R0 ;  /* 0x00000000ce007220 */ /* 0x000fe20000410000 */
[C---:B------:R-:W-:Y:S01]  /*51d0*/  FADD.FTZ R35, -R145.reuse, R35 ;  /* 0x0000002391237221 */ /* 0x040fe20000010100 */
[----:B------:R-:W-:Y:S01]  /*51e0*/  FADD.FTZ R28, -R144, R28 ;  /* 0x0000001c901c7221 */ /* 0x000fe20000010100 */
[----:B------:R-:W4:Y:S01]  /*51f0*/  LDL.LU R53, [R1+0xc] ;  /* 0x00000c0001357983 */ /* 0x000f220000300800 */
[----:B------:R-:W-:Y:S01]  /*5200*/  FADD.FTZ R22, -R145, R22 ;  /* 0x0000001691167221 */ /* 0x000fe20000010100 */
[----:B------:R-:W-:Y:S01]  /*5210*/  FFMA.FTZ R5, -R217, R217, 1 ;  /* 0x3f800000d9057423 */ /* 0x000fe200000101d9 */
[----:B------:R-:W-:Y:S01]  /*5220*/  FFMA.FTZ R4, -R216, R216, 1 ;  /* 0x3f800000d8047423 */ /* 0x000fe200000101d8 */
[----:B------:R-:W4:Y:S01]  /*5230*/  LDL.LU R52, [R1+0x8] ;  /* 0x0000080001347983 */ /* 0x000f220000300800 */
[----:B------:R-:W-:Y:S01]  /*5240*/  FMUL.FTZ R22, R207, R22 ;  /* 0x00000016cf167220 */ /* 0x000fe20000410000 */
[----:B------:R-:W-:Y:S01]  /*5250*/  FMUL.FTZ R5, R5, UR11 ;  /* 0x0000000b05057c20 */ /* 0x000fe20008410000 */
[----:B------:R-:W-:Y:S01]  /*5260*/  FMUL.FTZ R4, R4, UR11 ;  /* 0x0000000b04047c20 */ /* 0x000fe20008410000 */
[----:B------:R-:W2:Y:S01]  /*5270*/  LDL R138, [R1+0x4c] ;  /* 0x00004c00018a7983 */ /* 0x000ea20000100800 */
[----:B------:R-:W-:Y:S01]  /*5280*/  FADD.FTZ R18, -R145, R18 ;  /* 0x0000001291127221 */ /* 0x000fe20000010100 */
[----:B------:R-:W-:Y:S01]  /*5290*/  FMUL.FTZ R22, R5, R22 ;  /* 0x0000001605167220 */ /* 0x000fe20000410000 */
[----:B------:R-:W-:Y:S01]  /*52a0*/  FMUL.FTZ R5, R4, R0 ;  /* 0x0000000004057220 */ /* 0x000fe20000410000 */
[----:B------:R-:W3:Y:S01]  /*52b0*/  LDL R137, [R1+0x58] ;  /* 0x0000580001897983 */ /* 0x000ee20000100800 */
[----:B------:R-:W-:Y:S01]  /*52c0*/  FFMA.FTZ R7, -R225, R225, 1 ;  /* 0x3f800000e1077423 */ /* 0x000fe200000101e1 */
[----:B------:R-:W-:Y:S01]  /*52d0*/  FMUL.FTZ R18, R210, R18 ;  /* 0x00000012d2127220 */ /* 0x000fe20000410000 */
[----:B------:R-:W-:Y:S01]  /*52e0*/  FADD.FTZ R19, -R145, R19 ;  /* 0x0000001391137221 */ /* 0x000fe20000010100 */
[----:B------:R-:W4:Y:S01]  /*52f0*/  LDL.LU R135, [R1+0x48] ;  /* 0x0000480001877983 */ /* 0x000f220000300800 */
[----:B------:R-:W-:Y:S01]  /*5300*/  FMUL.FTZ R7, R7, UR11 ;  /* 0x0000000b07077c20 */ /* 0x000fe20008410000 */
        /* <DEDUP_REMOVED lines=13> */
[----:B------:R-:W-:Y:S01]  /*53e0*/  FADD.FTZ R50, -R145, R50 ;  /* 0x0000003291327221 */ /* 0x000fe20000010100 */
[----:B------:R-:W-:Y:S01]  /*53f0*/  FADD.FTZ R12, -R144, R12 ;  /* 0x0000000c900c7221 */ /* 0x000fe20000010100 */
[----:B------:R-:W-:Y:S01]  /*5400*/  F2FP.F16.F32.PACK_AB R0, R19, R18 ;  /* 0x000000121300723e */ /* 0x000fe200000000ff */
        /* <DEDUP_REMOVED lines=29> */
[C---:B------:R-:W-:Y:S01]  /*55e0*/  FADD.FTZ R24, -R144.reuse, R24 ;  /* 0x0000001890187221 */ /* 0x040fe20000010100 */
[----:B------:R-:W-:Y:S01]  /*55f0*/  FADD.FTZ R40, -R144, R40 ;  /* 0x0000002890287221 */ /* 0x000fe20000010100 */
[C---:B------:R-:W-:Y:S01]  /*5600*/  FADD.FTZ R15, -R2.reuse, R15 ;  /* 0x0000000f020f7221 */ /* 0x040fe20000010100 */
[C---:B------:R-:W-:Y:S01]  /*5610*/  FADD.FTZ R30, -R2.reuse, R30 ;  /* 0x0000001e021e7221 */ /* 0x040fe20000010100 */
[----:B------:R-:W-:Y:S01]  /*5620*/  FMUL.FTZ R24, R235, R24 ;  /* 0x00000018eb187220 */ /* 0x000fe20000410000 */
[----:B------:R-:W-:Y:S01]  /*5630*/  FMUL.FTZ R40, R219, R40 ;  /* 0x00000028db287220 */ /* 0x000fe20000410000 */
[C---:B------:R-:W-:Y:S01]  /*5640*/  FADD.FTZ R27, -R2.reuse, R27 ;  /* 0x0000001b021b7221 */ /* 0x040fe20000010100 */
[C---:B------:R-:W-:Y:S01]  /*5650*/  FADD.FTZ R42, -R2.reuse, R42 ;  /* 0x0000002a022a7221 */ /* 0x040fe20000010100 */
        /* <DEDUP_REMOVED lines=9> */
[----:B------:R-:W-:Y:S02]  /*56f0*/  FADD.FTZ R59, -R2, R59 ;  /* 0x0000003b023b7221 */ /* 0x000fe40000010100 */
[----:B------:R-:W-:Y:S01]  /*5700*/  FMUL.FTZ R46, R243, R46 ;  /* 0x0000002ef32e7220 */ /* 0x000fe20000410000 */
[----:B------:R-:W-:Y:S01]  /*5710*/  FMUL.FTZ R58, R233, R58 ;  /* 0x0000003ae93a7220 */ /* 0x000fe20000410000 */
[----:B------:R-:W-:Y:S01]  /*5720*/  FMUL.FTZ R59, R232, R59 ;  /* 0x0000003be83b7220 */ /* 0x000fe20000410000 */
[----:B--2---:R1:W-:Y:S02]  /*5730*/  STS [R138+0x14000], R16 ;  /* 0x014000108a007388 */ /* 0x0043e40000000800 */
[----:B-1----:R-:W-:Y:S01]  /*5740*/  FMUL.FTZ R16, R33, R21 ;  /* 0x0000001521107220 */ /* 0x002fe20000410000 */
[----:B------:R-:W-:Y:S01]  /*5750*/  F2FP.F16.F32.PACK_AB R33, R5, R22 ;  /* 0x000000160521723e */ /* 0x000fe200000000ff */
[----:B------:R-:W-:Y:S03]  /*5760*/  FFMA.FTZ R5, -R204, R204, 1 ;  /* 0x3f800000cc057423 */ /* 0x000fe600000101cc */
[----:B------:R-:W-:Y:S01]  /*5770*/  F2FP.F16.F32.PACK_AB R4, R16, R17 ;  /* 0x000000111004723e */ /* 0x000fe200000000ff */
[----:B------:R-:W-:Y:S01]  /*5780*/  FMUL.FTZ R7, R5, UR11 ;  /* 0x0000000b05077c20 */ /* 0x000fe20008410000 */
[----:B------:R-:W-:Y:S01]  /*5790*/  FMUL.FTZ R16, R6, UR11 ;  /* 0x0000000b06107c20 */ /* 0x000fe20008410000 */
[----:B------:R-:W-:Y:S01]  /*57a0*/  FFMA.FTZ R6, -R203, R203, 1 ;  /* 0x3f800000cb067423 */ /* 0x000fe200000101cb */
[----:B------:R-:W-:Y:S01]  /*57b0*/  FFMA.FTZ R5, -R202, R202, 1 ;  /* 0x3f800000ca057423 */ /* 0x000fe200000101ca */
[----:B------:R1:W-:Y:S01]  /*57c0*/  STS [R138+0x14400], R4 ;  /* 0x014400048a007388 */ /* 0x0003e20000000800 */
[----:B------:R-:W-:Y:S01]  /*57d0*/  FMUL.FTZ R23, R7, R35 ;  /* 0x0000002307177220 */ /* 0x000fe20000410000 */
[----:B------:R-:W-:Y:S01]  /*57e0*/  FFMA.FTZ R7, -R167, R167, 1 ;  /* 0x3f800000a7077423 */ /* 0x000fe200000101a7 */
[----:B------:R-:W-:Y:S01]  /*57f0*/  FMUL.FTZ R6, R6, UR11 ;  /* 0x0000000b06067c20 */ /* 0x000fe20008410000 */
[----:B------:R-:W-:Y:S01]  /*5800*/  FMUL.FTZ R5, R5, UR11 ;  /* 0x0000000b05057c20 */ /* 0x000fe20008410000 */
[----:B---3--:R-:W-:Y:S01]  /*5810*/  STS [R137+0x14000], R132 ;  /* 0x0140008489007388 */ /* 0x008fe20000000800 */
[----:B------:R-:W-:Y:S01]  /*5820*/  FMUL.FTZ R7, R7, UR11 ;  /* 0x0000000b07077c20 */ /* 0x000fe20008410000 */
[----:B------:R-:W-:Y:S01]  /*5830*/  FMUL.FTZ R38, R6, R38 ;  /* 0x0000002606267220 */ /* 0x000fe20000410000 */
[----:B------:R-:W-:Y:S01]  /*5840*/  FFMA.FTZ R6, -R195, R195, 1 ;  /* 0x3f800000c3067423 */ /* 0x000fe200000101c3 */
[----:B------:R-:W-:Y:S01]  /*5850*/  FMUL.FTZ R22, R5, R39 ;  /* 0x0000002705167220 */ /* 0x000fe20000410000 */
[----:B------:R-:W-:Y:S01]  /*5860*/  FMUL.FTZ R32, R7, R66 ;  /* 0x0000004207207220 */ /* 0x000fe20000410000 */
[----:B------:R-:W-:Y:S01]  /*5870*/  FFMA.FTZ R7, -R64, R64, 1 ;  /* 0x3f80000040077423 */ /* 0x000fe20000010140 */
[----:B------:R-:W-:Y:S01]  /*5880*/  FMUL.FTZ R6, R6, UR11 ;  /* 0x0000000b06067c20 */ /* 0x000fe20008410000 */
[----:B------:R-:W-:Y:S01]  /*5890*/  FFMA.FTZ R5, -R182, R182, 1 ;  /* 0x3f800000b6057423 */ /* 0x000fe200000101b6 */
[----:B------:R-:W-:Y:S01]  /*58a0*/  FFMA.FTZ R17, -R183, R183, 1 ;  /* 0x3f800000b7117423 */ /* 0x000fe200000101b7 */
[----:B------:R2:W-:Y:S01]  /*58b0*/  STS [R137+0x14400], R0 ;  /* 0x0144000089007388 */ /* 0x0005e20000000800 */
[----:B------:R-:W-:Y:S01]  /*58c0*/  FMUL.FTZ R50, R6, R50 ;  /* 0x0000003206327220 */ /* 0x000fe20000410000 */
[----:B------:R-:W-:Y:S01]  /*58d0*/  FMUL.FTZ R21, R5, UR11 ;  /* 0x0000000b05157c20 */ /* 0x000fe20008410000 */
[----:B------:R-:W-:Y:S01]  /*58e0*/  FFMA.FTZ R6, -R172, R172, 1 ;  /* 0x3f800000ac067423 */ /* 0x000fe200000101ac */
[----:B------:R-:W-:Y:S01]  /*58f0*/  FADD.FTZ R5, -R145, R67 ;  /* 0x0000004391057221 */ /* 0x000fe20000010100 */
[----:B------:R-:W-:Y:S01]  /*5900*/  FMUL.FTZ R17, R17, UR11 ;  /* 0x0000000b11117c20 */ /* 0x000fe20008410000 */
[----:B------:R-:W-:Y:S01]  /*5910*/  FMUL.FTZ R7, R7, UR11 ;  /* 0x0000000b07077c20 */ /* 0x000fe20008410000 */
[----:B------:R-:W-:Y:S01]  /*5920*/  FMUL.FTZ R6, R6, UR11 ;  /* 0x0000000b06067c20 */ /* 0x000fe20008410000 */
[----:B------:R-:W-:Y:S01]  /*5930*/  FMUL.FTZ R5, R163, R5 ;  /* 0x00000005a3057220 */ /* 0x000fe20000410000 */
[----:B------:R-:W-:Y:S01]  /*5940*/  FMUL.FTZ R54, R17, R54 ;  /* 0x0000003611367220 */ /* 0x000fe20000410000 */
[----:B-1----:R-:W-:Y:S01]  /*5950*/  FADD.FTZ R4, -R144, R13 ;  /* 0x0000000d90047221 */ /* 0x002fe20000010100 */
[----:B------:R-:W-:Y:S01]  /*5960*/  FMUL.FTZ R13, R252, R8 ;  /* 0x00000008fc0d7220 */ /* 0x000fe20000410000 */
[----:B------:R-:W-:Y:S01]  /*5970*/  FFMA.FTZ R8, -R65, R65, 1 ;  /* 0x3f80000041087423 */ /* 0x000fe20000010141 */
[----:B------:R-:W-:Y:S01]  /*5980*/  FMUL.FTZ R5, R6, R5 ;  /* 0x0000000506057220 */ /* 0x000fe20000410000 */
[----:B------:R-:W3:Y:S01]  /*5990*/  LDL.LU R65, [R1+0x44] ;  /* 0x0000440001417983 */ /* 0x000ee20000300800 */
[----:B----4-:R-:W-:Y:S01]  /*59a0*/  FFMA.FTZ R6, -R53, R53, 1 ;  /* 0x3f80000035067423 */ /* 0x010fe20000010135 */
[----:B------:R-:W-:Y:S01]  /*59b0*/  FMUL.FTZ R4, R246, R4 ;  /* 0x00000004f6047220 */ /* 0x000fe20000410000 */
[----:B------:R-:W-:Y:S01]  /*59c0*/  FMUL.FTZ R9, R7, R9 ;  /* 0x0000000907097220 */ /* 0x000fe20000410000 */
[----:B------:R-:W4:Y:S01]  /*59d0*/  LDL.LU R151, [R1+0x78] ;  /* 0x0000780001977983 */ /* 0x000f220000300800 */
[----:B------:R-:W-:Y:S01]  /*59e0*/  F2FP.F16.F32.PACK_AB R32, R5, R32 ;  /* 0x000000200520723e */ /* 0x000fe200000000ff */
[----:B------:R-:W-:Y:S01]  /*59f0*/  FFMA.FTZ R5, -R52, R52, 1 ;  /* 0x3f80000034057423 */ /* 0x000fe20000010134 */
[----:B------:R-:W-:Y:S01]  /*5a00*/  FMUL.FTZ R6, R6, UR11 ;  /* 0x0000000b06067c20 */ /* 0x000fe20008410000 */
[----:B------:R-:W4:Y:S01]  /*5a10*/  LDL.LU R147, [R1+0x74] ;  /* 0x0000740001937983 */ /* 0x000f220000300800 */
[----:B------:R-:W-:Y:S01]  /*5a20*/  FFMA.FTZ R7, -R244, R244, 1 ;  /* 0x3f800000f4077423 */ /* 0x000fe200000101f4 */
[----:B------:R-:W-:Y:S01]  /*5a30*/  FMUL.FTZ R5, R5, UR11 ;  /* 0x0000000b05057c20 */ /* 0x000fe20008410000 */
[----:B------:R-:W-:Y:S01]  /*5a40*/  FMUL.FTZ R12, R6, R12 ;  /* 0x0000000c060c7220 */ /* 0x000fe20000410000 */
[----:B------:R-:W4:Y:S01]  /*5a50*/  LDL.LU R146, [R1+0x40] ;  /* 0x0000400001927983 */ /* 0x000f220000300800 */
[----:B------:R-:W-:Y:S01]  /*5a60*/  FFMA.FTZ R6, -R240, R240, 1 ;  /* 0x3f800000f0067423 */ /* 0x000fe200000101f0 */
[----:B------:R-:W-:Y:S01]  /*5a70*/  FMUL.FTZ R19, R5, R4 ;  /* 0x0000000405137220 */ /* 0x000fe20000410000 */
[----:B------:R-:W-:Y:S01]  /*5a80*/  FADD.FTZ R4, -R144, R29 ;  /* 0x0000001d90047221 */ /* 0x000fe20000010100 */
[----:B------:R-:W4:Y:S01]  /*5a90*/  LDL.LU R143, [R1+0x3c] ;  /* 0x00003c00018f7983 */ /* 0x000f220000300800 */
[----:B------:R-:W-:Y:S01]  /*5aa0*/  FFMA.FTZ R5, -R239, R239, 1 ;  /* 0x3f800000ef057423 */ /* 0x000fe200000101ef */
[----:B------:R-:W-:Y:S01]  /*5ab0*/  FMUL.FTZ R6, R6, UR11 ;  /* 0x0000000b06067c20 */ /* 0x000fe20008410000 */
[----:B------:R-:W-:Y:S01]  /*5ac0*/  FMUL.FTZ R4, R228, R4 ;  /* 0x00000004e4047220 */ /* 0x000fe20000410000 */
[----:B------:R-:W4:Y:S01]  /*5ad0*/  LDL.LU R64, [R1+0x70] ;  /* 0x0000700001407983 */ /* 0x000f220000300800 */
[----:B------:R-:W-:Y:S01]  /*5ae0*/  FMUL.FTZ R5, R5, UR11 ;  /* 0x0000000b05057c20 */ /* 0x000fe20008410000 */
[----:B------:R-:W-:Y:S01]  /*5af0*/  FMUL.FTZ R17, R6, R28 ;  /* 0x0000001c06117220 */ /* 0x000fe20000410000 */
[----:B------:R-:W-:Y:S01]  /*5b00*/  FMUL.FTZ R7, R7, UR11 ;  /* 0x0000000b07077c20 */ /* 0x000fe20008410000 */
[----:B------:R-:W4:Y:S01]  /*5b10*/  LDL.LU R53, [R1+0x6c] ;  /* 0x00006c0001357983 */ /* 0x000f220000300800 */
[----:B------:R-:W-:Y:S01]  /*5b20*/  FMUL.FTZ R4, R5, R4 ;  /* 0x0000000405047220 */ /* 0x000fe20000410000 */
[----:B------:R-:W-:Y:S01]  /*5b30*/  FFMA.FTZ R5, -R226, R226, 1 ;  /* 0x3f800000e2057423 */ /* 0x000fe200000101e2 */
[----:B------:R-:W-:Y:S01]  /*5b40*/  FMUL.FTZ R8, R8, UR11 ;  /* 0x0000000b08087c20 */ /* 0x000fe20008410000 */
[----:B------:R-:W4:Y:S01]  /*5b50*/  LDL.LU R52, [R1+0x28] ;  /* 0x0000280001347983 */ /* 0x000f220000300800 */
[----:B------:R-:W-:Y:S01]  /*5b60*/  FMUL.FTZ R18, R7, R25 ;  /* 0x0000001907127220 */ /* 0x000fe20000410000 */
[----:B------:R-:W-:Y:S01]  /*5b70*/  F2FP.F16.F32.PACK_AB R17, R4, R17 ;  /* 0x000000110411723e */ /* 0x000fe200000000ff */
[----:B------:R-:W-:Y:S01]  /*5b80*/  FADD.FTZ R4, -R144, R45 ;  /* 0x0000002d90047221 */ /* 0x000fe20000010100 */
[----:B------:R-:W-:Y:S01]  /*5b90*/  FMUL.FTZ R5, R5, UR11 ;  /* 0x0000000b05057c20 */ /* 0x000fe20008410000 */
[----:B------:R-:W-:Y:S01]  /*5ba0*/  FFMA.FTZ R7, -R230, R230, 1 ;  /* 0x3f800000e6077423 */ /* 0x000fe200000101e6 */
[----:B------:R-:W4:Y:S01]  /*5bb0*/  LDL.LU R142, [R1+0x24] ;  /* 0x00002400018e7983 */ /* 0x000f220000300800 */
[----:B------:R-:W-:Y:S01]  /*5bc0*/  FMUL.FTZ R4, R214, R4 ;  /* 0x00000004d6047220 */ /* 0x000fe20000410000 */
[----:B------:R-:W-:Y:S01]  /*5bd0*/  FMUL.FTZ R13, R8, R13 ;  /* 0x0000000d080d7220 */ /* 0x000fe20000410000 */
[----:B------:R-:W-:Y:S01]  /*5be0*/  F2FP.F16.F32.PACK_AB R19, R19, R12 ;  /* 0x0000000c1313723e */ /* 0x000fe200000000ff */
[----:B------:R-:W-:Y:S01]  /*5bf0*/  FMUL.FTZ R7, R7, UR11 ;  /* 0x0000000b07077c20 */ /* 0x000fe20008410000 */
[----:B------:R-:W-:Y:S01]  /*5c00*/  FMUL.FTZ R12, R5, R4 ;  /* 0x00000004050c7220 */ /* 0x000fe20000410000 */
[----:B------:R-:W4:Y:S01]  /*5c10*/  LDL.LU R141, [R1+0x38] ;  /* 0x00003800018d7983 */ /* 0x000f220000300800 */
[----:B------:R-:W-:Y:S01]  /*5c20*/  FFMA.FTZ R4, -R211, R211, 1 ;  /* 0x3f800000d3047423 */ /* 0x000fe200000101d3 */
[----:B--2---:R-:W-:Y:S01]  /*5c30*/  F2FP.F16.F32.PACK_AB R0, R9, R13 ;  /* 0x0000000d0900723e */ /* 0x004fe200000000ff */
[----:B------:R-:W-:Y:S01]  /*5c40*/  FMUL.FTZ R13, R7, R41 ;  /* 0x00000029070d7220 */ /* 0x000fe20000410000 */
[----:B------:R-:W2:Y:S01]  /*5c50*/  LDL.LU R140, [R1+0x34] ;  /* 0x00003400018c7983 */ /* 0x000ea20000300800 */
[----:B------:R-:W-:Y:S01]  /*5c60*/  FMUL.FTZ R7, R4, UR11 ;  /* 0x0000000b04077c20 */ /* 0x000fe20008410000 */
[----:B------:R-:W-:Y:S01]  /*5c70*/  FFMA.FTZ R4, -R213, R213, 1 ;  /* 0x3f800000d5047423 */ /* 0x000fe200000101d5 */
[----:B------:R-:W-:Y:S01]  /*5c80*/  FFMA.FTZ R5, -R208, R208, 1 ;  /* 0x3f800000d0057423 */ /* 0x000fe200000101d0 */
[----:B------:R-:W2:Y:S01]  /*5c90*/  LDL.LU R139, [R1+0x20] ;  /* 0x00002000018b7983 */ /* 0x000ea20000300800 */
[----:B------:R-:W-:Y:S01]  /*5ca0*/  FMUL.FTZ R56, R7, R56 ;  /* 0x0000003807387220 */ /* 0x000fe20000410000 */
[----:B------:R-:W-:Y:S01]  /*5cb0*/  FMUL.FTZ R4, R4, UR11 ;  /* 0x0000000b04047c20 */ /* 0x000fe20008410000 */
[----:B------:R-:W-:Y:S01]  /*5cc0*/  FMUL.FTZ R5, R5, UR11 ;  /* 0x0000000b05057c20 */ /* 0x000fe20008410000 */
[----:B------:R-:W2:Y:S01]  /*5cd0*/  LDL.LU R136, [R1+0x1c] ;  /* 0x00001c0001887983 */ /* 0x000ea20000300800 */
[----:B------:R-:W-:Y:S01]  /*5ce0*/  FFMA.FTZ R6, -R227, R227, 1 ;  /* 0x3f800000e3067423 */ /* 0x000fe200000101e3 */
[----:B------:R-:W-:Y:S01]  /*5cf0*/  FMUL.FTZ R61, R4, R61 ;  /* 0x0000003d043d7220 */ /* 0x000fe20000410000 */
[----:B------:R-:W-:Y:S01]  /*5d00*/  FADD.FTZ R4, -R2, R10 ;  /* 0x0000000a02047221 */ /* 0x000fe20000010100 */
[----:B------:R-:W-:Y:S01]  /*5d10*/  FMUL.FTZ R60, R5, R60 ;  /* 0x0000003c053c7220 */ /* 0x000fe20000410000 */
[----:B------:R1:W-:Y:S01]  /*5d20*/  STS [R138+0x16000], R0 ;  /* 0x016000008a007388 */ /* 0x0003e20000000800 */
[----:B------:R-:W-:Y:S01]  /*5d30*/  FMUL.FTZ R6, R6, UR11 ;  /* 0x0000000b06067c20 */ /* 0x000fe20008410000 */
[----:B------:R-:W-:Y:S01]  /*5d40*/  FMUL.FTZ R5, R135, R4 ;  /* 0x0000000487057220 */ /* 0x000fe20000410000 */
[----:B------:R-:W-:Y:S01]  /*5d50*/  FMUL.FTZ R34, R16, R34 ;  /* 0x0000002210227220 */ /* 0x000fe20000410000 */
[----:B------:R-:W2:Y:S01]  /*5d60*/  LDL.LU R135, [R1+0x30] ;  /* 0x0000300001877983 */ /* 0x000ea20000300800 */
[----:B------:R-:W-:Y:S01]  /*5d70*/  FMUL.FTZ R44, R6, R44 ;  /* 0x0000002c062c7220 */ /* 0x000fe20000410000 */
[----:B------:R-:W-:Y:S01]  /*5d80*/  FFMA.FTZ R16, -R181, R181, 1 ;  /* 0x3f800000b5107423 */ /* 0x000fe200000101b5 */
[----:B------:R-:W-:Y:S01]  /*5d90*/  FFMA.FTZ R6, -R212, R212, 1 ;  /* 0x3f800000d4067423 */ /* 0x000fe200000101d4 */
[----:B------:R-:W-:Y:S01]  /*5da0*/  FFMA.FTZ R8, -R245, R245, 1 ;  /* 0x3f800000f5087423 */ /* 0x000fe200000101f5 */
[----:B------:R-:W-:Y:S01]  /*5db0*/  F2FP.F16.F32.PACK_AB R23, R23, R34 ;  /* 0x000000221717723e */ /* 0x000fe200000000ff */
[----:B------:R-:W-:Y:S01]  /*5dc0*/  FMUL.FTZ R16, R16, UR11 ;  /* 0x0000000b10107c20 */ /* 0x000fe20008410000 */
[----:B------:R-:W-:Y:S01]  /*5dd0*/  FMUL.FTZ R6, R6, UR11 ;  /* 0x0000000b06067c20 */ /* 0x000fe20008410000 */
[----:B------:R-:W-:Y:S01]  /*5de0*/  FMUL.FTZ R8, R8, UR11 ;  /* 0x0000000b08087c20 */ /* 0x000fe20008410000 */
[----:B------:R-:W-:Y:S01]  /*5df0*/  F2FP.F16.F32.PACK_AB R22, R22, R38 ;  /* 0x000000261616723e */ /* 0x000fe200000000ff */
[----:B------:R-:W-:Y:S01]  /*5e00*/  FMUL.FTZ R20, R16, R55 ;  /* 0x0000003710147220 */ /* 0x000fe20000410000 */
[----:B------:R-:W-:Y:S01]  /*5e10*/  FMUL.FTZ R16, R6, R57 ;  /* 0x0000003906107220 */ /* 0x000fe20000410000 */
[----:B------:R-:W-:Y:S01]  /*5e20*/  FMUL.FTZ R24, R8, R24 ;  /* 0x0000001808187220 */ /* 0x000fe20000410000 */
[----:B------:R-:W-:Y:S01]  /*5e30*/  FFMA.FTZ R8, -R231, R231, 1 ;  /* 0x3f800000e7087423 */ /* 0x000fe200000101e7 */
[----:B------:R-:W-:Y:S01]  /*5e40*/  FMUL.FTZ R21, R21, R51 ;  /* 0x0000003315157220 */ /* 0x000fe20000410000 */
[----:B------:R-:W-:Y:S02]  /*5e50*/  F2FP.F16.F32.PACK_AB R12, R12, R44 ;  /* 0x0000002c0c0c723e */ /* 0x000fe400000000ff */
[----:B------:R-:W-:Y:S01]  /*5e60*/  FMUL.FTZ R8, R8, UR11 ;  /* 0x0000000b08087c20 */ /* 0x000fe20008410000 */
[----:B------:R-:W-:Y:S02]  /*5e70*/  F2FP.F16.F32.PACK_AB R18, R18, R24 ;  /* 0x000000181212723e */ /* 0x000fe400000000ff */
[----:B------:R-:W-:Y:S01]  /*5e80*/  F2FP.F16.F32.PACK_AB R21, R21, R50 ;  /* 0x000000321515723e */ /* 0x000fe200000000ff */
[----:B------:R-:W-:Y:S01]  /*5e90*/  FMUL.FTZ R8, R8, R40 ;  /* 0x0000002808087220 */ /* 0x000fe20000410000 */
[----:B------:R-:W-:Y:S02]  /*5ea0*/  F2FP.F16.F32.PACK_AB R20, R20, R54 ;  /* 0x000000361414723e */ /* 0x000fe400000000ff */
[----:B------:R-:W-:Y:S02]  /*5eb0*/  F2FP.F16.F32.PACK_AB R16, R16, R56 ;  /* 0x000000381010723e */ /* 0x000fe400000000ff */
[----:B------:R-:W-:Y:S02]  /*5ec0*/  F2FP.F16.F32.PACK_AB R13, R13, R8 ;  /* 0x000000080d0d723e */ /* 0x000fe400000000ff */
[----:B------:R-:W-:Y:S01]  /*5ed0*/  F2FP.F16.F32.PACK_AB R10, R61, R60 ;  /* 0x0000003c3d0a723e */ /* 0x000fe200000000ff */
[----:B---3--:R-:W-:Y:S02]  /*5ee0*/  FMUL.FTZ R11, R65, R11 ;  /* 0x0000000b410b7220 */ /* 0x008fe40000410000 */
[----:B------:R-:W3:Y:S01]  /*5ef0*/  LDL.LU R65, [R1+0x2c] ;  /* 0x00002c0001417983 */ /* 0x000ee20000300800 */
[----:B----4-:R-:W-:Y:S04]  /*5f00*/  FFMA.FTZ R4, -R151, R151, 1 ;  /* 0x3f80000097047423 */ /* 0x010fe80000010197 */
[----:B------:R-:W-:Y:S01]  /*5f10*/  FMUL.FTZ R7, R4, UR11 ;  /* 0x0000000b04077c20 */ /* 0x000fe20008410000 */
[----:B-1----:R-:W-:Y:S01]  /*5f20*/  FFMA.FTZ R0, -R147, R147, 1 ;  /* 0x3f80000093007423 */ /* 0x002fe20000010193 */
[----:B------:R-:W-:Y:S03]  /*5f30*/  FMUL.FTZ R14, R146, R14 ;  /* 0x0000000e920e7220 */ /* 0x000fe60000410000 */
[----:B------:R-:W-:Y:S01]  /*5f40*/  FMUL.FTZ R6, R0, UR11 ;  /* 0x0000000b00067c20 */ /* 0x000fe20008410000 */
[----:B------:R-:W-:Y:S01]  /*5f50*/  FMUL.FTZ R9, R7, R5 ;  /* 0x0000000507097220 */ /* 0x000fe20000410000 */
[----:B------:R-:W-:Y:S02]  /*5f60*/  FMUL.FTZ R15, R143, R15 ;  /* 0x0000000f8f0f7220 */ /* 0x000fe40000410000 */
[----:B------:R-:W-:Y:S01]  /*5f70*/  FMUL.FTZ R6, R6, R11 ;  /* 0x0000000b06067220 */ /* 0x000fe20000410000 */
[----:B------:R-:W-:Y:S02]  /*5f80*/  FFMA.FTZ R4, -R64, R64, 1 ;  /* 0x3f80000040047423 */ /* 0x000fe40000010140 */
[----:B------:R-:W4:Y:S02]  /*5f90*/  LDL.LU R64, [R1+0x10] ;  /* 0x0000100001407983 */ /* 0x000f240000300800 */
[----:B------:R-:W-:Y:S01]  /*5fa0*/  F2FP.F16.F32.PACK_AB R9, R6, R9 ;  /* 0x000000090609723e */ /* 0x000fe200000000ff */
[----:B------:R-:W-:Y:S01]  /*5fb0*/  FFMA.FTZ R0, -R53, R53, 1 ;  /* 0x3f80000035007423 */ /* 0x000fe20000010135 */
[----:B------:R-:W-:Y:S01]  /*5fc0*/  FMUL.FTZ R4, R4, UR11 ;  /* 0x0000000b04047c20 */ /* 0x000fe20008410000 */
[----:B------:R-:W4:Y:S01]  /*5fd0*/  LDL.LU R53, [R1+0x4] ;  /* 0x0000040001357983 */ /* 0x000f220000300800 */
[----:B------:R-:W-:Y:S02]  /*5fe0*/  FMUL.FTZ R26, R52, R26 ;  /* 0x0000001a341a7220 */ /* 0x000fe40000410000 */
[----:B------:R-:W-:Y:S01]  /*5ff0*/  FMUL.FTZ R14, R4, R14 ;  /* 0x0000000e040e7220 */ /* 0x000fe20000410000 */
[----:B------:R-:W4:Y:S01]  /*6000*/  LDL.LU R52, [R1] ;  /* 0x0000000001347983 */ /* 0x000f220000300800 */
[----:B------:R-:W-:Y:S03]  /*6010*/  FMUL.FTZ R0, R0, UR11 ;  /* 0x0000000b00007c20 */ /* 0x000fe60008410000 */
[----:B------:R-:W-:Y:S01]  /*6020*/  STS [R138+0x16400], R9 ;  /* 0x016400098a007388 */ /* 0x000fe20000000800 */
[----:B------:R-:W-:Y:S01]  /*6030*/  FMUL.FTZ R8, R0, R15 ;  /* 0x0000000f00087220 */ /* 0x000fe20000410000 */
[----:B------:R-:W-:Y:S02]  /*6040*/  FMUL.FTZ R27, R142, R27 ;  /* 0x0000001b8e1b7220 */ /* 0x000fe40000410000 */
[----:B------:R-:W-:Y:S01]  /*6050*/  STS [R137+0x16000], R19 ;  /* 0x0160001389007388 */ /* 0x000fe20000000800 */
[----:B------:R-:W-:Y:S01]  /*6060*/  FFMA.FTZ R4, -R141, R141, 1 ;  /* 0x3f8000008d047423 */ /* 0x000fe2000001018d */
[----:B------:R-:W-:Y:S03]  /*6070*/  F2FP.F16.F32.PACK_AB R8, R8, R14 ;  /* 0x0000000e0808723e */ /* 0x000fe600000000ff */
[----:B------:R-:W-:Y:S01]  /*6080*/  FMUL.FTZ R5, R4, UR11 ;  /* 0x0000000b04057c20 */ /* 0x000fe20008410000 */
[----:B--2---:R-:W-:Y:S01]  /*6090*/  FFMA.FTZ R0, -R140, R140, 1 ;  /* 0x3f8000008c007423 */ /* 0x004fe2000001018c */
[----:B------:R-:W-:Y:S02]  /*60a0*/  STS [R137+0x16400], R8 ;  /* 0x0164000889007388 */ /* 0x000fe40000000800 */
[----:B------:R-:W-:Y:S01]  /*60b0*/  FMUL.FTZ R26, R5, R26 ;  /* 0x0000001a051a7220 */ /* 0x000fe20000410000 */
[----:B------:R-:W-:Y:S01]  /*60c0*/  FMUL.FTZ R7, R0, UR11 ;  /* 0x0000000b00077c20 */ /* 0x000fe20008410000 */
[----:B------:R-:W-:Y:S01]  /*60d0*/  FMUL.FTZ R30, R139, R30 ;  /* 0x0000001e8b1e7220 */ /* 0x000fe20000410000 */
[----:B------:R-:W-:Y:S02]  /*60e0*/  FMUL.FTZ R31, R136, R31 ;  /* 0x0000001f881f7220 */ /* 0x000fe40000410000 */
[----:B------:R-:W-:Y:S01]  /*60f0*/  FMUL.FTZ R7, R7, R27 ;  /* 0x0000001b07077220 */ /* 0x000fe20000410000 */
[----:B------:R-:W2:Y:S04]  /*6100*/  LDL R136, [R1+0x68] ;  /* 0x0000680001887983 */ /* 0x000ea80000100800 */
[----:B------:R-:W-:Y:S01]  /*6110*/  F2FP.F16.F32.PACK_AB R7, R7, R26 ;  /* 0x0000001a0707723e */ /* 0x000fe200000000ff */
[----:B------:R-:W-:Y:S02]  /*6120*/  FFMA.FTZ R4, -R135, R135, 1 ;  /* 0x3f80000087047423 */ /* 0x000fe40000010187 */
[----:B------:R-:W2:Y:S02]  /*6130*/  LDL R135, [R1+0x64] ;  /* 0x0000640001877983 */ /* 0x000ea40000100800 */
[----:B------:R-:W-:Y:S04]  /*6140*/  FMUL.FTZ R4, R4, UR11 ;  /* 0x0000000b04047c20 */ /* 0x000fe80008410000 */
[----:B------:R-:W-:Y:S01]  /*6150*/  FMUL.FTZ R30, R4, R30 ;  /* 0x0000001e041e7220 */ /* 0x000fe20000410000 */
[----:B------:R-:W-:Y:S04]  /*6160*/  FFMA.FTZ R4, -R250, R250, 1 ;  /* 0x3f800000fa047423 */ /* 0x000fe800000101fa */
[----:B------:R-:W-:Y:S01]  /*6170*/  FMUL.FTZ R4, R4, UR11 ;  /* 0x0000000b04047c20 */ /* 0x000fe20008410000 */
[----:B---3--:R-:W-:Y:S02]  /*6180*/  FFMA.FTZ R0, -R65, R65, 1 ;  /* 0x3f80000041007423 */ /* 0x008fe40000010141 */
[----:B------:R-:W3:Y:S02]  /*6190*/  LDL R65, [R1+0x50] ;  /* 0x0000500001417983 */ /* 0x000ee40000100800 */
[----:B------:R-:W-:Y:S04]  /*61a0*/  FMUL.FTZ R0, R0, UR11 ;  /* 0x0000000b00007c20 */ /* 0x000fe80008410000 */
[----:B------:R-:W-:Y:S01]  /*61b0*/  FMUL.FTZ R31, R0, R31 ;  /* 0x0000001f001f7220 */ /* 0x000fe20000410000 */
[----:B------:R-:W-:Y:S04]  /*61c0*/  FADD.FTZ R0, -R2, R47 ;  /* 0x0000002f02007221 */ /* 0x000fe80000010100 */
[----:B------:R-:W-:Y:S01]  /*61d0*/  FMUL.FTZ R0, R242, R0 ;  /* 0x00000000f2007220 */ /* 0x000fe20000410000 */
[----:B----4-:R-:W-:Y:S02]  /*61e0*/  FFMA.FTZ R11, -R64, R64, 1 ;  /* 0x3f800000400b7423 */ /* 0x010fe40000010140 */
[----:B------:R-:W4:Y:S01]  /*61f0*/  LDL R64, [R1+0x54] ;  /* 0x0000540001407983 */ /* 0x000f220000100800 */
[----:B------:R-:W-:Y:S01]  /*6200*/  FFMA.FTZ R6, -R53, R53, 1 ;  /* 0x3f80000035067423 */ /* 0x000fe20000010135 */
[----:B------:R-:W-:Y:S02]  /*6210*/  FMUL.FTZ R11, R11, UR11 ;  /* 0x0000000b0b0b7c20 */ /* 0x000fe40008410000 */
[----:B------:R-:W4:Y:S01]  /*6220*/  LDL R53, [R1+0x60] ;  /* 0x0000600001357983 */ /* 0x000f220000100800 */
[----:B------:R-:W-:Y:S01]  /*6230*/  FFMA.FTZ R5, -R52, R52, 1 ;  /* 0x3f80000034057423 */ /* 0x000fe20000010134 */
[----:B------:R-:W-:Y:S02]  /*6240*/  FMUL.FTZ R42, R11, R42 ;  /* 0x0000002a0b2a7220 */ /* 0x000fe40000410000 */
[----:B------:R-:W4:Y:S01]  /*6250*/  LDL R52, [R1+0x5c] ;  /* 0x00005c0001347983 */ /* 0x000f220000100800 */
[----:B------:R-:W-:Y:S01]  /*6260*/  FMUL.FTZ R11, R4, R0 ;  /* 0x00000000040b7220 */ /* 0x000fe20000410000 */
[----:B------:R-:W-:Y:S01]  /*6270*/  FFMA.FTZ R4, -R236, R236, 1 ;  /* 0x3f800000ec047423 */ /* 0x000fe200000101ec */
        /* <DEDUP_REMOVED lines=8> */
[----:B------:R-:W-:Y:S01]  /*6300*/  F2FP.F16.F32.PACK_AB R4, R31, R30 ;  /* 0x0000001e1f04723e */ /* 0x000fe200000000ff */
[----:B------:R-:W-:Y:S01]  /*6310*/  FMUL.FTZ R6, R6, UR11 ;  /* 0x0000000b06067c20 */ /* 0x000fe20008410000 */
[----:B------:R-:W-:Y:S01]  /*6320*/  FMUL.FTZ R2, R2, UR11 ;  /* 0x0000000b02027c20 */ /* 0x000fe20008410000 */
[----:B------:R-:W-:Y:S02]  /*6330*/  FMUL.FTZ R5, R5, UR11 ;  /* 0x0000000b05057c20 */ /* 0x000fe40008410000 */
[----:B------:R-:W-:Y:S01]  /*6340*/  FMUL.FTZ R58, R6, R58 ;  /* 0x0000003a063a7220 */ /* 0x000fe20000410000 */
[----:B------:R-:W-:Y:S01]  /*6350*/  FMUL.FTZ R6, R2, R0 ;  /* 0x0000000002067220 */ /* 0x000fe20000410000 */
[----:B------:R-:W-:Y:S01]  /*6360*/  F2FP.F16.F32.PACK_AB R2, R43, R42 ;  /* 0x0000002a2b02723e */ /* 0x000fe200000000ff */
[----:B------:R-:W-:Y:S01]  /*6370*/  FMUL.FTZ R46, R5, R46 ;  /* 0x0000002e052e7220 */ /* 0x000fe20000410000 */
[----:B------:R-:W-:Y:S01]  /*6380*/  FFMA.FTZ R5, -R237, R237, 1 ;  /* 0x3f800000ed057423 */ /* 0x000fe200000101ed */
[----:B--2---:R-:W-:Y:S01]  /*6390*/  STS [R136+0x14000], R134 ;  /* 0x0140008688007388 */ /* 0x004fe20000000800 */
[----:B------:R-:W-:Y:S02]  /*63a0*/  F2FP.F16.F32.PACK_AB R6, R6, R62 ;  /* 0x0000003e0606723e */ /* 0x000fe400000000ff */
[----:B------:R-:W-:Y:S01]  /*63b0*/  FMUL.FTZ R5, R5, UR11 ;  /* 0x0000000b05057c20 */ /* 0x000fe20008410000 */
[----:B------:R-:W-:Y:S01]  /*63c0*/  F2FP.F16.F32.PACK_AB R0, R11, R46 ;  /* 0x0000002e0b00723e */ /* 0x000fe200000000ff */
[----:B------:R-:W-:Y:S02]  /*63d0*/  STS [R136+0x14400], R33 ;  /* 0x0144002188007388 */ /* 0x000fe40000000800 */
[----:B------:R-:W-:Y:S02]  /*63e0*/  FMUL.FTZ R5, R5, R59 ;  /* 0x0000003b05057220 */ /* 0x000fe40000410000 */
[----:B------:R-:W-:Y:S03]  /*63f0*/  STS [R135+0x14000], R133 ;  /* 0x0140008587007388 */ /* 0x000fe60000000800 */
[----:B------:R-:W-:Y:S01]  /*6400*/  F2FP.F16.F32.PACK_AB R5, R5, R58 ;  /* 0x0000003a0505723e */ /* 0x000fe200000000ff */
[----:B------:R-:W-:Y:S04]  /*6410*/  STS [R135+0x14400], R23 ;  /* 0x0144001787007388 */ /* 0x000fe80000000800 */
[----:B------:R-:W-:Y:S04]  /*6420*/  STS [R136+0x16000], R18 ;  /* 0x0160001288007388 */ /* 0x000fe80000000800 */
[----:B------:R-:W-:Y:S04]  /*6430*/  STS [R136+0x16400], R7 ;  /* 0x0164000788007388 */ /* 0x000fe80000000800 */
[----:B------:R-:W-:Y:S04]  /*6440*/  STS [R135+0x16000], R17 ;  /* 0x0160001187007388 */ /* 0x000fe80000000800 */
[----:B------:R-:W-:Y:S04]  /*6450*/  STS [R135+0x16400], R4 ;  /* 0x0164000487007388 */ /* 0x000fe80000000800 */
[----:B---3--:R-:W-:Y:S04]  /*6460*/  STS [R65+0x14000], R49 ;  /* 0x0140003141007388 */ /* 0x008fe80000000800 */
[----:B------:R-:W-:Y:S04]  /*6470*/  STS [R65+0x14400], R22 ;  /* 0x0144001641007388 */ /* 0x000fe80000000800 */
[----:B----4-:R-:W-:Y:S04]  /*6480*/  STS [R64+0x14000], R48 ;  /* 0x0140003040007388 */ /* 0x010fe80000000800 */
[----:B------:R-:W-:Y:S04]  /*6490*/  STS [R64+0x14400], R21 ;  /* 0x0144001540007388 */ /* 0x000fe80000000800 */
[----:B------:R-:W-:Y:S04]  /*64a0*/  STS [R65+0x16000], R13 ;  /* 0x0160000d41007388 */ /* 0x000fe80000000800 */
[----:B------:R1:W-:Y:S04]  /*64b0*/  STS [R65+0x16400], R2 ;  /* 0x0164000241007388 */ /* 0x0003e80000000800 */
[----:B------:R-:W-:Y:S04]  /*64c0*/  STS [R64+0x16000], R12 ;  /* 0x0160000c40007388 */ /* 0x000fe80000000800 */
[----:B------:R2:W-:Y:S04]  /*64d0*/  STS [R64+0x16400], R0 ;  /* 0x0164000040007388 */ /* 0x0005e80000000800 */
[----:B------:R-:W-:Y:S04]  /*64e0*/  STS [R53+0x14000], R37 ;  /* 0x0140002535007388 */ /* 0x000fe80000000800 */
[----:B------:R-:W-:Y:S04]  /*64f0*/  STS [R53+0x14400], R20 ;  /* 0x0144001435007388 */ /* 0x000fe80000000800 */
[----:B------:R3:W-:Y:S04]  /*6500*/  STS [R52+0x14000], R36 ;  /* 0x0140002434007388 */ /* 0x0007e80000000800 */
[----:B------:R-:W-:Y:S01]  /*6510*/  STS [R52+0x14400], R32 ;  /* 0x0144002034007388 */ /* 0x000fe20000000800 */
[----:B-1----:R-:W-:Y:S03]  /*6520*/  LEA R2, R191, UR4, 0x1 ;  /* 0x00000004bf027c11 */ /* 0x002fe6000f8e08ff */
[----:B------:R-:W-:Y:S04]  /*6530*/  STS [R53+0x16000], R16 ;  /* 0x0160001035007388 */ /* 0x000fe80000000800 */
[----:B------:R-:W-:Y:S01]  /*6540*/  STS [R53+0x16400], R5 ;  /* 0x0164000535007388 */ /* 0x000fe20000000800 */
[----:B--2---:R-:W-:Y:S03]  /*6550*/  IADD3 R0, R2, R185, RZ ;  /* 0x000000b902007210 */ /* 0x004fe60007ffe0ff */
[----:B------:R-:W-:Y:S04]  /*6560*/  STS [R52+0x16000], R10 ;  /* 0x0160000a34007388 */ /* 0x000fe80000000800 */
[----:B------:R-:W-:Y:S01]  /*6570*/  STS [R52+0x16400], R6 ;  /* 0x0164000634007388 */ /* 0x000fe20000000800 */
[----:B---3--:R-:W1:Y:S08]  /*6580*/  LDC R36, c[0x0][0x2dc] ;  /* 0x0000b700ff247b82 */ /* 0x008e700000000800 */
[----:B------:R-:W-:Y:S01]  /*6590*/  BAR.SYNC.DEFER_BLOCKING 0x0 ;  /* 0x0000000000007b1d */ /* 0x000fe20000010000 */
[----:B-1----:R-:W-:Y:S05]  /*65a0*/  IMAD R145, R36, UR9, RZ ;  /* 0x0000000924917c24 */ /* 0x002fea000f8e02ff */
        /* <DEDUP_REMOVED lines=103> */
[----:B------:R-:W2:Y:S01]  /*6c20*/  LDL.LU.64 R38, [R1+0x88] ;  /* 0x0000880001267983 */ /* 0x000ea20000300a00 */
[----:B------:R-:W1:Y:S03]  /*6c30*/  LDC.64 R8, c[0x0][0x420] ;  /* 0x00010800ff087b82 */ /* 0x000e660000000a00 */
[----:B------:R-:W3:Y:S01]  /*6c40*/  LDL R36, [R1+0xa0] ;  /* 0x0000a00001247983 */ /* 0x000ee20000100800 */
[C---:B-1----:R-:W-:Y:S02]  /*6c50*/  IMAD.U32 R0, R8.reuse, -0x80, RZ ;  /* 0xffffff8008007824 */ /* 0x042fe400078e00ff */
[C---:B------:R-:W-:Y:S01]  /*6c60*/  IMAD.SHL.U32 R10, R8.reuse, 0x40, RZ ;  /* 0x00000040080a7824 */ /* 0x040fe200078e00ff */
[----:B------:R-:W-:Y:S02]  /*6c70*/  SHF.L.U64.HI R8, R8, 0x6, R9 ;  /* 0x0000000608087819 */ /* 0x000fe40000010209 */
[C---:B--2---:R-:W-:Y:S04]  /*6c80*/  LEA R4, P1, R0.reuse, R38, 0x1 ;  /* 0x0000002600047211 */ /* 0x044fe800078208ff */
[----:B------:R-:W-:Y:S01]  /*6c90*/  LEA.HI.X.SX32 R0, R0, R39, 0x1, P1 ;  /* 0x0000002700007211 */ /* 0x000fe200008f0eff */
[----:B------:R-:W-:Y:S04]  /*6ca0*/  IMAD.MOV.U32 R12, RZ, RZ, R4 ;  /* 0x000000ffff0c7224 */ /* 0x000fe800078e0004 */
[----:B------:R-:W-:Y:S01]  /*6cb0*/  IMAD.MOV.U32 R13, RZ, RZ, R0 ;  /* 0x000000ffff0d7224 */ /* 0x000fe200078e0000 */
[-C--:B------:R-:W-:Y:S02]  /*6cc0*/  IADD3 R6, P1, R12, R10.reuse, RZ ;  /* 0x0000000a0c067210 */ /* 0x080fe40007f3e0ff */
[----:B---3--:R-:W-:Y:S02]  /*6cd0*/  LEA R0, R36, UR4, 0x1 ;  /* 0x0000000424007c11 */ /* 0x008fe4000f8e08ff */
[----:B------:R1:W-:Y:S01]  /*6ce0*/  STL.64 [R1+0x88], R12 ;  /* 0x0000880c01007387 */ /* 0x0003e20000100a00 */
        /* <DEDUP_REMOVED lines=13> */
.L_x_2031:
[----:B------:R-:W-:Y:S01]  /*6dc0*/  LDSM.16.M88.4 R32, [R148+0x14000] ;  /* 0x014000009420783b */ /* 0x000fe20000000200 */
[----:B-1----:R-:W-:Y:S01]  /*6dd0*/  VIADD R0, R2, 0xc000 ;  /* 0x0000c00002007836 */ /* 0x002fe20000000000 */
        /* <DEDUP_REMOVED lines=12> */
[----:B------:R3:W5:Y:S04]  /*6ea0*/  LDL R146, [R1+0x90] ;  /* 0x0000900001927983 */ /* 0x0007680000100800 */
[----:B------:R-:W3:Y:S04]  /*6eb0*/  LDSM.16.M88.4 R48, [R150+0x16000] ;  /* 0x016000009630783b */ /* 0x000ee80000000200 */
[----:B------:R3:W5:Y:S01]  /*6ec0*/  LDL R147, [R1+0x94] ;  /* 0x0000940001937983 */ /* 0x0007620000100800 */
[-C--:B-1----:R-:W-:Y:S03]  /*6ed0*/  HMMA.16816.F32 R4, R32, R16.reuse, RZ ;  /* 0x000000102004723c */ /* 0x082fe600000018ff */
[----:B------:R-:W1:Y:S04]  /*6ee0*/  LDSM.16.MT88.4 R52, [R0+0x800] ;  /* 0x000800000034783b */ /* 0x000e680000004200 */
[----:B------:R1:W5:Y:S01]  /*6ef0*/  LDL R151, [R1+0x98] ;  /* 0x0000980001977983 */ /* 0x0003620000100800 */
[C---:B--2---:R-:W-:Y:S03]  /*6f00*/  HMMA.16816.F32 R8, R28.reuse, R16, RZ ;  /* 0x000000101c08723c */ /* 0x044fe600000018ff */
[----:B------:R-:W-:Y:S03]  /*6f10*/  LDSM.16.M88.4 R56, [R149+0x14000] ;  /* 0x014000009538783b */ /* 0x000fe60000000200 */
[-C--:B------:R-:W-:Y:S01]  /*6f20*/  HMMA.16816.F32 R12, R28, R18.reuse, RZ ;  /* 0x000000121c0c723c */ /* 0x080fe200000018ff */
[----:B------:R2:W2:Y:S04]  /*6f30*/  LDL R152, [R1+0x9c] ;  /* 0x00009c0001987983 */ /* 0x0004a80000100800 */
        /* <DEDUP_REMOVED lines=45> */
[----:B------:R-:W-:Y:S05]  /*7210*/  LDSM.16.M88.4 R36, [R149+0x18000] ;  /* 0x018000009524783b */ /* 0x000fea0000000200 */
        /* <DEDUP_REMOVED lines=8> */
[----:B------:R-:W4:Y:S05]  /*72a0*/  LDSM.16.MT88.4 R52, [R0+0x3000] ;  /* 0x003000000034783b */ /* 0x000f2a0000004200 */
[----:B------:R-:W-:Y:S01]  /*72b0*/  HMMA.16816.F32 R32, R40, R62, R32 ;  /* 0x0000003e2820723c */ /* 0x000fe20000001820 */
[----:B------:R-:W-:Y:S04]  /*72c0*/  LDSM.16.M88.4 R40, [R144+0x18000] ;  /* 0x018000009028783b */ /* 0x000fe80000000200 */
[----:B------:R-:W-:Y:S01]  /*72d0*/  LDSM.16.M88.4 R60, [R144+0x1a000] ;  /* 0x01a00000903c783b */ /* 0x000fe20000000200 */
[-C--:B---3--:R-:W-:Y:S06]  /*72e0*/  HMMA.16816.F32 R4, R44, R56.reuse, R4 ;  /* 0x000000382c04723c */ /* 0x088fec0000001804 */
[C---:B------:R-:W-:Y:S06]  /*72f0*/  HMMA.16816.F32 R8, R64.reuse, R56, R8 ;  /* 0x000000384008723c */ /* 0x040fec0000001808 */
[-C--:B------:R-:W-:Y:S06]  /*7300*/  HMMA.16816.F32 R12, R64, R58.reuse, R12 ;  /* 0x0000003a400c723c */ /* 0x080fec000000180c */
[C---:B------:R-:W-:Y:S01]  /*7310*/  HMMA.16816.F32 R16, R44.reuse, R58, R16 ;  /* 0x0000003a2c10723c */ /* 0x040fe20000001810 */
[----:B------:R3:W5:Y:S05]  /*7320*/  LDSM.16.MT88.4 R56, [R2+0xf800] ;  /* 0x00f800000238783b */ /* 0x00076a0000004200 */
[-C--:B------:R-:W-:Y:S06]  /*7330*/  HMMA.16816.F32 R20, R44, R132.reuse, R20 ;  /* 0x000000842c14723c */ /* 0x080fec0000001814 */
[C---:B------:R-:W-:Y:S06]  /*7340*/  HMMA.16816.F32 R24, R64.reuse, R132, R24 ;  /* 0x000000844018723c */ /* 0x040fec0000001818 */
[-C--:B------:R-:W-:Y:S01]  /*7350*/  HMMA.16816.F32 R28, R64, R134.reuse, R28 ;  /* 0x00000086401c723c */ /* 0x080fe2000000181c */
[----:B------:R4:W2:Y:S05]  /*7360*/  LDSM.16.MT88.4 R64, [R0+0x3800] ;  /* 0x003800000040783b */ /* 0x0008aa0000004200 */
[----:B------:R-:W-:Y:S05]  /*7370*/  HMMA.16816.F32 R32, R44, R134, R32 ;  /* 0x000000862c20723c */ /* 0x000fea0000001820 */
[C---:B---3--:R-:W-:Y:S01]  /*7380*/  IMAD.SHL.U32 R2, R145.reuse, 0x20, RZ ;  /* 0x0000002091027824 */ /* 0x048fe200078e00ff */
[-C--:B-1----:R-:W-:Y:S05]  /*7390*/  HMMA.16816.F32 R4, R36, R48.reuse, R4 ;  /* 0x000000302404723c */ /* 0x082fea0000001804 */
[C---:B------:R-:W-:Y:S01]  /*73a0*/  IMAD.SHL.U32 R44, R145.reuse, 0x8, RZ ;  /* 0x00000008912c7824 */ /* 0x040fe200078e00ff */
[C---:B------:R-:W-:Y:S05]  /*73b0*/  HMMA.16816.F32 R8, R136.reuse, R48, R8 ;  /* 0x000000308808723c */ /* 0x040fea0000001808 */
[C---:B------:R-:W-:Y:S01]  /*73c0*/  IMAD.SHL.U32 R45, R145.reuse, 0x10, RZ ;  /* 0x00000010912d7824 */ /* 0x040fe200078e00ff */
[-C--:B------:R-:W-:Y:S05]  /*73d0*/  HMMA.16816.F32 R12, R136, R50.reuse, R12 ;  /* 0x00000032880c723c */ /* 0x080fea000000180c */
[----:B----4-:R-:W-:Y:S01]  /*73e0*/  IMAD R0, R145, 0x18, RZ ;  /* 0x0000001891007824 */ /* 0x010fe200078e02ff */
[C---:B------:R-:W-:Y:S06]  /*73f0*/  HMMA.16816.F32 R16, R36.reuse, R50, R16 ;  /* 0x000000322410723c */ /* 0x040fec0000001810 */
[-C--:B------:R-:W-:Y:S06]  /*7400*/  HMMA.16816.F32 R20, R36, R52.reuse, R20 ;  /* 0x000000342414723c */ /* 0x080fec0000001814 */
[C---:B------:R-:W-:Y:S06]  /*7410*/  HMMA.16816.F32 R24, R136.reuse, R52, R24 ;  /* 0x000000348818723c */ /* 0x040fec0000001818 */
[-C--:B------:R-:W-:Y:S06]  /*7420*/  HMMA.16816.F32 R28, R136, R54.reuse, R28 ;  /* 0x00000036881c723c */ /* 0x080fec000000181c */
[----:B------:R-:W-:Y:S06]  /*7430*/  HMMA.16816.F32 R32, R36, R54, R32 ;  /* 0x000000362420723c */ /* 0x000fec0000001820 */
[-C--:B-----5:R-:W-:Y:S05]  /*7440*/  HMMA.16816.F32 R4, R40, R56.reuse, R4 ;  /* 0x000000382804723c */ /* 0x0a0fea0000001804 */
[----:B------:R-:W-:Y:S01]  /*7450*/  @P0 IADD3 R36, P1, R154, UR12, RZ ;  /* 0x0000000c9a240c10 */ /* 0x000fe2000ff3e0ff */
[C---:B------:R-:W-:Y:S01]  /*7460*/  HMMA.16816.F32 R8, R60.reuse, R56, R8 ;  /* 0x000000383c08723c */ /* 0x040fe20000001808 */
[----:B------:R-:W-:Y:S04]  /*7470*/  @UP2 UIADD3 UR12, UP1, UR12, -0x200, URZ ;  /* 0xfffffe000c0c2890 */ /* 0x000fe8000ff3e03f */
[----:B------:R-:W-:Y:S01]  /*7480*/  @P0 IADD3.X R37, R153, UR13, RZ, P1, !PT ;  /* 0x0000000d99250c10 */ /* 0x000fe20008ffe4ff */
[-C--:B------:R-:W-:Y:S01]  /*7490*/  HMMA.16816.F32 R12, R60, R58.reuse, R12 ;  /* 0x0000003a3c0c723c */ /* 0x080fe2000000180c */
[----:B------:R-:W-:Y:S03]  /*74a0*/  @UP2 UIADD3.X UR13, UR13, -0x1, URZ, UP1, !UPT ;  /* 0xffffffff0d0d2890 */ /* 0x000fe60008ffe43f */
[----:B------:R-:W3:Y:S02]  /*74b0*/  @P0 LDG.E R146, desc[UR34][R36.64+0x120] ;  /* 0x0001202224920981 */ /* 0x000ee4000c1e1900 */
[C---:B------:R-:W-:Y:S02]  /*74c0*/  HMMA.16816.F32 R16, R40.reuse, R58, R16 ;  /* 0x0000003a2810723c */ /* 0x040fe40000001810 */
[----:B------:R-:W4:Y:S04]  /*74d0*/  @P0 LDG.E R147, desc[UR34][R36.64+0x100] ;  /* 0x0001002224930981 */ /* 0x000f28000c1e1900 */
[-C--:B--2---:R-:W-:Y:S01]  /*74e0*/  HMMA.16816.F32 R20, R40, R64.reuse, R20 ;  /* 0x000000402814723c */ /* 0x084fe20000001814 */
[----:B------:R-:W2:Y:S04]  /*74f0*/  @P0 LDG.E R151, desc[UR34][R36.64+0x20] ;  /* 0x0000202224970981 */ /* 0x000ea8000c1e1900 */
[----:B------:R-:W5:Y:S01]  /*7500*/  @P0 LDG.E R152, desc[UR34][R36.64] ;  /* 0x0000002224980981 */ /* 0x000f62000c1e1900 */
[C---:B------:R-:W-:Y:S03]  /*7510*/  HMMA.16816.F32 R24, R60.reuse, R64, R24 ;  /* 0x000000403c18723c */ /* 0x040fe60000001818 */
[----:B------:R-:W-:Y:S03]  /*7520*/  REDG.E.ADD.F32.FTZ.RN.STRONG.GPU desc[UR34][R196.64], R4 ;  /* 0x00000004c40079a6 */ /* 0x000fe6000c10f3a2 */
[-C--:B------:R-:W-:Y:S06]  /*7530*/  HMMA.16816.F32 R28, R60, R66.reuse, R28 ;  /* 0x000000423c1c723c */ /* 0x080fec000000181c */
[----:B------:R-:W-:Y:S07]  /*7540*/  HMMA.16816.F32 R32, R40, R66, R32 ;  /* 0x000000422820723c */ /* 0x000fee0000001820 */
[CC--:B------:R-:W-:Y:S04]  /*7550*/  LEA R42, P1, R45.reuse, R196.reuse, 0x2 ;  /* 0x000000c42d2a7211 */ /* 0x0c0fe800078210ff */
[-C--:B------:R-:W-:Y:S02]  /*7560*/  LEA.HI.X.SX32 R43, R45, R197.reuse, 0x2, P1 ;  /* 0x000000c52d2b7211 */ /* 0x080fe400008f16ff */
[CC--:B------:R-:W-:Y:S04]  /*7570*/  LEA R40, P1, R2.reuse, R196.reuse, 0x2 ;  /* 0x000000c402287211 */ /* 0x0c0fe800078210ff */
[-C--:B------:R-:W-:Y:S01]  /*7580*/  LEA.HI.X.SX32 R41, R2, R197.reuse, 0x2, P1 ;  /* 0x000000c502297211 */ /* 0x080fe200008f16ff */
[C---:B------:R-:W-:Y:S01]  /*7590*/  IMAD R2, R145.reuse, 0x38, RZ ;  /* 0x0000003891027824 */ /* 0x040fe200078e02ff */
[----:B---3--:R-:W-:Y:S04]  /*75a0*/  @P0 STL [R1+0x90], R146 ;  /* 0x0000909201000387 */ /* 0x008fe80000100800 */
[----:B----4-:R-:W-:Y:S04]  /*75b0*/  @P0 STL [R1+0x94], R147 ;  /* 0x0000949301000387 */ /* 0x010fe80000100800 */
[----:B--2---:R-:W-:Y:S04]  /*75c0*/  @P0 STL [R1+0x98], R151 ;  /* 0x0000989701000387 */ /* 0x004fe80000100800 */
[----:B-----5:R-:W-:Y:S01]  /*75d0*/  @P0 STL [R1+0x9c], R152 ;  /* 0x00009c9801000387 */ /* 0x020fe20000100800 */
[CC--:B------:R-:W-:Y:S04]  /*75e0*/  LEA R36, P0, R44.reuse, R196.reuse, 0x2 ;  /* 0x000000c42c247211 */ /* 0x0c0fe800078010ff */
[-C--:B------:R-:W-:Y:S02]  /*75f0*/  LEA.HI.X.SX32 R37, R44, R197.reuse, 0x2, P0 ;  /* 0x000000c52c257211 */ /* 0x080fe400000f16ff */
[CC--:B------:R-:W-:Y:S03]  /*7600*/  LEA R38, P0, R0.reuse, R196.reuse, 0x2 ;  /* 0x000000c400267211 */ /* 0x0c0fe600078010ff */
[----:B------:R1:W-:Y:S01]  /*7610*/  REDG.E.ADD.F32.FTZ.RN.STRONG.GPU desc[UR34][R36.64], R5 ;  /* 0x00000005240079a6 */ /* 0x0003e2000c10f3a2 */
[-C--:B------:R-:W-:Y:S01]  /*7620*/  LEA.HI.X.SX32 R39, R0, R197.reuse, 0x2, P0 ;  /* 0x000000c500277211 */ /* 0x080fe200000f16ff */
[C---:B------:R-:W-:Y:S02]  /*7630*/  IMAD.SHL.U32 R0, R145.reuse, 0x40, RZ ;  /* 0x0000004091007824 */ /* 0x040fe400078e00ff */
[----:B------:R2:W-:Y:S04]  /*7640*/  REDG.E.ADD.F32.FTZ.RN.STRONG.GPU desc[UR34][R42.64], R6 ;  /* 0x000000062a0079a6 */ /* 0x0005e8000c10f3a2 */
[----:B------:R3:W-:Y:S04]  /*7650*/  REDG.E.ADD.F32.FTZ.RN.STRONG.GPU desc[UR34][R38.64], R7 ;  /* 0x00000007260079a6 */ /* 0x0007e8000c10f3a2 */
[----:B------:R-:W-:Y:S01]  /*7660*/  REDG.E.ADD.F32.FTZ.RN.STRONG.GPU desc[UR34][R40.64], R8 ;  /* 0x00000008280079a6 */ /* 0x000fe2000c10f3a2 */
[C---:B-1----:R-:W-:Y:S02]  /*7670*/  IMAD R5, R145.reuse, 0x28, RZ ;  /* 0x0000002891057824 */ /* 0x042fe400078e02ff */
[----:B--2---:R-:W-:Y:S03]  /*7680*/  IMAD R42, R145, 0x30, RZ ;  /* 0x00000030912a7824 */ /* 0x004fe600078e02ff */
[CC--:B------:R-:W-:Y:S04]  /*7690*/  LEA R4, P0, R5.reuse, R196.reuse, 0x2 ;  /* 0x000000c405047211 */ /* 0x0c0fe800078010ff */
[-C--:B------:R-:W-:Y:S02]  /*76a0*/  LEA.HI.X.SX32 R5, R5, R197.reuse, 0x2, P0 ;  /* 0x000000c505057211 */ /* 0x080fe400000f16ff */
[-C--:B---3--:R-:W-:Y:S02]  /*76b0*/  LEA R38, P1, R42, R196.reuse, 0x2 ;  /* 0x000000c42a267211 */ /* 0x088fe400078210ff */
[-C--:B------:R-:W-:Y:S01]  /*76c0*/  LEA R6, P0, R2, R196.reuse, 0x2 ;  /* 0x000000c402067211 */ /* 0x080fe200078010ff */
[----:B------:R1:W-:Y:S01]  /*76d0*/  REDG.E.ADD.F32.FTZ.RN.STRONG.GPU desc[UR34][R4.64], R9 ;  /* 0x00000009040079a6 */ /* 0x0003e2000c10f3a2 */
[-C--:B------:R-:W-:Y:S02]  /*76e0*/  LEA.HI.X.SX32 R39, R42, R197.reuse, 0x2, P1 ;  /* 0x000000c52a277211 */ /* 0x080fe400008f16ff */
[-C--:B------:R-:W-:Y:S01]  /*76f0*/  LEA.HI.X.SX32 R7, R2, R197.reuse, 0x2, P0 ;  /* 0x000000c502077211 */ /* 0x080fe200000f16ff */
[C---:B------:R-:W-:Y:S01]  /*7700*/  IMAD R2, R145.reuse, 0x50, RZ ;  /* 0x0000005091027824 */ /* 0x040fe200078e02ff */
[----:B------:R-:W-:Y:S04]  /*7710*/  LDSM.16.MT88.4 R40, [R3+0x19000] ;  /* 0x019000000328783b */ /* 0x000fe80000004200 */
[----:B------:R2:W-:Y:S04]  /*7720*/  REDG.E.ADD.F32.FTZ.RN.STRONG.GPU desc[UR34][R38.64], R10 ;  /* 0x0000000a260079a6 */ /* 0x0005e8000c10f3a2 */
[----:B------:R3:W-:Y:S01]  /*7730*/  REDG.E.ADD.F32.FTZ.RN.STRONG.GPU desc[UR34][R6.64], R11 ;  /* 0x0000000b060079a6 */ /* 0x0007e2000c10f3a2 */
[----:B-1----:R-:W-:Y:S01]  /*7740*/  IMAD R9, R145, 0x48, RZ ;  /* 0x0000004891097824 */ /* 0x002fe200078e02ff */
[CC--:B------:R-:W-:Y:S04]  /*7750*/  LEA R4, P1, R0.reuse, R196.reuse, 0x2 ;  /* 0x000000c400047211 */ /* 0x0c0fe800078210ff */
[-C--:B------:R-:W-:Y:S02]  /*7760*/  LEA R8, P0, R9, R196.reuse, 0x2 ;  /* 0x000000c409087211 */ /* 0x080fe400078010ff */
[-C--:B------:R-:W-:Y:S01]  /*7770*/  LEA.HI.X.SX32 R5, R0, R197.reuse, 0x2, P1 ;  /* 0x000000c500057211 */ /* 0x080fe200008f16ff */
[----:B------:R-:W-:Y:S01]  /*7780*/  IMAD R0, R145, 0x58, RZ ;  /* 0x0000005891007824 */ /* 0x000fe200078e02ff */
[-C--:B------:R-:W-:Y:S01]  /*7790*/  LEA.HI.X.SX32 R9, R9, R197.reuse, 0x2, P0 ;  /* 0x000000c509097211 */ /* 0x080fe200000f16ff */
[C---:B--2---:R-:W-:Y:S02]  /*77a0*/  IMAD R10, R145.reuse, 0x60, RZ ;  /* 0x00000060910a7824 */ /* 0x044fe400078e02ff */
[----:B------:R1:W-:Y:S01]  /*77b0*/  REDG.E.ADD.F32.FTZ.RN.STRONG.GPU desc[UR34][R4.64], R16 ;  /* 0x00000010040079a6 */ /* 0x0003e2000c10f3a2 */
[CC--:B---3--:R-:W-:Y:S03]  /*77c0*/  LEA R6, P1, R2.reuse, R196.reuse, 0x2 ;  /* 0x000000c402067211 */ /* 0x0c8fe600078210ff */
[----:B------:R2:W-:Y:S01]  /*77d0*/  REDG.E.ADD.F32.FTZ.RN.STRONG.GPU desc[UR34][R8.64], R17 ;  /* 0x00000011080079a6 */ /* 0x0005e2000c10f3a2 */
[-C--:B------:R-:W-:Y:S01]  /*77e0*/  LEA.HI.X.SX32 R7, R2, R197.reuse, 0x2, P1 ;  /* 0x000000c502077211 */ /* 0x080fe200008f16ff */
[C---:B------:R-:W-:Y:S04]  /*77f0*/  IMAD R2, R145.reuse, 0x68, RZ ;  /* 0x0000006891027824 */ /* 0x040fe800078e02ff */
[----:B------:R3:W-:Y:S01]  /*7800*/  REDG.E.ADD.F32.FTZ.RN.STRONG.GPU desc[UR34][R6.64], R18 ;  /* 0x00000012060079a6 */ /* 0x0007e2000c10f3a2 */
[-C--:B-1----:R-:W-:Y:S02]  /*7810*/  LEA R4, P0, R0, R196.reuse, 0x2 ;  /* 0x000000c400047211 */ /* 0x082fe400078010ff */
[-C--:B--2---:R-:W-:Y:S02]  /*7820*/  LEA R8, P1, R10, R196.reuse, 0x2 ;  /* 0x000000c40a087211 */ /* 0x084fe400078210ff */
[-C--:B------:R-:W-:Y:S01]  /*7830*/  LEA.HI.X.SX32 R5, R0, R197.reuse, 0x2, P0 ;  /* 0x000000c500057211 */ /* 0x080fe200000f16ff */
[C---:B------:R-:W-:Y:S01]  /*7840*/  IMAD R0, R145.reuse, 0x70, RZ ;  /* 0x0000007091007824 */ /* 0x040fe200078e02ff */
[-C--:B------:R-:W-:Y:S01]  /*7850*/  LEA.HI.X.SX32 R9, R10, R197.reuse, 0x2, P1 ;  /* 0x000000c50a097211 */ /* 0x080fe200008f16ff */
[----:B------:R-:W-:Y:S01]  /*7860*/  IMAD R145, R145, 0x78, RZ ;  /* 0x0000007891917824 */ /* 0x000fe200078e02ff */
[CC--:B---3--:R-:W-:Y:S01]  /*7870*/  LEA R6, P0, R2.reuse, R196.reuse, 0x2 ;  /* 0x000000c402067211 */ /* 0x0c8fe200078010ff */
[----:B------:R1:W-:Y:S03]  /*7880*/  REDG.E.ADD.F32.FTZ.RN.STRONG.GPU desc[UR34][R4.64], R19 ;  /* 0x00000013040079a6 */ /* 0x0003e6000c10f3a2 */
[-C--:B------:R-:W-:Y:S01]  /*7890*/  LEA.HI.X.SX32 R7, R2, R197.reuse, 0x2, P0 ;  /* 0x000000c502077211 */ /* 0x080fe200000f16ff */
[----:B------:R2:W-:Y:S04]  /*78a0*/  REDG.E.ADD.F32.FTZ.RN.STRONG.GPU desc[UR34][R8.64], R12 ;  /* 0x0000000c080079a6 */ /* 0x0005e8000c10f3a2 */
[----:B------:R-:W-:Y:S01]  /*78b0*/  REDG.E.ADD.F32.FTZ.RN.STRONG.GPU desc[UR34][R6.64], R13 ;  /* 0x0000000d060079a6 */ /* 0x000fe2000c10f3a2 */
[CC--:B-1----:R-:W-:Y:S02]  /*78c0*/  LEA R4, P1, R0.reuse, R196.reuse, 0x2 ;  /* 0x000000c400047211 */ /* 0x0c2fe400078210ff */
[-C--:B--2---:R-:W-:Y:S02]  /*78d0*/  LEA R8, P0, R145, R196.reuse, 0x2 ;  /* 0x000000c491087211 */ /* 0x084fe400078010ff */
[-C--:B------:R-:W-:Y:S01]  /*78e0*/  LEA.HI.X.SX32 R5, R0, R197.reuse, 0x2, P1 ;  /* 0x000000c500057211 */ /* 0x080fe200008f16ff */
[----:B------:R-:W-:Y:S01]  /*78f0*/  VIADD R0, R45, 0x20 ;  /* 0x000000202d007836 */ /* 0x000fe20000000000 */
[-C--:B------:R-:W-:Y:S03]  /*7900*/  LEA.HI.X.SX32 R9, R145, R197.reuse, 0x2, P0 ;  /* 0x000000c591097211 */ /* 0x080fe600000f16ff */
[----:B------:R1:W-:Y:S01]  /*7910*/  REDG.E.ADD.F32.FTZ.RN.STRONG.GPU desc[UR34][R4.64], R14 ;  /* 0x0000000e040079a6 */ /* 0x0003e2000c10f3a2 */
[-C--:B------:R-:W-:Y:S01]  /*7920*/  LEA R10, P0, R0, R196.reuse, 0x2 ;  /* 0x000000c4000a7211 */ /* 0x080fe200078010ff */
[----:B------:R-:W-:Y:S02]  /*7930*/  IMAD.IADD R2, R44, 0x1, R0 ;  /* 0x000000012c027824 */ /* 0x000fe400078e0200 */
[----:B------:R2:W-:Y:S01]  /*7940*/  REDG.E.ADD.F32.FTZ.RN.STRONG.GPU desc[UR34][R8.64], R15 ;  /* 0x0000000f080079a6 */ /* 0x0005e2000c10f3a2 */
[-C--:B------:R-:W-:Y:S01]  /*7950*/  LEA.HI.X.SX32 R11, R0, R197.reuse, 0x2, P0 ;  /* 0x000000c5000b7211 */ /* 0x080fe200000f16ff */
[C---:B------:R-:W-:Y:S02]  /*7960*/  IMAD.IADD R0, R44.reuse, 0x1, R2 ;  /* 0x000000012c007824 */ /* 0x040fe400078e0202 */
[----:B------:R-:W-:Y:S04]  /*7970*/  REDG.E.ADD.F32.FTZ.RN.STRONG.GPU desc[UR34][R196.64+0x80], R20 ;  /* 0x00008014c40079a6 */ /* 0x000fe8000c10f3a2 */
[----:B------:R-:W-:Y:S04]  /*7980*/  REDG.E.ADD.F32.FTZ.RN.STRONG.GPU desc[UR34][R36.64+0x80], R21 ;  /* 0x00008015240079a6 */ /* 0x000fe8000c10f3a2 */
[----:B------:R3:W-:Y:S04]  /*7990*/  REDG.E.ADD.F32.FTZ.RN.STRONG.GPU desc[UR34][R10.64], R22 ;  /* 0x000000160a0079a6 */ /* 0x0007e8000c10f3a2 */
[----:B------:R-:W-:Y:S01]  /*79a0*/  LDSM.16.MT88.4 R36, [R184+0x1000] ;  /* 0x00100000b824783b */ /* 0x000fe20000004200 */
[----:B-1----:R-:W-:Y:S01]  /*79b0*/  IMAD.IADD R4, R44, 0x1, R0 ;  /* 0x000000012c047824 */ /* 0x002fe200078e0200 */
[CC--:B--2---:R-:W-:Y:S04]  /*79c0*/  LEA R8, P0, R2.reuse, R196.reuse, 0x2 ;  /* 0x000000c402087211 */ /* 0x0c4fe800078010ff */
        /* <DEDUP_REMOVED lines=10> */
[----:B------:R-:W-:Y:S01]  /*7a70*/  IMAD.IADD R0, R44, 0x1, R2 ;  /* 0x000000012c007824 */ /* 0x000fe200078e0202 */
[CC--:B-1----:R-:W-:Y:S04]  /*7a80*/  LEA R8, P1, R4.reuse, R196.reuse, 0x2 ;  /* 0x000000c404087211 */ /* 0x0c2fe800078210ff */
[-C--:B------:R-:W-:Y:S01]  /*7a90*/  LEA.HI.X.SX32 R9, R4, R197.reuse, 0x2, P1 ;  /* 0x000000c504097211 */ /* 0x080fe200008f16ff */
[----:B------:R-:W-:Y:S01]  /*7aa0*/  IMAD.IADD R4, R44, 0x1, R0 ;  /* 0x000000012c047824 */ /* 0x000fe200078e0200 */
[CC--:B--2---:R-:W-:Y:S03]  /*7ab0*/  LEA R6, P0, R2.reuse, R196.reuse, 0x2 ;  /* 0x000000c402067211 */ /* 0x0c4fe600078010ff */
[----:B------:R1:W-:Y:S01]  /*7ac0*/  REDG.E.ADD.F32.FTZ.RN.STRONG.GPU desc[UR34][R8.64], R25 ;  /* 0x00000019080079a6 */ /* 0x0003e2000c10f3a2 */
[-C--:B------:R-:W-:Y:S03]  /*7ad0*/  LEA.HI.X.SX32 R7, R2, R197.reuse, 0x2, P0 ;  /* 0x000000c502077211 */ /* 0x080fe600000f16ff */
[----:B------:R-:W-:Y:S01]  /*7ae0*/  REDG.E.ADD.F32.FTZ.RN.STRONG.GPU desc[UR34][R10.64], R26 ;  /* 0x0000001a0a0079a6 */ /* 0x000fe2000c10f3a2 */
[----:B------:R-:W-:Y:S03]  /*7af0*/  IMAD.IADD R2, R44, 0x1, R4 ;  /* 0x000000012c027824 */ /* 0x000fe600078e0204 */
[----:B------:R2:W-:Y:S04]  /*7b00*/  REDG.E.ADD.F32.FTZ.RN.STRONG.GPU desc[UR34][R6.64], R27 ;  /* 0x0000001b060079a6 */ /* 0x0005e8000c10f3a2 */
[----:B------:R-:W-:Y:S01]  /*7b10*/  LDSM.16.MT88.4 R24, [R184+0x800] ;  /* 0x00080000b818783b */ /* 0x000fe20000004200 */
[CC--:B-1----:R-:W-:Y:S04]  /*7b20*/  LEA R8, P0, R0.reuse, R196.reuse, 0x2 ;  /* 0x000000c400087211 */ /* 0x0c2fe800078010ff */
[-C--:B------:R-:W-:Y:S01]  /*7b30*/  LEA.HI.X.SX32 R9, R0, R197.reuse, 0x2, P0 ;  /* 0x000000c500097211 */ /* 0x080fe200000f16ff */
[----:B------:R-:W-:Y:S01]  /*7b40*/  IMAD.IADD R0, R44, 0x1, R2 ;  /* 0x000000012c007824 */ /* 0x000fe200078e0202 */
[-C--:B------:R-:W-:Y:S02]  /*7b50*/  LEA R14, P0, R2, R196.reuse, 0x2 ;  /* 0x000000c4020e7211 */ /* 0x080fe400078010ff */
[-C--:B--2---:R-:W-:Y:S01]  /*7b60*/  LEA R6, P1, R4, R196.reuse, 0x2 ;  /* 0x000000c404067211 */ /* 0x084fe200078210ff */
[----:B------:R1:W-:Y:S01]  /*7b70*/  REDG.E.ADD.F32.FTZ.RN.STRONG.GPU desc[UR34][R8.64], R32 ;  /* 0x00000020080079a6 */ /* 0x0003e2000c10f3a2 */
[-C--:B------:R-:W-:Y:S02]  /*7b80*/  LEA.HI.X.SX32 R15, R2, R197.reuse, 0x2, P0 ;  /* 0x000000c5020f7211 */ /* 0x080fe400000f16ff */
[-C--:B------:R-:W-:Y:S01]  /*7b90*/  LEA.HI.X.SX32 R7, R4, R197.reuse, 0x2, P1 ;  /* 0x000000c504077211 */ /* 0x080fe200008f16ff */
[----:B------:R-:W-:Y:S01]  /*7ba0*/  IMAD.IADD R4, R44, 0x1, R0 ;  /* 0x000000012c047824 */ /* 0x000fe200078e0200 */
[CC--:B------:R-:W-:Y:S03]  /*7bb0*/  LEA R12, P0, R0.reuse, R196.reuse, 0x2 ;  /* 0x000000c4000c7211 */ /* 0x0c0fe600078010ff */
[----:B------:R2:W-:Y:S01]  /*7bc0*/  REDG.E.ADD.F32.FTZ.RN.STRONG.GPU desc[UR34][R6.64], R33 ;  /* 0x00000021060079a6 */ /* 0x0005e2000c10f3a2 */
[-C--:B------:R-:W-:Y:S01]  /*7bd0*/  LEA.HI.X.SX32 R13, R0, R197.reuse, 0x2, P0 ;  /* 0x000000c5000d7211 */ /* 0x080fe200000f16ff */
[----:B------:R-:W-:Y:S01]  /*7be0*/  IMAD.IADD R2, R44, 0x1, R4 ;  /* 0x000000012c027824 */ /* 0x000fe200078e0204 */
[-C--:B------:R-:W-:Y:S01]  /*7bf0*/  LEA R10, P0, R4, R196.reuse, 0x2 ;  /* 0x000000c4040a7211 */ /* 0x080fe200078010ff */
[----:B------:R-:W-:Y:S02]  /*7c00*/  REDG.E.ADD.F32.FTZ.RN.STRONG.GPU desc[UR34][R14.64], R34 ;  /* 0x000000220e0079a6 */ /* 0x000fe4000c10f3a2 */
[----:B------:R-:W-:Y:S01]  /*7c10*/  IMAD.IADD R0, R44, 0x1, R2 ;  /* 0x000000012c007824 */ /* 0x000fe200078e0202 */
[-C--:B------:R-:W-:Y:S01]  /*7c20*/  LEA.HI.X.SX32 R11, R4, R197.reuse, 0x2, P0 ;  /* 0x000000c5040b7211 */ /* 0x080fe200000f16ff */
[----:B------:R-:W-:Y:S02]  /*7c30*/  REDG.E.ADD.F32.FTZ.RN.STRONG.GPU desc[UR34][R12.64], R35 ;  /* 0x000000230c0079a6 */ /* 0x000fe4000c10f3a2 */
[----:B------:R-:W-:Y:S02]  /*7c40*/  IMAD.IADD R5, R44, 0x1, R0 ;  /* 0x000000012c057824 */ /* 0x000fe400078e0200 */
[----:B------:R-:W-:Y:S03]  /*7c50*/  REDG.E.ADD.F32.FTZ.RN.STRONG.GPU desc[UR34][R10.64], R28 ;  /* 0x0000001c0a0079a6 */ /* 0x000fe6000c10f3a2 */
[CC--:B------:R-:W-:Y:S01]  /*7c60*/  LEA R4, P0, R5.reuse, R196.reuse, 0x2 ;  /* 0x000000c405047211 */ /* 0x0c0fe200078010ff */
[----:B------:R-:W-:Y:S01]  /*7c70*/  LDSM.16.MT88.4 R12, [R3+0x18000] ;  /* 0x01800000030c783b */ /* 0x000fe20000004200 */
[CC--:B-1----:R-:W-:Y:S03]  /*7c80*/  LEA R8, P2, R2.reuse, R196.reuse, 0x2 ;  /* 0x000000c402087211 */ /* 0x0c2fe600078410ff */
[----:B------:R-:W-:Y:S01]  /*7c90*/  LDSM.16.MT88.4 R32, [R3+0x18800] ;  /* 0x018800000320783b */ /* 0x000fe20000004200 */
[-C--:B------:R-:W-:Y:S02]  /*7ca0*/  LEA.HI.X.SX32 R5, R5, R197.reuse, 0x2, P0 ;  /* 0x000000c505057211 */ /* 0x080fe400000f16ff */
[-C--:B------:R-:W-:Y:S02]  /*7cb0*/  LEA.HI.X.SX32 R9, R2, R197.reuse, 0x2, P2 ;  /* 0x000000c502097211 */ /* 0x080fe400010f16ff */
[----:B------:R-:W-:Y:S01]  /*7cc0*/  PLOP3.LUT P0, PT, PT, PT, UP0, 0x80, 0x0 ;  /* 0x000000000000781c */ /* 0x000fe20003f0f008 */
[----:B------:R-:W-:Y:S01]  /*7cd0*/  @UP2 UIADD3 UR14, UP0, UR14, -0x200, URZ ;  /* 0xfffffe000e0e2890 */ /* 0x000fe2000ff1e03f */
[C---:B--2---:R-:W-:Y:S01]  /*7ce0*/  LEA R6, P1, R0.reuse, R196, 0x2 ;  /* 0x000000c400067211 */ /* 0x044fe200078210ff */
[----:B------:R-:W-:Y:S02]  /*7cf0*/  REDG.E.ADD.F32.FTZ.RN.STRONG.GPU desc[UR34][R8.64], R29 ;  /* 0x0000001d080079a6 */ /* 0x000fe4000c10f3a2 */
[----:B------:R-:W-:Y:S01]  /*7d00*/  @UP2 UIADD3.X UR15, UR15, -0x1, URZ, UP0, !UPT ;  /* 0xffffffff0f0f2890 */ /* 0x000fe200087fe43f */
[----:B------:R-:W-:Y:S01]  /*7d10*/  LEA.HI.X.SX32 R7, R0, R197, 0x2, P1 ;  /* 0x000000c500077211 */ /* 0x000fe200008f16ff */
[----:B------:R-:W-:Y:S01]  /*7d20*/  LDSM.16.MT88.4 R8, [R184] ;  /* 0x00000000b808783b */ /* 0x000fe20000004200 */
[----:B------:R-:W-:Y:S01]  /*7d30*/  IMAD.IADD R0, R185, 0x1, R184 ;  /* 0x00000001b9007824 */ /* 0x000fe200078e02b8 */
[----:B------:R-:W-:Y:S01]  /*7d40*/  ISETP.LT.AND P1, PT, RZ, UR47, PT ;  /* 0x0000002fff007c0c */ /* 0x000fe2000bf21270 */
[----:B------:R-:W-:Y:S01]  /*7d50*/  UMOV UR47, UR8 ;  /* 0x00000008002f7c82 */ /* 0x000fe20008000000 */
[----:B------:R-:W-:Y:S04]  /*7d60*/  REDG.E.ADD.F32.FTZ.RN.STRONG.GPU desc[UR34][R6.64], R30 ;  /* 0x0000001e060079a6 */ /* 0x000fe8000c10f3a2 */
[----:B------:R-:W-:Y:S04]  /*7d70*/  REDG.E.ADD.F32.FTZ.RN.STRONG.GPU desc[UR34][R4.64], R31 ;  /* 0x0000001f040079a6 */ /* 0x000fe8000c10f3a2 */
[----:B------:R-:W1:Y:S04]  /*7d80*/  LDSM.16.MT88.4 R4, [R3+0x14000] ;  /* 0x014000000304783b */ /* 0x000e680000004200 */
[----:B------:R-:W2:Y:S04]  /*7d90*/  LDSM.16.MT88.4 R16, [R0] ;  /* 0x000000000010783b */ /* 0x000ea80000004200 */
[----:B------:R-:W3:Y:S01]  /*7da0*/  LDSM.16.MT88.4 R28, [R0+0x800] ;  /* 0x00080000001c783b */ /* 0x000ee20000004200 */
        /* <DEDUP_REMOVED lines=11> */
[----:B------:R-:W4:Y:S01]  /*7e60*/  LDSM.16.MT88.4 R16, [R184+0x1800] ;  /* 0x00180000b810783b */ /* 0x000f220000004200 */
[-C--:B------:R-:W-:Y:S06]  /*7e70*/  HMMA.16816.F32 R100, R20, R24.reuse, R100 ;  /* 0x000000181464723c */ /* 0x080fec0000001864 */
[C---:B------:R-:W-:Y:S06]  /*7e80*/  HMMA.16816.F32 R104, R32.reuse, R24, R104 ;  /* 0x000000182068723c */ /* 0x040fec0000001868 */
[-C--:B------:R-:W-:Y:S06]  /*7e90*/  HMMA.16816.F32 R108, R32, R26.reuse, R108 ;  /* 0x0000001a206c723c */ /* 0x080fec000000186c */
[C---:B------:R-:W-:Y:S01]  /*7ea0*/  HMMA.16816.F32 R112, R20.reuse, R26, R112 ;  /* 0x0000001a1470723c */ /* 0x040fe20000001870 */
[----:B------:R-:W5:Y:S05]  /*7eb0*/  LDSM.16.MT88.4 R24, [R3+0x19800] ;  /* 0x019800000318783b */ /* 0x000f6a0000004200 */
[-C--:B---3--:R-:W-:Y:S06]  /*7ec0*/  HMMA.16816.F32 R116, R20, R28.reuse, R116 ;  /* 0x0000001c1474723c */ /* 0x088fec0000001874 */
[C---:B------:R-:W-:Y:S06]  /*7ed0*/  HMMA.16816.F32 R120, R32.reuse, R28, R120 ;  /* 0x0000001c2078723c */ /* 0x040fec0000001878 */
[-C--:B------:R-:W-:Y:S01]  /*7ee0*/  HMMA.16816.F32 R124, R32, R30.reuse, R124 ;  /* 0x0000001e207c723c */ /* 0x080fe2000000187c */
[----:B------:R-:W3:Y:S05]  /*7ef0*/  LDSM.16.MT88.4 R32, [R0+0x1800] ;  /* 0x001800000020783b */ /* 0x000eea0000004200 */
[----:B------:R-:W-:Y:S01]  /*7f00*/  HMMA.16816.F32 R128, R20, R30, R128 ;  /* 0x0000001e1480723c */ /* 0x000fe20000001880 */
[----:B------:R-:W-:Y:S04]  /*7f10*/  LDSM.16.MT88.4 R20, [R3+0x16000] ;  /* 0x016000000314783b */ /* 0x000fe80000004200 */
        /* <DEDUP_REMOVED lines=13> */
[-C--:B----4-:R-:W-:Y:S06]  /*7ff0*/  HMMA.16816.F32 R100, R4, R16.reuse, R100 ;  /* 0x000000100464723c */ /* 0x090fec0000001864 */
[C---:B-----5:R-:W-:Y:S06]  /*8000*/  HMMA.16816.F32 R104, R24.reuse, R16, R104 ;  /* 0x000000101868723c */ /* 0x060fec0000001868 */
[-C--:B------:R-:W-:Y:S06]  /*8010*/  HMMA.16816.F32 R108, R24, R18.reuse, R108 ;  /* 0x00000012186c723c */ /* 0x080fec000000186c */
[C---:B------:R-:W-:Y:S01]  /*8020*/  HMMA.16816.F32 R112, R4.reuse, R18, R112 ;  /* 0x000000120470723c */ /* 0x040fe20000001870 */
[----:B------:R-:W4:Y:S05]  /*8030*/  LDSM.16.MT88.4 R16, [R3+0x1a800] ;  /* 0x01a800000310783b */ /* 0x000f2a0000004200 */
        /* <DEDUP_REMOVED lines=24> */
[-C--:B---3--:R-:W-:Y:S06]  /*81c0*/  HMMA.16816.F32 R116, R8, R24.reuse, R116 ;  /* 0x000000180874723c */ /* 0x088fec0000001874 */
[C---:B------:R-:W-:Y:S06]  /*81d0*/  HMMA.16816.F32 R120, R16.reuse, R24, R120 ;  /* 0x000000181078723c */ /* 0x040fec0000001878 */
[-C--:B------:R-:W-:Y:S01]  /*81e0*/  HMMA.16816.F32 R124, R16, R26.reuse, R124 ;  /* 0x0000001a107c723c */ /* 0x080fe2000000187c */
[----:B------:R3:W5:Y:S05]  /*81f0*/  LDSM.16.MT88.4 R16, [R0+0x3800] ;  /* 0x003800000010783b */ /* 0x00076a0000004200 */
[----:B------:R-:W-:Y:S06]  /*8200*/  HMMA.16816.F32 R128, R8, R26, R128 ;  /* 0x0000001a0880723c */ /* 0x000fec0000001880 */
[-C--:B-1----:R-:W-:Y:S06]  /*8210*/  HMMA.16816.F32 R100, R4, R28.reuse, R100 ;  /* 0x0000001c0464723c */ /* 0x082fec0000001864 */
[C---:B------:R-:W-:Y:S06]  /*8220*/  HMMA.16816.F32 R104, R32.reuse, R28, R104 ;  /* 0x0000001c2068723c */ /* 0x040fec0000001868 */
[-C--:B------:R-:W-:Y:S05]  /*8230*/  HMMA.16816.F32 R108, R32, R30.reuse, R108 ;  /* 0x0000001e206c723c */ /* 0x080fea000000186c */
[C---:B---3--:R-:W-:Y:S01]  /*8240*/  VIADD R0, R184.reuse, 0xffffc000 ;  /* 0xffffc000b8007836 */ /* 0x048fe20000000000 */
[C---:B------:R-:W-:Y:S05]  /*8250*/  HMMA.16816.F32 R112, R4.reuse, R30, R112 ;  /* 0x0000001e0470723c */ /* 0x040fea0000001870 */
[----:B------:R-:W-:Y:S01]  /*8260*/  @P0 VIADD R0, R184, 0x4000 ;  /* 0x00004000b8000836 */ /* 0x000fe20000000000 */
[-C--:B--2---:R-:W-:Y:S05]  /*8270*/  HMMA.16816.F32 R116, R4, R36.reuse, R116 ;  /* 0x000000240474723c */ /* 0x084fea0000001874 */
        /* <DEDUP_REMOVED lines=15> */
.L_x_2029:
        /* <DEDUP_REMOVED lines=60> */
[----:B------:R-:W5:Y:S01]  /*8730*/  LDC.64 R14, c[0x0][0x438] ;  /* 0x00010e00ff0e7b82 */ /* 0x000f620000000a00 */
[----:B------:R-:W-:Y:S01]  /*8740*/  F2FP.F16.F32.PACK_AB R130, R131, R130 ;  /* 0x000000828382723e */ /* 0x000fe200000000ff */
[----:B------:R-:W-:Y:S01]  /*8750*/  ULDC.64 UR12, c[0x0][0x450] ;  /* 0x00011400000c7ab9 */ /* 0x000fe20000000a00 */
[----:B------:R-:W-:Y:S01]  /*8760*/  F2FP.F16.F32.PACK_AB R18, R18, R120 ;  /* 0x000000781212723e */ /* 0x000fe200000000ff */
[----:B------:R-:W-:Y:S01]  /*8770*/  ULDC.64 UR8, c[0x0][0x458] ;  /* 0x0001160000087ab9 */ /* 0x000fe20000000a00 */
[----:B------:R-:W-:-:S02]  /*8780*/  F2FP.F16.F32.PACK_AB R17, R17, R122 ;  /* 0x0000007a1111723e */ /* 0x000fc400000000ff */
[----:B-1----:R-:W-:Y:S02]  /*8790*/  SHF.R.S32.HI R7, RZ, 0x1f, R20 ;  /* 0x0000001fff077819 */ /* 0x002fe40000011414 */
[----:B------:R-:W-:Y:S02]  /*87a0*/  F2FP.F16.F32.PACK_AB R124, R125, R124 ;  /* 0x0000007c7d7c723e */ /* 0x000fe400000000ff */
[----:B------:R-:W-:Y:S02]  /*87b0*/  F2FP.F16.F32.PACK_AB R126, R127, R126 ;  /* 0x0000007e7f7e723e */ /* 0x000fe400000000ff */
[----:B------:R-:W-:Y:S02]  /*87c0*/  F2FP.F16.F32.PACK_AB R68, R69, R68 ;  /* 0x000000444544723e */ /* 0x000fe400000000ff */
[----:B------:R-:W-:Y:S02]  /*87d0*/  F2FP.F16.F32.PACK_AB R70, R71, R70 ;  /* 0x000000464746723e */ /* 0x000fe400000000ff */
[----:B------:R-:W-:-:S02]  /*87e0*/  F2FP.F16.F32.PACK_AB R80, R81, R80 ;  /* 0x000000505150723e */ /* 0x000fc400000000ff */
[----:B------:R-:W-:Y:S02]  /*87f0*/  LEA.HI R7, R7, R20, RZ, 0x3 ;  /* 0x0000001407077211 */ /* 0x000fe400078f18ff */
[----:B------:R-:W-:Y:S02]  /*8800*/  F2FP.F16.F32.PACK_AB R82, R83, R82 ;  /* 0x000000525352723e */ /* 0x000fe400000000ff */
[----:B------:R-:W-:Y:S02]  /*8810*/  F2FP.F16.F32.PACK_AB R72, R73, R72 ;  /* 0x000000484948723e */ /* 0x000fe400000000ff */
[----:B------:R-:W-:Y:S02]  /*8820*/  F2FP.F16.F32.PACK_AB R74, R75, R74 ;  /* 0x0000004a4b4a723e */ /* 0x000fe400000000ff */
[----:B------:R-:W-:Y:S02]  /*8830*/  F2FP.F16.F32.PACK_AB R76, R77, R76 ;  /* 0x0000004c4d4c723e */ /* 0x000fe400000000ff */
[----:B------:R-:W-:-:S02]  /*8840*/  SHF.R.S32.HI R0, RZ, 0x3, R7 ;  /* 0x00000003ff007819 */ /* 0x000fc40000011407 */
        /* <DEDUP_REMOVED lines=8> */
[----:B------:R-:W-:Y:S01]  /*88d0*/  F2FP.F16.F32.PACK_AB R94, R95, R94 ;  /* 0x0000005e5f5e723e */ /* 0x000fe200000000ff */
[----:B------:R-:W-:-:S04]  /*88e0*/  UIMAD UR10, UR43, UR12, URZ ;  /* 0x0000000c2b0a72a4 */ /* 0x000fc8000f8e023f */
[----:B------:R-:W-:Y:S02]  /*88f0*/  UIMAD UR10, UR5, UR13, UR10 ;  /* 0x0000000d050a72a4 */ /* 0x000fe4000f8e020a */
[----:B------:R-:W-:Y:S02]  /*8900*/  UIMAD UR43, UR43, UR8, URZ ;  /* 0x000000082b2b72a4 */ /* 0x000fe4000f8e023f */
[----:B------:R-:W-:Y:S01]  /*8910*/  USHF.L.U32 UR14, UR12, 0x6, URZ ;  /* 0x000000060c0e7899 */ /* 0x000fe2000800063f */
[----:B--2---:R-:W-:Y:S04]  /*8920*/  STS [R32], R6 ;  /* 0x0000000620007388 */ /* 0x004fe80000000800 */
[----:B------:R1:W-:Y:S04]  /*8930*/  STS [R32+0x400], R5 ;  /* 0x0004000520007388 */ /* 0x0003e80000000800 */
[----:B---3--:R-:W-:Y:S04]  /*8940*/  STS [R34], R4 ;  /* 0x0000000422007388 */ /* 0x008fe80000000800 */
[----:B----4-:R-:W-:Y:S04]  /*8950*/  STS [R33], R2 ;  /* 0x0000000221007388 */ /* 0x010fe80000000800 */
[----:B------:R-:W-:Y:S04]  /*8960*/  STS [R32+0x2000], R10 ;  /* 0x0020000a20007388 */ /* 0x000fe80000000800 */
[----:B------:R-:W-:Y:S04]  /*8970*/  STS [R32+0x2400], R9 ;  /* 0x0024000920007388 */ /* 0x000fe80000000800 */
[----:B-----5:R-:W-:Y:S04]  /*8980*/  STS [R31], R8 ;  /* 0x000000081f007388 */ /* 0x020fe80000000800 */
[----:B------:R-:W-:Y:S04]  /*8990*/  STS [R30], R13 ;  /* 0x0000000d1e007388 */ /* 0x000fe80000000800 */
[----:B------:R2:W-:Y:S04]  /*89a0*/  STS [R29], R12 ;  /* 0x0000000c1d007388 */ /* 0x0005e80000000800 */
[----:B------:R-:W-:Y:S04]  /*89b0*/  STS [R28], R19 ;  /* 0x000000131c007388 */ /* 0x000fe80000000800 */
[----:B------:R-:W-:Y:S04]  /*89c0*/  STS [R27], R16 ;  /* 0x000000101b007388 */ /* 0x000fe80000000800 */
[----:B------:R-:W-:Y:S04]  /*89d0*/  STS [R26], R130 ;  /* 0x000000821a007388 */ /* 0x000fe80000000800 */
[----:B------:R3:W-:Y:S04]  /*89e0*/  STS [R25], R18 ;  /* 0x0000001219007388 */ /* 0x0007e80000000800 */
[----:B------:R4:W-:Y:S04]  /*89f0*/  STS [R24], R17 ;  /* 0x0000001118007388 */ /* 0x0009e80000000800 */
[----:B------:R-:W-:Y:S01]  /*8a00*/  STS [R23], R124 ;  /* 0x0000007c17007388 */ /* 0x000fe20000000800 */
[----:B-1----:R-:W-:Y:S01]  /*8a10*/  SHF.R.S32.HI R5, RZ, 0x1f, R0 ;  /* 0x0000001fff057819 */ /* 0x002fe20000011400 */
[----:B--2---:R-:W1:Y:S02]  /*8a20*/  LDC.64 R12, c[0x0][0x468] ;  /* 0x00011a00ff0c7b82 */ /* 0x004e640000000a00 */
[----:B------:R-:W-:Y:S04]  /*8a30*/  STS [R21], R126 ;  /* 0x0000007e15007388 */ /* 0x000fe80000000800 */
[----:B------:R-:W-:Y:S04]  /*8a40*/  STS [R32+0x4000], R68 ;  /* 0x0040004420007388 */ /* 0x000fe80000000800 */
[----:B------:R-:W-:Y:S04]  /*8a50*/  STS [R32+0x4400], R70 ;  /* 0x0044004620007388 */ /* 0x000fe80000000800 */
[----:B------:R-:W-:Y:S01]  /*8a60*/  STS [R34+0x4000], R80 ;  /* 0x0040005022007388 */ /* 0x000fe20000000800 */
[----:B------:R-:W-:Y:S01]  /*8a70*/  LOP3.LUT R6, R7, 0xfffffff8, RZ, 0xc0, !PT ;  /* 0xfffffff807067812 */ /* 0x000fe200078ec0ff */
[----:B---3--:R-:W2:Y:S02]  /*8a80*/  LDC.64 R18, c[0x0][0x470] ;  /* 0x00011c00ff127b82 */ /* 0x008ea40000000a00 */
[----:B------:R-:W-:Y:S04]  /*8a90*/  STS [R33+0x4000], R82 ;  /* 0x0040005221007388 */ /* 0x000fe80000000800 */
[----:B------:R-:W-:Y:S01]  /*8aa0*/  STS [R32+0x6000], R72 ;  /* 0x0060004820007388 */ /* 0x000fe20000000800 */
[----:B------:R-:W-:Y:S01]  /*8ab0*/  MOV R10, UR12 ;  /* 0x0000000c000a7c02 */ /* 0x000fe20008000f00 */
[----:B----4-:R-:W3:Y:S02]  /*8ac0*/  LDC.64 R16, c[0x0][0x440] ;  /* 0x00011000ff107b82 */ /* 0x010ee40000000a00 */
[----:B------:R-:W-:Y:S04]  /*8ad0*/  STS [R32+0x6400], R74 ;  /* 0x0064004a20007388 */ /* 0x000fe80000000800 */
[----:B------:R-:W-:Y:S01]  /*8ae0*/  STS [R31+0x4000], R76 ;  /* 0x0040004c1f007388 */ /* 0x000fe20000000800 */
[----:B------:R-:W-:-:S03]  /*8af0*/  IMAD R7, R5, UR12, RZ ;  /* 0x0000000c05077c24 */ /* 0x000fc6000f8e02ff */
[----:B------:R-:W-:Y:S01]  /*8b00*/  STS [R30+0x4000], R78 ;  /* 0x0040004e1e007388 */ /* 0x000fe20000000800 */
[----:B------:R-:W-:-:S03]  /*8b10*/  IMAD.IADD R20, R20, 0x1, -R6 ;  /* 0x0000000114147824 */ /* 0x000fc600078e0a06 */
[----:B------:R-:W-:Y:S01]  /*8b20*/  STS [R29+0x4000], R84 ;  /* 0x004000541d007388 */ /* 0x000fe20000000800 */
[----:B------:R-:W-:-:S03]  /*8b30*/  IMAD R6, R5, UR8, RZ ;  /* 0x0000000805067c24 */ /* 0x000fc6000f8e02ff */
[----:B------:R-:W-:Y:S04]  /*8b40*/  STS [R28+0x4000], R86 ;  /* 0x004000561c007388 */ /* 0x000fe80000000800 */
[----:B------:R-:W-:Y:S01]  /*8b50*/  STS [R27+0x4000], R96 ;  /* 0x004000601b007388 */ /* 0x000fe20000000800 */
[----:B------:R-:W-:-:S03]  /*8b60*/  IMAD.WIDE.U32 R4, R0, UR12, RZ ;  /* 0x0000000c00047c25 */ /* 0x000fc6000f8e00ff */
[----:B------:R-:W-:Y:S01]  /*8b70*/  STS [R26+0x4000], R98 ;  /* 0x004000621a007388 */ /* 0x000fe20000000800 */
[----:B------:R-:W-:-:S03]  /*8b80*/  IMAD R2, R0, UR13, R7 ;  /* 0x0000000d00027c24 */ /* 0x000fc6000f8e0207 */
[----:B------:R-:W-:Y:S01]  /*8b90*/  STS [R25+0x4000], R88 ;  /* 0x0040005819007388 */ /* 0x000fe20000000800 */
[----:B------:R-:W-:-:S03]  /*8ba0*/  IMAD R11, R0, UR9, R6 ;  /* 0x00000009000b7c24 */ /* 0x000fc6000f8e0206 */
[----:B------:R-:W-:Y:S01]  /*8bb0*/  STS [R24+0x4000], R90 ;  /* 0x0040005a18007388 */ /* 0x000fe20000000800 */
[----:B------:R-:W-:-:S03]  /*8bc0*/  IMAD.WIDE.U32 R6, R0, UR8, RZ ;  /* 0x0000000800067c25 */ /* 0x000fc6000f8e00ff */
[----:B------:R-:W-:Y:S01]  /*8bd0*/  STS [R23+0x4000], R92 ;  /* 0x0040005c17007388 */ /* 0x000fe20000000800 */
[----:B------:R-:W-:-:S03]  /*8be0*/  IMAD.IADD R5, R5, 0x1, R2 ;  /* 0x0000000105057824 */ /* 0x000fc600078e0202 */
[----:B------:R-:W-:Y:S01]  /*8bf0*/  STS [R21+0x4000], R94 ;  /* 0x0040005e15007388 */ /* 0x000fe20000000800 */
[----:B------:R-:W-:Y:S02]  /*8c00*/  IMAD.IADD R9, R7, 0x1, R11 ;  /* 0x0000000107097824 */ /* 0x000fe400078e020b */
        /* <DEDUP_REMOVED lines=8> */
[----:B------:R-:W-:Y:S03]  /*8c90*/  BAR.SYNC.DEFER_BLOCKING 0x0 ;  /* 0x0000000000007b1d */ /* 0x000fe60000010000 */
[----:B------:R-:W-:Y:S01]  /*8ca0*/  IADD3 R7, R7, R15, RZ ;  /* 0x0000000f07077210 */ /* 0x000fe20007ffe0ff */
[----:B-1----:R-:W-:-:S02]  /*8cb0*/  IMAD R2, R12, UR39, RZ ;  /* 0x000000270c027c24 */ /* 0x002fc4000f8e02ff */
[----:B---3--:R-:W-:Y:S02]  /*8cc0*/  IMAD R14, R16, UR38, RZ ;  /* 0x00000026100e7c24 */ /* 0x008fe4000f8e02ff */
[----:B------:R-:W-:-:S04]  /*8cd0*/  IMAD.WIDE.U32 R6, R12, UR27, R6 ;  /* 0x0000001b0c067c25 */ /* 0x000fc8000f8e0006 */
[----:B------:R-:W-:Y:S02]  /*8ce0*/  IMAD R2, R13, UR27, R2 ;  /* 0x0000001b0d027c24 */ /* 0x000fe4000f8e0202 */
[----:B------:R-:W-:Y:S02]  /*8cf0*/  IMAD R12, R17, UR26, R14 ;  /* 0x0000001a110c7c24 */ /* 0x000fe4000f8e020e */
[----:B------:R-:W-:Y:S01]  /*8d00*/  IMAD.WIDE.U32 R4, R16, UR26, R4 ;  /* 0x0000001a10047c25 */ /* 0x000fe2000f8e0004 */
[----:B------:R-:W1:Y:S04]  /*8d10*/  LDS.128 R44, [R0+0xc000] ;  /* 0x00c00000002c7984 */ /* 0x000e680000000c00 */
[----:B------:R-:W3:Y:S01]  /*8d20*/  LDS.128 R40, [R0+0xd000] ;  /* 0x00d0000000287984 */ /* 0x000ee20000000c00 */
[----:B------:R-:W-:-:S03]  /*8d30*/  IMAD.IADD R7, R7, 0x1, R2 ;  /* 0x0000000107077824 */ /* 0x000fc600078e0202 */
[----:B------:R-:W4:Y:S01]  /*8d40*/  LDS.128 R36, [R0+0xe000] ;  /* 0x00e0000000247984 */ /* 0x000f220000000c00 */
[----:B------:R-:W-:Y:S01]  /*8d50*/  IADD3 R2, P0, R6, R10, RZ ;  /* 0x0000000a06027210 */ /* 0x000fe20007f1e0ff */
[C---:B--2---:R-:W-:Y:S01]  /*8d60*/  IMAD R10, R18.reuse, UR39, RZ ;  /* 0x00000027120a7c24 */ /* 0x044fe2000f8e02ff */
[----:B------:R-:W-:Y:S01]  /*8d70*/  IADD3 R5, R5, R12, RZ ;  /* 0x0000000c05057210 */ /* 0x000fe20007ffe0ff */
[----:B------:R-:W2:Y:S01]  /*8d80*/  LDS.128 R32, [R0+0xf000] ;  /* 0x00f0000000207984 */ /* 0x000ea20000000c00 */
[----:B------:R-:W-:Y:S01]  /*8d90*/  IADD3.X R11, R7, UR10, R11, P0, !PT ;  /* 0x0000000a070b7c10 */ /* 0x000fe200087fe40b */
[----:B------:R-:W-:Y:S01]  /*8da0*/  IMAD R10, R19, UR27, R10 ;  /* 0x0000001b130a7c24 */ /* 0x000fe2000f8e020a */
[----:B------:R-:W-:Y:S01]  /*8db0*/  ULDC.64 UR10, c[0x0][0x3f0] ;  /* 0x0000fc00000a7ab9 */ /* 0x000fe20000000a00 */
[----:B------:R-:W5:Y:S01]  /*8dc0*/  LDS.128 R28, [R0+0x10000] ;  /* 0x01000000001c7984 */ /* 0x000f620000000c00 */
[----:B------:R-:W-:-:S03]  /*8dd0*/  IMAD.WIDE.U32 R6, R18, UR27, R4 ;  /* 0x0000001b12067c25 */ /* 0x000fc6000f8e0004 */
[----:B------:R-:W5:Y:S01]  /*8de0*/  LDS.128 R24, [R0+0x11000] ;  /* 0x0110000000187984 */ /* 0x000f620000000c00 */
[----:B------:R-:W-:-:S03]  /*8df0*/  IMAD.U32 R13, RZ, RZ, UR8 ;  /* 0x00000008ff0d7e24 */ /* 0x000fc6000f8e00ff */
[----:B------:R-:W5:Y:S04]  /*8e00*/  LDS.128 R20, [R0+0x12000] ;  /* 0x0120000000147984 */ /* 0x000f680000000c00 */
[----:B------:R1:W5:Y:S01]  /*8e10*/  LDS.128 R16, [R0+0x13000] ;  /* 0x0130000000107984 */ /* 0x0003620000000c00 */
        /* <DEDUP_REMOVED lines=9> */
[----:B-1----:R-:W-:-:S04]  /*8eb0*/  IADD3 R0, P0, R6, R8, RZ ;  /* 0x0000000806007210 */ /* 0x002fc80007f1e0ff */
[----:B------:R-:W-:Y:S01]  /*8ec0*/  IADD3.X R2, R7, UR5, R9, P0, !PT ;  /* 0x0000000507027c10 */ /* 0x000fe200087fe409 */
[----:B------:R-:W-:Y:S01]  /*8ed0*/  USHF.L.U32 UR5, UR8, 0x6, URZ ;  /* 0x0000000608057899 */ /* 0x000fe2000800063f */
[----:B------:R-:W-:Y:S01]  /*8ee0*/  LEA R12, P0, R0, UR10, 0x1 ;  /* 0x0000000a000c7c11 */ /* 0x000fe2000f8008ff */
[----:B------:R-:W-:Y:S01]  /*8ef0*/  USHF.L.U64.HI UR8, UR8, 0x6, UR9 ;  /* 0x0000000608087899 */ /* 0x000fe20008010209 */
[----:B------:R-:W-:Y:S02]  /*8f00*/  IADD3 R8, P1, R10, UR14, RZ ;  /* 0x0000000e0a087c10 */ /* 0x000fe4000ff3e0ff */
[----:B------:R-:W-:Y:S02]  /*8f10*/  LEA.HI.X R13, R0, UR11, R2, 0x1, P0 ;  /* 0x0000000b000d7c11 */ /* 0x000fe400080f0c02 */
        /* <DEDUP_REMOVED lines=8> */
[----:B--2---:R2:W-:Y:S04]  /*8fa0*/  STG.E.128 desc[UR34][R14.64], R32 ;  /* 0x000000200e007986 */ /* 0x0045e8000c101d22 */
[----:B-----5:R2:W-:Y:S01]  /*8fb0*/  STG.E.128 desc[UR34][R12.64], R28 ;  /* 0x0000001c0c007986 */ /* 0x0205e2000c101d22 */
[----:B-1----:R-:W-:-:S04]  /*8fc0*/  IADD3 R4, P0, R6, UR5, RZ ;  /* 0x0000000506047c10 */ /* 0x002fc8000ff1e0ff */
[----:B------:R-:W-:Y:S02]  /*8fd0*/  IADD3.X R5, R7, UR8, RZ, P0, !PT ;  /* 0x0000000807057c10 */ /* 0x000fe400087fe4ff */
[----:B---3--:R-:W-:Y:S01]  /*8fe0*/  IADD3 R8, P0, R4, UR5, RZ ;  /* 0x0000000504087c10 */ /* 0x008fe2000ff1e0ff */
[----:B------:R2:W-:Y:S03]  /*8ff0*/  STG.E.128 desc[UR34][R6.64], R24 ;  /* 0x0000001806007986 */ /* 0x0005e6000c101d22 */
[----:B------:R-:W-:Y:S01]  /*9000*/  IADD3.X R9, R5, UR8, RZ, P0, !PT ;  /* 0x0000000805097c10 */ /* 0x000fe200087fe4ff */
[----:B------:R2:W-:Y:S04]  /*9010*/  STG.E.128 desc[UR34][R4.64], R20 ;  /* 0x0000001404007986 */ /* 0x0005e8000c101d22 */
[----:B------:R2:W-:Y:S04]  /*9020*/  STG.E.128 desc[UR34][R8.64], R16 ;  /* 0x0000001008007986 */ /* 0x0005e8000c101d22 */
.L_x_2026:
        /* <DEDUP_REMOVED lines=11> */
.L_x_2033:
[----:B------:R-:W-:Y:S05]  /*90e0*/  EXIT ;  /* 0x000000000000794d */ /* 0x000fea0003800000 */
.L_x_2035:
        /* <DEDUP_REMOVED lines=9> */
.L_x_2494:


//--------------------- .text._ZN5flash44flash_bwd_dq_dk_dv_loop_seqk_parallel_kernelI23Flash_bwd_kernel_traitsILi64ELi128ELi128ELi8ELi4ELi4ELi4ELb0ELb0EN7cutlass6half_tE19Flash_kernel_traitsILi64ELi128ELi128ELi8ES3_EELb1ELb0ELb0ELb1ELb0ELb0ELb0EEEvNS_16Flash_bwd_paramsE --------------------------
	.section	.text._ZN5flash44flash_bwd_dq_dk_dv_loop_seqk_parallel_kernelI23Flash_bwd_kernel_traitsILi64ELi128ELi128ELi8ELi4ELi4ELi4ELb0ELb0EN7cutlass6half_tE19Flash_kernel_traitsILi64ELi128ELi128ELi8ES3_EELb1ELb0ELb0ELb1ELb0ELb0ELb0EEEvNS_16Flash_bwd_paramsE,"ax",@progbits
	.align	128
        .global         _ZN5flash44flash_bwd_dq_dk_dv_loop_seqk_parallel_kernelI23Flash_bwd_kernel_traitsILi64ELi128ELi128ELi8ELi4ELi4ELi4ELb0ELb0EN7cutlass6half_tE19Flash_kernel_traitsILi64ELi128ELi128ELi8ES3_EELb1ELb0ELb0ELb1ELb0ELb0ELb0EEEvNS_16Flash_bwd_paramsE
        .type           _ZN5flash44flash_bwd_dq_dk_dv_loop_seqk_parallel_kernelI23Flash_bwd_kernel_traitsILi64ELi128ELi128ELi8ELi4ELi4ELi4ELb0ELb0EN7cutlass6half_tE19Flash_kernel_traitsILi64ELi128ELi128ELi8ES3_EELb1ELb0ELb0ELb1ELb0ELb0ELb0EEEvNS_16Flash_bwd_paramsE,@function
        .size           _ZN5flash44flash_bwd_dq_dk_dv_loop_seqk_parallel_kernelI23Flash_bwd_kernel_traitsILi64ELi128ELi128ELi8ELi4ELi4ELi4ELb0ELb0EN7cutlass6half_tE19Flash_kernel_traitsILi64ELi128ELi128ELi8ES3_EELb1ELb0ELb0ELb1ELb0ELb0ELb0EEEvNS_16Flash_bwd_paramsE,(.L_x_2495 - _ZN5flash44flash_bwd_dq_dk_dv_loop_seqk_parallel_kernelI23Flash_bwd_kernel_traitsILi64ELi128ELi128ELi8ELi4ELi4ELi4ELb0ELb0EN7cutlass6half_tE19Flash_kernel_traitsILi64ELi128ELi128ELi8ES3_EELb1ELb0ELb0ELb1ELb0ELb0ELb0EEEvNS_16Flash_bwd_paramsE)
        .other          _ZN5flash44flash_bwd_dq_dk_dv_loop_seqk_parallel_kernelI23Flash_bwd_kernel_traitsILi64ELi128ELi128ELi8ELi4ELi4ELi4ELb0ELb0EN7cutlass6half_tE19Flash_kernel_traitsILi64ELi128ELi128ELi8ES3_EELb1ELb0ELb0ELb1ELb0ELb0ELb0EEEvNS_16Flash_bwd_paramsE,@"STO_CUDA_ENTRY STV_DEFAULT"
_ZN5flash44flash_bwd_dq_dk_dv_loop_seqk_parallel_kernelI23Flash_bwd_kernel_traitsILi64ELi128ELi128ELi8ELi4ELi4ELi4ELb0ELb0EN7cutlass6half_tE19Flash_kernel_traitsILi64ELi128ELi128ELi8ES3_EELb1ELb0ELb0ELb1ELb0ELb0ELb0EEEvNS_16Flash_bwd_paramsE:
.text._ZN5flash44flash_bwd_dq_dk_dv_loop_seqk_parallel_kernelI23Flash_bwd_kernel_traitsILi64ELi128ELi128ELi8ELi4ELi4ELi4ELb0ELb0EN7cutlass6half_tE19Flash_kernel_traitsILi64ELi128ELi128ELi8ES3_EELb1ELb0ELb0ELb1ELb0ELb0ELb0EEEvNS_16Flash_bwd_paramsE:
        /* <DEDUP_REMOVED lines=25> */
[CC--:B------:R-:W-:Y:S01]  /*0190*/  LEA.HI R6, R2.reuse, R11.reuse, RZ, 0x4 ;  /* 0x0000000b02067211 */ /* 0x0c0fe200078f20ff */
[----:B----4-:R-:W-:Y:S01]  /*01a0*/  USHF.R.S32.HI UR6, URZ, 0x1f, UR57 ;  /* 0x0000001f3f067899 */ /* 0x010fe20008011439 */
[CC--:B------:R-:W-:Y:S02]  /*01b0*/  LEA.HI R13, R2.reuse, R11.reuse, RZ, 0x7 ;  /* 0x0000000b020d7211 */ /* 0x0c0fe400078f38ff */
[----:B------:R-:W-:Y:S02]  /*01c0*/  LEA.HI R2, R2, R11, RZ, 0x2 ;  /* 0x0000000b02027211 */ /* 0x000fe400078f10ff */
[----:B------:R-:W-:-:S02]  /*01d0*/  LOP3.LUT R3, R0, 0xffffffe0, RZ, 0xc0, !PT ;  /* 0xffffffe000037812 */ /* 0x000fc400078ec0ff */
[--C-:B------:R-:W-:Y:S02]  /*01e0*/  SHF.R.S32.HI R5, RZ, 0x5, R0.reuse ;  /* 0x00000005ff057819 */ /* 0x100fe40000011400 */
[----:B------:R-:W-:Y:S01]  /*01f0*/  SHF.R.S32.HI R0, RZ, 0x1f, R0 ;  /* 0x0000001fff007819 */ /* 0x000fe20000011400 */
[C---:B------:R-:W-:Y:S01]  /*0200*/  IMAD.IADD R4, R11.reuse, 0x1, -R3 ;  /* 0x000000010b047824 */ /* 0x040fe200078e0a03 */
[----:B------:R-:W-:Y:S02]  /*0210*/  LOP3.LUT R10, R244, 0xfffffff8, RZ, 0xc0, !PT ;  /* 0xfffffff8f40a7812 */ /* 0x000fe400078ec0ff */
[--C-:B------:R-:W-:Y:S02]  /*0220*/  SHF.R.S32.HI R7, RZ, 0x2, R2.reuse ;  /* 0x00000002ff077819 */ /* 0x100fe40000011402 */
[----:B------:R-:W-:Y:S01]  /*0230*/  SHF.R.S32.HI R9, RZ, 0x1f, R2 ;  /* 0x0000001fff097819 */ /* 0x000fe20000011402 */
[----:B------:R-:W-:Y:S01]  /*0240*/  IMAD.IADD R236, R11, 0x1, -R10 ;  /* 0x000000010bec7824 */ /* 0x000fe200078e0a0a */
[----:B------:R-:W-:-:S02]  /*0250*/  LOP3.LUT R12, R6, 0xfffffff0, RZ, 0xc0, !PT ;  /* 0xfffffff0060c7812 */ /* 0x000fc400078ec0ff */
[----:B------:R-:W-:Y:S02]  /*0260*/  LOP3.LUT R2, R2, 0x7ffffffc, RZ, 0xc0, !PT ;  /* 0x7ffffffc02027812 */ /* 0x000fe400078ec0ff */
[----:B------:R-:W-:Y:S01]  /*0270*/  LEA.HI R0, R0, R5, RZ, 0x2 ;  /* 0x0000000500007211 */ /* 0x000fe200078f10ff */
[C---:B------:R-:W-:Y:S01]  /*0280*/  IMAD.IADD R10, R11.reuse, 0x1, -R12 ;  /* 0x000000010b0a7824 */ /* 0x040fe200078e0a0c */
[----:B------:R-:W-:Y:S01]  /*0290*/  SHF.R.S32.HI R8, RZ, 0x4, R6 ;  /* 0x00000004ff087819 */ /* 0x000fe20000011406 */
[----:B------:R-:W-:Y:S01]  /*02a0*/  IMAD.IADD R12, R11, 0x1, -R2 ;  /* 0x000000010b0c7824 */ /* 0x000fe200078e0a02 */
[----:B------:R-:W-:Y:S02]  /*02b0*/  LOP3.LUT R2, R0, 0xfffffffc, RZ, 0xc0, !PT ;  /* 0xfffffffc00027812 */ /* 0x000fe400078ec0ff */
[----:B------:R-:W-:Y:S02]  /*02c0*/  LEA.HI R0, R6, R8, RZ, 0x1 ;  /* 0x0000000806007211 */ /* 0x000fe400078f08ff */
[----:B------:R-:W-:Y:S01]  /*02d0*/  LEA.HI R3, R9, R7, RZ, 0x3 ;  /* 0x0000000709037211 */ /* 0x000fe200078f18ff */
[----:B------:R-:W-:Y:S01]  /*02e0*/  IMAD.IADD R14, R5, 0x1, -R2 ;  /* 0x00000001050e7824 */ /* 0x000fe200078e0a02 */
[----:B------:R-:W-:-:S02]  /*02f0*/  SHF.R.S32.HI R6, RZ, 0x1f, R4 ;  /* 0x0000001fff067819 */ /* 0x000fc40000011404 */
[----:B------:R-:W-:Y:S02]  /*0300*/  LOP3.LUT R2, R0, 0xfffffffe, RZ, 0xc0, !PT ;  /* 0xfffffffe00027812 */ /* 0x000fe400078ec0ff */
[----:B------:R-:W-:Y:S01]  /*0310*/  LOP3.LUT R0, R3, 0xfffffff8, RZ, 0xc0, !PT ;  /* 0xfffffff803007812 */ /* 0x000fe200078ec0ff */
[----:B------:R-:W-:Y:S01]  /*0320*/  STL [R1+0x4], R14 ;  /* 0x0000040e01007387 */ /* 0x000fe20000100800 */
[----:B------:R-:W-:Y:S01]  /*0330*/  LEA.HI R4, R6, R4, RZ, 0x2 ;  /* 0x0000000406047211 */ /* 0x000fe200078f10ff */
[----:B------:R-:W-:Y:S01]  /*0340*/  IMAD.SHL.U32 R6, R236, 0x40, RZ ;  /* 0x00000040ec067824 */ /* 0x000fe200078e00ff */
[----:B------:R-:W-:Y:S01]  /*0350*/  SHF.R.S32.HI R5, RZ, 0x1f, R10 ;  /* 0x0000001fff057819 */ /* 0x000fe2000001140a */
[----:B------:R-:W-:Y:S01]  /*0360*/  IMAD.IADD R11, R8, 0x1, -R2 ;  /* 0x00000001080b7824 */ /* 0x000fe200078e0a02 */
[----:B------:R-:W-:Y:S01]  /*0370*/  SHF.R.S32.HI R16, RZ, 0x7, R13 ;  /* 0x00000007ff107819 */ /* 0x000fe2000001140d */
[----:B------:R-:W-:Y:S01]  /*0380*/  IMAD.SHL.U32 R2, R14, 0x10, RZ ;  /* 0x000000100e027824 */ /* 0x000fe200078e00ff */
[----:B------:R-:W-:Y:S01]  /*0390*/  LEA.HI R8, R5, R10, RZ, 0x3 ;  /* 0x0000000a05087211 */ /* 0x000fe200078f18ff */
[----:B------:R-:W-:Y:S01]  /*03a0*/  IMAD.IADD R3, R7, 0x1, -R0 ;  /* 0x0000000107037824 */ /* 0x000fe200078e0a00 */
[----:B------:R-:W-:Y:S01]  /*03b0*/  LOP3.LUT R0, R6, 0x1c0, RZ, 0xc0, !PT ;  /* 0x000001c006007812 */ /* 0x000fe200078ec0ff */
[----:B------:R-:W-:Y:S01]  /*03c0*/  IMAD.SHL.U32 R168, R11, 0x200, RZ ;  /* 0x000002000ba87824 */ /* 0x000fe200078e00ff */
[----:B------:R-:W-:-:S02]  /*03d0*/  LEA.HI.SX32 R251, R4, R2, 0x1e ;  /* 0x0000000204fb7211 */ /* 0x000fc400078ff2ff */
[----:B------:R-:W-:Y:S01]  /*03e0*/  LOP3.LUT R2, R0, 0x30, R2, 0xf8, !PT ;  /* 0x0000003000027812 */ /* 0x000fe200078ef802 */
[----:B------:R-:W-:Y:S01]  /*03f0*/  IMAD R5, R16, 0x1000, R168 ;  /* 0x0000100010057824 */ /* 0x000fe200078e02a8 */
[----:B------:R-:W-:Y:S02]  /*0400*/  LOP3.LUT R172, R0, 0x8, R244, 0xf8, !PT ;  /* 0x0000000800ac7812 */ /* 0x000fe400078ef8f4 */
[----:B------:R-:W-:Y:S02]  /*0410*/  SHF.R.U32.HI R0, RZ, 0x3, R0 ;  /* 0x00000003ff007819 */ /* 0x000fe40000011600 */
[----:B------:R-:W-:Y:S02]  /*0420*/  LOP3.LUT R2, R2, 0x8, R244, 0xf8, !PT ;  /* 0x0000000802027812 */ /* 0x000fe400078ef8f4 */
[----:B------:R-:W-:Y:S02]  /*0430*/  LOP3.LUT R172, R172, R0, RZ, 0x3c, !PT ;  /* 0x00000000acac7212 */ /* 0x000fe400078e3cff */
[----:B------:R-:W-:Y:S01]  /*0440*/  LOP3.LUT R168, R168, R2, R0, 0xf6, !PT ;  /* 0x00000002a8a87212 */ /* 0x000fe200078ef600 */
[C---:B------:R-:W-:Y:S01]  /*0450*/  IMAD.SHL.U32 R0, R3.reuse, 0x40, RZ ;  /* 0x0000004003007824 */ /* 0x040fe200078e00ff */
[----:B------:R-:W-:Y:S01]  /*0460*/  LOP3.LUT R4, R3, 0x1, RZ, 0xc0, !PT ;  /* 0x0000000103047812 */ /* 0x000fe200078ec0ff */
[----:B------:R-:W-:Y:S01]  /*0470*/  IMAD.SHL.U32 R2, R16, 0x8, RZ ;  /* 0x0000000810027824 */ /* 0x000fe200078e00ff */
[----:B------:R-:W-:Y:S01]  /*0480*/  LOP3.LUT R6, R8, 0xfffffff8, RZ, 0xc0, !PT ;  /* 0xfffffff808067812 */ /* 0x000fe200078ec0ff */
[----:B------:R-:W-:Y:S01]  /*0490*/  IMAD.IADD R172, R5, 0x1, R172 ;  /* 0x0000000105ac7824 */ /* 0x000fe200078e02ac */
[----:B------:R-:W-:Y:S01]  /*04a0*/  ISETP.NE.U32.AND P0, PT, R4, 0x1, PT ;  /* 0x000000010400780c */ /* 0x000fe20003f05070 */
[----:B------:R-:W-:Y:S01]  /*04b0*/  IMAD.SHL.U32 R5, R11, 0x10, RZ ;  /* 0x000000100b057824 */ /* 0x000fe200078e00ff */
[----:B------:R-:W-:Y:S01]  /*04c0*/  LOP3.LUT R0, R0, 0x1c0, RZ, 0xc0, !PT ;  /* 0x000001c000007812 */ /* 0x000fe200078ec0ff */
[----:B------:R-:W-:Y:S01]  /*04d0*/  IMAD.IADD R15, R10, 0x1, -R6 ;  /* 0x000000010a0f7824 */ /* 0x000fe200078e0a06 */
[----:B------:R-:W-:Y:S01]  /*04e0*/  R2P PR, R3, 0x6 ;  /* 0x0000000603007804 */ /* 0x000fe20000000000 */
[----:B------:R-:W-:Y:S01]  /*04f0*/  IMAD.SHL.U32 R4, R12, 0x2, RZ ;  /* 0x000000020c047824 */ /* 0x000fe200078e00ff */
[----:B------:R-:W-:Y:S01]  /*0500*/  LOP3.LUT R2, R2, 0x8, RZ, 0xc0, !PT ;  /* 0x0000000802027812 */ /* 0x000fe200078ec0ff */
[----:B------:R-:W-:Y:S01]  /*0510*/  IMAD.SHL.U32 R8, R8, 0x40, RZ ;  /* 0x0000004008087824 */ /* 0x000fe200078e00ff */
[----:B------:R-:W-:Y:S01]  /*0520*/  SHF.R.U32.HI R3, RZ, 0x3, R0 ;  /* 0x00000003ff037819 */ /* 0x000fe20000011600 */
[----:B------:R-:W-:Y:S01]  /*0530*/  IMAD R6, R16, 0x2000, R4 ;  /* 0x0000200010067824 */ /* 0x000fe200078e0204 */
[----:B------:R-:W-:Y:S01]  /*0540*/  LOP3.LUT R10, R2, 0x10, R5, 0xf8, !PT ;  /* 0x00000010020a7812 */ /* 0x000fe200078ef805 */
[----:B------:R-:W-:Y:S01]  /*0550*/  STL [R1+0x8], R15 ;  /* 0x0000080f01007387 */ /* 0x000fe20000100800 */
[-C--:B------:R-:W-:Y:S01]  /*0560*/  LOP3.LUT R9, R3, R0.reuse, R2, 0x1e, !PT ;  /* 0x0000000003097212 */ /* 0x080fe200078e1e02 */
[----:B------:R-:W-:Y:S01]  /*0570*/  IMAD.SHL.U32 R2, R15, 0x40, RZ ;  /* 0x000000400f027824 */ /* 0x000fe200078e00ff */
[----:B------:R-:W-:Y:S01]  /*0580*/  LOP3.LUT R7, R3, R0, RZ, 0xfc, !PT ;  /* 0x0000000003077212 */ /* 0x000fe200078efcff */
[C---:B------:R-:W-:Y:S01]  /*0590*/  IMAD R0, R14.reuse, 0x400, R4 ;  /* 0x000004000e007824 */ /* 0x040fe200078e0204 */
[----:B------:R-:W-:Y:S01]  /*05a0*/  SHF.L.U32 R5, R11, 0x3, RZ ;  /* 0x000000030b057819 */ /* 0x000fe200000006ff */
        /* <DEDUP_REMOVED lines=8> */
[----:B------:R-:W-:Y:S02]  /*0630*/  LOP3.LUT P3, RZ, R236, 0x4, RZ, 0xc0, !PT ;  /* 0x00000004ecff7812 */ /* 0x000fe4000786c0ff */
[----:B------:R-:W-:Y:S02]  /*0640*/  LOP3.LUT R2, R2, R5, RZ, 0x3c, !PT ;  /* 0x0000000502027212 */ /* 0x000fe400078e3cff */
[----:B------:R-:W-:Y:S02]  /*0650*/  LOP3.LUT R4, R5, R10, R4, 0x1e, !PT ;  /* 0x0000000a05047212 */ /* 0x000fe400078e1e04 */
[----:B------:R-:W-:Y:S01]  /*0660*/  LOP3.LUT P4, RZ, R236, 0x2, RZ, 0xc0, !PT ;  /* 0x00000002ecff7812 */ /* 0x000fe2000788c0ff */
[----:B------:R-:W-:Y:S01]  /*0670*/  IMAD.IADD R176, R3, 0x1, R2 ;  /* 0x0000000103b07824 */ /* 0x000fe200078e0202 */
[----:B------:R-:W-:Y:S01]  /*0680*/  LOP3.LUT R177, R4, R0, RZ, 0xfc, !PT ;  /* 0x0000000004b17212 */ /* 0x000fe200078efcff */
[----:B------:R-:W-:Y:S01]  /*0690*/  IMAD.U32 R0, RZ, RZ, UR5 ;  /* 0x00000005ff007e24 */ /* 0x000fe2000f8e00ff */
[----:B------:R-:W-:Y:S01]  /*06a0*/  USHF.R.S32.HI UR5, URZ, 0x1f, UR57 ;  /* 0x0000001f3f057899 */ /* 0x000fe20008011439 */
[----:B------:R-:W-:Y:S01]  /*06b0*/  IMAD.U32 R2, RZ, RZ, UR6 ;  /* 0x00000006ff027e24 */ /* 0x000fe2000f8e00ff */
[----:B------:R-:W-:Y:S01]  /*06c0*/  USHF.R.S32.HI UR6, URZ, 0x1f, UR47 ;  /* 0x0000001f3f067899 */ /* 0x000fe2000801142f */
[C---:B------:R-:W-:Y:S01]  /*06d0*/  SEL R173, R231.reuse, 0xffffffe0, !P4 ;  /* 0xffffffe0e7ad7807 */ /* 0x040fe20006000000 */
[----:B------:R-:W-:Y:S01]  /*06e0*/  IMAD.SHL.U32 R236, R236, 0x8, RZ ;  /* 0x00000008ecec7824 */ /* 0x000fe200078e00ff */
[----:B------:R-:W-:Y:S01]  /*06f0*/  SEL R231, R231, 0xffffffe0, !P1 ;  /* 0xffffffe0e7e77807 */ /* 0x000fe20004800000 */
[----:B------:R-:W-:Y:S01]  /*0700*/  IMAD.U32 R0, RZ, RZ, UR5 ;  /* 0x00000005ff007e24 */ /* 0x000fe2000f8e00ff */
[----:B------:R-:W-:Y:S01]  /*0710*/  LEA R228, R7, UR4, 0x1 ;  /* 0x0000000407e47c11 */ /* 0x000fe2000f8e08ff */
[----:B------:R-:W-:Y:S01]  /*0720*/  IMAD.U32 R2, RZ, RZ, UR6 ;  /* 0x00000006ff027e24 */ /* 0x000fe2000f8e00ff */
[----:B------:R-:W-:Y:S01]  /*0730*/  SHF.L.U32 R172, R172, 0x1, RZ ;  /* 0x00000001acac7819 */ /* 0x000fe200000006ff */
[----:B------:R-:W-:Y:S01]  /*0740*/  IMAD.U32 R0, RZ, RZ, UR6 ;  /* 0x00000006ff007e24 */ /* 0x000fe2000f8e00ff */
[----:B------:R-:W-:Y:S01]  /*0750*/  UIADD3 UR6, UR4, 0xc000, URZ ;  /* 0x0000c00004067890 */ /* 0x000fe2000fffe03f */
[----:B------:R-:W-:Y:S01]  /*0760*/  IMAD.MOV.U32 R2, RZ, RZ, 0x40 ;  /* 0x00000040ff027424 */ /* 0x000fe200078e00ff */
[----:B------:R-:W-:Y:S01]  /*0770*/  SEL R229, R229, 0x10, !P0 ;  /* 0x00000010e5e57807 */ /* 0x000fe20004000000 */
[----:B------:R-:W-:Y:S01]  /*0780*/  IMAD.MOV.U32 R0, RZ, RZ, 0x440 ;  /* 0x00000440ff007424 */ /* 0x000fe200078e00ff */
[----:B------:R-:W-:Y:S01]  /*0790*/  SHF.R.S32.HI R244, RZ, 0x3, R244 ;  /* 0x00000003fff47819 */ /* 0x000fe200000114f4 */
        /* <DEDUP_REMOVED lines=15> */
[----:B------:R1:W-:Y:S01]  /*0890*/  STL [R1+0x20], R5 ;  /* 0x0000200501007387 */ /* 0x0003e20000100800 */
[----:B------:R-:W-:-:S02]  /*08a0*/  IMAD.IADD R4, R8, 0x1, R0 ;  /* 0x0000000108047824 */ /* 0x000fc400078e0200 */
[C---:B------:R-:W-:Y:S01]  /*08b0*/  VIADD R3, R8.reuse, 0x2020 ;  /* 0x0000202008037836 */ /* 0x040fe20000000000 */
[----:B------:R2:W-:Y:S01]  /*08c0*/  STL [R1+0x3c], R6 ;  /* 0x00003c0601007387 */ /* 0x0005e20000100800 */
[C---:B------:R-:W-:Y:S02]  /*08d0*/  @P1 VIADD R11, R8.reuse, 0x3e0 ;  /* 0x000003e0080b1836 */ /* 0x040fe40000000000 */
[C---:B------:R-:W-:Y:S01]  /*08e0*/  VIADD R10, R8.reuse, 0x2420 ;  /* 0x00002420080a7836 */ /* 0x040fe20000000000 */
[----:B------:R3:W-:Y:S01]  /*08f0*/  STL [R1+0x1c], R4 ;  /* 0x00001c0401007387 */ /* 0x0007e20000100800 */
[C---:B------:R-:W-:Y:S02]  /*0900*/  @P1 VIADD R3, R8.reuse, 0x1fe0 ;  /* 0x00001fe008031836 */ /* 0x040fe40000000000 */
[C---:B------:R-:W-:Y:S01]  /*0910*/  VIADD R7, R8.reuse, 0x2040 ;  /* 0x0000204008077836 */ /* 0x040fe20000000000 */
[----:B------:R4:W-:Y:S01]  /*0920*/  STL [R1+0x28], R11 ;  /* 0x0000280b01007387 */ /* 0x0009e20000100800 */
[----:B------:R-:W-:-:S02]  /*0930*/  @P1 VIADD R10, R8, 0x23e0 ;  /* 0x000023e0080a1836 */ /* 0x000fc40000000000 */
[----:B------:R-:W-:Y:S01]  /*0940*/  @P2 VIADD R7, R8, 0x1fc0 ;  /* 0x00001fc008072836 */ /* 0x000fe20000000000 */
[----:B------:R4:W-:Y:S01]  /*0950*/  STL [R1+0x10], R3 ;  /* 0x0000100301007387 */ /* 0x0009e20000100800 */
[--C-:B------:R-:W-:Y:S02]  /*0960*/  IMAD.IADD R2, R2, 0x1, R3.reuse ;  /* 0x0000000102027824 */ /* 0x100fe400078e0203 */
[----:B------:R-:W-:Y:S01]  /*0970*/  IMAD.IADD R0, R0, 0x1, R3 ;  /* 0x0000000100007824 */ /* 0x000fe200078e0203 */
[----:B------:R4:W-:Y:S01]  /*0980*/  STL [R1+0x24], R10 ;  /* 0x0000240a01007387 */ /* 0x0009e20000100800 */
[----:B------:R-:W-:Y:S02]  /*0990*/  IMAD.IADD R229, R229, 0x1, R227 ;  /* 0x00000001e5e57824 */ /* 0x000fe400078e02e3 */
[----:B------:R-:W-:Y:S01]  /*09a0*/  IMAD.IADD R174, R174, 0x1, R173 ;  /* 0x00000001aeae7824 */ /* 0x000fe200078e02ad */
[----:B------:R4:W-:Y:S01]  /*09b0*/  STL [R1+0x18], R7 ;  /* 0x0000180701007387 */ /* 0x0009e20000100800 */
[----:B-1----:R-:W-:-:S02]  /*09c0*/  IMAD.IADD R5, R231, 0x1, R5 ;  /* 0x00000001e7057824 */ /* 0x002fc400078e0205 */
[--C-:B------:R-:W-:Y:S01]  /*09d0*/  IMAD.IADD R234, R228, 0x1, R231.reuse ;  /* 0x00000001e4ea7824 */ /* 0x100fe200078e02e7 */
[C---:B--2---:R-:W-:Y:S01]  /*09e0*/  IADD3 R6, R8.reuse, 0x2440, RZ ;  /* 0x0000244008067810 */ /* 0x044fe20007ffe0ff */
[----:B------:R-:W-:Y:S02]  /*09f0*/  @P2 VIADD R6, R8, 0x23c0 ;  /* 0x000023c008062836 */ /* 0x000fe40000000000 */
[----:B------:R-:W-:Y:S02]  /*0a00*/  IMAD.IADD R233, R230, 0x1, R231 ;  /* 0x00000001e6e97824 */ /* 0x000fe400078e02e7 */
[C---:B---3--:R-:W-:Y:S01]  /*0a10*/  IMAD.IADD R4, R231.reuse, 0x1, R4 ;  /* 0x00000001e7047824 */ /* 0x048fe200078e0204 */
[----:B------:R4:W-:Y:S01]  /*0a20*/  STL [R1+0x14], R6 ;  /* 0x0000140601007387 */ /* 0x0009e20000100800 */
[----:B------:R-:W-:Y:S02]  /*0a30*/  IMAD.IADD R232, R231, 0x1, R227 ;  /* 0x00000001e7e87824 */ /* 0x000fe400078e02e3 */
[----:B------:R-:W-:Y:S01]  /*0a40*/  IMAD.IADD R173, R173, 0x1, R171 ;  /* 0x00000001adad7824 */ /* 0x000fe200078e02ab */
[----:B------:R4:W-:Y:S01]  /*0a50*/  STL [R1+0x38], R5 ;  /* 0x0000380501007387 */ /* 0x0009e20000100800 */
[----:B------:R-:W-:-:S03]  /*0a60*/  IMAD.IADD R231, R231, 0x1, R229 ;  /* 0x00000001e7e77824 */ /* 0x000fc600078e02e5 */
[----:B------:R4:W-:Y:S04]  /*0a70*/  STL [R1+0x34], R4 ;  /* 0x0000340401007387 */ /* 0x0009e80000100800 */
[----:B------:R4:W-:Y:S04]  /*0a80*/  STL [R1+0x30], R2 ;  /* 0x0000300201007387 */ /* 0x0009e80000100800 */
[----:B------:R4:W-:Y:S02]  /*0a90*/  STL [R1+0x2c], R0 ;  /* 0x00002c0001007387 */ /* 0x0009e40000100800 */
.L_x_2112:
        /* <DEDUP_REMOVED lines=67> */
.L_x_2036:
        /* <DEDUP_REMOVED lines=25> */
[----:B------:R-:W-:Y:S01]  /*1060*/  USHF.R.S32.HI UR34, URZ, 0x1f, UR59 ;  /* 0x0000001f3f227899 */ /* 0x000fe2000801143b */
[----:B------:R-:W1:Y:S01]  /*1070*/  I2F.RP R2, R5 ;  /* 0x0000000500027306 */ /* 0x000e620000209400 */
[----:B------:R-:W-:Y:S01]  /*1080*/  UISETP.NE.AND UP4, UPT, UR39, URZ, UPT ;  /* 0x0000003f2700728c */ /* 0x000fe2000bf85270 */
[----:B------:R-:W-:Y:S01]  /*1090*/  @!UP1 ULDC.64 UR8, c[0x0][0x418] ;  /* 0x0001060000089ab9 */ /* 0x000fe20000000a00 */
[----:B--2---:R-:W-:-:S02]  /*10a0*/  UIMAD.WIDE.U32 UR28, UR14, UR12, URZ ;  /* 0x0000000c0e1c72a5 */ /* 0x004fc4000f8e003f */
[----:B------:R-:W-:Y:S02]  /*10b0*/  USEL UR32, UR20, URZ, UP2 ;  /* 0x0000003f14207287 */ /* 0x000fe40009000000 */
[----:B------:R-:W-:Y:S02]  /*10c0*/  UIMAD UR36, UR14, UR13, UR29 ;  /* 0x0000000d0e2472a4 */ /* 0x000fe4000f8e021d */
[----:B------:R-:W-:Y:S01]  /*10d0*/  USHF.L.U32 UR14, UR47, 0x7, URZ ;  /* 0x000000072f0e7899 */ /* 0x000fe2000800063f */
[----:B------:R-:W-:Y:S01]  /*10e0*/  @UP1 ULDC.64 UR12, c[0x0][0x420] ;  /* 0x00010800000c1ab9 */ /* 0x000fe20000000a00 */
[----:B------:R-:W-:Y:S01]  /*10f0*/  ULEA.HI UR39, UR21, UR16, URZ, 0x7 ;  /* 0x0000001015277291 */ /* 0x000fe2000f8f383f */
[----:B-1----:R-:W1:Y:S01]  /*1100*/  MUFU.RCP R2, R2 ;  /* 0x0000000200027308 */ /* 0x002e620000001000 */
[----:B------:R-:W-:Y:S02]  /*1110*/  USEL UR31, UR14, URZ, UP2 ;  /* 0x0000003f0e1f7287 */ /* 0x000fe40009000000 */
[----:B------:R-:W-:-:S02]  /*1120*/  UIMAD.WIDE.U32 UR14, UR6, UR22, URZ ;  /* 0x00000016060e72a5 */ /* 0x000fc4000f8e003f */
        /* <DEDUP_REMOVED lines=27> */
[----:B------:R-:W-:Y:S01]  /*12e0*/  MOV R2, R4 ;  /* 0x0000000400027202 */ /* 0x000fe20000000f00 */
[----:B------:R-:W-:-:S02]  /*12f0*/  UIMAD UR18, UR9, UR12, URZ ;  /* 0x0000000c091272a4 */ /* 0x000fc4000f8e023f */
[----:B------:R-:W-:Y:S02]  /*1300*/  UIADD3 UR16, UR13, UR16, URZ ;  /* 0x000000100d107290 */ /* 0x000fe4000fffe03f */
[----:B------:R-:W-:Y:S01]  /*1310*/  IMAD.HI.U32 R0, R0, R2, RZ ;  /* 0x0000000200007227 */ /* 0x000fe200078e00ff */
[----:B------:R-:W-:Y:S01]  /*1320*/  UIMAD.WIDE.U32 UR12, UR8, UR6, URZ ;  /* 0x00000006080c72a5 */ /* 0x000fe2000f8e003f */
[----:B------:R-:W-:Y:S02]  /*1330*/  ULDC UR42, c[0x0][0x2c4] ;  /* 0x0000b100002a7ab9 */ /* 0x000fe40000000800 */
[----:B------:R-:W-:Y:S01]  /*1340*/  IMAD.MOV R3, RZ, RZ, -R0 ;  /* 0x000000ffff037224 */ /* 0x000fe200078e0a00 */
[----:B------:R-:W-:Y:S02]  /*1350*/  UIMAD UR16, UR8, UR16, UR18 ;  /* 0x00000010081072a4 */ /* 0x000fe4000f8e0212 */
[----:B------:R-:W-:Y:S01]  /*1360*/  @UP3 UIMAD UR18, UR47, UR42, URZ ;  /* 0x0000002a2f1232a4 */ /* 0x000fe2000f8e023f */
[----:B------:R-:W-:Y:S01]  /*1370*/  IMAD R2, R5, R3, R2 ;  /* 0x0000000305027224 */ /* 0x000fe200078e0202 */
[----:B------:R-:W-:-:S02]  /*1380*/  USEL UR55, UR14, UR12, !UP1 ;  /* 0x0000000c0e377287 */ /* 0x000fc4000c800000 */
[----:B------:R-:W-:Y:S02]  /*1390*/  @UP0 UIMAD UR24, UR24, UR21, URZ ;  /* 0x00000015181802a4 */ /* 0x000fe4000f8e023f */
[----:B------:R-:W-:Y:S01]  /*13a0*/  ISETP.GT.U32.AND P1, PT, R5, R2, PT ;  /* 0x000000020500720c */ /* 0x000fe20003f24070 */
[----:B------:R-:W-:Y:S02]  /*13b0*/  ULOP3.LUT UR12, UR39, 0xffffff80, URZ, 0xc0, !UPT ;  /* 0xffffff80270c7892 */ /* 0x000fe4000f8ec03f */
[----:B------:R-:W-:Y:S02]  /*13c0*/  @UP3 USEL UR14, UR18, UR6, !UP1 ;  /* 0x00000006120e3287 */ /* 0x000fe4000c800000 */
[----:B------:R-:W-:Y:S02]  /*13d0*/  @UP0 UIADD3 UR35, UR19, UR24, URZ ;  /* 0x0000001813230290 */ /* 0x000fe4000fffe03f */
[----:B------:R-:W-:Y:S01]  /*13e0*/  UIADD3 UR12, UR12, -0x80, URZ ;  /* 0xffffff800c0c7890 */ /* 0x000fe2000fffe03f */
[----:B------:R-:W-:Y:S01]  /*13f0*/  @UP3 ULDC UR19, c[0x0][0x2e4] ;  /* 0x0000b90000133ab9 */ /* 0x000fe20000000800 */
[----:B------:R-:W-:-:S02]  /*1400*/  UIADD3 UR48, UR15, UR16, URZ ;  /* 0x000000100f307290 */ /* 0x000fc4000fffe03f */
[----:B------:R-:W-:Y:S02]  /*1410*/  @!UP3 UIMAD UR15, UR47, UR61, UR57 ;  /* 0x0000003d2f0fb2a4 */ /* 0x000fe4000f8e0239 */
[----:B------:R-:W-:Y:S01]  /*1420*/  @!P1 IMAD.IADD R2, R2, 0x1, -R5 ;  /* 0x0000000102029824 */ /* 0x000fe200078e0a05 */
[----:B------:R-:W-:Y:S01]  /*1430*/  @UP3 UIMAD UR25, UR57, UR19, UR14 ;  /* 0x00000013391932a4 */ /* 0x000fe2000f8e020e */
[----:B------:R-:W-:Y:S01]  /*1440*/  @!P1 IADD3 R0, R0, 0x1, RZ ;  /* 0x0000000100009810 */ /* 0x000fe20007ffe0ff */
[----:B------:R-:W-:Y:S01]  /*1450*/  USHF.R.S32.HI UR24, URZ, 0x1f, UR12 ;  /* 0x0000001f3f187899 */ /* 0x000fe2000801140c */
[----:B------:R-:W-:Y:S01]  /*1460*/  PLOP3.LUT P1, PT, PT, PT, UP0, 0x80, 0x0 ;  /* 0x000000000000781c */ /* 0x000fe20003f2f008 */
[----:B------:R-:W-:Y:S01]  /*1470*/  UIADD3 UR14, UP2, UR12, UR31, URZ ;  /* 0x0000001f0c0e7290 */ /* 0x000fe2000ff5e03f */
[----:B------:R-:W-:Y:S01]  /*1480*/  ISETP.GE.U32.AND P0, PT, R2, R5, PT ;  /* 0x000000050200720c */ /* 0x000fe20003f06070 */
[----:B------:R-:W-:Y:S01]  /*1490*/  @!UP3 UIMAD UR25, UR15, UR42, URZ ;  /* 0x0000002a0f19b2a4 */ /* 0x000fe2000f8e023f */
[----:B------:R-:W-:Y:S01]  /*14a0*/  LOP3.LUT R2, R6, UR57, RZ, 0x3c, !PT ;  /* 0x0000003906027c12 */ /* 0x000fe2000f8e3cff */
[----:B------:R-:W-:-:S02]  /*14b0*/  UIMAD UR15, UR9, UR6, URZ ;  /* 0x00000006090f72a4 */ /* 0x000fc4000f8e023f */
[----:B------:R-:W-:Y:S01]  /*14c0*/  UIADD3.X UR16, UR24, UR32, URZ, UP2, !UPT ;  /* 0x0000002018107290 */ /* 0x000fe200097fe43f */
[----:B------:R-:W-:Y:S01]  /*14d0*/  ISETP.GE.AND P2, PT, R2, RZ, PT ;  /* 0x000000ff0200720c */ /* 0x000fe20003f46270 */
[----:B------:R-:W-:Y:S02]  /*14e0*/  UIMAD UR9, UR9, UR14, URZ ;  /* 0x0000000e090972a4 */ /* 0x000fe4000f8e023f */
[----:B------:R-:W-:Y:S02]  /*14f0*/  @UP0 UIADD3 UR27, UR33, UR37, URZ ;  /* 0x00000025211b0290 */ /* 0x000fe4000fffe03f */
[----:B------:R-:W-:Y:S02]  /*1500*/  UIMAD UR50, UR57, UR43, URZ ;  /* 0x0000002b393272a4 */ /* 0x000fe4000f8e023f */
[----:B------:R-:W-:Y:S01]  /*1510*/  @UP1 UIADD3 UR48, UR13, UR15, URZ ;  /* 0x0000000f0d301290 */ /* 0x000fe2000fffe03f */
[----:B------:R-:W-:Y:S01]  /*1520*/  @P0 VIADD R0, R0, 0x1 ;  /* 0x0000000100000836 */ /* 0x000fe20000000000 */
[----:B------:R-:W-:Y:S01]  /*1530*/  @UP0 ULDC.64 UR18, c[0x0][0x250] ;  /* 0x0000940000120ab9 */ /* 0x000fe20000000a00 */
[----:B------:R-:W-:Y:S01]  /*1540*/  UIMAD.WIDE.U32 UR42, UR8, UR14, URZ ;  /* 0x0000000e082a72a5 */ /* 0x000fe2000f8e003f */
[----:B------:R-:W-:Y:S01]  /*1550*/  PLOP3.LUT P0, PT, PT, PT, UP3, 0x80, 0x0 ;  /* 0x000000000000781c */ /* 0x000fe20003f0f038 */
[----:B------:R-:W-:Y:S01]  /*1560*/  UIMAD UR13, UR8, UR16, UR9 ;  /* 0x00000010080d72a4 */ /* 0x000fe2000f8e0209 */
[----:B------:R-:W-:Y:S01]  /*1570*/  IMAD.MOV.U32 R12, RZ, RZ, R0 ;  /* 0x000000ffff0c7224 */ /* 0x000fe200078e0000 */
[----:B------:R-:W-:-:S02]  /*1580*/  @UP0 UIMAD.WIDE.U32 UR8, UR27, UR18, URZ ;  /* 0x000000121b0802a5 */ /* 0x000fc4000f8e003f */
[----:B------:R-:W-:Y:S02]  /*1590*/  @UP0 UIMAD UR14, UR27, UR19, URZ ;  /* 0x000000131b0e02a4 */ /* 0x000fe4000f8e023f */
[----:B------:R-:W-:Y:S01]  /*15a0*/  USHF.R.S32.HI UR46, URZ, 0x1f, UR30 ;  /* 0x0000001f3f2e7899 */ /* 0x000fe2000801141e */
[----:B------:R-:W-:Y:S01]  /*15b0*/  @!P2 IADD3 R12, -R12, RZ, RZ ;  /* 0x000000ff0c0ca210 */ /* 0x000fe20007ffe1ff */
[----:B------:R-:W-:Y:S01]  /*15c0*/  @!UP1 UIADD3 UR49, UR41, UR29, URZ ;  /* 0x0000001d29319290 */ /* 0x000fe2000fffe03f */
[----:B------:R-:W-:Y:S01]  /*15d0*/  @!P3 LOP3.LUT R12, RZ, R6, RZ, 0x33, !PT ;  /* 0x00000006ff0cb212 */ /* 0x000fe200078e33ff */
[----:B------:R-:W-:Y:S02]  /*15e0*/  USHF.R.S32.HI UR54, URZ, 0x1f, UR50 ;  /* 0x0000001f3f367899 */ /* 0x000fe40008011432 */
[----:B------:R-:W-:Y:S02]  /*15f0*/  USEL UR52, UR28, URZ, UP4 ;  /* 0x0000003f1c347287 */ /* 0x000fe4000a000000 */
[----:B------:R-:W-:-:S02]  /*1600*/  @UP0 UIADD3 UR32, UR9, UR14, URZ ;  /* 0x0000000e09200290 */ /* 0x000fc4000fffe03f */
[----:B------:R-:W-:Y:S02]  /*1610*/  USEL UR53, UR36, URZ, UP4 ;  /* 0x0000003f24357287 */ /* 0x000fe4000a000000 */
        /* <DEDUP_REMOVED lines=15> */
.L_x_2038:
        /* <DEDUP_REMOVED lines=13> */
.L_x_2039:
        /* <DEDUP_REMOVED lines=11> */
.L_x_2040:
[----:B------:R-:W-:-:S04]  /*1890*/  UIMAD UR6, UR47, UR61, UR57 ;  /* 0x0000003d2f0672a4 */ /* 0x000fc8000f8e0239 */
[----:B------:R-:W-:-:S12]  /*18a0*/  UIMAD UR6, UR6, UR59, URZ ;  /* 0x0000003b060672a4 */ /* 0x000fd8000f8e023f */
.L_x_2041:
[----:B------:R-:W1:Y:S01]  /*18b0*/  S2R R15, SR_TID.X ;  /* 0x00000000000f7919 */ /* 0x000e620000002100 */
[----:B------:R-:W2:Y:S01]  /*18c0*/  LDC.64 R6, c[0x0][0x420] ;  /* 0x00010800ff067b82 */ /* 0x000ea20000000a00 */
[----:B------:R-:W-:Y:S01]  /*18d0*/  SHF.R.S32.HI R19, RZ, 0x1f, R244 ;  /* 0x0000001fff137819 */ /* 0x000fe200000114f4 */
[----:B------:R-:W-:Y:S01]  /*18e0*/  ULDC UR9, c[0x0][0x2dc] ;  /* 0x0000b70000097ab9 */ /* 0x000fe20000000800 */
[----:B------:R-:W-:Y:S01]  /*18f0*/  IADD3 R0, P1, R244, UR12, RZ ;  /* 0x0000000cf4007c10 */ /* 0x000fe2000ff3e0ff */
[----:B------:R-:W-:Y:S01]  /*1900*/  USHF.R.S32.HI UR15, URZ, 0x1f, UR57 ;  /* 0x0000001f3f0f7899 */ /* 0x000fe20008011439 */
[----:B------:R-:W-:Y:S01]  /*1910*/  SHF.R.S32.HI R237, RZ, 0x1f, R236 ;  /* 0x0000001fffed7819 */ /* 0x000fe200000114ec */
[----:B------:R-:W-:Y:S01]  /*1920*/  UIMAD UR14, UR9, UR61, URZ ;  /* 0x0000003d090e72a4 */ /* 0x000fe2000f8e023f */
[----:B------:R-:W-:Y:S01]  /*1930*/  IADD3 R2, P0, R236, UR8, RZ ;  /* 0x00000008ec027c10 */ /* 0x000fe2000ff1e0ff */
[----:B------:R-:W-:Y:S01]  /*1940*/  UIADD3 UR36, UR12, UR6, URZ ;  /* 0x000000060c247290 */ /* 0x000fe2000fffe03f */
[----:B------:R-:W-:Y:S01]  /*1950*/  IADD3.X R4, R19, UR24, RZ, P1, !PT ;  /* 0x0000001813047c10 */ /* 0x000fe20008ffe4ff */
[----:B------:R-:W-:Y:S01]  /*1960*/  ULDC.64 UR8, c[0x0][0x428] ;  /* 0x00010a0000087ab9 */ /* 0x000fe20000000a00 */
[----:B------:R-:W-:Y:S01]  /*1970*/  IADD3.X R3, R237, UR49, RZ, P0, !PT ;  /* 0x00000031ed037c10 */ /* 0x000fe200087fe4ff */
[----:B------:R-:W-:Y:S01]  /*1980*/  UIMAD UR6, UR15, UR8, URZ ;  /* 0x000000080f0672a4 */ /* 0x000fe2000f8e023f */
[----:B------:R-:W-:Y:S01]  /*1990*/  BSSY B1, `(.L_x_2037) ;  /* 0x0000c70000017945 */ /* 0x000fe20003800000 */
[----:B------:R-:W-:Y:S01]  /*19a0*/  IMAD R4, R4, UR22, RZ ;  /* 0x0000001604047c24 */ /* 0x000fe2000f8e02ff */
[----:B------:R-:W-:-:S02]  /*19b0*/  UIADD3 UR16, UR12, UR25, URZ ;  /* 0x000000190c107290 */ /* 0x000fc4000fffe03f */
[----:B------:R-:W-:Y:S01]  /*19c0*/  UIMAD UR9, UR57, UR9, UR6 ;  /* 0x00000009390972a4 */ /* 0x000fe2000f8e0206 */
[C---:B------:R-:W-:Y:S01]  /*19d0*/  IMAD R9, R0.reuse, UR23, R4 ;  /* 0x0000001700097c24 */ /* 0x040fe2000f8e0204 */
[----:B------:R-:W-:Y:S01]  /*19e0*/  USHF.L.U32 UR6, UR14, 0x7, URZ ;  /* 0x000000070e067899 */ /* 0x000fe2000800063f */
[----:B------:R-:W-:Y:S01]  /*19f0*/  IMAD.WIDE.U32 R4, R0, UR22, R236 ;  /* 0x0000001600047c25 */ /* 0x000fe2000f8e00ec */
[----:B------:R-:W-:Y:S01]  /*1a00*/  UISETP.GE.AND UP2, UPT, UR38, 0x1, UPT ;  /* 0x000000012600788c */ /* 0x000fe2000bf46270 */
[----:B------:R-:W-:Y:S02]  /*1a10*/  ULDC.64 UR28, c[0x0][0x2b0] ;  /* 0x0000ac00001c7ab9 */ /* 0x000fe40000000a00 */
[----:B--2---:R-:W-:Y:S01]  /*1a20*/  IMAD R8, R6, UR24, RZ ;  /* 0x0000001806087c24 */ /* 0x004fe2000f8e02ff */
[----:B------:R-:W-:Y:S01]  /*1a30*/  IADD3 R4, P0, R4, UR56, RZ ;  /* 0x0000003804047c10 */ /* 0x000fe2000ff1e0ff */
[----:B------:R-:W-:Y:S01]  /*1a40*/  IMAD.WIDE.U32 R2, R6, UR12, R2 ;  /* 0x0000000c06027c25 */ /* 0x000fe2000f8e0002 */
[----:B------:R-:W-:Y:S01]  /*1a50*/  ULDC.64 UR40, c[0x0][0x210] ;  /* 0x0000840000287ab9 */ /* 0x000fe20000000a00 */
[----:B------:R-:W-:Y:S01]  /*1a60*/  ULDC.64 UR24, c[0x0][0x400] ;  /* 0x0001000000187ab9 */ /* 0x000fe20000000a00 */
[----:B------:R-:W-:Y:S01]  /*1a70*/  IADD3.X R5, R5, UR26, R9, P0, !PT ;  /* 0x0000001a05057c10 */ /* 0x000fe200087fe409 */
[----:B------:R-:W-:Y:S01]  /*1a80*/  IMAD R8, R7, UR12, R8 ;  /* 0x0000000c07087c24 */ /* 0x000fe2000f8e0208 */
[----:B-1----:R-:W-:Y:S01]  /*1a90*/  SHF.R.S32.HI R16, RZ, 0x1f, R15 ;  /* 0x0000001fff107819 */ /* 0x002fe2000001140f */
[----:B------:R-:W-:Y:S01]  /*1aa0*/  IMAD.U32 R0, RZ, RZ, UR8 ;  /* 0x00000008ff007e24 */ /* 0x000fe2000f8e00ff */
[----:B------:R-:W-:Y:S01]  /*1ab0*/  ULDC.64 UR12, c[0x0][0x258] ;  /* 0x00009600000c7ab9 */ /* 0x000fe20000000a00 */
[----:B------:R-:W-:Y:S01]  /*1ac0*/  IMAD.IADD R3, R3, 0x1, R8 ;  /* 0x0000000103037824 */ /* 0x000fe200078e0208 */
[----:B------:R-:W-:Y:S01]  /*1ad0*/  LEA.HI R8, R16, R15, RZ, 0x5 ;  /* 0x0000000f10087211 */ /* 0x000fe200078f28ff */
[----:B------:R-:W-:Y:S01]  /*1ae0*/  UIADD3 UR8, UP1, UP0, UR42, UR6, UR50 ;  /* 0x000000062a087290 */ /* 0x000fe2000f83e032 */
[----:B------:R-:W-:Y:S01]  /*1af0*/  IMAD.U32 R9, RZ, RZ, UR12 ;  /* 0x0000000cff097e24 */ /* 0x000fe2000f8e00ff */
[----:B------:R-:W-:Y:S01]  /*1b00*/  USHF.R.S32.HI UR6, URZ, 0x1f, UR6 ;  /* 0x0000001f3f067899 */ /* 0x000fe20008011406 */
[----:B------:R-:W-:Y:S01]  /*1b10*/  IMAD.WIDE.U32 R2, R0, UR57, R2 ;  /* 0x0000003900027c25 */ /* 0x000fe2000f8e0002 */
[----:B------:R-:W-:Y:S01]  /*1b20*/  LOP3.LUT R0, R8, 0xffffffe0, RZ, 0xc0, !PT ;  /* 0xffffffe008007812 */ /* 0x000fe200078ec0ff */
[----:B------:R-:W-:Y:S01]  /*1b30*/  UIMAD UR15, UR15, UR12, URZ ;  /* 0x0000000c0f0f72a4 */ /* 0x000fe2000f8e023f */
[----:B------:R-:W-:Y:S01]  /*1b40*/  SHF.R.S32.HI R8, RZ, 0x5, R8 ;  /* 0x00000005ff087819 */ /* 0x000fe20000011408 */
[----:B------:R-:W-:Y:S01]  /*1b50*/  UIADD3.X UR6, UR51, UR6, UR54, UP1, UP0 ;  /* 0x0000000633067290 */ /* 0x000fe20008fe0436 */
[----:B------:R-:W-:Y:S01]  /*1b60*/  IMAD.WIDE.U32 R4, R9, UR57, R4 ;  /* 0x0000003909047c25 */ /* 0x000fe2000f8e0004 */
[----:B------:R-:W-:Y:S01]  /*1b70*/  UIADD3 UR12, UP1, UP0, UR52, UR8, UR55 ;  /* 0x00000008340c7290 */ /* 0x000fe2000f83e037 */
[----:B------:R-:W-:Y:S01]  /*1b80*/  PLOP3.LUT P0, PT, PT, PT, UP2, 0x80, 0x0 ;  /* 0x000000000000781c */ /* 0x000fe20003f0f028 */
[----:B------:R-:W-:Y:S01]  /*1b90*/  UIMAD UR13, UR57, UR13, UR15 ;  /* 0x0000000d390d72a4 */ /* 0x000fe2000f8e020f */
[----:B------:R-:W-:Y:S01]  /*1ba0*/  IMAD.IADD R13, R15, 0x1, -R0 ;  /* 0x000000010f0d7824 */ /* 0x000fe200078e0a00 */
[----:B------:R-:W-:Y:S01]  /*1bb0*/  UIADD3.X UR6, UR53, UR6, UR48, UP1, UP0 ;  /* 0x0000000635067290 */ /* 0x000fe20008fe0430 */
[----:B------:R-:W-:Y:S01]  /*1bc0*/  VIADD R3, R3, UR9 ;  /* 0x0000000903037c36 */ /* 0x000fe20008000000 */
[----:B------:R-:W-:Y:S01]  /*1bd0*/  UIMAD.WIDE UR26, UR16, 0x4, UR28 ;  /* 0x00000004101a78a5 */ /* 0x000fe2000f8e021c */
[----:B------:R-:W-:Y:S01]  /*1be0*/  IMAD R8, R8, UR14, R13 ;  /* 0x0000000e08087c24 */ /* 0x000fe2000f8e020d */
[----:B------:R-:W-:Y:S01]  /*1bf0*/  LEA R10, P4, R4, UR40, 0x1 ;  /* 0x00000028040a7c11 */ /* 0x000fe2000f8808ff */
[-C--:B------:R-:W-:Y:S01]  /*1c00*/  IMAD R9, R19, R6.reuse, RZ ;  /* 0x0000000613097224 */ /* 0x080fe200078e02ff */
[----:B------:R-:W-:Y:S01]  /*1c10*/  ULDC.64 UR28, c[0x0][0x3e0] ;  /* 0x0000f800001c7ab9 */ /* 0x000fe20000000a00 */
[----:B------:R-:W-:Y:S01]  /*1c20*/  IMAD.WIDE.U32 R2, R244, R6, R2 ;  /* 0x00000006f4027225 */ /* 0x000fe200078e0002 */
[----:B------:R-:W-:Y:S01]  /*1c30*/  IADD3 R0, P2, R8, UR12, RZ ;  /* 0x0000000c08007c10 */ /* 0x000fe2000ff5e0ff */
[----:B------:R-:W-:Y:S01]  /*1c40*/  ULDC.64 UR44, c[0x0][0x478] ;  /* 0x00011e00002c7ab9 */ /* 0x000fe20000000a00 */
[----:B------:R-:W-:Y:S01]  /*1c50*/  ULEA.HI.SX32 UR39, UR39, 0xffffffff, 0x19 ;  /* 0xffffffff27277891 */ /* 0x000fe2000f8fca3f */
[----:B------:R-:W-:Y:S01]  /*1c60*/  IMAD R9, R244, R7, R9 ;  /* 0x00000007f4097224 */ /* 0x000fe200078e0209 */
[----:B------:R-:W-:Y:S01]  /*1c70*/  LEA R238, P1, R0, UR24, 0x2 ;  /* 0x0000001800ee7c11 */ /* 0x000fe2000f8210ff */
[----:B------:R-:W-:Y:S01]  /*1c80*/  VIADD R5, R5, UR13 ;  /* 0x0000000d05057c36 */ /* 0x000fe20008000000 */
[----:B------:R-:W-:Y:S01]  /*1c90*/  LEA R11, P3, R2, UR28, 0x1 ;  /* 0x0000001c020b7c11 */ /* 0x000fe2000f8608ff */
[----:B------:R-:W-:Y:S01]  /*1ca0*/  IMAD.IADD R3, R3, 0x1, R9 ;  /* 0x0000000103037824 */ /* 0x000fe200078e0209 */
[----:B------:R-:W-:Y:S01]  /*1cb0*/  LEA.HI.X.SX32 R8, R8, UR6, 0x1, P2 ;  /* 0x0000000608087c11 */ /* 0x000fe200090f0eff */
[----:B------:R-:W-:Y:S01]  /*1cc0*/  UIMAD.WIDE UR8, UR36, 0x4, UR44 ;  /* 0x00000004240878a5 */ /* 0x000fe2000f8e022c */
[----:B------:R-:W-:-:S02]  /*1cd0*/  LEA.HI.X R5, R4, UR41, R5, 0x1, P4 ;  /* 0x0000002904057c11 */ /* 0x000fc4000a0f0c05 */
[----:B------:R-:W-:Y:S02]  /*1ce0*/  LEA.HI.X R235, R0, UR25, R8, 0x2, P1 ;  /* 0x0000001900eb7c11 */ /* 0x000fe400088f1408 */
[----:B------:R-:W-:Y:S01]  /*1cf0*/  LEA.HI.X R3, R2, UR29, R3, 0x1, P3 ;  /* 0x0000001d02037c11 */ /* 0x000fe200098f0c03 */
[----:B------:R-:W-:Y:S06]  /*1d00*/  @!P0 BRA `(.L_x_2042) ;  /* 0x000000b400cc8947 */ /* 0x000fec0003800000 */
[----:B------:R-:W-:Y:S01]  /*1d10*/  PLOP3.LUT P1, PT, PT, PT, UP4, 0x80, 0x0 ;  /* 0x000000000000781c */ /* 0x000fe20003f2f048 */
[----:B------:R-:W-:Y:S01]  /*1d20*/  IMAD.SHL.U32 R0, R244, 0x40, RZ ;  /* 0x00000040f4007824 */ /* 0x000fe200078e00ff */
[----:B------:R-:W-:Y:S01]  /*1d30*/  UMOV UR12, UR39 ;  /* 0x00000027000c7c82 */ /* 0x000fe20008000000 */
[----:B------:R-:W-:Y:S01]  /*1d40*/  LEA.HI R4, R16, R15, RZ, 0x6 ;  /* 0x0000000f10047211 */ /* 0x000fe200078f30ff */
[----:B------:R-:W-:Y:S01]  /*1d50*/  ULEA.HI UR6, UR12, UR12, URZ, 0x1 ;  /* 0x0000000c0c067291 */ /* 0x000fe2000f8f083f */
[----:B------:R-:W-:Y:S01]  /*1d60*/  VIADD R16, R244, 0x20 ;  /* 0x00000020f4107836 */ /* 0x000fe20000000000 */
[----:B------:R-:W-:Y:S01]  /*1d70*/  LOP3.LUT R0, R0, 0x1c0, RZ, 0xc0, !PT ;  /* 0x000001c000007812 */ /* 0x000fe200078ec0ff */
[----:B------:R-:W-:Y:S01]  /*1d80*/  UMOV UR29, UR8 ;  /* 0x00000008001d7c82 */ /* 0x000fe20008000000 */
[----:B------:R-:W-:Y:S01]  /*1d90*/  ULOP3.LUT UR6, UR6, 0xfffffffe, URZ, 0xc0, !UPT ;  /* 0xfffffffe06067892 */ /* 0x000fe2000f8ec03f */
[----:B------:R-:W-:Y:S01]  /*1da0*/  VIADD R17, R244, 0x40 ;  /* 0x00000040f4117836 */ /* 0x000fe20000000000 */
[----:B------:R-:W-:Y:S01]  /*1db0*/  LOP3.LUT R2, R0, 0x38, R236, 0xf8, !PT ;  /* 0x0000003800027812 */ /* 0x000fe200078ef8ec */
[----:B------:R-:W-:Y:S01]  /*1dc0*/  VIADD R18, R244, 0x60 ;  /* 0x00000060f4127836 */ /* 0x000fe20000000000 */
[----:B------:R-:W-:Y:S01]  /*1dd0*/  SHF.R.U32.HI R0, RZ, 0x3, R0 ;  /* 0x00000003ff007819 */ /* 0x000fe20000011600 */
[----:B------:R-:W-:Y:S01]  /*1de0*/  @P1 BAR.SYNC.DEFER_BLOCKING 0x0 ;  /* 0x0000000000001b1d */ /* 0x000fe20000010000 */
[----:B------:R-:W-:Y:S01]  /*1df0*/  UIADD3 UR8, UR12, -UR6, URZ ;  /* 0x800000060c087290 */ /* 0x000fe2000fffe03f */
[----:B------:R-:W-:Y:S01]  /*1e00*/  IMAD.MOV.U32 R241, RZ, RZ, R10 ;  /* 0x000000fffff17224 */ /* 0x000fe200078e000a */
[----:B------:R-:W-:Y:S01]  /*1e10*/  LOP3.LUT R0, R2, R0, RZ, 0x3c, !PT ;  /* 0x0000000002007212 */ /* 0x000fe200078e3cff */
[----:B------:R-:W-:Y:S01]  /*1e20*/  IMAD.SHL.U32 R2, R4, 0x8, RZ ;  /* 0x0000000804027824 */ /* 0x000fe200078e00ff */
[----:B------:R-:W-:Y:S01]  /*1e30*/  UIMAD UR6, UR12, -0x80, UR38 ;  /* 0xffffff800c0678a4 */ /* 0x000fe2000f8e0226 */
[----:B------:R-:W-:Y:S01]  /*1e40*/  BSSY B0, `(.L_x_2043) ;  /* 0x000001d000007945 */ /* 0x000fe20003800000 */
[----:B------:R-:W-:Y:S01]  /*1e50*/  UISETP.NE.AND UP0, UPT, UR8, 0x1, UPT ;  /* 0x000000010800788c */ /* 0x000fe2000bf05270 */
[----:B------:R-:W-:Y:S01]  /*1e60*/  IMAD.MOV.U32 R242, RZ, RZ, R11 ;  /* 0x000000fffff27224 */ /* 0x000fe200078e000b */
[----:B------:R-:W-:Y:S01]  /*1e70*/  LOP3.LUT R0, R0, 0xfffffe00, R2, 0xf8, !PT ;  /* 0xfffffe0000007812 */ /* 0x000fe200078ef802 */
[----:B------:R-:W-:Y:S01]  /*1e80*/  UMOV UR14, UR26 ;  /* 0x0000001a000e7c82 */ /* 0x000fe20008000000 */
[----:B------:R-:W-:Y:S01]  /*1e90*/  ISETP.GE.AND P5, PT, R244, UR6, PT ;  /* 0x00000006f4007c0c */ /* 0x000fe2000bfa6270 */
[----:B------:R-:W-:Y:S01]  /*1ea0*/  UMOV UR15, UR27 ;  /* 0x0000001b000f7c82 */ /* 0x000fe20008000000 */
[----:B------:R-:W-:Y:S01]  /*1eb0*/  PLOP3.LUT P0, PT, PT, PT, UP0, 0x80, 0x0 ;  /* 0x000000000000781c */ /* 0x000fe20003f0f008 */
[----:B------:R-:W-:Y:S01]  /*1ec0*/  VIADD R2, R0, 0x2000 ;  /* 0x0000200000027836 */ /* 0x000fe20000000000 */
[----:B------:R-:W-:Y:S01]  /*1ed0*/  UMOV UR28, UR9 ;  /* 0x00000009001c7c82 */ /* 0x000fe20008000000 */
[----:B------:R-:W-:Y:S01]  /*1ee0*/  ISETP.GE.AND P4, PT, R16, UR6, PT ;  /* 0x0000000610007c0c */ /* 0x000fe2000bf86270 */
[----:B------:R-:W-:Y:S01]  /*1ef0*/  IMAD.MOV.U32 R243, RZ, RZ, R3 ;  /* 0x000000fffff37224 */ /* 0x000fe200078e0003 */
[----:B------:R-:W-:-:S02]  /*1f00*/  ISETP.GE.AND P3, PT, R17, UR6, PT ;  /* 0x0000000611007c0c */ /* 0x000fc4000bf66270 */
[----:B------:R-:W-:Y:S02]  /*1f10*/  SEL R2, R2, R0, !P0 ;  /* 0x0000000002027207 */ /* 0x000fe40004000000 */
[----:B------:R-:W-:Y:S02]  /*1f20*/  LEA R0, R0, UR4, 0x1 ;  /* 0x0000000400007c11 */ /* 0x000fe4000f8e08ff */
[----:B------:R-:W-:Y:S02]  /*1f30*/  ISETP.GE.AND P2, PT, R18, UR6, PT ;  /* 0x0000000612007c0c */ /* 0x000fe4000bf46270 */
[----:B------:R-:W-:Y:S01]  /*1f40*/  LEA R207, R2, UR4, 0x1 ;  /* 0x0000000402cf7c11 */ /* 0x000fe2000f8e08ff */
[----:B------:R1:W-:Y:S01]  /*1f50*/  @P5 STS.128 [R0+0x8000], RZ ;  /* 0x008000ff00005388 */ /* 0x0003e20000000c00 */
[----:B------:R-:W-:Y:S09]  /*1f60*/  @P5 BRA `(.L_x_2044) ;  /* 0x0000000000285947 */ /* 0x000ff20003800000 */
        /* <DEDUP_REMOVED lines=10> */
.L_x_2044:
[----:B------:R-:W-:Y:S05]  /*2010*/  BSYNC B0 ;  /* 0x0000000000007941 */ /* 0x000fea0003800000 */
.L_x_2043:
        /* <DEDUP_REMOVED lines=13> */
.L_x_2046:
[----:B------:R-:W-:Y:S05]  /*20f0*/  BSYNC B0 ;  /* 0x0000000000007941 */ /* 0x000fea0003800000 */
.L_x_2045:
        /* <DEDUP_REMOVED lines=13> */
.L_x_2048:
[----:B------:R-:W-:Y:S05]  /*21d0*/  BSYNC B0 ;  /* 0x0000000000007941 */ /* 0x000fea0003800000 */
.L_x_2047:
        /* <DEDUP_REMOVED lines=16> */
.L_x_2050:
[----:B------:R-:W-:Y:S05]  /*22e0*/  BSYNC B0 ;  /* 0x0000000000007941 */ /* 0x000fea0003800000 */
.L_x_2049:
        /* <DEDUP_REMOVED lines=21> */
.L_x_2052:
[----:B------:R-:W-:Y:S05]  /*2440*/  BSYNC B0 ;  /* 0x0000000000007941 */ /* 0x000fea0003800000 */
.L_x_2051:
        /* <DEDUP_REMOVED lines=21> */
.L_x_2054:
[----:B------:R-:W-:Y:S05]  /*25a0*/  BSYNC B0 ;  /* 0x0000000000007941 */ /* 0x000fea0003800000 */
.L_x_2053:
        /* <DEDUP_REMOVED lines=21> */
.L_x_2056:
[----:B------:R-:W-:Y:S05]  /*2700*/  BSYNC B0 ;  /* 0x0000000000007941 */ /* 0x000fea0003800000 */
.L_x_2055:
        /* <DEDUP_REMOVED lines=23> */
.L_x_2058:
[----:B------:R-:W-:Y:S05]  /*2880*/  BSYNC B0 ;  /* 0x0000000000007941 */ /* 0x000fea0003800000 */
.L_x_2057:
        /* <DEDUP_REMOVED lines=43> */
.L_x_2060:
[----:B------:R-:W-:Y:S05]  /*2b40*/  BSYNC B0 ;  /* 0x0000000000007941 */ /* 0x000fea0003800000 */
.L_x_2059:
        /* <DEDUP_REMOVED lines=23> */
.L_x_2062:
[----:B------:R-:W-:Y:S05]  /*2cc0*/  BSYNC B0 ;  /* 0x0000000000007941 */ /* 0x000fea0003800000 */
.L_x_2061:
        /* <DEDUP_REMOVED lines=23> */
.L_x_2064:
[----:B------:R-:W-:Y:S05]  /*2e40*/  BSYNC B0 ;  /* 0x0000000000007941 */ /* 0x000fea0003800000 */
.L_x_2063:
        /* <DEDUP_REMOVED lines=23> */
.L_x_2066:
[----:B------:R-:W-:Y:S05]  /*2fc0*/  BSYNC B0 ;  /* 0x0000000000007941 */ /* 0x000fea0003800000 */
.L_x_2065:
        /* <DEDUP_REMOVED lines=32> */
.L_x_2068:
[----:B------:R-:W-:Y:S05]  /*31d0*/  BSYNC B0 ;  /* 0x0000000000007941 */ /* 0x000fea0003800000 */
.L_x_2067:
        /* <DEDUP_REMOVED lines=22> */
.L_x_2070:
[----:B------:R-:W-:Y:S05]  /*3340*/  BSYNC B0 ;  /* 0x0000000000007941 */ /* 0x000fea0003800000 */
.L_x_2069:
        /* <DEDUP_REMOVED lines=22> */
.L_x_2072:
[----:B------:R-:W-:Y:S05]  /*34b0*/  BSYNC B0 ;  /* 0x0000000000007941 */ /* 0x000fea0003800000 */
.L_x_2071:
        /* <DEDUP_REMOVED lines=22> */
.L_x_2074:
[----:B------:R-:W-:Y:S05]  /*3620*/  BSYNC B0 ;  /* 0x0000000000007941 */ /* 0x000fea0003800000 */
.L_x_2073:
[----:B------:R-:W-:Y:S01]  /*3630*/  ISETP.NE.AND P4, PT, R11, RZ, PT ;  /* 0x000000ff0b00720c */ /* 0x000fe20003f85270 */
[----:B------:R-:W-:Y:S01]  /*3640*/  ULDC.64 UR18, c[0x0][0x3c8] ;  /* 0x0000f20000127ab9 */ /* 0x000fe20000000a00 */
[----:B------:R-:W-:Y:S01]  /*3650*/  ISETP.NE.AND P2, PT, R10, RZ, PT ;  /* 0x000000ff0a00720c */ /* 0x000fe20003f45270 */
[----:B------:R-:W-:Y:S01]  /*3660*/  UISETP.NE.U32.AND UP1, UPT, UR18, URZ, UPT ;  /* 0x0000003f1200728c */ /* 0x000fe2000bf25070 */
[----:B------:R-:W2:Y:S01]  /*3670*/  LDC.64 R10, c[0x0][0x3b8] ;  /* 0x0000ee00ff0a7b82 */ /* 0x000ea20000000a00 */
[----:B------:R-:W-:Y:S01]  /*3680*/  USHF.R.S32.HI UR8, URZ, 0x1f, UR57 ;  /* 0x0000001f3f087899 */ /* 0x000fe20008011439 */
[----:B------:R-:W-:Y:S01]  /*3690*/  ISETP.NE.AND P3, PT, R15, RZ, PT ;  /* 0x000000ff0f00720c */ /* 0x000fe20003f65270 */
[----:B------:R-:W-:Y:S01]  /*36a0*/  UISETP.NE.AND.EX UP1, UPT, UR19, URZ, UPT, UP1 ;  /* 0x0000003f1300728c */ /* 0x000fe2000bf25310 */
[----:B-1----:R-:W-:Y:S01]  /*36b0*/  IMAD.MOV.U32 R6, RZ, RZ, 0x4 ;  /* 0x00000004ff067424 */ /* 0x002fe200078e00ff */
[----:B------:R-:W0:Y:S01]  /*36c0*/  LDGDEPBAR ;  /* 0x00000000000079af */ /* 0x000e220000000000 */
[----:B------:R-:W-:Y:S01]  /*36d0*/  IMAD.MOV.U32 R248, RZ, RZ, 0x7f800000 ;  /* 0x7f800000fff87424 */ /* 0x000fe200078e00ff */
[----:B------:R-:W-:Y:S01]  /*36e0*/  ULDC UR35, c[0x0][0x2d0] ;  /* 0x0000b40000237ab9 */ /* 0x000fe20000000800 */
[----:B------:R-:W-:Y:S01]  /*36f0*/  IMAD.MOV.U32 R249, RZ, RZ, 0x7f800000 ;  /* 0x7f800000fff97424 */ /* 0x000fe200078e00ff */
[----:B------:R-:W-:Y:S01]  /*3700*/  PLOP3.LUT P1, PT, PT, PT, UP1, 0x80, 0x0 ;  /* 0x000000000000781c */ /* 0x000fe20003f2f018 */
[----:B------:R-:W-:-:S02]  /*3710*/  IMAD.MOV.U32 R250, RZ, RZ, 0x7f800000 ;  /* 0x7f800000fffa7424 */ /* 0x000fc400078e00ff */
[----:B------:R-:W-:Y:S01]  /*3720*/  IMAD.MOV.U32 R245, RZ, RZ, 0x7f800000 ;  /* 0x7f800000fff57424 */ /* 0x000fe200078e00ff */
[----:B------:R-:W1:Y:S01]  /*3730*/  S2R R12, SR_TID.X ;  /* 0x00000000000c7919 */ /* 0x000e620000002100 */
[----:B------:R-:W-:Y:S01]  /*3740*/  @UP1 ULDC.64 UR20, c[0x0][0x3d0] ;  /* 0x0000f40000141ab9 */ /* 0x000fe20000000a00 */
[----:B------:R-:W-:Y:S01]  /*3750*/  @UP1 UMOV UR9, UR8 ;  /* 0x0000000800091c82 */ /* 0x000fe20008000000 */
[----:B------:R-:W-:Y:S01]  /*3760*/  @UP1 UIMAD UR6, UR58, UR20, URZ ;  /* 0x000000143a0612a4 */ /* 0x000fe2000f8e023f */
[----:B------:R-:W-:Y:S01]  /*3770*/  @UP1 UMOV UR8, UR57 ;  /* 0x0000003900081c82 */ /* 0x000fe20008000000 */
[----:B------:R-:W3:Y:S01]  /*3780*/  S2R R14, SR_TID.X ;  /* 0x00000000000e7919 */ /* 0x000ee20000002100 */
[----:B------:R-:W-:Y:S02]  /*3790*/  @UP1 UIMAD.WIDE.U32 UR8, UR47, UR20, UR8 ;  /* 0x000000142f0812a5 */ /* 0x000fe4000f8e0008 */
[----:B------:R-:W-:Y:S01]  /*37a0*/  @UP1 UIMAD UR6, UR47, UR21, UR6 ;  /* 0x000000152f0612a4 */ /* 0x000fe2000f8e0206 */
[----:B--2---:R-:W2:Y:S01]  /*37b0*/  LDG.E.64 R4, desc[UR10][R10.64+0x8] ;  /* 0x0000080a0a047981 */ /* 0x004ea2000c1e1b00 */
[----:B------:R-:W-:-:S02]  /*37c0*/  @UP1 ULEA UR18, UP0, UR8, UR18, 0x2 ;  /* 0x0000001208121291 */ /* 0x000fc4000f80103f */
[----:B------:R-:W-:Y:S01]  /*37d0*/  @UP1 UIADD3 UR6, UR9, UR6, URZ ;  /* 0x0000000609061290 */ /* 0x000fe2000fffe03f */
[----:B------:R-:W-:-:S03]  /*37e0*/  ULDC UR36, c[0x0][0x2dc] ;  /* 0x0000b70000247ab9 */ /* 0x000fc60000000800 */
[----:B------:R-:W-:Y:S01]  /*37f0*/  @UP1 ULEA.HI.X UR19, UR8, UR19, UR6, 0x2, UP0 ;  /* 0x0000001308131291 */ /* 0x000fe200080f1406 */
[----:B------:R-:W-:Y:S02]  /*3800*/  IMAD.U32 R2, RZ, RZ, UR18 ;  /* 0x00000012ff027e24 */ /* 0x000fe4000f8e00ff */
[----:B------:R-:W-:Y:S01]  /*3810*/  @!P6 IMAD.WIDE R6, R9, R6, UR14 ;  /* 0x0000000e0906ee25 */ /* 0x000fe2000f8e0206 */
[----:B------:R-:W-:-:S03]  /*3820*/  @UP1 ULDC UR6, c[0x0][0x2e8] ;  /* 0x0000ba0000061ab9 */ /* 0x000fc60000000800 */
[----:B------:R-:W-:Y:S01]  /*3830*/  IMAD.U32 R3, RZ, RZ, UR19 ;  /* 0x00000013ff037e24 */ /* 0x000fe2000f8e00ff */
[----:B------:R-:W5:Y:S04]  /*3840*/  @!P6 LDG.E R248, desc[UR10][R6.64] ;  /* 0x0000000a06f8e981 */ /* 0x000f68000c1e1900 */
[----:B------:R4:W2:Y:S04]  /*3850*/  @P1 LDG.E R8, desc[UR10][R2.64] ;  /* 0x0000000a02081981 */ /* 0x0008a8000c1e1900 */
[----:B------:R-:W2:Y:S01]  /*3860*/  LDG.E.64 R10, desc[UR10][R10.64] ;  /* 0x0000000a0a0a7981 */ /* 0x000ea2000c1e1b00 */
[----:B----4-:R-:W-:-:S04]  /*3870*/  IMAD.MOV.U32 R2, RZ, RZ, 0x4 ;  /* 0x00000004ff027424 */ /* 0x010fc800078e00ff */
[----:B------:R-:W-:-:S05]  /*3880*/  IMAD.WIDE R2, R251, R2, UR14 ;  /* 0x0000000efb027e25 */ /* 0x000fca000f8e0202 */
[----:B------:R-:W5:Y:S04]  /*3890*/  @!P4 LDG.E R249, desc[UR10][R2.64] ;  /* 0x0000000a02f9c981 */ /* 0x000f68000c1e1900 */
[----:B------:R-:W5:Y:S04]  /*38a0*/  @!P3 LDG.E R250, desc[UR10][R2.64+0x20] ;  /* 0x0000200a02fab981 */ /* 0x000f68000c1e1900 */
[----:B------:R4:W5:Y:S02]  /*38b0*/  @!P2 LDG.E R245, desc[UR10][R2.64+0x100] ;  /* 0x0001000a02f5a981 */ /* 0x000964000c1e1900 */
[----:B----4-:R-:W4:Y:S01]  /*38c0*/  S2R R3, SR_TID.X ;  /* 0x0000000000037919 */ /* 0x010f220000002100 */
[----:B-1----:R-:W-:Y:S01]  /*38d0*/  SHF.R.S32.HI R12, RZ, 0x1f, R12 ;  /* 0x0000001fff0c7819 */ /* 0x002fe2000001140c */
[----:B---3--:R-:W1:Y:S03]  /*38e0*/  @P1 MUFU.RCP R0, UR6 ;  /* 0x0000000600001d08 */ /* 0x008e660008001000 */
[----:B------:R-:W-:Y:S01]  /*38f0*/  LEA.HI R12, R12, R14, RZ, 0x7 ;  /* 0x0000000e0c0c7211 */ /* 0x000fe200078f38ff */
[----:B------:R-:W-:-:S03]  /*3900*/  UIMAD UR6, UR47, UR61, UR57 ;  /* 0x0000003d2f0672a4 */ /* 0x000fc6000f8e0239 */
[----:B------:R-:W-:Y:S01]  /*3910*/  SHF.R.S32.HI R12, RZ, 0x7, R12 ;  /* 0x00000007ff0c7819 */ /* 0x000fe2000001140c */
[----:B------:R-:W-:Y:S01]  /*3920*/  USHF.L.U32 UR6, UR6, 0x5, URZ ;  /* 0x0000000506067899 */ /* 0x000fe2000800063f */
[----:B------:R-:W-:-:S03]  /*3930*/  IMAD.U32 R2, RZ, RZ, UR17 ;  /* 0x00000011ff027e24 */ /* 0x000fc6000f8e00ff */
[----:B------:R-:W-:Y:S01]  /*3940*/  USHF.R.S32.HI UR9, URZ, 0x1f, UR6 ;  /* 0x0000001f3f097899 */ /* 0x000fe20008011406 */
[----:B----4-:R-:W-:-:S05]  /*3950*/  IMAD.SHL.U32 R3, R3, 0x2, RZ ;  /* 0x0000000203037824 */ /* 0x010fca00078e00ff */
[----:B------:R-:W-:-:S05]  /*3960*/  LOP3.LUT R3, R3, 0x6, RZ, 0xc0, !PT ;  /* 0x0000000603037812 */ /* 0x000fca00078ec0ff */
[----:B------:R-:W-:-:S04]  /*3970*/  IMAD R3, R12, 0x40, R3 ;  /* 0x000000400c037824 */ /* 0x000fc800078e0203 */
[----:B------:R-:W-:Y:S01]  /*3980*/  IMAD R3, R2, 0x80, R3 ;  /* 0x0000008002037824 */ /* 0x000fe200078e0203 */
[----:B------:R-:W-:Y:S01]  /*3990*/  SHF.R.S32.HI R2, RZ, 0x1f, R13 ;  /* 0x0000001fff027819 */ /* 0x000fe2000001140d */
[----:B------:R-:W-:Y:S01]  /*39a0*/  VIADD R175, R176, 0x2000 ;  /* 0x00002000b0af7836 */ /* 0x000fe20000000000 */
[----:B------:R-:W-:-:S04]  /*39b0*/  CS2R R126, SRZ ;  /* 0x00000000007e7805 */ /* 0x000fc8000001ff00 */
[----:B------:R-:W-:Y:S01]  /*39c0*/  SEL R175, R175, R176, !P0 ;  /* 0x000000b0afaf7207 */ /* 0x000fe20004000000 */
[----:B------:R-:W-:Y:S01]  /*39d0*/  IMAD.MOV.U32 R179, RZ, RZ, 0x20 ;  /* 0x00000020ffb37424 */ /* 0x000fe200078e00ff */
[----:B------:R-:W-:Y:S01]  /*39e0*/  CS2R R124, SRZ ;  /* 0x00000000007c7805 */ /* 0x000fe2000001ff00 */
[----:B------:R-:W-:Y:S01]  /*39f0*/  IMAD.MOV.U32 R178, RZ, RZ, 0x40 ;  /* 0x00000040ffb27424 */ /* 0x000fe200078e00ff */
        /* <DEDUP_REMOVED lines=30> */
[----:B------:R-:W-:Y:S01]  /*3be0*/  LEA R175, R175, UR4, 0x1 ;  /* 0x00000004afaf7c11 */ /* 0x000fe2000f8e08ff */
[----:B------:R-:W-:Y:S01]  /*3bf0*/  IMAD.MOV.U32 R239, RZ, RZ, R207 ;  /* 0x000000ffffef7224 */ /* 0x000fe200078e00cf */
[----:B--2---:R-:W-:-:S04]  /*3c00*/  IADD3 R246, P3, P2, R4, UR6, R13 ;  /* 0x0000000604f67c10 */ /* 0x004fc8000fa7e00d */
[----:B------:R-:W-:Y:S01]  /*3c10*/  IADD3.X R4, R5, UR9, R2, P3, P2 ;  /* 0x0000000905047c10 */ /* 0x000fe20009fe4402 */
[----:B-1----:R-:W-:Y:S01]  /*3c20*/  @P1 FMUL.FTZ R0, R8, R0 ;  /* 0x0000000008001220 */ /* 0x002fe20000410000 */
[----:B------:R-:W-:Y:S02]  /*3c30*/  IADD3 R2, R251, -UR38, -R3 ;  /* 0x80000026fb027c10 */ /* 0x000fe4000fffe803 */
[----:B------:R-:W-:-:S03]  /*3c40*/  R2UR UR8, R10 ;  /* 0x000000000a0872ca */ /* 0x000fc600000e0000 */
[----:B------:R-:W-:Y:S01]  /*3c50*/  VIADD R2, R2, UR7 ;  /* 0x0000000702027c36 */ /* 0x000fe20008000000 */
[----:B------:R-:W-:Y:S01]  /*3c60*/  R2UR UR30, R11 ;  /* 0x000000000b1e72ca */ /* 0x000fe200000e0000 */
[----:B------:R-:W-:Y:S01]  /*3c70*/  IMAD.WIDE.U32 R246, R246, -0x2daee0ad, RZ ;  /* 0xd2511f53f6f67825 */ /* 0x000fe200078e00ff */
[----:B------:R-:W-:Y:S01]  /*3c80*/  UMOV UR6, URZ ;  /* 0x0000003f00067c82 */ /* 0x000fe20008000000 */
[----:B------:R-:W-:Y:S01]  /*3c90*/  ULDC.U8 UR9, c[0x0][0x388] ;  /* 0x0000e20000097ab9 */ /* 0x000fe20000000000 */
[----:B------:R1:W-:Y:S01]  /*3ca0*/  STL [R1], R2 ;  /* 0x0000000201007387 */ /* 0x0003e20000100800 */
[----:B------:R-:W-:Y:S01]  /*3cb0*/  @P1 R2UR UR13, R0 ;  /* 0x00000000000d12ca */ /* 0x000fe200000e0000 */
[----:B------:R-:W-:-:S05]  /*3cc0*/  VIADD R0, R177, 0x2000 ;  /* 0x00002000b1007836 */ /* 0x000fca0000000000 */
[----:B------:R-:W-:Y:S01]  /*3cd0*/  SEL R0, R0, R177, !P0 ;  /* 0x000000b100007207 */ /* 0x000fe20004000000 */
[----:B------:R-:W-:Y:S01]  /*3ce0*/  UIADD3 UR27, UR8, -0x61c88647, URZ ;  /* 0x9e3779b9081b7890 */ /* 0x000fe2000fffe03f */
[----:B------:R-:W-:Y:S02]  /*3cf0*/  LOP3.LUT R252, R4, UR8, RZ, 0x3c, !PT ;  /* 0x0000000804fc7c12 */ /* 0x000fe4000f8e3cff */
[----:B------:R-:W-:Y:S01]  /*3d00*/  LEA R170, R0, UR4, 0x1 ;  /* 0x0000000400aa7c11 */ /* 0x000fe2000f8e08ff */
[----:B------:R-:W-:Y:S02]  /*3d10*/  UIADD3 UR26, UR8, 0x3c6ef372, URZ ;  /* 0x3c6ef372081a7890 */ /* 0x000fe4000fffe03f */
[----:B------:R-:W-:Y:S02]  /*3d20*/  UIADD3 UR24, UR8, -0x255992d5, URZ ;  /* 0xdaa66d2b08187890 */ /* 0x000fe4000fffe03f */
[----:B------:R-:W-:Y:S02]  /*3d30*/  UIADD3 UR22, UR8, 0x78dde6e4, URZ ;  /* 0x78dde6e408167890 */ /* 0x000fe4000fffe03f */
[----:B------:R-:W-:-:S02]  /*3d40*/  UIADD3 UR20, UR8, 0x1715609d, URZ ;  /* 0x1715609d08147890 */ /* 0x000fc4000fffe03f */
[----:B------:R-:W-:Y:S02]  /*3d50*/  UIADD3 UR18, UR8, -0x4ab325aa, URZ ;  /* 0xb54cda5608127890 */ /* 0x000fe4000fffe03f */
[----:B------:R-:W-:Y:S02]  /*3d60*/  UIADD3 UR34, UR30, -0x4498517b, URZ ;  /* 0xbb67ae851e227890 */ /* 0x000fe4000fffe03f */
[----:B------:R-:W-:Y:S02]  /*3d70*/  UIADD3 UR25, UR30, 0x76cf5d0a, URZ ;  /* 0x76cf5d0a1e197890 */ /* 0x000fe4000fffe03f */
[----:B------:R-:W-:Y:S02]  /*3d80*/  UIADD3 UR23, UR30, 0x32370b8f, URZ ;  /* 0x32370b8f1e177890 */ /* 0x000fe4000fffe03f */
[----:B------:R-:W-:Y:S02]  /*3d90*/  UIADD3 UR21, UR30, -0x126145ec, URZ ;  /* 0xed9eba141e157890 */ /* 0x000fe4000fffe03f */
[----:B------:R-:W-:-:S02]  /*3da0*/  UIADD3 UR19, UR30, -0x56f99767, URZ ;  /* 0xa90668991e137890 */ /* 0x000fc4000fffe03f */
[----:B------:R-:W-:Y:S01]  /*3db0*/  UIADD3 UR16, UR30, 0x646e171e, URZ ;  /* 0x646e171e1e107890 */ /* 0x000fe2000fffe03f */
[----:B------:R-:W-:Y:S01]  /*3dc0*/  @UP1 UMOV UR6, UR13 ;  /* 0x0000000d00061c82 */ /* 0x000fe20008000000 */
[----:B-1----:R-:W-:-:S10]  /*3dd0*/  ULDC UR8, c[0x0][0x2ec] ;  /* 0x0000bb0000087ab9 */ /* 0x002fd40000000800 */
.L_x_2077:
[----:B------:R-:W2:Y:S01]  /*3de0*/  LDL R0, [R1+0x8] ;  /* 0x0000080001007983 */ /* 0x000ea20000100800 */
[----:B------:R-:W-:Y:S01]  /*3df0*/  USHF.L.U32 UR13, UR17, 0x7, URZ ;  /* 0x00000007110d7899 */ /* 0x000fe2000800063f */
[----:B------:R-:W-:Y:S01]  /*3e00*/  IMAD.U32 R3, RZ, RZ, UR17 ;  /* 0x00000011ff037e24 */ /* 0x000fe2000f8e00ff */
[----:B------:R-:W-:Y:S01]  /*3e10*/  UISETP.GE.AND UP2, UPT, UR12, 0x1, UPT ;  /* 0x000000010c00788c */ /* 0x000fe2000bf46270 */
[----:B------:R-:W0:Y:S01]  /*3e20*/  LDGDEPBAR ;  /* 0x00000000000079af */ /* 0x000e220000000000 */
[----:B------:R-:W-:Y:S07]  /*3e30*/  UIADD3 UR13, UR13, 0x80, URZ ;  /* 0x000000800d0d7890 */ /* 0x000fee000fffe03f */
[----:B------:R-:W3:Y:S01]  /*3e40*/  LDL R180, [R1+0x4] ;  /* 0x0000040001b47983 */ /* 0x000ee20000100800 */
[----:B------:R-:W-:Y:S03]  /*3e50*/  UISETP.GE.AND UP0, UPT, UR13, UR7, UPT ;  /* 0x000000070d00728c */ /* 0x000fe6000bf06270 */
[----:B------:R-:W4:Y:S01]  /*3e60*/  LDL R185, [R1] ;  /* 0x0000000001b97983 */ /* 0x000f220000100800 */
[----:B------:R-:W1:Y:S01]  /*3e70*/  S2R R186, SR_TID.X ;  /* 0x0000000000ba7919 */ /* 0x000e620000002100 */
[----:B------:R-:W1:Y:S02]  /*3e80*/  S2R R183, SR_TID.X ;  /* 0x0000000000b77919 */ /* 0x000e640000002100 */
[----:B-1----:R-:W-:Y:S01]  /*3e90*/  SHF.R.S32.HI R183, RZ, 0x1f, R183 ;  /* 0x0000001fffb77819 */ /* 0x002fe200000114b7 */
[----:B------:R-:W-:Y:S04]  /*3ea0*/  DEPBAR.LE SB0, 0x0 ;  /* 0x000080000000791a */ /* 0x000fe80000000000 */
[----:B------:R-:W-:Y:S01]  /*3eb0*/  LEA.HI R183, R183, R186, RZ, 0x7 ;  /* 0x000000bab7b77211 */ /* 0x000fe200078f38ff */
[----:B------:R-:W-:Y:S03]  /*3ec0*/  BAR.SYNC.DEFER_BLOCKING 0x0 ;  /* 0x0000000000007b1d */ /* 0x000fe60000010000 */
[----:B------:R-:W-:Y:S03]  /*3ed0*/  SHF.R.S32.HI R183, RZ, 0x7, R183 ;  /* 0x00000007ffb77819 */ /* 0x000fe600000114b7 */
[----:B------:R-:W-:Y:S08]  /*3ee0*/  LDSM.16.M88.4 R64, [R175] ;  /* 0x00000000af40783b */ /* 0x000ff00000000200 */
[----:B------:R-:W1:Y:S08]  /*3ef0*/  LDSM.16.M88.4 R16, [R172+UR4+0xc000] ;  /* 0x00c00004ac10783b */ /* 0x000e700008000200 */
[----:B------:R-:W1:Y:S08]  /*3f00*/  LDSM.16.M88.4 R60, [R175+0x2000] ;  /* 0x00200000af3c783b */ /* 0x000e700000000200 */
[----:B------:R-:W1:Y:S08]  /*3f10*/  LDSM.16.M88.4 R32, [R172+UR4+0xc800] ;  /* 0x00c80004ac20783b */ /* 0x000e700008000200 */
[----:B------:R-:W1:Y:S08]  /*3f20*/  LDSM.16.M88.4 R48, [R172+UR4+0xd000] ;  /* 0x00d00004ac30783b */ /* 0x000e700008000200 */
[----:B------:R-:W1:Y:S02]  /*3f30*/  LDSM.16.M88.4 R132, [R172+UR4+0xd800] ;  /* 0x00d80004ac84783b */ /* 0x000e640008000200 */
        /* <DEDUP_REMOVED lines=20> */
[----:B------:R-:W-:Y:S02]  /*4080*/  HMMA.16816.F32 R64, R64, R134, RZ ;  /* 0x000000864040723c */ /* 0x000fe400000018ff */
[----:B--2---:R-:W-:Y:S02]  /*4090*/  R2P PR, R0, 0x6 ;  /* 0x0000000600007804 */ /* 0x004fe40000000000 */
[----:B------:R-:W-:Y:S02]  /*40a0*/  PLOP3.LUT P0, PT, PT, PT, UP0, 0x80, 0x0 ;  /* 0x000000000000781c */ /* 0x000fe40003f0f008 */
[----:B------:R-:W-:Y:S02]  /*40b0*/  PLOP3.LUT P3, PT, PT, PT, UP0, 0x80, 0x0 ;  /* 0x000000000000781c */ /* 0x000fe40003f6f008 */
[----:B------:R-:W-:Y:S03]  /*40c0*/  SEL R2, R179, 0xffffffe0, !P1 ;  /* 0xffffffe0b3027807 */ /* 0x000fe60004800000 */
[----:B------:R-:W-:Y:S02]  /*40d0*/  SEL R169, R178, 0xffffffc0, !P2 ;  /* 0xffffffc0b2a97807 */ /* 0x000fe40005000000 */
[----:B------:R-:W-:Y:S01]  /*40e0*/  PLOP3.LUT P2, PT, PT, PT, UP0, 0x80, 0x0 ;  /* 0x000000000000781c */ /* 0x000fe20003f4f008 */
[C---:B------:R-:W-:Y:S01]  /*40f0*/  IMAD.IADD R0, R175.reuse, 0x1, R2 ;  /* 0x00000001af007824 */ /* 0x040fe200078e0202 */
[----:B------:R-:W-:Y:S01]  /*4100*/  PLOP3.LUT P1, PT, PT, PT, UP0, 0x80, 0x0 ;  /* 0x000000000000781c */ /* 0x000fe20003f2f008 */
[--C-:B------:R-:W-:Y:S03]  /*4110*/  IMAD.IADD R132, R175, 0x1, R169.reuse ;  /* 0x00000001af847824 */ /* 0x100fe600078e02a9 */
[----:B------:R-:W1:Y:S08]  /*4120*/  LDSM.16.M88.4 R136, [R0] ;  /* 0x000000000088783b */ /* 0x000e700000000200 */
[----:B------:R-:W2:Y:S08]  /*4130*/  LDSM.16.M88.4 R144, [R0+0x2000] ;  /* 0x002000000090783b */ /* 0x000eb00000000200 */
[----:B------:R-:W4:Y:S08]  /*4140*/  LDSM.16.M88.4 R160, [R132] ;  /* 0x0000000084a0783b */ /* 0x000f300000000200 */
[----:B------:R-:W4:Y:S01]  /*4150*/  LDSM.16.M88.4 R132, [R132+0x2000] ;  /* 0x002000008484783b */ /* 0x000f220000000200 */
        /* <DEDUP_REMOVED lines=8> */
[C---:B------:R-:W-:Y:S01]  /*41e0*/  HMMA.16816.F32 R32, R136.reuse, R150, R32 ;  /* 0x000000968820723c */ /* 0x040fe20000001820 */
[----:B------:R-:W2:Y:S05]  /*41f0*/  LDSM.16.M88.4 R148, [R171+0x1000] ;  /* 0x00100000ab94783b */ /* 0x000eaa0000000200 */
[-C--:B------:R-:W-:Y:S06]  /*4200*/  HMMA.16816.F32 R36, R136, R152.reuse, R36 ;  /* 0x000000988824723c */ /* 0x080fec0000001824 */
[C---:B------:R-:W-:Y:S06]  /*4210*/  HMMA.16816.F32 R40, R144.reuse, R152, R40 ;  /* 0x000000989028723c */ /* 0x040fec0000001828 */
[-C--:B------:R-:W-:Y:S06]  /*4220*/  HMMA.16816.F32 R44, R144, R154.reuse, R44 ;  /* 0x0000009a902c723c */ /* 0x080fec000000182c */
[C---:B------:R-:W-:Y:S06]  /*4230*/  HMMA.16816.F32 R48, R136.reuse, R154, R48 ;  /* 0x0000009a8830723c */ /* 0x040fec0000001830 */
[-C--:B------:R-:W-:Y:S01]  /*4240*/  HMMA.16816.F32 R52, R136, R156.reuse, R52 ;  /* 0x0000009c8834723c */ /* 0x080fe20000001834 */
[----:B------:R-:W-:Y:S04]  /*4250*/  IMAD.U32 R154, RZ, RZ, UR12 ;  /* 0x0000000cff9a7e24 */ /* 0x000fe8000f8e00ff */
[----:B---3--:R-:W-:Y:S01]  /*4260*/  IMAD R154, R154, 0x8, R180 ;  /* 0x000000089a9a7824 */ /* 0x008fe200078e02b4 */
[C---:B------:R-:W-:Y:S06]  /*4270*/  HMMA.16816.F32 R56, R144.reuse, R156, R56 ;  /* 0x0000009c9038723c */ /* 0x040fec0000001838 */
[-C--:B------:R-:W-:Y:S01]  /*4280*/  HMMA.16816.F32 R60, R144, R158.reuse, R60 ;  /* 0x0000009e903c723c */ /* 0x080fe2000000183c */
[----:B------:R-:W3:Y:S04]  /*4290*/  LDSM.16.M88.4 R144, [R171+0x1800] ;  /* 0x00180000ab90783b */ /* 0x000ee80000000200 */
[C---:B------:R-:W-:Y:S01]  /*42a0*/  VIADD R156, R154.reuse, 0x4 ;  /* 0x000000049a9c7836 */ /* 0x040fe20000000000 */
[----:B------:R-:W-:Y:S05]  /*42b0*/  HMMA.16816.F32 R64, R136, R158, R64 ;  /* 0x0000009e8840723c */ /* 0x000fea0000001840 */
[----:B------:R-:W-:Y:S01]  /*42c0*/  IMAD.WIDE.U32 R154, R154, -0x326172a9, RZ ;  /* 0xcd9e8d579a9a7825 */ /* 0x000fe200078e00ff */
[-C--:B----4-:R-:W-:Y:S05]  /*42d0*/  HMMA.16816.F32 R4, R160, R164.reuse, R4 ;  /* 0x000000a4a004723c */ /* 0x090fea0000001804 */
[-C--:B------:R-:W-:Y:S01]  /*42e0*/  LOP3.LUT R158, R155, R252.reuse, RZ, 0x3c, !PT ;  /* 0x000000fc9b9e7212 */ /* 0x080fe200078e3cff */
[C---:B------:R-:W-:Y:S01]  /*42f0*/  HMMA.16816.F32 R8, R132.reuse, R164, R8 ;  /* 0x000000a48408723c */ /* 0x040fe20000001808 */
[----:B------:R-:W4:Y:S01]  /*4300*/  @P0 S2R R164, SR_TID.X ;  /* 0x0000000000a40919 */ /* 0x000f220000002100 */
[----:B------:R-:W-:Y:S03]  /*4310*/  PLOP3.LUT P0, PT, PT, PT, UP0, 0x80, 0x0 ;  /* 0x000000000000781c */ /* 0x000fe60003f0f008 */
[----:B------:R-:W-:Y:S01]  /*4320*/  IMAD.WIDE.U32 R156, R156, -0x326172a9, RZ ;  /* 0xcd9e8d579c9c7825 */ /* 0x000fe200078e00ff */
[-C--:B------:R-:W-:Y:S05]  /*4330*/  HMMA.16816.F32 R12, R132, R166.reuse, R12 ;  /* 0x000000a6840c723c */ /* 0x080fea000000180c */
[----:B------:R-:W-:Y:S01]  /*4340*/  LOP3.LUT R180, R157, R252, RZ, 0x3c, !PT ;  /* 0x000000fc9db47212 */ /* 0x000fe200078e3cff */
[C---:B------:R-:W-:Y:S05]  /*4350*/  HMMA.16816.F32 R16, R160.reuse, R166, R16 ;  /* 0x000000a6a010723c */ /* 0x040fea0000001810 */
[----:B------:R-:W-:Y:S01]  /*4360*/  IMAD.WIDE.U32 R158, R158, -0x2daee0ad, RZ ;  /* 0xd2511f539e9e7825 */ /* 0x000fe200078e00ff */
[-C--:B-1----:R-:W-:Y:S05]  /*4370*/  HMMA.16816.F32 R20, R160, R140.reuse, R20 ;  /* 0x0000008ca014723c */ /* 0x082fea0000001814 */
[----:B------:R-:W-:Y:S01]  /*4380*/  IMAD.WIDE.U32 R180, R180, -0x2daee0ad, RZ ;  /* 0xd2511f53b4b47825 */ /* 0x000fe200078e00ff */
[C---:B------:R-:W-:Y:S06]  /*4390*/  HMMA.16816.F32 R24, R132.reuse, R140, R24 ;  /* 0x0000008c8418723c */ /* 0x040fec0000001818 */
        /* <DEDUP_REMOVED lines=8> */
[----:B------:R-:W1:Y:S01]  /*4420*/  LDSM.16.M88.4 R136, [R148] ;  /* 0x000000009488783b */ /* 0x000e620000000200 */
[----:B------:R-:W-:Y:S01]  /*4430*/  IMAD R0, R3, 0x2, R183 ;  /* 0x0000000203007824 */ /* 0x000fe200078e02b7 */
[----:B------:R-:W-:Y:S01]  /*4440*/  LOP3.LUT R3, R246, UR34, RZ, 0x3c, !PT ;  /* 0x00000022f6037c12 */ /* 0x000fe2000f8e3cff */
[-C--:B---3--:R-:W-:Y:S04]  /*4450*/  HMMA.16816.F32 R52, R160, R144.reuse, R52 ;  /* 0x00000090a034723c */ /* 0x088fe80000001834 */
[----:B------:R-:W-:Y:S01]  /*4460*/  LOP3.LUT R166, R3, R159, RZ, 0x3c, !PT ;  /* 0x0000009f03a67212 */ /* 0x000fe200078e3cff */
[----:B------:R-:W2:Y:S01]  /*4470*/  LDSM.16.M88.4 R148, [R148+0x2000] ;  /* 0x002000009494783b */ /* 0x000ea20000000200 */
[C---:B------:R-:W-:Y:S05]  /*4480*/  HMMA.16816.F32 R56, R132.reuse, R144, R56 ;  /* 0x000000908438723c */ /* 0x040fea0000001838 */
[----:B------:R-:W-:Y:S01]  /*4490*/  IMAD.SHL.U32 R0, R0, 0x2, RZ ;  /* 0x0000000200007824 */ /* 0x000fe200078e00ff */
[-C--:B------:R-:W-:Y:S05]  /*44a0*/  HMMA.16816.F32 R60, R132, R146.reuse, R60 ;  /* 0x00000092843c723c */ /* 0x080fea000000183c */
[C---:B------:R-:W-:Y:S01]  /*44b0*/  LOP3.LUT R144, R247.reuse, UR30, R0, 0x96, !PT ;  /* 0x0000001ef7907c12 */ /* 0x040fe2000f8e9600 */
[----:B------:R-:W-:Y:S01]  /*44c0*/  VIADD R152, R0, 0x1 ;  /* 0x0000000100987836 */ /* 0x000fe20000000000 */
[----:B------:R-:W-:Y:S04]  /*44d0*/  HMMA.16816.F32 R64, R160, R146, R64 ;  /* 0x00000092a040723c */ /* 0x000fe80000001840 */
[----:B------:R-:W-:Y:S01]  /*44e0*/  LOP3.LUT R152, R247, UR30, R152, 0x96, !PT ;  /* 0x0000001ef7987c12 */ /* 0x000fe2000f8e9698 */
[----:B----4-:R-:W-:Y:S01]  /*44f0*/  @P3 IMAD.SHL.U32 R0, R164, 0x2, RZ ;  /* 0x00000002a4003824 */ /* 0x010fe200078e00ff */
[----:B------:R-:W-:Y:S01]  /*4500*/  LOP3.LUT R164, R3, R181, RZ, 0x3c, !PT ;  /* 0x000000b503a47212 */ /* 0x000fe200078e3cff */
[----:B------:R-:W-:Y:S04]  /*4510*/  IMAD.U32 R3, RZ, RZ, UR17 ;  /* 0x00000011ff037e24 */ /* 0x000fe8000f8e00ff */
[----:B------:R-:W-:Y:S01]  /*4520*/  @P2 LOP3.LUT R0, R0, 0x6, RZ, 0xc0, !PT ;  /* 0x0000000600002812 */ /* 0x000fe200078ec0ff */
[----:B------:R-:W-:Y:S04]  /*4530*/  IMAD.WIDE.U32 R166, R166, -0x326172a9, RZ ;  /* 0xcd9e8d57a6a67825 */ /* 0x000fe800078e00ff */
[----:B------:R-:W-:Y:S01]  /*4540*/  @P1 IMAD R0, R183, 0x40, R0 ;  /* 0x00000040b7001824 */ /* 0x000fe200078e0200 */
[-C--:B-1----:R-:W-:Y:S05]  /*4550*/  HMMA.16816.F32 R4, R136, R140.reuse, R4 ;  /* 0x0000008c8804723c */ /* 0x082fea0000001804 */
[----:B------:R-:W-:Y:S02]  /*4560*/  @P0 IMAD R3, R3, 0x80, R0 ;  /* 0x0000008003030824 */ /* 0x000fe400078e0200 */
[----:B------:R-:W-:Y:S01]  /*4570*/  IMAD.U32 R0, RZ, RZ, UR12 ;  /* 0x0000000cff007e24 */ /* 0x000fe2000f8e00ff */
[C---:B--2---:R-:W-:Y:S04]  /*4580*/  HMMA.16816.F32 R8, R148.reuse, R140, R8 ;  /* 0x0000008c9408723c */ /* 0x044fe80000001808 */
[----:B------:R-:W-:Y:S02]  /*4590*/  IMAD.WIDE.U32 R144, R144, -0x326172a9, RZ ;  /* 0xcd9e8d5790907825 */ /* 0x000fe400078e00ff */
[-C--:B------:R-:W-:Y:S05]  /*45a0*/  HMMA.16816.F32 R12, R148, R142.reuse, R12 ;  /* 0x0000008e940c723c */ /* 0x080fea000000180c */
[----:B------:R-:W-:Y:S01]  /*45b0*/  LOP3.LUT R135, R167, UR26, R144, 0x96, !PT ;  /* 0x0000001aa7877c12 */ /* 0x000fe2000f8e9690 */
[----:B------:R-:W-:Y:S01]  /*45c0*/  IMAD.WIDE.U32 R164, R164, -0x326172a9, RZ ;  /* 0xcd9e8d57a4a47825 */ /* 0x000fe200078e00ff */
[----:B------:R-:W-:Y:S01]  /*45d0*/  LOP3.LUT R182, R145, UR27, R154, 0x96, !PT ;  /* 0x0000001b91b67c12 */ /* 0x000fe2000f8e969a */
[C---:B------:R-:W-:Y:S04]  /*45e0*/  HMMA.16816.F32 R16, R136.reuse, R142, R16 ;  /* 0x0000008e8810723c */ /* 0x040fe80000001810 */
[----:B------:R-:W-:Y:S01]  /*45f0*/  LOP3.LUT R201, R165, UR26, R144, 0x96, !PT ;  /* 0x0000001aa5c97c12 */ /* 0x000fe2000f8e9690 */
[----:B------:R-:W-:Y:S01]  /*4600*/  IMAD R0, R0, 0x80, R185 ;  /* 0x0000008000007824 */ /* 0x000fe200078e02b9 */
[----:B------:R-:W-:Y:S05]  /*4610*/  LOP3.LUT R184, R145, UR27, R156, 0x96, !PT ;  /* 0x0000001b91b87c12 */ /* 0x000fea000f8e969c */
[C---:B------:R-:W-:Y:S02]  /*4620*/  VIADD R144, R0.reuse, 0xffffffff ;  /* 0xffffffff00907836 */ /* 0x040fe40000000000 */
[C---:B------:R-:W-:Y:S02]  /*4630*/  VIADD R141, R0.reuse, 0x7 ;  /* 0x00000007008d7836 */ /* 0x040fe40000000000 */
[----:B------:R-:W-:Y:S01]  /*4640*/  VIADD R134, R0, 0x8 ;  /* 0x0000000800867836 */ /* 0x000fe20000000000 */
[----:B------:R-:W-:Y:S01]  /*4650*/  ISETP.GE.AND P4, PT, R144, RZ, PT ;  /* 0x000000ff9000720c */ /* 0x000fe20003f86270 */
[----:B------:R-:W-:Y:S01]  /*4660*/  VIADD R133, R0, 0x40 ;  /* 0x0000004000857836 */ /* 0x000fe20000000000 */
[----:B------:R-:W-:Y:S01]  /*4670*/  ISETP.GE.AND P0, PT, R141, RZ, PT ;  /* 0x000000ff8d00720c */ /* 0x000fe20003f06270 */
[----:B------:R-:W-:Y:S01]  /*4680*/  IMAD.WIDE.U32 R152, R152, -0x326172a9, RZ ;  /* 0xcd9e8d5798987825 */ /* 0x000fe200078e00ff */
[----:B------:R-:W-:Y:S02]  /*4690*/  ISETP.GE.AND P2, PT, R134, RZ, PT ;  /* 0x000000ff8600720c */ /* 0x000fe40003f46270 */
[----:B------:R-:W-:Y:S01]  /*46a0*/  ISETP.GE.AND P1, PT, R133, RZ, PT ;  /* 0x000000ff8500720c */ /* 0x000fe20003f26270 */
[C---:B------:R-:W-:Y:S01]  /*46b0*/  VIADD R155, R0.reuse, 0xfffffff7 ;  /* 0xfffffff7009b7836 */ /* 0x040fe20000000000 */
[C---:B------:R-:W-:Y:S01]  /*46c0*/  LOP3.LUT R188, R153.reuse, UR27, R154, 0x96, !PT ;  /* 0x0000001b99bc7c12 */ /* 0x040fe2000f8e969a */
[C---:B------:R-:W-:Y:S01]  /*46d0*/  VIADD R132, R0.reuse, 0x48 ;  /* 0x0000004800847836 */ /* 0x040fe20000000000 */
[----:B------:R-:W-:Y:S01]  /*46e0*/  LOP3.LUT R190, R153, UR27, R156, 0x96, !PT ;  /* 0x0000001b99be7c12 */ /* 0x000fe2000f8e969c */
[C---:B------:R-:W-:Y:S01]  /*46f0*/  VIADD R140, R0.reuse, 0x47 ;  /* 0x00000047008c7836 */ /* 0x040fe20000000000 */
[--C-:B------:R-:W-:Y:S01]  /*4700*/  LOP3.LUT R181, R167, UR26, R152.reuse, 0x96, !PT ;  /* 0x0000001aa7b57c12 */ /* 0x100fe2000f8e9698 */
[C---:B------:R-:W-:Y:S01]  /*4710*/  VIADD R145, R0.reuse, 0x3f ;  /* 0x0000003f00917836 */ /* 0x040fe20000000000 */
[C---:B------:R-:W-:Y:S01]  /*4720*/  @!P4 IADD3 R144, -R0.reuse, 0x1, RZ ;  /* 0x000000010090c810 */ /* 0x040fe20007ffe1ff */
[C---:B------:R-:W-:Y:S01]  /*4730*/  VIADD R154, R0.reuse, 0xfffffff0 ;  /* 0xfffffff0009a7836 */ /* 0x040fe20000000000 */
[----:B------:R-:W-:Y:S01]  /*4740*/  ISETP.GE.AND P4, PT, R155, RZ, PT ;  /* 0x000000ff9b00720c */ /* 0x000fe20003f86270 */
[----:B------:R-:W-:Y:S01]  /*4750*/  VIADD R147, R0, 0xfffffff8 ;  /* 0xfffffff800937836 */ /* 0x000fe20000000000 */
[----:B------:R-:W-:Y:S01]  /*4760*/  ISETP.GE.AND P6, PT, R132, RZ, PT ;  /* 0x000000ff8400720c */ /* 0x000fe20003fc6270 */
[----:B------:R-:W-:Y:S01]  /*4770*/  VIADD R153, R0, 0x37 ;  /* 0x0000003700997836 */ /* 0x000fe20000000000 */
[----:B------:R-:W-:Y:S01]  /*4780*/  ISETP.GE.AND P3, PT, R140, RZ, PT ;  /* 0x000000ff8c00720c */ /* 0x000fe20003f66270 */
[C---:B------:R-:W-:Y:S01]  /*4790*/  VIADD R160, R0.reuse, 0xffffffe8 ;  /* 0xffffffe800a07836 */ /* 0x040fe20000000000 */
[----:B------:R-:W-:Y:S01]  /*47a0*/  ISETP.GE.AND P5, PT, R145, RZ, PT ;  /* 0x000000ff9100720c */ /* 0x000fe20003fa6270 */
[C---:B------:R-:W-:Y:S01]  /*47b0*/  VIADD R146, R0.reuse, 0x38 ;  /* 0x0000003800927836 */ /* 0x040fe20000000000 */
[C---:B------:R-:W-:Y:S01]  /*47c0*/  @!P0 IADD3 R141, -R0.reuse, -0x7, RZ ;  /* 0xfffffff9008d8810 */ /* 0x040fe20007ffe1ff */
[----:B------:R-:W-:Y:S01]  /*47d0*/  VIADD R156, R0, 0xffffffef ;  /* 0xffffffef009c7836 */ /* 0x000fe20000000000 */
[----:B------:R-:W-:Y:S01]  /*47e0*/  ISETP.GE.AND P0, PT, R154, RZ, PT ;  /* 0x000000ff9a00720c */ /* 0x000fe20003f06270 */
[C---:B------:R-:W-:Y:S01]  /*47f0*/  VIADD R161, R0.reuse, 0xffffffe7 ;  /* 0xffffffe700a17836 */ /* 0x040fe20000000000 */
[----:B------:R-:W-:Y:S01]  /*4800*/  LOP3.LUT R202, R165, UR26, R152, 0x96, !PT ;  /* 0x0000001aa5ca7c12 */ /* 0x000fe2000f8e9698 */
[C---:B------:R-:W-:Y:S01]  /*4810*/  VIADD R152, R0.reuse, 0x30 ;  /* 0x0000003000987836 */ /* 0x040fe20000000000 */
[C---:B------:R-:W-:Y:S01]  /*4820*/  @!P2 IADD3 R134, -R0.reuse, -0x8, RZ ;  /* 0xfffffff80086a810 */ /* 0x040fe20007ffe1ff */
[C---:B------:R-:W-:Y:S01]  /*4830*/  VIADD R159, R0.reuse, 0x27 ;  /* 0x00000027009f7836 */ /* 0x040fe20000000000 */
[C---:B------:R-:W-:Y:S01]  /*4840*/  @!P1 IADD3 R133, -R0.reuse, -0x40, RZ ;  /* 0xffffffc000859810 */ /* 0x040fe20007ffe1ff */
[C---:B------:R-:W-:Y:S01]  /*4850*/  VIADD R186, R0.reuse, 0xffffffd8 ;  /* 0xffffffd800ba7836 */ /* 0x040fe20000000000 */
[----:B------:R-:W-:Y:S01]  /*4860*/  ISETP.GE.AND P2, PT, R147, RZ, PT ;  /* 0x000000ff9300720c */ /* 0x000fe20003f46270 */
[C---:B------:R-:W-:Y:S01]  /*4870*/  VIADD R157, R0.reuse, 0x2f ;  /* 0x0000002f009d7836 */ /* 0x040fe20000000000 */
[----:B------:R-:W-:Y:S01]  /*4880*/  ISETP.GE.AND P1, PT, R153, RZ, PT ;  /* 0x000000ff9900720c */ /* 0x000fe20003f26270 */
[C---:B------:R-:W-:Y:S01]  /*4890*/  VIADD R163, R0.reuse, 0xffffffe0 ;  /* 0xffffffe000a37836 */ /* 0x040fe20000000000 */
[C---:B------:R-:W-:Y:S01]  /*48a0*/  @!P4 IADD3 R155, -R0.reuse, 0x9, RZ ;  /* 0x00000009009bc810 */ /* 0x040fe20007ffe1ff */
[----:B------:R-:W-:Y:S01]  /*48b0*/  VIADD R162, R0, 0xffffffdf ;  /* 0xffffffdf00a27836 */ /* 0x000fe20000000000 */
[----:B------:R-:W-:Y:S01]  /*48c0*/  ISETP.GE.AND P4, PT, R160, RZ, PT ;  /* 0x000000ffa000720c */ /* 0x000fe20003f86270 */
[C---:B------:R-:W-:Y:S01]  /*48d0*/  VIADD R187, R0.reuse, 0x17 ;  /* 0x0000001700bb7836 */ /* 0x040fe20000000000 */
[C---:B------:R-:W-:Y:S01]  /*48e0*/  @!P6 IADD3 R132, -R0.reuse, -0x48, RZ ;  /* 0xffffffb80084e810 */ /* 0x040fe20007ffe1ff */
[C---:B------:R-:W-:Y:S01]  /*48f0*/  VIADD R165, R0.reuse, 0x1f ;  /* 0x0000001f00a57836 */ /* 0x040fe20000000000 */
[C---:B------:R-:W-:Y:S01]  /*4900*/  @!P3 IADD3 R140, -R0.reuse, -0x47, RZ ;  /* 0xffffffb9008cb810 */ /* 0x040fe20007ffe1ff */
[----:B------:R-:W-:Y:S01]  /*4910*/  VIADD R199, R0, 0xffffffc8 ;  /* 0xffffffc800c77836 */ /* 0x000fe20000000000 */
[----:B------:R-:W-:Y:S01]  /*4920*/  ISETP.GE.AND P6, PT, R146, RZ, PT ;  /* 0x000000ff9200720c */ /* 0x000fe20003fc6270 */
[----:B------:R-:W-:Y:S01]  /*4930*/  VIADD R167, R0, 0x20 ;  /* 0x0000002000a77836 */ /* 0x000fe20000000000 */
[----:B------:R-:W-:Y:S01]  /*4940*/  ISETP.GE.AND P3, PT, R152, RZ, PT ;  /* 0x000000ff9800720c */ /* 0x000fe20003f66270 */
[C---:B------:R-:W-:Y:S01]  /*4950*/  VIADD R194, R0.reuse, 0xffffffd7 ;  /* 0xffffffd700c27836 */ /* 0x040fe20000000000 */
[----:B------:R-:W-:Y:S01]  /*4960*/  @!P5 IADD3 R145, -R0, -0x3f, RZ ;  /* 0xffffffc10091d810 */ /* 0x000fe20007ffe1ff */
[----:B------:R-:W-:Y:S01]  /*4970*/  IMAD.WIDE.U32 R182, R182, -0x2daee0ad, RZ ;  /* 0xd2511f53b6b67825 */ /* 0x000fe200078e00ff */
[----:B------:R-:W-:Y:S02]  /*4980*/  ISETP.GE.AND P5, PT, R156, RZ, PT ;  /* 0x000000ff9c00720c */ /* 0x000fe40003fa6270 */
[----:B------:R-:W-:Y:S01]  /*4990*/  @!P0 IADD3 R154, -R0, 0x10, RZ ;  /* 0x00000010009a8810 */ /* 0x000fe20007ffe1ff */
[----:B------:R-:W-:Y:S01]  /*49a0*/  IMAD.WIDE.U32 R188, R188, -0x2daee0ad, RZ ;  /* 0xd2511f53bcbc7825 */ /* 0x000fe200078e00ff */
[----:B------:R-:W-:Y:S02]  /*49b0*/  ISETP.GE.AND P0, PT, R161, RZ, PT ;  /* 0x000000ffa100720c */ /* 0x000fe40003f06270 */
[--C-:B------:R-:W-:Y:S01]  /*49c0*/  LOP3.LUT R205, R183, UR25, R158.reuse, 0x96, !PT ;  /* 0x00000019b7cd7c12 */ /* 0x100fe2000f8e969e */
[C---:B------:R-:W-:Y:S01]  /*49d0*/  VIADD R183, R0.reuse, 0x18 ;  /* 0x0000001800b77836 */ /* 0x040fe20000000000 */
[----:B------:R-:W-:Y:S01]  /*49e0*/  LOP3.LUT R206, R189, UR25, R158, 0x96, !PT ;  /* 0x00000019bdce7c12 */ /* 0x000fe2000f8e969e */
[C---:B------:R-:W-:Y:S01]  /*49f0*/  VIADD R158, R0.reuse, 0x28 ;  /* 0x00000028009e7836 */ /* 0x040fe20000000000 */
[C---:B------:R-:W-:Y:S01]  /*4a00*/  @!P2 IADD3 R147, -R0.reuse, 0x8, RZ ;  /* 0x000000080093a810 */ /* 0x040fe20007ffe1ff */
[C---:B------:R-:W-:Y:S01]  /*4a10*/  VIADD R195, R0.reuse, 0xffffffd0 ;  /* 0xffffffd000c37836 */ /* 0x040fe20000000000 */
[C---:B------:R-:W-:Y:S01]  /*4a20*/  @!P1 IADD3 R153, -R0.reuse, -0x37, RZ ;  /* 0xffffffc900999810 */ /* 0x040fe20007ffe1ff */
[----:B------:R-:W-:Y:S01]  /*4a30*/  VIADD R197, R0, 0x10 ;  /* 0x0000001000c57836 */ /* 0x000fe20000000000 */
[----:B------:R-:W-:Y:S01]  /*4a40*/  ISETP.GE.AND P2, PT, R158, RZ, PT ;  /* 0x000000ff9e00720c */ /* 0x000fe20003f46270 */
[C---:B------:R-:W-:Y:S01]  /*4a50*/  VIADD R198, R0.reuse, 0xf ;  /* 0x0000000f00c67836 */ /* 0x040fe20000000000 */
[----:B------:R-:W-:Y:S01]  /*4a60*/  ISETP.GE.AND P1, PT, R159, RZ, PT ;  /* 0x000000ff9f00720c */ /* 0x000fe20003f26270 */
[C---:B------:R-:W-:Y:S01]  /*4a70*/  VIADD R196, R0.reuse, 0xffffffcf ;  /* 0xffffffcf00c47836 */ /* 0x040fe20000000000 */
[C---:B------:R-:W-:Y:S01]  /*4a80*/  @!P4 IADD3 R160, -R0.reuse, 0x18, RZ ;  /* 0x0000001800a0c810 */ /* 0x040fe20007ffe1ff */
[----:B------:R-:W-:Y:S01]  /*4a90*/  VIADD R200, R0, 0xffffffc7 ;  /* 0xffffffc700c87836 */ /* 0x000fe20000000000 */
[----:B------:R-:W-:Y:S01]  /*4aa0*/  ISETP.GE.AND P4, PT, R186, RZ, PT ;  /* 0x000000ffba00720c */ /* 0x000fe20003f86270 */
[----:B------:R-:W-:Y:S01]  /*4ab0*/  IMAD.WIDE.U32 R192, R135, -0x2daee0ad, RZ ;  /* 0xd2511f5387c07825 */ /* 0x000fe200078e00ff */
[C---:B------:R-:W-:Y:S02]  /*4ac0*/  @!P6 IADD3 R146, -R0.reuse, -0x38, RZ ;  /* 0xffffffc80092e810 */ /* 0x040fe40007ffe1ff */
[----:B------:R-:W-:Y:S01]  /*4ad0*/  @!P3 IADD3 R152, -R0, -0x30, RZ ;  /* 0xffffffd00098b810 */ /* 0x000fe20007ffe1ff */
[----:B------:R-:W-:Y:S01]  /*4ae0*/  IMAD.WIDE.U32 R190, R190, -0x2daee0ad, RZ ;  /* 0xd2511f53bebe7825 */ /* 0x000fe200078e00ff */
[----:B------:R-:W-:Y:S02]  /*4af0*/  ISETP.GE.AND P6, PT, R157, RZ, PT ;  /* 0x000000ff9d00720c */ /* 0x000fe40003fc6270 */
[----:B------:R-:W-:Y:S01]  /*4b00*/  ISETP.GE.AND P3, PT, R163, RZ, PT ;  /* 0x000000ffa300720c */ /* 0x000fe20003f66270 */
[----:B------:R-:W-:Y:S01]  /*4b10*/  IMAD.WIDE.U32 R184, R184, -0x2daee0ad, RZ ;  /* 0xd2511f53b8b87825 */ /* 0x000fe200078e00ff */
[----:B------:R-:W-:Y:S02]  /*4b20*/  @!P5 IADD3 R156, -R0, 0x11, RZ ;  /* 0x00000011009cd810 */ /* 0x000fe40007ffe1ff */
[----:B------:R-:W-:Y:S02]  /*4b30*/  ISETP.GE.AND P5, PT, R162, RZ, PT ;  /* 0x000000ffa200720c */ /* 0x000fe40003fa6270 */
[C---:B------:R-:W-:Y:S02]  /*4b40*/  @!P0 IADD3 R161, -R0.reuse, 0x19, RZ ;  /* 0x0000001900a18810 */ /* 0x040fe40007ffe1ff */
[----:B------:R-:W-:Y:S02]  /*4b50*/  ISETP.GE.AND P0, PT, R187, RZ, PT ;  /* 0x000000ffbb00720c */ /* 0x000fe40003f06270 */
[C---:B------:R-:W-:Y:S02]  /*4b60*/  @!P2 IADD3 R158, -R0.reuse, -0x28, RZ ;  /* 0xffffffd8009ea810 */ /* 0x040fe40007ffe1ff */
[C---:B------:R-:W-:Y:S02]  /*4b70*/  @!P1 IADD3 R159, -R0.reuse, -0x27, RZ ;  /* 0xffffffd9009f9810 */ /* 0x040fe40007ffe1ff */
[----:B------:R-:W-:Y:S02]  /*4b80*/  ISETP.GE.AND P2, PT, R165, RZ, PT ;  /* 0x000000ffa500720c */ /* 0x000fe40003f46270 */
[----:B------:R-:W-:Y:S02]  /*4b90*/  ISETP.GE.AND P1, PT, R183, RZ, PT ;  /* 0x000000ffb700720c */ /* 0x000fe40003f26270 */
[C---:B------:R-:W-:Y:S02]  /*4ba0*/  @!P4 IADD3 R186, -R0.reuse, 0x28, RZ ;  /* 0x0000002800bac810 */ /* 0x040fe40007ffe1ff */
[----:B------:R-:W-:Y:S02]  /*4bb0*/  ISETP.GE.AND P4, PT, R199, RZ, PT ;  /* 0x000000ffc700720c */ /* 0x000fe40003f86270 */
[C---:B------:R-:W-:Y:S02]  /*4bc0*/  @!P6 IADD3 R157, -R0.reuse, -0x2f, RZ ;  /* 0xffffffd1009de810 */ /* 0x040fe40007ffe1ff */
[----:B------:R-:W-:Y:S02]  /*4bd0*/  @!P3 IADD3 R163, -R0, 0x20, RZ ;  /* 0x0000002000a3b810 */ /* 0x000fe40007ffe1ff */
[----:B------:R-:W-:Y:S02]  /*4be0*/  ISETP.GE.AND P6, PT, R167, RZ, PT ;  /* 0x000000ffa700720c */ /* 0x000fe40003fc6270 */
[----:B------:R-:W-:Y:S02]  /*4bf0*/  ISETP.GE.AND P3, PT, R194, RZ, PT ;  /* 0x000000ffc200720c */ /* 0x000fe40003f66270 */
[C---:B------:R-:W-:Y:S02]  /*4c00*/  @!P5 IADD3 R162, -R0.reuse, 0x21, RZ ;  /* 0x0000002100a2d810 */ /* 0x040fe40007ffe1ff */
[----:B------:R-:W-:Y:S02]  /*4c10*/  ISETP.GE.AND P5, PT, R195, RZ, PT ;  /* 0x000000ffc300720c */ /* 0x000fe40003fa6270 */
[C---:B------:R-:W-:Y:S02]  /*4c20*/  @!P0 IADD3 R187, -R0.reuse, -0x17, RZ ;  /* 0xffffffe900bb8810 */ /* 0x040fe40007ffe1ff */
[----:B------:R-:W-:Y:S02]  /*4c30*/  PLOP3.LUT P0, PT, PT, PT, UP0, 0x80, 0x0 ;  /* 0x000000000000781c */ /* 0x000fe40003f0f008 */
[C---:B------:R-:W-:Y:S02]  /*4c40*/  @!P2 IADD3 R165, -R0.reuse, -0x1f, RZ ;  /* 0xffffffe100a5a810 */ /* 0x040fe40007ffe1ff */
[----:B------:R-:W-:Y:S02]  /*4c50*/  @!P1 IADD3 R183, -R0, -0x18, RZ ;  /* 0xffffffe800b79810 */ /* 0x000fe40007ffe1ff */
[----:B------:R-:W-:Y:S02]  /*4c60*/  ISETP.GE.AND P2, PT, R197, RZ, PT ;  /* 0x000000ffc500720c */ /* 0x000fe40003f46270 */
[----:B------:R-:W-:Y:S02]  /*4c70*/  ISETP.GE.AND P1, PT, R198, RZ, PT ;  /* 0x000000ffc600720c */ /* 0x000fe40003f26270 */
[C---:B------:R-:W-:Y:S02]  /*4c80*/  @!P4 IADD3 R199, -R0.reuse, 0x38, RZ ;  /* 0x0000003800c7c810 */ /* 0x040fe40007ffe1ff */
[----:B------:R-:W-:Y:S02]  /*4c90*/  PLOP3.LUT P4, PT, PT, PT, UP0, 0x80, 0x0 ;  /* 0x000000000000781c */ /* 0x000fe40003f8f008 */
[C---:B------:R-:W-:Y:S02]  /*4ca0*/  @!P6 IADD3 R167, -R0.reuse, -0x20, RZ ;  /* 0xffffffe000a7e810 */ /* 0x040fe40007ffe1ff */
[----:B------:R-:W-:Y:S02]  /*4cb0*/  @!P3 IADD3 R194, -R0, 0x29, RZ ;  /* 0x0000002900c2b810 */ /* 0x000fe40007ffe1ff */
[----:B------:R-:W-:Y:S02]  /*4cc0*/  ISETP.GE.AND P6, PT, R196, RZ, PT ;  /* 0x000000ffc400720c */ /* 0x000fe40003fc6270 */
[----:B------:R-:W-:Y:S02]  /*4cd0*/  ISETP.GE.AND P3, PT, R200, RZ, PT ;  /* 0x000000ffc800720c */ /* 0x000fe40003f66270 */
[----:B------:R-:W-:Y:S02]  /*4ce0*/  @!P5 IADD3 R195, -R0, 0x30, RZ ;  /* 0x0000003000c3d810 */ /* 0x000fe40007ffe1ff */
[----:B------:R-:W-:Y:S01]  /*4cf0*/  I2FP.F32.S32 R135, R132 ;  /* 0x0000008400877245 */ /* 0x000fe20000201400 */
[----:B------:R-:W-:Y:S01]  /*4d00*/  @P0 VIADD R132, R3, 0x1 ;  /* 0x0000000103840836 */ /* 0x000fe20000000000 */
[----:B------:R-:W-:Y:S02]  /*4d10*/  PLOP3.LUT P5, PT, PT, PT, UP0, 0x80, 0x0 ;  /* 0x000000000000781c */ /* 0x000fe40003faf008 */
[----:B------:R-:W-:Y:S01]  /*4d20*/  PLOP3.LUT P0, PT, PT, PT, UP0, 0x80, 0x0 ;  /* 0x000000000000781c */ /* 0x000fe20003f0f008 */
[----:B------:R-:W-:Y:S01]  /*4d30*/  FFMA.FTZ R10, R135, -UR6, R10 ;  /* 0x80000006870a7c23 */ /* 0x000fe2000801000a */
[----:B------:R-:W-:Y:S02]  /*4d40*/  I2FP.F32.S32 R204, R134 ;  /* 0x0000008600cc7245 */ /* 0x000fe40000201400 */
[--C-:B------:R-:W-:Y:S02]  /*4d50*/  LOP3.LUT R189, R185, UR25, R180.reuse, 0x96, !PT ;  /* 0x00000019b9bd7c12 */ /* 0x100fe4000f8e96b4 */
[----:B------:R-:W-:Y:S01]  /*4d60*/  LOP3.LUT R191, R191, UR25, R180, 0x96, !PT ;  /* 0x00000019bfbf7c12 */ /* 0x000fe2000f8e96b4 */
[----:B------:R-:W-:Y:S01]  /*4d70*/  FFMA.FTZ R6, R204, -UR6, R6 ;  /* 0x80000006cc067c23 */ /* 0x000fe20008010006 */
[C---:B------:R-:W-:Y:S02]  /*4d80*/  @!P2 IADD3 R197, -R0.reuse, -0x10, RZ ;  /* 0xfffffff000c5a810 */ /* 0x040fe40007ffe1ff */
[C---:B------:R-:W-:Y:S02]  /*4d90*/  @!P1 IADD3 R198, -R0.reuse, -0xf, RZ ;  /* 0xfffffff100c69810 */ /* 0x040fe40007ffe1ff */
[----:B------:R-:W-:Y:S02]  /*4da0*/  IABS R180, R0 ;  /* 0x0000000000b47213 */ /* 0x000fe40000000000 */
[----:B------:R-:W-:Y:S02]  /*4db0*/  PLOP3.LUT P2, PT, PT, PT, UP0, 0x80, 0x0 ;  /* 0x000000000000781c */ /* 0x000fe40003f4f008 */
[----:B------:R-:W-:Y:S02]  /*4dc0*/  PLOP3.LUT P1, PT, PT, PT, UP0, 0x80, 0x0 ;  /* 0x000000000000781c */ /* 0x000fe40003f2f008 */
[----:B------:R-:W-:Y:S02]  /*4dd0*/  @P4 ISETP.GE.AND P4, PT, R3, UR7, PT ;  /* 0x0000000703004c0c */ /* 0x000fe4000bf86270 */
[C---:B------:R-:W-:Y:S02]  /*4de0*/  @!P6 IADD3 R196, -R0.reuse, 0x31, RZ ;  /* 0x0000003100c4e810 */ /* 0x040fe40007ffe1ff */
[----:B------:R-:W-:Y:S02]  /*4df0*/  @!P3 IADD3 R200, -R0, 0x39, RZ ;  /* 0x0000003900c8b810 */ /* 0x000fe40007ffe1ff */
[----:B------:R-:W-:Y:S02]  /*4e00*/  @P5 ISETP.GE.AND P5, PT, R132, UR7, PT ;  /* 0x0000000784005c0c */ /* 0x000fe4000bfa6270 */
[----:B------:R-:W-:Y:S02]  /*4e10*/  I2FP.F32.S32 R180, R180 ;  /* 0x000000b400b47245 */ /* 0x000fe40000201400 */
[----:B------:R-:W-:Y:S02]  /*4e20*/  I2FP.F32.S32 R0, R133 ;  /* 0x0000008500007245 */ /* 0x000fe40000201400 */
[----:B------:R-:W-:Y:S01]  /*4e30*/  @P0 FSEL R6, R6, -INF , !P4 ;  /* 0xff80000006060808 */ /* 0x000fe20006000000 */
[----:B------:R-:W1:Y:S01]  /*4e40*/  LDSM.16.M88.4 R132, [R173+0x800] ;  /* 0x00080000ad84783b */ /* 0x000e620000000200 */
[----:B------:R-:W-:Y:S01]  /*4e50*/  PLOP3.LUT P0, PT, PT, PT, UP0, 0x80, 0x0 ;  /* 0x000000000000781c */ /* 0x000fe20003f0f008 */
[----:B------:R-:W-:Y:S01]  /*4e60*/  FFMA.FTZ R4, R180, -UR6, R4 ;  /* 0x80000006b4047c23 */ /* 0x000fe20008010004 */
[----:B------:R-:W-:Y:S01]  /*4e70*/  I2FP.F32.S32 R203, R141 ;  /* 0x0000008d00cb7245 */ /* 0x000fe20000201400 */
[C---:B------:R-:W-:Y:S01]  /*4e80*/  FFMA.FTZ R8, R0.reuse, -UR6, R8 ;  /* 0x8000000600087c23 */ /* 0x040fe20008010008 */
[----:B------:R-:W-:Y:S01]  /*4e90*/  PLOP3.LUT P3, PT, PT, PT, UP0, 0x80, 0x0 ;  /* 0x000000000000781c */ /* 0x000fe20003f6f008 */
[----:B------:R-:W-:Y:S01]  /*4ea0*/  FFMA.FTZ R14, R0, -UR6, R14 ;  /* 0x80000006000e7c23 */ /* 0x000fe2000801000e */
[----:B------:R-:W-:Y:S01]  /*4eb0*/  @P2 FSEL R4, R4, -INF , !P4 ;  /* 0xff80000004042808 */ /* 0x000fe20006000000 */
[----:B------:R-:W-:Y:S01]  /*4ec0*/  FFMA.FTZ R7, R203, -UR6, R7 ;  /* 0x80000006cb077c23 */ /* 0x000fe20008010007 */
[----:B------:R-:W-:Y:S01]  /*4ed0*/  @P1 FSEL R10, R10, -INF , !P4 ;  /* 0xff8000000a0a1808 */ /* 0x000fe20006000000 */
[----:B------:R-:W-:Y:S01]  /*4ee0*/  FFMA.FTZ R18, R180, -UR6, R18 ;  /* 0x80000006b4127c23 */ /* 0x000fe20008010012 */
[----:B------:R-:W-:Y:S01]  /*4ef0*/  PLOP3.LUT P2, PT, PT, PT, UP0, 0x80, 0x0 ;  /* 0x000000000000781c */ /* 0x000fe20003f4f008 */
[----:B------:R-:W-:Y:S01]  /*4f00*/  IMAD.WIDE.U32 R180, R181, -0x2daee0ad, RZ ;  /* 0xd2511f53b5b47825 */ /* 0x000fe200078e00ff */
[----:B------:R-:W-:Y:S02]  /*4f10*/  PLOP3.LUT P1, PT, PT, PT, UP0, 0x80, 0x0 ;  /* 0x000000000000781c */ /* 0x000fe40003f2f008 */
[----:B------:R-:W-:Y:S02]  /*4f20*/  I2FP.F32.S32 R144, R144 ;  /* 0x0000009000907245 */ /* 0x000fe40000201400 */
[----:B------:R-:W-:Y:S02]  /*4f30*/  I2FP.F32.S32 R145, R145 ;  /* 0x0000009100917245 */ /* 0x000fe40000201400 */
[----:B------:R-:W-:Y:S01]  /*4f40*/  @P0 FSEL R7, R7, -INF , !P5 ;  /* 0xff80000007070808 */ /* 0x000fe20006800000 */
[----:B------:R-:W-:Y:S01]  /*4f50*/  FFMA.FTZ R5, R144, -UR6, R5 ;  /* 0x8000000690057c23 */ /* 0x000fe20008010005 */
[----:B------:R-:W-:Y:S01]  /*4f60*/  PLOP3.LUT P6, PT, PT, PT, UP0, 0x80, 0x0 ;  /* 0x000000000000781c */ /* 0x000fe20003fcf008 */
[C---:B------:R-:W-:Y:S01]  /*4f70*/  FFMA.FTZ R9, R145.reuse, -UR6, R9 ;  /* 0x8000000691097c23 */ /* 0x040fe20008010009 */
[----:B------:R-:W-:Y:S01]  /*4f80*/  PLOP3.LUT P0, PT, PT, PT, UP0, 0x80, 0x0 ;  /* 0x000000000000781c */ /* 0x000fe20003f0f008 */
[----:B------:R-:W-:Y:S01]  /*4f90*/  FFMA.FTZ R15, R145, -UR6, R15 ;  /* 0x80000006910f7c23 */ /* 0x000fe2000801000f */
[----:B------:R-:W-:Y:S01]  /*4fa0*/  @P3 FSEL R8, R8, -INF , !P4 ;  /* 0xff80000008083808 */ /* 0x000fe20006000000 */
[----:B------:R-:W-:Y:S01]  /*4fb0*/  FFMA.FTZ R19, R144, -UR6, R19 ;  /* 0x8000000690137c23 */ /* 0x000fe20008010013 */
[----:B------:R-:W-:Y:S02]  /*4fc0*/  PLOP3.LUT P3, PT, PT, PT, UP0, 0x80, 0x0 ;  /* 0x000000000000781c */ /* 0x000fe40003f6f008 */
[----:B------:R-:W-:Y:S02]  /*4fd0*/  I2FP.F32.S32 R140, R140 ;  /* 0x0000008c008c7245 */ /* 0x000fe40000201400 */
[----:B------:R-:W-:Y:S02]  /*4fe0*/  @P2 FSEL R5, R5, -INF , !P5 ;  /* 0xff80000005052808 */ /* 0x000fe40006800000 */
[----:B------:R-:W-:Y:S01]  /*4ff0*/  @P1 FSEL R9, R9, -INF , !P5 ;  /* 0xff80000009091808 */ /* 0x000fe20006800000 */
[----:B------:R-:W-:Y:S01]  /*5000*/  FFMA.FTZ R11, R140, -UR6, R11 ;  /* 0x800000068c0b7c23 */ /* 0x000fe2000801000b */
[----:B------:R-:W-:Y:S01]  /*5010*/  PLOP3.LUT P2, PT, PT, PT, UP0, 0x80, 0x0 ;  /* 0x000000000000781c */ /* 0x000fe20003f4f008 */
[C---:B------:R-:W-:Y:S01]  /*5020*/  @P0 VIADD R142, R3.reuse, 0x11 ;  /* 0x00000011038e0836 */ /* 0x040fe20000000000 */
[----:B------:R-:W-:Y:S01]  /*5030*/  PLOP3.LUT P1, PT, PT, PT, UP0, 0x80, 0x0 ;  /* 0x000000000000781c */ /* 0x000fe20003f2f008 */
[----:B------:R-:W-:Y:S01]  /*5040*/  @P6 VIADD R140, R3, 0x8 ;  /* 0x00000008038c6836 */ /* 0x000fe20000000000 */
[----:B------:R-:W-:Y:S01]  /*5050*/  PLOP3.LUT P4, PT, PT, PT, UP0, 0x80, 0x0 ;  /* 0x000000000000781c */ /* 0x000fe20003f8f008 */
[-C--:B-1----:R-:W-:Y:S01]  /*5060*/  HMMA.16816.F32 R20, R136, R132.reuse, R20 ;  /* 0x000000848814723c */ /* 0x082fe20000001814 */
[----:B------:R-:W-:Y:S02]  /*5070*/  PLOP3.LUT P0, PT, PT, PT, UP0, 0x80, 0x0 ;  /* 0x000000000000781c */ /* 0x000fe40003f0f008 */
[----:B------:R-:W-:Y:S02]  /*5080*/  I2FP.F32.S32 R146, R146 ;  /* 0x0000009200927245 */ /* 0x000fe40000201400 */
[----:B------:R-:W-:Y:S01]  /*5090*/  I2FP.F32.S32 R147, R147 ;  /* 0x0000009300937245 */ /* 0x000fe20000201400 */
[C---:B------:R-:W-:Y:S01]  /*50a0*/  HMMA.16816.F32 R24, R148.reuse, R132, R24 ;  /* 0x000000849418723c */ /* 0x040fe20000001818 */
[----:B------:R-:W-:Y:S03]  /*50b0*/  PLOP3.LUT P6, PT, PT, PT, UP0, 0x80, 0x0 ;  /* 0x000000000000781c */ /* 0x000fe60003fcf008 */
[----:B------:R-:W-:Y:S01]  /*50c0*/  @P3 ISETP.GE.AND P3, PT, R140, UR7, PT ;  /* 0x000000078c003c0c */ /* 0x000fe2000bf66270 */
[----:B------:R-:W-:Y:S01]  /*50d0*/  FFMA.FTZ R12, R146, -UR6, R12 ;  /* 0x80000006920c7c23 */ /* 0x000fe2000801000c */
[----:B------:R-:W-:Y:S01]  /*50e0*/  @P4 FSEL R11, R11, -INF , !P5 ;  /* 0xff8000000b0b4808 */ /* 0x000fe20006800000 */
[----:B------:R-:W-:Y:S01]  /*50f0*/  @P2 VIADD R141, R3, 0x10 ;  /* 0x00000010038d2836 */ /* 0x000fe20000000000 */
[----:B------:R-:W-:Y:S01]  /*5100*/  PLOP3.LUT P2, PT, PT, PT, UP0, 0x80, 0x0 ;  /* 0x000000000000781c */ /* 0x000fe20003f4f008 */
[-C--:B------:R-:W-:Y:S01]  /*5110*/  HMMA.16816.F32 R28, R148, R134.reuse, R28 ;  /* 0x00000086941c723c */ /* 0x080fe2000000181c */
[----:B------:R-:W-:Y:S02]  /*5120*/  PLOP3.LUT P4, PT, PT, PT, UP0, 0x80, 0x0 ;  /* 0x000000000000781c */ /* 0x000fe40003f8f008 */
[----:B------:R-:W-:Y:S01]  /*5130*/  @P1 FSEL R12, R12, -INF , !P3 ;  /* 0xff8000000c0c1808 */ /* 0x000fe20005800000 */
[----:B------:R-:W-:Y:S01]  /*5140*/  FFMA.FTZ R16, R147, -UR6, R16 ;  /* 0x8000000693107c23 */ /* 0x000fe20008010010 */
[----:B------:R-:W-:Y:S01]  /*5150*/  PLOP3.LUT P1, PT, PT, PT, UP0, 0x80, 0x0 ;  /* 0x000000000000781c */ /* 0x000fe20003f2f008 */
[C---:B------:R-:W-:Y:S01]  /*5160*/  HMMA.16816.F32 R32, R136.reuse, R134, R32 ;  /* 0x000000868820723c */ /* 0x040fe20000001820 */
[----:B------:R-:W-:Y:S04]  /*5170*/  PLOP3.LUT P5, PT, PT, PT, UP0, 0x80, 0x0 ;  /* 0x000000000000781c */ /* 0x000fe80003faf008 */
[----:B------:R-:W-:Y:S01]  /*5180*/  @P0 FSEL R16, R16, -INF , !P3 ;  /* 0xff80000010100808 */ /* 0x000fe20005800000 */
[----:B------:R-:W-:Y:S01]  /*5190*/  @P6 VIADD R140, R3, 0x9 ;  /* 0x00000009038c6836 */ /* 0x000fe20000000000 */
[----:B------:R-:W-:Y:S01]  /*51a0*/  PLOP3.LUT P0, PT, PT, PT, UP0, 0x80, 0x0 ;  /* 0x000000000000781c */ /* 0x000fe20003f0f008 */
[----:B------:R-:W-:Y:S01]  /*51b0*/  FFMA.FTZ R22, R147, -UR6, R22 ;  /* 0x8000000693167c23 */ /* 0x000fe20008010016 */
[----:B------:R-:W-:Y:S02]  /*51c0*/  PLOP3.LUT P6, PT, PT, PT, UP0, 0x80, 0x0 ;  /* 0x000000000000781c */ /* 0x000fe40003fcf008 */
[----:B------:R-:W-:Y:S01]  /*51d0*/  @P2 FSEL R14, R14, -INF , !P3 ;  /* 0xff8000000e0e2808 */ /* 0x000fe20005800000 */
[----:B------:R-:W-:Y:S01]  /*51e0*/  FFMA.FTZ R26, R146, -UR6, R26 ;  /* 0x80000006921a7c23 */ /* 0x000fe2000801001a */
[----:B------:R-:W-:Y:S01]  /*51f0*/  @P1 FSEL R18, R18, -INF , !P3 ;  /* 0xff80000012121808 */ /* 0x000fe20005800000 */
[----:B------:R-:W-:Y:S01]  /*5200*/  IMAD.WIDE.U32 R146, R201, -0x2daee0ad, RZ ;  /* 0xd2511f53c9927825 */ /* 0x000fe200078e00ff */
[----:B------:R-:W-:Y:S02]  /*5210*/  @P4 ISETP.GE.AND P4, PT, R140, UR7, PT ;  /* 0x000000078c004c0c */ /* 0x000fe4000bf86270 */
[----:B------:R-:W-:Y:S02]  /*5220*/  PLOP3.LUT P2, PT, PT, PT, UP0, 0x80, 0x0 ;  /* 0x000000000000781c */ /* 0x000fe40003f4f008 */
[----:B------:R-:W-:Y:S02]  /*5230*/  PLOP3.LUT P1, PT, PT, PT, UP0, 0x80, 0x0 ;  /* 0x000000000000781c */ /* 0x000fe40003f2f008 */
[----:B------:R-:W-:Y:S02]  /*5240*/  PLOP3.LUT P3, PT, PT, PT, UP0, 0x80, 0x0 ;  /* 0x000000000000781c */ /* 0x000fe40003f6f008 */
[----:B------:R-:W-:Y:S02]  /*5250*/  I2FP.F32.S32 R153, R153 ;  /* 0x0000009900997245 */ /* 0x000fe40000201400 */
[----:B------:R-:W-:Y:S02]  /*5260*/  I2FP.F32.S32 R155, R155 ;  /* 0x0000009b009b7245 */ /* 0x000fe40000201400 */
[----:B------:R-:W-:Y:S01]  /*5270*/  @P0 FSEL R15, R15, -INF , !P4 ;  /* 0xff8000000f0f0808 */ /* 0x000fe20006000000 */
[----:B------:R-:W-:Y:S01]  /*5280*/  FFMA.FTZ R13, R153, -UR6, R13 ;  /* 0x80000006990d7c23 */ /* 0x000fe2000801000d */
[----:B------:R-:W-:Y:S01]  /*5290*/  PLOP3.LUT P0, PT, PT, PT, UP0, 0x80, 0x0 ;  /* 0x000000000000781c */ /* 0x000fe20003f0f008 */
[----:B------:R-:W-:Y:S01]  /*52a0*/  FFMA.FTZ R17, R155, -UR6, R17 ;  /* 0x800000069b117c23 */ /* 0x000fe20008010011 */
[----:B------:R-:W-:Y:S01]  /*52b0*/  @P5 ISETP.GE.AND P5, PT, R141, UR7, PT ;  /* 0x000000078d005c0c */ /* 0x000fe2000bfa6270 */
[----:B------:R-:W-:Y:S01]  /*52c0*/  FFMA.FTZ R23, R155, -UR6, R23 ;  /* 0x800000069b177c23 */ /* 0x000fe20008010017 */
[----:B------:R-:W-:Y:S01]  /*52d0*/  @P2 FSEL R13, R13, -INF , !P4 ;  /* 0xff8000000d0d2808 */ /* 0x000fe20006000000 */
[----:B------:R-:W-:Y:S01]  /*52e0*/  FFMA.FTZ R27, R153, -UR6, R27 ;  /* 0x80000006991b7c23 */ /* 0x000fe2000801001b */
[----:B------:R-:W-:Y:S02]  /*52f0*/  @P1 FSEL R17, R17, -INF , !P4 ;  /* 0xff80000011111808 */ /* 0x000fe40006000000 */
[----:B------:R-:W-:Y:S02]  /*5300*/  @P3 FSEL R19, R19, -INF , !P4 ;  /* 0xff80000013133808 */ /* 0x000fe40006000000 */
        /* <DEDUP_REMOVED lines=12> */
[----:B------:R-:W1:Y:S01]  /*53d0*/  LDSM.16.M88.4 R140, [R173+0x1000] ;  /* 0x00100000ad8c783b */ /* 0x000e620000000200 */
[----:B------:R-:W-:Y:S01]  /*53e0*/  @P1 FSEL R24, R24, -INF , !P5 ;  /* 0xff80000018181808 */ /* 0x000fe20006800000 */
[----:B------:R-:W-:Y:S01]  /*53f0*/  IMAD.WIDE.U32 R154, R202, -0x2daee0ad, RZ ;  /* 0xd2511f53ca9a7825 */ /* 0x000fe200078e00ff */
[----:B------:R-:W-:Y:S02]  /*5400*/  @P4 FSEL R26, R26, -INF , !P5 ;  /* 0xff8000001a1a4808 */ /* 0x000fe40006800000 */
[----:B------:R-:W-:Y:S01]  /*5410*/  PLOP3.LUT P5, PT, PT, PT, UP0, 0x80, 0x0 ;  /* 0x000000000000781c */ /* 0x000fe20003faf008 */
[----:B------:R-:W-:Y:S01]  /*5420*/  FFMA.FTZ R30, R152, -UR6, R30 ;  /* 0x80000006981e7c23 */ /* 0x000fe2000801001e */
[----:B------:R-:W-:Y:S01]  /*5430*/  PLOP3.LUT P3, PT, PT, PT, UP0, 0x80, 0x0 ;  /* 0x000000000000781c */ /* 0x000fe20003f6f008 */
[----:B------:R-:W-:Y:S01]  /*5440*/  @P0 VIADD R145, R3, 0x20 ;  /* 0x0000002003910836 */ /* 0x000fe20000000000 */
[----:B------:R-:W-:Y:S02]  /*5450*/  PLOP3.LUT P0, PT, PT, PT, UP0, 0x80, 0x0 ;  /* 0x000000000000781c */ /* 0x000fe40003f0f008 */
[----:B------:R-:W-:Y:S02]  /*5460*/  I2FP.F32.S32 R0, R157 ;  /* 0x0000009d00007245 */ /* 0x000fe40000201400 */
[----:B------:R-:W-:Y:S02]  /*5470*/  PLOP3.LUT P4, PT, PT, PT, UP0, 0x80, 0x0 ;  /* 0x000000000000781c */ /* 0x000fe40003f8f008 */
[----:B------:R-:W-:Y:S01]  /*5480*/  I2FP.F32.S32 R156, R156 ;  /* 0x0000009c009c7245 */ /* 0x000fe20000201400 */
[C---:B------:R-:W-:Y:S01]  /*5490*/  FFMA.FTZ R25, R0.reuse, -UR6, R25 ;  /* 0x8000000600197c23 */ /* 0x040fe20008010019 */
[----:B------:R-:W-:Y:S01]  /*54a0*/  I2FP.F32.S32 R134, R158 ;  /* 0x0000009e00867245 */ /* 0x000fe20000201400 */
[----:B------:R-:W-:Y:S01]  /*54b0*/  FFMA.FTZ R31, R0, -UR6, R31 ;  /* 0x80000006001f7c23 */ /* 0x000fe2000801001f */
[----:B------:R-:W-:Y:S01]  /*54c0*/  @P5 FSEL R23, R23, -INF , !P6 ;  /* 0xff80000017175808 */ /* 0x000fe20007000000 */
[C---:B------:R-:W-:Y:S01]  /*54d0*/  FFMA.FTZ R35, R156.reuse, -UR6, R35 ;  /* 0x800000069c237c23 */ /* 0x040fe20008010023 */
[----:B------:R-:W-:Y:S01]  /*54e0*/  PLOP3.LUT P5, PT, PT, PT, UP0, 0x80, 0x0 ;  /* 0x000000000000781c */ /* 0x000fe20003faf008 */
[----:B------:R-:W-:Y:S01]  /*54f0*/  @P3 VIADD R133, R3, 0x18 ;  /* 0x0000001803853836 */ /* 0x000fe20000000000 */
[----:B------:R-:W-:Y:S01]  /*5500*/  PLOP3.LUT P3, PT, PT, PT, UP0, 0x80, 0x0 ;  /* 0x000000000000781c */ /* 0x000fe20003f6f008 */
[----:B------:R-:W-:Y:S01]  /*5510*/  FFMA.FTZ R21, R156, -UR6, R21 ;  /* 0x800000069c157c23 */ /* 0x000fe20008010015 */
[----:B------:R-:W-:Y:S01]  /*5520*/  @P0 FSEL R25, R25, -INF , !P6 ;  /* 0xff80000019190808 */ /* 0x000fe20007000000 */
[----:B------:R-:W-:Y:S01]  /*5530*/  FFMA.FTZ R28, R134, -UR6, R28 ;  /* 0x80000006861c7c23 */ /* 0x000fe2000801001c */
[----:B------:R-:W-:Y:S02]  /*5540*/  PLOP3.LUT P0, PT, PT, PT, UP0, 0x80, 0x0 ;  /* 0x000000000000781c */ /* 0x000fe40003f0f008 */
[----:B------:R-:W-:Y:S02]  /*5550*/  PLOP3.LUT P2, PT, PT, PT, UP0, 0x80, 0x0 ;  /* 0x000000000000781c */ /* 0x000fe40003f4f008 */
[----:B------:R-:W-:Y:S02]  /*5560*/  @P4 FSEL R21, R21, -INF , !P6 ;  /* 0xff80000015154808 */ /* 0x000fe40007000000 */
[----:B------:R-:W-:Y:S02]  /*5570*/  PLOP3.LUT P1, PT, PT, PT, UP0, 0x80, 0x0 ;  /* 0x000000000000781c */ /* 0x000fe40003f2f008 */
[----:B------:R-:W-:Y:S02]  /*5580*/  @P5 FSEL R27, R27, -INF , !P6 ;  /* 0xff8000001b1b5808 */ /* 0x000fe40007000000 */
[----:B------:R-:W-:Y:S02]  /*5590*/  @P3 ISETP.GE.AND P3, PT, R133, UR7, PT ;  /* 0x0000000785003c0c */ /* 0x000fe4000bf66270 */
[----:B------:R-:W-:Y:S01]  /*55a0*/  PLOP3.LUT P6, PT, PT, PT, UP0, 0x80, 0x0 ;  /* 0x000000000000781c */ /* 0x000fe20003fcf008 */
[-C--:B-1----:R-:W-:Y:S01]  /*55b0*/  HMMA.16816.F32 R36, R136, R140.reuse, R36 ;  /* 0x0000008c8824723c */ /* 0x082fe20000001824 */
[----:B------:R-:W-:Y:S02]  /*55c0*/  PLOP3.LUT P5, PT, PT, PT, UP0, 0x80, 0x0 ;  /* 0x000000000000781c */ /* 0x000fe40003faf008 */
[----:B------:R-:W-:Y:S01]  /*55d0*/  I2FP.F32.S32 R133, R160 ;  /* 0x000000a000857245 */ /* 0x000fe20000201400 */
[----:B------:R-:W-:Y:S01]  /*55e0*/  @P2 VIADD R144, R3, 0x19 ;  /* 0x0000001903902836 */ /* 0x000fe20000000000 */
[----:B------:R-:W-:Y:S01]  /*55f0*/  @P0 FSEL R28, R28, -INF , !P3 ;  /* 0xff8000001c1c0808 */ /* 0x000fe20005800000 */
[C---:B------:R-:W-:Y:S01]  /*5600*/  HMMA.16816.F32 R40, R148.reuse, R140, R40 ;  /* 0x0000008c9428723c */ /* 0x040fe20000001828 */
[----:B------:R-:W-:Y:S02]  /*5610*/  PLOP3.LUT P4, PT, PT, PT, UP0, 0x80, 0x0 ;  /* 0x000000000000781c */ /* 0x000fe40003f8f008 */
[----:B------:R-:W-:Y:S02]  /*5620*/  PLOP3.LUT P0, PT, PT, PT, UP0, 0x80, 0x0 ;  /* 0x000000000000781c */ /* 0x000fe40003f0f008 */
[----:B------:R-:W-:Y:S01]  /*5630*/  PLOP3.LUT P2, PT, PT, PT, UP0, 0x80, 0x0 ;  /* 0x000000000000781c */ /* 0x000fe20003f4f008 */
[----:B------:R-:W-:Y:S01]  /*5640*/  FFMA.FTZ R32, R133, -UR6, R32 ;  /* 0x8000000685207c23 */ /* 0x000fe20008010020 */
[----:B------:R-:W-:Y:S01]  /*5650*/  LOP3.LUT R188, R181, UR23, R188, 0x96, !PT ;  /* 0x00000017b5bc7c12 */ /* 0x000fe2000f8e96bc */
[-C--:B------:R-:W-:Y:S03]  /*5660*/  HMMA.16816.F32 R44, R148, R142.reuse, R44 ;  /* 0x0000008e942c723c */ /* 0x080fe6000000182c */
[----:B------:R-:W-:Y:S01]  /*5670*/  @P6 FSEL R32, R32, -INF , !P3 ;  /* 0xff80000020206808 */ /* 0x000fe20005800000 */
[----:B------:R-:W-:Y:S01]  /*5680*/  @P1 VIADD R132, R3, 0x21 ;  /* 0x0000002103841836 */ /* 0x000fe20000000000 */
[----:B------:R-:W-:Y:S01]  /*5690*/  PLOP3.LUT P6, PT, PT, PT, UP0, 0x80, 0x0 ;  /* 0x000000000000781c */ /* 0x000fe20003fcf008 */
[C---:B------:R-:W-:Y:S01]  /*56a0*/  HMMA.16816.F32 R48, R136.reuse, R142, R48 ;  /* 0x0000008e8830723c */ /* 0x040fe20000001830 */
[----:B------:R-:W-:Y:S03]  /*56b0*/  PLOP3.LUT P1, PT, PT, PT, UP0, 0x80, 0x0 ;  /* 0x000000000000781c */ /* 0x000fe60003f2f008 */
[----:B------:R-:W-:Y:S01]  /*56c0*/  @P4 ISETP.GE.AND P4, PT, R132, UR7, PT ;  /* 0x0000000784004c0c */ /* 0x000fe2000bf86270 */
[----:B------:R-:W-:Y:S01]  /*56d0*/  IMAD.WIDE.U32 R140, R191, -0x326172a9, RZ ;  /* 0xcd9e8d57bf8c7825 */ /* 0x000fe200078e00ff */
[----:B------:R-:W-:Y:S02]  /*56e0*/  @P5 FSEL R30, R30, -INF , !P3 ;  /* 0xff8000001e1e5808 */ /* 0x000fe40005800000 */
[----:B------:R-:W-:Y:S02]  /*56f0*/  PLOP3.LUT P5, PT, PT, PT, UP0, 0x80, 0x0 ;  /* 0x000000000000781c */ /* 0x000fe40003faf008 */
[----:B------:R-:W-:Y:S01]  /*5700*/  @P2 ISETP.GE.AND P2, PT, R144, UR7, PT ;  /* 0x0000000790002c0c */ /* 0x000fe2000bf46270 */
[----:B------:R-:W-:Y:S01]  /*5710*/  FFMA.FTZ R38, R133, -UR6, R38 ;  /* 0x8000000685267c23 */ /* 0x000fe20008010026 */
[----:B------:R-:W-:Y:S01]  /*5720*/  @P0 FSEL R34, R34, -INF , !P3 ;  /* 0xff80000022220808 */ /* 0x000fe20005800000 */
[----:B------:R-:W-:Y:S01]  /*5730*/  FFMA.FTZ R42, R134, -UR6, R42 ;  /* 0x80000006862a7c23 */ /* 0x000fe2000801002a */
[----:B------:R-:W-:Y:S01]  /*5740*/  I2FP.F32.S32 R132, R159 ;  /* 0x0000009f00847245 */ /* 0x000fe20000201400 */
[----:B------:R-:W-:Y:S01]  /*5750*/  IMAD.WIDE.U32 R134, R206, -0x326172a9, RZ ;  /* 0xcd9e8d57ce867825 */ /* 0x000fe200078e00ff */
[----:B------:R-:W-:Y:S02]  /*5760*/  PLOP3.LUT P0, PT, PT, PT, UP0, 0x80, 0x0 ;  /* 0x000000000000781c */ /* 0x000fe40003f0f008 */
[----:B------:R-:W-:Y:S01]  /*5770*/  @P6 FSEL R31, R31, -INF , !P2 ;  /* 0xff8000001f1f6808 */ /* 0x000fe20005000000 */
[C---:B------:R-:W-:Y:S01]  /*5780*/  FFMA.FTZ R29, R132.reuse, -UR6, R29 ;  /* 0x80000006841d7c23 */ /* 0x040fe2000801001d */
[----:B------:R-:W-:Y:S01]  /*5790*/  PLOP3.LUT P6, PT, PT, PT, UP0, 0x80, 0x0 ;  /* 0x000000000000781c */ /* 0x000fe20003fcf008 */
[----:B------:R-:W-:Y:S01]  /*57a0*/  FFMA.FTZ R43, R132, -UR6, R43 ;  /* 0x80000006842b7c23 */ /* 0x000fe2000801002b */
[----:B------:R-:W-:Y:S01]  /*57b0*/  PLOP3.LUT P3, PT, PT, PT, UP0, 0x80, 0x0 ;  /* 0x000000000000781c */ /* 0x000fe20003f6f008 */
[----:B------:R-:W-:Y:S01]  /*57c0*/  IMAD.WIDE.U32 R132, R205, -0x326172a9, RZ ;  /* 0xcd9e8d57cd847825 */ /* 0x000fe200078e00ff */
[----:B------:R-:W-:Y:S02]  /*57d0*/  @P5 FSEL R29, R29, -INF , !P2 ;  /* 0xff8000001d1d5808 */ /* 0x000fe40005000000 */
[----:B------:R-:W-:Y:S02]  /*57e0*/  PLOP3.LUT P5, PT, PT, PT, UP0, 0x80, 0x0 ;  /* 0x000000000000781c */ /* 0x000fe40003faf008 */
[----:B------:R-:W-:Y:S02]  /*57f0*/  I2FP.F32.S32 R181, R163 ;  /* 0x000000a300b57245 */ /* 0x000fe40000201400 */
[----:B------:R-:W-:Y:S02]  /*5800*/  @P0 FSEL R35, R35, -INF , !P2 ;  /* 0xff80000023230808 */ /* 0x000fe40005000000 */
[----:B------:R-:W-:Y:S01]  /*5810*/  PLOP3.LUT P0, PT, PT, PT, UP0, 0x80, 0x0 ;  /* 0x000000000000781c */ /* 0x000fe20003f0f008 */
[C---:B------:R-:W-:Y:S01]  /*5820*/  FFMA.FTZ R36, R181.reuse, -UR6, R36 ;  /* 0x80000006b5247c23 */ /* 0x040fe20008010024 */
[----:B------:R-:W-:Y:S01]  /*5830*/  I2FP.F32.S32 R0, R161 ;  /* 0x000000a100007245 */ /* 0x000fe20000201400 */
[----:B------:R-:W-:Y:S01]  /*5840*/  FFMA.FTZ R50, R181, -UR6, R50 ;  /* 0x80000006b5327c23 */ /* 0x000fe20008010032 */
[----:B------:R-:W-:Y:S01]  /*5850*/  @P1 ISETP.GE.AND P1, PT, R145, UR7, PT ;  /* 0x0000000791001c0c */ /* 0x000fe2000bf26270 */
[----:B------:R-:W-:Y:S01]  /*5860*/  IMAD.WIDE.U32 R144, R189, -0x326172a9, RZ ;  /* 0xcd9e8d57bd907825 */ /* 0x000fe200078e00ff */
[----:B------:R-:W-:Y:S02]  /*5870*/  LOP3.LUT R193, R193, UR23, R182, 0x96, !PT ;  /* 0x00000017c1c17c12 */ /* 0x000fe4000f8e96b6 */
[----:B------:R-:W-:Y:S01]  /*5880*/  @P6 FSEL R38, R38, -INF , !P1 ;  /* 0xff80000026266808 */ /* 0x000fe20004800000 */
[----:B------:R-:W-:Y:S01]  /*5890*/  FFMA.FTZ R33, R0, -UR6, R33 ;  /* 0x8000000600217c23 */ /* 0x000fe20008010021 */
[----:B------:R-:W-:Y:S01]  /*58a0*/  PLOP3.LUT P6, PT, PT, PT, UP0, 0x80, 0x0 ;  /* 0x000000000000781c */ /* 0x000fe20003fcf008 */
[----:B------:R-:W-:Y:S01]  /*58b0*/  IMAD.WIDE.U32 R160, R193, -0x326172a9, RZ ;  /* 0xcd9e8d57c1a07825 */ /* 0x000fe200078e00ff */
[----:B------:R-:W-:Y:S02]  /*58c0*/  @P5 FSEL R36, R36, -INF , !P1 ;  /* 0xff80000024245808 */ /* 0x000fe40004800000 */
[----:B------:R-:W-:Y:S01]  /*58d0*/  PLOP3.LUT P5, PT, PT, PT, UP0, 0x80, 0x0 ;  /* 0x000000000000781c */ /* 0x000fe20003faf008 */
[----:B------:R-:W-:Y:S01]  /*58e0*/  FFMA.FTZ R39, R0, -UR6, R39 ;  /* 0x8000000600277c23 */ /* 0x000fe20008010027 */
[----:B------:R-:W-:Y:S02]  /*58f0*/  @P3 FSEL R33, R33, -INF , !P2 ;  /* 0xff80000021213808 */ /* 0x000fe40005000000 */
[----:B------:R-:W-:Y:S02]  /*5900*/  I2FP.F32.S32 R182, R165 ;  /* 0x000000a500b67245 */ /* 0x000fe40000201400 */
[----:B------:R-:W-:Y:S02]  /*5910*/  PLOP3.LUT P3, PT, PT, PT, UP0, 0x80, 0x0 ;  /* 0x000000000000781c */ /* 0x000fe40003f6f008 */
[----:B------:R-:W-:Y:S01]  /*5920*/  PLOP3.LUT P2, PT, PT, PT, UP0, 0x80, 0x0 ;  /* 0x000000000000781c */ /* 0x000fe20003f4f008 */
[----:B------:R-:W-:Y:S01]  /*5930*/  FFMA.FTZ R41, R182, -UR6, R41 ;  /* 0x80000006b6297c23 */ /* 0x000fe20008010029 */
[----:B------:R-:W-:Y:S01]  /*5940*/  @P0 FSEL R42, R42, -INF , !P1 ;  /* 0xff8000002a2a0808 */ /* 0x000fe20004800000 */
[----:B------:R-:W-:Y:S01]  /*5950*/  FFMA.FTZ R47, R182, -UR6, R47 ;  /* 0x80000006b62f7c23 */ /* 0x000fe2000801002f */
[----:B------:R-:W-:Y:S02]  /*5960*/  PLOP3.LUT P0, PT, PT, PT, UP0, 0x80, 0x0 ;  /* 0x000000000000781c */ /* 0x000fe40003f0f008 */
[----:B------:R-:W-:Y:S02]  /*5970*/  LOP3.LUT R185, R147, UR23, R184, 0x96, !PT ;  /* 0x0000001793b97c12 */ /* 0x000fe4000f8e96b8 */
[----:B------:R-:W-:Y:S01]  /*5980*/  I2FP.F32.S32 R184, R162 ;  /* 0x000000a200b87245 */ /* 0x000fe20000201400 */
[----:B------:R-:W-:Y:S01]  /*5990*/  IMAD.WIDE.U32 R162, R188, -0x326172a9, RZ ;  /* 0xcd9e8d57bca27825 */ /* 0x000fe200078e00ff */
[----:B------:R-:W-:Y:S02]  /*59a0*/  I2FP.F32.S32 R167, R167 ;  /* 0x000000a700a77245 */ /* 0x000fe40000201400 */
[----:B------:R-:W-:Y:S01]  /*59b0*/  @P6 FSEL R41, R41, -INF , !P4 ;  /* 0xff80000029296808 */ /* 0x000fe20006000000 */
[C---:B------:R-:W-:Y:S01]  /*59c0*/  FFMA.FTZ R37, R184.reuse, -UR6, R37 ;  /* 0x80000006b8257c23 */ /* 0x040fe20008010025 */
[----:B------:R-:W-:Y:S01]  /*59d0*/  PLOP3.LUT P6, PT, PT, PT, UP0, 0x80, 0x0 ;  /* 0x000000000000781c */ /* 0x000fe20003fcf008 */
[----:B------:R-:W-:Y:S01]  /*59e0*/  FFMA.FTZ R40, R167, -UR6, R40 ;  /* 0x80000006a7287c23 */ /* 0x000fe20008010028 */
[----:B------:R-:W-:Y:S01]  /*59f0*/  @P5 FSEL R39, R39, -INF , !P4 ;  /* 0xff80000027275808 */ /* 0x000fe20006000000 */
[----:B------:R-:W-:Y:S01]  /*5a00*/  FFMA.FTZ R46, R167, -UR6, R46 ;  /* 0x80000006a72e7c23 */ /* 0x000fe2000801002e */
[----:B------:R-:W-:Y:S01]  /*5a10*/  PLOP3.LUT P5, PT, PT, PT, UP0, 0x80, 0x0 ;  /* 0x000000000000781c */ /* 0x000fe20003faf008 */
[----:B------:R-:W-:Y:S01]  /*5a20*/  FFMA.FTZ R51, R184, -UR6, R51 ;  /* 0x80000006b8337c23 */ /* 0x000fe20008010033 */
[----:B------:R-:W-:Y:S01]  /*5a30*/  @P3 FSEL R40, R40, -INF , !P1 ;  /* 0xff80000028283808 */ /* 0x000fe20004800000 */
[----:B------:R-:W-:Y:S01]  /*5a40*/  @P0 VIADD R147, R3, 0x29 ;  /* 0x0000002903930836 */ /* 0x000fe20000000000 */
[----:B------:R-:W-:Y:S02]  /*5a50*/  @P2 FSEL R37, R37, -INF , !P4 ;  /* 0xff80000025252808 */ /* 0x000fe40006000000 */
[----:B------:R-:W-:Y:S02]  /*5a60*/  PLOP3.LUT P1, PT, PT, PT, UP0, 0x80, 0x0 ;  /* 0x000000000000781c */ /* 0x000fe40003f2f008 */
[----:B------:R-:W-:Y:S01]  /*5a70*/  PLOP3.LUT P2, PT, PT, PT, UP0, 0x80, 0x0 ;  /* 0x000000000000781c */ /* 0x000fe20003f4f008 */
[----:B------:R-:W-:Y:S01]  /*5a80*/  @P6 VIADD R156, R3, 0x38 ;  /* 0x00000038039c6836 */ /* 0x000fe20000000000 */
[----:B------:R-:W-:Y:S02]  /*5a90*/  PLOP3.LUT P3, PT, PT, PT, UP0, 0x80, 0x0 ;  /* 0x000000000000781c */ /* 0x000fe40003f6f008 */
[----:B------:R-:W-:Y:S02]  /*5aa0*/  PLOP3.LUT P0, PT, PT, PT, UP0, 0x80, 0x0 ;  /* 0x000000000000781c */ /* 0x000fe40003f0f008 */
[----:B------:R-:W-:Y:S01]  /*5ab0*/  LOP3.LUT R157, R155, UR23, R190, 0x96, !PT ;  /* 0x000000179b9d7c12 */ /* 0x000fe2000f8e96be */
[C---:B------:R-:W-:Y:S01]  /*5ac0*/  @P5 VIADD R155, R3.reuse, 0x31 ;  /* 0x00000031039b5836 */ /* 0x040fe20000000000 */
[----:B------:R-:W-:Y:S02]  /*5ad0*/  PLOP3.LUT P6, PT, PT, PT, UP0, 0x80, 0x0 ;  /* 0x000000000000781c */ /* 0x000fe40003fcf008 */
[----:B------:R-:W-:Y:S01]  /*5ae0*/  PLOP3.LUT P5, PT, PT, PT, UP0, 0x80, 0x0 ;  /* 0x000000000000781c */ /* 0x000fe20003faf008 */
[----:B------:R-:W-:Y:S01]  /*5af0*/  @P1 VIADD R0, R3, 0x28 ;  /* 0x0000002803001836 */ /* 0x000fe20000000000 */
[----:B------:R-:W-:Y:S01]  /*5b00*/  LOP3.LUT R153, R133, UR24, R166, 0x96, !PT ;  /* 0x0000001885997c12 */ /* 0x000fe2000f8e96a6 */
[----:B------:R-:W-:Y:S01]  /*5b10*/  @P2 VIADD R152, R3, 0x30 ;  /* 0x0000003003982836 */ /* 0x000fe20000000000 */
[--C-:B------:R-:W-:Y:S01]  /*5b20*/  LOP3.LUT R158, R145, UR24, R164.reuse, 0x96, !PT ;  /* 0x00000018919e7c12 */ /* 0x100fe2000f8e96a4 */
[----:B-----5:R-:W-:Y:S01]  /*5b30*/  FMUL.FTZ R133, R249, 1.4426950216293334961 ;  /* 0x3fb8aa3bf9857820 */ /* 0x020fe20000410000 */
[----:B------:R-:W-:Y:S01]  /*5b40*/  @P3 FSEL R43, R43, -INF , !P4 ;  /* 0xff8000002b2b3808 */ /* 0x000fe20006000000 */
[----:B------:R-:W-:Y:S01]  /*5b50*/  @P0 VIADD R3, R3, 0x39 ;  /* 0x0000003903030836 */ /* 0x000fe20000000000 */
[----:B------:R-:W-:Y:S01]  /*5b60*/  PLOP3.LUT P3, PT, PT, PT, UP0, 0x80, 0x0 ;  /* 0x000000000000781c */ /* 0x000fe20003f6f008 */
[----:B------:R-:W-:Y:S01]  /*5b70*/  IMAD.WIDE.U32 R158, R158, -0x2daee0ad, RZ ;  /* 0xd2511f539e9e7825 */ /* 0x000fe200078e00ff */
[----:B------:R-:W-:Y:S02]  /*5b80*/  FSETP.NEU.FTZ.AND P0, PT, R249, -INF , PT ;  /* 0xff800000f900780b */ /* 0x000fe40003f1d000 */
[----:B------:R-:W-:Y:S02]  /*5b90*/  LOP3.LUT R165, R141, UR24, R164, 0x96, !PT ;  /* 0x000000188da57c12 */ /* 0x000fe4000f8e96a4 */
[----:B------:R-:W-:Y:S01]  /*5ba0*/  LOP3.LUT R164, R161, UR22, R132, 0x96, !PT ;  /* 0x00000016a1a47c12 */ /* 0x000fe2000f8e9684 */
[C---:B------:R-:W-:Y:S01]  /*5bb0*/  FMUL.FTZ R132, R250.reuse, 1.4426950216293334961 ;  /* 0x3fb8aa3bfa847820 */ /* 0x040fe20000410000 */
[----:B------:R-:W-:Y:S02]  /*5bc0*/  FSEL R133, R133, RZ, P0 ;  /* 0x000000ff85857208 */ /* 0x000fe40000000000 */
[----:B------:R-:W-:Y:S02]  /*5bd0*/  FSETP.NEU.FTZ.AND P0, PT, R250, -INF , PT ;  /* 0xff800000fa00780b */ /* 0x000fe40003f1d000 */
[----:B------:R-:W-:Y:S01]  /*5be0*/  @P6 ISETP.GE.AND P6, PT, R3, UR7, PT ;  /* 0x0000000703006c0c */ /* 0x000fe2000bfc6270 */
[--C-:B------:R-:W-:Y:S01]  /*5bf0*/  FFMA.FTZ R32, R32, UR8, -R133.reuse ;  /* 0x0000000820207c23 */ /* 0x100fe20008010885 */
[----:B------:R-:W-:Y:S01]  /*5c00*/  PLOP3.LUT P2, PT, PT, PT, UP0, 0x80, 0x0 ;  /* 0x000000000000781c */ /* 0x000fe20003f4f008 */
[--C-:B------:R-:W-:Y:S01]  /*5c10*/  FFMA.FTZ R33, R33, UR8, -R133.reuse ;  /* 0x0000000821217c23 */ /* 0x100fe20008010885 */
[----:B------:R-:W-:Y:S01]  /*5c20*/  FSEL R132, R132, RZ, P0 ;  /* 0x000000ff84847208 */ /* 0x000fe20000000000 */
[C---:B------:R-:W-:Y:S01]  /*5c30*/  FMUL.FTZ R3, R245.reuse, 1.4426950216293334961 ;  /* 0x3fb8aa3bf5037820 */ /* 0x040fe20000410000 */
[----:B------:R-:W-:Y:S01]  /*5c40*/  @P5 ISETP.GE.AND P5, PT, R156, UR7, PT ;  /* 0x000000079c005c0c */ /* 0x000fe2000bfa6270 */
[--C-:B------:R-:W-:Y:S01]  /*5c50*/  FFMA.FTZ R4, R4, UR8, -R133.reuse ;  /* 0x0000000804047c23 */ /* 0x100fe20008010885 */
[----:B------:R-:W-:Y:S01]  /*5c60*/  FSETP.NEU.FTZ.AND P0, PT, R245, -INF , PT ;  /* 0xff800000f500780b */ /* 0x000fe20003f1d000 */
[----:B------:R-:W-:Y:S01]  /*5c70*/  IMAD.WIDE.U32 R156, R157, -0x326172a9, RZ ;  /* 0xcd9e8d579d9c7825 */ /* 0x000fe200078e00ff */
[----:B------:R-:W-:Y:S01]  /*5c80*/  @P3 ISETP.GE.AND P3, PT, R0, UR7, PT ;  /* 0x0000000700003c0c */ /* 0x000fe2000bf66270 */
[----:B------:R1:W-:Y:S01]  /*5c90*/  MUFU.EX2 R202, R4 ;  /* 0x0000000400ca7308 */ /* 0x0003e20000000800 */
[----:B------:R-:W-:Y:S01]  /*5ca0*/  PLOP3.LUT P1, PT, PT, PT, UP0, 0x80, 0x0 ;  /* 0x000000000000781c */ /* 0x000fe20003f2f008 */
        /* <DEDUP_REMOVED lines=8> */
[----:B------:R-:W-:Y:S01]  /*5d30*/  MUFU.EX2 R217, R6 ;  /* 0x0000000600d97308 */ /* 0x000fe20000000800 */
[----:B------:R-:W-:Y:S01]  /*5d40*/  PLOP3.LUT P0, PT, PT, PT, UP0, 0x80, 0x0 ;  /* 0x000000000000781c */ /* 0x000fe20003f0f008 */
[--C-:B------:R-:W-:Y:S01]  /*5d50*/  FFMA.FTZ R34, R34, UR8, -R132.reuse ;  /* 0x0000000822227c23 */ /* 0x100fe20008010884 */
[----:B------:R-:W-:Y:S01]  /*5d60*/  PLOP3.LUT P4, PT, PT, PT, UP0, 0x80, 0x0 ;  /* 0x000000000000781c */ /* 0x000fe20003f8f008 */
[----:B------:R-:W-:Y:S01]  /*5d70*/  FFMA.FTZ R35, R35, UR8, -R132 ;  /* 0x0000000823237c23 */ /* 0x000fe20008010884 */
[----:B------:R-:W-:Y:S01]  /*5d80*/  @P2 ISETP.GE.AND P2, PT, R155, UR7, PT ;  /* 0x000000079b002c0c */ /* 0x000fe2000bf46270 */
[----:B------:R-:W-:Y:S01]  /*5d90*/  IMAD.WIDE.U32 R188, R141, -0x2daee0ad, RZ ;  /* 0xd2511f538dbc7825 */ /* 0x000fe200078e00ff */
[----:B------:R-:W-:Y:S03]  /*5da0*/  I2FP.F32.S32 R155, R183 ;  /* 0x000000b7009b7245 */ /* 0x000fe60000201400 */
[----:B------:R2:W-:Y:S01]  /*5db0*/  MUFU.EX2 R210, R140 ;  /* 0x0000008c00d27308 */ /* 0x0005e20000000800 */
[----:B------:R-:W-:Y:S01]  /*5dc0*/  @P1 ISETP.GE.AND P1, PT, R152, UR7, PT ;  /* 0x0000000798001c0c */ /* 0x000fe2000bf26270 */
[----:B------:R-:W-:Y:S01]  /*5dd0*/  IMAD.WIDE.U32 R152, R153, -0x2daee0ad, RZ ;  /* 0xd2511f5399987825 */ /* 0x000fe200078e00ff */
[----:B------:R-:W-:Y:S02]  /*5de0*/  LOP3.LUT R135, R135, UR24, R166, 0x96, !PT ;  /* 0x0000001887877c12 */ /* 0x000fe4000f8e96a6 */
[----:B------:R-:W-:Y:S01]  /*5df0*/  LOP3.LUT R161, R163, UR22, R134, 0x96, !PT ;  /* 0x00000016a3a17c12 */ /* 0x000fe2000f8e9686 */
[----:B------:R-:W-:Y:S01]  /*5e00*/  FFMA.FTZ R44, R155, -UR6, R44 ;  /* 0x800000069b2c7c23 */ /* 0x000fe2000801002c */
[----:B------:R-:W-:Y:S03]  /*5e10*/  LOP3.LUT R192, R153, UR21, R192, 0x96, !PT ;  /* 0x0000001599c07c12 */ /* 0x000fe6000f8e96c0 */
[----:B------:R3:W4:Y:S01]  /*5e20*/  MUFU.EX2 R216, R7 ;  /* 0x0000000700d87308 */ /* 0x0007220000000800 */
[----:B------:R-:W-:Y:S01]  /*5e30*/  @P4 ISETP.GE.AND P4, PT, R147, UR7, PT ;  /* 0x0000000793004c0c */ /* 0x000fe2000bf86270 */
[----:B-1----:R-:W-:Y:S01]  /*5e40*/  IMAD.WIDE.U32 R4, R165, -0x2daee0ad, RZ ;  /* 0xd2511f53a5047825 */ /* 0x002fe200078e00ff */
[----:B------:R-:W-:Y:S02]  /*5e50*/  @P0 FSEL R44, R44, -INF , !P3 ;  /* 0xff8000002c2c0808 */ /* 0x000fe40005800000 */
[----:B------:R-:W-:Y:S01]  /*5e60*/  LOP3.LUT R153, R159, UR21, R146, 0x96, !PT ;  /* 0x000000159f997c12 */ /* 0x000fe2000f8e9692 */
[----:B------:R-:W-:Y:S01]  /*5e70*/  IMAD.WIDE.U32 R164, R164, -0x2daee0ad, RZ ;  /* 0xd2511f53a4a47825 */ /* 0x000fe200078e00ff */
[----:B------:R-:W-:Y:S03]  /*5e80*/  PLOP3.LUT P0, PT, PT, PT, UP0, 0x80, 0x0 ;  /* 0x000000000000781c */ /* 0x000fe60003f0f008 */
[----:B------:R-:W-:Y:S01]  /*5e90*/  MUFU.EX2 R166, R32 ;  /* 0x0000002000a67308 */ /* 0x000fe20000000800 */
[----:B------:R-:W-:Y:S01]  /*5ea0*/  LOP3.LUT R159, R5, UR21, R154, 0x96, !PT ;  /* 0x00000015059f7c12 */ /* 0x000fe2000f8e969a */
[----:B------:R-:W-:Y:S01]  /*5eb0*/  IMAD.WIDE.U32 R146, R185, -0x326172a9, RZ ;  /* 0xcd9e8d57b9927825 */ /* 0x000fe200078e00ff */
[----:B--2---:R-:W-:Y:S02]  /*5ec0*/  LOP3.LUT R140, R165, UR19, R152, 0x96, !PT ;  /* 0x00000013a58c7c12 */ /* 0x004fe4000f8e9698 */
[----:B------:R-:W-:Y:S01]  /*5ed0*/  LOP3.LUT R163, R189, UR19, R4, 0x96, !PT ;  /* 0x00000013bda37c12 */ /* 0x000fe2000f8e9604 */
[----:B------:R-:W-:Y:S01]  /*5ee0*/  IMAD.WIDE.U32 R134, R135, -0x2daee0ad, RZ ;  /* 0xd2511f5387867825 */ /* 0x000fe200078e00ff */
[----:B------:R-:W-:Y:S03]  /*5ef0*/  LOP3.LUT R147, R147, UR22, R144, 0x96, !PT ;  /* 0x0000001693937c12 */ /* 0x000fe6000f8e9690 */
[----:B------:R-:W-:Y:S01]  /*5f00*/  MUFU.EX2 R190, R34 ;  /* 0x0000002200be7308 */ /* 0x000fe20000000800 */
[----:B---3--:R-:W1:Y:S01]  /*5f10*/  LDSM.16.M88.4 R4, [R173+0x1800] ;  /* 0x00180000ad04783b */ /* 0x008e620000000200 */
[----:B------:R-:W-:Y:S01]  /*5f20*/  IMAD.WIDE.U32 R142, R192, -0x326172a9, RZ ;  /* 0xcd9e8d57c08e7825 */ /* 0x000fe200078e00ff */
[----:B------:R-:W-:Y:S02]  /*5f30*/  LOP3.LUT R144, R135, UR21, R180, 0x96, !PT ;  /* 0x0000001587907c12 */ /* 0x000fe4000f8e96b4 */
[----:B------:R-:W-:Y:S01]  /*5f40*/  @P0 FSEL R46, R46, -INF , !P3 ;  /* 0xff8000002e2e0808 */ /* 0x000fe20005800000 */
[----:B------:R-:W-:Y:S01]  /*5f50*/  IMAD.WIDE.U32 R152, R153, -0x326172a9, RZ ;  /* 0xcd9e8d5799987825 */ /* 0x000fe200078e00ff */
[----:B------:R-:W-:Y:S03]  /*5f60*/  LOP3.LUT R135, R143, UR20, R160, 0x96, !PT ;  /* 0x000000148f877c12 */ /* 0x000fe6000f8e96a0 */
[----:B------:R-:W-:Y:S01]  /*5f70*/  MUFU.EX2 R189, R35 ;  /* 0x0000002300bd7308 */ /* 0x000fe20000000800 */
[----:B------:R-:W-:Y:S01]  /*5f80*/  PLOP3.LUT P0, PT, PT, PT, UP0, 0x80, 0x0 ;  /* 0x000000000000781c */ /* 0x000fe20003f0f008 */
[--C-:B------:R-:W-:Y:S01]  /*5f90*/  FFMA.FTZ R8, R8, UR8, -R3.reuse ;  /* 0x0000000808087c23 */ /* 0x100fe20008010803 */
[----:B------:R-:W-:Y:S01]  /*5fa0*/  LOP3.LUT R143, R153, UR20, R146, 0x96, !PT ;  /* 0x00000014998f7c12 */ /* 0x000fe2000f8e9692 */
[----:B------:R-:W-:Y:S04]  /*5fb0*/  IMAD.WIDE.U32 R146, R147, -0x2daee0ad, RZ ;  /* 0xd2511f5393927825 */ /* 0x000fe800078e00ff */
[--C-:B------:R-:W-:Y:S01]  /*5fc0*/  FFMA.FTZ R9, R9, UR8, -R3.reuse ;  /* 0x0000000809097c23 */ /* 0x100fe20008010803 */
[--C-:B------:R-:W-:Y:S01]  /*5fd0*/  FFMA.FTZ R13, R13, UR8, -R3.reuse ;  /* 0x000000080d0d7c23 */ /* 0x100fe20008010803 */
[----:B------:R-:W-:Y:S01]  /*5fe0*/  MUFU.EX2 R165, R33 ;  /* 0x0000002100a57308 */ /* 0x000fe20000000800 */
[----:B------:R-:W-:Y:S01]  /*5ff0*/  LOP3.LUT R154, R147, UR19, R158, 0x96, !PT ;  /* 0x00000013939a7c12 */ /* 0x000fe2000f8e969e */
[----:B------:R-:W-:Y:S01]  /*6000*/  IMAD.WIDE.U32 R158, R159, -0x326172a9, RZ ;  /* 0xcd9e8d579f9e7825 */ /* 0x000fe200078e00ff */
[----:B------:R-:W-:Y:S03]  /*6010*/  I2FP.F32.S32 R147, R186 ;  /* 0x000000ba00937245 */ /* 0x000fe60000201400 */
[--C-:B------:R-:W-:Y:S01]  /*6020*/  FFMA.FTZ R10, R10, UR8, -R0.reuse ;  /* 0x000000080a0a7c23 */ /* 0x100fe20008010800 */
[----:B------:R-:W-:Y:S01]  /*6030*/  FFMA.FTZ R11, R11, UR8, -R0 ;  /* 0x000000080b0b7c23 */ /* 0x000fe20008010800 */
[----:B------:R-:W-:Y:S01]  /*6040*/  LOP3.LUT R192, R159, UR20, R156, 0x96, !PT ;  /* 0x000000149fc07c12 */ /* 0x000fe2000f8e969c */
[----:B------:R-:W-:Y:S01]  /*6050*/  FFMA.FTZ R48, R147, -UR6, R48 ;  /* 0x8000000693307c23 */ /* 0x000fe20008010030 */
[----:B------:R-:W-:Y:S01]  /*6060*/  FFMA.FTZ R12, R12, UR8, -R3 ;  /* 0x000000080c0c7c23 */ /* 0x000fe20008010803 */
[--C-:B------:R-:W-:Y:S01]  /*6070*/  FFMA.FTZ R14, R14, UR8, -R0.reuse ;  /* 0x000000080e0e7c23 */ /* 0x100fe20008010800 */
[----:B------:R-:W-:Y:S01]  /*6080*/  FFMA.FTZ R15, R15, UR8, -R0 ;  /* 0x000000080f0f7c23 */ /* 0x000fe20008010800 */
[--C-:B------:R-:W-:Y:S01]  /*6090*/  FFMA.FTZ R16, R16, UR8, -R133.reuse ;  /* 0x0000000810107c23 */ /* 0x100fe20008010885 */
[----:B------:R-:W-:Y:S01]  /*60a0*/  @P0 FSEL R48, R48, -INF , !P3 ;  /* 0xff80000030300808 */ /* 0x000fe20005800000 */
[----:B------:R-:W-:Y:S01]  /*60b0*/  MUFU.EX2 R221, R8 ;  /* 0x0000000800dd7308 */ /* 0x000fe20000000800 */
[----:B------:R-:W-:Y:S01]  /*60c0*/  PLOP3.LUT P0, PT, PT, PT, UP0, 0x80, 0x0 ;  /* 0x000000000000781c */ /* 0x000fe20003f0f008 */
[----:B------:R-:W-:Y:S04]  /*60d0*/  IMAD.WIDE.U32 R140, R140, -0x326172a9, RZ ;  /* 0xcd9e8d578c8c7825 */ /* 0x000fe800078e00ff */
[----:B------:R-:W-:Y:S01]  /*60e0*/  FFMA.FTZ R18, R18, UR8, -R132 ;  /* 0x0000000812127c23 */ /* 0x000fe20008010884 */
[--C-:B------:R-:W-:Y:S01]  /*60f0*/  FFMA.FTZ R48, R48, UR8, -R133.reuse ;  /* 0x0000000830307c23 */ /* 0x100fe20008010885 */
[--C-:B------:R-:W-:Y:S01]  /*6100*/  FFMA.FTZ R20, R20, UR8, -R133.reuse ;  /* 0x0000000814147c23 */ /* 0x100fe20008010885 */
[----:B------:R-:W-:Y:S01]  /*6110*/  SHF.R.U32.HI R156, RZ, 0x18, R140 ;  /* 0x00000018ff9c7819 */ /* 0x000fe2000001168c */
[----:B------:R2:W-:Y:S01]  /*6120*/  MUFU.EX2 R220, R9 ;  /* 0x0000000900dc7308 */ /* 0x0005e20000000800 */
[----:B------:R-:W-:Y:S01]  /*6130*/  LOP3.LUT R142, R141, UR18, R142, 0x96, !PT ;  /* 0x000000128d8e7c12 */ /* 0x000fe2000f8e968e */
[--C-:B------:R-:W-:Y:S01]  /*6140*/  FFMA.FTZ R19, R19, UR8, -R132.reuse ;  /* 0x0000000813137c23 */ /* 0x100fe20008010884 */
[-C--:B-1----:R-:W-:Y:S03]  /*6150*/  HMMA.16816.F32 R52, R136, R4.reuse, R52 ;  /* 0x000000048834723c */ /* 0x082fe60000001834 */
[----:B------:R-:W-:Y:S01]  /*6160*/  @P0 FSEL R50, R50, -INF , !P3 ;  /* 0xff80000032320808 */ /* 0x000fe20005800000 */
[----:B------:R-:W-:Y:S01]  /*6170*/  FFMA.FTZ R21, R21, UR8, -R133 ;  /* 0x0000000815157c23 */ /* 0x000fe20008010885 */
[----:B------:R-:W-:Y:S02]  /*6180*/  PLOP3.LUT P0, PT, PT, PT, UP0, 0x80, 0x0 ;  /* 0x000000000000781c */ /* 0x000fe40003f0f008 */
[----:B------:R1:W-:Y:S01]  /*6190*/  MUFU.EX2 R218, R13 ;  /* 0x0000000d00da7308 */ /* 0x0003e20000000800 */
[----:B------:R-:W-:Y:S03]  /*61a0*/  PLOP3.LUT P3, PT, PT, PT, UP0, 0x80, 0x0 ;  /* 0x000000000000781c */ /* 0x000fe60003f6f008 */
[----:B------:R-:W-:Y:S01]  /*61b0*/  FFMA.FTZ R50, R50, UR8, -R132 ;  /* 0x0000000832327c23 */ /* 0x000fe20008010884 */
[C---:B------:R-:W-:Y:S04]  /*61c0*/  HMMA.16816.F32 R56, R148.reuse, R4, R56 ;  /* 0x000000049438723c */ /* 0x040fe80000001838 */
[----:B------:R-:W-:Y:S01]  /*61d0*/  IMAD.WIDE.U32 R160, R161, -0x2daee0ad, RZ ;  /* 0xd2511f53a1a07825 */ /* 0x000fe200078e00ff */
[----:B------:R-:W-:Y:S01]  /*61e0*/  MUFU.EX2 R225, R10 ;  /* 0x0000000a00e17308 */ /* 0x000fe20000000800 */
[-C--:B------:R-:W-:Y:S05]  /*61f0*/  HMMA.16816.F32 R60, R148, R6.reuse, R60 ;  /* 0x00000006943c723c */ /* 0x080fea000000183c */
[----:B------:R-:W-:Y:S01]  /*6200*/  LOP3.LUT R153, R161, UR19, R134, 0x96, !PT ;  /* 0x00000013a1997c12 */ /* 0x000fe2000f8e9686 */
[----:B--2---:R-:W-:Y:S01]  /*6210*/  IMAD.WIDE.U32 R8, R143, -0x2daee0ad, RZ ;  /* 0xd2511f538f087825 */ /* 0x004fe200078e00ff */
[----:B------:R-:W-:Y:S02]  /*6220*/  I2FP.F32.S32 R143, R187 ;  /* 0x000000bb008f7245 */ /* 0x000fe40000201400 */
[----:B------:R2:W3:Y:S01]  /*6230*/  MUFU.EX2 R224, R11 ;  /* 0x0000000b00e07308 */ /* 0x0004e20000000800 */
[----:B------:R-:W-:Y:S04]  /*6240*/  HMMA.16816.F32 R64, R136, R6, R64 ;  /* 0x000000068840723c */ /* 0x000fe80000001840 */
[----:B-1----:R-:W-:Y:S01]  /*6250*/  I2FP.F32.S32 R13, R194 ;  /* 0x000000c2000d7245 */ /* 0x002fe20000201400 */
[----:B------:R-:W-:Y:S01]  /*6260*/  FFMA.FTZ R45, R143, -UR6, R45 ;  /* 0x800000068f2d7c23 */ /* 0x000fe2000801002d */
[----:B------:R-:W-:Y:S03]  /*6270*/  LOP3.LUT R161, R140, 0xffff, RZ, 0xc0, !PT ;  /* 0x0000ffff8ca17812 */ /* 0x000fe600078ec0ff */
[----:B------:R1:W-:Y:S02]  /*6280*/  MUFU.EX2 R219, R12 ;  /* 0x0000000c00db7308 */ /* 0x0003e40000000800 */
[----:B------:R-:W-:Y:S02]  /*6290*/  LOP3.LUT R141, R9, UR16, R146, 0x96, !PT ;  /* 0x00000010098d7c12 */ /* 0x000fe4000f8e9692 */
[----:B------:R-:W-:Y:S01]  /*62a0*/  @P0 FSEL R45, R45, -INF , !P4 ;  /* 0xff8000002d2d0808 */ /* 0x000fe20006000000 */
[----:B------:R-:W-:Y:S01]  /*62b0*/  IMAD.WIDE.U32 R144, R144, -0x326172a9, RZ ;  /* 0xcd9e8d5790907825 */ /* 0x000fe200078e00ff */
[----:B------:R-:W-:Y:S02]  /*62c0*/  PLOP3.LUT P0, PT, PT, PT, UP0, 0x80, 0x0 ;  /* 0x000000000000781c */ /* 0x000fe40003f0f008 */
[----:B------:R-:W-:Y:S02]  /*62d0*/  LOP3.LUT R157, R8, 0xff, RZ, 0xc0, !PT ;  /* 0x000000ff089d7812 */ /* 0x000fe400078ec0ff */
[----:B------:R-:W-:Y:S01]  /*62e0*/  MUFU.EX2 R223, R14 ;  /* 0x0000000e00df7308 */ /* 0x000fe20000000800 */
[----:B------:R-:W-:Y:S01]  /*62f0*/  LOP3.LUT R183, R145, UR20, R162, 0x96, !PT ;  /* 0x0000001491b77c12 */ /* 0x000fe2000f8e96a2 */
[----:B------:R-:W-:Y:S01]  /*6300*/  IMAD.WIDE.U32 R134, R135, -0x2daee0ad, RZ ;  /* 0xd2511f5387867825 */ /* 0x000fe200078e00ff */
[----:B------:R-:W-:Y:S02]  /*6310*/  LOP3.LUT R145, R140, 0xff, RZ, 0xc0, !PT ;  /* 0x000000ff8c917812 */ /* 0x000fe400078ec0ff */
[----:B------:R-:W-:Y:S01]  /*6320*/  SHF.R.U32.HI R162, RZ, 0x10, R140 ;  /* 0x00000010ffa27819 */ /* 0x000fe2000001168c */
[----:B------:R-:W-:Y:S01]  /*6330*/  FFMA.FTZ R59, R143, -UR6, R59 ;  /* 0x800000068f3b7c23 */ /* 0x000fe2000801003b */
[----:B------:R-:W-:Y:S03]  /*6340*/  LOP3.LUT R146, R134, 0xff, RZ, 0xc0, !PT ;  /* 0x000000ff86927812 */ /* 0x000fe600078ec0ff */
[----:B------:R4:W3:Y:S01]  /*6350*/  MUFU.EX2 R222, R15 ;  /* 0x0000000f00de7308 */ /* 0x0008e20000000800 */
[----:B------:R-:W-:Y:S01]  /*6360*/  LOP3.LUT R140, R135, UR16, R164, 0x96, !PT ;  /* 0x00000010878c7c12 */ /* 0x000fe2000f8e96a4 */
[----:B--2---:R-:W-:Y:S01]  /*6370*/  IMAD.WIDE.U32 R10, R154, -0x326172a9, RZ ;  /* 0xcd9e8d579a0a7825 */ /* 0x004fe200078e00ff */
[----:B------:R-:W-:Y:S02]  /*6380*/  SHF.R.U32.HI R159, RZ, 0x18, R8 ;  /* 0x00000018ff9f7819 */ /* 0x000fe40000011608 */
[----:B------:R-:W-:Y:S01]  /*6390*/  LOP3.LUT R164, R8, 0xffff, RZ, 0xc0, !PT ;  /* 0x0000ffff08a47812 */ /* 0x000fe200078ec0ff */
[----:B------:R-:W-:Y:S01]  /*63a0*/  FFMA.FTZ R58, R155, -UR6, R58 ;  /* 0x800000069b3a7c23 */ /* 0x000fe2000801003a */
[----:B------:R-:W-:Y:S03]  /*63b0*/  SHF.R.U32.HI R167, RZ, 0x10, R8 ;  /* 0x00000010ffa77819 */ /* 0x000fe60000011608 */
[----:B------:R2:W-:Y:S01]  /*63c0*/  MUFU.EX2 R201, R16 ;  /* 0x0000001000c97308 */ /* 0x0005e20000000800 */
[----:B------:R-:W-:Y:S01]  /*63d0*/  LOP3.LUT R180, R134, 0xffff, RZ, 0xc0, !PT ;  /* 0x0000ffff86b47812 */ /* 0x000fe200078ec0ff */
[----:B------:R-:W-:Y:S01]  /*63e0*/  IMAD.WIDE.U32 R8, R153, -0x326172a9, RZ ;  /* 0xcd9e8d5799087825 */ /* 0x000fe200078e00ff */
[--C-:B------:R-:W-:Y:S02]  /*63f0*/  SHF.R.U32.HI R153, RZ, 0x18, R134.reuse ;  /* 0x00000018ff997819 */ /* 0x100fe40000011686 */
[----:B------:R-:W-:Y:S01]  /*6400*/  SHF.R.U32.HI R181, RZ, 0x10, R134 ;  /* 0x00000010ffb57819 */ /* 0x000fe20000011686 */
[----:B------:R-:W-:Y:S01]  /*6410*/  FFMA.FTZ R49, R13, -UR6, R49 ;  /* 0x800000060d317c23 */ /* 0x000fe20008010031 */
[----:B-1----:R-:W-:Y:S03]  /*6420*/  LOP3.LUT R12, R9, UR18, R144, 0x96, !PT ;  /* 0x00000012090c7c12 */ /* 0x002fe6000f8e9690 */
[----:B------:R-:W-:Y:S01]  /*6430*/  MUFU.EX2 R154, R48 ;  /* 0x00000030009a7308 */ /* 0x000fe20000000800 */
[C---:B------:R-:W-:Y:S01]  /*6440*/  LOP3.LUT R134, R8.reuse, 0xff, RZ, 0xc0, !PT ;  /* 0x000000ff08867812 */ /* 0x040fe200078ec0ff */
[----:B------:R-:W-:Y:S01]  /*6450*/  FFMA.FTZ R54, R147, -UR6, R54 ;  /* 0x8000000693367c23 */ /* 0x000fe20008010036 */
[--C-:B------:R-:W-:Y:S01]  /*6460*/  SHF.R.U32.HI R144, RZ, 0x10, R8.reuse ;  /* 0x00000010ff907819 */ /* 0x100fe20000011608 */
[----:B------:R-:W-:Y:S01]  /*6470*/  FFMA.FTZ R61, R203, -UR6, R61 ;  /* 0x80000006cb3d7c23 */ /* 0x000fe2000801003d */
[----:B------:R-:W-:Y:S01]  /*6480*/  @P0 FSEL R49, R49, -INF , !P4 ;  /* 0xff80000031310808 */ /* 0x000fe20006000000 */
[--C-:B------:R-:W-:Y:S01]  /*6490*/  FFMA.FTZ R17, R17, UR8, -R133.reuse ;  /* 0x0000000811117c23 */ /* 0x100fe20008010885 */
[----:B------:R-:W-:Y:S03]  /*64a0*/  SHF.R.U32.HI R135, RZ, 0x18, R8 ;  /* 0x00000018ff877819 */ /* 0x000fe60000011608 */
[----:B------:R-:W1:Y:S01]  /*64b0*/  MUFU.EX2 R208, R18 ;  /* 0x0000001200d07308 */ /* 0x000e620000000800 */
[----:B------:R-:W-:Y:S01]  /*64c0*/  LOP3.LUT R226, R8, 0xffff, RZ, 0xc0, !PT ;  /* 0x0000ffff08e27812 */ /* 0x000fe200078ec0ff */
[----:B------:R-:W-:Y:S01]  /*64d0*/  FFMA.FTZ R49, R49, UR8, -R133 ;  /* 0x0000000831317c23 */ /* 0x000fe20008010885 */
[----:B------:R-:W-:Y:S01]  /*64e0*/  PLOP3.LUT P0, PT, PT, PT, UP0, 0x80, 0x0 ;  /* 0x000000000000781c */ /* 0x000fe20003f0f008 */
[----:B------:R-:W-:Y:S01]  /*64f0*/  FFMA.FTZ R22, R22, UR8, -R132 ;  /* 0x0000000816167c23 */ /* 0x000fe20008010884 */
[----:B------:R-:W-:Y:S01]  /*6500*/  LOP3.LUT R8, R11, UR18, R152, 0x96, !PT ;  /* 0x000000120b087c12 */ /* 0x000fe2000f8e9698 */
[--C-:B------:R-:W-:Y:S01]  /*6510*/  FFMA.FTZ R24, R24, UR8, -R3.reuse ;  /* 0x0000000818187c23 */ /* 0x100fe20008010803 */
[C---:B------:R-:W-:Y:S03]  /*6520*/  LOP3.LUT R11, R10.reuse, 0xffff, RZ, 0xc0, !PT ;  /* 0x0000ffff0a0b7812 */ /* 0x040fe600078ec0ff */
[----:B------:R-:W1:Y:S01]  /*6530*/  MUFU.EX2 R206, R19 ;  /* 0x0000001300ce7308 */ /* 0x000e620000000800 */
[----:B----4-:R-:W-:Y:S01]  /*6540*/  LOP3.LUT R15, R10, 0xff, RZ, 0xc0, !PT ;  /* 0x000000ff0a0f7812 */ /* 0x010fe200078ec0ff */
[----:B------:R-:W-:Y:S01]  /*6550*/  FFMA.FTZ R27, R27, UR8, -R0 ;  /* 0x000000081b1b7c23 */ /* 0x000fe20008010800 */
[--C-:B--2---:R-:W-:Y:S01]  /*6560*/  SHF.R.U32.HI R16, RZ, 0x10, R10.reuse ;  /* 0x00000010ff107819 */ /* 0x104fe2000001160a */
[--C-:B------:R-:W-:Y:S01]  /*6570*/  FFMA.FTZ R28, R28, UR8, -R3.reuse ;  /* 0x000000081c1c7c23 */ /* 0x100fe20008010803 */
[----:B------:R-:W-:Y:S01]  /*6580*/  SHF.R.U32.HI R14, RZ, 0x18, R10 ;  /* 0x00000018ff0e7819 */ /* 0x000fe2000001160a */
[----:B------:R-:W-:Y:S01]  /*6590*/  FFMA.FTZ R23, R23, UR8, -R132 ;  /* 0x0000000817177c23 */ /* 0x000fe20008010884 */
[----:B------:R-:W-:Y:S03]  /*65a0*/  I2FP.F32.S32 R10, R195 ;  /* 0x000000c3000a7245 */ /* 0x000fe60000201400 */
[----:B------:R-:W2:Y:S01]  /*65b0*/  MUFU.EX2 R193, R17 ;  /* 0x0000001100c17308 */ /* 0x000ea20000000800 */
[----:B------:R-:W-:Y:S01]  /*65c0*/  @P3 FSEL R47, R47, -INF , !P4 ;  /* 0xff8000002f2f3808 */ /* 0x000fe20006000000 */
[----:B------:R-:W-:Y:S01]  /*65d0*/  FFMA.FTZ R30, R30, UR8, -R0 ;  /* 0x000000081e1e7c23 */ /* 0x000fe20008010800 */
[----:B------:R-:W-:Y:S01]  /*65e0*/  PLOP3.LUT P3, PT, PT, PT, UP0, 0x80, 0x0 ;  /* 0x000000000000781c */ /* 0x000fe20003f6f008 */
[----:B------:R-:W-:Y:S01]  /*65f0*/  FFMA.FTZ R52, R10, -UR6, R52 ;  /* 0x800000060a347c23 */ /* 0x000fe20008010034 */
[----:B------:R-:W-:Y:S01]  /*6600*/  I2FP.F32.S32 R5, R197 ;  /* 0x000000c500057245 */ /* 0x000fe20000201400 */
[----:B------:R-:W-:Y:S01]  /*6610*/  FFMA.FTZ R31, R31, UR8, -R0 ;  /* 0x000000081f1f7c23 */ /* 0x000fe20008010800 */
[----:B------:R-:W-:Y:S01]  /*6620*/  I2FP.F32.S32 R4, R198 ;  /* 0x000000c600047245 */ /* 0x000fe20000201400 */
[----:B------:R-:W-:Y:S01]  /*6630*/  FFMA.FTZ R29, R29, UR8, -R3 ;  /* 0x000000081d1d7c23 */ /* 0x000fe20008010803 */
[----:B------:R-:W-:Y:S01]  /*6640*/  @P0 FSEL R52, R52, -INF , !P1 ;  /* 0xff80000034340808 */ /* 0x000fe20004800000 */
[----:B------:R-:W-:Y:S01]  /*6650*/  FFMA.FTZ R36, R36, UR8, -R133 ;  /* 0x0000000824247c23 */ /* 0x000fe20008010885 */
[----:B------:R-:W-:Y:S01]  /*6660*/  PLOP3.LUT P0, PT, PT, PT, UP0, 0x80, 0x0 ;  /* 0x000000000000781c */ /* 0x000fe20003f0f008 */
[----:B------:R-:W-:Y:S01]  /*6670*/  FFMA.FTZ R63, R4, -UR6, R63 ;  /* 0x80000006043f7c23 */ /* 0x000fe2000801003f */
[----:B------:R-:W-:Y:S01]  /*6680*/  LOP3.LUT R6, R142, 0xff, RZ, 0xc0, !PT ;  /* 0x000000ff8e067812 */ /* 0x000fe200078ec0ff */
[----:B------:R-:W-:Y:S01]  /*6690*/  FFMA.FTZ R37, R37, UR8, -R133 ;  /* 0x0000000825257c23 */ /* 0x000fe20008010885 */
[----:B------:R-:W-:Y:S01]  /*66a0*/  I2FP.F32.S32 R9, R196 ;  /* 0x000000c400097245 */ /* 0x000fe20000201400 */
[--C-:B------:R-:W-:Y:S01]  /*66b0*/  FFMA.FTZ R38, R38, UR8, -R132.reuse ;  /* 0x0000000826267c23 */ /* 0x100fe20008010884 */
[----:B------:R-:W-:Y:S01]  /*66c0*/  @P3 FSEL R51, R51, -INF , !P4 ;  /* 0xff80000033333808 */ /* 0x000fe20006000000 */
[--C-:B------:R-:W-:Y:S01]  /*66d0*/  FFMA.FTZ R39, R39, UR8, -R132.reuse ;  /* 0x0000000827277c23 */ /* 0x100fe20008010884 */
[----:B------:R-:W-:Y:S01]  /*66e0*/  PLOP3.LUT P4, PT, PT, PT, UP0, 0x80, 0x0 ;  /* 0x000000000000781c */ /* 0x000fe20003f8f008 */
[----:B------:R-:W-:Y:S01]  /*66f0*/  FFMA.FTZ R67, R9, -UR6, R67 ;  /* 0x8000000609437c23 */ /* 0x000fe20008010043 */
[----:B------:R-:W-:Y:S01]  /*6700*/  PLOP3.LUT P3, PT, PT, PT, UP0, 0x80, 0x0 ;  /* 0x000000000000781c */ /* 0x000fe20003f6f008 */
[----:B------:R-:W-:Y:S01]  /*6710*/  FFMA.FTZ R51, R51, UR8, -R132 ;  /* 0x0000000833337c23 */ /* 0x000fe20008010884 */
[----:B------:R-:W-:Y:S01]  /*6720*/  LOP3.LUT R7, R140, 0xff, RZ, 0xc0, !PT ;  /* 0x000000ff8c077812 */ /* 0x000fe200078ec0ff */
[--C-:B------:R-:W-:Y:S01]  /*6730*/  FFMA.FTZ R41, R41, UR8, -R3.reuse ;  /* 0x0000000829297c23 */ /* 0x100fe20008010803 */
[----:B------:R-:W-:Y:S01]  /*6740*/  @P0 FSEL R58, R58, -INF , !P1 ;  /* 0xff8000003a3a0808 */ /* 0x000fe20004800000 */
[----:B------:R-:W-:Y:S01]  /*6750*/  FFMA.FTZ R56, R5, -UR6, R56 ;  /* 0x8000000605387c23 */ /* 0x000fe20008010038 */
[----:B------:R-:W-:Y:S01]  /*6760*/  PLOP3.LUT P0, PT, PT, PT, UP0, 0x80, 0x0 ;  /* 0x000000000000781c */ /* 0x000fe20003f0f008 */
[--C-:B------:R-:W-:Y:S01]  /*6770*/  FFMA.FTZ R42, R42, UR8, -R0.reuse ;  /* 0x000000082a2a7c23 */ /* 0x100fe20008010800 */
[--C-:B------:R-:W-:Y:S01]  /*6780*/  FFMA.FTZ R40, R40, UR8, -R3.reuse ;  /* 0x0000000828287c23 */ /* 0x100fe20008010803 */
[----:B------:R-:W-:Y:S01]  /*6790*/  FFMA.FTZ R25, R25, UR8, -R3 ;  /* 0x0000000819197c23 */ /* 0x000fe20008010803 */
[--C-:B------:R-:W-:Y:S01]  /*67a0*/  FFMA.FTZ R43, R43, UR8, -R0.reuse ;  /* 0x000000082b2b7c23 */ /* 0x100fe20008010800 */
[----:B------:R-:W-:Y:S01]  /*67b0*/  @P4 FSEL R56, R56, -INF , !P1 ;  /* 0xff80000038384808 */ /* 0x000fe20004800000 */
[--C-:B------:R-:W-:Y:S01]  /*67c0*/  FFMA.FTZ R46, R46, UR8, -R0.reuse ;  /* 0x000000082e2e7c23 */ /* 0x100fe20008010800 */
[----:B------:R-:W-:Y:S01]  /*67d0*/  PLOP3.LUT P4, PT, PT, PT, UP0, 0x80, 0x0 ;  /* 0x000000000000781c */ /* 0x000fe20003f8f008 */
[--C-:B------:R-:W-:Y:S01]  /*67e0*/  FFMA.FTZ R47, R47, UR8, -R0.reuse ;  /* 0x000000082f2f7c23 */ /* 0x100fe20008010800 */
[----:B------:R-:W-:Y:S01]  /*67f0*/  @P3 FSEL R54, R54, -INF , !P1 ;  /* 0xff80000036363808 */ /* 0x000fe20004800000 */
[----:B------:R-:W-:Y:S01]  /*6800*/  FFMA.FTZ R52, R52, UR8, -R133 ;  /* 0x0000000834347c23 */ /* 0x000fe20008010885 */
[----:B------:R-:W-:Y:S01]  /*6810*/  PLOP3.LUT P3, PT, PT, PT, UP0, 0x80, 0x0 ;  /* 0x000000000000781c */ /* 0x000fe20003f6f008 */
[----:B------:R-:W-:Y:S01]  /*6820*/  FFMA.FTZ R26, R26, UR8, -R0 ;  /* 0x000000081a1a7c23 */ /* 0x000fe20008010800 */
[----:B------:R-:W-:Y:S01]  /*6830*/  PLOP3.LUT P1, PT, PT, PT, UP0, 0x80, 0x0 ;  /* 0x000000000000781c */ /* 0x000fe20003f2f008 */
[----:B------:R-:W-:Y:S01]  /*6840*/  FFMA.FTZ R57, R4, -UR6, R57 ;  /* 0x8000000604397c23 */ /* 0x000fe20008010039 */
[----:B------:R-:W-:Y:S01]  /*6850*/  I2FP.F32.S32 R4, R200 ;  /* 0x000000c800047245 */ /* 0x000fe20000201400 */
[----:B------:R-:W-:Y:S01]  /*6860*/  MUFU.EX2 R152, R52 ;  /* 0x0000003400987308 */ /* 0x000fe20000000800 */
[----:B------:R-:W-:Y:S01]  /*6870*/  FFMA.FTZ R44, R44, UR8, -R3 ;  /* 0x000000082c2c7c23 */ /* 0x000fe20008010803 */
[--C-:B------:R-:W-:Y:S01]  /*6880*/  FFMA.FTZ R54, R54, UR8, -R132.reuse ;  /* 0x0000000836367c23 */ /* 0x100fe20008010884 */
[----:B------:R-:W-:Y:S01]  /*6890*/  @P0 FSEL R57, R57, -INF , !P2 ;  /* 0xff80000039390808 */ /* 0x000fe20005000000 */
[----:B------:R-:W-:Y:S01]  /*68a0*/  FFMA.FTZ R55, R13, -UR6, R55 ;  /* 0x800000060d377c23 */ /* 0x000fe20008010037 */
[----:B------:R-:W-:Y:S01]  /*68b0*/  PLOP3.LUT P0, PT, PT, PT, UP0, 0x80, 0x0 ;  /* 0x000000000000781c */ /* 0x000fe20003f0f008 */
[----:B------:R-:W-:Y:S01]  /*68c0*/  FFMA.FTZ R65, R4, -UR6, R65 ;  /* 0x8000000604417c23 */ /* 0x000fe20008010041 */
[--C-:B------:R-:W-:Y:S01]  /*68d0*/  FFMA.FTZ R56, R56, UR8, -R3.reuse ;  /* 0x0000000838387c23 */ /* 0x100fe20008010803 */
[--C-:B------:R-:W-:Y:S01]  /*68e0*/  FFMA.FTZ R45, R45, UR8, -R3.reuse ;  /* 0x000000082d2d7c23 */ /* 0x100fe20008010803 */
[----:B------:R-:W-:Y:S01]  /*68f0*/  @P4 FSEL R55, R55, -INF , !P2 ;  /* 0xff80000037374808 */ /* 0x000fe20005000000 */
[--C-:B------:R-:W-:Y:S01]  /*6900*/  FFMA.FTZ R57, R57, UR8, -R3.reuse ;  /* 0x0000000839397c23 */ /* 0x100fe20008010803 */
[----:B------:R-:W-:Y:S01]  /*6910*/  PLOP3.LUT P4, PT, PT, PT, UP0, 0x80, 0x0 ;  /* 0x000000000000781c */ /* 0x000fe20003f8f008 */
[----:B------:R-:W-:Y:S01]  /*6920*/  MUFU.EX2 R182, R56 ;  /* 0x0000003800b67308 */ /* 0x000fe20000000800 */
[----:B------:R-:W-:Y:S01]  /*6930*/  @P1 FSEL R59, R59, -INF , !P2 ;  /* 0xff8000003b3b1808 */ /* 0x000fe20005000000 */
[----:B------:R-:W-:Y:S01]  /*6940*/  FFMA.FTZ R55, R55, UR8, -R132 ;  /* 0x0000000837377c23 */ /* 0x000fe20008010884 */
[----:B------:R-:W-:Y:S01]  /*6950*/  PLOP3.LUT P1, PT, PT, PT, UP0, 0x80, 0x0 ;  /* 0x000000000000781c */ /* 0x000fe20003f2f008 */
[----:B------:R-:W-:Y:S01]  /*6960*/  FFMA.FTZ R62, R5, -UR6, R62 ;  /* 0x80000006053e7c23 */ /* 0x000fe2000801003e */
[----:B------:R-:W-:Y:S01]  /*6970*/  I2FP.F32.S32 R5, R199 ;  /* 0x000000c700057245 */ /* 0x000fe20000201400 */
[--C-:B------:R-:W-:Y:S01]  /*6980*/  FFMA.FTZ R58, R58, UR8, -R0.reuse ;  /* 0x000000083a3a7c23 */ /* 0x100fe20008010800 */
[----:B------:R-:W-:Y:S01]  /*6990*/  FFMA.FTZ R59, R59, UR8, -R0 ;  /* 0x000000083b3b7c23 */ /* 0x000fe20008010800 */
[----:B------:R-:W-:Y:S01]  /*69a0*/  FFMA.FTZ R60, R204, -UR6, R60 ;  /* 0x80000006cc3c7c23 */ /* 0x000fe2000801003c */
[----:B------:R-:W-:Y:S01]  /*69b0*/  @P0 FSEL R62, R62, -INF , !P5 ;  /* 0xff8000003e3e0808 */ /* 0x000fe20006800000 */
[----:B------:R-:W-:Y:S01]  /*69c0*/  FFMA.FTZ R64, R5, -UR6, R64 ;  /* 0x8000000605407c23 */ /* 0x000fe20008010040 */
[----:B------:R-:W-:Y:S01]  /*69d0*/  PLOP3.LUT P0, PT, PT, PT, UP0, 0x80, 0x0 ;  /* 0x000000000000781c */ /* 0x000fe20003f0f008 */
[----:B------:R-:W-:Y:S01]  /*69e0*/  MUFU.EX2 R184, R58 ;  /* 0x0000003a00b87308 */ /* 0x000fe20000000800 */
[----:B------:R-:W-:Y:S01]  /*69f0*/  @P4 FSEL R60, R60, -INF , !P5 ;  /* 0xff8000003c3c4808 */ /* 0x000fe20006800000 */
[----:B------:R-:W-:Y:S01]  /*6a00*/  FFMA.FTZ R62, R62, UR8, -R0 ;  /* 0x000000083e3e7c23 */ /* 0x000fe20008010800 */
[----:B------:R-:W-:Y:S01]  /*6a10*/  PLOP3.LUT P4, PT, PT, PT, UP0, 0x80, 0x0 ;  /* 0x000000000000781c */ /* 0x000fe20003f8f008 */
[----:B------:R-:W-:Y:S01]  /*6a20*/  FFMA.FTZ R66, R10, -UR6, R66 ;  /* 0x800000060a427c23 */ /* 0x000fe20008010042 */
[----:B------:R-:W-:Y:S01]  /*6a30*/  @P1 FSEL R64, R64, -INF , !P5 ;  /* 0xff80000040401808 */ /* 0x000fe20006800000 */
[----:B------:R-:W-:Y:S01]  /*6a40*/  FFMA.FTZ R60, R60, UR8, -R3 ;  /* 0x000000083c3c7c23 */ /* 0x000fe20008010803 */
[----:B------:R-:W-:Y:S03]  /*6a50*/  PLOP3.LUT P1, PT, PT, PT, UP0, 0x80, 0x0 ;  /* 0x000000000000781c */ /* 0x000fe60003f2f008 */
[----:B------:R4:W-:Y:S01]  /*6a60*/  MUFU.EX2 R191, R20 ;  /* 0x0000001400bf7308 */ /* 0x0009e20000000800 */
[--C-:B------:R-:W-:Y:S01]  /*6a70*/  SHF.R.U32.HI R5, RZ, 0x18, R142.reuse ;  /* 0x00000018ff057819 */ /* 0x100fe2000001168e */
[----:B------:R-:W-:Y:S01]  /*6a80*/  FFMA.FTZ R64, R64, UR8, -R133 ;  /* 0x0000000840407c23 */ /* 0x000fe20008010885 */
[----:B------:R-:W-:Y:S01]  /*6a90*/  FFMA.FTZ R53, R9, -UR6, R53 ;  /* 0x8000000609357c23 */ /* 0x000fe20008010035 */
[----:B------:R-:W-:Y:S02]  /*6aa0*/  @P0 FSEL R61, R61, -INF , !P6 ;  /* 0xff8000003d3d0808 */ /* 0x000fe40007000000 */
[----:B------:R-:W-:Y:S02]  /*6ab0*/  PLOP3.LUT P0, PT, PT, PT, UP0, 0x80, 0x0 ;  /* 0x000000000000781c */ /* 0x000fe40003f0f008 */
[----:B------:R-:W-:Y:S02]  /*6ac0*/  @P4 FSEL R66, R66, -INF , !P5 ;  /* 0xff80000042424808 */ /* 0x000fe40006800000 */
[----:B------:R-:W-:Y:S01]  /*6ad0*/  MUFU.EX2 R150, R64 ;  /* 0x0000004000967308 */ /* 0x000fe20000000800 */
[----:B------:R-:W-:Y:S01]  /*6ae0*/  ISETP.LE.U32.AND P4, PT, R5, UR9, PT ;  /* 0x0000000905007c0c */ /* 0x000fe2000bf83070 */
[----:B------:R-:W-:Y:S01]  /*6af0*/  FFMA.FTZ R3, R61, UR8, -R3 ;  /* 0x000000083d037c23 */ /* 0x000fe20008010803 */
[----:B------:R-:W-:Y:S01]  /*6b00*/  SHF.R.U32.HI R5, RZ, 0x10, R142 ;  /* 0x00000010ff057819 */ /* 0x000fe2000001168e */
[----:B------:R-:W-:Y:S01]  /*6b10*/  FFMA.FTZ R66, R66, UR8, -R132 ;  /* 0x0000000842427c23 */ /* 0x000fe20008010884 */
[----:B------:R-:W-:Y:S02]  /*6b20*/  @P1 FSEL R63, R63, -INF , !P6 ;  /* 0xff8000003f3f1808 */ /* 0x000fe40007000000 */
[----:B------:R-:W-:Y:S03]  /*6b30*/  PLOP3.LUT P1, PT, PT, PT, UP0, 0x80, 0x0 ;  /* 0x000000000000781c */ /* 0x000fe60003f2f008 */
[----:B------:R-:W2:Y:S01]  /*6b40*/  MUFU.EX2 R187, R21 ;  /* 0x0000001500bb7308 */ /* 0x000ea20000000800 */
[----:B------:R-:W-:Y:S01]  /*6b50*/  ISETP.LE.U32.AND P5, PT, R6, UR9, PT ;  /* 0x0000000906007c0c */ /* 0x000fe2000bfa3070 */
[----:B------:R-:W-:Y:S01]  /*6b60*/  FFMA.FTZ R0, R63, UR8, -R0 ;  /* 0x000000083f007c23 */ /* 0x000fe20008010800 */
[----:B------:R-:W-:Y:S02]  /*6b70*/  LOP3.LUT R6, R142, 0xffff, RZ, 0xc0, !PT ;  /* 0x0000ffff8e067812 */ /* 0x000fe400078ec0ff */
[----:B------:R-:W-:Y:S01]  /*6b80*/  LOP3.LUT R5, R5, 0xff, RZ, 0xc0, !PT ;  /* 0x000000ff05057812 */ /* 0x000fe200078ec0ff */
[----:B------:R-:W-:Y:S01]  /*6b90*/  @!P4 FADD.FTZ R216, -R216, -RZ ;  /* 0x800000ffd8d8c221 */ /* 0x000fe20000010100 */
[----:B------:R-:W-:Y:S03]  /*6ba0*/  @P0 FSEL R65, R65, -INF , !P6 ;  /* 0xff80000041410808 */ /* 0x000fe60007000000 */
[----:B------:R2:W2:Y:S01]  /*6bb0*/  MUFU.EX2 R196, R22 ;  /* 0x0000001600c47308 */ /* 0x0004a20000000800 */
[----:B------:R-:W-:Y:S02]  /*6bc0*/  SHF.R.U32.HI R4, RZ, 0x8, R6 ;  /* 0x00000008ff047819 */ /* 0x000fe40000011606 */
[----:B------:R-:W-:Y:S02]  /*6bd0*/  ISETP.LE.U32.AND P0, PT, R5, UR9, PT ;  /* 0x0000000905007c0c */ /* 0x000fe4000bf03070 */
[----:B------:R-:W-:Y:S01]  /*6be0*/  LOP3.LUT R4, R4, 0xffff, RZ, 0xc0, !PT ;  /* 0x0000ffff04047812 */ /* 0x000fe200078ec0ff */
[----:B------:R-:W-:Y:S01]  /*6bf0*/  @!P5 FADD.FTZ R202, -R202, -RZ ;  /* 0x800000ffcacad221 */ /* 0x000fe20000010100 */
[----:B------:R-:W-:Y:S03]  /*6c00*/  @P1 FSEL R67, R67, -INF , !P6 ;  /* 0xff80000043431808 */ /* 0x000fe60007000000 */
[----:B------:R-:W2:Y:S01]  /*6c10*/  MUFU.EX2 R209, R24 ;  /* 0x0000001800d17308 */ /* 0x000ea20000000800 */
[----:B------:R-:W-:Y:S02]  /*6c20*/  ISETP.LE.U32.AND P6, PT, R4, UR9, PT ;  /* 0x0000000904007c0c */ /* 0x000fe4000bfc3070 */
[C---:B------:R-:W-:Y:S01]  /*6c30*/  LOP3.LUT R4, R8.reuse, 0xffff, RZ, 0xc0, !PT ;  /* 0x0000ffff08047812 */ /* 0x040fe200078ec0ff */
[----:B------:R-:W-:Y:S01]  /*6c40*/  FFMA.FTZ R132, R67, UR8, -R132 ;  /* 0x0000000843847c23 */ /* 0x000fe20008010884 */
[----:B------:R-:W-:Y:S02]  /*6c50*/  LOP3.LUT R6, R8, 0xff, RZ, 0xc0, !PT ;  /* 0x000000ff08067812 */ /* 0x000fe400078ec0ff */
[--C-:B------:R-:W-:Y:S03]  /*6c60*/  SHF.R.U32.HI R5, RZ, 0x10, R8.reuse ;  /* 0x00000010ff057819 */ /* 0x100fe60000011608 */
[----:B------:R-:W-:Y:S01]  /*6c70*/  MUFU.EX2 R155, R132 ;  /* 0x00000084009b7308 */ /* 0x000fe20000000800 */
[----:B------:R-:W-:Y:S01]  /*6c80*/  SHF.R.U32.HI R8, RZ, 0x18, R8 ;  /* 0x00000018ff087819 */ /* 0x000fe20000011608 */
[----:B------:R-:W-:Y:S01]  /*6c90*/  @!P0 FADD.FTZ R217, -R217, -RZ ;  /* 0x800000ffd9d98221 */ /* 0x000fe20000010100 */
[----:B------:R-:W-:Y:S02]  /*6ca0*/  SHF.R.U32.HI R4, RZ, 0x8, R4 ;  /* 0x00000008ff047819 */ /* 0x000fe40000011604 */
[----:B------:R-:W-:Y:S01]  /*6cb0*/  ISETP.LE.U32.AND P0, PT, R8, UR9, PT ;  /* 0x0000000908007c0c */ /* 0x000fe2000bf03070 */
[----:B------:R-:W-:Y:S01]  /*6cc0*/  @!P6 FADD.FTZ R210, -R210, -RZ ;  /* 0x800000ffd2d2e221 */ /* 0x000fe20000010100 */
[----:B------:R-:W-:Y:S03]  /*6cd0*/  ISETP.LE.U32.AND P1, PT, R6, UR9, PT ;  /* 0x0000000906007c0c */ /* 0x000fe6000bf23070 */
[----:B------:R-:W2:Y:S01]  /*6ce0*/  MUFU.EX2 R214, R27 ;  /* 0x0000001b00d67308 */ /* 0x000ea20000000800 */
[----:B------:R-:W-:Y:S02]  /*6cf0*/  LOP3.LUT R5, R5, 0xff, RZ, 0xc0, !PT ;  /* 0x000000ff05057812 */ /* 0x000fe400078ec0ff */
[----:B------:R-:W-:Y:S02]  /*6d00*/  LOP3.LUT R4, R4, 0xffff, RZ, 0xc0, !PT ;  /* 0x0000ffff04047812 */ /* 0x000fe400078ec0ff */
[----:B------:R-:W-:Y:S02]  /*6d10*/  ISETP.LE.U32.AND P5, PT, R5, UR9, PT ;  /* 0x0000000905007c0c */ /* 0x000fe4000bfa3070 */
[----:B------:R-:W-:Y:S03]  /*6d20*/  ISETP.LE.U32.AND P6, PT, R4, UR9, PT ;  /* 0x0000000904007c0c */ /* 0x000fe6000bfc3070 */
[----:B------:R-:W2:Y:S01]  /*6d30*/  MUFU.EX2 R205, R28 ;  /* 0x0000001c00cd7308 */ /* 0x000ea20000000800 */
[----:B------:R-:W-:Y:S01]  /*6d40*/  SHF.R.U32.HI R4, RZ, 0x8, R11 ;  /* 0x00000008ff047819 */ /* 0x000fe2000001160b */
[----:B---3--:R-:W-:Y:S01]  /*6d50*/  @!P0 FADD.FTZ R224, -R224, -RZ ;  /* 0x800000ffe0e08221 */ /* 0x008fe20000010100 */
[----:B------:R-:W-:Y:S01]  /*6d60*/  ISETP.LE.U32.AND P0, PT, R14, UR9, PT ;  /* 0x000000090e007c0c */ /* 0x000fe2000bf03070 */
[----:B------:R-:W-:Y:S01]  /*6d70*/  @!P1 FADD.FTZ R221, -R221, -RZ ;  /* 0x800000ffdddd9221 */ /* 0x000fe20000010100 */
[----:B------:R-:W-:Y:S02]  /*6d80*/  LOP3.LUT R4, R4, 0xffff, RZ, 0xc0, !PT ;  /* 0x0000ffff04047812 */ /* 0x000fe400078ec0ff */
[----:B------:R-:W-:Y:S03]  /*6d90*/  LOP3.LUT R5, R162, 0xff, RZ, 0xc0, !PT ;  /* 0x000000ffa2057812 */ /* 0x000fe600078ec0ff */
[----:B------:R-:W3:Y:S01]  /*6da0*/  MUFU.EX2 R197, R23 ;  /* 0x0000001700c57308 */ /* 0x000ee20000000800 */
[----:B------:R-:W-:Y:S01]  /*6db0*/  ISETP.LE.U32.AND P1, PT, R4, UR9, PT ;  /* 0x0000000904007c0c */ /* 0x000fe2000bf23070 */
[----:B------:R-:W-:Y:S01]  /*6dc0*/  @!P5 FADD.FTZ R225, -R225, -RZ ;  /* 0x800000ffe1e1d221 */ /* 0x000fe20000010100 */
[----:B------:R-:W-:Y:S01]  /*6dd0*/  LOP3.LUT R4, R16, 0xff, RZ, 0xc0, !PT ;  /* 0x000000ff10047812 */ /* 0x000fe200078ec0ff */
[----:B------:R-:W-:Y:S01]  /*6de0*/  @!P6 FADD.FTZ R220, -R220, -RZ ;  /* 0x800000ffdcdce221 */ /* 0x000fe20000010100 */
[----:B------:R-:W-:Y:S02]  /*6df0*/  LOP3.LUT R6, R140, 0xffff, RZ, 0xc0, !PT ;  /* 0x0000ffff8c067812 */ /* 0x000fe400078ec0ff */
[----:B------:R-:W-:Y:S01]  /*6e00*/  ISETP.LE.U32.AND P5, PT, R4, UR9, PT ;  /* 0x0000000904007c0c */ /* 0x000fe2000bfa3070 */
[----:B------:R-:W-:Y:S01]  /*6e10*/  @!P0 FADD.FTZ R222, -R222, -RZ ;  /* 0x800000ffdede8221 */ /* 0x000fe20000010100 */
[----:B------:R-:W-:Y:S01]  /*6e20*/  ISETP.LE.U32.AND P0, PT, R5, UR9, PT ;  /* 0x0000000905007c0c */ /* 0x000fe2000bf03070 */
[----:B------:R-:W-:Y:S01]  /*6e30*/  MUFU.EX2 R162, R57 ;  /* 0x0000003900a27308 */ /* 0x000fe20000000800 */
[----:B------:R-:W-:Y:S02]  /*6e40*/  SHF.R.U32.HI R4, RZ, 0x8, R161 ;  /* 0x00000008ff047819 */ /* 0x000fe400000116a1 */
[----:B------:R-:W-:Y:S01]  /*6e50*/  SHF.R.U32.HI R6, RZ, 0x8, R6 ;  /* 0x00000008ff067819 */ /* 0x000fe20000011606 */
[----:B------:R-:W-:Y:S01]  /*6e60*/  @!P1 FADD.FTZ R218, -R218, -RZ ;  /* 0x800000ffdada9221 */ /* 0x000fe20000010100 */
[----:B------:R-:W-:Y:S02]  /*6e70*/  ISETP.LE.U32.AND P1, PT, R146, UR9, PT ;  /* 0x0000000992007c0c */ /* 0x000fe4000bf23070 */
[----:B------:R-:W-:Y:S03]  /*6e80*/  @P3 FSEL R53, R53, -INF , !P2 ;  /* 0xff80000035353808 */ /* 0x000fe60005000000 */
[----:B------:R-:W-:Y:S01]  /*6e90*/  MUFU.EX2 R213, R30 ;  /* 0x0000001e00d57308 */ /* 0x000fe20000000800 */
[----:B------:R-:W-:Y:S01]  /*6ea0*/  ISETP.LE.U32.AND P3, PT, R145, UR9, PT ;  /* 0x0000000991007c0c */ /* 0x000fe2000bf63070 */
[----:B------:R-:W-:Y:S01]  /*6eb0*/  @!P5 FADD.FTZ R223, -R223, -RZ ;  /* 0x800000ffdfdfd221 */ /* 0x000fe20000010100 */
[----:B------:R-:W-:Y:S01]  /*6ec0*/  LOP3.LUT R4, R4, 0xffff, RZ, 0xc0, !PT ;  /* 0x0000ffff04047812 */ /* 0x000fe200078ec0ff */
[----:B------:R-:W-:Y:S01]  /*6ed0*/  IMAD.U32 R145, RZ, RZ, UR28 ;  /* 0x0000001cff917e24 */ /* 0x000fe2000f8e00ff */
[----:B------:R-:W-:Y:S01]  /*6ee0*/  ISETP.LE.U32.AND P2, PT, R156, UR9, PT ;  /* 0x000000099c007c0c */ /* 0x000fe2000bf43070 */
[----:B-1----:R-:W-:Y:S01]  /*6ef0*/  @!P0 FADD.FTZ R208, -R208, -RZ ;  /* 0x800000ffd0d08221 */ /* 0x002fe20000010100 */
[----:B------:R-:W-:Y:S03]  /*6f00*/  LOP3.LUT R6, R6, 0xffff, RZ, 0xc0, !PT ;  /* 0x0000ffff06067812 */ /* 0x000fe600078ec0ff */
[----:B------:R-:W-:Y:S01]  /*6f10*/  MUFU.EX2 R156, R66 ;  /* 0x00000042009c7308 */ /* 0x000fe20000000800 */
[----:B------:R-:W-:Y:S01]  /*6f20*/  ISETP.LE.U32.AND P5, PT, R4, UR9, PT ;  /* 0x0000000904007c0c */ /* 0x000fe2000bfa3070 */
[----:B------:R-:W-:Y:S01]  /*6f30*/  IMAD.WIDE.U32 R4, R163, -0x326172a9, RZ ;  /* 0xcd9e8d57a3047825 */ /* 0x000fe200078e00ff */
[----:B------:R-:W-:Y:S02]  /*6f40*/  ISETP.LE.U32.AND P0, PT, R6, UR9, PT ;  /* 0x0000000906007c0c */ /* 0x000fe4000bf03070 */
[----:B------:R-:W-:Y:S01]  /*6f50*/  SHF.R.U32.HI R6, RZ, 0x10, R140 ;  /* 0x00000010ff067819 */ /* 0x000fe2000001168c */
[----:B------:R-:W-:Y:S01]  /*6f60*/  @!P3 FADD.FTZ R201, -R201, -RZ ;  /* 0x800000ffc9c9b221 */ /* 0x000fe20000010100 */
[----:B------:R-:W-:Y:S01]  /*6f70*/  LOP3.LUT R10, R5, UR18, R158, 0x96, !PT ;  /* 0x00000012050a7c12 */ /* 0x000fe2000f8e969e */
[----:B------:R-:W-:Y:S01]  /*6f80*/  @!P1 FADD.FTZ R166, -R166, -RZ ;  /* 0x800000ffa6a69221 */ /* 0x000fe20000010100 */
[----:B----4-:R-:W-:Y:S01]  /*6f90*/  LOP3.LUT R20, R4, 0xffff, RZ, 0xc0, !PT ;  /* 0x0000ffff04147812 */ /* 0x010fe200078ec0ff */
[----:B------:R-:W-:Y:S01]  /*6fa0*/  MUFU.EX2 R158, R60 ;  /* 0x0000003c009e7308 */ /* 0x000fe20000000800 */
[----:B------:R-:W-:Y:S01]  /*6fb0*/  LOP3.LUT R5, R6, 0xff, RZ, 0xc0, !PT ;  /* 0x000000ff06057812 */ /* 0x000fe200078ec0ff */
[----:B------:R-:W-:Y:S01]  /*6fc0*/  @!P2 FADD.FTZ R206, -R206, -RZ ;  /* 0x800000ffcecea221 */ /* 0x000fe20000010100 */
[----:B------:R-:W-:Y:S01]  /*6fd0*/  ISETP.LE.U32.AND P4, PT, R15, UR9, PT ;  /* 0x000000090f007c0c */ /* 0x000fe2000bf83070 */
[----:B--2---:R-:W-:Y:S01]  /*6fe0*/  @!P5 FADD.FTZ R193, -R193, -RZ ;  /* 0x800000ffc1c1d221 */ /* 0x004fe20000010100 */
[----:B------:R-:W-:Y:S01]  /*6ff0*/  ISETP.LE.U32.AND P2, PT, R5, UR9, PT ;  /* 0x0000000905007c0c */ /* 0x000fe2000bf43070 */
[----:B------:R-:W-:Y:S01]  /*7000*/  @!P0 FADD.FTZ R187, -R187, -RZ ;  /* 0x800000ffbbbb8221 */ /* 0x000fe20000010100 */
[----:B------:R-:W-:Y:S03]  /*7010*/  LOP3.LUT R5, R141, 0xff, RZ, 0xc0, !PT ;  /* 0x000000ff8d057812 */ /* 0x000fe600078ec0ff */
[----:B------:R-:W-:Y:S01]  /*7020*/  MUFU.EX2 R212, R31 ;  /* 0x0000001f00d47308 */ /* 0x000fe20000000800 */
[----:B------:R-:W-:Y:S01]  /*7030*/  ISETP.LE.U32.AND P5, PT, R7, UR9, PT ;  /* 0x0000000907007c0c */ /* 0x000fe2000bfa3070 */
[----:B------:R-:W-:Y:S01]  /*7040*/  IMAD.WIDE.U32 R6, R183, -0x2daee0ad, RZ ;  /* 0xd2511f53b7067825 */ /* 0x000fe200078e00ff */
[----:B------:R-:W-:Y:S02]  /*7050*/  ISETP.LE.U32.AND P0, PT, R5, UR9, PT ;  /* 0x0000000905007c0c */ /* 0x000fe4000bf03070 */
[----:B------:R-:W-:Y:S01]  /*7060*/  LOP3.LUT R15, R4, 0xff, RZ, 0xc0, !PT ;  /* 0x000000ff040f7812 */ /* 0x000fe200078ec0ff */
[----:B------:R-:W-:Y:S01]  /*7070*/  FFMA.FTZ R53, R53, UR8, -R133 ;  /* 0x0000000835357c23 */ /* 0x000fe20008010885 */
[--C-:B------:R-:W-:Y:S01]  /*7080*/  SHF.R.U32.HI R22, RZ, 0x18, R4.reuse ;  /* 0x00000018ff167819 */ /* 0x100fe20000011604 */
[----:B------:R-:W-:Y:S01]  /*7090*/  @!P4 FADD.FTZ R219, -R219, -RZ ;  /* 0x800000ffdbdbc221 */ /* 0x000fe20000010100 */
[----:B------:R-:W-:Y:S01]  /*70a0*/  SHF.R.U32.HI R21, RZ, 0x10, R4 ;  /* 0x00000010ff157819 */ /* 0x000fe20000011604 */
[----:B------:R-:W-:Y:S01]  /*70b0*/  @!P2 FADD.FTZ R196, -R196, -RZ ;  /* 0x800000ffc4c4a221 */ /* 0x000fe20000010100 */
[----:B------:R-:W-:Y:S01]  /*70c0*/  LOP3.LUT R4, R141, 0xffff, RZ, 0xc0, !PT ;  /* 0x0000ffff8d047812 */ /* 0x000fe200078ec0ff */
[----:B------:R-:W1:Y:S01]  /*70d0*/  MUFU.EX2 R204, R29 ;  /* 0x0000001d00cc7308 */ /* 0x000e620000000800 */
[--C-:B------:R-:W-:Y:S01]  /*70e0*/  SHF.R.U32.HI R5, RZ, 0x10, R141.reuse ;  /* 0x00000010ff057819 */ /* 0x100fe2000001168d */
[----:B------:R-:W-:Y:S01]  /*70f0*/  @!P5 FADD.FTZ R191, -R191, -RZ ;  /* 0x800000ffbfbfd221 */ /* 0x000fe20000010100 */
[----:B------:R-:W-:Y:S01]  /*7100*/  SHF.R.U32.HI R141, RZ, 0x18, R141 ;  /* 0x00000018ff8d7819 */ /* 0x000fe2000001168d */
[----:B------:R-:W-:Y:S01]  /*7110*/  @!P0 FADD.FTZ R209, -R209, -RZ ;  /* 0x800000ffd1d18221 */ /* 0x000fe20000010100 */
[----:B------:R-:W-:Y:S01]  /*7120*/  SHF.R.U32.HI R140, RZ, 0x18, R140 ;  /* 0x00000018ff8c7819 */ /* 0x000fe2000001168c */
[----:B------:R-:W-:Y:S01]  /*7130*/  FFMA.FTZ R133, R65, UR8, -R133 ;  /* 0x0000000841857c23 */ /* 0x000fe20008010885 */
[----:B------:R-:W-:Y:S03]  /*7140*/  ISETP.LE.U32.AND P0, PT, R141, UR9, PT ;  /* 0x000000098d007c0c */ /* 0x000fe6000bf03070 */
[----:B------:R-:W2:Y:S01]  /*7150*/  MUFU.EX2 R163, R36 ;  /* 0x0000002400a37308 */ /* 0x000ea20000000800 */
[----:B------:R-:W-:Y:S02]  /*7160*/  ISETP.LE.U32.AND P6, PT, R157, UR9, PT ;  /* 0x000000099d007c0c */ /* 0x000fe4000bfc3070 */
[----:B------:R-:W-:Y:S02]  /*7170*/  SHF.R.U32.HI R11, RZ, 0x8, R164 ;  /* 0x00000008ff0b7819 */ /* 0x000fe400000116a4 */
[----:B------:R-:W-:Y:S02]  /*7180*/  ISETP.LE.U32.AND P5, PT, R140, UR9, PT ;  /* 0x000000098c007c0c */ /* 0x000fe4000bfa3070 */
[----:B------:R-:W-:Y:S03]  /*7190*/  SHF.R.U32.HI R4, RZ, 0x8, R4 ;  /* 0x00000008ff047819 */ /* 0x000fe60000011604 */
[----:B------:R-:W-:Y:S01]  /*71a0*/  MUFU.EX2 R161, R37 ;  /* 0x0000002500a17308 */ /* 0x000fe20000000800 */
[----:B------:R-:W-:Y:S02]  /*71b0*/  LOP3.LUT R11, R11, 0xffff, RZ, 0xc0, !PT ;  /* 0x0000ffff0b0b7812 */ /* 0x000fe400078ec0ff */
[----:B------:R-:W-:Y:S01]  /*71c0*/  LOP3.LUT R4, R4, 0xffff, RZ, 0xc0, !PT ;  /* 0x0000ffff04047812 */ /* 0x000fe200078ec0ff */
[----:B------:R-:W-:Y:S01]  /*71d0*/  @!P0 FADD.FTZ R214, -R214, -RZ ;  /* 0x800000ffd6d68221 */ /* 0x000fe20000010100 */
[----:B------:R-:W-:Y:S01]  /*71e0*/  ISETP.LE.U32.AND P0, PT, R11, UR9, PT ;  /* 0x000000090b007c0c */ /* 0x000fe2000bf03070 */
[----:B------:R-:W-:Y:S01]  /*71f0*/  @!P6 FADD.FTZ R205, -R205, -RZ ;  /* 0x800000ffcdcde221 */ /* 0x000fe20000010100 */
[----:B------:R-:W-:Y:S03]  /*7200*/  LOP3.LUT R11, R167, 0xff, RZ, 0xc0, !PT ;  /* 0x000000ffa70b7812 */ /* 0x000fe600078ec0ff */
[----:B------:R-:W-:Y:S01]  /*7210*/  MUFU.EX2 R186, R38 ;  /* 0x0000002600ba7308 */ /* 0x000fe20000000800 */
[----:B------:R-:W-:Y:S01]  /*7220*/  ISETP.LE.U32.AND P2, PT, R4, UR9, PT ;  /* 0x0000000904007c0c */ /* 0x000fe2000bf43070 */
[----:B---3--:R-:W-:Y:S01]  /*7230*/  @!P5 FADD.FTZ R197, -R197, -RZ ;  /* 0x800000ffc5c5d221 */ /* 0x008fe20000010100 */
[----:B------:R-:W-:Y:S02]  /*7240*/  LOP3.LUT R4, R5, 0xff, RZ, 0xc0, !PT ;  /* 0x000000ff05047812 */ /* 0x000fe400078ec0ff */
[----:B------:R-:W-:Y:S02]  /*7250*/  ISETP.LE.U32.AND P6, PT, R11, UR9, PT ;  /* 0x000000090b007c0c */ /* 0x000fe4000bfc3070 */
[----:B------:R-:W-:Y:S03]  /*7260*/  ISETP.LE.U32.AND P4, PT, R159, UR9, PT ;  /* 0x000000099f007c0c */ /* 0x000fe6000bf83070 */
[----:B------:R-:W3:Y:S01]  /*7270*/  MUFU.EX2 R185, R39 ;  /* 0x0000002700b97308 */ /* 0x000ee20000000800 */
[----:B------:R-:W-:Y:S01]  /*7280*/  ISETP.LE.U32.AND P5, PT, R4, UR9, PT ;  /* 0x0000000904007c0c */ /* 0x000fe2000bfa3070 */
[----:B------:R-:W-:Y:S01]  /*7290*/  IMAD.WIDE.U32 R4, R192, -0x2daee0ad, RZ ;  /* 0xd2511f53c0047825 */ /* 0x000fe200078e00ff */
[----:B------:R-:W-:Y:S02]  /*72a0*/  LOP3.LUT R17, R6, 0xffff, RZ, 0xc0, !PT ;  /* 0x0000ffff06117812 */ /* 0x000fe400078ec0ff */
[----:B------:R-:W-:Y:S01]  /*72b0*/  LOP3.LUT R9, R7, UR16, R160, 0x96, !PT ;  /* 0x0000001007097c12 */ /* 0x000fe2000f8e96a0 */
[----:B-1----:R-:W-:Y:S01]  /*72c0*/  @!P0 FADD.FTZ R204, -R204, -RZ ;  /* 0x800000ffcccc8221 */ /* 0x002fe20000010100 */
[----:B------:R-:W-:Y:S03]  /*72d0*/  LOP3.LUT R16, R4, 0xffff, RZ, 0xc0, !PT ;  /* 0x0000ffff04107812 */ /* 0x000fe600078ec0ff */
[----:B------:R-:W-:Y:S01]  /*72e0*/  MUFU.EX2 R194, R41 ;  /* 0x0000002900c27308 */ /* 0x000fe20000000800 */
[----:B------:R-:W-:Y:S01]  /*72f0*/  LOP3.LUT R8, R5, UR16, R188, 0x96, !PT ;  /* 0x0000001005087c12 */ /* 0x000fe2000f8e96bc */
[----:B------:R-:W-:Y:S01]  /*7300*/  @!P6 FADD.FTZ R213, -R213, -RZ ;  /* 0x800000ffd5d5e221 */ /* 0x000fe20000010100 */
[--C-:B------:R-:W-:Y:S01]  /*7310*/  SHF.R.U32.HI R19, RZ, 0x10, R4.reuse ;  /* 0x00000010ff137819 */ /* 0x100fe20000011604 */
[----:B------:R-:W-:Y:S01]  /*7320*/  @!P4 FADD.FTZ R212, -R212, -RZ ;  /* 0x800000ffd4d4c221 */ /* 0x000fe20000010100 */
[----:B------:R-:W-:Y:S02]  /*7330*/  LOP3.LUT R7, R4, 0xff, RZ, 0xc0, !PT ;  /* 0x000000ff04077812 */ /* 0x000fe400078ec0ff */
[----:B------:R-:W-:Y:S03]  /*7340*/  LOP3.LUT R5, R181, 0xff, RZ, 0xc0, !PT ;  /* 0x000000ffb5057812 */ /* 0x000fe600078ec0ff */
[----:B------:R-:W-:Y:S01]  /*7350*/  MUFU.EX2 R203, R42 ;  /* 0x0000002a00cb7308 */ /* 0x000fe20000000800 */
[----:B------:R-:W-:Y:S02]  /*7360*/  SHF.R.U32.HI R11, RZ, 0x18, R4 ;  /* 0x00000018ff0b7819 */ /* 0x000fe40000011604 */
[----:B------:R-:W-:Y:S02]  /*7370*/  LOP3.LUT R4, R12, 0xff, RZ, 0xc0, !PT ;  /* 0x000000ff0c047812 */ /* 0x000fe400078ec0ff */
[----:B------:R-:W-:Y:S02]  /*7380*/  ISETP.LE.U32.AND P6, PT, R5, UR9, PT ;  /* 0x0000000905007c0c */ /* 0x000fe4000bfc3070 */
[----:B------:R-:W-:Y:S03]  /*7390*/  ISETP.LE.U32.AND P4, PT, R4, UR9, PT ;  /* 0x0000000904007c0c */ /* 0x000fe6000bf83070 */
[----:B------:R-:W-:Y:S01]  /*73a0*/  MUFU.EX2 R195, R40 ;  /* 0x0000002800c37308 */ /* 0x000fe20000000800 */
[----:B------:R-:W-:Y:S02]  /*73b0*/  LOP3.LUT R4, R12, 0xffff, RZ, 0xc0, !PT ;  /* 0x0000ffff0c047812 */ /* 0x000fe400078ec0ff */
[----:B------:R-:W-:Y:S02]  /*73c0*/  ISETP.LE.U32.AND P3, PT, R153, UR9, PT ;  /* 0x0000000999007c0c */ /* 0x000fe4000bf63070 */
[----:B------:R-:W-:Y:S02]  /*73d0*/  SHF.R.U32.HI R5, RZ, 0x18, R12 ;  /* 0x00000018ff057819 */ /* 0x000fe4000001160c */
[----:B------:R-:W-:Y:S03]  /*73e0*/  SHF.R.U32.HI R4, RZ, 0x8, R4 ;  /* 0x00000008ff047819 */ /* 0x000fe60000011604 */
[----:B------:R-:W1:Y:S01]  /*73f0*/  MUFU.EX2 R211, R25 ;  /* 0x0000001900d37308 */ /* 0x000e620000000800 */
[----:B------:R-:W-:Y:S01]  /*7400*/  ISETP.LE.U32.AND P1, PT, R5, UR9, PT ;  /* 0x0000000905007c0c */ /* 0x000fe2000bf23070 */
[----:B------:R-:W-:Y:S01]  /*7410*/  @!P6 FADD.FTZ R190, -R190, -RZ ;  /* 0x800000ffbebee221 */ /* 0x000fe20000010100 */
[----:B------:R-:W-:Y:S01]  /*7420*/  LOP3.LUT R4, R4, 0xffff, RZ, 0xc0, !PT ;  /* 0x0000ffff04047812 */ /* 0x000fe200078ec0ff */
[----:B--2---:R-:W-:Y:S01]  /*7430*/  @!P4 FADD.FTZ R163, -R163, -RZ ;  /* 0x800000ffa3a3c221 */ /* 0x004fe20000010100 */
[----:B------:R-:W-:Y:S02]  /*7440*/  SHF.R.U32.HI R5, RZ, 0x10, R12 ;  /* 0x00000010ff057819 */ /* 0x000fe4000001160c */
[----:B------:R-:W-:Y:S01]  /*7450*/  ISETP.LE.U32.AND P6, PT, R4, UR9, PT ;  /* 0x0000000904007c0c */ /* 0x000fe2000bfc3070 */
[----:B------:R-:W-:Y:S01]  /*7460*/  @!P3 FADD.FTZ R189, -R189, -RZ ;  /* 0x800000ffbdbdb221 */ /* 0x000fe20000010100 */
[--C-:B------:R-:W-:Y:S01]  /*7470*/  SHF.R.U32.HI R18, RZ, 0x10, R6.reuse ;  /* 0x00000010ff127819 */ /* 0x100fe20000011606 */
[----:B------:R-:W2:Y:S01]  /*7480*/  MUFU.EX2 R200, R43 ;  /* 0x0000002b00c87308 */ /* 0x000ea20000000800 */
[----:B------:R-:W-:Y:S02]  /*7490*/  LOP3.LUT R13, R6, 0xff, RZ, 0xc0, !PT ;  /* 0x000000ff060d7812 */ /* 0x000fe400078ec0ff */
[----:B------:R-:W-:Y:S01]  /*74a0*/  SHF.R.U32.HI R14, RZ, 0x18, R6 ;  /* 0x00000018ff0e7819 */ /* 0x000fe20000011606 */
[----:B---3--:R-:W-:Y:S01]  /*74b0*/  @!P1 FADD.FTZ R185, -R185, -RZ ;  /* 0x800000ffb9b99221 */ /* 0x008fe20000010100 */
[----:B------:R-:W-:Y:S02]  /*74c0*/  LOP3.LUT R5, R5, 0xff, RZ, 0xc0, !PT ;  /* 0x000000ff05057812 */ /* 0x000fe400078ec0ff */
[----:B------:R-:W-:Y:S03]  /*74d0*/  SHF.R.U32.HI R6, RZ, 0x8, R180 ;  /* 0x00000008ff067819 */ /* 0x000fe600000116b4 */
[----:B------:R-:W-:Y:S01]  /*74e0*/  MUFU.EX2 R199, R46 ;  /* 0x0000002e00c77308 */ /* 0x000fe20000000800 */
[----:B------:R-:W-:Y:S01]  /*74f0*/  LOP3.LUT R4, R10, 0xffff, RZ, 0xc0, !PT ;  /* 0x0000ffff0a047812 */ /* 0x000fe200078ec0ff */
[----:B------:R-:W-:Y:S01]  /*7500*/  @!P6 FADD.FTZ R161, -R161, -RZ ;  /* 0x800000ffa1a1e221 */ /* 0x000fe20000010100 */
[----:B------:R-:W-:Y:S01]  /*7510*/  ISETP.LE.U32.AND P3, PT, R5, UR9, PT ;  /* 0x0000000905007c0c */ /* 0x000fe2000bf63070 */
[----:B-1----:R-:W-:Y:S01]  /*7520*/  @!P2 FADD.FTZ R211, -R211, -RZ ;  /* 0x800000ffd3d3a221 */ /* 0x002fe20000010100 */
[----:B------:R-:W-:Y:S02]  /*7530*/  LOP3.LUT R6, R6, 0xffff, RZ, 0xc0, !PT ;  /* 0x0000ffff06067812 */ /* 0x000fe400078ec0ff */
[----:B------:R-:W-:Y:S03]  /*7540*/  SHF.R.U32.HI R4, RZ, 0x8, R4 ;  /* 0x00000008ff047819 */ /* 0x000fe60000011604 */
[----:B------:R-:W-:Y:S01]  /*7550*/  MUFU.EX2 R198, R47 ;  /* 0x0000002f00c67308 */ /* 0x000fe20000000800 */
[----:B------:R-:W-:Y:S02]  /*7560*/  ISETP.LE.U32.AND P0, PT, R6, UR9, PT ;  /* 0x0000000906007c0c */ /* 0x000fe4000bf03070 */
[----:B------:R-:W-:Y:S02]  /*7570*/  LOP3.LUT R5, R10, 0xff, RZ, 0xc0, !PT ;  /* 0x000000ff0a057812 */ /* 0x000fe400078ec0ff */
[----:B------:R-:W-:Y:S02]  /*7580*/  LOP3.LUT R4, R4, 0xffff, RZ, 0xc0, !PT ;  /* 0x0000ffff04047812 */ /* 0x000fe400078ec0ff */
[----:B------:R-:W-:Y:S01]  /*7590*/  SHF.R.U32.HI R6, RZ, 0x10, R10 ;  /* 0x00000010ff067819 */ /* 0x000fe2000001160a */
[----:B------:R-:W-:Y:S01]  /*75a0*/  @!P3 FADD.FTZ R186, -R186, -RZ ;  /* 0x800000ffbabab221 */ /* 0x000fe20000010100 */
[----:B------:R-:W-:Y:S01]  /*75b0*/  ISETP.LE.U32.AND P6, PT, R4, UR9, PT ;  /* 0x0000000904007c0c */ /* 0x000fe2000bfc3070 */
[----:B------:R-:W-:Y:S01]  /*75c0*/  MUFU.EX2 R167, R50 ;  /* 0x0000003200a77308 */ /* 0x000fe20000000800 */
[----:B------:R-:W-:Y:S02]  /*75d0*/  ISETP.LE.U32.AND P4, PT, R5, UR9, PT ;  /* 0x0000000905007c0c */ /* 0x000fe4000bf83070 */
[----:B------:R-:W-:Y:S01]  /*75e0*/  LOP3.LUT R5, R6, 0xff, RZ, 0xc0, !PT ;  /* 0x000000ff06057812 */ /* 0x000fe200078ec0ff */
[----:B------:R-:W-:Y:S01]  /*75f0*/  @!P0 FADD.FTZ R165, -R165, -RZ ;  /* 0x800000ffa5a58221 */ /* 0x000fe20000010100 */
[----:B------:R-:W-:Y:S02]  /*7600*/  SHF.R.U32.HI R4, RZ, 0x8, R20 ;  /* 0x00000008ff047819 */ /* 0x000fe40000011614 */
[----:B------:R-:W-:Y:S03]  /*7610*/  ISETP.LE.U32.AND P3, PT, R5, UR9, PT ;  /* 0x0000000905007c0c */ /* 0x000fe6000bf63070 */
[----:B------:R-:W1:Y:S01]  /*7620*/  MUFU.EX2 R215, R26 ;  /* 0x0000001a00d77308 */ /* 0x000e620000000800 */
[----:B------:R-:W-:Y:S02]  /*7630*/  SHF.R.U32.HI R10, RZ, 0x18, R10 ;  /* 0x00000018ff0a7819 */ /* 0x000fe4000001160a */
[----:B------:R-:W-:Y:S01]  /*7640*/  LOP3.LUT R4, R4, 0xffff, RZ, 0xc0, !PT ;  /* 0x0000ffff04047812 */ /* 0x000fe200078ec0ff */
[----:B------:R-:W-:Y:S01]  /*7650*/  @!P6 FADD.FTZ R194, -R194, -RZ ;  /* 0x800000ffc2c2e221 */ /* 0x000fe20000010100 */
[----:B------:R-:W-:Y:S01]  /*7660*/  ISETP.LE.U32.AND P1, PT, R10, UR9, PT ;  /* 0x000000090a007c0c */ /* 0x000fe2000bf23070 */
[----:B------:R-:W-:Y:S01]  /*7670*/  @!P4 FADD.FTZ R195, -R195, -RZ ;  /* 0x800000ffc3c3c221 */ /* 0x000fe20000010100 */
[----:B------:R-:W-:Y:S03]  /*7680*/  ISETP.LE.U32.AND P6, PT, R4, UR9, PT ;  /* 0x0000000904007c0c */ /* 0x000fe6000bfc3070 */
[----:B------:R-:W-:Y:S01]  /*7690*/  MUFU.EX2 R192, R44 ;  /* 0x0000002c00c07308 */ /* 0x000fe20000000800 */
[----:B------:R-:W-:Y:S02]  /*76a0*/  LOP3.LUT R4, R21, 0xff, RZ, 0xc0, !PT ;  /* 0x000000ff15047812 */ /* 0x000fe400078ec0ff */
[----:B------:R-:W-:Y:S01]  /*76b0*/  LOP3.LUT R5, R144, 0xff, RZ, 0xc0, !PT ;  /* 0x000000ff90057812 */ /* 0x000fe200078ec0ff */
[----:B------:R-:W-:Y:S01]  /*76c0*/  @!P3 FADD.FTZ R203, -R203, -RZ ;  /* 0x800000ffcbcbb221 */ /* 0x000fe20000010100 */
[----:B------:R-:W-:Y:S01]  /*76d0*/  ISETP.LE.U32.AND P3, PT, R4, UR9, PT ;  /* 0x0000000904007c0c */ /* 0x000fe2000bf63070 */
[----:B------:R-:W-:Y:S01]  /*76e0*/  IMAD.U32 R144, RZ, RZ, UR29 ;  /* 0x0000001dff907e24 */ /* 0x000fe2000f8e00ff */
[----:B------:R-:W-:Y:S03]  /*76f0*/  ISETP.LE.U32.AND P4, PT, R22, UR9, PT ;  /* 0x0000000916007c0c */ /* 0x000fe6000bf83070 */
[----:B------:R-:W-:Y:S01]  /*7700*/  MUFU.EX2 R160, R54 ;  /* 0x0000003600a07308 */ /* 0x000fe20000000800 */
[----:B------:R-:W-:Y:S01]  /*7710*/  SHF.R.U32.HI R4, RZ, 0x8, R226 ;  /* 0x00000008ff047819 */ /* 0x000fe200000116e2 */
[----:B--2---:R-:W-:Y:S01]  /*7720*/  @!P1 FADD.FTZ R200, -R200, -RZ ;  /* 0x800000ffc8c89221 */ /* 0x004fe20000010100 */
[----:B------:R-:W-:Y:S01]  /*7730*/  ISETP.LE.U32.AND P2, PT, R134, UR9, PT ;  /* 0x0000000986007c0c */ /* 0x000fe2000bf43070 */
[----:B-1----:R-:W-:Y:S01]  /*7740*/  @!P5 FADD.FTZ R215, -R215, -RZ ;  /* 0x800000ffd7d7d221 */ /* 0x002fe20000010100 */
[----:B------:R-:W-:Y:S02]  /*7750*/  ISETP.LE.U32.AND P1, PT, R5, UR9, PT ;  /* 0x0000000905007c0c */ /* 0x000fe4000bf23070 */
[----:B------:R-:W-:Y:S03]  /*7760*/  LOP3.LUT R5, R4, 0xffff, RZ, 0xc0, !PT ;  /* 0x0000ffff04057812 */ /* 0x000fe600078ec0ff */
[----:B------:R-:W1:Y:S01]  /*7770*/  MUFU.EX2 R153, R49 ;  /* 0x0000003100997308 */ /* 0x000e620000000800 */
[----:B------:R-:W-:Y:S01]  /*7780*/  LOP3.LUT R4, R9, 0xffff, RZ, 0xc0, !PT ;  /* 0x0000ffff09047812 */ /* 0x000fe200078ec0ff */
[----:B------:R-:W-:Y:S01]  /*7790*/  @!P3 FADD.FTZ R199, -R199, -RZ ;  /* 0x800000ffc7c7b221 */ /* 0x000fe20000010100 */
[----:B------:R-:W-:Y:S01]  /*77a0*/  ISETP.LE.U32.AND P3, PT, R5, UR9, PT ;  /* 0x0000000905007c0c */ /* 0x000fe2000bf63070 */
[----:B------:R-:W-:Y:S01]  /*77b0*/  @!P4 FADD.FTZ R198, -R198, -RZ ;  /* 0x800000ffc6c6c221 */ /* 0x000fe20000010100 */
[----:B------:R-:W-:Y:S02]  /*77c0*/  LOP3.LUT R5, R9, 0xff, RZ, 0xc0, !PT ;  /* 0x000000ff09057812 */ /* 0x000fe400078ec0ff */
[----:B------:R-:W-:Y:S01]  /*77d0*/  SHF.R.U32.HI R4, RZ, 0x8, R4 ;  /* 0x00000008ff047819 */ /* 0x000fe20000011604 */
[----:B------:R-:W-:Y:S01]  /*77e0*/  @!P2 FADD.FTZ R154, -R154, -RZ ;  /* 0x800000ff9a9aa221 */ /* 0x000fe20000010100 */
[----:B------:R-:W-:Y:S01]  /*77f0*/  ISETP.LE.U32.AND P4, PT, R5, UR9, PT ;  /* 0x0000000905007c0c */ /* 0x000fe2000bf83070 */
[----:B------:R-:W-:Y:S01]  /*7800*/  @!P1 FADD.FTZ R167, -R167, -RZ ;  /* 0x800000ffa7a79221 */ /* 0x000fe20000010100 */
[----:B------:R-:W-:Y:S01]  /*7810*/  LOP3.LUT R4, R4, 0xffff, RZ, 0xc0, !PT ;  /* 0x0000ffff04047812 */ /* 0x000fe200078ec0ff */
[----:B------:R-:W2:Y:S01]  /*7820*/  MUFU.EX2 R164, R51 ;  /* 0x0000003300a47308 */ /* 0x000ea20000000800 */
[--C-:B------:R-:W-:Y:S02]  /*7830*/  SHF.R.U32.HI R5, RZ, 0x10, R9.reuse ;  /* 0x00000010ff057819 */ /* 0x100fe40000011609 */
[----:B------:R-:W-:Y:S02]  /*7840*/  ISETP.LE.U32.AND P2, PT, R4, UR9, PT ;  /* 0x0000000904007c0c */ /* 0x000fe4000bf43070 */
[----:B------:R-:W-:Y:S01]  /*7850*/  LOP3.LUT R4, R5, 0xff, RZ, 0xc0, !PT ;  /* 0x000000ff05047812 */ /* 0x000fe200078ec0ff */
[----:B-1----:R-:W-:Y:S01]  /*7860*/  @!P3 FADD.FTZ R153, -R153, -RZ ;  /* 0x800000ff9999b221 */ /* 0x002fe20000010100 */
[----:B------:R-:W-:Y:S03]  /*7870*/  ISETP.LE.U32.AND P0, PT, R15, UR9, PT ;  /* 0x000000090f007c0c */ /* 0x000fe6000bf03070 */
[----:B------:R-:W-:Y:S01]  /*7880*/  MUFU.EX2 R159, R55 ;  /* 0x00000037009f7308 */ /* 0x000fe20000000800 */
[----:B------:R-:W-:Y:S01]  /*7890*/  ISETP.LE.U32.AND P1, PT, R4, UR9, PT ;  /* 0x0000000904007c0c */ /* 0x000fe2000bf23070 */
[----:B------:R-:W-:Y:S01]  /*78a0*/  @!P4 FADD.FTZ R152, -R152, -RZ ;  /* 0x800000ff9898c221 */ /* 0x000fe20000010100 */
[----:B------:R-:W-:Y:S02]  /*78b0*/  LOP3.LUT R4, R8, 0xff, RZ, 0xc0, !PT ;  /* 0x000000ff08047812 */ /* 0x000fe400078ec0ff */
[----:B------:R-:W-:Y:S02]  /*78c0*/  ISETP.LE.U32.AND P5, PT, R135, UR9, PT ;  /* 0x0000000987007c0c */ /* 0x000fe4000bfa3070 */
[----:B------:R-:W-:Y:S03]  /*78d0*/  ISETP.LE.U32.AND P4, PT, R4, UR9, PT ;  /* 0x0000000904007c0c */ /* 0x000fe6000bf83070 */
[----:B------:R-:W1:Y:S01]  /*78e0*/  MUFU.EX2 R188, R45 ;  /* 0x0000002d00bc7308 */ /* 0x000e620000000800 */
[----:B------:R-:W-:Y:S02]  /*78f0*/  LOP3.LUT R4, R18, 0xff, RZ, 0xc0, !PT ;  /* 0x000000ff12047812 */ /* 0x000fe400078ec0ff */
[----:B------:R-:W-:Y:S01]  /*7900*/  SHF.R.U32.HI R9, RZ, 0x18, R9 ;  /* 0x00000018ff097819 */ /* 0x000fe20000011609 */
[----:B------:R-:W-:Y:S01]  /*7910*/  @!P0 FADD.FTZ R192, -R192, -RZ ;  /* 0x800000ffc0c08221 */ /* 0x000fe20000010100 */
[----:B------:R-:W-:Y:S01]  /*7920*/  ISETP.LE.U32.AND P0, PT, R13, UR9, PT ;  /* 0x000000090d007c0c */ /* 0x000fe2000bf03070 */
[----:B------:R-:W-:Y:S01]  /*7930*/  @!P1 FADD.FTZ R160, -R160, -RZ ;  /* 0x800000ffa0a09221 */ /* 0x000fe20000010100 */
[----:B------:R-:W-:Y:S03]  /*7940*/  ISETP.LE.U32.AND P1, PT, R4, UR9, PT ;  /* 0x0000000904007c0c */ /* 0x000fe6000bf23070 */
[----:B------:R-:W-:Y:S01]  /*7950*/  MUFU.EX2 R147, R133 ;  /* 0x0000008500937308 */ /* 0x000fe20000000800 */
[----:B------:R-:W-:Y:S01]  /*7960*/  SHF.R.U32.HI R4, RZ, 0x18, R8 ;  /* 0x00000018ff047819 */ /* 0x000fe20000011608 */
[----:B--2---:R-:W-:Y:S01]  /*7970*/  @!P5 FADD.FTZ R164, -R164, -RZ ;  /* 0x800000ffa4a4d221 */ /* 0x004fe20000010100 */
[----:B------:R-:W-:Y:S01]  /*7980*/  ISETP.LE.U32.AND P3, PT, R7, UR9, PT ;  /* 0x0000000907007c0c */ /* 0x000fe2000bf63070 */
[----:B------:R-:W-:Y:S01]  /*7990*/  @!P4 FADD.FTZ R182, -R182, -RZ ;  /* 0x800000ffb6b6c221 */ /* 0x000fe20000010100 */
[----:B------:R-:W-:Y:S02]  /*79a0*/  ISETP.LE.U32.AND P4, PT, R4, UR9, PT ;  /* 0x0000000904007c0c */ /* 0x000fe4000bf83070 */
[----:B------:R-:W-:Y:S03]  /*79b0*/  LOP3.LUT R4, R19, 0xff, RZ, 0xc0, !PT ;  /* 0x000000ff13047812 */ /* 0x000fe600078ec0ff */
[----:B------:R-:W2:Y:S01]  /*79c0*/  MUFU.EX2 R157, R3 ;  /* 0x00000003009d7308 */ /* 0x000ea20000000800 */
[----:B------:R-:W-:Y:S01]  /*79d0*/  SHF.R.U32.HI R7, RZ, 0x8, R16 ;  /* 0x00000008ff077819 */ /* 0x000fe20000011610 */
[----:B------:R-:W-:Y:S01]  /*79e0*/  @!P0 FADD.FTZ R150, -R150, -RZ ;  /* 0x800000ff96968221 */ /* 0x000fe20000010100 */
[----:B------:R-:W-:Y:S01]  /*79f0*/  ISETP.LE.U32.AND P5, PT, R9, UR9, PT ;  /* 0x0000000909007c0c */ /* 0x000fe2000bfa3070 */
[----:B------:R-:W-:Y:S01]  /*7a00*/  @!P1 FADD.FTZ R156, -R156, -RZ ;  /* 0x800000ff9c9c9221 */ /* 0x000fe20000010100 */
[----:B------:R-:W-:Y:S01]  /*7a10*/  ISETP.LE.U32.AND P0, PT, R4, UR9, PT ;  /* 0x0000000904007c0c */ /* 0x000fe2000bf03070 */
[----:B-1----:R-:W-:Y:S01]  /*7a20*/  @!P6 FADD.FTZ R188, -R188, -RZ ;  /* 0x800000ffbcbce221 */ /* 0x002fe20000010100 */
[----:B------:R-:W-:Y:S03]  /*7a30*/  LOP3.LUT R4, R7, 0xffff, RZ, 0xc0, !PT ;  /* 0x0000ffff07047812 */ /* 0x000fe600078ec0ff */
[----:B------:R-:W1:Y:S01]  /*7a40*/  MUFU.EX2 R151, R53 ;  /* 0x0000003500977308 */ /* 0x000e620000000800 */
[----:B------:R-:W-:Y:S01]  /*7a50*/  SHF.R.U32.HI R5, RZ, 0x8, R17 ;  /* 0x00000008ff057819 */ /* 0x000fe20000011611 */
[----:B------:R-:W-:Y:S01]  /*7a60*/  @!P3 FADD.FTZ R158, -R158, -RZ ;  /* 0x800000ff9e9eb221 */ /* 0x000fe20000010100 */
[----:B------:R-:W-:Y:S02]  /*7a70*/  ISETP.LE.U32.AND P1, PT, R4, UR9, PT ;  /* 0x0000000904007c0c */ /* 0x000fe4000bf23070 */
[----:B------:R-:W-:Y:S02]  /*7a80*/  F2FP.RELU.F16.F32.PACK_AB R4, R210, R202 ;  /* 0x000000cad204723e */ /* 0x000fe400000008ff */
[----:B------:R-:W-:Y:S01]  /*7a90*/  LOP3.LUT R5, R5, 0xffff, RZ, 0xc0, !PT ;  /* 0x0000ffff05057812 */ /* 0x000fe200078ec0ff */
[----:B------:R-:W-:Y:S01]  /*7aa0*/  @!P5 FADD.FTZ R159, -R159, -RZ ;  /* 0x800000ff9f9fd221 */ /* 0x000fe20000010100 */
[----:B------:R-:W-:Y:S01]  /*7ab0*/  ISETP.LE.U32.AND P6, PT, R14, UR9, PT ;  /* 0x000000090e007c0c */ /* 0x000fe2000bfc3070 */
[----:B------:R3:W-:Y:S01]  /*7ac0*/  STS [R228+0x1c000], R4 ;  /* 0x01c00004e4007388 */ /* 0x0007e20000000800 */
[----:B------:R-:W-:Y:S01]  /*7ad0*/  ISETP.LE.U32.AND P5, PT, R5, UR9, PT ;  /* 0x0000000905007c0c */ /* 0x000fe2000bfa3070 */
[----:B------:R4:W-:Y:S01]  /*7ae0*/  MUFU.EX2 R180, R0 ;  /* 0x0000000000b47308 */ /* 0x0009e20000000800 */
[----:B------:R-:W-:Y:S02]  /*7af0*/  SHF.R.U32.HI R5, RZ, 0x10, R8 ;  /* 0x00000010ff057819 */ /* 0x000fe40000011608 */
[----:B------:R-:W-:Y:S01]  /*7b00*/  LOP3.LUT R6, R8, 0xffff, RZ, 0xc0, !PT ;  /* 0x0000ffff08067812 */ /* 0x000fe200078ec0ff */
[----:B--2---:R-:W-:Y:S01]  /*7b10*/  @!P1 FADD.FTZ R157, -R157, -RZ ;  /* 0x800000ff9d9d9221 */ /* 0x004fe20000010100 */
[----:B------:R-:W-:Y:S01]  /*7b20*/  LOP3.LUT R5, R5, 0xff, RZ, 0xc0, !PT ;  /* 0x000000ff05057812 */ /* 0x000fe200078ec0ff */
[----:B-1----:R-:W-:Y:S01]  /*7b30*/  @!P2 FADD.FTZ R151, -R151, -RZ ;  /* 0x800000ff9797a221 */ /* 0x002fe20000010100 */
[----:B------:R-:W-:Y:S03]  /*7b40*/  SHF.R.U32.HI R6, RZ, 0x8, R6 ;  /* 0x00000008ff067819 */ /* 0x000fe60000011606 */
[----:B------:R-:W1:Y:S01]  /*7b50*/  MUFU.EX2 R183, R59 ;  /* 0x0000003b00b77308 */ /* 0x000e620000000800 */
[----:B------:R-:W-:Y:S01]  /*7b60*/  F2FP.RELU.F16.F32.PACK_AB R7, R185, R186 ;  /* 0x000000bab907723e */ /* 0x000fe200000008ff */
[----:B------:R-:W-:Y:S01]  /*7b70*/  @!P6 FADD.FTZ R155, -R155, -RZ ;  /* 0x800000ff9b9be221 */ /* 0x000fe20000010100 */
[----:B------:R-:W-:Y:S01]  /*7b80*/  F2FP.RELU.F16.F32.PACK_AB R3, R164, R167 ;  /* 0x000000a7a403723e */ /* 0x000fe200000008ff */
[----:B------:R-:W-:Y:S01]  /*7b90*/  @!P5 FADD.FTZ R147, -R147, -RZ ;  /* 0x800000ff9393d221 */ /* 0x000fe20000010100 */
[----:B------:R-:W-:Y:S02]  /*7ba0*/  ISETP.LE.U32.AND P5, PT, R5, UR9, PT ;  /* 0x0000000905007c0c */ /* 0x000fe4000bfa3070 */
[----:B------:R-:W-:Y:S03]  /*7bb0*/  LOP3.LUT R5, R6, 0xffff, RZ, 0xc0, !PT ;  /* 0x0000ffff06057812 */ /* 0x000fe600078ec0ff */
[----:B------:R-:W2:Y:S01]  /*7bc0*/  MUFU.EX2 R181, R62 ;  /* 0x0000003e00b57308 */ /* 0x000ea20000000800 */
[----:B------:R-:W-:Y:S02]  /*7bd0*/  F2FP.RELU.F16.F32.PACK_AB R6, R216, R217 ;  /* 0x000000d9d806723e */ /* 0x000fe400000008ff */
[----:B------:R-:W-:Y:S02]  /*7be0*/  ISETP.LE.U32.AND P6, PT, R5, UR9, PT ;  /* 0x0000000905007c0c */ /* 0x000fe4000bfc3070 */
[----:B------:R-:W-:Y:S01]  /*7bf0*/  F2FP.RELU.F16.F32.PACK_AB R5, R193, R201 ;  /* 0x000000c9c105723e */ /* 0x000fe200000008ff */
[----:B------:R2:W-:Y:S01]  /*7c00*/  STS [R228+0x1c400], R6 ;  /* 0x01c40006e4007388 */ /* 0x0005e20000000800 */
[----:B---3--:R-:W-:Y:S02]  /*7c10*/  F2FP.RELU.F16.F32.PACK_AB R4, R206, R208 ;  /* 0x000000d0ce04723e */ /* 0x008fe400000008ff */
[----:B----4-:R-:W-:Y:S01]  /*7c20*/  F2FP.RELU.F16.F32.PACK_AB R0, R147, R150 ;  /* 0x000000969300723e */ /* 0x010fe200000008ff */
[----:B------:R3:W-:Y:S01]  /*7c30*/  STS [R230+0x1c000], R5 ;  /* 0x01c00005e6007388 */ /* 0x0007e20000000800 */
[----:B------:R-:W-:Y:S01]  /*7c40*/  ISETP.LE.U32.AND P2, PT, R11, UR9, PT ;  /* 0x000000090b007c0c */ /* 0x000fe2000bf43070 */
[----:B------:R-:W-:Y:S01]  /*7c50*/  @!P5 FADD.FTZ R184, -R184, -RZ ;  /* 0x800000ffb8b8d221 */ /* 0x000fe20000010100 */
[----:B-1----:R-:W-:Y:S01]  /*7c60*/  @!P4 FADD.FTZ R183, -R183, -RZ ;  /* 0x800000ffb7b7c221 */ /* 0x002fe20000010100 */
[----:B------:R1:W-:Y:S01]  /*7c70*/  STS [R230+0x1c400], R4 ;  /* 0x01c40004e6007388 */ /* 0x0003e20000000800 */
[----:B------:R-:W-:Y:S01]  /*7c80*/  FSETP.GE.FTZ.AND P3, PT, R201, RZ, PT ;  /* 0x000000ffc900720b */ /* 0x000fe20003f76000 */
[----:B------:R-:W-:Y:S01]  /*7c90*/  @!P6 FADD.FTZ R162, -R162, -RZ ;  /* 0x800000ffa2a2e221 */ /* 0x000fe20000010100 */
[----:B--2---:R-:W-:Y:S01]  /*7ca0*/  @!P0 FADD.FTZ R181, -R181, -RZ ;  /* 0x800000ffb5b58221 */ /* 0x004fe20000010100 */
[----:B------:R-:W-:Y:S02]  /*7cb0*/  LEA R148, P0, R251, R144, 0x2 ;  /* 0x00000090fb947211 */ /* 0x000fe400078010ff */
[----:B------:R-:W-:Y:S02]  /*7cc0*/  FSETP.GE.FTZ.AND P1, PT, R191, RZ, PT ;  /* 0x000000ffbf00720b */ /* 0x000fe40003f36000 */
[----:B------:R-:W-:Y:S02]  /*7cd0*/  LEA.HI.X.SX32 R149, R251, R145, 0x2, P0 ;  /* 0x00000091fb957211 */ /* 0x000fe400000f16ff */
[----:B------:R-:W-:Y:S01]  /*7ce0*/  @!P2 FADD.FTZ R180, -R180, -RZ ;  /* 0x800000ffb4b4a221 */ /* 0x000fe20000010100 */
[----:B------:R-:W-:Y:S02]  /*7cf0*/  FSETP.GE.FTZ.AND P0, PT, R202, RZ, PT ;  /* 0x000000ffca00720b */ /* 0x000fe40003f16000 */
[----:B------:R-:W2:Y:S01]  /*7d00*/  LDG.E R144, desc[UR10][R148.64] ;  /* 0x0000000a94907981 */ /* 0x000ea2000c1e1900 */
[----:B------:R-:W-:Y:S02]  /*7d10*/  FSETP.GE.FTZ.AND P2, PT, R193, RZ, PT ;  /* 0x000000ffc100720b */ /* 0x000fe40003f56000 */
[----:B------:R-:W-:Y:S02]  /*7d20*/  FSETP.GE.FTZ.AND P4, PT, R154, RZ, PT ;  /* 0x000000ff9a00720b */ /* 0x000fe40003f96000 */
[----:B------:R-:W-:Y:S02]  /*7d30*/  F2FP.RELU.F16.F32.PACK_AB R6, R220, R221 ;  /* 0x000000dddc06723e */ /* 0x000fe400000008ff */
[----:B---3--:R-:W-:Y:S03]  /*7d40*/  F2FP.RELU.F16.F32.PACK_AB R5, R224, R225 ;  /* 0x000000e1e005723e */ /* 0x008fe600000008ff */
[----:B------:R3:W-:Y:S01]  /*7d50*/  STS [R228+0x1e000], R6 ;  /* 0x01e00006e4007388 */ /* 0x0007e20000000800 */
[----:B-1----:R-:W-:Y:S03]  /*7d60*/  F2FP.RELU.F16.F32.PACK_AB R4, R218, R219 ;  /* 0x000000dbda04723e */ /* 0x002fe600000008ff */
[----:B------:R1:W-:Y:S04]  /*7d70*/  STS [R228+0x1e400], R5 ;  /* 0x01e40005e4007388 */ /* 0x0003e80000000800 */
[----:B------:R4:W-:Y:S01]  /*7d80*/  STS [R230+0x1e000], R4 ;  /* 0x01e00004e6007388 */ /* 0x0009e20000000800 */
[----:B---3--:R-:W-:Y:S02]  /*7d90*/  F2FP.RELU.F16.F32.PACK_AB R6, R222, R223 ;  /* 0x000000dfde06723e */ /* 0x008fe400000008ff */
[----:B-1----:R-:W-:Y:S03]  /*7da0*/  F2FP.RELU.F16.F32.PACK_AB R5, R165, R166 ;  /* 0x000000a6a505723e */ /* 0x002fe600000008ff */
[----:B------:R1:W-:Y:S01]  /*7db0*/  STS [R230+0x1e400], R6 ;  /* 0x01e40006e6007388 */ /* 0x0003e20000000800 */
[----:B----4-:R-:W-:Y:S05]  /*7dc0*/  F2FP.RELU.F16.F32.PACK_AB R4, R187, R191 ;  /* 0x000000bfbb04723e */ /* 0x010fea00000008ff */
[----:B------:R3:W-:Y:S01]  /*7dd0*/  STS [R234+0x1c000], R4 ;  /* 0x01c00004ea007388 */ /* 0x0007e20000000800 */
[----:B-1----:R-:W-:Y:S05]  /*7de0*/  F2FP.RELU.F16.F32.PACK_AB R6, R197, R196 ;  /* 0x000000c4c506723e */ /* 0x002fea00000008ff */
[----:B------:R1:W-:Y:S01]  /*7df0*/  STS [R234+0x1c400], R6 ;  /* 0x01c40006ea007388 */ /* 0x0003e20000000800 */
[----:B---3--:R-:W-:Y:S03]  /*7e00*/  F2FP.RELU.F16.F32.PACK_AB R4, R189, R190 ;  /* 0x000000bebd04723e */ /* 0x008fe600000008ff */
[----:B------:R3:W-:Y:S04]  /*7e10*/  STS [R233+0x1c000], R5 ;  /* 0x01c00005e9007388 */ /* 0x0007e80000000800 */
[----:B------:R4:W-:Y:S01]  /*7e20*/  STS [R233+0x1c400], R4 ;  /* 0x01c40004e9007388 */ /* 0x0009e20000000800 */
[----:B-1----:R-:W-:Y:S02]  /*7e30*/  F2FP.RELU.F16.F32.PACK_AB R6, R211, R209 ;  /* 0x000000d1d306723e */ /* 0x002fe400000008ff */
[----:B---3--:R-:W-:Y:S03]  /*7e40*/  F2FP.RELU.F16.F32.PACK_AB R5, R214, R215 ;  /* 0x000000d7d605723e */ /* 0x008fe600000008ff */
[----:B------:R1:W-:Y:S01]  /*7e50*/  STS [R234+0x1e000], R6 ;  /* 0x01e00006ea007388 */ /* 0x0003e20000000800 */
[----:B----4-:R-:W-:Y:S03]  /*7e60*/  F2FP.RELU.F16.F32.PACK_AB R4, R204, R205 ;  /* 0x000000cdcc04723e */ /* 0x010fe600000008ff */
[----:B------:R3:W-:Y:S04]  /*7e70*/  STS [R234+0x1e400], R5 ;  /* 0x01e40005ea007388 */ /* 0x0007e80000000800 */
[----:B------:R4:W-:Y:S01]  /*7e80*/  STS [R233+0x1e000], R4 ;  /* 0x01e00004e9007388 */ /* 0x0009e20000000800 */
[----:B-1----:R-:W-:Y:S02]  /*7e90*/  F2FP.RELU.F16.F32.PACK_AB R6, R212, R213 ;  /* 0x000000d5d406723e */ /* 0x002fe400000008ff */
[----:B---3--:R-:W-:Y:S03]  /*7ea0*/  F2FP.RELU.F16.F32.PACK_AB R5, R200, R203 ;  /* 0x000000cbc805723e */ /* 0x008fe600000008ff */
[----:B------:R1:W-:Y:S01]  /*7eb0*/  STS [R233+0x1e400], R6 ;  /* 0x01e40006e9007388 */ /* 0x0003e20000000800 */
[----:B----4-:R-:W-:Y:S03]  /*7ec0*/  F2FP.RELU.F16.F32.PACK_AB R4, R161, R163 ;  /* 0x000000a3a104723e */ /* 0x010fe600000008ff */
[----:B------:R-:W-:Y:S04]  /*7ed0*/  STS [R227+0x1c400], R7 ;  /* 0x01c40007e3007388 */ /* 0x000fe80000000800 */
[----:B------:R3:W-:Y:S04]  /*7ee0*/  STS [R227+0x1c000], R4 ;  /* 0x01c00004e3007388 */ /* 0x0007e80000000800 */
[----:B------:R4:W-:Y:S01]  /*7ef0*/  STS [R229+0x1c400], R3 ;  /* 0x01c40003e5007388 */ /* 0x0009e20000000800 */
[----:B-1----:R-:W-:Y:S02]  /*7f00*/  F2FP.RELU.F16.F32.PACK_AB R6, R194, R195 ;  /* 0x000000c3c206723e */ /* 0x002fe400000008ff */
[----:B---3--:R-:W-:Y:S02]  /*7f10*/  F2FP.RELU.F16.F32.PACK_AB R4, R153, R154 ;  /* 0x0000009a9904723e */ /* 0x008fe400000008ff */
[----:B----4-:R-:W-:Y:S03]  /*7f20*/  F2FP.RELU.F16.F32.PACK_AB R3, R159, R160 ;  /* 0x000000a09f03723e */ /* 0x010fe600000008ff */
[----:B------:R1:W-:Y:S04]  /*7f30*/  STS [R229+0x1c000], R4 ;  /* 0x01c00004e5007388 */ /* 0x0003e80000000800 */
[----:B------:R3:W-:Y:S04]  /*7f40*/  STS [R227+0x1e000], R6 ;  /* 0x01e00006e3007388 */ /* 0x0007e80000000800 */
[----:B------:R4:W-:Y:S01]  /*7f50*/  STS [R227+0x1e400], R5 ;  /* 0x01e40005e3007388 */ /* 0x0009e20000000800 */
[----:B-1----:R-:W-:Y:S02]  /*7f60*/  F2FP.RELU.F16.F32.PACK_AB R4, R151, R152 ;  /* 0x000000989704723e */ /* 0x002fe400000008ff */
        /* <DEDUP_REMOVED lines=8> */
[----:B---3--:R-:W-:Y:S02]  /*7ff0*/  F2FP.RELU.F16.F32.PACK_AB R5, R183, R184 ;  /* 0x000000b8b705723e */ /* 0x008fe400000008ff */
        /* <DEDUP_REMOVED lines=14> */
[----:B---3--:R-:W3:Y:S04]  /*80e0*/  LDG.E R3, desc[UR10][R148.64+0x20] ;  /* 0x0000200a94037981 */ /* 0x008ee8000c1e1900 */
[----:B------:R-:W2:Y:S08]  /*80f0*/  LDSM.16.M88.4 R48, [R172+UR4+0x11000] ;  /* 0x01100004ac30783b */ /* 0x000eb00008000200 */
[----:B------:R-:W2:Y:S08]  /*8100*/  LDSM.16.M88.4 R132, [R172+UR4+0x11800] ;  /* 0x01180004ac84783b */ /* 0x000eb00008000200 */
        /* <DEDUP_REMOVED lines=13> */
[C---:B------:R-:W-:Y:S06]  /*81e0*/  HMMA.16816.F32 R48, R64.reuse, R50, RZ ;  /* 0x000000324030723c */ /* 0x040fec00000018ff */
[-C--:B------:R-:W-:Y:S06]  /*81f0*/  HMMA.16816.F32 R52, R64, R132.reuse, RZ ;  /* 0x000000844034723c */ /* 0x080fec00000018ff */
[C---:B------:R-:W-:Y:S06]  /*8200*/  HMMA.16816.F32 R56, R60.reuse, R132, RZ ;  /* 0x000000843c38723c */ /* 0x040fec00000018ff */
[-C--:B------:R-:W-:Y:S06]  /*8210*/  HMMA.16816.F32 R60, R60, R134.reuse, RZ ;  /* 0x000000863c3c723c */ /* 0x080fec00000018ff */
[----:B------:R-:W-:Y:S01]  /*8220*/  HMMA.16816.F32 R64, R64, R134, RZ ;  /* 0x000000864040723c */ /* 0x000fe200000018ff */
[----:B------:R-:W2:Y:S05]  /*8230*/  LDSM.16.M88.4 R132, [R146+0xa000] ;  /* 0x00a000009284783b */ /* 0x000eaa0000000200 */
        /* <DEDUP_REMOVED lines=44> */
[----:B------:R-:W-:Y:S04]  /*8500*/  LDSM.16.M88.4 R132, [R173+0x4000] ;  /* 0x00400000ad84783b */ /* 0x000fe80000000200 */
[----:B------:R-:W-:Y:S04]  /*8510*/  IMAD.IADD R136, R2, 0x1, R136 ;  /* 0x0000000102887824 */ /* 0x000fe800078e0288 */
[----:B------:R1:W5:Y:S04]  /*8520*/  LDG.E R2, desc[UR10][R148.64+0x100] ;  /* 0x0001000a94027981 */ /* 0x000368000c1e1900 */
[----:B------:R-:W2:Y:S08]  /*8530*/  LDSM.16.M88.4 R140, [R136+0x8000] ;  /* 0x00800000888c783b */ /* 0x000eb00000000200 */
[----:B------:R-:W4:Y:S01]  /*8540*/  LDSM.16.M88.4 R136, [R136+0xa000] ;  /* 0x00a000008888783b */ /* 0x000f220000000200 */
[-C--:B--2---:R-:W-:Y:S06]  /*8550*/  HMMA.16816.F32 R4, R140, R132.reuse, R4 ;  /* 0x000000848c04723c */ /* 0x084fec0000001804 */
[C---:B----4-:R-:W-:Y:S06]  /*8560*/  HMMA.16816.F32 R8, R136.reuse, R132, R8 ;  /* 0x000000848808723c */ /* 0x050fec0000001808 */
[-C--:B------:R-:W-:Y:S06]  /*8570*/  HMMA.16816.F32 R12, R136, R134.reuse, R12 ;  /* 0x00000086880c723c */ /* 0x080fec000000180c */
[C---:B------:R-:W-:Y:S01]  /*8580*/  HMMA.16816.F32 R16, R140.reuse, R134, R16 ;  /* 0x000000868c10723c */ /* 0x040fe20000001810 */
[----:B------:R-:W2:Y:S05]  /*8590*/  LDSM.16.M88.4 R132, [R173+0x4800] ;  /* 0x00480000ad84783b */ /* 0x000eaa0000000200 */
[----:B------:R-:W-:Y:S01]  /*85a0*/  FADD.FTZ R0, -R144, R4 ;  /* 0x0000000490007221 */ /* 0x000fe20000010100 */
[C---:B---3--:R-:W-:Y:S01]  /*85b0*/  FADD.FTZ R6, -R3.reuse, R6 ;  /* 0x0000000603067221 */ /* 0x048fe20000010100 */
[----:B------:R-:W-:Y:S03]  /*85c0*/  FADD.FTZ R7, -R3, R7 ;  /* 0x0000000703077221 */ /* 0x000fe60000010100 */
        /* <DEDUP_REMOVED lines=16> */
[-C--:B--2---:R-:W-:Y:S06]  /*86d0*/  HMMA.16816.F32 R20, R140, R132.reuse, R20 ;  /* 0x000000848c14723c */ /* 0x084fec0000001814 */
[C---:B------:R-:W-:Y:S06]  /*86e0*/  HMMA.16816.F32 R24, R136.reuse, R132, R24 ;  /* 0x000000848818723c */ /* 0x040fec0000001818 */
[-C--:B------:R-:W-:Y:S06]  /*86f0*/  HMMA.16816.F32 R28, R136, R134.reuse, R28 ;  /* 0x00000086881c723c */ /* 0x080fec000000181c */
[C---:B------:R-:W-:Y:S01]  /*8700*/  HMMA.16816.F32 R32, R140.reuse, R134, R32 ;  /* 0x000000868c20723c */ /* 0x040fe20000001820 */
[----:B------:R-:W2:Y:S05]  /*8710*/  LDSM.16.M88.4 R132, [R173+0x5000] ;  /* 0x00500000ad84783b */ /* 0x000eaa0000000200 */
        /* <DEDUP_REMOVED lines=11> */
[-C--:B--2---:R-:W-:Y:S06]  /*87d0*/  HMMA.16816.F32 R36, R140, R132.reuse, R36 ;  /* 0x000000848c24723c */ /* 0x084fec0000001824 */
[C---:B------:R-:W-:Y:S06]  /*87e0*/  HMMA.16816.F32 R40, R136.reuse, R132, R40 ;  /* 0x000000848828723c */ /* 0x040fec0000001828 */
[-C--:B------:R-:W-:Y:S06]  /*87f0*/  HMMA.16816.F32 R44, R136, R134.reuse, R44 ;  /* 0x00000086882c723c */ /* 0x080fec000000182c */
[C---:B------:R-:W-:Y:S01]  /*8800*/  HMMA.16816.F32 R48, R140.reuse, R134, R48 ;  /* 0x000000868c30723c */ /* 0x040fe20000001830 */
[----:B------:R-:W2:Y:S05]  /*8810*/  LDSM.16.M88.4 R132, [R173+0x5800] ;  /* 0x00580000ad84783b */ /* 0x000eaa0000000200 */
[----:B------:R-:W-:Y:S05]  /*8820*/  FADD.FTZ R5, -R144, R36 ;  /* 0x0000002490057221 */ /* 0x000fea0000010100 */
[----:B------:R-:W-:Y:S02]  /*8830*/  FSEL R5, R5, R144, P1 ;  /* 0x0000009005057208 */ /* 0x000fe40000800000 */
[----:B------:R-:W-:Y:S01]  /*8840*/  FSETP.GE.FTZ.AND P1, PT, R151, RZ, PT ;  /* 0x000000ff9700720b */ /* 0x000fe20003f36000 */
[-C--:B--2---:R-:W-:Y:S06]  /*8850*/  HMMA.16816.F32 R52, R140, R132.reuse, R52 ;  /* 0x000000848c34723c */ /* 0x084fec0000001834 */
[C---:B------:R-:W-:Y:S06]  /*8860*/  HMMA.16816.F32 R56, R136.reuse, R132, R56 ;  /* 0x000000848838723c */ /* 0x040fec0000001838 */
[-C--:B------:R-:W-:Y:S05]  /*8870*/  HMMA.16816.F32 R60, R136, R134.reuse, R60 ;  /* 0x00000086883c723c */ /* 0x080fea000000183c */
[----:B------:R-:W-:Y:S01]  /*8880*/  F2FP.F16.F32.PACK_AB R133, R4, R16 ;  /* 0x000000100485723e */ /* 0x000fe200000000ff */
[----:B------:R-:W-:Y:S05]  /*8890*/  HMMA.16816.F32 R64, R140, R134, R64 ;  /* 0x000000868c40723c */ /* 0x000fea0000001840 */
[----:B------:R-:W-:Y:S01]  /*88a0*/  F2FP.F16.F32.PACK_AB R136, R20, R21 ;  /* 0x000000151488723e */ /* 0x000fe200000000ff */
[C---:B------:R-:W-:Y:S01]  /*88b0*/  FADD.FTZ R4, -R144.reuse, R37 ;  /* 0x0000002590047221 */ /* 0x040fe20000010100 */
        /* <DEDUP_REMOVED lines=55> */
[----:B------:R-:W-:Y:S02]  /*8c30*/  @!P1 LEA R32, P2, R7, R241, 0x1 ;  /* 0x000000f107209211 */ /* 0x000fe400078408ff */
        /* <DEDUP_REMOVED lines=48> */
.L_x_2075:
        /* <DEDUP_REMOVED lines=8> */
[C---:B------:R-:W-:Y:S01]  /*8fc0*/  FADD.FTZ R35, -R3.reuse, R35 ;  /* 0x0000002303237221 */ /* 0x040fe20000010100 */
        /* <DEDUP_REMOVED lines=33> */
[----:B------:R-:W-:Y:S01]  /*91e0*/  FMUL.FTZ R18, R185, R16 ;  /* 0x00000010b9127220 */ /* 0x000fe20000410000 */
        /* <DEDUP_REMOVED lines=35> */
[C---:B------:R-:W-:Y:S01]  /*9420*/  FADD.FTZ R29, -R2.reuse, R29 ;  /* 0x0000001d021d7221 */ /* 0x040fe20000010100 */
[----:B------:R-:W-:Y:S01]  /*9430*/  FSETP.GE.FTZ.AND P1, PT, R209, RZ, PT ;  /* 0x000000ffd100720b */ /* 0x000fe20003f36000 */
[----:B------:R-:W-:Y:S01]  /*9440*/  FADD.FTZ R44, -R2, R44 ;  /* 0x0000002c022c7221 */ /* 0x000fe20000010100 */
[----:B------:R-:W-:Y:S01]  /*9450*/  FSETP.GE.FTZ.AND P2, PT, R219, RZ, PT ;  /* 0x000000ffdb00720b */ /* 0x000fe20003f56000 */
[----:B------:R-:W-:Y:S01]  /*9460*/  FMUL.FTZ R13, R218, R13 ;  /* 0x0000000dda0d7220 */ /* 0x000fe20000410000 */
[----:B------:R-:W-:Y:S01]  /*9470*/  FSETP.GE.FTZ.AND P5, PT, R211, RZ, PT ;  /* 0x000000ffd300720b */ /* 0x000fe20003fb6000 */
[----:B------:R-:W-:Y:S01]  /*9480*/  STS [R230+0x14000], R133 ;  /* 0x01400085e6007388 */ /* 0x000fe20000000800 */
[----:B------:R-:W-:Y:S01]  /*9490*/  F2FP.F16.F32.PACK_AB R21, R18, R19 ;  /* 0x000000131215723e */ /* 0x000fe200000000ff */
[C---:B------:R-:W-:Y:S01]  /*94a0*/  FADD.FTZ R26, -R0.reuse, R26 ;  /* 0x0000001a001a7221 */ /* 0x040fe20000010100 */
        /* <DEDUP_REMOVED lines=20> */
[----:B------:R-:W-:Y:S01]  /*95f0*/  FSETP.GE.FTZ.AND P1, PT, R157, RZ, PT ;  /* 0x000000ff9d00720b */ /* 0x000fe20003f36000 */
[----:B------:R-:W-:Y:S01]  /*9600*/  FADD.FTZ R43, -R0, R43 ;  /* 0x0000002b002b7221 */ /* 0x000fe20000010100 */
[-C--:B------:R-:W-:Y:S01]  /*9610*/  FSEL R7, R7, R2.reuse, P4 ;  /* 0x0000000207077208 */ /* 0x080fe20002000000 */
[----:B------:R-:W-:Y:S01]  /*9620*/  IMAD.MOV.U32 R148, RZ, RZ, R238 ;  /* 0x000000ffff947224 */ /* 0x000fe200078e00ee */
[----:B------:R-:W-:Y:S01]  /*9630*/  FSEL R5, R5, R2, P2 ;  /* 0x0000000205057208 */ /* 0x000fe20001000000 */
[----:B------:R-:W-:Y:S01]  /*9640*/  IMAD.MOV.U32 R149, RZ, RZ, R235 ;  /* 0x000000ffff957224 */ /* 0x000fe200078e00eb */
        /* <DEDUP_REMOVED lines=141> */
[----:B------:R-:W4:Y:S05]  /*9f20*/  LDSM.16.MT88.4 R32, [R0+0x800] ;  /* 0x000800000020783b */ /* 0x000f2a0000004200 */
        /* <DEDUP_REMOVED lines=11> */
[----:B------:R-:W2:Y:S05]  /*9fe0*/  LDSM.16.MT88.4 R4, [R0+0x1000] ;  /* 0x001000000004783b */ /* 0x000eaa0000004200 */
[-C--:B----4-:R-:W-:Y:S01]  /*9ff0*/  HMMA.16816.F32 R68, R20, R24.reuse, R68 ;  /* 0x000000181444723c */ /* 0x090fe20000001844 */
[----:B------:R-:W-:Y:S05]  /*a000*/  LDSM.16.MT88.4 R16, [R168+0x1d800] ;  /* 0x01d80000a810783b */ /* 0x000fea0000004200 */
        /* <DEDUP_REMOVED lines=10> */
[-C--:B-1----:R-:W-:Y:S01]  /*a0b0*/  HMMA.16816.F32 R68, R8, R12.reuse, R68 ;  /* 0x0000000c0844723c */ /* 0x082fe20000001844 */
[----:B------:R-:W-:Y:S05]  /*a0c0*/  LDSM.16.MT88.4 R32, [R3+0x2000] ;  /* 0x002000000320783b */ /* 0x000fea0000004200 */
        /* <DEDUP_REMOVED lines=9> */
[----:B------:R-:W2:Y:S05]  /*a160*/  LDSM.16.MT88.4 R4, [R0+0x2000] ;  /* 0x002000000004783b */ /* 0x000eaa0000004200 */
[-C--:B---3--:R-:W-:Y:S01]  /*a170*/  HMMA.16816.F32 R68, R16, R24.reuse, R68 ;  /* 0x000000181044723c */ /* 0x088fe20000001844 */
[----:B------:R-:W-:Y:S05]  /*a180*/  LDSM.16.MT88.4 R8, [R168+0x1e800] ;  /* 0x01e80000a808783b */ /* 0x000fea0000004200 */
        /* <DEDUP_REMOVED lines=34> */
[----:B------:R4:W3:Y:S05]  /*a3b0*/  LDSM.16.MT88.4 R8, [R0+0x3800] ;  /* 0x003800000008783b */ /* 0x0008ea0000004200 */
[-C--:B-1----:R-:W-:Y:S01]  /*a3c0*/  HMMA.16816.F32 R68, R20, R32.reuse, R68 ;  /* 0x000000201444723c */ /* 0x082fe20000001844 */
[----:B------:R-:W-:Y:S05]  /*a3d0*/  BAR.SYNC.DEFER_BLOCKING 0x0 ;  /* 0x0000000000007b1d */ /* 0x000fea0000010000 */
[C---:B--2---:R-:W-:Y:S06]  /*a3e0*/  HMMA.16816.F32 R72, R36.reuse, R32, R72 ;  /* 0x000000202448723c */ /* 0x044fec0000001848 */
[-C--:B------:R-:W-:Y:S06]  /*a3f0*/  HMMA.16816.F32 R76, R36, R34.reuse, R76 ;  /* 0x00000022244c723c */ /* 0x080fec000000184c */
[C---:B------:R-:W-:Y:S05]  /*a400*/  HMMA.16816.F32 R80, R20.reuse, R34, R80 ;  /* 0x000000221450723c */ /* 0x040fea0000001850 */
[----:B----4-:R-:W-:Y:S01]  /*a410*/  IMAD.SHL.U32 R0, R244, 0x40, RZ ;  /* 0x00000040f4007824 */ /* 0x010fe200078e00ff */
[-C--:B------:R-:W-:Y:S05]  /*a420*/  HMMA.16816.F32 R84, R20, R4.reuse, R84 ;  /* 0x000000041454723c */ /* 0x080fea0000001854 */
[----:B------:R-:W-:Y:S01]  /*a430*/  LOP3.LUT R0, R0, 0x1c0, RZ, 0xc0, !PT ;  /* 0x000001c000007812 */ /* 0x000fe200078ec0ff */
[C---:B------:R-:W-:Y:S06]  /*a440*/  HMMA.16816.F32 R88, R36.reuse, R4, R88 ;  /* 0x000000042458723c */ /* 0x040fec0000001858 */
[-C--:B------:R-:W-:Y:S05]  /*a450*/  HMMA.16816.F32 R92, R36, R6.reuse, R92 ;  /* 0x00000006245c723c */ /* 0x080fea000000185c */
[----:B------:R-:W-:Y:S01]  /*a460*/  SHF.R.S32.HI R4, RZ, 0x1f, R16 ;  /* 0x0000001fff047819 */ /* 0x000fe20000011410 */
[----:B------:R-:W-:Y:S05]  /*a470*/  HMMA.16816.F32 R96, R20, R6, R96 ;  /* 0x000000061460723c */ /* 0x000fea0000001860 */
[----:B------:R-:W-:Y:S01]  /*a480*/  LEA.HI R4, R4, R16, RZ, 0x6 ;  /* 0x0000001004047211 */ /* 0x000fe200078f30ff */
[-C--:B---3--:R-:W-:Y:S05]  /*a490*/  HMMA.16816.F32 R68, R12, R24.reuse, R68 ;  /* 0x000000180c44723c */ /* 0x088fea0000001844 */
[----:B------:R-:W-:Y:S01]  /*a4a0*/  LOP3.LUT R5, R0, 0x38, R236, 0xf8, !PT ;  /* 0x0000003800057812 */ /* 0x000fe200078ef8ec */
[C---:B------:R-:W-:Y:S05]  /*a4b0*/  HMMA.16816.F32 R72, R28.reuse, R24, R72 ;  /* 0x000000181c48723c */ /* 0x040fea0000001848 */
[----:B------:R-:W-:Y:S01]  /*a4c0*/  SHF.R.U32.HI R0, RZ, 0x3, R0 ;  /* 0x00000003ff007819 */ /* 0x000fe20000011600 */
[-C--:B------:R-:W-:Y:S05]  /*a4d0*/  HMMA.16816.F32 R76, R28, R26.reuse, R76 ;  /* 0x0000001a1c4c723c */ /* 0x080fea000000184c */
[----:B------:R-:W-:Y:S01]  /*a4e0*/  IMAD.SHL.U32 R4, R4, 0x8, RZ ;  /* 0x0000000804047824 */ /* 0x000fe200078e00ff */
[C---:B------:R-:W-:Y:S05]  /*a4f0*/  HMMA.16816.F32 R80, R12.reuse, R26, R80 ;  /* 0x0000001a0c50723c */ /* 0x040fea0000001850 */
[----:B------:R-:W-:Y:S01]  /*a500*/  LOP3.LUT R0, R5, R0, RZ, 0x3c, !PT ;  /* 0x0000000005007212 */ /* 0x000fe200078e3cff */
        /* <DEDUP_REMOVED lines=55> */
.L_x_2076:
        /* <DEDUP_REMOVED lines=10> */
[----:B------:R-:W-:Y:S01]  /*a920*/  IMAD.MOV.U32 R150, RZ, RZ, 0x4 ;  /* 0x00000004ff967424 */ /* 0x000fe200078e00ff */
[----:B------:R-:W-:Y:S02]  /*a930*/  @UP2 UIADD3 UR31, UP1, UR14, -0x200, URZ ;  /* 0xfffffe000e1f2890 */ /* 0x000fe4000ff3e03f */
[----:B------:R-:W3:Y:S01]  /*a940*/  LDSM.16.MT88.4 R36, [R2] ;  /* 0x000000000224783b */ /* 0x000ee20000004200 */
[----:B------:R-:W-:Y:S02]  /*a950*/  UIADD3 UR32, UR12, -0x1, URZ ;  /* 0xffffffff0c207890 */ /* 0x000fe4000fffe03f */
[----:B------:R-:W-:Y:S01]  /*a960*/  @UP2 UIADD3.X UR13, UR15, -0x1, URZ, UP1, !UPT ;  /* 0xffffffff0f0d2890 */ /* 0x000fe20008ffe43f */
        /* <DEDUP_REMOVED lines=405> */
[----:B------:R-:W-:Y:S01]  /*c2c0*/  UISETP.NE.AND UP0, UPT, UR37, -0x1, UPT ;  /* 0xffffffff2500788c */ /* 0x000fe2000bf05270 */
        /* <DEDUP_REMOVED lines=31> */
[----:B------:R-:W-:Y:S01]  /*c4c0*/  PLOP3.LUT P0, PT, PT, PT, UP0, 0x80, 0x0 ;  /* 0x000000000000781c */ /* 0x000fe20003f0f008 */
[----:B------:R-:W-:Y:S01]  /*c4d0*/  FMUL.FTZ R0, R93, UR12 ;  /* 0x0000000c5d007c20 */ /* 0x000fe20008410000 */
[----:B------:R-:W-:Y:S01]  /*c4e0*/  F2FP.F16.F32.PACK_AB R6, R6, R86 ;  /* 0x000000560606723e */ /* 0x000fe200000000ff */
[----:B------:R-:W-:Y:S01]  /*c4f0*/  @UP0 UIADD3 UR6, UR33, UR37, URZ ;  /* 0x0000002521060290 */ /* 0x000fe2000fffe03f */
[----:B------:R-:W-:Y:S01]  /*c500*/  F2FP.F16.F32.PACK_AB R3, R3, R96 ;  /* 0x000000600303723e */ /* 0x000fe200000000ff */
[----:B------:R-:W-:Y:S01]  /*c510*/  @UP0 ULDC.64 UR8, c[0x0][0x450] ;  /* 0x0001140000080ab9 */ /* 0x000fe20000000a00 */
[----:B------:R-:W-:Y:S01]  /*c520*/  F2FP.F16.F32.PACK_AB R2, R2, R98 ;  /* 0x000000620202723e */ /* 0x000fe200000000ff */
[----:B------:R-:W-:Y:S01]  /*c530*/  @UP0 UIMAD.WIDE.U32 UR14, UR6, UR8, URZ ;  /* 0x00000008060e02a5 */ /* 0x000fe2000f8e003f */
[----:B------:R-:W-:-:S02]  /*c540*/  F2FP.F16.F32.PACK_AB R5, R5, R88 ;  /* 0x000000580505723e */ /* 0x000fc400000000ff */
[----:B------:R-:W-:Y:S02]  /*c550*/  F2FP.F16.F32.PACK_AB R4, R4, R90 ;  /* 0x0000005a0404723e */ /* 0x000fe400000000ff */
[----:B------:R-:W-:Y:S01]  /*c560*/  F2FP.F16.F32.PACK_AB R0, R0, R92 ;  /* 0x0000005c0000723e */ /* 0x000fe200000000ff */
[----:B------:R-:W-:Y:S01]  /*c570*/  @UP0 UIMAD UR6, UR6, UR9, URZ ;  /* 0x00000009060602a4 */ /* 0x000fe2000f8e023f */
[----:B------:R-:W-:Y:S01]  /*c580*/  FMUL.FTZ R94, R94, UR12 ;  /* 0x0000000c5e5e7c20 */ /* 0x000fe20008410000 */
[----:B------:R-:W-:Y:S02]  /*c590*/  @UP0 UMOV UR21, UR14 ;  /* 0x0000000e00150c82 */ /* 0x000fe40008000000 */
[----:B------:R-:W-:Y:S01]  /*c5a0*/  @UP0 UIADD3 UR22, UR15, UR6, URZ ;  /* 0x000000060f160290 */ /* 0x000fe2000fffe03f */
        /* <DEDUP_REMOVED lines=31> */
[----:B-1----:R-:W-:Y:S01]  /*c7a0*/  FMUL.FTZ R0, R95, UR12 ;  /* 0x0000000c5f007c20 */ /* 0x002fe20008410000 */
        /* <DEDUP_REMOVED lines=14> */
.L_x_2078:
[----:B------:R-:W-:Y:S01]  /*c890*/  @UP0 UIADD3 UR16, UR33, UR37, URZ ;  /* 0x0000002521100290 */ /* 0x000fe2000fffe03f */
[----:B------:R-:W-:Y:S01]  /*c8a0*/  F2FP.F16.F32.PACK_AB R0, R0, R94 ;  /* 0x0000005e0000723e */ /* 0x000fe200000000ff */
[----:B------:R-:W-:Y:S01]  /*c8b0*/  @UP0 ULDC.64 UR12, c[0x0][0x458] ;  /* 0x00011600000c0ab9 */ /* 0x000fe20000000a00 */
[----:B------:R-:W-:Y:S02]  /*c8c0*/  USHF.L.U32 UR6, UR17, 0x7, URZ ;  /* 0x0000000711067899 */ /* 0x000fe4000800063f */
        /* <DEDUP_REMOVED lines=16> */
[----:B------:R-:W-:-:S03]  /*c9d0*/  UIADD3 UR20, UR15, UR16, URZ ;  /* 0x000000100f147290 */ /* 0x000fc6000fffe03f */
[----:B------:R-:W-:-:S09]  /*c9e0*/  UMOV UR16, UR14 ;  /* 0x0000000e00107c82 */ /* 0x000fd20008000000 */
.L_x_2079:
[----:B------:R1:W-:Y:S01]  /*c9f0*/  STS [R54+0x4000], R0 ;  /* 0x0040000036007388 */ /* 0x0003e20000000800 */
[----:B------:R-:W-:Y:S01]  /*ca00*/  USHF.R.S32.HI UR14, URZ, 0x1f, UR6 ;  /* 0x0000001f3f0e7899 */ /* 0x000fe20008011406 */
[--C-:B------:R-:W-:Y:S01]  /*ca10*/  SHF.R.S32.HI R9, RZ, 0x1f, R236.reuse ;  /* 0x0000001fff097819 */ /* 0x100fe200000114ec */
[----:B------:R-:W-:Y:S01]  /*ca20*/  UIMAD UR7, UR17, -0x80, UR7 ;  /* 0xffffff80110778a4 */ /* 0x000fe2000f8e0207 */
[----:B------:R-:W-:Y:S01]  /*ca30*/  BAR.SYNC.DEFER_BLOCKING 0x0 ;  /* 0x0000000000007b1d */ /* 0x000fe20000010000 */
[----:B------:R-:W-:Y:S01]  /*ca40*/  UIMAD UR15, UR14, UR8, URZ ;  /* 0x000000080e0f72a4 */ /* 0x000fe2000f8e023f */
[----:B------:R-:W-:Y:S01]  /*ca50*/  VIADD R4, R244, 0x40 ;  /* 0x00000040f4047836 */ /* 0x000fe20000000000 */
[----:B------:R-:W-:Y:S01]  /*ca60*/  USHF.R.S32.HI UR23, URZ, 0x1f, UR57 ;  /* 0x0000001f3f177899 */ /* 0x000fe20008011439 */
[----:B------:R-:W-:Y:S01]  /*ca70*/  IMAD.U32 R2, RZ, RZ, UR8 ;  /* 0x00000008ff027e24 */ /* 0x000fe2000f8e00ff */
[----:B------:R-:W-:Y:S01]  /*ca80*/  UIMAD UR15, UR6, UR9, UR15 ;  /* 0x00000009060f72a4 */ /* 0x000fe2000f8e020f */
[----:B------:R-:W-:Y:S01]  /*ca90*/  IMAD.MOV.U32 R8, RZ, RZ, R236 ;  /* 0x000000ffff087224 */ /* 0x000fe200078e00ec */
[----:B------:R-:W-:Y:S01]  /*caa0*/  ULDC UR18, c[0x0][0x2d0] ;  /* 0x0000b40000127ab9 */ /* 0x000fe20000000800 */
[----:B------:R-:W-:Y:S01]  /*cab0*/  BSSY B0, `(.L_x_2080) ;  /* 0x0000023000007945 */ /* 0x000fe20003800000 */
[----:B------:R-:W-:Y:S01]  /*cac0*/  ISETP.GE.AND P4, PT, R236, UR18, PT ;  /* 0x00000012ec007c0c */ /* 0x000fe2000bf86270 */
[----:B------:R-:W-:Y:S01]  /*cad0*/  IMAD.WIDE.U32 R2, R2, UR6, R8 ;  /* 0x0000000602027c25 */ /* 0x000fe2000f8e0008 */
[----:B------:R-:W-:Y:S01]  /*cae0*/  ULDC.64 UR18, c[0x0][0x468] ;  /* 0x00011a0000127ab9 */ /* 0x000fe20000000a00 */
[----:B------:R-:W-:-:S02]  /*caf0*/  SHF.R.S32.HI R11, RZ, 0x1f, R244 ;  /* 0x0000001fff0b7819 */ /* 0x000fc400000114f4 */
[----:B------:R-:W-:Y:S01]  /*cb00*/  ISETP.GE.OR P2, PT, R4, UR7, P4 ;  /* 0x0000000704007c0c */ /* 0x000fe2000a746670 */
[----:B------:R-:W-:Y:S01]  /*cb10*/  VIADD R4, R244, 0x60 ;  /* 0x00000060f4047836 */ /* 0x000fe20000000000 */
[----:B------:R-:W-:-:S04]  /*cb20*/  IADD3 R2, P0, R2, UR21, RZ ;  /* 0x0000001502027c10 */ /* 0x000fc8000ff1e0ff */
[----:B------:R-:W-:Y:S01]  /*cb30*/  ISETP.GE.OR P1, PT, R4, UR7, P4 ;  /* 0x0000000704007c0c */ /* 0x000fe2000a726670 */
[----:B-1----:R-:W-:Y:S01]  /*cb40*/  VIADD R0, R244, 0x20 ;  /* 0x00000020f4007836 */ /* 0x002fe20000000000 */
[----:B------:R1:W2:Y:S04]  /*cb50*/  LDS.128 R16, [R147+0xd000] ;  /* 0x00d0000093107984 */ /* 0x0002a80000000c00 */
[----:B------:R-:W-:Y:S01]  /*cb60*/  ISETP.GE.OR P3, PT, R0, UR7, P4 ;  /* 0x0000000700007c0c */ /* 0x000fe2000a766670 */
[----:B------:R1:W3:Y:S01]  /*cb70*/  LDS.128 R20, [R147+0x11000] ;  /* 0x0110000093147984 */ /* 0x0002e20000000c00 */
[----:B------:R-:W-:Y:S01]  /*cb80*/  MOV R0, UR15 ;  /* 0x0000000f00007c02 */ /* 0x000fe20008000f00 */
[----:B------:R-:W-:Y:S01]  /*cb90*/  UIMAD UR15, UR23, UR18, URZ ;  /* 0x00000012170f72a4 */ /* 0x000fe2000f8e023f */
[----:B------:R-:W-:Y:S01]  /*cba0*/  ISETP.GE.OR P4, PT, R244, UR7, P4 ;  /* 0x00000007f4007c0c */ /* 0x000fe2000a786670 */
[----:B------:R1:W4:Y:S01]  /*cbb0*/  LDS.128 R24, [R147+0x12000] ;  /* 0x0120000093187984 */ /* 0x0003220000000c00 */
[----:B------:R-:W-:Y:S01]  /*cbc0*/  IADD3.X R3, R3, UR22, R0, P0, !PT ;  /* 0x0000001603037c10 */ /* 0x000fe200087fe400 */
[----:B------:R-:W-:Y:S01]  /*cbd0*/  IMAD.U32 R0, RZ, RZ, UR18 ;  /* 0x00000012ff007e24 */ /* 0x000fe2000f8e00ff */
[----:B------:R-:W-:Y:S01]  /*cbe0*/  UIMAD UR19, UR57, UR19, UR15 ;  /* 0x00000013391372a4 */ /* 0x000fe2000f8e020f */
[----:B------:R1:W1:Y:S02]  /*cbf0*/  LDS.128 R28, [R147+0x13000] ;  /* 0x01300000931c7984 */ /* 0x0002640000000c00 */
[----:B------:R-:W-:-:S05]  /*cc00*/  IMAD.WIDE.U32 R2, R0, UR57, R2 ;  /* 0x0000003900027c25 */ /* 0x000fca000f8e0002 */
[----:B------:R-:W-:Y:S01]  /*cc10*/  IADD3 R10, R3, UR19, RZ ;  /* 0x00000013030a7c10 */ /* 0x000fe2000fffe0ff */
        /* <DEDUP_REMOVED lines=12> */
.L_x_2081:
[----:B------:R-:W-:Y:S05]  /*cce0*/  BSYNC B0 ;  /* 0x0000000000007941 */ /* 0x000fea0003800000 */
.L_x_2080:
        /* <DEDUP_REMOVED lines=14> */
.L_x_2083:
[----:B------:R-:W-:Y:S05]  /*cdd0*/  BSYNC B0 ;  /* 0x0000000000007941 */ /* 0x000fea0003800000 */
.L_x_2082:
        /* <DEDUP_REMOVED lines=15> */
.L_x_2085:
[----:B------:R-:W-:Y:S05]  /*ced0*/  BSYNC B0 ;  /* 0x0000000000007941 */ /* 0x000fea0003800000 */
.L_x_2084:
        /* <DEDUP_REMOVED lines=14> */
.L_x_2087:
[----:B------:R-:W-:Y:S05]  /*cfc0*/  BSYNC B0 ;  /* 0x0000000000007941 */ /* 0x000fea0003800000 */
.L_x_2086:
        /* <DEDUP_REMOVED lines=27> */
.L_x_2089:
[----:B------:R-:W-:Y:S05]  /*d180*/  BSYNC B0 ;  /* 0x0000000000007941 */ /* 0x000fea0003800000 */
.L_x_2088:
        /* <DEDUP_REMOVED lines=14> */
.L_x_2091:
[----:B------:R-:W-:Y:S05]  /*d270*/  BSYNC B0 ;  /* 0x0000000000007941 */ /* 0x000fea0003800000 */
.L_x_2090:
        /* <DEDUP_REMOVED lines=14> */
.L_x_2093:
[----:B------:R-:W-:Y:S05]  /*d360*/  BSYNC B0 ;  /* 0x0000000000007941 */ /* 0x000fea0003800000 */
.L_x_2092:
        /* <DEDUP_REMOVED lines=13> */
.L_x_2042:
        /* <DEDUP_REMOVED lines=24> */
.L_x_2095:
        /* <DEDUP_REMOVED lines=21> */
.L_x_2096:
        /* <DEDUP_REMOVED lines=36> */
.L_x_2098:
[----:B------:R-:W-:Y:S05]  /*d950*/  BSYNC B0 ;  /* 0x0000000000007941 */ /* 0x000fea0003800000 */
.L_x_2097:
        /* <DEDUP_REMOVED lines=14> */
.L_x_2100:
[----:B------:R-:W-:Y:S05]  /*da40*/  BSYNC B0 ;  /* 0x0000000000007941 */ /* 0x000fea0003800000 */
.L_x_2099:
        /* <DEDUP_REMOVED lines=14> */
.L_x_2102:
[----:B------:R-:W-:Y:S05]  /*db30*/  BSYNC B0 ;  /* 0x0000000000007941 */ /* 0x000fea0003800000 */
.L_x_2101:
        /* <DEDUP_REMOVED lines=14> */
.L_x_2104:
[----:B------:R-:W-:Y:S05]  /*dc20*/  BSYNC B0 ;  /* 0x0000000000007941 */ /* 0x000fea0003800000 */
.L_x_2103:
        /* <DEDUP_REMOVED lines=26> */
.L_x_2106:
[----:B------:R-:W-:Y:S05]  /*ddd0*/  BSYNC B0 ;  /* 0x0000000000007941 */ /* 0x000fea0003800000 */
.L_x_2105:
        /* <DEDUP_REMOVED lines=14> */
.L_x_2108:
[----:B------:R-:W-:Y:S05]  /*dec0*/  BSYNC B0 ;  /* 0x0000000000007941 */ /* 0x000fea0003800000 */
.L_x_2107:
        /* <DEDUP_REMOVED lines=14> */
.L_x_2110:
[----:B------:R-:W-:Y:S05]  /*dfb0*/  BSYNC B0 ;  /* 0x0000000000007941 */ /* 0x000fea0003800000 */
.L_x_2109:
        /* <DEDUP_REMOVED lines=13> */
.L_x_2094:
[----:B------:R-:W-:Y:S05]  /*e090*/  BSYNC B1 ;  /* 0x0000000000017941 */ /* 0x000fea0003800000 */
.L_x_2037:
        /* <DEDUP_REMOVED lines=11> */
.L_x_2111:
[----:B------:R-:W-:Y:S05]  /*e150*/  EXIT ;  /* 0x000000000000794d */ /* 0x000fea0003800000 */
.L_x_2113:
        /* <DEDUP_REMOVED lines=10> */
.L_x_2495:


//--------------------- .text._ZN5flash44flash_bwd_dq_dk_dv_loop_seqk_parallel_kernelI23Flash_bwd_kernel_traitsILi64ELi128ELi128ELi8ELi4ELi4ELi4ELb0ELb0EN7cutlass6half_tE19Flash_kernel_traitsILi64ELi128ELi128ELi8ES3_EELb0ELb0ELb0ELb1ELb0ELb0ELb1EEEvNS_16Flash_bwd_paramsE --------------------------
	.section	.text._ZN5flash44flash_bwd_dq_dk_dv_loop_seqk_parallel_kernelI23Flash_bwd_kernel_traitsILi64ELi128ELi128ELi8ELi4ELi4ELi4ELb0ELb0EN7cutlass6half_tE19Flash_kernel_traitsILi64ELi128ELi128ELi8ES3_EELb0ELb0ELb0ELb1ELb0ELb0ELb1EEEvNS_16Flash_bwd_paramsE,"ax",@progbits
	.align	128
        .global         _ZN5flash44flash_bwd_dq_dk_dv_loop_seqk_parallel_kernelI23Flash_bwd_kernel_traitsILi64ELi128ELi128ELi8ELi4ELi4ELi4ELb0ELb0EN7cutlass6half_tE19Flash_kernel_traitsILi64ELi128ELi128ELi8ES3_EELb0ELb0ELb0ELb1ELb0ELb0ELb1EEEvNS_16Flash_bwd_paramsE
        .type           _ZN5flash44flash_bwd_dq_dk_dv_loop_seqk_parallel_kernelI23Flash_bwd_kernel_traitsILi64ELi128ELi128ELi8ELi4ELi4ELi4ELb0ELb0EN7cutlass6half_tE19Flash_kernel_traitsILi64ELi128ELi128ELi8ES3_EELb0ELb0ELb0ELb1ELb0ELb0ELb1EEEvNS_16Flash_bwd_paramsE,@function
        .size           _ZN5flash44flash_bwd_dq_dk_dv_loop_seqk_parallel_kernelI23Flash_bwd_kernel_traitsILi64ELi128ELi128ELi8ELi4ELi4ELi4ELb0ELb0EN7cutlass6half_tE19Flash_kernel_traitsILi64ELi128ELi128ELi8ES3_EELb0ELb0ELb0ELb1ELb0ELb0ELb1EEEvNS_16Flash_bwd_paramsE,(.L_x_2496 - _ZN5flash44flash_bwd_dq_dk_dv_loop_seqk_parallel_kernelI23Flash_bwd_kernel_traitsILi64ELi128ELi128ELi8ELi4ELi4ELi4ELb0ELb0EN7cutlass6half_tE19Flash_kernel_traitsILi64ELi128ELi128ELi8ES3_EELb0ELb0ELb0ELb1ELb0ELb0ELb1EEEvNS_16Flash_bwd_paramsE)
        .other          _ZN5flash44flash_bwd_dq_dk_dv_loop_seqk_parallel_kernelI23Flash_bwd_kernel_traitsILi64ELi128ELi128ELi8ELi4ELi4ELi4ELb0ELb0EN7cutlass6half_tE19Flash_kernel_traitsILi64ELi128ELi128ELi8ES3_EELb0ELb0ELb0ELb1ELb0ELb0ELb1EEEvNS_16Flash_bwd_paramsE,@"STO_CUDA_ENTRY STV_DEFAULT"
_ZN5flash44flash_bwd_dq_dk_dv_loop_seqk_parallel_kernelI23Flash_bwd_kernel_traitsILi64ELi128ELi128ELi8ELi4ELi4ELi4ELb0ELb0EN7cutlass6half_tE19Flash_kernel_traitsILi64ELi128ELi128ELi8ES3_EELb0ELb0ELb0ELb1ELb0ELb0ELb1EEEvNS_16Flash_bwd_paramsE:
.text._ZN5flash44flash_bwd_dq_dk_dv_loop_seqk_parallel_kernelI23Flash_bwd_kernel_traitsILi64ELi128ELi128ELi8ELi4ELi4ELi4ELb0ELb0EN7cutlass6half_tE19Flash_kernel_traitsILi64ELi128ELi128ELi8ES3_EELb0ELb0ELb0ELb1ELb0ELb0ELb1EEEvNS_16Flash_bwd_paramsE:
        /* <DEDUP_REMOVED lines=14> */
[----:B------:R-:W-:Y:S01]  /*00e0*/  ULDC.64 UR10, c[0x0][0x208] ;  /* 0x00008200000a7ab9 */ /* 0x000fe20000000a00 */
[----:B------:R-:W-:-:S05]  /*00f0*/  UMOV UR59, 0xffffc000 ;  /* 0xffffc000003b7882 */ /* 0x000fca0000000000 */
        /* <DEDUP_REMOVED lines=41> */
[----:B------:R-:W-:-:S02]  /*0390*/  LOP3.LUT R4, R2, R4, RZ, 0x3c, !PT ;  /* 0x0000000402047212 */ /* 0x000fc400078e3cff */
[----:B------:R-:W-:Y:S02]  /*03a0*/  LOP3.LUT R2, R6, 0xfffffff8, RZ, 0xc0, !PT ;  /* 0xfffffff806027812 */ /* 0x000fe400078ec0ff */
[C---:B------:R-:W-:Y:S02]  /*03b0*/  LOP3.LUT P4, RZ, R0.reuse, 0x2, RZ, 0xc0, !PT ;  /* 0x0000000200ff7812 */ /* 0x040fe4000788c0ff */
[----:B------:R-:W-:Y:S01]  /*03c0*/  LOP3.LUT P3, RZ, R0, 0x4, RZ, 0xc0, !PT ;  /* 0x0000000400ff7812 */ /* 0x000fe2000786c0ff */
[----:B------:R-:W-:Y:S01]  /*03d0*/  IMAD.IADD R3, R7, 0x1, -R2 ;  /* 0x0000000107037824 */ /* 0x000fe200078e0a02 */
[----:B------:R-:W-:Y:S01]  /*03e0*/  LOP3.LUT R2, R4, 0xfffffe00, R5, 0xf8, !PT ;  /* 0xfffffe0004027812 */ /* 0x000fe200078ef805 */
[----:B------:R-:W-:Y:S01]  /*03f0*/  IMAD.SHL.U32 R0, R0, 0x40, RZ ;  /* 0x0000004000007824 */ /* 0x000fe200078e00ff */
[----:B------:R-:W-:Y:S02]  /*0400*/  SHF.R.S32.HI R4, RZ, 0x1f, R9 ;  /* 0x0000001fff047819 */ /* 0x000fe40000011409 */
[----:B------:R-:W-:Y:S01]  /*0410*/  SHF.R.S32.HI R7, RZ, 0x7, R16 ;  /* 0x00000007ff077819 */ /* 0x000fe20000011410 */
[----:B------:R1:W-:Y:S01]  /*0420*/  STL [R1+0x70], R2 ;  /* 0x0000700201007387 */ /* 0x0003e20000100800 */
[----:B------:R-:W-:-:S02]  /*0430*/  LOP3.LUT R0, R0, 0x1c0, RZ, 0xc0, !PT ;  /* 0x000001c000007812 */ /* 0x000fc400078ec0ff */
[----:B------:R-:W-:Y:S02]  /*0440*/  LEA.HI R10, R4, R9, RZ, 0x3 ;  /* 0x00000009040a7211 */ /* 0x000fe400078f18ff */
[----:B------:R-:W-:Y:S02]  /*0450*/  LOP3.LUT R187, R0, 0x8, R14, 0xf8, !PT ;  /* 0x0000000800bb7812 */ /* 0x000fe400078ef80e */
[----:B------:R-:W-:Y:S02]  /*0460*/  LOP3.LUT R6, R3, 0x1, RZ, 0xc0, !PT ;  /* 0x0000000103067812 */ /* 0x000fe400078ec0ff */
[----:B------:R-:W-:Y:S02]  /*0470*/  LOP3.LUT R8, R10, 0xfffffff8, RZ, 0xc0, !PT ;  /* 0xfffffff80a087812 */ /* 0x000fe400078ec0ff */
[----:B------:R-:W-:Y:S01]  /*0480*/  ISETP.NE.U32.AND P0, PT, R6, 0x1, PT ;  /* 0x000000010600780c */ /* 0x000fe20003f05070 */
[----:B------:R-:W-:Y:S02]  /*0490*/  IMAD.SHL.U32 R6, R11, 0x10, RZ ;  /* 0x000000100b067824 */ /* 0x000fe400078e00ff */
[----:B------:R-:W-:Y:S01]  /*04a0*/  IMAD.IADD R15, R9, 0x1, -R8 ;  /* 0x00000001090f7824 */ /* 0x000fe200078e0a08 */
[----:B------:R-:W-:Y:S01]  /*04b0*/  R2P PR, R3, 0x6 ;  /* 0x0000000603007804 */ /* 0x000fe20000000000 */
[----:B------:R-:W-:-:S02]  /*04c0*/  IMAD.SHL.U32 R8, R10, 0x40, RZ ;  /* 0x000000400a087824 */ /* 0x000fc400078e00ff */
[----:B-1----:R-:W-:-:S05]  /*04d0*/  IMAD.SHL.U32 R2, R12, 0x10, RZ ;  /* 0x000000100c027824 */ /* 0x002fca00078e00ff */
[----:B------:R-:W-:Y:S02]  /*04e0*/  LEA.HI.SX32 R5, R13, R2, 0x1e ;  /* 0x000000020d057211 */ /* 0x000fe400078ff2ff */
[----:B------:R-:W-:Y:S02]  /*04f0*/  LOP3.LUT R4, R0, 0x30, R2, 0xf8, !PT ;  /* 0x0000003000047812 */ /* 0x000fe400078ef802 */
[----:B------:R-:W-:Y:S01]  /*0500*/  SHF.R.U32.HI R0, RZ, 0x3, R0 ;  /* 0x00000003ff007819 */ /* 0x000fe20000011600 */
[----:B------:R1:W-:Y:S01]  /*0510*/  STL [R1+0x78], R5 ;  /* 0x0000780501007387 */ /* 0x0003e20000100800 */
[----:B------:R-:W-:Y:S02]  /*0520*/  LOP3.LUT R4, R4, 0x8, R14, 0xf8, !PT ;  /* 0x0000000804047812 */ /* 0x000fe400078ef80e */
[----:B------:R-:W-:Y:S01]  /*0530*/  LOP3.LUT R187, R187, R0, RZ, 0x3c, !PT ;  /* 0x00000000bbbb7212 */ /* 0x000fe200078e3cff */
[----:B------:R-:W-:Y:S01]  /*0540*/  STL [R1+0x74], R15 ;  /* 0x0000740f01007387 */ /* 0x000fe20000100800 */
[----:B-1----:R-:W-:-:S04]  /*0550*/  IMAD.SHL.U32 R5, R11, 0x200, RZ ;  /* 0x000002000b057824 */ /* 0x002fc800078e00ff */
[----:B------:R-:W-:Y:S01]  /*0560*/  IMAD R2, R7, 0x1000, R5 ;  /* 0x0000100007027824 */ /* 0x000fe200078e0205 */
[----:B------:R-:W-:Y:S01]  /*0570*/  LOP3.LUT R5, R5, R4, R0, 0xf6, !PT ;  /* 0x0000000405057212 */ /* 0x000fe200078ef600 */
[----:B------:R-:W-:Y:S02]  /*0580*/  IMAD.SHL.U32 R0, R3, 0x40, RZ ;  /* 0x0000004003007824 */ /* 0x000fe400078e00ff */
[----:B------:R-:W-:Y:S02]  /*0590*/  IMAD.IADD R187, R2, 0x1, R187 ;  /* 0x0000000102bb7824 */ /* 0x000fe400078e02bb */
[----:B------:R-:W-:Y:S01]  /*05a0*/  IMAD.SHL.U32 R2, R7, 0x8, RZ ;  /* 0x0000000807027824 */ /* 0x000fe200078e00ff */
[----:B------:R-:W-:Y:S01]  /*05b0*/  LOP3.LUT R0, R0, 0x1c0, RZ, 0xc0, !PT ;  /* 0x000001c000007812 */ /* 0x000fe200078ec0ff */
[----:B------:R-:W-:Y:S02]  /*05c0*/  IMAD.SHL.U32 R4, R17, 0x2, RZ ;  /* 0x0000000211047824 */ /* 0x000fe400078e00ff */
[----:B------:R-:W-:Y:S01]  /*05d0*/  IMAD.SHL.U32 R187, R187, 0x2, RZ ;  /* 0x00000002bbbb7824 */ /* 0x000fe200078e00ff */
[----:B------:R-:W-:Y:S01]  /*05e0*/  LOP3.LUT R2, R2, 0x8, RZ, 0xc0, !PT ;  /* 0x0000000802027812 */ /* 0x000fe200078ec0ff */
[----:B------:R-:W-:Y:S01]  /*05f0*/  IMAD R7, R7, 0x2000, R4 ;  /* 0x0000200007077824 */ /* 0x000fe200078e0204 */
[----:B------:R-:W-:Y:S01]  /*0600*/  SHF.R.U32.HI R3, RZ, 0x3, R0 ;  /* 0x00000003ff037819 */ /* 0x000fe20000011600 */
[----:B------:R-:W-:Y:S01]  /*0610*/  IMAD R4, R12, 0x400, R4 ;  /* 0x000004000c047824 */ /* 0x000fe200078e0204 */
[----:B------:R-:W-:-:S02]  /*0620*/  LOP3.LUT R13, R2, 0x10, R6, 0xf8, !PT ;  /* 0x00000010020d7812 */ /* 0x000fc400078ef806 */
[-C--:B------:R-:W-:Y:S01]  /*0630*/  LOP3.LUT R9, R3, R0.reuse, R2, 0x1e, !PT ;  /* 0x0000000003097212 */ /* 0x080fe200078e1e02 */
[----:B------:R-:W-:Y:S01]  /*0640*/  IMAD.SHL.U32 R2, R15, 0x40, RZ ;  /* 0x000000400f027824 */ /* 0x000fe200078e00ff */
[----:B------:R-:W-:Y:S01]  /*0650*/  LOP3.LUT R6, R3, R0, RZ, 0xfc, !PT ;  /* 0x0000000003067212 */ /* 0x000fe200078efcff */
[----:B------:R-:W-:Y:S02]  /*0660*/  IMAD R0, R12, 0x400, R7 ;  /* 0x000004000c007824 */ /* 0x000fe400078e0207 */
[----:B------:R-:W-:Y:S01]  /*0670*/  IMAD.SHL.U32 R3, R11, 0x8, RZ ;  /* 0x000000080b037824 */ /* 0x000fe200078e00ff */
[----:B------:R-:W-:Y:S01]  /*0680*/  LOP3.LUT R2, R2, 0x1c0, RZ, 0xc0, !PT ;  /* 0x000001c002027812 */ /* 0x000fe200078ec0ff */
[----:B------:R-:W-:Y:S01]  /*0690*/  IMAD.IADD R7, R6, 0x1, R0 ;  /* 0x0000000106077824 */ /* 0x000fe200078e0200 */
[----:B------:R-:W-:Y:S01]  /*06a0*/  LOP3.LUT R0, R8, 0xfffffe00, RZ, 0xc0, !PT ;  /* 0xfffffe0008007812 */ /* 0x000fe200078ec0ff */
[----:B------:R-:W-:Y:S01]  /*06b0*/  IMAD.IADD R9, R4, 0x1, R9 ;  /* 0x0000000104097824 */ /* 0x000fe200078e0209 */
[----:B------:R-:W-:-:S02]  /*06c0*/  SHF.R.U32.HI R6, RZ, 0x3, R2 ;  /* 0x00000003ff067819 */ /* 0x000fc40000011602 */
[----:B------:R-:W-:Y:S01]  /*06d0*/  LOP3.LUT R3, R2, 0x8, R3, 0xf8, !PT ;  /* 0x0000000802037812 */ /* 0x000fe200078ef803 */
[----:B------:R-:W-:Y:S01]  /*06e0*/  IMAD R4, R12, 0x400, R0 ;  /* 0x000004000c047824 */ /* 0x000fe200078e0200 */
[----:B------:R-:W-:Y:S02]  /*06f0*/  LOP3.LUT R2, R6, R13, R2, 0x1e, !PT ;  /* 0x0000000d06027212 */ /* 0x000fe400078e1e02 */
[----:B------:R-:W-:Y:S01]  /*0700*/  LOP3.LUT R3, R3, R6, RZ, 0x3c, !PT ;  /* 0x0000000603037212 */ /* 0x000fe200078e3cff */
[----:B------:R-:W-:Y:S01]  /*0710*/  IMAD.MOV.U32 R6, RZ, RZ, 0x40 ;  /* 0x00000040ff067424 */ /* 0x000fe200078e00ff */
        /* <DEDUP_REMOVED lines=8> */
[C---:B------:R-:W-:Y:S01]  /*07a0*/  SEL R186, R6.reuse, 0xffffffc0, !P3 ;  /* 0xffffffc006ba7807 */ /* 0x040fe20005800000 */
[----:B------:R-:W-:Y:S01]  /*07b0*/  IMAD.U32 R0, RZ, RZ, UR5 ;  /* 0x00000005ff007e24 */ /* 0x000fe2000f8e00ff */
[----:B------:R-:W-:Y:S01]  /*07c0*/  SEL R6, R6, 0xffffffc0, !P2 ;  /* 0xffffffc006067807 */ /* 0x000fe20005000000 */
[----:B------:R-:W-:Y:S01]  /*07d0*/  IMAD.MOV.U32 R0, RZ, RZ, -0x10 ;  /* 0xfffffff0ff007424 */ /* 0x000fe200078e00ff */
[C---:B------:R-:W-:Y:S01]  /*07e0*/  SEL R188, R4.reuse, 0xffffffe0, !P4 ;  /* 0xffffffe004bc7807 */ /* 0x040fe20006000000 */
[----:B------:R-:W-:Y:S01]  /*07f0*/  IMAD.U32 R2, RZ, RZ, UR6 ;  /* 0x00000006ff027e24 */ /* 0x000fe2000f8e00ff */
[----:B------:R-:W-:Y:S01]  /*0800*/  UIADD3 UR6, UR4, 0xc000, URZ ;  /* 0x0000c00004067890 */ /* 0x000fe2000fffe03f */
[----:B------:R-:W-:Y:S01]  /*0810*/  SEL R4, R4, 0xffffffe0, !P1 ;  /* 0xffffffe004047807 */ /* 0x000fe20004800000 */
[----:B------:R-:W-:Y:S01]  /*0820*/  IMAD.MOV.U32 R2, RZ, RZ, 0x440 ;  /* 0x00000440ff027424 */ /* 0x000fe200078e00ff */
[----:B------:R-:W-:Y:S01]  /*0830*/  SEL R0, R0, 0x10, !P0 ;  /* 0x0000001000007807 */ /* 0x000fe20004000000 */
[----:B------:R-:W-:Y:S01]  /*0840*/  IMAD.U32 R3, RZ, RZ, UR5 ;  /* 0x00000005ff037e24 */ /* 0x000fe2000f8e00ff */
[----:B------:R-:W-:Y:S01]  /*0850*/  LEA R3, R5, UR4, 0x1 ;  /* 0x0000000405037c11 */ /* 0x000fe2000f8e08ff */
[----:B------:R-:W-:Y:S01]  /*0860*/  IMAD.IADD R5, R7, 0x1, R4 ;  /* 0x0000000107057824 */ /* 0x000fe200078e0204 */
[----:B------:R-:W-:Y:S01]  /*0870*/  LEA R9, R9, UR6, 0x1 ;  /* 0x0000000609097c11 */ /* 0x000fe2000f8e08ff */
[C---:B------:R-:W-:Y:S01]  /*0880*/  IMAD.IADD R11, R7.reuse, 0x1, R0 ;  /* 0x00000001070b7824 */ /* 0x040fe200078e0200 */
[----:B------:R-:W-:Y:S01]  /*0890*/  SEL R2, R2, 0x3c0, !P2 ;  /* 0x000003c002027807 */ /* 0x000fe20005000000 */
[----:B------:R-:W-:Y:S01]  /*08a0*/  IMAD.IADD R252, R7, 0x1, R6 ;  /* 0x0000000107fc7824 */ /* 0x000fe200078e0206 */
[----:B------:R-:W-:Y:S01]  /*08b0*/  UIADD3 UR5, UR4, 0xc000, URZ ;  /* 0x0000c00004057890 */ /* 0x000fe2000fffe03f */
[----:B------:R-:W-:Y:S01]  /*08c0*/  STL [R1+0x7c], R9 ;  /* 0x00007c0901007387 */ /* 0x000fe20000100800 */
[----:B------:R-:W-:-:S02]  /*08d0*/  IMAD.IADD R10, R6, 0x1, R9 ;  /* 0x00000001060a7824 */ /* 0x000fc400078e0209 */
[C---:B------:R-:W-:Y:S01]  /*08e0*/  VIADD R14, R9.reuse, 0x420 ;  /* 0x00000420090e7836 */ /* 0x040fe20000000000 */
[----:B------:R1:W-:Y:S01]  /*08f0*/  STL [R1], R7 ;  /* 0x0000000701007387 */ /* 0x0003e20000100800 */
[C---:B------:R-:W-:Y:S02]  /*0900*/  VIADD R8, R9.reuse, 0x2020 ;  /* 0x0000202009087836 */ /* 0x040fe40000000000 */
[C---:B------:R-:W-:Y:S01]  /*0910*/  @P1 VIADD R14, R9.reuse, 0x3e0 ;  /* 0x000003e0090e1836 */ /* 0x040fe20000000000 */
[----:B------:R-:W-:Y:S01]  /*0920*/  STL [R1+0x8], R11 ;  /* 0x0000080b01007387 */ /* 0x000fe20000100800 */
[C---:B------:R-:W-:Y:S02]  /*0930*/  VIADD R13, R9.reuse, 0x2420 ;  /* 0x00002420090d7836 */ /* 0x040fe40000000000 */
[C---:B------:R-:W-:Y:S01]  /*0940*/  @P1 VIADD R8, R9.reuse, 0x1fe0 ;  /* 0x00001fe009081836 */ /* 0x040fe20000000000 */
[----:B------:R2:W-:Y:S01]  /*0950*/  STL [R1+0x18], R5 ;  /* 0x0000180501007387 */ /* 0x0005e20000100800 */
[----:B------:R-:W-:-:S02]  /*0960*/  @P1 VIADD R13, R9, 0x23e0 ;  /* 0x000023e0090d1836 */ /* 0x000fc40000000000 */
[C---:B------:R-:W-:Y:S01]  /*0970*/  VIADD R12, R9.reuse, 0x2040 ;  /* 0x00002040090c7836 */ /* 0x040fe20000000000 */
[----:B------:R-:W-:Y:S01]  /*0980*/  STL [R1+0x98], R10 ;  /* 0x0000980a01007387 */ /* 0x000fe20000100800 */
[----:B------:R-:W-:Y:S02]  /*0990*/  IMAD.IADD R0, R0, 0x1, R252 ;  /* 0x0000000100007824 */ /* 0x000fe400078e02fc */
[----:B------:R-:W-:Y:S02]  /*09a0*/  @P2 VIADD R12, R9, 0x1fc0 ;  /* 0x00001fc0090c2836 */ /* 0x000fe40000000000 */
[----:B------:R-:W-:-:S04]  /*09b0*/  VIADD R189, R187, UR6 ;  /* 0x00000006bbbd7c36 */ /* 0x000fc80008000000 */
[C---:B------:R-:W-:Y:S02]  /*09c0*/  IMAD.IADD R186, R189.reuse, 0x1, R186 ;  /* 0x00000001bdba7824 */ /* 0x040fe400078e02ba */
[----:B------:R-:W-:Y:S02]  /*09d0*/  IMAD.IADD R189, R189, 0x1, R188 ;  /* 0x00000001bdbd7824 */ /* 0x000fe400078e02bc */
[----:B-1----:R-:W-:Y:S02]  /*09e0*/  IMAD.IADD R7, R4, 0x1, R9 ;  /* 0x0000000104077824 */ /* 0x002fe400078e0209 */
[----:B------:R-:W-:-:S03]  /*09f0*/  IMAD.IADD R188, R188, 0x1, R186 ;  /* 0x00000001bcbc7824 */ /* 0x000fc600078e02ba */
[----:B------:R1:W-:Y:S01]  /*0a00*/  STL [R1+0xb4], R7 ;  /* 0x0000b40701007387 */ /* 0x0003e20000100800 */
[----:B--2---:R-:W-:-:S05]  /*0a10*/  IMAD.IADD R5, R9, 0x1, R2 ;  /* 0x0000000109057824 */ /* 0x004fca00078e0202 */
[----:B------:R-:W-:Y:S04]  /*0a20*/  STL [R1+0x94], R5 ;  /* 0x0000940501007387 */ /* 0x000fe80000100800 */
[----:B------:R-:W-:Y:S04]  /*0a30*/  STL [R1+0xa0], R14 ;  /* 0x0000a00e01007387 */ /* 0x000fe80000100800 */
[----:B------:R-:W-:Y:S04]  /*0a40*/  STL [R1+0x88], R8 ;  /* 0x0000880801007387 */ /* 0x000fe80000100800 */
[----:B------:R-:W-:Y:S04]  /*0a50*/  STL [R1+0x9c], R13 ;  /* 0x00009c0d01007387 */ /* 0x000fe80000100800 */
[----:B------:R-:W-:Y:S01]  /*0a60*/  STL [R1+0x4], R0 ;  /* 0x0000040001007387 */ /* 0x000fe20000100800 */
[----:B-1----:R-:W-:-:S02]  /*0a70*/  VIADD R7, R9, 0x2440 ;  /* 0x0000244009077836 */ /* 0x002fc40000000000 */
[----:B------:R-:W-:Y:S01]  /*0a80*/  @P2 VIADD R7, R9, 0x23c0 ;  /* 0x000023c009072836 */ /* 0x000fe20000000000 */
[----:B------:R-:W-:Y:S01]  /*0a90*/  STL [R1+0x90], R12 ;  /* 0x0000900c01007387 */ /* 0x000fe20000100800 */
[----:B------:R-:W-:-:S03]  /*0aa0*/  IMAD.IADD R9, R4, 0x1, R10 ;  /* 0x0000000104097824 */ /* 0x000fc600078e020a */
[----:B------:R1:W-:Y:S02]  /*0ab0*/  STL [R1+0x8c], R7 ;  /* 0x00008c0701007387 */ /* 0x0003e40000100800 */
[----:B-1----:R-:W-:Y:S02]  /*0ac0*/  IMAD.IADD R7, R11, 0x1, R4 ;  /* 0x000000010b077824 */ /* 0x002fe400078e0204 */
[----:B------:R-:W-:-:S03]  /*0ad0*/  IMAD.IADD R11, R4, 0x1, R252 ;  /* 0x00000001040b7824 */ /* 0x000fc600078e02fc */
        /* <DEDUP_REMOVED lines=11> */
.L_x_2190:
        /* <DEDUP_REMOVED lines=16> */
[----:B-12---:R-:W-:Y:S01]  /*0c90*/  IMAD.U32 R4, RZ, RZ, UR8 ;  /* 0x00000008ff047e24 */ /* 0x006fe2000f8e00ff */
        /* <DEDUP_REMOVED lines=50> */
.L_x_2114:
        /* <DEDUP_REMOVED lines=18> */
[----:B------:R-:W-:Y:S01]  /*10e0*/  USHF.L.U64.HI UR22, UR45, 0x7, UR57 ;  /* 0x000000072d167899 */ /* 0x000fe20008010239 */
[----:B------:R-:W-:Y:S01]  /*10f0*/  ULDC UR58, c[0x0][0x2d4] ;  /* 0x0000b500003a7ab9 */ /* 0x000fe20000000800 */
[----:B------:R-:W-:Y:S01]  /*1100*/  ULDC.64 UR24, c[0x0][0x240] ;  /* 0x0000900000187ab9 */ /* 0x000fe20000000a00 */
[----:B------:R-:W-:Y:S01]  /*1110*/  ULDC.U8 UR44, c[0x0][0x480] ;  /* 0x00012000002c7ab9 */ /* 0x000fe20000000000 */
[----:B------:R-:W-:Y:S02]  /*1120*/  USHF.R.S32.HI UR37, URZ, 0x1f, UR58 ;  /* 0x0000001f3f257899 */ /* 0x000fe4000801143a */
[----:B------:R-:W-:Y:S01]  /*1130*/  USEL UR33, UR9, URZ, UP2 ;  /* 0x0000003f09217287 */ /* 0x000fe20009000000 */
[----:B-1----:R-:W-:Y:S01]  /*1140*/  IABS R6, R7 ;  /* 0x0000000700067213 */ /* 0x002fe20000000000 */
[----:B------:R-:W-:Y:S01]  /*1150*/  UIMAD.WIDE.U32 UR16, UR6, UR24, URZ ;  /* 0x00000018061072a5 */ /* 0x000fe2000f8e003f */
[----:B------:R-:W-:Y:S01]  /*1160*/  ISETP.NE.AND P3, PT, R7, RZ, PT ;  /* 0x000000ff0700720c */ /* 0x000fe20003f65270 */
[----:B------:R-:W-:Y:S01]  /*1170*/  @UP0 UIADD3 UR9, UR19, UR28, URZ ;  /* 0x0000001c13090290 */ /* 0x000fe2000fffe03f */
[----:B------:R-:W1:Y:S01]  /*1180*/  I2F.RP R4, R6 ;  /* 0x0000000600047306 */ /* 0x000e620000209400 */
[----:B------:R-:W-:-:S02]  /*1190*/  UISETP.NE.AND UP4, UPT, UR44, URZ, UPT ;  /* 0x0000003f2c00728c */ /* 0x000fc4000bf85270 */
[----:B------:R-:W-:Y:S02]  /*11a0*/  USEL UR38, UR22, URZ, UP2 ;  /* 0x0000003f16267287 */ /* 0x000fe40009000000 */
[----:B--2---:R-:W-:Y:S02]  /*11b0*/  UIMAD.WIDE.U32 UR30, UR7, UR14, URZ ;  /* 0x0000000e071e72a5 */ /* 0x004fe4000f8e003f */
[----:B------:R-:W-:Y:S02]  /*11c0*/  USEL UR56, UR20, UR16, !UP1 ;  /* 0x0000001014387287 */ /* 0x000fe4000c800000 */
[----:B------:R-:W-:Y:S02]  /*11d0*/  UIMAD UR50, UR7, UR15, UR31 ;  /* 0x0000000f073272a4 */ /* 0x000fe4000f8e021f */
[----:B------:R-:W-:Y:S01]  /*11e0*/  @!UP1 UIMAD UR7, UR57, UR12, URZ ;  /* 0x0000000c390792a4 */ /* 0x000fe2000f8e023f */
[----:B------:R-:W-:Y:S01]  /*11f0*/  @UP1 ULDC.64 UR14, c[0x0][0x420] ;  /* 0x00010800000e1ab9 */ /* 0x000fe20000000a00 */
[----:B------:R-:W-:Y:S01]  /*1200*/  UIADD3 UR48, UR21, UR27, URZ ;  /* 0x0000001b15307290 */ /* 0x000fe2000fffe03f */
[----:B-1----:R-:W1:Y:S01]  /*1210*/  MUFU.RCP R4, R4 ;  /* 0x0000000400047308 */ /* 0x002e620000001000 */
[----:B------:R-:W-:-:S02]  /*1220*/  @!UP1 UIMAD UR32, UR45, UR13, UR7 ;  /* 0x0000000d2d2092a4 */ /* 0x000fc4000f8e0207 */
[----:B------:R-:W-:Y:S02]  /*1230*/  UIADD3 UR7, UR36, 0x7f, URZ ;  /* 0x0000007f24077890 */ /* 0x000fe4000fffe03f */
[----:B------:R-:W-:Y:S02]  /*1240*/  @UP1 UIMAD.WIDE.U32 UR42, UR6, UR14, URZ ;  /* 0x0000000e062a12a5 */ /* 0x000fe4000f8e003f */
[----:B------:R-:W-:Y:S01]  /*1250*/  USHF.R.S32.HI UR23, URZ, 0x1f, UR7 ;  /* 0x0000001f3f177899 */ /* 0x000fe20008011407 */
[----:B------:R-:W-:Y:S01]  /*1260*/  ULDC UR61, c[0x0][0x2dc] ;  /* 0x0000b700003d7ab9 */ /* 0x000fe20000000800 */
[----:B------:R-:W-:Y:S02]  /*1270*/  ULDC UR60, c[0x0][0x270] ;  /* 0x00009c00003c7ab9 */ /* 0x000fe40000000800 */
[----:B------:R-:W-:Y:S02]  /*1280*/  ULEA.HI UR44, UR23, UR7, URZ, 0x7 ;  /* 0x00000007172c7291 */ /* 0x000fe4000f8f383f */
[----:B------:R-:W-:Y:S01]  /*1290*/  UIMAD UR7, UR37, UR45, URZ ;  /* 0x0000002d250772a4 */ /* 0x000fe2000f8e023f */
[----:B------:R-:W-:Y:S01]  /*12a0*/  @UP0 ULDC.64 UR22, c[0x0][0x248] ;  /* 0x0000920000160ab9 */ /* 0x000fe20000000a00 */
[----:B------:R-:W-:Y:S01]  /*12b0*/  @UP1 UIMAD UR47, UR6, UR15, UR43 ;  /* 0x0000000f062f12a4 */ /* 0x000fe2000f8e022b */
[----:B-1----:R-:W-:Y:S01]  /*12c0*/  VIADD R4, R4, 0xffffffe ;  /* 0x0ffffffe04047836 */ /* 0x002fe20000000000 */
[----:B------:R-:W-:-:S02]  /*12d0*/  @UP0 UIMAD.WIDE.U32 UR20, UR9, UR22, URZ ;  /* 0x00000016091402a5 */ /* 0x000fc4000f8e003f */
[----:B------:R-:W-:Y:S01]  /*12e0*/  @!UP1 UIMAD.WIDE.U32 UR34, UR45, UR12, URZ ;  /* 0x0000000c2d2292a5 */ /* 0x000fe2000f8e003f */
[----:B------:R-:W1:Y:S01]  /*12f0*/  F2I.FTZ.U32.TRUNC.NTZ R5, R4 ;  /* 0x0000000400057305 */ /* 0x000e62000021f000 */
[----:B------:R-:W-:Y:S01]  /*1300*/  ULDC.U8 UR40, c[0x0][0x3d8] ;  /* 0x0000f60000287ab9 */ /* 0x000fe20000000000 */
[----:B------:R-:W-:Y:S02]  /*1310*/  @UP0 UIMAD UR9, UR9, UR23, URZ ;  /* 0x00000017090902a4 */ /* 0x000fe4000f8e023f */
[----:B------:R-:W-:Y:S02]  /*1320*/  UIMAD.WIDE UR12, UR61, UR60, URZ ;  /* 0x0000003c3d0c72a5 */ /* 0x000fe4000f8e023f */
[----:B------:R-:W-:Y:S02]  /*1330*/  UIMAD.WIDE.U32 UR14, UR45, UR58, URZ ;  /* 0x0000003a2d0e72a5 */ /* 0x000fe4000f8e003f */
[----:B------:R-:W-:Y:S02]  /*1340*/  UIMAD UR7, UR57, UR58, UR7 ;  /* 0x0000003a390772a4 */ /* 0x000fe4000f8e0207 */
[----:B------:R-:W-:-:S02]  /*1350*/  UISETP.NE.AND UP3, UPT, UR40, URZ, UPT ;  /* 0x0000003f2800728c */ /* 0x000fc4000bf65270 */
[----:B------:R-:W-:Y:S02]  /*1360*/  UIMAD UR26, UR6, UR25, URZ ;  /* 0x00000019061a72a4 */ /* 0x000fe4000f8e023f */
[----:B------:R-:W-:Y:S01]  /*1370*/  @UP0 UIADD3 UR40, UR21, UR9, URZ ;  /* 0x0000000915280290 */ /* 0x000fe2000fffe03f */
[--C-:B-1----:R-:W-:Y:S01]  /*1380*/  IMAD.MOV R0, RZ, RZ, -R5.reuse ;  /* 0x000000ffff007224 */ /* 0x102fe200078e0a05 */
[----:B------:R-:W-:Y:S01]  /*1390*/  UIMAD UR9, UR13, UR14, URZ ;  /* 0x0000000e0d0972a4 */ /* 0x000fe2000f8e023f */
[----:B------:R-:W-:Y:S01]  /*13a0*/  IMAD.MOV.U32 R4, RZ, RZ, RZ ;  /* 0x000000ffff047224 */ /* 0x000fe200078e00ff */
[----:B------:R-:W-:Y:S01]  /*13b0*/  UIADD3 UR7, UR15, UR7, URZ ;  /* 0x000000070f077290 */ /* 0x000fe2000fffe03f */
[----:B------:R-:W-:Y:S01]  /*13c0*/  IMAD R0, R0, R6, RZ ;  /* 0x0000000600007224 */ /* 0x000fe200078e02ff */
[----:B------:R-:W-:Y:S02]  /*13d0*/  @UP1 UIADD3 UR48, UR17, UR26, URZ ;  /* 0x0000001a11301290 */ /* 0x000fe4000fffe03f */
[----:B------:R-:W-:Y:S01]  /*13e0*/  UIMAD.WIDE.U32 UR16, UR12, UR14, URZ ;  /* 0x0000000e0c1072a5 */ /* 0x000fe2000f8e003f */
[----:B------:R-:W-:Y:S01]  /*13f0*/  IMAD.HI.U32 R0, R5, R0, R4 ;  /* 0x0000000005007227 */ /* 0x000fe200078e0004 */
[----:B------:R-:W-:Y:S01]  /*1400*/  UIMAD UR7, UR12, UR7, UR9 ;  /* 0x000000070c0772a4 */ /* 0x000fe2000f8e0209 */
[----:B------:R-:W-:Y:S01]  /*1410*/  ULDC UR39, c[0x0][0x2c4] ;  /* 0x0000b10000277ab9 */ /* 0x000fe20000000800 */
[----:B------:R-:W-:-:S03]  /*1420*/  UIMAD.WIDE.U32 UR14, UR12, UR6, URZ ;  /* 0x000000060c0e72a5 */ /* 0x000fc6000f8e003f */
[----:B------:R-:W-:Y:S01]  /*1430*/  IMAD.HI.U32 R0, R0, R2, RZ ;  /* 0x0000000200007227 */ /* 0x000fe200078e00ff */
[----:B------:R-:W-:Y:S02]  /*1440*/  @UP3 UIMAD UR9, UR45, UR39, URZ ;  /* 0x000000272d0932a4 */ /* 0x000fe4000f8e023f */
[----:B------:R-:W-:Y:S02]  /*1450*/  UIADD3 UR46, UR17, UR7, URZ ;  /* 0x00000007112e7290 */ /* 0x000fe4000fffe03f */
[----:B------:R-:W-:Y:S01]  /*1460*/  IADD3 R4, -R0, RZ, RZ ;  /* 0x000000ff00047210 */ /* 0x000fe20007ffe1ff */
[----:B------:R-:W-:Y:S02]  /*1470*/  ULOP3.LUT UR7, UR44, 0xffffff80, URZ, 0xc0, !UPT ;  /* 0xffffff802c077892 */ /* 0x000fe4000f8ec03f */
[----:B------:R-:W-:Y:S02]  /*1480*/  @UP3 USEL UR9, UR9, UR6, !UP1 ;  /* 0x0000000609093287 */ /* 0x000fe4000c800000 */
[----:B------:R-:W-:Y:S01]  /*1490*/  IMAD R2, R6, R4, R2 ;  /* 0x0000000406027224 */ /* 0x000fe200078e0202 */
[----:B------:R-:W-:Y:S01]  /*14a0*/  @UP0 UMOV UR37, UR20 ;  /* 0x0000001400250c82 */ /* 0x000fe20008000000 */
[----:B------:R-:W-:Y:S01]  /*14b0*/  UIADD3 UR7, UR7, -0x80, URZ ;  /* 0xffffff8007077890 */ /* 0x000fe2000fffe03f */
[----:B------:R-:W-:-:S02]  /*14c0*/  @UP3 ULDC UR20, c[0x0][0x2e4] ;  /* 0x0000b90000143ab9 */ /* 0x000fc40000000800 */
[----:B------:R-:W-:Y:S01]  /*14d0*/  ISETP.GT.U32.AND P1, PT, R6, R2, PT ;  /* 0x000000020600720c */ /* 0x000fe20003f24070 */
[----:B------:R-:W-:Y:S02]  /*14e0*/  USEL UR54, UR16, UR14, !UP1 ;  /* 0x0000000e10367287 */ /* 0x000fe4000c800000 */
[----:B------:R-:W-:Y:S02]  /*14f0*/  @!UP3 UIMAD UR14, UR45, UR60, UR55 ;  /* 0x0000003c2d0eb2a4 */ /* 0x000fe4000f8e0237 */
[----:B------:R-:W-:Y:S02]  /*1500*/  @UP3 UIMAD UR17, UR55, UR20, UR9 ;  /* 0x00000014371132a4 */ /* 0x000fe4000f8e0209 */
[----:B------:R-:W-:Y:S02]  /*1510*/  USHF.R.S32.HI UR26, URZ, 0x1f, UR7 ;  /* 0x0000001f3f1a7899 */ /* 0x000fe40008011407 */
[----:B------:R-:W-:Y:S02]  /*1520*/  UIADD3 UR9, UP2, UR7, UR33, URZ ;  /* 0x0000002107097290 */ /* 0x000fe4000ff5e03f */
[----:B------:R-:W-:-:S02]  /*1530*/  @!UP3 UIMAD UR17, UR14, UR39, URZ ;  /* 0x000000270e11b2a4 */ /* 0x000fc4000f8e023f */
[----:B------:R-:W-:Y:S01]  /*1540*/  @!P1 IMAD.IADD R2, R2, 0x1, -R6 ;  /* 0x0000000102029824 */ /* 0x000fe200078e0a06 */
[----:B------:R-:W-:Y:S01]  /*1550*/  UIMAD UR14, UR13, UR6, URZ ;  /* 0x000000060d0e72a4 */ /* 0x000fe2000f8e023f */
[----:B------:R-:W-:Y:S01]  /*1560*/  @!P1 VIADD R0, R0, 0x1 ;  /* 0x0000000100009836 */ /* 0x000fe20000000000 */
[----:B------:R-:W-:Y:S01]  /*1570*/  UIADD3.X UR16, UR26, UR38, URZ, UP2, !UPT ;  /* 0x000000261a107290 */ /* 0x000fe200097fe43f */
[----:B------:R-:W-:Y:S01]  /*1580*/  PLOP3.LUT P1, PT, PT, PT, UP0, 0x80, 0x0 ;  /* 0x000000000000781c */ /* 0x000fe20003f2f008 */
[----:B------:R-:W-:Y:S01]  /*1590*/  UIMAD UR13, UR13, UR9, URZ ;  /* 0x000000090d0d72a4 */ /* 0x000fe2000f8e023f */
[----:B------:R-:W-:Y:S01]  /*15a0*/  ISETP.GE.U32.AND P0, PT, R2, R6, PT ;  /* 0x000000060200720c */ /* 0x000fe20003f06070 */
[----:B------:R-:W-:Y:S01]  /*15b0*/  @UP0 UIADD3 UR31, UR19, UR28, URZ ;  /* 0x0000001c131f0290 */ /* 0x000fe2000fffe03f */
[----:B------:R-:W-:Y:S01]  /*15c0*/  LOP3.LUT R2, R7, UR55, RZ, 0x3c, !PT ;  /* 0x0000003707027c12 */ /* 0x000fe2000f8e3cff */
[----:B------:R-:W-:Y:S01]  /*15d0*/  @UP0 ULDC.64 UR20, c[0x0][0x250] ;  /* 0x0000940000140ab9 */ /* 0x000fe20000000a00 */
[----:B------:R-:W-:-:S02]  /*15e0*/  UIMAD.WIDE.U32 UR38, UR12, UR9, URZ ;  /* 0x000000090c2672a5 */ /* 0x000fc4000f8e003f */
[----:B------:R-:W-:Y:S01]  /*15f0*/  ISETP.GE.AND P2, PT, R2, RZ, PT ;  /* 0x000000ff0200720c */ /* 0x000fe20003f46270 */
[----:B------:R-:W-:Y:S02]  /*1600*/  UIMAD UR9, UR12, UR16, UR13 ;  /* 0x000000100c0972a4 */ /* 0x000fe4000f8e020d */
[----:B------:R-:W-:Y:S02]  /*1610*/  @UP0 UIMAD.WIDE.U32 UR12, UR31, UR20, URZ ;  /* 0x000000141f0c02a5 */ /* 0x000fe4000f8e003f */
[----:B------:R-:W-:Y:S02]  /*1620*/  @UP1 UIADD3 UR46, UR15, UR14, URZ ;  /* 0x0000000e0f2e1290 */ /* 0x000fe4000fffe03f */
[----:B------:R-:W-:Y:S01]  /*1630*/  @P0 IADD3 R0, R0, 0x1, RZ ;  /* 0x0000000100000810 */ /* 0x000fe20007ffe0ff */
[----:B------:R-:W-:Y:S01]  /*1640*/  UIMAD UR49, UR55, UR61, URZ ;  /* 0x0000003d373172a4 */ /* 0x000fe2000f8e023f */
[----:B------:R-:W-:Y:S01]  /*1650*/  PLOP3.LUT P0, PT, PT, PT, UP3, 0x80, 0x0 ;  /* 0x000000000000781c */ /* 0x000fe20003f0f038 */
[----:B------:R-:W-:-:S02]  /*1660*/  @UP0 UIMAD UR14, UR31, UR21, URZ ;  /* 0x000000151f0e02a4 */ /* 0x000fc4000f8e023f */
[----:B------:R-:W-:Y:S01]  /*1670*/  IMAD.MOV.U32 R14, RZ, RZ, R0 ;  /* 0x000000ffff0e7224 */ /* 0x000fe200078e0000 */
[----:B------:R-:W-:Y:S02]  /*1680*/  @!UP1 UIADD3 UR47, UR35, UR32, URZ ;  /* 0x00000020232f9290 */ /* 0x000fe4000fffe03f */
[----:B------:R-:W-:Y:S02]  /*1690*/  USEL UR52, UR50, URZ, UP4 ;  /* 0x0000003f32347287 */ /* 0x000fe4000a000000 */
[----:B------:R-:W-:Y:S01]  /*16a0*/  USHF.R.S32.HI UR41, URZ, 0x1f, UR29 ;  /* 0x0000001f3f297899 */ /* 0x000fe2000801141d */
        /* <DEDUP_REMOVED lines=20> */
.L_x_2116:
        /* <DEDUP_REMOVED lines=13> */
.L_x_2117:
        /* <DEDUP_REMOVED lines=11> */
.L_x_2118:
[----:B------:R-:W-:-:S04]  /*1970*/  UIMAD UR6, UR45, UR60, UR55 ;  /* 0x0000003c2d0672a4 */ /* 0x000fc8000f8e0237 */
[----:B------:R-:W-:-:S12]  /*1980*/  UIMAD UR6, UR6, UR58, URZ ;  /* 0x0000003a060672a4 */ /* 0x000fd8000f8e023f */
.L_x_2119:
[----:B------:R-:W1:Y:S01]  /*1990*/  S2R R23, SR_TID.X ;  /* 0x0000000000177919 */ /* 0x000e620000002100 */
[----:B------:R-:W2:Y:S01]  /*19a0*/  LDC.64 R4, c[0x0][0x420] ;  /* 0x00010800ff047b82 */ /* 0x000ea20000000a00 */
[--C-:B------:R-:W-:Y:S01]  /*19b0*/  SHF.R.S32.HI R27, RZ, 0x1f, R195.reuse ;  /* 0x0000001fff1b7819 */ /* 0x100fe200000114c3 */
[----:B------:R-:W-:Y:S01]  /*19c0*/  USHF.R.S32.HI UR58, URZ, 0x1f, UR55 ;  /* 0x0000001f3f3a7899 */ /* 0x000fe20008011437 */
[----:B------:R-:W-:Y:S01]  /*19d0*/  IADD3 R6, P0, R195, UR9, RZ ;  /* 0x00000009c3067c10 */ /* 0x000fe2000ff1e0ff */
[----:B------:R-:W-:Y:S01]  /*19e0*/  UIMAD UR12, UR61, UR60, URZ ;  /* 0x0000003c3d0c72a4 */ /* 0x000fe2000f8e023f */
[----:B------:R-:W-:Y:S01]  /*19f0*/  IMAD.MOV.U32 R26, RZ, RZ, R195 ;  /* 0x000000ffff1a7224 */ /* 0x000fe200078e00c3 */
[----:B------:R-:W-:Y:S01]  /*1a00*/  ULDC.64 UR14, c[0x0][0x428] ;  /* 0x00010a00000e7ab9 */ /* 0x000fe20000000a00 */
[----:B------:R-:W-:Y:S01]  /*1a10*/  IADD3.X R7, R27, UR47, RZ, P0, !PT ;  /* 0x0000002f1b077c10 */ /* 0x000fe200087fe4ff */
[----:B------:R-:W-:Y:S01]  /*1a20*/  UIADD3 UR27, UR7, UR6, URZ ;  /* 0x00000006071b7290 */ /* 0x000fe2000fffe03f */
[----:B------:R-:W-:Y:S01]  /*1a30*/  BSSY B1, `(.L_x_2115) ;  /* 0x0000c1b000017945 */ /* 0x000fe20003800000 */
[----:B------:R-:W-:Y:S01]  /*1a40*/  UIMAD UR6, UR58, UR14, URZ ;  /* 0x0000000e3a0672a4 */ /* 0x000fe2000f8e023f */
[----:B------:R3:W-:Y:S01]  /*1a50*/  STL.64 [R1+0x80], R26 ;  /* 0x0000801a01007387 */ /* 0x0007e20000100a00 */
[----:B------:R-:W-:-:S02]  /*1a60*/  UIADD3 UR13, UR7, UR17, URZ ;  /* 0x00000011070d7290 */ /* 0x000fc4000fffe03f */
[----:B------:R-:W-:Y:S01]  /*1a70*/  USHF.L.U32 UR9, UR12, 0x7, URZ ;  /* 0x000000070c097899 */ /* 0x000fe2000800063f */
[----:B------:R-:W-:Y:S01]  /*1a80*/  ULDC.64 UR30, c[0x0][0x2b0] ;  /* 0x0000ac00001e7ab9 */ /* 0x000fe20000000a00 */
[----:B------:R-:W-:Y:S01]  /*1a90*/  UIMAD UR15, UR55, UR15, UR6 ;  /* 0x0000000f370f72a4 */ /* 0x000fe2000f8e0206 */
[----:B------:R-:W-:Y:S01]  /*1aa0*/  ULDC.64 UR16, c[0x0][0x258] ;  /* 0x0000960000107ab9 */ /* 0x000fe20000000a00 */
[----:B------:R-:W-:Y:S01]  /*1ab0*/  UISETP.GE.AND UP2, UPT, UR36, 0x1, UPT ;  /* 0x000000012400788c */ /* 0x000fe2000bf46270 */
[----:B------:R-:W-:Y:S01]  /*1ac0*/  ULDC.64 UR42, c[0x0][0x210] ;  /* 0x00008400002a7ab9 */ /* 0x000fe20000000a00 */
[----:B------:R-:W-:Y:S01]  /*1ad0*/  ULDC.64 UR34, c[0x0][0x3e0] ;  /* 0x0000f80000227ab9 */ /* 0x000fe20000000a00 */
[C---:B--2---:R-:W-:Y:S01]  /*1ae0*/  IMAD R9, R4.reuse, UR26, RZ ;  /* 0x0000001a04097c24 */ /* 0x044fe2000f8e02ff */
[----:B------:R-:W-:Y:S01]  /*1af0*/  ULDC.64 UR60, c[0x0][0x478] ;  /* 0x00011e00003c7ab9 */ /* 0x000fe20000000a00 */
[----:B------:R-:W-:Y:S01]  /*1b00*/  IMAD.WIDE.U32 R6, R4, UR7, R6 ;  /* 0x0000000704067c25 */ /* 0x000fe2000f8e0006 */
[----:B------:R-:W-:Y:S01]  /*1b10*/  ULEA.HI.SX32 UR39, UR44, 0xffffffff, 0x19 ;  /* 0xffffffff2c277891 */ /* 0x000fe2000f8fca3f */
        /* <DEDUP_REMOVED lines=11> */
[----:B------:R-:W-:-:S02]  /*1bd0*/  UIMAD.WIDE UR6, UR13, 0x4, UR30 ;  /* 0x000000040d0678a5 */ /* 0x000fc4000f8e021e */
[----:B------:R-:W-:Y:S01]  /*1be0*/  IMAD.IADD R7, R7, 0x1, R0 ;  /* 0x0000000107077824 */ /* 0x000fe200078e0200 */
[----:B------:R-:W-:Y:S01]  /*1bf0*/  UIADD3 UR13, UP1, UP0, UR38, UR9, UR49 ;  /* 0x00000009260d7290 */ /* 0x000fe2000f83e031 */
[----:B------:R-:W-:Y:S01]  /*1c00*/  IMAD R9, R9, UR24, RZ ;  /* 0x0000001809097c24 */ /* 0x000fe2000f8e02ff */
[----:B------:R-:W-:Y:S01]  /*1c10*/  USHF.R.S32.HI UR9, URZ, 0x1f, UR9 ;  /* 0x0000001f3f097899 */ /* 0x000fe20008011409 */
[----:B------:R-:W-:Y:S01]  /*1c20*/  IMAD R11, R11, UR12, R10 ;  /* 0x0000000c0b0b7c24 */ /* 0x000fe2000f8e020a */
[----:B------:R-:W-:Y:S01]  /*1c30*/  UIMAD UR12, UR58, UR16, URZ ;  /* 0x000000103a0c72a4 */ /* 0x000fe2000f8e023f */
[C---:B------:R-:W-:Y:S01]  /*1c40*/  IMAD R0, R8.reuse, UR25, R9 ;  /* 0x0000001908007c24 */ /* 0x040fe2000f8e0209 */
[----:B------:R-:W-:Y:S01]  /*1c50*/  UIADD3.X UR9, UR50, UR9, UR53, UP1, UP0 ;  /* 0x0000000932097290 */ /* 0x000fe20008fe0435 */
[----:B------:R-:W-:Y:S01]  /*1c60*/  IMAD.WIDE.U32 R8, R8, UR24, R26 ;  /* 0x0000001808087c25 */ /* 0x000fe2000f8e001a */
[----:B------:R-:W-:Y:S02]  /*1c70*/  UIMAD UR17, UR55, UR17, UR12 ;  /* 0x00000011371172a4 */ /* 0x000fe4000f8e020c */
[----:B------:R-:W-:Y:S01]  /*1c80*/  UIADD3 UR12, UP1, UP0, UR51, UR13, UR54 ;  /* 0x0000000d330c7290 */ /* 0x000fe2000f83e036 */
[----:B------:R-:W-:Y:S01]  /*1c90*/  IMAD.U32 R10, RZ, RZ, UR14 ;  /* 0x0000000eff0a7e24 */ /* 0x000fe2000f8e00ff */
[----:B------:R-:W-:Y:S01]  /*1ca0*/  IADD3 R8, P0, R8, UR56, RZ ;  /* 0x0000003808087c10 */ /* 0x000fe2000ff1e0ff */
[----:B------:R-:W-:Y:S01]  /*1cb0*/  ULDC.64 UR30, c[0x0][0x400] ;  /* 0x00010000001e7ab9 */ /* 0x000fe20000000a00 */
[----:B------:R-:W-:Y:S01]  /*1cc0*/  UIADD3.X UR9, UR52, UR9, UR46, UP1, UP0 ;  /* 0x0000000934097290 */ /* 0x000fe20008fe042e */
[----:B------:R-:W-:Y:S01]  /*1cd0*/  IMAD.WIDE.U32 R6, R10, UR55, R6 ;  /* 0x000000370a067c25 */ /* 0x000fe2000f8e0006 */
[----:B------:R-:W-:Y:S01]  /*1ce0*/  IADD3.X R9, R9, UR48, R0, P0, !PT ;  /* 0x0000003009097c10 */ /* 0x000fe200087fe400 */
[----:B------:R-:W-:Y:S01]  /*1cf0*/  UIMAD.WIDE UR26, UR27, 0x4, UR60 ;  /* 0x000000041b1a78a5 */ /* 0x000fe2000f8e023c */
[----:B------:R-:W-:Y:S01]  /*1d00*/  PLOP3.LUT P0, PT, PT, PT, UP2, 0x80, 0x0 ;  /* 0x000000000000781c */ /* 0x000fe20003f0f028 */
[----:B------:R-:W-:-:S02]  /*1d10*/  IMAD.U32 R0, RZ, RZ, UR16 ;  /* 0x00000010ff007e24 */ /* 0x000fc4000f8e00ff */
[----:B------:R-:W-:Y:S02]  /*1d20*/  VIADD R7, R7, UR15 ;  /* 0x0000000f07077c36 */ /* 0x000fe40008000000 */
[----:B------:R-:W-:Y:S02]  /*1d30*/  IMAD R10, R22, R4, RZ ;  /* 0x00000004160a7224 */ /* 0x000fe400078e02ff */
        /* <DEDUP_REMOVED lines=14> */
[----:B------:R-:W2:Y:S01]  /*1e20*/  LDL R25, [R1+0x70] ;  /* 0x0000700001197983 */ /* 0x000ea20000100800 */
[----:B------:R-:W-:Y:S01]  /*1e30*/  PLOP3.LUT P1, PT, PT, PT, UP4, 0x80, 0x0 ;  /* 0x000000000000781c */ /* 0x000fe20003f2f048 */
[----:B------:R-:W-:Y:S01]  /*1e40*/  UMOV UR12, UR39 ;  /* 0x00000027000c7c82 */ /* 0x000fe20008000000 */
[----:B------:R-:W-:Y:S01]  /*1e50*/  UMOV UR15, UR6 ;  /* 0x00000006000f7c82 */ /* 0x000fe20008000000 */
[----:B------:R-:W-:Y:S01]  /*1e60*/  UIMAD UR6, UR12, -0x80, UR36 ;  /* 0xffffff800c0678a4 */ /* 0x000fe2000f8e0224 */
[----:B------:R-:W-:Y:S01]  /*1e70*/  IMAD.MOV.U32 R10, RZ, RZ, R12 ;  /* 0x000000ffff0a7224 */ /* 0x000fe200078e000c */
[----:B------:R-:W-:Y:S01]  /*1e80*/  UMOV UR14, UR7 ;  /* 0x00000007000e7c82 */ /* 0x000fe20008000000 */
[----:B------:R-:W-:Y:S01]  /*1e90*/  IMAD.MOV.U32 R11, RZ, RZ, R13 ;  /* 0x000000ffff0b7224 */ /* 0x000fe200078e000d */
[----:B------:R-:W-:Y:S01]  /*1ea0*/  ULEA.HI UR7, UR12, UR12, URZ, 0x1 ;  /* 0x0000000c0c077291 */ /* 0x000fe2000f8f083f */
[----:B------:R-:W-:Y:S01]  /*1eb0*/  IMAD.MOV.U32 R16, RZ, RZ, R7 ;  /* 0x000000ffff107224 */ /* 0x000fe200078e0007 */
[C---:B------:R-:W-:Y:S01]  /*1ec0*/  ISETP.GE.AND P5, PT, R2.reuse, UR6, PT ;  /* 0x0000000602007c0c */ /* 0x040fe2000bfa6270 */
[----:B------:R1:W-:Y:S01]  /*1ed0*/  STL [R1+0x3c], R10 ;  /* 0x00003c0a01007387 */ /* 0x0003e20000100800 */
[----:B------:R-:W-:Y:S01]  /*1ee0*/  ULOP3.LUT UR7, UR7, 0xfffffffe, URZ, 0xc0, !UPT ;  /* 0xfffffffe07077892 */ /* 0x000fe2000f8ec03f */
[C---:B------:R-:W-:Y:S01]  /*1ef0*/  VIADD R17, R2.reuse, 0x20 ;  /* 0x0000002002117836 */ /* 0x040fe20000000000 */
[----:B------:R-:W-:Y:S01]  /*1f00*/  UMOV UR17, UR26 ;  /* 0x0000001a00117c82 */ /* 0x000fe20008000000 */
[----:B------:R1:W-:Y:S01]  /*1f10*/  STL [R1+0x40], R11 ;  /* 0x0000400b01007387 */ /* 0x0003e20000100800 */
[----:B------:R-:W-:Y:S01]  /*1f20*/  UIADD3 UR7, UR12, -UR7, URZ ;  /* 0x800000070c077290 */ /* 0x000fe2000fffe03f */
[C---:B------:R-:W-:Y:S01]  /*1f30*/  VIADD R18, R2.reuse, 0x40 ;  /* 0x0000004002127836 */ /* 0x040fe20000000000 */
[----:B------:R-:W-:Y:S01]  /*1f40*/  UMOV UR16, UR27 ;  /* 0x0000001b00107c82 */ /* 0x000fe20008000000 */
[----:B------:R1:W-:Y:S01]  /*1f50*/  STL [R1+0x44], R16 ;  /* 0x0000441001007387 */ /* 0x0003e20000100800 */
[----:B------:R-:W-:Y:S01]  /*1f60*/  UISETP.NE.AND UP0, UPT, UR7, 0x1, UPT ;  /* 0x000000010700788c */ /* 0x000fe2000bf05270 */
[----:B------:R-:W-:Y:S01]  /*1f70*/  VIADD R21, R2, 0x60 ;  /* 0x0000006002157836 */ /* 0x000fe20000000000 */
[----:B------:R-:W-:Y:S01]  /*1f80*/  BSSY B0, `(.L_x_2121) ;  /* 0x0000015000007945 */ /* 0x000fe20003800000 */
[----:B------:R-:W-:Y:S01]  /*1f90*/  @P1 BAR.SYNC.DEFER_BLOCKING 0x0 ;  /* 0x0000000000001b1d */ /* 0x000fe20000010000 */
[----:B------:R-:W-:-:S02]  /*1fa0*/  ISETP.GE.AND P4, PT, R17, UR6, PT ;  /* 0x0000000611007c0c */ /* 0x000fc4000bf86270 */
[----:B------:R-:W-:Y:S02]  /*1fb0*/  PLOP3.LUT P0, PT, PT, PT, UP0, 0x80, 0x0 ;  /* 0x000000000000781c */ /* 0x000fe40003f0f008 */
[----:B------:R-:W-:Y:S02]  /*1fc0*/  ISETP.GE.AND P3, PT, R18, UR6, PT ;  /* 0x0000000612007c0c */ /* 0x000fe4000bf66270 */
[----:B------:R-:W-:Y:S02]  /*1fd0*/  ISETP.GE.AND P2, PT, R21, UR6, PT ;  /* 0x0000000615007c0c */ /* 0x000fe4000bf46270 */
        /* <DEDUP_REMOVED lines=15> */
.L_x_2122:
[----:B------:R-:W-:Y:S05]  /*20d0*/  BSYNC B0 ;  /* 0x0000000000007941 */ /* 0x000fea0003800000 */
.L_x_2121:
        /* <DEDUP_REMOVED lines=14> */
.L_x_2124:
[----:B------:R-:W-:Y:S05]  /*21c0*/  BSYNC B0 ;  /* 0x0000000000007941 */ /* 0x000fea0003800000 */
.L_x_2123:
        /* <DEDUP_REMOVED lines=13> */
.L_x_2126:
[----:B------:R-:W-:Y:S05]  /*22a0*/  BSYNC B0 ;  /* 0x0000000000007941 */ /* 0x000fea0003800000 */
.L_x_2125:
        /* <DEDUP_REMOVED lines=16> */
.L_x_2128:
[----:B------:R-:W-:Y:S05]  /*23b0*/  BSYNC B0 ;  /* 0x0000000000007941 */ /* 0x000fea0003800000 */
.L_x_2127:
[----:B------:R-:W-:Y:S01]  /*23c0*/  MOV R8, R9 ;  /* 0x0000000900087202 */ /* 0x000fe20000000f00 */
[----:B------:R1:W-:Y:S01]  /*23d0*/  @P5 STS [R196], RZ ;  /* 0x000000ffc4005388 */ /* 0x0003e20000000800 */
[----:B------:R-:W-:Y:S01]  /*23e0*/  BSSY B0, `(.L_x_2129) ;  /* 0x0000014000007945 */ /* 0x000fe20003800000 */
[----:B---3--:R-:W-:Y:S02]  /*23f0*/  MOV R6, UR22 ;  /* 0x0000001600067c02 */ /* 0x008fe40008000f00 */
        /* <DEDUP_REMOVED lines=18> */
.L_x_2130:
[----:B------:R-:W-:Y:S05]  /*2520*/  BSYNC B0 ;  /* 0x0000000000007941 */ /* 0x000fea0003800000 */
.L_x_2129:
        /* <DEDUP_REMOVED lines=21> */
.L_x_2132:
[----:B------:R-:W-:Y:S05]  /*2680*/  BSYNC B0 ;  /* 0x0000000000007941 */ /* 0x000fea0003800000 */
.L_x_2131:
        /* <DEDUP_REMOVED lines=21> */
.L_x_2134:
[----:B------:R-:W-:Y:S05]  /*27e0*/  BSYNC B0 ;  /* 0x0000000000007941 */ /* 0x000fea0003800000 */
.L_x_2133:
        /* <DEDUP_REMOVED lines=23> */
.L_x_2136:
[----:B------:R-:W-:Y:S05]  /*2960*/  BSYNC B0 ;  /* 0x0000000000007941 */ /* 0x000fea0003800000 */
.L_x_2135:
[----:B------:R-:W5:Y:S01]  /*2970*/  LDL R25, [R1+0x78] ;  /* 0x0000780001197983 */ /* 0x000f620000100800 */
[----:B------:R-:W-:Y:S01]  /*2980*/  UIMAD UR7, UR41, UR22, URZ ;  /* 0x00000016290772a4 */ /* 0x000fe2000f8e023f */
[----:B-1----:R-:W-:Y:S01]  /*2990*/  IMAD.WIDE.U32 R4, R6, UR29, R26 ;  /* 0x0000001d06047c25 */ /* 0x002fe2000f8e001a */
        /* <DEDUP_REMOVED lines=41> */
.L_x_2138:
[----:B------:R-:W-:Y:S05]  /*2c30*/  BSYNC B0 ;  /* 0x0000000000007941 */ /* 0x000fea0003800000 */
.L_x_2137:
        /* <DEDUP_REMOVED lines=23> */
.L_x_2140:
[----:B------:R-:W-:Y:S05]  /*2db0*/  BSYNC B0 ;  /* 0x0000000000007941 */ /* 0x000fea0003800000 */
.L_x_2139:
        /* <DEDUP_REMOVED lines=23> */
.L_x_2142:
[----:B------:R-:W-:Y:S05]  /*2f30*/  BSYNC B0 ;  /* 0x0000000000007941 */ /* 0x000fea0003800000 */
.L_x_2141:
        /* <DEDUP_REMOVED lines=23> */
.L_x_2144:
[----:B------:R-:W-:Y:S05]  /*30b0*/  BSYNC B0 ;  /* 0x0000000000007941 */ /* 0x000fea0003800000 */
.L_x_2143:
        /* <DEDUP_REMOVED lines=32> */
.L_x_2146:
[----:B------:R-:W-:Y:S05]  /*32c0*/  BSYNC B0 ;  /* 0x0000000000007941 */ /* 0x000fea0003800000 */
.L_x_2145:
        /* <DEDUP_REMOVED lines=22> */
.L_x_2148:
[----:B------:R-:W-:Y:S05]  /*3430*/  BSYNC B0 ;  /* 0x0000000000007941 */ /* 0x000fea0003800000 */
.L_x_2147:
        /* <DEDUP_REMOVED lines=22> */
.L_x_2150:
[----:B------:R-:W-:Y:S05]  /*35a0*/  BSYNC B0 ;  /* 0x0000000000007941 */ /* 0x000fea0003800000 */
.L_x_2149:
        /* <DEDUP_REMOVED lines=22> */
.L_x_2152:
[----:B------:R-:W-:Y:S05]  /*3710*/  BSYNC B0 ;  /* 0x0000000000007941 */ /* 0x000fea0003800000 */
.L_x_2151:
[----:B------:R-:W-:Y:S01]  /*3720*/  ULDC.64 UR20, c[0x0][0x3c8] ;  /* 0x0000f20000147ab9 */ /* 0x000fe20000000a00 */
[----:B------:R-:W-:Y:S01]  /*3730*/  USHF.R.S32.HI UR6, URZ, 0x1f, UR55 ;  /* 0x0000001f3f067899 */ /* 0x000fe20008011437 */
[----:B------:R-:W-:Y:S01]  /*3740*/  ISETP.NE.AND P5, PT, R13, RZ, PT ;  /* 0x000000ff0d00720c */ /* 0x000fe20003fa5270 */
[----:B------:R-:W-:Y:S01]  /*3750*/  UISETP.NE.U32.AND UP1, UPT, UR20, URZ, UPT ;  /* 0x0000003f1400728c */ /* 0x000fe2000bf25070 */
[----:B------:R-:W-:Y:S01]  /*3760*/  ISETP.NE.AND P4, PT, R16, RZ, PT ;  /* 0x000000ff1000720c */ /* 0x000fe20003f85270 */
[----:B------:R-:W0:Y:S01]  /*3770*/  LDGDEPBAR ;  /* 0x00000000000079af */ /* 0x000e220000000000 */
[----:B------:R-:W-:Y:S01]  /*3780*/  ISETP.NE.AND P3, PT, R12, RZ, PT ;  /* 0x000000ff0c00720c */ /* 0x000fe20003f65270 */
[----:B------:R-:W-:-:S06]  /*3790*/  UISETP.NE.AND.EX UP1, UPT, UR21, URZ, UPT, UP1 ;  /* 0x0000003f1500728c */ /* 0x000fcc000bf25310 */
[----:B------:R-:W-:-:S05]  /*37a0*/  PLOP3.LUT P1, PT, PT, PT, UP1, 0x80, 0x0 ;  /* 0x000000000000781c */ /* 0x000fca0003f2f018 */
[----:B------:R-:W-:Y:S01]  /*37b0*/  @UP1 ULDC.64 UR22, c[0x0][0x3d0] ;  /* 0x0000f40000161ab9 */ /* 0x000fe20000000a00 */
[----:B------:R-:W-:Y:S01]  /*37c0*/  @UP1 UMOV UR7, UR6 ;  /* 0x0000000600071c82 */ /* 0x000fe20008000000 */
[----:B------:R-:W-:Y:S01]  /*37d0*/  @UP1 UIMAD UR9, UR57, UR22, URZ ;  /* 0x00000016390912a4 */ /* 0x000fe2000f8e023f */
[----:B------:R-:W-:Y:S02]  /*37e0*/  @UP1 UMOV UR6, UR55 ;  /* 0x0000003700061c82 */ /* 0x000fe40008000000 */
[----:B------:R-:W-:Y:S02]  /*37f0*/  @UP1 UIMAD.WIDE.U32 UR6, UR45, UR22, UR6 ;  /* 0x000000162d0612a5 */ /* 0x000fe4000f8e0006 */
[----:B------:R-:W-:Y:S02]  /*3800*/  @UP1 UIMAD UR23, UR45, UR23, UR9 ;  /* 0x000000172d1712a4 */ /* 0x000fe4000f8e0209 */
[----:B------:R-:W-:Y:S02]  /*3810*/  @UP1 ULEA UR20, UP0, UR6, UR20, 0x2 ;  /* 0x0000001406141291 */ /* 0x000fe4000f80103f */
[----:B------:R-:W-:Y:S01]  /*3820*/  @UP1 UIADD3 UR7, UR7, UR23, URZ ;  /* 0x0000001707071290 */ /* 0x000fe2000fffe03f */
[----:B-1----:R-:W-:Y:S01]  /*3830*/  SHF.R.S32.HI R9, RZ, 0x1f, R25 ;  /* 0x0000001fff097819 */ /* 0x002fe20000011419 */
[----:B------:R-:W-:Y:S01]  /*3840*/  IMAD.MOV.U32 R17, RZ, RZ, 0x7f800000 ;  /* 0x7f800000ff117424 */ /* 0x000fe200078e00ff */
[----:B------:R-:W-:Y:S01]  /*3850*/  SHF.R.S32.HI R2, RZ, 0x1f, R11 ;  /* 0x0000001fff027819 */ /* 0x000fe2000001140b */
[----:B------:R-:W-:Y:S01]  /*3860*/  @UP1 ULEA.HI.X UR21, UR6, UR21, UR7, 0x2, UP0 ;  /* 0x0000001506151291 */ /* 0x000fe200080f1407 */
[----:B------:R-:W-:Y:S01]  /*3870*/  IMAD.U32 R4, RZ, RZ, UR20 ;  /* 0x00000014ff047e24 */ /* 0x000fe2000f8e00ff */
[----:B--2-4-:R-:W-:Y:S01]  /*3880*/  SHF.L.U64.HI R0, R25, 0x2, R9 ;  /* 0x0000000219007819 */ /* 0x014fe20000010209 */
[----:B------:R-:W-:Y:S01]  /*3890*/  IMAD.MOV.U32 R15, RZ, RZ, 0x7f800000 ;  /* 0x7f800000ff0f7424 */ /* 0x000fe200078e00ff */
[----:B------:R-:W-:Y:S01]  /*38a0*/  @UP1 ULDC UR6, c[0x0][0x2e8] ;  /* 0x0000ba0000061ab9 */ /* 0x000fe20000000800 */
[----:B------:R-:W-:-:S02]  /*38b0*/  IMAD.MOV.U32 R14, RZ, RZ, 0x7f800000 ;  /* 0x7f800000ff0e7424 */ /* 0x000fc400078e00ff */
[----:B------:R-:W-:Y:S01]  /*38c0*/  IMAD.MOV.U32 R10, RZ, RZ, 0x7f800000 ;  /* 0x7f800000ff0a7424 */ /* 0x000fe200078e00ff */
[----:B------:R-:W-:Y:S01]  /*38d0*/  STL [R1+0x30], R20 ;  /* 0x0000301401007387 */ /* 0x000fe20000100800 */
[----:B------:R-:W-:Y:S02]  /*38e0*/  IMAD.U32 R5, RZ, RZ, UR21 ;  /* 0x00000015ff057e24 */ /* 0x000fe4000f8e00ff */
[----:B------:R-:W-:Y:S01]  /*38f0*/  VIADD R184, R191, 0x2000 ;  /* 0x00002000bfb87836 */ /* 0x000fe20000000000 */
[----:B------:R-:W-:Y:S01]  /*3900*/  STL [R1+0x2c], R19 ;  /* 0x00002c1301007387 */ /* 0x000fe20000100800 */
[----:B------:R-:W-:Y:S01]  /*3910*/  VIADD R190, R192, 0x2000 ;  /* 0x00002000c0be7836 */ /* 0x000fe20000000000 */
        /* <DEDUP_REMOVED lines=35> */
[----:B------:R-:W-:-:S02]  /*3b50*/  CS2R R70, SRZ ;  /* 0x0000000000467805 */ /* 0x000fc4000001ff00 */
[----:B------:R-:W-:Y:S02]  /*3b60*/  IADD3.X R5, R0, UR14, RZ, P2, !PT ;  /* 0x0000000e00057c10 */ /* 0x000fe400097fe4ff */
[----:B------:R-:W-:Y:S02]  /*3b70*/  CS2R R68, SRZ ;  /* 0x0000000000447805 */ /* 0x000fe4000001ff00 */
[C---:B------:R-:W-:Y:S01]  /*3b80*/  @!P6 LEA R6, P2, R11.reuse, UR15, 0x2 ;  /* 0x0000000f0b06ec11 */ /* 0x040fe2000f8410ff */
[----:B------:R-:W-:Y:S01]  /*3b90*/  ULDC UR20, c[0x0][0x2d0] ;  /* 0x0000b40000147ab9 */ /* 0x000fe20000000800 */
[----:B------:R-:W-:Y:S01]  /*3ba0*/  ULDC UR21, c[0x0][0x2dc] ;  /* 0x0000b70000157ab9 */ /* 0x000fe20000000800 */
[----:B------:R-:W4:Y:S01]  /*3bb0*/  @!P5 LDG.E R17, desc[UR10][R4.64] ;  /* 0x0000000a0411d981 */ /* 0x000f22000c1e1900 */
[----:B------:R-:W-:Y:S01]  /*3bc0*/  @!P6 LEA.HI.X R7, R11, UR14, R2, 0x2, P2 ;  /* 0x0000000e0b07ec11 */ /* 0x000fe200090f1402 */
[----:B------:R-:W-:Y:S02]  /*3bd0*/  ULDC UR9, c[0x0][0x2ec] ;  /* 0x0000bb0000097ab9 */ /* 0x000fe40000000800 */
[----:B------:R-:W5:Y:S04]  /*3be0*/  @!P4 LDG.E R15, desc[UR10][R4.64+0x20] ;  /* 0x0000200a040fc981 */ /* 0x000f68000c1e1900 */
[----:B------:R1:W3:Y:S04]  /*3bf0*/  @!P3 LDG.E R14, desc[UR10][R4.64+0x100] ;  /* 0x0001000a040eb981 */ /* 0x0002e8000c1e1900 */
[----:B------:R1:W3:Y:S01]  /*3c00*/  @!P6 LDG.E R10, desc[UR10][R6.64] ;  /* 0x0000000a060ae981 */ /* 0x0002e2000c1e1900 */
[----:B------:R-:W2:Y:S01]  /*3c10*/  @P1 MUFU.RCP R0, UR6 ;  /* 0x0000000600001d08 */ /* 0x000ea20008001000 */
[----:B------:R-:W-:-:S04]  /*3c20*/  LEA.HI R2, R24, R23, RZ, 0x7 ;  /* 0x0000001718027211 */ /* 0x000fc800078f38ff */
[----:B------:R-:W-:Y:S01]  /*3c30*/  SHF.R.S32.HI R2, RZ, 0x7, R2 ;  /* 0x00000007ff027819 */ /* 0x000fe20000011402 */
[----:B-1----:R-:W-:-:S05]  /*3c40*/  IMAD.SHL.U32 R4, R23, 0x2, RZ ;  /* 0x0000000217047824 */ /* 0x002fca00078e00ff */
[----:B------:R-:W-:-:S05]  /*3c50*/  LOP3.LUT R4, R4, 0x6, RZ, 0xc0, !PT ;  /* 0x0000000604047812 */ /* 0x000fca00078ec0ff */
[----:B------:R-:W-:Y:S02]  /*3c60*/  IMAD R5, R2, 0x40, R4 ;  /* 0x0000004002057824 */ /* 0x000fe400078e0204 */
[----:B------:R-:W-:Y:S02]  /*3c70*/  IMAD.U32 R2, RZ, RZ, UR18 ;  /* 0x00000012ff027e24 */ /* 0x000fe4000f8e00ff */
[C---:B------:R-:W-:Y:S02]  /*3c80*/  IMAD.SHL.U32 R4, R25.reuse, 0x4, RZ ;  /* 0x0000000419047824 */ /* 0x040fe400078e00ff */
[----:B------:R-:W-:Y:S01]  /*3c90*/  IMAD R2, R2, 0x80, R5 ;  /* 0x0000008002027824 */ /* 0x000fe200078e0205 */
[----:B------:R-:W-:Y:S04]  /*3ca0*/  STL [R1+0x58], R5 ;  /* 0x0000580501007387 */ /* 0x000fe80000100800 */
[----:B------:R1:W-:Y:S01]  /*3cb0*/  STL [R1+0x6c], R4 ;  /* 0x00006c0401007387 */ /* 0x0003e20000100800 */
[----:B------:R-:W-:-:S02]  /*3cc0*/  IADD3 R2, R25, -UR36, -R2 ;  /* 0x8000002419027c10 */ /* 0x000fc4000fffe802 */
[----:B------:R-:W-:Y:S02]  /*3cd0*/  SHF.L.U64.HI R6, R25, 0x2, R9 ;  /* 0x0000000219067819 */ /* 0x000fe40000010209 */
[----:B------:R-:W-:Y:S02]  /*3ce0*/  SEL R184, R184, R191, !P0 ;  /* 0x000000bfb8b87207 */ /* 0x000fe40004000000 */
[----:B------:R-:W-:Y:S01]  /*3cf0*/  SEL R190, R190, R192, !P0 ;  /* 0x000000c0bebe7207 */ /* 0x000fe20004000000 */
[----:B------:R-:W-:Y:S01]  /*3d00*/  UMOV UR6, URZ ;  /* 0x0000003f00067c82 */ /* 0x000fe20008000000 */
[----:B------:R-:W-:Y:S02]  /*3d10*/  LEA R184, R184, UR4, 0x1 ;  /* 0x00000004b8b87c11 */ /* 0x000fe4000f8e08ff */
[----:B------:R-:W-:Y:S01]  /*3d20*/  LEA R190, R190, UR4, 0x1 ;  /* 0x00000004bebe7c11 */ /* 0x000fe2000f8e08ff */
[----:B--2---:R-:W-:-:S05]  /*3d30*/  @P1 FMUL.FTZ R0, R8, R0 ;  /* 0x0000000008001220 */ /* 0x004fca0000410000 */
[----:B------:R-:W-:Y:S01]  /*3d40*/  @P1 R2UR UR7, R0 ;  /* 0x00000000000712ca */ /* 0x000fe200000e0000 */
[----:B------:R-:W-:-:S05]  /*3d50*/  VIADD R0, R25, 0xffffff80 ;  /* 0xffffff8019007836 */ /* 0x000fca0000000000 */
[----:B-1----:R-:W-:-:S04]  /*3d60*/  SHF.R.S32.HI R4, RZ, 0x1f, R0 ;  /* 0x0000001fff047819 */ /* 0x002fc80000011400 */
[C---:B------:R-:W-:Y:S01]  /*3d70*/  SHF.L.U64.HI R5, R0.reuse, 0x2, R4 ;  /* 0x0000000200057819 */ /* 0x040fe20000010204 */
[----:B------:R-:W-:Y:S02]  /*3d80*/  IMAD.SHL.U32 R4, R0, 0x4, RZ ;  /* 0x0000000400047824 */ /* 0x000fe400078e00ff */
[----:B------:R-:W-:Y:S01]  /*3d90*/  VIADD R0, R2, UR8 ;  /* 0x0000000802007c36 */ /* 0x000fe20008000000 */
[----:B----4-:R1:W-:Y:S04]  /*3da0*/  STL [R1+0x50], R17 ;  /* 0x0000501101007387 */ /* 0x0103e80000100800 */
[----:B-----5:R1:W-:Y:S04]  /*3db0*/  STL [R1+0x54], R15 ;  /* 0x0000540f01007387 */ /* 0x0203e80000100800 */
[----:B---3--:R1:W-:Y:S04]  /*3dc0*/  STL [R1+0x48], R14 ;  /* 0x0000480e01007387 */ /* 0x0083e80000100800 */
[----:B------:R1:W-:Y:S04]  /*3dd0*/  STL [R1+0x4c], R10 ;  /* 0x00004c0a01007387 */ /* 0x0003e80000100800 */
[----:B------:R1:W-:Y:S04]  /*3de0*/  STL [R1+0x68], R6 ;  /* 0x0000680601007387 */ /* 0x0003e80000100800 */
[----:B------:R1:W-:Y:S04]  /*3df0*/  STL [R1+0x64], R5 ;  /* 0x0000640501007387 */ /* 0x0003e80000100800 */
[----:B------:R1:W-:Y:S04]  /*3e00*/  STL [R1+0x60], R4 ;  /* 0x0000600401007387 */ /* 0x0003e80000100800 */
[----:B------:R1:W-:Y:S04]  /*3e10*/  STL [R1+0x5c], R0 ;  /* 0x00005c0001007387 */ /* 0x0003e80000100800 */
[----:B------:R1:W-:Y:S01]  /*3e20*/  STL [R1+0x34], R196 ;  /* 0x000034c401007387 */ /* 0x0003e20000100800 */
[----:B------:R-:W-:Y:S01]  /*3e30*/  @UP1 UMOV UR6, UR7 ;  /* 0x0000000700061c82 */ /* 0x000fe20008000000 */
[----:B------:R-:W-:-:S05]  /*3e40*/  ULDC UR7, c[0x0][0x39c] ;  /* 0x0000e70000077ab9 */ /* 0x000fca0000000800 */
.L_x_2155:
[----:B-1----:R-:W2:Y:S01]  /*3e50*/  LDL R0, [R1+0x74] ;  /* 0x0000740001007983 */ /* 0x002ea20000100800 */
[----:B------:R-:W-:Y:S03]  /*3e60*/  USHF.L.U32 UR13, UR18, 0x7, URZ ;  /* 0x00000007120d7899 */ /* 0x000fe6000800063f */
[----:B------:R-:W0:Y:S01]  /*3e70*/  LDGDEPBAR ;  /* 0x00000000000079af */ /* 0x000e220000000000 */
[----:B------:R-:W-:Y:S07]  /*3e80*/  UIADD3 UR13, UR13, 0x80, URZ ;  /* 0x000000800d0d7890 */ /* 0x000fee000fffe03f */
[----:B------:R-:W-:Y:S01]  /*3e90*/  STL [R1+0x13c], R100 ;  /* 0x00013c6401007387 */ /* 0x000fe20000100800 */
[----:B------:R-:W-:Y:S03]  /*3ea0*/  UISETP.GE.AND UP0, UPT, UR13, UR8, UPT ;  /* 0x000000080d00728c */ /* 0x000fe6000bf06270 */
        /* <DEDUP_REMOVED lines=33> */
[----:B-1----:R-:W2:Y:S04]  /*40c0*/  LDL R76, [R1+0x58] ;  /* 0x00005800014c7983 */ /* 0x002ea80000100800 */
[----:B---3--:R-:W3:Y:S04]  /*40d0*/  LDL R75, [R1+0x5c] ;  /* 0x00005c00014b7983 */ /* 0x008ee80000100800 */
[----:B----4-:R-:W4:Y:S04]  /*40e0*/  LDL R74, [R1+0x50] ;  /* 0x00005000014a7983 */ /* 0x010f280000100800 */
[----:B------:R-:W3:Y:S01]  /*40f0*/  LDL R73, [R1+0x54] ;  /* 0x0000540001497983 */ /* 0x000ee20000100800 */
        /* <DEDUP_REMOVED lines=11> */
[----:B------:R-:W-:Y:S01]  /*41b0*/  LDSM.16.M88.4 R148, [R189+0x800] ;  /* 0x00080000bd94783b */ /* 0x000fe20000000200 */
[-C--:B------:R-:W-:Y:S07]  /*41c0*/  HMMA.16816.F32 R12, R60, R18.reuse, RZ ;  /* 0x000000123c0c723c */ /* 0x080fee00000018ff */
[----:B------:R-:W-:Y:S01]  /*41d0*/  LDSM.16.M88.4 R152, [R189+0x1800] ;  /* 0x00180000bd98783b */ /* 0x000fe20000000200 */
[C---:B------:R-:W-:Y:S07]  /*41e0*/  HMMA.16816.F32 R16, R64.reuse, R18, RZ ;  /* 0x000000124010723c */ /* 0x040fee00000018ff */
        /* <DEDUP_REMOVED lines=9> */
[C---:B------:R-:W-:Y:S06]  /*4280*/  HMMA.16816.F32 R40, R60.reuse, R48, RZ ;  /* 0x000000303c28723c */ /* 0x040fec00000018ff */
[-C--:B------:R-:W-:Y:S01]  /*4290*/  HMMA.16816.F32 R44, R60, R50.reuse, RZ ;  /* 0x000000323c2c723c */ /* 0x080fe200000018ff */
[----:B--2---:R-:W-:Y:S05]  /*42a0*/  R2P PR, R0, 0x6 ;  /* 0x0000000600007804 */ /* 0x004fea0000000000 */
[C---:B------:R-:W-:Y:S01]  /*42b0*/  HMMA.16816.F32 R48, R64.reuse, R50, RZ ;  /* 0x000000324030723c */ /* 0x040fe200000018ff */
[----:B------:R-:W-:Y:S02]  /*42c0*/  PLOP3.LUT P0, PT, PT, PT, UP0, 0x80, 0x0 ;  /* 0x000000000000781c */ /* 0x000fe40003f0f008 */
[----:B------:R-:W-:Y:S02]  /*42d0*/  PLOP3.LUT P5, PT, PT, PT, UP0, 0x80, 0x0 ;  /* 0x000000000000781c */ /* 0x000fe40003faf008 */
[----:B------:R-:W-:Y:S01]  /*42e0*/  SEL R2, R194, 0xffffffe0, !P1 ;  /* 0xffffffe0c2027807 */ /* 0x000fe20004800000 */
[-C--:B------:R-:W-:Y:S01]  /*42f0*/  HMMA.16816.F32 R52, R64, R132.reuse, RZ ;  /* 0x000000844034723c */ /* 0x080fe200000018ff */
[----:B------:R-:W-:Y:S02]  /*4300*/  SEL R185, R193, 0xffffffc0, !P2 ;  /* 0xffffffc0c1b97807 */ /* 0x000fe40005000000 */
[----:B------:R-:W-:Y:S02]  /*4310*/  PLOP3.LUT P4, PT, PT, PT, UP0, 0x80, 0x0 ;  /* 0x000000000000781c */ /* 0x000fe40003f8f008 */
[C---:B------:R-:W-:Y:S01]  /*4320*/  IMAD.IADD R0, R190.reuse, 0x1, R2 ;  /* 0x00000001be007824 */ /* 0x040fe200078e0202 */
[C---:B------:R-:W-:Y:S01]  /*4330*/  HMMA.16816.F32 R56, R60.reuse, R132, RZ ;  /* 0x000000843c38723c */ /* 0x040fe200000018ff */
[----:B------:R-:W-:Y:S01]  /*4340*/  PLOP3.LUT P1, PT, PT, PT, UP0, 0x80, 0x0 ;  /* 0x000000000000781c */ /* 0x000fe20003f2f008 */
[--C-:B------:R-:W-:Y:S02]  /*4350*/  IMAD.IADD R164, R190, 0x1, R185.reuse ;  /* 0x00000001bea47824 */ /* 0x100fe400078e02b9 */
[----:B------:R-:W1:Y:S02]  /*4360*/  LDSM.16.M88.4 R136, [R0] ;  /* 0x000000000088783b */ /* 0x000e640000000200 */
[-C--:B------:R-:W-:Y:S06]  /*4370*/  HMMA.16816.F32 R60, R60, R134.reuse, RZ ;  /* 0x000000863c3c723c */ /* 0x080fec00000018ff */
[----:B------:R2:W1:Y:S01]  /*4380*/  LDSM.16.M88.4 R144, [R0+0x2000] ;  /* 0x002000000090783b */ /* 0x0004620000000200 */
[----:B------:R-:W-:Y:S07]  /*4390*/  HMMA.16816.F32 R64, R64, R134, RZ ;  /* 0x000000864040723c */ /* 0x000fee00000018ff */
[----:B------:R-:W1:Y:S08]  /*43a0*/  LDSM.16.M88.4 R132, [R189+0x1000] ;  /* 0x00100000bd84783b */ /* 0x000e700000000200 */
[----:B------:R-:W4:Y:S01]  /*43b0*/  LDSM.16.M88.4 R156, [R164] ;  /* 0x00000000a49c783b */ /* 0x000f220000000200 */
[----:B--2---:R-:W-:Y:S07]  /*43c0*/  IMAD.IADD R0, R0, 0x1, R185 ;  /* 0x0000000100007824 */ /* 0x004fee00078e02b9 */
[----:B------:R-:W2:Y:S01]  /*43d0*/  LDSM.16.M88.4 R164, [R164+0x2000] ;  /* 0x00200000a4a4783b */ /* 0x000ea20000000200 */
[-C--:B-1----:R-:W-:Y:S07]  /*43e0*/  HMMA.16816.F32 R4, R136, R140.reuse, R4 ;  /* 0x0000008c8804723c */ /* 0x082fee0000001804 */
[----:B------:R-:W-:Y:S01]  /*43f0*/  LDSM.16.M88.4 R176, [R0] ;  /* 0x0000000000b0783b */ /* 0x000fe20000000200 */
[C---:B------:R-:W-:Y:S06]  /*4400*/  HMMA.16816.F32 R8, R144.reuse, R140, R8 ;  /* 0x0000008c9008723c */ /* 0x040fec0000001808 */
[-C--:B------:R-:W-:Y:S06]  /*4410*/  HMMA.16816.F32 R12, R144, R142.reuse, R12 ;  /* 0x0000008e900c723c */ /* 0x080fec000000180c */
[C---:B------:R-:W-:Y:S01]  /*4420*/  HMMA.16816.F32 R16, R136.reuse, R142, R16 ;  /* 0x0000008e8810723c */ /* 0x040fe20000001810 */
[----:B------:R-:W1:Y:S05]  /*4430*/  LDSM.16.M88.4 R140, [R186+0x800] ;  /* 0x00080000ba8c783b */ /* 0x000e6a0000000200 */
[-C--:B------:R-:W-:Y:S06]  /*4440*/  HMMA.16816.F32 R20, R136, R148.reuse, R20 ;  /* 0x000000948814723c */ /* 0x080fec0000001814 */
[C---:B------:R-:W-:Y:S06]  /*4450*/  HMMA.16816.F32 R24, R144.reuse, R148, R24 ;  /* 0x000000949018723c */ /* 0x040fec0000001818 */
[-C--:B------:R-:W-:Y:S05]  /*4460*/  HMMA.16816.F32 R28, R144, R150.reuse, R28 ;  /* 0x00000096901c723c */ /* 0x080fea000000181c */
[----:B------:R-:W-:Y:S01]  /*4470*/  LEA R148, R192, UR4, 0x1 ;  /* 0x00000004c0947c11 */ /* 0x000fe2000f8e08ff */
[C---:B------:R-:W-:Y:S05]  /*4480*/  HMMA.16816.F32 R32, R136.reuse, R150, R32 ;  /* 0x000000968820723c */ /* 0x040fea0000001820 */
[----:B------:R-:W-:Y:S01]  /*4490*/  IMAD.IADD R149, R185, 0x1, R148 ;  /* 0x00000001b9957824 */ /* 0x000fe200078e0294 */
[-C--:B------:R-:W-:Y:S05]  /*44a0*/  HMMA.16816.F32 R36, R136, R132.reuse, R36 ;  /* 0x000000848824723c */ /* 0x080fea0000001824 */
[----:B------:R-:W-:Y:S01]  /*44b0*/  IADD3 R150, R2, R148, RZ ;  /* 0x0000009402967210 */ /* 0x000fe20007ffe0ff */
[C---:B------:R-:W-:Y:S06]  /*44c0*/  HMMA.16816.F32 R40, R144.reuse, R132, R40 ;  /* 0x000000849028723c */ /* 0x040fec0000001828 */
[-C--:B------:R-:W-:Y:S06]  /*44d0*/  HMMA.16816.F32 R44, R144, R134.reuse, R44 ;  /* 0x00000086902c723c */ /* 0x080fec000000182c */
[C---:B------:R-:W-:Y:S01]  /*44e0*/  HMMA.16816.F32 R48, R136.reuse, R134, R48 ;  /* 0x000000868830723c */ /* 0x040fe20000001830 */
[----:B------:R1:W3:Y:S05]  /*44f0*/  LDSM.16.M88.4 R132, [R0+0x2000] ;  /* 0x002000000084783b */ /* 0x0002ea0000000200 */
[-C--:B------:R-:W-:Y:S06]  /*4500*/  HMMA.16816.F32 R52, R136, R152.reuse, R52 ;  /* 0x000000988834723c */ /* 0x080fec0000001834 */
[C---:B------:R-:W-:Y:S06]  /*4510*/  HMMA.16816.F32 R56, R144.reuse, R152, R56 ;  /* 0x000000989038723c */ /* 0x040fec0000001838 */
[-C--:B------:R-:W-:Y:S06]  /*4520*/  HMMA.16816.F32 R60, R144, R154.reuse, R60 ;  /* 0x0000009a903c723c */ /* 0x080fec000000183c */
[----:B------:R-:W-:Y:S01]  /*4530*/  HMMA.16816.F32 R64, R136, R154, R64 ;  /* 0x0000009a8840723c */ /* 0x000fe20000001840 */
[----:B-1----:R-:W-:Y:S04]  /*4540*/  IMAD.U32 R0, RZ, RZ, UR18 ;  /* 0x00000012ff007e24 */ /* 0x002fe8000f8e00ff */
[----:B------:R-:W-:Y:S01]  /*4550*/  IMAD R0, R0, 0x80, R76 ;  /* 0x0000008000007824 */ /* 0x000fe200078e024c */
[-C--:B----4-:R-:W-:Y:S05]  /*4560*/  HMMA.16816.F32 R4, R156, R160.reuse, R4 ;  /* 0x000000a09c04723c */ /* 0x090fea0000001804 */
[----:B------:R-:W-:Y:S01]  /*4570*/  @P4 ISETP.GE.AND P4, PT, R0, UR8, PT ;  /* 0x0000000800004c0c */ /* 0x000fe2000bf86270 */
[C---:B--2---:R-:W-:Y:S04]  /*4580*/  HMMA.16816.F32 R8, R164.reuse, R160, R8 ;  /* 0x000000a0a408723c */ /* 0x044fe80000001808 */
[----:B---3--:R-:W-:Y:S02]  /*4590*/  FSETP.NEU.FTZ.AND P3, PT, R73, -INF , PT ;  /* 0xff8000004900780b */ /* 0x008fe40003f7d000 */
        /* <DEDUP_REMOVED lines=38> */
[----:B-1----:R-:W-:Y:S09]  /*4800*/  STL [R1+0x28], R72 ;  /* 0x0000284801007387 */ /* 0x002ff20000100800 */
[----:B------:R-:W1:Y:S01]  /*4810*/  MUFU.TANH R69, R15 ;  /* 0x0000000f00457308 */ /* 0x000e620000002400 */
[----:B--2---:R-:W-:Y:S01]  /*4820*/  STL [R1+0x24], R71 ;  /* 0x0000244701007387 */ /* 0x004fe20000100800 */
[----:B------:R-:W-:Y:S05]  /*4830*/  FMUL.FTZ R11, R73, 1.4426950216293334961 ;  /* 0x3fb8aa3b490b7820 */ /* 0x000fea0000410000 */
[----:B------:R-:W-:Y:S03]  /*4840*/  FSEL R11, R11, RZ, P3 ;  /* 0x000000ff0b0b7208 */ /* 0x000fe60001800000 */
[----:B------:R-:W-:Y:S01]  /*4850*/  MUFU.TANH R97, R5 ;  /* 0x0000000500617308 */ /* 0x000fe20000002400 */
[----:B---3--:R-:W-:Y:S09]  /*4860*/  STL [R1+0x20], R70 ;  /* 0x0000204601007387 */ /* 0x008ff20000100800 */
[----:B------:R-:W2:Y:S01]  /*4870*/  MUFU.TANH R68, R6 ;  /* 0x0000000600447308 */ /* 0x000ea20000002400 */
[----:B-1----:R-:W-:Y:S04]  /*4880*/  STL [R1+0x1c], R69 ;  /* 0x00001c4501007387 */ /* 0x002fe80000100800 */
[----:B------:R-:W3:Y:S05]  /*4890*/  LDL R14, [R1+0x48] ;  /* 0x00004800010e7983 */ /* 0x000eea0000100800 */
[----:B------:R1:W4:Y:S01]  /*48a0*/  MUFU.TANH R3, R7 ;  /* 0x0000000700037308 */ /* 0x0003220000002400 */
[----:B------:R-:W3:Y:S09]  /*48b0*/  LDL R15, [R1+0x4c] ;  /* 0x00004c00010f7983 */ /* 0x000ef20000100800 */
[----:B------:R2:W3:Y:S10]  /*48c0*/  MUFU.TANH R247, R8 ;  /* 0x0000000800f77308 */ /* 0x0004f40000002400 */
[----:B------:R4:W3:Y:S01]  /*48d0*/  MUFU.TANH R246, R9 ;  /* 0x0000000900f67308 */ /* 0x0008e20000002400 */
[----:B-1----:R-:W1:Y:S09]  /*48e0*/  LDSM.16.M88.4 R4, [R188+0x800] ;  /* 0x00080000bc04783b */ /* 0x002e720000000200 */
[----:B------:R4:W3:Y:S01]  /*48f0*/  MUFU.TANH R245, R12 ;  /* 0x0000000c00f57308 */ /* 0x0008e20000002400 */
[----:B--2---:R-:W-:Y:S01]  /*4900*/  @P0 VIADD R8, R0, 0x1 ;  /* 0x0000000100080836 */ /* 0x004fe20000000000 */
[----:B------:R-:W-:Y:S04]  /*4910*/  FSETP.NEU.FTZ.AND P0, PT, R74, -INF , PT ;  /* 0xff8000004a00780b */ /* 0x000fe80003f1d000 */
[----:B------:R-:W-:Y:S04]  /*4920*/  @P5 ISETP.GE.AND P5, PT, R8, UR8, PT ;  /* 0x0000000808005c0c */ /* 0x000fe8000bfa6270 */
[----:B------:R2:W3:Y:S01]  /*4930*/  MUFU.TANH R242, R13 ;  /* 0x0000000d00f27308 */ /* 0x0004e20000002400 */
[----:B----4-:R-:W-:Y:S05]  /*4940*/  IMAD.U32 R9, RZ, RZ, UR12 ;  /* 0x0000000cff097e24 */ /* 0x010fea000f8e00ff */
[----:B------:R-:W-:Y:S04]  /*4950*/  LEA R8, R9, R75, 0x7 ;  /* 0x0000004b09087211 */ /* 0x000fe800078e38ff */
[----:B------:R-:W-:Y:S01]  /*4960*/  MUFU.TANH R91, R17 ;  /* 0x00000011005b7308 */ /* 0x000fe20000002400 */
[----:B------:R-:W-:Y:S01]  /*4970*/  FMUL.FTZ R12, R74, 1.4426950216293334961 ;  /* 0x3fb8aa3b4a0c7820 */ /* 0x000fe20000410000 */
[C---:B------:R-:W-:Y:S02]  /*4980*/  VIADD R9, R8.reuse, 0x8 ;  /* 0x0000000808097836 */ /* 0x040fe40000000000 */
[----:B------:R-:W-:Y:S02]  /*4990*/  VIADD R10, R8, 0xffffffff ;  /* 0xffffffff080a7836 */ /* 0x000fe40000000000 */
[----:B------:R-:W-:Y:S04]  /*49a0*/  FSEL R12, R12, RZ, P0 ;  /* 0x000000ff0c0c7208 */ /* 0x000fe80000000000 */
[----:B------:R-:W4:Y:S01]  /*49b0*/  MUFU.TANH R92, R16 ;  /* 0x00000010005c7308 */ /* 0x000f220000002400 */
[----:B------:R-:W-:Y:S01]  /*49c0*/  ISETP.GE.AND P2, PT, R9, RZ, PT ;  /* 0x000000ff0900720c */ /* 0x000fe20003f46270 */
[----:B--2---:R-:W-:Y:S01]  /*49d0*/  VIADD R13, R8, 0x3f ;  /* 0x0000003f080d7836 */ /* 0x004fe20000000000 */
[----:B------:R-:W-:Y:S07]  /*49e0*/  ISETP.GE.AND P0, PT, R10, RZ, PT ;  /* 0x000000ff0a00720c */ /* 0x000fee0003f06270 */
[----:B------:R-:W-:Y:S01]  /*49f0*/  MUFU.TANH R222, R19 ;  /* 0x0000001300de7308 */ /* 0x000fe20000002400 */
[-C--:B-1----:R-:W-:Y:S03]  /*4a00*/  HMMA.16816.F32 R20, R176, R4.reuse, R20 ;  /* 0x00000004b014723c */ /* 0x082fe60000001814 */
[C---:B------:R-:W-:Y:S03]  /*4a10*/  @!P2 IADD3 R9, -R8.reuse, -0x8, RZ ;  /* 0xfffffff80809a810 */ /* 0x040fe60007ffe1ff */
[C---:B------:R-:W-:Y:S03]  /*4a20*/  HMMA.16816.F32 R24, R132.reuse, R4, R24 ;  /* 0x000000048418723c */ /* 0x040fe60000001818 */
[----:B------:R-:W1:Y:S01]  /*4a30*/  MUFU.TANH R227, R18 ;  /* 0x0000001200e37308 */ /* 0x000e620000002400 */
[----:B------:R-:W-:Y:S02]  /*4a40*/  PLOP3.LUT P2, PT, PT, PT, UP0, 0x80, 0x0 ;  /* 0x000000000000781c */ /* 0x000fe40003f4f008 */
[----:B------:R-:W-:Y:S01]  /*4a50*/  I2FP.F32.S32 R136, R9 ;  /* 0x0000000900887245 */ /* 0x000fe20000201400 */
[-C--:B------:R-:W-:Y:S04]  /*4a60*/  HMMA.16816.F32 R28, R132, R6.reuse, R28 ;  /* 0x00000006841c723c */ /* 0x080fe8000000181c */
[----:B------:R-:W-:Y:S01]  /*4a70*/  VIADD R5, R8, 0x7 ;  /* 0x0000000708057836 */ /* 0x000fe20000000000 */
[----:B------:R-:W-:Y:S01]  /*4a80*/  IABS R4, R8 ;  /* 0x0000000800047213 */ /* 0x000fe20000000000 */
[C---:B------:R-:W-:Y:S04]  /*4a90*/  HMMA.16816.F32 R32, R176.reuse, R6, R32 ;  /* 0x00000006b020723c */ /* 0x040fe80000001820 */
[----:B------:R-:W-:Y:S01]  /*4aa0*/  ISETP.GE.AND P6, PT, R5, RZ, PT ;  /* 0x000000ff0500720c */ /* 0x000fe20003fc6270 */
[----:B------:R-:W-:Y:S01]  /*4ab0*/  FMUL.FTZ R21, R21, UR7 ;  /* 0x0000000715157c20 */ /* 0x000fe20008410000 */
[----:B------:R-:W-:Y:S01]  /*4ac0*/  FMUL.FTZ R20, R20, UR7 ;  /* 0x0000000714147c20 */ /* 0x000fe20008410000 */
[----:B------:R-:W-:Y:S01]  /*4ad0*/  @!P0 IADD3 R10, -R8, 0x1, RZ ;  /* 0x00000001080a8810 */ /* 0x000fe20007ffe1ff */
[----:B------:R-:W-:Y:S01]  /*4ae0*/  FMUL.FTZ R22, R22, UR7 ;  /* 0x0000000716167c20 */ /* 0x000fe20008410000 */
[----:B------:R2:W-:Y:S01]  /*4af0*/  MUFU.TANH R89, R21 ;  /* 0x0000001500597308 */ /* 0x0005e20000002400 */
[----:B------:R-:W-:Y:S01]  /*4b00*/  PLOP3.LUT P0, PT, PT, PT, UP0, 0x80, 0x0 ;  /* 0x000000000000781c */ /* 0x000fe20003f0f008 */
[----:B------:R-:W-:Y:S01]  /*4b10*/  FMUL.FTZ R24, R24, UR7 ;  /* 0x0000000718187c20 */ /* 0x000fe20008410000 */
[----:B------:R-:W-:Y:S01]  /*4b20*/  FMUL.FTZ R26, R26, UR7 ;  /* 0x000000071a1a7c20 */ /* 0x000fe20008410000 */
[----:B------:R-:W-:Y:S01]  /*4b30*/  FMUL.FTZ R25, R25, UR7 ;  /* 0x0000000719197c20 */ /* 0x000fe20008410000 */
[C---:B------:R-:W-:Y:S01]  /*4b40*/  IADD3 R9, R8.reuse, 0x47, RZ ;  /* 0x0000004708097810 */ /* 0x040fe20007ffe0ff */
[----:B------:R-:W-:Y:S01]  /*4b50*/  FMUL.FTZ R23, R23, UR7 ;  /* 0x0000000717177c20 */ /* 0x000fe20008410000 */
[----:B------:R-:W-:Y:S03]  /*4b60*/  FMUL.FTZ R27, R27, UR7 ;  /* 0x000000071b1b7c20 */ /* 0x000fe60008410000 */
[----:B------:R4:W-:Y:S01]  /*4b70*/  MUFU.TANH R238, R24 ;  /* 0x0000001800ee7308 */ /* 0x0009e20000002400 */
[----:B------:R-:W-:Y:S01]  /*4b80*/  @!P6 IADD3 R5, -R8, -0x7, RZ ;  /* 0xfffffff90805e810 */ /* 0x000fe20007ffe1ff */
[----:B------:R-:W-:Y:S01]  /*4b90*/  FMUL.FTZ R28, R28, UR7 ;  /* 0x000000071c1c7c20 */ /* 0x000fe20008410000 */
[----:B------:R-:W-:Y:S01]  /*4ba0*/  ISETP.GE.AND P6, PT, R9, RZ, PT ;  /* 0x000000ff0900720c */ /* 0x000fe20003fc6270 */
[----:B------:R-:W-:Y:S01]  /*4bb0*/  FMUL.FTZ R31, R31, UR7 ;  /* 0x000000071f1f7c20 */ /* 0x000fe20008410000 */
[----:B------:R-:W-:Y:S01]  /*4bc0*/  I2FP.F32.S32 R137, R5 ;  /* 0x0000000500897245 */ /* 0x000fe20000201400 */
[----:B------:R-:W-:Y:S01]  /*4bd0*/  FFMA.FTZ R5, R136, -UR6, R68 ;  /* 0x8000000688057c23 */ /* 0x000fe20008010044 */
[----:B------:R-:W-:Y:S03]  /*4be0*/  FMUL.FTZ R32, R32, UR7 ;  /* 0x0000000720207c20 */ /* 0x000fe60008410000 */
[----:B------:R1:W-:Y:S01]  /*4bf0*/  MUFU.TANH R90, R20 ;  /* 0x00000014005a7308 */ /* 0x0003e20000002400 */
[----:B--2---:R-:W-:Y:S01]  /*4c00*/  I2FP.F32.S32 R21, R4 ;  /* 0x0000000400157245 */ /* 0x004fe20000201400 */
[----:B------:R-:W-:Y:S01]  /*4c10*/  FMUL.FTZ R34, R34, UR7 ;  /* 0x0000000722227c20 */ /* 0x000fe20008410000 */
[----:B------:R-:W-:Y:S01]  /*4c20*/  @P2 FSEL R5, R5, -INF , !P4 ;  /* 0xff80000005052808 */ /* 0x000fe20006000000 */
[----:B------:R-:W-:Y:S01]  /*4c30*/  FMUL.FTZ R35, R35, UR7 ;  /* 0x0000000723237c20 */ /* 0x000fe20008410000 */
[----:B------:R-:W-:Y:S01]  /*4c40*/  FMUL.FTZ R33, R33, UR7 ;  /* 0x0000000721217c20 */ /* 0x000fe20008410000 */
[----:B------:R-:W-:Y:S01]  /*4c50*/  FFMA.FTZ R4, R21, -UR6, R98 ;  /* 0x8000000615047c23 */ /* 0x000fe20008010062 */
[----:B------:R-:W-:Y:S03]  /*4c60*/  FMUL.FTZ R30, R30, UR7 ;  /* 0x000000071e1e7c20 */ /* 0x000fe60008410000 */
[----:B------:R2:W-:Y:S01]  /*4c70*/  MUFU.TANH R251, R26 ;  /* 0x0000001a00fb7308 */ /* 0x0005e20000002400 */
[----:B------:R-:W-:Y:S01]  /*4c80*/  FFMA.FTZ R5, R5, UR9, -R11 ;  /* 0x0000000905057c23 */ /* 0x000fe2000801080b */
[----:B----4-:R-:W4:Y:S01]  /*4c90*/  LDL R24, [R1+0x18] ;  /* 0x0000180001187983 */ /* 0x010f220000100800 */
[----:B------:R-:W-:Y:S01]  /*4ca0*/  @P1 FSEL R4, R4, -INF , !P4 ;  /* 0xff80000004041808 */ /* 0x000fe20006000000 */
[----:B------:R-:W-:Y:S01]  /*4cb0*/  FMUL.FTZ R29, R29, UR7 ;  /* 0x000000071d1d7c20 */ /* 0x000fe20008410000 */
[----:B------:R-:W-:Y:S02]  /*4cc0*/  PLOP3.LUT P1, PT, PT, PT, UP0, 0x80, 0x0 ;  /* 0x000000000000781c */ /* 0x000fe40003f2f008 */
[----:B------:R-:W-:Y:S03]  /*4cd0*/  @!P6 IADD3 R9, -R8, -0x47, RZ ;  /* 0xffffffb90809e810 */ /* 0x000fe60007ffe1ff */
[----:B------:R-:W-:Y:S01]  /*4ce0*/  MUFU.EX2 R193, R5 ;  /* 0x0000000500c17308 */ /* 0x000fe20000000800 */
[--C-:B------:R-:W-:Y:S01]  /*4cf0*/  FFMA.FTZ R4, R4, UR9, -R12.reuse ;  /* 0x0000000904047c23 */ /* 0x100fe2000801080c */
[----:B-1----:R-:W-:Y:S05]  /*4d00*/  I2FP.F32.S32 R20, R10 ;  /* 0x0000000a00147245 */ /* 0x002fea0000201400 */
[----:B------:R-:W-:Y:S03]  /*4d10*/  FFMA.FTZ R10, R20, -UR6, R97 ;  /* 0x80000006140a7c23 */ /* 0x000fe60008010061 */
[----:B------:R1:W-:Y:S01]  /*4d20*/  MUFU.EX2 R100, R4 ;  /* 0x0000000400647308 */ /* 0x0003e20000000800 */
[----:B--2---:R-:W2:Y:S01]  /*4d30*/  LDL R26, [R1] ;  /* 0x00000000011a7983 */ /* 0x004ea20000100800 */
[----:B------:R-:W-:Y:S02]  /*4d40*/  @P0 FSEL R10, R10, -INF , !P5 ;  /* 0xff8000000a0a0808 */ /* 0x000fe40006800000 */
[----:B------:R-:W-:Y:S06]  /*4d50*/  ISETP.GE.AND P0, PT, R13, RZ, PT ;  /* 0x000000ff0d00720c */ /* 0x000fec0003f06270 */
[----:B------:R-:W3:Y:S01]  /*4d60*/  MUFU.TANH R221, R22 ;  /* 0x0000001600dd7308 */ /* 0x000ee20000002400 */
[----:B------:R-:W-:Y:S09]  /*4d70*/  FFMA.FTZ R10, R10, UR9, -R12 ;  /* 0x000000090a0a7c23 */ /* 0x000ff2000801080c */
[----:B------:R-:W-:Y:S01]  /*4d80*/  MUFU.TANH R250, R27 ;  /* 0x0000001b00fa7308 */ /* 0x000fe20000002400 */
[----:B-1----:R-:W-:Y:S01]  /*4d90*/  FFMA.FTZ R4, R137, -UR6, R3 ;  /* 0x8000000689047c23 */ /* 0x002fe20008010003 */
[----:B------:R-:W-:Y:S02]  /*4da0*/  @!P0 IADD3 R13, -R8, -0x3f, RZ ;  /* 0xffffffc1080d8810 */ /* 0x000fe40007ffe1ff */
[----:B------:R-:W-:Y:S02]  /*4db0*/  PLOP3.LUT P0, PT, PT, PT, UP0, 0x80, 0x0 ;  /* 0x000000000000781c */ /* 0x000fe40003f0f008 */
[----:B------:R-:W-:Y:S04]  /*4dc0*/  @P1 FSEL R4, R4, -INF , !P5 ;  /* 0xff80000004041808 */ /* 0x000fe80006800000 */
[----:B------:R-:W-:Y:S01]  /*4dd0*/  MUFU.EX2 R99, R10 ;  /* 0x0000000a00637308 */ /* 0x000fe20000000800 */
[----:B------:R-:W-:Y:S01]  /*4de0*/  FFMA.FTZ R5, R4, UR9, -R11 ;  /* 0x0000000904057c23 */ /* 0x000fe2000801080b */
[----:B------:R-:W-:Y:S08]  /*4df0*/  VIADD R4, R8, 0x40 ;  /* 0x0000004008047836 */ /* 0x000ff00000000000 */
[----:B------:R1:W-:Y:S01]  /*4e00*/  MUFU.TANH R237, R25 ;  /* 0x0000001900ed7308 */ /* 0x0003e20000002400 */
[----:B------:R-:W-:Y:S09]  /*4e10*/  ISETP.GE.AND P1, PT, R4, RZ, PT ;  /* 0x000000ff0400720c */ /* 0x000ff20003f26270 */
[----:B------:R1:W-:Y:S04]  /*4e20*/  MUFU.EX2 R194, R5 ;  /* 0x0000000500c27308 */ /* 0x0003e80000000800 */
[C---:B------:R-:W-:Y:S06]  /*4e30*/  @!P1 IADD3 R4, -R8.reuse, -0x40, RZ ;  /* 0xffffffc008049810 */ /* 0x040fec0007ffe1ff */
[----:B------:R-:W-:Y:S01]  /*4e40*/  MUFU.TANH R234, R28 ;  /* 0x0000001c00ea7308 */ /* 0x000fe20000002400 */
[----:B------:R-:W-:Y:S01]  /*4e50*/  PLOP3.LUT P1, PT, PT, PT, UP0, 0x80, 0x0 ;  /* 0x000000000000781c */ /* 0x000fe20003f2f008 */
[----:B-1----:R-:W4:Y:S08]  /*4e60*/  LDL R25, [R1+0x8] ;  /* 0x0000080001197983 */ /* 0x002f300000100800 */
[----:B------:R-:W1:Y:S01]  /*4e70*/  MUFU.TANH R220, R23 ;  /* 0x0000001700dc7308 */ /* 0x000e620000002400 */
[C---:B------:R-:W-:Y:S05]  /*4e80*/  VIADD R5, R8.reuse, 0x48 ;  /* 0x0000004808057836 */ /* 0x040fea0000000000 */
[----:B------:R-:W-:Y:S04]  /*4e90*/  ISETP.GE.AND P2, PT, R5, RZ, PT ;  /* 0x000000ff0500720c */ /* 0x000fe80003f46270 */
[----:B------:R-:W-:Y:S10]  /*4ea0*/  MUFU.TANH R248, R31 ;  /* 0x0000001f00f87308 */ /* 0x000ff40000002400 */
[----:B------:R-:W-:Y:S01]  /*4eb0*/  MUFU.TANH R86, R32 ;  /* 0x0000002000567308 */ /* 0x000fe20000002400 */
[----:B------:R-:W-:Y:S02]  /*4ec0*/  @!P2 IADD3 R5, -R8, -0x48, RZ ;  /* 0xffffffb80805a810 */ /* 0x000fe40007ffe1ff */
[----:B------:R-:W-:Y:S02]  /*4ed0*/  PLOP3.LUT P2, PT, PT, PT, UP0, 0x80, 0x0 ;  /* 0x000000000000781c */ /* 0x000fe40003f4f008 */
[----:B------:R-:W-:Y:S05]  /*4ee0*/  I2FP.F32.S32 R5, R5 ;  /* 0x0000000500057245 */ /* 0x000fea0000201400 */
[----:B------:R-:W1:Y:S01]  /*4ef0*/  MUFU.TANH R249, R30 ;  /* 0x0000001e00f97308 */ /* 0x000e620000002400 */
[----:B------:R-:W-:Y:S09]  /*4f00*/  FFMA.FTZ R5, R5, -UR6, R72 ;  /* 0x8000000605057c23 */ /* 0x000ff20008010048 */
[----:B------:R-:W-:Y:S01]  /*4f10*/  MUFU.TANH R207, R34 ;  /* 0x0000002200cf7308 */ /* 0x000fe20000002400 */
[----:B------:R-:W-:Y:S02]  /*4f20*/  @P2 FSEL R5, R5, -INF , !P4 ;  /* 0xff80000005052808 */ /* 0x000fe40006000000 */
[----:B------:R-:W-:Y:S07]  /*4f30*/  PLOP3.LUT P2, PT, PT, PT, UP0, 0x80, 0x0 ;  /* 0x000000000000781c */ /* 0x000fee0003f4f008 */
[----:B------:R-:W2:Y:S10]  /*4f40*/  MUFU.TANH R233, R29 ;  /* 0x0000001d00e97308 */ /* 0x000eb40000002400 */
[----:B------:R-:W-:Y:S10]  /*4f50*/  MUFU.TANH R206, R35 ;  /* 0x0000002300ce7308 */ /* 0x000ff40000002400 */
[----:B------:R-:W2:Y:S01]  /*4f60*/  MUFU.TANH R85, R33 ;  /* 0x0000002100557308 */ /* 0x000ea20000002400 */
[C---:B---3--:R-:W-:Y:S01]  /*4f70*/  FSETP.NEU.FTZ.AND P3, PT, R14.reuse, -INF , PT ;  /* 0xff8000000e00780b */ /* 0x048fe20003f7d000 */
[----:B------:R-:W-:Y:S01]  /*4f80*/  FMUL.FTZ R10, R14, 1.4426950216293334961 ;  /* 0x3fb8aa3b0e0a7820 */ /* 0x000fe20000410000 */
[----:B------:R-:W-:Y:S01]  /*4f90*/  I2FP.F32.S32 R14, R4 ;  /* 0x00000004000e7245 */ /* 0x000fe20000201400 */
[C---:B------:R-:W-:Y:S03]  /*4fa0*/  FMUL.FTZ R17, R15.reuse, 1.4426950216293334961 ;  /* 0x3fb8aa3b0f117820 */ /* 0x040fe60000410000 */
[----:B------:R-:W-:Y:S01]  /*4fb0*/  FSEL R10, R10, RZ, P3 ;  /* 0x000000ff0a0a7208 */ /* 0x000fe20001800000 */
[C---:B------:R-:W-:Y:S01]  /*4fc0*/  FFMA.FTZ R4, R14.reuse, -UR6, R247 ;  /* 0x800000060e047c23 */ /* 0x040fe200080100f7 */
[----:B------:R-:W-:Y:S01]  /*4fd0*/  FSETP.NEU.FTZ.AND P3, PT, R15, -INF , PT ;  /* 0xff8000000f00780b */ /* 0x000fe20003f7d000 */
[----:B------:R-:W-:Y:S01]  /*4fe0*/  FFMA.FTZ R14, R14, -UR6, R70 ;  /* 0x800000060e0e7c23 */ /* 0x000fe20008010046 */
[----:B------:R-:W-:Y:S02]  /*4ff0*/  I2FP.F32.S32 R15, R13 ;  /* 0x0000000d000f7245 */ /* 0x000fe40000201400 */
[----:B------:R-:W-:Y:S02]  /*5000*/  @P1 FSEL R4, R4, -INF , !P4 ;  /* 0xff80000004041808 */ /* 0x000fe40006000000 */
[----:B------:R-:W-:Y:S01]  /*5010*/  PLOP3.LUT P1, PT, PT, PT, UP0, 0x80, 0x0 ;  /* 0x000000000000781c */ /* 0x000fe20003f2f008 */
[----:B------:R-:W-:Y:S01]  /*5020*/  FFMA.FTZ R13, R15, -UR6, R246 ;  /* 0x800000060f0d7c23 */ /* 0x000fe200080100f6 */
[----:B------:R-:W-:Y:S01]  /*5030*/  PLOP3.LUT P4, PT, PT, PT, UP0, 0x80, 0x0 ;  /* 0x000000000000781c */ /* 0x000fe20003f8f008 */
[--C-:B------:R-:W-:Y:S01]  /*5040*/  FFMA.FTZ R16, R4, UR9, -R10.reuse ;  /* 0x0000000904107c23 */ /* 0x100fe2000801080a */
[----:B------:R-:W-:Y:S02]  /*5050*/  I2FP.F32.S32 R4, R9 ;  /* 0x0000000900047245 */ /* 0x000fe40000201400 */
[----:B------:R-:W-:Y:S01]  /*5060*/  FSEL R9, R17, RZ, P3 ;  /* 0x000000ff11097208 */ /* 0x000fe20001800000 */
[----:B------:R-:W-:Y:S01]  /*5070*/  MUFU.EX2 R231, R16 ;  /* 0x0000001000e77308 */ /* 0x000fe20000000800 */
[----:B------:R-:W-:Y:S01]  /*5080*/  @P0 FSEL R13, R13, -INF , !P5 ;  /* 0xff8000000d0d0808 */ /* 0x000fe20006800000 */
[----:B------:R-:W-:Y:S01]  /*5090*/  FFMA.FTZ R4, R4, -UR6, R71 ;  /* 0x8000000604047c23 */ /* 0x000fe20008010047 */
[----:B------:R-:W-:Y:S01]  /*50a0*/  PLOP3.LUT P3, PT, PT, PT, UP0, 0x80, 0x0 ;  /* 0x000000000000781c */ /* 0x000fe20003f6f008 */
[--C-:B------:R-:W-:Y:S02]  /*50b0*/  FFMA.FTZ R5, R5, UR9, -R9.reuse ;  /* 0x0000000905057c23 */ /* 0x100fe40008010809 */
[--C-:B------:R-:W-:Y:S01]  /*50c0*/  FFMA.FTZ R13, R13, UR9, -R10.reuse ;  /* 0x000000090d0d7c23 */ /* 0x100fe2000801080a */
[----:B------:R-:W-:Y:S03]  /*50d0*/  @P1 FSEL R4, R4, -INF , !P5 ;  /* 0xff80000004041808 */ /* 0x000fe60006800000 */
[----:B------:R3:W-:Y:S01]  /*50e0*/  MUFU.EX2 R244, R5 ;  /* 0x0000000500f47308 */ /* 0x0007e20000000800 */
[----:B------:R-:W-:Y:S02]  /*50f0*/  PLOP3.LUT P5, PT, PT, PT, UP0, 0x80, 0x0 ;  /* 0x000000000000781c */ /* 0x000fe40003faf008 */
[----:B------:R-:W-:Y:S07]  /*5100*/  PLOP3.LUT P1, PT, PT, PT, UP0, 0x80, 0x0 ;  /* 0x000000000000781c */ /* 0x000fee0003f2f008 */
[----:B------:R1:W-:Y:S01]  /*5110*/  MUFU.EX2 R230, R13 ;  /* 0x0000000d00e67308 */ /* 0x0003e20000000800 */
[----:B---3--:R-:W-:Y:S01]  /*5120*/  FFMA.FTZ R5, R4, UR9, -R9 ;  /* 0x0000000904057c23 */ /* 0x008fe20008010809 */
[----:B------:R-:W-:Y:S08]  /*5130*/  VIADD R4, R8, 0x38 ;  /* 0x0000003808047836 */ /* 0x000ff00000000000 */
[----:B------:R3:W-:Y:S01]  /*5140*/  MUFU.EX2 R243, R5 ;  /* 0x0000000500f37308 */ /* 0x0007e20000000800 */
[----:B------:R-:W-:Y:S01]  /*5150*/  ISETP.GE.AND P0, PT, R4, RZ, PT ;  /* 0x000000ff0400720c */ /* 0x000fe20003f06270 */
[C---:B-1----:R-:W-:Y:S01]  /*5160*/  @P3 VIADD R13, R0.reuse, 0x8 ;  /* 0x00000008000d3836 */ /* 0x042fe20000000000 */
[----:B------:R-:W-:Y:S04]  /*5170*/  PLOP3.LUT P3, PT, PT, PT, UP0, 0x80, 0x0 ;  /* 0x000000000000781c */ /* 0x000fe80003f6f008 */
[----:B------:R-:W-:Y:S01]  /*5180*/  @P2 ISETP.GE.AND P2, PT, R13, UR8, PT ;  /* 0x000000080d002c0c */ /* 0x000fe2000bf46270 */
[----:B------:R-:W-:Y:S06]  /*5190*/  @P5 VIADD R13, R0, 0x9 ;  /* 0x00000009000d5836 */ /* 0x000fec0000000000 */
[C---:B------:R-:W-:Y:S02]  /*51a0*/  @!P0 IADD3 R4, -R8.reuse, -0x38, RZ ;  /* 0xffffffc808048810 */ /* 0x040fe40007ffe1ff */
[----:B------:R-:W-:Y:S01]  /*51b0*/  @P4 ISETP.GE.AND P4, PT, R13, UR8, PT ;  /* 0x000000080d004c0c */ /* 0x000fe2000bf86270 */
[----:B------:R-:W-:Y:S01]  /*51c0*/  FFMA.FTZ R13, R15, -UR6, R69 ;  /* 0x800000060f0d7c23 */ /* 0x000fe20008010045 */
[----:B------:R-:W-:Y:S01]  /*51d0*/  I2FP.F32.S32 R19, R4 ;  /* 0x0000000400137245 */ /* 0x000fe20000201400 */
[C---:B------:R-:W-:Y:S01]  /*51e0*/  VIADD R15, R8.reuse, 0xfffffff8 ;  /* 0xfffffff8080f7836 */ /* 0x040fe20000000000 */
[----:B------:R-:W-:Y:S01]  /*51f0*/  PLOP3.LUT P0, PT, PT, PT, UP0, 0x80, 0x0 ;  /* 0x000000000000781c */ /* 0x000fe20003f0f008 */
[----:B---3--:R-:W-:Y:S01]  /*5200*/  VIADD R5, R8, 0x37 ;  /* 0x0000003708057836 */ /* 0x008fe20000000000 */
[----:B------:R-:W-:Y:S01]  /*5210*/  @P3 FSEL R13, R13, -INF , !P4 ;  /* 0xff8000000d0d3808 */ /* 0x000fe20006000000 */
[----:B------:R-:W-:Y:S01]  /*5220*/  FFMA.FTZ R4, R19, -UR6, R245 ;  /* 0x8000000613047c23 */ /* 0x000fe200080100f5 */
[----:B------:R-:W-:Y:S02]  /*5230*/  PLOP3.LUT P3, PT, PT, PT, UP0, 0x80, 0x0 ;  /* 0x000000000000781c */ /* 0x000fe40003f6f008 */
[----:B------:R-:W-:Y:S01]  /*5240*/  ISETP.GE.AND P6, PT, R5, RZ, PT ;  /* 0x000000ff0500720c */ /* 0x000fe20003fc6270 */
[--C-:B------:R-:W-:Y:S01]  /*5250*/  FFMA.FTZ R13, R13, UR9, -R9.reuse ;  /* 0x000000090d0d7c23 */ /* 0x100fe20008010809 */
[----:B------:R-:W-:Y:S02]  /*5260*/  @P1 FSEL R4, R4, -INF , !P2 ;  /* 0xff80000004041808 */ /* 0x000fe40005000000 */
[----:B------:R-:W-:Y:S01]  /*5270*/  PLOP3.LUT P1, PT, PT, PT, UP0, 0x80, 0x0 ;  /* 0x000000000000781c */ /* 0x000fe20003f2f008 */
[----:B------:R1:W-:Y:S02]  /*5280*/  MUFU.EX2 R240, R13 ;  /* 0x0000000d00f07308 */ /* 0x0003e40000000800 */
[----:B------:R-:W-:Y:S08]  /*5290*/  FFMA.FTZ R4, R4, UR9, -R10 ;  /* 0x0000000904047c23 */ /* 0x000ff0000801080a */
[----:B------:R-:W-:Y:S01]  /*52a0*/  MUFU.EX2 R226, R4 ;  /* 0x0000000400e27308 */ /* 0x000fe20000000800 */
[----:B------:R-:W-:Y:S02]  /*52b0*/  @!P6 IADD3 R5, -R8, -0x37, RZ ;  /* 0xffffffc90805e810 */ /* 0x000fe40007ffe1ff */
[----:B------:R-:W-:Y:S02]  /*52c0*/  @P1 FSEL R14, R14, -INF , !P2 ;  /* 0xff8000000e0e1808 */ /* 0x000fe40005000000 */
[----:B------:R-:W-:Y:S02]  /*52d0*/  ISETP.GE.AND P1, PT, R15, RZ, PT ;  /* 0x000000ff0f00720c */ /* 0x000fe40003f26270 */
[----:B------:R-:W-:Y:S01]  /*52e0*/  I2FP.F32.S32 R18, R5 ;  /* 0x0000000500127245 */ /* 0x000fe20000201400 */
[----:B------:R-:W-:Y:S04]  /*52f0*/  FFMA.FTZ R14, R14, UR9, -R9 ;  /* 0x000000090e0e7c23 */ /* 0x000fe80008010809 */
[----:B------:R3:W-:Y:S01]  /*5300*/  MUFU.EX2 R241, R14 ;  /* 0x0000000e00f17308 */ /* 0x0007e20000000800 */
[----:B------:R-:W-:Y:S05]  /*5310*/  FFMA.FTZ R5, R18, -UR6, R242 ;  /* 0x8000000612057c23 */ /* 0x000fea00080100f2 */
[C---:B------:R-:W-:Y:S02]  /*5320*/  @!P1 IADD3 R15, -R8.reuse, 0x8, RZ ;  /* 0x00000008080f9810 */ /* 0x040fe40007ffe1ff */
[----:B------:R-:W-:Y:S02]  /*5330*/  PLOP3.LUT P1, PT, PT, PT, UP0, 0x80, 0x0 ;  /* 0x000000000000781c */ /* 0x000fe40003f2f008 */
[----:B------:R-:W-:Y:S02]  /*5340*/  I2FP.F32.S32 R17, R15 ;  /* 0x0000000f00117245 */ /* 0x000fe40000201400 */
[----:B------:R-:W-:Y:S03]  /*5350*/  @P0 FSEL R5, R5, -INF , !P4 ;  /* 0xff80000005050808 */ /* 0x000fe60006000000 */
[----:B-1----:R-:W-:Y:S01]  /*5360*/  FFMA.FTZ R13, R17, -UR6, R92 ;  /* 0x80000006110d7c23 */ /* 0x002fe2000801005c */
[----:B---3--:R-:W-:Y:S02]  /*5370*/  VIADD R14, R8, 0xfffffff7 ;  /* 0xfffffff7080e7836 */ /* 0x008fe40000000000 */
[----:B------:R-:W-:Y:S03]  /*5380*/  FFMA.FTZ R5, R5, UR9, -R10 ;  /* 0x0000000905057c23 */ /* 0x000fe6000801080a */
[----:B------:R-:W-:Y:S01]  /*5390*/  @P1 FSEL R13, R13, -INF , !P2 ;  /* 0xff8000000d0d1808 */ /* 0x000fe20005000000 */
[----:B------:R1:W-:Y:S01]  /*53a0*/  MUFU.EX2 R223, R5 ;  /* 0x0000000500df7308 */ /* 0x0003e20000000800 */
[----:B------:R-:W-:Y:S02]  /*53b0*/  ISETP.GE.AND P0, PT, R14, RZ, PT ;  /* 0x000000ff0e00720c */ /* 0x000fe40003f06270 */
[----:B------:R-:W-:Y:S01]  /*53c0*/  PLOP3.LUT P1, PT, PT, PT, UP0, 0x80, 0x0 ;  /* 0x000000000000781c */ /* 0x000fe20003f2f008 */
[----:B------:R-:W-:Y:S06]  /*53d0*/  FFMA.FTZ R13, R13, UR9, -R12 ;  /* 0x000000090d0d7c23 */ /* 0x000fec000801080c */
[----:B------:R3:W-:Y:S04]  /*53e0*/  MUFU.EX2 R96, R13 ;  /* 0x0000000d00607308 */ /* 0x0007e80000000800 */
[----:B------:R-:W-:Y:S02]  /*53f0*/  @!P0 IADD3 R14, -R8, 0x9, RZ ;  /* 0x00000009080e8810 */ /* 0x000fe40007ffe1ff */
[----:B------:R-:W-:Y:S01]  /*5400*/  PLOP3.LUT P0, PT, PT, PT, UP0, 0x80, 0x0 ;  /* 0x000000000000781c */ /* 0x000fe20003f0f008 */
[----:B-1----:R-:W1:Y:S01]  /*5410*/  LDSM.16.M88.4 R4, [R188+0x1000] ;  /* 0x00100000bc04783b */ /* 0x002e620000000200 */
[----:B------:R-:W-:Y:S01]  /*5420*/  I2FP.F32.S32 R16, R14 ;  /* 0x0000000e00107245 */ /* 0x000fe20000201400 */
[----:B------:R-:W-:Y:S04]  /*5430*/  FFMA.FTZ R14, R21, -UR6, R227 ;  /* 0x80000006150e7c23 */ /* 0x000fe800080100e3 */
[----:B------:R-:W-:Y:S01]  /*5440*/  FFMA.FTZ R15, R16, -UR6, R91 ;  /* 0x80000006100f7c23 */ /* 0x000fe2000801005b */
[----:B------:R-:W-:Y:S01]  /*5450*/  @P3 FSEL R14, R14, -INF , !P2 ;  /* 0xff8000000e0e3808 */ /* 0x000fe20005000000 */
[----:B---3--:R-:W-:Y:S01]  /*5460*/  FFMA.FTZ R13, R20, -UR6, R222 ;  /* 0x80000006140d7c23 */ /* 0x008fe200080100de */
[----:B------:R-:W-:Y:S02]  /*5470*/  PLOP3.LUT P2, PT, PT, PT, UP0, 0x80, 0x0 ;  /* 0x000000000000781c */ /* 0x000fe40003f4f008 */
[----:B------:R-:W-:Y:S01]  /*5480*/  PLOP3.LUT P3, PT, PT, PT, UP0, 0x80, 0x0 ;  /* 0x000000000000781c */ /* 0x000fe20003f6f008 */
[--C-:B------:R-:W-:Y:S01]  /*5490*/  FFMA.FTZ R14, R14, UR9, -R11.reuse ;  /* 0x000000090e0e7c23 */ /* 0x100fe2000801080b */
[----:B------:R-:W-:Y:S02]  /*54a0*/  @P1 FSEL R13, R13, -INF , !P4 ;  /* 0xff8000000d0d1808 */ /* 0x000fe40006000000 */
[----:B------:R-:W-:Y:S01]  /*54b0*/  @P0 FSEL R15, R15, -INF , !P4 ;  /* 0xff8000000f0f0808 */ /* 0x000fe20006000000 */
[----:B------:R3:W-:Y:S01]  /*54c0*/  MUFU.EX2 R199, R14 ;  /* 0x0000000e00c77308 */ /* 0x0007e20000000800 */
[----:B------:R-:W-:Y:S01]  /*54d0*/  PLOP3.LUT P1, PT, PT, PT, UP0, 0x80, 0x0 ;  /* 0x000000000000781c */ /* 0x000fe20003f2f008 */
[----:B------:R-:W-:Y:S01]  /*54e0*/  FFMA.FTZ R13, R13, UR9, -R11 ;  /* 0x000000090d0d7c23 */ /* 0x000fe2000801080b */
[----:B------:R-:W-:Y:S01]  /*54f0*/  PLOP3.LUT P4, PT, PT, PT, UP0, 0x80, 0x0 ;  /* 0x000000000000781c */ /* 0x000fe20003f8f008 */
[----:B------:R-:W-:Y:S01]  /*5500*/  FFMA.FTZ R15, R15, UR9, -R12 ;  /* 0x000000090f0f7c23 */ /* 0x000fe2000801080c */
[----:B------:R-:W-:Y:S05]  /*5510*/  PLOP3.LUT P0, PT, PT, PT, UP0, 0x80, 0x0 ;  /* 0x000000000000781c */ /* 0x000fea0003f0f008 */
[----:B------:R2:W-:Y:S10]  /*5520*/  MUFU.EX2 R198, R13 ;  /* 0x0000000d00c67308 */ /* 0x0005f40000000800 */
[----:B------:R2:W-:Y:S01]  /*5530*/  MUFU.EX2 R95, R15 ;  /* 0x0000000f005f7308 */ /* 0x0005e20000000800 */
[----:B---3--:R-:W-:Y:S04]  /*5540*/  IADD3 R14, R8, -0x10, RZ ;  /* 0xfffffff0080e7810 */ /* 0x008fe80007ffe0ff */
[----:B------:R-:W-:Y:S01]  /*5550*/  ISETP.GE.AND P6, PT, R14, RZ, PT ;  /* 0x000000ff0e00720c */ /* 0x000fe20003fc6270 */
[-C--:B-1----:R-:W-:Y:S03]  /*5560*/  HMMA.16816.F32 R36, R176, R4.reuse, R36 ;  /* 0x00000004b024723c */ /* 0x082fe60000001824 */
[----:B--2---:R-:W-:Y:S03]  /*5570*/  VIADD R13, R8, 0xffffffef ;  /* 0xffffffef080d7836 */ /* 0x004fe60000000000 */
[C---:B------:R-:W-:Y:S04]  /*5580*/  HMMA.16816.F32 R40, R132.reuse, R4, R40 ;  /* 0x000000048428723c */ /* 0x040fe80000001828 */
[----:B------:R-:W-:Y:S01]  /*5590*/  ISETP.GE.AND P5, PT, R13, RZ, PT ;  /* 0x000000ff0d00720c */ /* 0x000fe20003fa6270 */
[----:B------:R-:W-:Y:S01]  /*55a0*/  @P2 VIADD R15, R0, 0x10 ;  /* 0x00000010000f2836 */ /* 0x000fe20000000000 */
[----:B------:R-:W-:Y:S01]  /*55b0*/  @!P6 IADD3 R14, -R8, 0x10, RZ ;  /* 0x00000010080ee810 */ /* 0x000fe20007ffe1ff */
[----:B------:R-:W-:Y:S01]  /*55c0*/  FFMA.FTZ R5, R17, -UR6, R221 ;  /* 0x8000000611057c23 */ /* 0x000fe200080100dd */
[----:B------:R-:W-:Y:S01]  /*55d0*/  PLOP3.LUT P2, PT, PT, PT, UP0, 0x80, 0x0 ;  /* 0x000000000000781c */ /* 0x000fe20003f4f008 */
[-C--:B------:R-:W-:Y:S03]  /*55e0*/  HMMA.16816.F32 R44, R132, R6.reuse, R44 ;  /* 0x00000006842c723c */ /* 0x080fe6000000182c */
[----:B------:R-:W-:Y:S01]  /*55f0*/  I2FP.F32.S32 R21, R14 ;  /* 0x0000000e00157245 */ /* 0x000fe20000201400 */
[----:B------:R-:W-:Y:S02]  /*5600*/  FFMA.FTZ R4, R16, -UR6, R220 ;  /* 0x8000000610047c23 */ /* 0x000fe400080100dc */
[C---:B------:R-:W-:Y:S05]  /*5610*/  HMMA.16816.F32 R48, R176.reuse, R6, R48 ;  /* 0x00000006b030723c */ /* 0x040fea0000001830 */
[----:B------:R-:W-:Y:S01]  /*5620*/  @!P5 IADD3 R13, -R8, 0x11, RZ ;  /* 0x00000011080dd810 */ /* 0x000fe20007ffe1ff */
[----:B------:R-:W-:Y:S01]  /*5630*/  FMUL.FTZ R36, R36, UR7 ;  /* 0x0000000724247c20 */ /* 0x000fe20008410000 */
[----:B------:R-:W-:Y:S01]  /*5640*/  @P1 ISETP.GE.AND P5, PT, R15, UR8, PT ;  /* 0x000000080f001c0c */ /* 0x000fe2000bfa6270 */
[----:B------:R-:W-:Y:S01]  /*5650*/  @P4 VIADD R15, R0, 0x11 ;  /* 0x00000011000f4836 */ /* 0x000fe20000000000 */
[----:B------:R-:W-:Y:S01]  /*5660*/  PLOP3.LUT P1, PT, PT, PT, UP0, 0x80, 0x0 ;  /* 0x000000000000781c */ /* 0x000fe20003f2f008 */
[----:B------:R-:W-:Y:S01]  /*5670*/  MUFU.TANH R82, R36 ;  /* 0x0000002400527308 */ /* 0x000fe20000002400 */
[----:B------:R-:W-:Y:S01]  /*5680*/  I2FP.F32.S32 R20, R13 ;  /* 0x0000000d00147245 */ /* 0x000fe20000201400 */
[----:B------:R-:W-:Y:S01]  /*5690*/  FFMA.FTZ R13, R21, -UR6, R90 ;  /* 0x80000006150d7c23 */ /* 0x000fe2000801005a */
[----:B------:R-:W-:Y:S01]  /*56a0*/  @P2 FSEL R5, R5, -INF , !P5 ;  /* 0xff80000005052808 */ /* 0x000fe20006800000 */
[----:B------:R-:W-:Y:S01]  /*56b0*/  FMUL.FTZ R38, R38, UR7 ;  /* 0x0000000726267c20 */ /* 0x000fe20008410000 */
[----:B------:R-:W-:Y:S01]  /*56c0*/  @P3 ISETP.GE.AND P3, PT, R15, UR8, PT ;  /* 0x000000080f003c0c */ /* 0x000fe2000bf66270 */
[----:B------:R-:W-:Y:S01]  /*56d0*/  FFMA.FTZ R14, R20, -UR6, R89 ;  /* 0x80000006140e7c23 */ /* 0x000fe20008010059 */
[----:B------:R-:W-:Y:S03]  /*56e0*/  @P0 FSEL R13, R13, -INF , !P5 ;  /* 0xff8000000d0d0808 */ /* 0x000fe60006800000 */
[----:B------:R-:W1:Y:S01]  /*56f0*/  MUFU.TANH R203, R38 ;  /* 0x0000002600cb7308 */ /* 0x000e620000002400 */
[----:B------:R-:W-:Y:S01]  /*5700*/  PLOP3.LUT P0, PT, PT, PT, UP0, 0x80, 0x0 ;  /* 0x000000000000781c */ /* 0x000fe20003f0f008 */
[--C-:B------:R-:W-:Y:S01]  /*5710*/  FFMA.FTZ R5, R5, UR9, -R11.reuse ;  /* 0x0000000905057c23 */ /* 0x100fe2000801080b */
[----:B------:R-:W-:Y:S01]  /*5720*/  FMUL.FTZ R37, R37, UR7 ;  /* 0x0000000725257c20 */ /* 0x000fe20008410000 */
[--C-:B------:R-:W-:Y:S01]  /*5730*/  FFMA.FTZ R13, R13, UR9, -R12.reuse ;  /* 0x000000090d0d7c23 */ /* 0x100fe2000801080c */
[----:B------:R-:W-:Y:S01]  /*5740*/  @P1 FSEL R14, R14, -INF , !P3 ;  /* 0xff8000000e0e1808 */ /* 0x000fe20005800000 */
[----:B------:R-:W-:Y:S01]  /*5750*/  FMUL.FTZ R48, R48, UR7 ;  /* 0x0000000730307c20 */ /* 0x000fe20008410000 */
[----:B------:R-:W-:Y:S03]  /*5760*/  FMUL.FTZ R50, R50, UR7 ;  /* 0x0000000732327c20 */ /* 0x000fe60008410000 */
[----:B------:R2:W-:Y:S01]  /*5770*/  MUFU.EX2 R182, R5 ;  /* 0x0000000500b67308 */ /* 0x0005e20000000800 */
[----:B------:R-:W-:Y:S01]  /*5780*/  PLOP3.LUT P2, PT, PT, PT, UP0, 0x80, 0x0 ;  /* 0x000000000000781c */ /* 0x000fe20003f4f008 */
[----:B------:R-:W-:Y:S01]  /*5790*/  FFMA.FTZ R14, R14, UR9, -R12 ;  /* 0x000000090e0e7c23 */ /* 0x000fe2000801080c */
[----:B------:R-:W-:Y:S01]  /*57a0*/  FMUL.FTZ R49, R49, UR7 ;  /* 0x0000000731317c20 */ /* 0x000fe20008410000 */
[----:B------:R-:W-:Y:S01]  /*57b0*/  FMUL.FTZ R51, R51, UR7 ;  /* 0x0000000733337c20 */ /* 0x000fe20008410000 */
[----:B------:R-:W-:Y:S01]  /*57c0*/  FMUL.FTZ R40, R40, UR7 ;  /* 0x0000000728287c20 */ /* 0x000fe20008410000 */
[----:B------:R-:W-:Y:S01]  /*57d0*/  @P0 FSEL R4, R4, -INF , !P3 ;  /* 0xff80000004040808 */ /* 0x000fe20005800000 */
[----:B------:R-:W-:Y:S03]  /*57e0*/  FMUL.FTZ R39, R39, UR7 ;  /* 0x0000000727277c20 */ /* 0x000fe60008410000 */
[----:B------:R-:W-:Y:S01]  /*57f0*/  MUFU.TANH R81, R37 ;  /* 0x0000002500517308 */ /* 0x000fe20000002400 */
[----:B------:R-:W-:Y:S01]  /*5800*/  FMUL.FTZ R42, R42, UR7 ;  /* 0x000000072a2a7c20 */ /* 0x000fe20008410000 */
[----:B------:R-:W-:Y:S01]  /*5810*/  FMUL.FTZ R43, R43, UR7 ;  /* 0x000000072b2b7c20 */ /* 0x000fe20008410000 */
[----:B------:R-:W-:Y:S01]  /*5820*/  FFMA.FTZ R4, R4, UR9, -R11 ;  /* 0x0000000904047c23 */ /* 0x000fe2000801080b */
[----:B------:R-:W-:Y:S01]  /*5830*/  FMUL.FTZ R41, R41, UR7 ;  /* 0x0000000729297c20 */ /* 0x000fe20008410000 */
[----:B------:R-:W-:Y:S01]  /*5840*/  FMUL.FTZ R44, R44, UR7 ;  /* 0x000000072c2c7c20 */ /* 0x000fe20008410000 */
[----:B------:R-:W-:Y:S01]  /*5850*/  FMUL.FTZ R45, R45, UR7 ;  /* 0x000000072d2d7c20 */ /* 0x000fe20008410000 */
[----:B------:R-:W-:Y:S03]  /*5860*/  FMUL.FTZ R46, R46, UR7 ;  /* 0x000000072e2e7c20 */ /* 0x000fe60008410000 */
[----:B------:R3:W-:Y:S01]  /*5870*/  MUFU.EX2 R181, R4 ;  /* 0x0000000400b57308 */ /* 0x0007e20000000800 */
[C---:B--2---:R-:W-:Y:S02]  /*5880*/  VIADD R5, R8.reuse, 0x30 ;  /* 0x0000003008057836 */ /* 0x044fe40000000000 */
[----:B------:R-:W-:Y:S01]  /*5890*/  FMUL.FTZ R47, R47, UR7 ;  /* 0x000000072f2f7c20 */ /* 0x000fe20008410000 */
[----:B------:R-:W-:Y:S02]  /*58a0*/  PLOP3.LUT P4, PT, PT, PT, UP0, 0x80, 0x0 ;  /* 0x000000000000781c */ /* 0x000fe40003f8f008 */
[----:B------:R-:W-:Y:S04]  /*58b0*/  ISETP.GE.AND P1, PT, R5, RZ, PT ;  /* 0x000000ff0500720c */ /* 0x000fe80003f26270 */
[----:B------:R-:W2:Y:S10]  /*58c0*/  MUFU.TANH R202, R39 ;  /* 0x0000002700ca7308 */ /* 0x000eb40000002400 */
[----:B------:R4:W-:Y:S01]  /*58d0*/  MUFU.EX2 R93, R14 ;  /* 0x0000000e005d7308 */ /* 0x0009e20000000800 */
[C---:B---3--:R-:W-:Y:S01]  /*58e0*/  VIADD R4, R8.reuse, 0x2f ;  /* 0x0000002f08047836 */ /* 0x048fe20000000000 */
[----:B------:R-:W-:Y:S02]  /*58f0*/  @!P1 IADD3 R5, -R8, -0x30, RZ ;  /* 0xffffffd008059810 */ /* 0x000fe40007ffe1ff */
[----:B------:R-:W-:Y:S02]  /*5900*/  PLOP3.LUT P1, PT, PT, PT, UP0, 0x80, 0x0 ;  /* 0x000000000000781c */ /* 0x000fe40003f2f008 */
[----:B------:R-:W-:Y:S04]  /*5910*/  ISETP.GE.AND P0, PT, R4, RZ, PT ;  /* 0x000000ff0400720c */ /* 0x000fe80003f06270 */
[----:B------:R-:W-:Y:S10]  /*5920*/  MUFU.TANH R78, R48 ;  /* 0x00000030004e7308 */ /* 0x000ff40000002400 */
[----:B------:R3:W-:Y:S01]  /*5930*/  MUFU.EX2 R94, R13 ;  /* 0x0000000d005e7308 */ /* 0x0007e20000000800 */
[----:B----4-:R-:W-:Y:S02]  /*5940*/  I2FP.F32.S32 R14, R5 ;  /* 0x00000005000e7245 */ /* 0x010fe40000201400 */
[----:B------:R-:W-:Y:S03]  /*5950*/  @!P0 IADD3 R4, -R8, -0x2f, RZ ;  /* 0xffffffd108048810 */ /* 0x000fe60007ffe1ff */
[C---:B------:R-:W-:Y:S01]  /*5960*/  FFMA.FTZ R5, R14.reuse, -UR6, R238 ;  /* 0x800000060e057c23 */ /* 0x040fe200080100ee */
[----:B------:R-:W-:Y:S03]  /*5970*/  PLOP3.LUT P0, PT, PT, PT, UP0, 0x80, 0x0 ;  /* 0x000000000000781c */ /* 0x000fe60003f0f008 */
[----:B------:R-:W-:Y:S01]  /*5980*/  MUFU.TANH R174, R50 ;  /* 0x0000003200ae7308 */ /* 0x000fe20000002400 */
[----:B------:R-:W-:Y:S01]  /*5990*/  I2FP.F32.S32 R15, R4 ;  /* 0x00000004000f7245 */ /* 0x000fe20000201400 */
[----:B------:R-:W-:Y:S01]  /*59a0*/  FFMA.FTZ R14, R14, -UR6, R249 ;  /* 0x800000060e0e7c23 */ /* 0x000fe200080100f9 */
[----:B------:R-:W-:Y:S02]  /*59b0*/  @P1 FSEL R5, R5, -INF , !P5 ;  /* 0xff80000005051808 */ /* 0x000fe40006800000 */
[----:B------:R-:W-:Y:S05]  /*59c0*/  PLOP3.LUT P1, PT, PT, PT, UP0, 0x80, 0x0 ;  /* 0x000000000000781c */ /* 0x000fea0003f2f008 */
[----:B------:R-:W4:Y:S01]  /*59d0*/  MUFU.TANH R219, R40 ;  /* 0x0000002800db7308 */ /* 0x000f220000002400 */
[--C-:B------:R-:W-:Y:S01]  /*59e0*/  FFMA.FTZ R4, R5, UR9, -R10.reuse ;  /* 0x0000000905047c23 */ /* 0x100fe2000801080a */
[----:B------:R-:W-:Y:S01]  /*59f0*/  FFMA.FTZ R5, R19, -UR6, R251 ;  /* 0x8000000613057c23 */ /* 0x000fe200080100fb */
[----:B---3--:R-:W-:Y:S04]  /*5a00*/  FFMA.FTZ R13, R15, -UR6, R237 ;  /* 0x800000060f0d7c23 */ /* 0x008fe800080100ed */
[----:B------:R-:W-:Y:S03]  /*5a10*/  @P2 FSEL R5, R5, -INF , !P5 ;  /* 0xff80000005052808 */ /* 0x000fe60006800000 */
[----:B------:R-:W-:Y:S01]  /*5a20*/  MUFU.TANH R77, R49 ;  /* 0x00000031004d7308 */ /* 0x000fe20000002400 */
[----:B------:R-:W-:Y:S02]  /*5a30*/  @P0 FSEL R13, R13, -INF , !P3 ;  /* 0xff8000000d0d0808 */ /* 0x000fe40005800000 */
[----:B------:R-:W-:Y:S01]  /*5a40*/  PLOP3.LUT P5, PT, PT, PT, UP0, 0x80, 0x0 ;  /* 0x000000000000781c */ /* 0x000fe20003faf008 */
[--C-:B------:R-:W-:Y:S01]  /*5a50*/  FFMA.FTZ R5, R5, UR9, -R9.reuse ;  /* 0x0000000905057c23 */ /* 0x100fe20008010809 */
[----:B------:R-:W-:Y:S01]  /*5a60*/  PLOP3.LUT P2, PT, PT, PT, UP0, 0x80, 0x0 ;  /* 0x000000000000781c */ /* 0x000fe20003f4f008 */
[----:B------:R-:W-:Y:S04]  /*5a70*/  FFMA.FTZ R13, R13, UR9, -R10 ;  /* 0x000000090d0d7c23 */ /* 0x000fe8000801080a */
[----:B------:R3:W-:Y:S10]  /*5a80*/  MUFU.EX2 R211, R4 ;  /* 0x0000000400d37308 */ /* 0x0007f40000000800 */
[----:B------:R-:W-:Y:S10]  /*5a90*/  MUFU.TANH R173, R51 ;  /* 0x0000003300ad7308 */ /* 0x000ff40000002400 */
[----:B------:R1:W-:Y:S01]  /*5aa0*/  MUFU.EX2 R229, R5 ;  /* 0x0000000500e57308 */ /* 0x0003e20000000800 */
[----:B---3--:R-:W-:Y:S05]  /*5ab0*/  FFMA.FTZ R4, R18, -UR6, R250 ;  /* 0x8000000612047c23 */ /* 0x008fea00080100fa */
[----:B------:R-:W-:Y:S04]  /*5ac0*/  @P1 FSEL R4, R4, -INF , !P3 ;  /* 0xff80000004041808 */ /* 0x000fe80005800000 */
[----:B------:R3:W-:Y:S01]  /*5ad0*/  MUFU.EX2 R210, R13 ;  /* 0x0000000d00d27308 */ /* 0x0007e20000000800 */
[----:B------:R-:W-:Y:S02]  /*5ae0*/  PLOP3.LUT P3, PT, PT, PT, UP0, 0x80, 0x0 ;  /* 0x000000000000781c */ /* 0x000fe40003f6f008 */
[----:B------:R-:W-:Y:S07]  /*5af0*/  PLOP3.LUT P1, PT, PT, PT, UP0, 0x80, 0x0 ;  /* 0x000000000000781c */ /* 0x000fee0003f2f008 */
[----:B------:R-:W4:Y:S01]  /*5b00*/  MUFU.TANH R239, R42 ;  /* 0x0000002a00ef7308 */ /* 0x000f220000002400 */
[--C-:B-1----:R-:W-:Y:S01]  /*5b10*/  FFMA.FTZ R5, R4, UR9, -R9.reuse ;  /* 0x0000000904057c23 */ /* 0x102fe20008010809 */
[----:B------:R-:W-:Y:S05]  /*5b20*/  VIADD R4, R8, 0x28 ;  /* 0x0000002808047836 */ /* 0x000fea0000000000 */
[----:B------:R-:W-:Y:S03]  /*5b30*/  ISETP.GE.AND P0, PT, R4, RZ, PT ;  /* 0x000000ff0400720c */ /* 0x000fe60003f06270 */
[----:B------:R1:W-:Y:S01]  /*5b40*/  MUFU.EX2 R228, R5 ;  /* 0x0000000500e47308 */ /* 0x0003e20000000800 */
[C---:B---3--:R-:W-:Y:S01]  /*5b50*/  @P3 VIADD R13, R0.reuse, 0x18 ;  /* 0x00000018000d3836 */ /* 0x048fe20000000000 */
[----:B------:R-:W-:Y:S04]  /*5b60*/  PLOP3.LUT P3, PT, PT, PT, UP0, 0x80, 0x0 ;  /* 0x000000000000781c */ /* 0x000fe80003f6f008 */
[----:B------:R-:W-:Y:S01]  /*5b70*/  @P2 ISETP.GE.AND P2, PT, R13, UR8, PT ;  /* 0x000000080d002c0c */ /* 0x000fe2000bf46270 */
[----:B------:R-:W-:Y:S03]  /*5b80*/  @P5 VIADD R13, R0, 0x19 ;  /* 0x00000019000d5836 */ /* 0x000fe60000000000 */
[----:B------:R-:W-:Y:S01]  /*5b90*/  MUFU.TANH R236, R43 ;  /* 0x0000002b00ec7308 */ /* 0x000fe20000002400 */
[C---:B------:R-:W-:Y:S02]  /*5ba0*/  @!P0 IADD3 R4, -R8.reuse, -0x28, RZ ;  /* 0xffffffd808048810 */ /* 0x040fe40007ffe1ff */
[----:B------:R-:W-:Y:S01]  /*5bb0*/  @P4 ISETP.GE.AND P4, PT, R13, UR8, PT ;  /* 0x000000080d004c0c */ /* 0x000fe2000bf86270 */
[----:B------:R-:W-:Y:S01]  /*5bc0*/  FFMA.FTZ R13, R15, -UR6, R248 ;  /* 0x800000060f0d7c23 */ /* 0x000fe200080100f8 */
[----:B------:R-:W-:Y:S01]  /*5bd0*/  I2FP.F32.S32 R19, R4 ;  /* 0x0000000400137245 */ /* 0x000fe20000201400 */
[C---:B------:R-:W-:Y:S01]  /*5be0*/  VIADD R15, R8.reuse, 0xffffffe8 ;  /* 0xffffffe8080f7836 */ /* 0x040fe20000000000 */
[----:B-1----:R-:W-:Y:S03]  /*5bf0*/  IADD3 R5, R8, 0x27, RZ ;  /* 0x0000002708057810 */ /* 0x002fe60007ffe0ff */
[----:B------:R-:W1:Y:S01]  /*5c00*/  MUFU.TANH R218, R41 ;  /* 0x0000002900da7308 */ /* 0x000e620000002400 */
[----:B------:R-:W-:Y:S01]  /*5c10*/  @P3 FSEL R13, R13, -INF , !P4 ;  /* 0xff8000000d0d3808 */ /* 0x000fe20006000000 */
[----:B------:R-:W-:Y:S01]  /*5c20*/  FFMA.FTZ R4, R19, -UR6, R234 ;  /* 0x8000000613047c23 */ /* 0x000fe200080100ea */
[----:B------:R-:W-:Y:S02]  /*5c30*/  ISETP.GE.AND P6, PT, R5, RZ, PT ;  /* 0x000000ff0500720c */ /* 0x000fe40003fc6270 */
[----:B------:R-:W-:Y:S01]  /*5c40*/  PLOP3.LUT P0, PT, PT, PT, UP0, 0x80, 0x0 ;  /* 0x000000000000781c */ /* 0x000fe20003f0f008 */
[----:B------:R-:W-:Y:S01]  /*5c50*/  FFMA.FTZ R13, R13, UR9, -R9 ;  /* 0x000000090d0d7c23 */ /* 0x000fe20008010809 */
[----:B------:R-:W-:Y:S03]  /*5c60*/  @P1 FSEL R4, R4, -INF , !P2 ;  /* 0xff80000004041808 */ /* 0x000fe60005000000 */
[----:B------:R-:W3:Y:S01]  /*5c70*/  MUFU.TANH R215, R44 ;  /* 0x0000002c00d77308 */ /* 0x000ee20000002400 */
[----:B------:R-:W-:Y:S02]  /*5c80*/  PLOP3.LUT P1, PT, PT, PT, UP0, 0x80, 0x0 ;  /* 0x000000000000781c */ /* 0x000fe40003f2f008 */
[----:B------:R-:W-:Y:S01]  /*5c90*/  PLOP3.LUT P3, PT, PT, PT, UP0, 0x80, 0x0 ;  /* 0x000000000000781c */ /* 0x000fe20003f6f008 */
[--C-:B------:R-:W-:Y:S06]  /*5ca0*/  FFMA.FTZ R4, R4, UR9, -R10.reuse ;  /* 0x0000000904047c23 */ /* 0x100fec000801080a */
[----:B------:R2:W-:Y:S01]  /*5cb0*/  MUFU.EX2 R224, R13 ;  /* 0x0000000d00e07308 */ /* 0x0005e20000000800 */
[----:B------:R-:W-:Y:S04]  /*5cc0*/  @!P6 IADD3 R5, -R8, -0x27, RZ ;  /* 0xffffffd90805e810 */ /* 0x000fe80007ffe1ff */
[----:B------:R-:W-:Y:S02]  /*5cd0*/  I2FP.F32.S32 R18, R5 ;  /* 0x0000000500127245 */ /* 0x000fe40000201400 */
[----:B------:R-:W-:Y:S03]  /*5ce0*/  @P1 FSEL R14, R14, -INF , !P2 ;  /* 0xff8000000e0e1808 */ /* 0x000fe60005000000 */
[----:B------:R-:W-:Y:S01]  /*5cf0*/  MUFU.EX2 R205, R4 ;  /* 0x0000000400cd7308 */ /* 0x000fe20000000800 */
[----:B------:R-:W-:Y:S01]  /*5d00*/  ISETP.GE.AND P1, PT, R15, RZ, PT ;  /* 0x000000ff0f00720c */ /* 0x000fe20003f26270 */
[----:B------:R-:W-:Y:S01]  /*5d10*/  FFMA.FTZ R5, R18, -UR6, R233 ;  /* 0x8000000612057c23 */ /* 0x000fe200080100e9 */
[----:B------:R-:W-:Y:S04]  /*5d20*/  FFMA.FTZ R14, R14, UR9, -R9 ;  /* 0x000000090e0e7c23 */ /* 0x000fe80008010809 */
[----:B------:R-:W-:Y:S03]  /*5d30*/  @P0 FSEL R5, R5, -INF , !P4 ;  /* 0xff80000005050808 */ /* 0x000fe60006000000 */
[----:B------:R4:W-:Y:S02]  /*5d40*/  MUFU.EX2 R225, R14 ;  /* 0x0000000e00e17308 */ /* 0x0009e40000000800 */
[----:B------:R-:W-:Y:S02]  /*5d50*/  FFMA.FTZ R5, R5, UR9, -R10 ;  /* 0x0000000905057c23 */ /* 0x000fe4000801080a */
[C---:B------:R-:W-:Y:S02]  /*5d60*/  @!P1 IADD3 R15, -R8.reuse, 0x18, RZ ;  /* 0x00000018080f9810 */ /* 0x040fe40007ffe1ff */
[----:B------:R-:W-:Y:S04]  /*5d70*/  PLOP3.LUT P1, PT, PT, PT, UP0, 0x80, 0x0 ;  /* 0x000000000000781c */ /* 0x000fe80003f2f008 */
[----:B------:R1:W-:Y:S01]  /*5d80*/  MUFU.EX2 R204, R5 ;  /* 0x0000000500cc7308 */ /* 0x0003e20000000800 */
[----:B------:R-:W-:Y:S05]  /*5d90*/  I2FP.F32.S32 R17, R15 ;  /* 0x0000000f00117245 */ /* 0x000fea0000201400 */
[----:B--2---:R-:W-:Y:S01]  /*5da0*/  FFMA.FTZ R13, R17, -UR6, R86 ;  /* 0x80000006110d7c23 */ /* 0x004fe20008010056 */
[----:B----4-:R-:W-:Y:S03]  /*5db0*/  VIADD R14, R8, 0xffffffe7 ;  /* 0xffffffe7080e7836 */ /* 0x010fe60000000000 */
[----:B------:R-:W2:Y:S01]  /*5dc0*/  MUFU.TANH R214, R45 ;  /* 0x0000002d00d67308 */ /* 0x000ea20000002400 */
[----:B------:R-:W-:Y:S02]  /*5dd0*/  @P1 FSEL R13, R13, -INF , !P2 ;  /* 0xff8000000d0d1808 */ /* 0x000fe40005000000 */
[----:B------:R-:W-:Y:S02]  /*5de0*/  ISETP.GE.AND P0, PT, R14, RZ, PT ;  /* 0x000000ff0e00720c */ /* 0x000fe40003f06270 */
[----:B------:R-:W-:Y:S01]  /*5df0*/  PLOP3.LUT P1, PT, PT, PT, UP0, 0x80, 0x0 ;  /* 0x000000000000781c */ /* 0x000fe20003f2f008 */
[----:B-1----:R-:W1:Y:S01]  /*5e00*/  LDSM.16.M88.4 R4, [R188+0x1800] ;  /* 0x00180000bc04783b */ /* 0x002e620000000200 */
[----:B------:R-:W-:Y:S03]  /*5e10*/  FFMA.FTZ R13, R13, UR9, -R12 ;  /* 0x000000090d0d7c23 */ /* 0x000fe6000801080c */
[----:B------:R-:W4:Y:S10]  /*5e20*/  MUFU.TANH R235, R46 ;  /* 0x0000002e00eb7308 */ /* 0x000f340000002400 */
[----:B------:R3:W-:Y:S01]  /*5e30*/  MUFU.EX2 R88, R13 ;  /* 0x0000000d00587308 */ /* 0x0007e20000000800 */
[----:B------:R-:W-:Y:S02]  /*5e40*/  @!P0 IADD3 R14, -R8, 0x19, RZ ;  /* 0x00000019080e8810 */ /* 0x000fe40007ffe1ff */
[----:B------:R-:W-:Y:S02]  /*5e50*/  PLOP3.LUT P0, PT, PT, PT, UP0, 0x80, 0x0 ;  /* 0x000000000000781c */ /* 0x000fe40003f0f008 */
[----:B------:R-:W-:Y:S01]  /*5e60*/  I2FP.F32.S32 R16, R14 ;  /* 0x0000000e00107245 */ /* 0x000fe20000201400 */
[----:B------:R-:W-:Y:S04]  /*5e70*/  FFMA.FTZ R14, R21, -UR6, R207 ;  /* 0x80000006150e7c23 */ /* 0x000fe800080100cf */
[----:B------:R-:W4:Y:S01]  /*5e80*/  MUFU.TANH R232, R47 ;  /* 0x0000002f00e87308 */ /* 0x000f220000002400 */
[----:B------:R-:W-:Y:S01]  /*5e90*/  FFMA.FTZ R15, R16, -UR6, R85 ;  /* 0x80000006100f7c23 */ /* 0x000fe20008010055 */
[----:B------:R-:W-:Y:S02]  /*5ea0*/  @P3 FSEL R14, R14, -INF , !P2 ;  /* 0xff8000000e0e3808 */ /* 0x000fe40005000000 */
[----:B------:R-:W-:Y:S02]  /*5eb0*/  PLOP3.LUT P2, PT, PT, PT, UP0, 0x80, 0x0 ;  /* 0x000000000000781c */ /* 0x000fe40003f4f008 */
[----:B------:R-:W-:Y:S01]  /*5ec0*/  PLOP3.LUT P3, PT, PT, PT, UP0, 0x80, 0x0 ;  /* 0x000000000000781c */ /* 0x000fe20003f6f008 */
[--C-:B------:R-:W-:Y:S01]  /*5ed0*/  FFMA.FTZ R14, R14, UR9, -R11.reuse ;  /* 0x000000090e0e7c23 */ /* 0x100fe2000801080b */
[----:B---3--:R-:W-:Y:S01]  /*5ee0*/  FFMA.FTZ R13, R20, -UR6, R206 ;  /* 0x80000006140d7c23 */ /* 0x008fe200080100ce */
[----:B------:R-:W-:Y:S02]  /*5ef0*/  @P0 FSEL R15, R15, -INF , !P4 ;  /* 0xff8000000f0f0808 */ /* 0x000fe40006000000 */
[----:B------:R3:W-:Y:S01]  /*5f00*/  MUFU.EX2 R166, R14 ;  /* 0x0000000e00a67308 */ /* 0x0007e20000000800 */
[----:B------:R-:W-:Y:S02]  /*5f10*/  PLOP3.LUT P0, PT, PT, PT, UP0, 0x80, 0x0 ;  /* 0x000000000000781c */ /* 0x000fe40003f0f008 */
[----:B------:R-:W-:Y:S01]  /*5f20*/  @P1 FSEL R13, R13, -INF , !P4 ;  /* 0xff8000000d0d1808 */ /* 0x000fe20006000000 */
[----:B------:R-:W-:Y:S01]  /*5f30*/  FFMA.FTZ R15, R15, UR9, -R12 ;  /* 0x000000090f0f7c23 */ /* 0x000fe2000801080c */
[----:B------:R-:W-:Y:S02]  /*5f40*/  PLOP3.LUT P1, PT, PT, PT, UP0, 0x80, 0x0 ;  /* 0x000000000000781c */ /* 0x000fe40003f2f008 */
[----:B------:R-:W-:Y:S01]  /*5f50*/  PLOP3.LUT P4, PT, PT, PT, UP0, 0x80, 0x0 ;  /* 0x000000000000781c */ /* 0x000fe20003f8f008 */
[----:B------:R-:W-:Y:S02]  /*5f60*/  FFMA.FTZ R13, R13, UR9, -R11 ;  /* 0x000000090d0d7c23 */ /* 0x000fe4000801080b */
[----:B------:R2:W-:Y:S01]  /*5f70*/  MUFU.EX2 R87, R15 ;  /* 0x0000000f00577308 */ /* 0x0005e20000000800 */
[-C--:B-1----:R-:W-:Y:S06]  /*5f80*/  HMMA.16816.F32 R52, R176, R4.reuse, R52 ;  /* 0x00000004b034723c */ /* 0x082fec0000001834 */
[C---:B------:R-:W-:Y:S03]  /*5f90*/  HMMA.16816.F32 R56, R132.reuse, R4, R56 ;  /* 0x000000048438723c */ /* 0x040fe60000001838 */
[----:B------:R1:W-:Y:S02]  /*5fa0*/  MUFU.EX2 R165, R13 ;  /* 0x0000000d00a57308 */ /* 0x0003e40000000800 */
[----:B---3--:R-:W-:Y:S01]  /*5fb0*/  VIADD R14, R8, 0xffffffe0 ;  /* 0xffffffe0080e7836 */ /* 0x008fe20000000000 */
[-C--:B------:R-:W-:Y:S04]  /*5fc0*/  HMMA.16816.F32 R60, R132, R6.reuse, R60 ;  /* 0x00000006843c723c */ /* 0x080fe8000000183c */
[----:B------:R-:W-:Y:S01]  /*5fd0*/  ISETP.GE.AND P6, PT, R14, RZ, PT ;  /* 0x000000ff0e00720c */ /* 0x000fe20003fc6270 */
[----:B------:R-:W-:Y:S01]  /*5fe0*/  FFMA.FTZ R5, R17, -UR6, R203 ;  /* 0x8000000611057c23 */ /* 0x000fe200080100cb */
[----:B--2---:R-:W-:Y:S01]  /*5ff0*/  @P2 IADD3 R15, R0, 0x20, RZ ;  /* 0x00000020000f2810 */ /* 0x004fe20007ffe0ff */
[----:B------:R-:W-:Y:S01]  /*6000*/  FFMA.FTZ R4, R16, -UR6, R202 ;  /* 0x8000000610047c23 */ /* 0x000fe200080100ca */
[----:B------:R-:W-:Y:S01]  /*6010*/  PLOP3.LUT P2, PT, PT, PT, UP0, 0x80, 0x0 ;  /* 0x000000000000781c */ /* 0x000fe20003f4f008 */
[----:B------:R-:W-:Y:S04]  /*6020*/  HMMA.16816.F32 R64, R176, R6, R64 ;  /* 0x00000006b040723c */ /* 0x000fe80000001840 */
[C---:B-1----:R-:W-:Y:S01]  /*6030*/  VIADD R13, R8.reuse, 0xffffffdf ;  /* 0xffffffdf080d7836 */ /* 0x042fe20000000000 */
[----:B------:R-:W-:Y:S01]  /*6040*/  IADD3 R17, R8, -0x38, RZ ;  /* 0xffffffc808117810 */ /* 0x000fe20007ffe0ff */
[----:B------:R-:W-:Y:S01]  /*6050*/  FMUL.FTZ R52, R52, UR7 ;  /* 0x0000000734347c20 */ /* 0x000fe20008410000 */
[C---:B------:R-:W-:Y:S01]  /*6060*/  VIADD R6, R8.reuse, 0xffffffd8 ;  /* 0xffffffd808067836 */ /* 0x040fe20000000000 */
[C---:B------:R-:W-:Y:S02]  /*6070*/  @!P6 IADD3 R14, -R8.reuse, 0x20, RZ ;  /* 0x00000020080ee810 */ /* 0x040fe40007ffe1ff */
[----:B------:R-:W-:Y:S01]  /*6080*/  ISETP.GE.AND P5, PT, R13, RZ, PT ;  /* 0x000000ff0d00720c */ /* 0x000fe20003fa6270 */
[----:B------:R-:W-:Y:S01]  /*6090*/  VIADD R7, R8, 0xffffffd7 ;  /* 0xffffffd708077836 */ /* 0x000fe20000000000 */
[----:B------:R-:W-:Y:S01]  /*60a0*/  I2FP.F32.S32 R23, R14 ;  /* 0x0000000e00177245 */ /* 0x000fe20000201400 */
[----:B------:R-:W1:Y:S01]  /*60b0*/  MUFU.TANH R72, R52 ;  /* 0x0000003400487308 */ /* 0x000e620000002400 */
[----:B------:R-:W-:Y:S01]  /*60c0*/  FMUL.FTZ R53, R53, UR7 ;  /* 0x0000000735357c20 */ /* 0x000fe20008410000 */
[----:B------:R-:W-:Y:S01]  /*60d0*/  FMUL.FTZ R55, R55, UR7 ;  /* 0x0000000737377c20 */ /* 0x000fe20008410000 */
[----:B------:R-:W-:Y:S01]  /*60e0*/  FMUL.FTZ R54, R54, UR7 ;  /* 0x0000000736367c20 */ /* 0x000fe20008410000 */
[----:B------:R-:W-:Y:S01]  /*60f0*/  FMUL.FTZ R56, R56, UR7 ;  /* 0x0000000738387c20 */ /* 0x000fe20008410000 */
[----:B------:R-:W-:Y:S01]  /*6100*/  FMUL.FTZ R57, R57, UR7 ;  /* 0x0000000739397c20 */ /* 0x000fe20008410000 */
[----:B------:R-:W-:Y:S01]  /*6110*/  FMUL.FTZ R58, R58, UR7 ;  /* 0x000000073a3a7c20 */ /* 0x000fe20008410000 */
[----:B------:R-:W-:Y:S03]  /*6120*/  FMUL.FTZ R59, R59, UR7 ;  /* 0x000000073b3b7c20 */ /* 0x000fe60008410000 */
[----:B------:R-:W2:Y:S01]  /*6130*/  MUFU.TANH R71, R53 ;  /* 0x0000003500477308 */ /* 0x000ea20000002400 */
[----:B------:R-:W-:Y:S01]  /*6140*/  FMUL.FTZ R60, R60, UR7 ;  /* 0x000000073c3c7c20 */ /* 0x000fe20008410000 */
[----:B------:R-:W-:Y:S01]  /*6150*/  @!P5 IADD3 R13, -R8, 0x21, RZ ;  /* 0x00000021080dd810 */ /* 0x000fe20007ffe1ff */
[----:B------:R-:W-:Y:S01]  /*6160*/  FMUL.FTZ R61, R61, UR7 ;  /* 0x000000073d3d7c20 */ /* 0x000fe20008410000 */
[----:B------:R-:W-:Y:S01]  /*6170*/  @P1 ISETP.GE.AND P5, PT, R15, UR8, PT ;  /* 0x000000080f001c0c */ /* 0x000fe2000bfa6270 */
[----:B------:R-:W-:Y:S01]  /*6180*/  @P4 VIADD R15, R0, 0x21 ;  /* 0x00000021000f4836 */ /* 0x000fe20000000000 */
[----:B------:R-:W-:Y:S01]  /*6190*/  I2FP.F32.S32 R22, R13 ;  /* 0x0000000d00167245 */ /* 0x000fe20000201400 */
[----:B------:R-:W-:Y:S01]  /*61a0*/  FFMA.FTZ R13, R23, -UR6, R82 ;  /* 0x80000006170d7c23 */ /* 0x000fe20008010052 */
[----:B------:R-:W-:Y:S02]  /*61b0*/  @P2 FSEL R5, R5, -INF , !P5 ;  /* 0xff80000005052808 */ /* 0x000fe40006800000 */
[----:B------:R-:W-:Y:S01]  /*61c0*/  MUFU.TANH R170, R55 ;  /* 0x0000003700aa7308 */ /* 0x000fe20000002400 */
[----:B------:R-:W-:Y:S01]  /*61d0*/  PLOP3.LUT P1, PT, PT, PT, UP0, 0x80, 0x0 ;  /* 0x000000000000781c */ /* 0x000fe20003f2f008 */
[----:B------:R-:W-:Y:S01]  /*61e0*/  FFMA.FTZ R14, R22, -UR6, R81 ;  /* 0x80000006160e7c23 */ /* 0x000fe20008010051 */
[----:B------:R-:W-:Y:S01]  /*61f0*/  @P0 FSEL R13, R13, -INF , !P5 ;  /* 0xff8000000d0d0808 */ /* 0x000fe20006800000 */
[--C-:B------:R-:W-:Y:S01]  /*6200*/  FFMA.FTZ R5, R5, UR9, -R11.reuse ;  /* 0x0000000905057c23 */ /* 0x100fe2000801080b */
[----:B------:R-:W-:Y:S01]  /*6210*/  PLOP3.LUT P0, PT, PT, PT, UP0, 0x80, 0x0 ;  /* 0x000000000000781c */ /* 0x000fe20003f0f008 */
[----:B------:R-:W-:Y:S01]  /*6220*/  FMUL.FTZ R64, R64, UR7 ;  /* 0x0000000740407c20 */ /* 0x000fe20008410000 */
[----:B------:R-:W-:Y:S03]  /*6230*/  @P3 ISETP.GE.AND P3, PT, R15, UR8, PT ;  /* 0x000000080f003c0c */ /* 0x000fe6000bf66270 */
[----:B------:R3:W-:Y:S01]  /*6240*/  MUFU.EX2 R162, R5 ;  /* 0x0000000500a27308 */ /* 0x0007e20000000800 */
[----:B------:R-:W-:Y:S01]  /*6250*/  PLOP3.LUT P2, PT, PT, PT, UP0, 0x80, 0x0 ;  /* 0x000000000000781c */ /* 0x000fe20003f4f008 */
[--C-:B------:R-:W-:Y:S01]  /*6260*/  FFMA.FTZ R13, R13, UR9, -R12.reuse ;  /* 0x000000090d0d7c23 */ /* 0x100fe2000801080c */
[----:B------:R-:W-:Y:S01]  /*6270*/  PLOP3.LUT P4, PT, PT, PT, UP0, 0x80, 0x0 ;  /* 0x000000000000781c */ /* 0x000fe20003f8f008 */
[----:B------:R-:W-:Y:S02]  /*6280*/  VIADD R15, R8, 0x10 ;  /* 0x00000010080f7836 */ /* 0x000fe40000000000 */
[----:B------:R-:W-:Y:S01]  /*6290*/  FMUL.FTZ R66, R66, UR7 ;  /* 0x0000000742427c20 */ /* 0x000fe20008410000 */
[----:B------:R-:W-:Y:S01]  /*62a0*/  @P1 FSEL R14, R14, -INF , !P3 ;  /* 0xff8000000e0e1808 */ /* 0x000fe20005800000 */
[----:B------:R-:W-:Y:S02]  /*62b0*/  FMUL.FTZ R62, R62, UR7 ;  /* 0x000000073e3e7c20 */ /* 0x000fe40008410000 */
[----:B------:R-:W-:Y:S01]  /*62c0*/  MUFU.EX2 R84, R13 ;  /* 0x0000000d00547308 */ /* 0x000fe20000000800 */
[----:B------:R-:W-:Y:S01]  /*62d0*/  FMUL.FTZ R65, R65, UR7 ;  /* 0x0000000741417c20 */ /* 0x000fe20008410000 */
[----:B------:R-:W-:Y:S01]  /*62e0*/  @P0 FSEL R4, R4, -INF , !P3 ;  /* 0xff80000004040808 */ /* 0x000fe20005800000 */
[----:B------:R-:W-:Y:S01]  /*62f0*/  FFMA.FTZ R14, R14, UR9, -R12 ;  /* 0x000000090e0e7c23 */ /* 0x000fe2000801080c */
[----:B------:R-:W-:Y:S01]  /*6300*/  FMUL.FTZ R67, R67, UR7 ;  /* 0x0000000743437c20 */ /* 0x000fe20008410000 */
[----:B------:R-:W-:Y:S02]  /*6310*/  FMUL.FTZ R63, R63, UR7 ;  /* 0x000000073f3f7c20 */ /* 0x000fe40008410000 */
[----:B------:R-:W-:Y:S03]  /*6320*/  FFMA.FTZ R4, R4, UR9, -R11 ;  /* 0x0000000904047c23 */ /* 0x000fe6000801080b */
[----:B------:R4:W-:Y:S01]  /*6330*/  MUFU.EX2 R83, R14 ;  /* 0x0000000e00537308 */ /* 0x0009e20000000800 */
[C---:B---3--:R-:W-:Y:S05]  /*6340*/  VIADD R5, R8.reuse, 0x20 ;  /* 0x0000002008057836 */ /* 0x048fea0000000000 */
[----:B------:R-:W-:Y:S04]  /*6350*/  ISETP.GE.AND P1, PT, R5, RZ, PT ;  /* 0x000000ff0500720c */ /* 0x000fe80003f26270 */
[----:B------:R3:W-:Y:S10]  /*6360*/  MUFU.EX2 R161, R4 ;  /* 0x0000000400a17308 */ /* 0x0007f40000000800 */
[----:B------:R-:W2:Y:S01]  /*6370*/  MUFU.TANH R172, R54 ;  /* 0x0000003600ac7308 */ /* 0x000ea20000002400 */
[C---:B------:R-:W-:Y:S02]  /*6380*/  @!P1 IADD3 R5, -R8.reuse, -0x20, RZ ;  /* 0xffffffe008059810 */ /* 0x040fe40007ffe1ff */
[----:B------:R-:W-:Y:S02]  /*6390*/  PLOP3.LUT P1, PT, PT, PT, UP0, 0x80, 0x0 ;  /* 0x000000000000781c */ /* 0x000fe40003f2f008 */
[----:B----4-:R-:W-:Y:S05]  /*63a0*/  I2FP.F32.S32 R14, R5 ;  /* 0x00000005000e7245 */ /* 0x010fea0000201400 */
[----:B------:R-:W4:Y:S01]  /*63b0*/  MUFU.TANH R200, R56 ;  /* 0x0000003800c87308 */ /* 0x000f220000002400 */
[----:B---3--:R-:W-:Y:S02]  /*63c0*/  VIADD R4, R8, 0x1f ;  /* 0x0000001f08047836 */ /* 0x008fe40000000000 */
[----:B------:R-:W-:Y:S03]  /*63d0*/  FFMA.FTZ R5, R14, -UR6, R219 ;  /* 0x800000060e057c23 */ /* 0x000fe600080100db */
[----:B------:R-:W-:Y:S04]  /*63e0*/  ISETP.GE.AND P0, PT, R4, RZ, PT ;  /* 0x000000ff0400720c */ /* 0x000fe80003f06270 */
[----:B------:R-:W3:Y:S01]  /*63f0*/  MUFU.TANH R201, R57 ;  /* 0x0000003900c97308 */ /* 0x000ee20000002400 */
[----:B------:R-:W-:Y:S02]  /*6400*/  @P1 FSEL R5, R5, -INF , !P5 ;  /* 0xff80000005051808 */ /* 0x000fe40006800000 */
[----:B------:R-:W-:Y:S07]  /*6410*/  PLOP3.LUT P1, PT, PT, PT, UP0, 0x80, 0x0 ;  /* 0x000000000000781c */ /* 0x000fee0003f2f008 */
[----:B------:R-:W3:Y:S01]  /*6420*/  MUFU.TANH R217, R58 ;  /* 0x0000003a00d97308 */ /* 0x000ee20000002400 */
[----:B------:R-:W-:Y:S02]  /*6430*/  @!P0 IADD3 R4, -R8, -0x1f, RZ ;  /* 0xffffffe108048810 */ /* 0x000fe40007ffe1ff */
[----:B------:R-:W-:Y:S02]  /*6440*/  PLOP3.LUT P0, PT, PT, PT, UP0, 0x80, 0x0 ;  /* 0x000000000000781c */ /* 0x000fe40003f0f008 */
[----:B------:R-:W-:Y:S01]  /*6450*/  I2FP.F32.S32 R16, R4 ;  /* 0x0000000400107245 */ /* 0x000fe20000201400 */
[----:B------:R-:W-:Y:S01]  /*6460*/  FFMA.FTZ R4, R5, UR9, -R10 ;  /* 0x0000000905047c23 */ /* 0x000fe2000801080a */
[----:B------:R-:W-:Y:S03]  /*6470*/  FFMA.FTZ R5, R19, -UR6, R239 ;  /* 0x8000000613057c23 */ /* 0x000fe600080100ef */
[----:B------:R-:W3:Y:S01]  /*6480*/  MUFU.TANH R216, R59 ;  /* 0x0000003b00d87308 */ /* 0x000ee20000002400 */
[----:B------:R-:W-:Y:S01]  /*6490*/  FFMA.FTZ R13, R16, -UR6, R218 ;  /* 0x80000006100d7c23 */ /* 0x000fe200080100da */
[----:B------:R-:W-:Y:S08]  /*64a0*/  @P2 FSEL R5, R5, -INF , !P5 ;  /* 0xff80000005052808 */ /* 0x000ff00006800000 */
[----:B------:R1:W-:Y:S01]  /*64b0*/  MUFU.EX2 R180, R4 ;  /* 0x0000000400b47308 */ /* 0x0003e20000000800 */
[--C-:B------:R-:W-:Y:S01]  /*64c0*/  FFMA.FTZ R5, R5, UR9, -R9.reuse ;  /* 0x0000000905057c23 */ /* 0x100fe20008010809 */
[----:B------:R-:W-:Y:S02]  /*64d0*/  @P0 FSEL R13, R13, -INF , !P3 ;  /* 0xff8000000d0d0808 */ /* 0x000fe40005800000 */
[----:B------:R-:W-:Y:S03]  /*64e0*/  PLOP3.LUT P0, PT, PT, PT, UP0, 0x80, 0x0 ;  /* 0x000000000000781c */ /* 0x000fe60003f0f008 */
[----:B------:R-:W-:Y:S03]  /*64f0*/  FFMA.FTZ R13, R13, UR9, -R10 ;  /* 0x000000090d0d7c23 */ /* 0x000fe6000801080a */
[----:B------:R2:W-:Y:S10]  /*6500*/  MUFU.EX2 R209, R5 ;  /* 0x0000000500d17308 */ /* 0x0005f40000000800 */
[----:B------:R4:W-:Y:S01]  /*6510*/  MUFU.EX2 R175, R13 ;  /* 0x0000000d00af7308 */ /* 0x0009e20000000800 */
[----:B-1----:R-:W-:Y:S01]  /*6520*/  FFMA.FTZ R4, R18, -UR6, R236 ;  /* 0x8000000612047c23 */ /* 0x002fe200080100ec */
[----:B------:R-:W-:Y:S04]  /*6530*/  VIADD R18, R8, 0xffffffc7 ;  /* 0xffffffc708127836 */ /* 0x000fe80000000000 */
[----:B------:R-:W-:Y:S02]  /*6540*/  @P1 FSEL R4, R4, -INF , !P3 ;  /* 0xff80000004041808 */ /* 0x000fe40005800000 */
[----:B------:R-:W-:Y:S01]  /*6550*/  PLOP3.LUT P1, PT, PT, PT, UP0, 0x80, 0x0 ;  /* 0x000000000000781c */ /* 0x000fe20003f2f008 */
[----:B--2---:R-:W-:Y:S01]  /*6560*/  VIADD R5, R8, 0x18 ;  /* 0x0000001808057836 */ /* 0x004fe20000000000 */
[----:B------:R-:W-:Y:S01]  /*6570*/  PLOP3.LUT P3, PT, PT, PT, UP0, 0x80, 0x0 ;  /* 0x000000000000781c */ /* 0x000fe20003f6f008 */
[----:B------:R-:W-:Y:S01]  /*6580*/  FFMA.FTZ R4, R4, UR9, -R9 ;  /* 0x0000000904047c23 */ /* 0x000fe20008010809 */
[----:B------:R-:W1:Y:S02]  /*6590*/  MUFU.TANH R197, R60 ;  /* 0x0000003c00c57308 */ /* 0x000e640000002400 */
[----:B------:R-:W-:Y:S01]  /*65a0*/  ISETP.GE.AND P2, PT, R5, RZ, PT ;  /* 0x000000ff0500720c */ /* 0x000fe20003f46270 */
[C---:B----4-:R-:W-:Y:S01]  /*65b0*/  @P0 VIADD R13, R0.reuse, 0x28 ;  /* 0x00000028000d0836 */ /* 0x050fe20000000000 */
[----:B------:R-:W-:Y:S06]  /*65c0*/  PLOP3.LUT P0, PT, PT, PT, UP0, 0x80, 0x0 ;  /* 0x000000000000781c */ /* 0x000fec0003f0f008 */
[----:B------:R2:W-:Y:S01]  /*65d0*/  MUFU.EX2 R208, R4 ;  /* 0x0000000400d07308 */ /* 0x0005e20000000800 */
[----:B------:R-:W-:Y:S02]  /*65e0*/  @P1 ISETP.GE.AND P1, PT, R13, UR8, PT ;  /* 0x000000080d001c0c */ /* 0x000fe4000bf26270 */
[----:B------:R-:W-:Y:S02]  /*65f0*/  @P3 IADD3 R13, R0, 0x29, RZ ;  /* 0x00000029000d3810 */ /* 0x000fe40007ffe0ff */
[----:B------:R-:W-:Y:S02]  /*6600*/  PLOP3.LUT P3, PT, PT, PT, UP0, 0x80, 0x0 ;  /* 0x000000000000781c */ /* 0x000fe40003f6f008 */
[C---:B------:R-:W-:Y:S03]  /*6610*/  @!P2 IADD3 R5, -R8.reuse, -0x18, RZ ;  /* 0xffffffe80805a810 */ /* 0x040fe60007ffe1ff */
[----:B------:R-:W-:Y:S01]  /*6620*/  MUFU.TANH R183, R61 ;  /* 0x0000003d00b77308 */ /* 0x000fe20000002400 */
[----:B------:R-:W-:Y:S02]  /*6630*/  PLOP3.LUT P2, PT, PT, PT, UP0, 0x80, 0x0 ;  /* 0x000000000000781c */ /* 0x000fe40003f4f008 */
[----:B------:R-:W-:Y:S02]  /*6640*/  I2FP.F32.S32 R21, R5 ;  /* 0x0000000500157245 */ /* 0x000fe40000201400 */
[----:B------:R-:W-:Y:S01]  /*6650*/  @P4 ISETP.GE.AND P4, PT, R13, UR8, PT ;  /* 0x000000080d004c0c */ /* 0x000fe2000bf86270 */
[C---:B------:R-:W-:Y:S02]  /*6660*/  VIADD R13, R8.reuse, 0xffffffd0 ;  /* 0xffffffd0080d7836 */ /* 0x040fe40000000000 */
[----:B--2---:R-:W-:Y:S02]  /*6670*/  VIADD R4, R8, 0x17 ;  /* 0x0000001708047836 */ /* 0x004fe40000000000 */
[----:B------:R-:W-:Y:S01]  /*6680*/  FFMA.FTZ R5, R21, -UR6, R215 ;  /* 0x8000000615057c23 */ /* 0x000fe200080100d7 */
[----:B------:R-:W2:Y:S02]  /*6690*/  MUFU.TANH R70, R64 ;  /* 0x0000004000467308 */ /* 0x000ea40000002400 */
[----:B------:R-:W-:Y:S02]  /*66a0*/  ISETP.GE.AND P5, PT, R4, RZ, PT ;  /* 0x000000ff0400720c */ /* 0x000fe40003fa6270 */
[----:B------:R-:W-:Y:S02]  /*66b0*/  @P2 FSEL R5, R5, -INF , !P1 ;  /* 0xff80000005052808 */ /* 0x000fe40004800000 */
[----:B------:R-:W-:Y:S04]  /*66c0*/  ISETP.GE.AND P2, PT, R6, RZ, PT ;  /* 0x000000ff0600720c */ /* 0x000fe80003f46270 */
[----:B------:R-:W-:Y:S01]  /*66d0*/  MUFU.TANH R158, R66 ;  /* 0x00000042009e7308 */ /* 0x000fe20000002400 */
[----:B------:R-:W-:Y:S04]  /*66e0*/  FFMA.FTZ R5, R5, UR9, -R10 ;  /* 0x0000000905057c23 */ /* 0x000fe8000801080a */
[C---:B------:R-:W-:Y:S05]  /*66f0*/  @!P5 IADD3 R4, -R8.reuse, -0x17, RZ ;  /* 0xffffffe90804d810 */ /* 0x040fea0007ffe1ff */
[----:B------:R4:W-:Y:S01]  /*6700*/  MUFU.EX2 R169, R5 ;  /* 0x0000000500a97308 */ /* 0x0009e20000000800 */
[----:B------:R-:W-:Y:S02]  /*6710*/  ISETP.GE.AND P5, PT, R7, RZ, PT ;  /* 0x000000ff0700720c */ /* 0x000fe40003fa6270 */
[----:B------:R-:W-:Y:S02]  /*6720*/  I2FP.F32.S32 R20, R4 ;  /* 0x0000000400147245 */ /* 0x000fe40000201400 */
[----:B------:R-:W-:Y:S03]  /*6730*/  @!P2 IADD3 R6, -R8, 0x28, RZ ;  /* 0x000000280806a810 */ /* 0x000fe60007ffe1ff */
[----:B------:R-:W-:Y:S02]  /*6740*/  FFMA.FTZ R4, R20, -UR6, R214 ;  /* 0x8000000614047c23 */ /* 0x000fe400080100d6 */
[----:B------:R-:W-:Y:S03]  /*6750*/  MUFU.TANH R213, R62 ;  /* 0x0000003e00d57308 */ /* 0x000fe60000002400 */
[----:B------:R-:W-:Y:S02]  /*6760*/  @P0 FSEL R4, R4, -INF , !P4 ;  /* 0xff80000004040808 */ /* 0x000fe40006000000 */
[----:B------:R-:W-:Y:S01]  /*6770*/  PLOP3.LUT P0, PT, PT, PT, UP0, 0x80, 0x0 ;  /* 0x000000000000781c */ /* 0x000fe20003f0f008 */
[----:B----4-:R-:W-:Y:S02]  /*6780*/  FFMA.FTZ R5, R14, -UR6, R235 ;  /* 0x800000060e057c23 */ /* 0x010fe400080100eb */
[----:B------:R-:W-:Y:S01]  /*6790*/  FFMA.FTZ R4, R4, UR9, -R10 ;  /* 0x0000000904047c23 */ /* 0x000fe2000801080a */
[C---:B------:R-:W-:Y:S01]  /*67a0*/  VIADD R14, R8.reuse, 0xffffffcf ;  /* 0xffffffcf080e7836 */ /* 0x040fe20000000000 */
[----:B------:R-:W-:Y:S01]  /*67b0*/  @!P5 IADD3 R7, -R8, 0x29, RZ ;  /* 0x000000290807d810 */ /* 0x000fe20007ffe1ff */
[----:B------:R-:W4:Y:S01]  /*67c0*/  MUFU.TANH R69, R65 ;  /* 0x0000004100457308 */ /* 0x000f220000002400 */
[----:B------:R-:W-:Y:S02]  /*67d0*/  @P3 FSEL R5, R5, -INF , !P1 ;  /* 0xff80000005053808 */ /* 0x000fe40004800000 */
[----:B------:R-:W-:Y:S02]  /*67e0*/  ISETP.GE.AND P3, PT, R13, RZ, PT ;  /* 0x000000ff0d00720c */ /* 0x000fe40003f66270 */
[----:B------:R-:W-:Y:S01]  /*67f0*/  ISETP.GE.AND P5, PT, R17, RZ, PT ;  /* 0x000000ff1100720c */ /* 0x000fe20003fa6270 */
[--C-:B------:R-:W-:Y:S01]  /*6800*/  FFMA.FTZ R5, R5, UR9, -R9.reuse ;  /* 0x0000000905057c23 */ /* 0x100fe20008010809 */
[----:B------:R-:W-:Y:S03]  /*6810*/  ISETP.GE.AND P6, PT, R14, RZ, PT ;  /* 0x000000ff0e00720c */ /* 0x000fe60003fc6270 */
[----:B------:R3:W-:Y:S01]  /*6820*/  MUFU.EX2 R167, R4 ;  /* 0x0000000400a77308 */ /* 0x0007e20000000800 */
[----:B------:R-:W-:Y:S05]  /*6830*/  I2FP.F32.S32 R7, R7 ;  /* 0x0000000700077245 */ /* 0x000fea0000201400 */
[----:B------:R-:W-:Y:S04]  /*6840*/  @!P3 IADD3 R13, -R8, 0x30, RZ ;  /* 0x00000030080db810 */ /* 0x000fe80007ffe1ff */
[----:B------:R1:W-:Y:S01]  /*6850*/  MUFU.EX2 R179, R5 ;  /* 0x0000000500b37308 */ /* 0x0003e20000000800 */
[----:B------:R-:W-:Y:S02]  /*6860*/  ISETP.GE.AND P3, PT, R18, RZ, PT ;  /* 0x000000ff1200720c */ /* 0x000fe40003f66270 */
[C---:B------:R-:W-:Y:S02]  /*6870*/  @!P5 IADD3 R17, -R8.reuse, 0x38, RZ ;  /* 0x000000380811d810 */ /* 0x040fe40007ffe1ff */
[----:B------:R-:W-:Y:S02]  /*6880*/  @!P6 IADD3 R14, -R8, 0x31, RZ ;  /* 0x00000031080ee810 */ /* 0x000fe40007ffe1ff */
[----:B------:R-:W-:Y:S01]  /*6890*/  PLOP3.LUT P6, PT, PT, PT, UP0, 0x80, 0x0 ;  /* 0x000000000000781c */ /* 0x000fe20003fcf008 */
[----:B---3--:R-:W-:Y:S01]  /*68a0*/  FFMA.FTZ R4, R16, -UR6, R232 ;  /* 0x8000000610047c23 */ /* 0x008fe200080100e8 */
[----:B------:R-:W-:Y:S01]  /*68b0*/  VIADD R16, R8, 0xf ;  /* 0x0000000f08107836 */ /* 0x000fe20000000000 */
[----:B------:R-:W-:Y:S01]  /*68c0*/  PLOP3.LUT P5, PT, PT, PT, UP0, 0x80, 0x0 ;  /* 0x000000000000781c */ /* 0x000fe20003faf008 */
[----:B------:R-:W3:Y:S01]  /*68d0*/  MUFU.TANH R157, R67 ;  /* 0x00000043009d7308 */ /* 0x000ee20000002400 */
[----:B------:R-:W-:Y:S02]  /*68e0*/  I2FP.F32.S32 R13, R13 ;  /* 0x0000000d000d7245 */ /* 0x000fe40000201400 */
[----:B------:R-:W-:Y:S02]  /*68f0*/  @P0 FSEL R4, R4, -INF , !P4 ;  /* 0xff80000004040808 */ /* 0x000fe40006000000 */
[----:B------:R-:W-:Y:S01]  /*6900*/  ISETP.GE.AND P0, PT, R15, RZ, PT ;  /* 0x000000ff0f00720c */ /* 0x000fe20003f06270 */
[----:B-1----:R-:W-:Y:S01]  /*6910*/  FFMA.FTZ R5, R23, -UR6, R174 ;  /* 0x8000000617057c23 */ /* 0x002fe200080100ae */
[----:B------:R-:W-:Y:S01]  /*6920*/  ISETP.GE.AND P2, PT, R16, RZ, PT ;  /* 0x000000ff1000720c */ /* 0x000fe20003f46270 */
[----:B------:R-:W-:Y:S01]  /*6930*/  FFMA.FTZ R4, R4, UR9, -R9 ;  /* 0x0000000904047c23 */ /* 0x000fe20008010809 */
[----:B------:R-:W-:Y:S01]  /*6940*/  @!P3 IADD3 R18, -R8, 0x39, RZ ;  /* 0x000000390812b810 */ /* 0x000fe20007ffe1ff */
[----:B------:R-:W-:Y:S01]  /*6950*/  @P6 VIADD R19, R0, 0x30 ;  /* 0x0000003000136836 */ /* 0x000fe20000000000 */
[----:B------:R-:W-:Y:S01]  /*6960*/  PLOP3.LUT P3, PT, PT, PT, UP0, 0x80, 0x0 ;  /* 0x000000000000781c */ /* 0x000fe20003f6f008 */
[----:B------:R1:W-:Y:S01]  /*6970*/  MUFU.EX2 R178, R4 ;  /* 0x0000000400b27308 */ /* 0x0003e20000000800 */
[----:B------:R-:W-:Y:S02]  /*6980*/  PLOP3.LUT P6, PT, PT, PT, UP0, 0x80, 0x0 ;  /* 0x000000000000781c */ /* 0x000fe40003fcf008 */
[----:B------:R-:W-:Y:S02]  /*6990*/  @P5 ISETP.GE.AND P5, PT, R19, UR8, PT ;  /* 0x0000000813005c0c */ /* 0x000fe4000bfa6270 */
[----:B------:R-:W3:Y:S01]  /*69a0*/  LDL R19, [R1+0x4] ;  /* 0x0000040001137983 */ /* 0x000ee20000100800 */
[C---:B------:R-:W-:Y:S02]  /*69b0*/  @!P0 IADD3 R15, -R8.reuse, -0x10, RZ ;  /* 0xfffffff0080f8810 */ /* 0x040fe40007ffe1ff */
[----:B------:R-:W-:Y:S02]  /*69c0*/  PLOP3.LUT P0, PT, PT, PT, UP0, 0x80, 0x0 ;  /* 0x000000000000781c */ /* 0x000fe40003f0f008 */
[----:B------:R-:W3:Y:S01]  /*69d0*/  MUFU.TANH R212, R63 ;  /* 0x0000003f00d47308 */ /* 0x000ee20000002400 */
[----:B------:R-:W-:Y:S02]  /*69e0*/  @!P2 IADD3 R16, -R8, -0xf, RZ ;  /* 0xfffffff10810a810 */ /* 0x000fe40007ffe1ff */
[----:B------:R-:W-:Y:S01]  /*69f0*/  I2FP.F32.S32 R8, R6 ;  /* 0x0000000600087245 */ /* 0x000fe20000201400 */
[----:B------:R-:W-:Y:S01]  /*6a00*/  FFMA.FTZ R6, R7, -UR6, R77 ;  /* 0x8000000607067c23 */ /* 0x000fe2000801004d */
[----:B------:R-:W-:Y:S02]  /*6a10*/  PLOP3.LUT P2, PT, PT, PT, UP0, 0x80, 0x0 ;  /* 0x000000000000781c */ /* 0x000fe40003f4f008 */
[----:B------:R-:W-:Y:S01]  /*6a20*/  I2FP.F32.S32 R14, R14 ;  /* 0x0000000e000e7245 */ /* 0x000fe20000201400 */
[----:B-1----:R-:W-:Y:S01]  /*6a30*/  FFMA.FTZ R4, R8, -UR6, R78 ;  /* 0x8000000608047c23 */ /* 0x002fe2000801004e */
[----:B------:R-:W-:Y:S02]  /*6a40*/  I2FP.F32.S32 R15, R15 ;  /* 0x0000000f000f7245 */ /* 0x000fe40000201400 */
[----:B------:R-:W-:Y:S02]  /*6a50*/  I2FP.F32.S32 R16, R16 ;  /* 0x0000001000107245 */ /* 0x000fe40000201400 */
[----:B------:R-:W-:Y:S02]  /*6a60*/  @P0 FSEL R4, R4, -INF , !P1 ;  /* 0xff80000004040808 */ /* 0x000fe40004800000 */
[----:B------:R-:W-:Y:S03]  /*6a70*/  PLOP3.LUT P0, PT, PT, PT, UP0, 0x80, 0x0 ;  /* 0x000000000000781c */ /* 0x000fe60003f0f008 */
[--C-:B------:R-:W-:Y:S01]  /*6a80*/  FFMA.FTZ R4, R4, UR9, -R12.reuse ;  /* 0x0000000904047c23 */ /* 0x100fe2000801080c */
[----:B------:R-:W-:Y:S02]  /*6a90*/  @P2 FSEL R6, R6, -INF , !P4 ;  /* 0xff80000006062808 */ /* 0x000fe40006000000 */
[----:B------:R-:W-:Y:S01]  /*6aa0*/  PLOP3.LUT P2, PT, PT, PT, UP0, 0x80, 0x0 ;  /* 0x000000000000781c */ /* 0x000fe20003f4f008 */
[----:B------:R1:W-:Y:S02]  /*6ab0*/  MUFU.EX2 R80, R4 ;  /* 0x0000000400507308 */ /* 0x0003e40000000800 */
[----:B------:R-:W-:Y:S04]  /*6ac0*/  FFMA.FTZ R6, R6, UR9, -R12 ;  /* 0x0000000906067c23 */ /* 0x000fe8000801080c */
[----:B------:R-:W-:Y:S02]  /*6ad0*/  @P0 FSEL R5, R5, -INF , !P1 ;  /* 0xff80000005050808 */ /* 0x000fe40004800000 */
[----:B------:R-:W-:Y:S02]  /*6ae0*/  PLOP3.LUT P1, PT, PT, PT, UP0, 0x80, 0x0 ;  /* 0x000000000000781c */ /* 0x000fe40003f2f008 */
[----:B------:R2:W3:Y:S01]  /*6af0*/  MUFU.EX2 R79, R6 ;  /* 0x00000006004f7308 */ /* 0x0004e20000000800 */
[----:B------:R-:W-:Y:S01]  /*6b00*/  PLOP3.LUT P0, PT, PT, PT, UP0, 0x80, 0x0 ;  /* 0x000000000000781c */ /* 0x000fe20003f0f008 */
[----:B------:R-:W-:Y:S08]  /*6b10*/  FFMA.FTZ R5, R5, UR9, -R11 ;  /* 0x0000000905057c23 */ /* 0x000ff0000801080b */
[----:B------:R4:W-:Y:S01]  /*6b20*/  MUFU.EX2 R156, R5 ;  /* 0x00000005009c7308 */ /* 0x0009e20000000800 */
[----:B-1----:R-:W-:Y:S01]  /*6b30*/  @P3 VIADD R4, R0, 0x31 ;  /* 0x0000003100043836 */ /* 0x002fe20000000000 */
[----:B------:R-:W-:Y:S04]  /*6b40*/  PLOP3.LUT P3, PT, PT, PT, UP0, 0x80, 0x0 ;  /* 0x000000000000781c */ /* 0x000fe80003f6f008 */
[----:B------:R-:W-:Y:S01]  /*6b50*/  @P6 ISETP.GE.AND P6, PT, R4, UR8, PT ;  /* 0x0000000804006c0c */ /* 0x000fe2000bfc6270 */
[----:B------:R-:W-:Y:S05]  /*6b60*/  FFMA.FTZ R4, R22, -UR6, R173 ;  /* 0x8000000616047c23 */ /* 0x000fea00080100ad */
[----:B------:R-:W-:Y:S02]  /*6b70*/  @P2 FSEL R4, R4, -INF , !P4 ;  /* 0xff80000004042808 */ /* 0x000fe40006000000 */
[----:B------:R-:W-:Y:S01]  /*6b80*/  PLOP3.LUT P4, PT, PT, PT, UP0, 0x80, 0x0 ;  /* 0x000000000000781c */ /* 0x000fe20003f8f008 */
[----:B--2---:R-:W-:Y:S01]  /*6b90*/  @P3 VIADD R6, R0, 0x38 ;  /* 0x0000003800063836 */ /* 0x004fe20000000000 */
[----:B------:R-:W-:Y:S01]  /*6ba0*/  PLOP3.LUT P3, PT, PT, PT, UP0, 0x80, 0x0 ;  /* 0x000000000000781c */ /* 0x000fe20003f6f008 */
[----:B----4-:R-:W-:Y:S01]  /*6bb0*/  FFMA.FTZ R5, R13, -UR6, R72 ;  /* 0x800000060d057c23 */ /* 0x010fe20008010048 */
[----:B------:R-:W-:Y:S01]  /*6bc0*/  FFMA.FTZ R4, R4, UR9, -R11 ;  /* 0x0000000904047c23 */ /* 0x000fe2000801080b */
[----:B------:R-:W-:Y:S03]  /*6bd0*/  PLOP3.LUT P2, PT, PT, PT, UP0, 0x80, 0x0 ;  /* 0x000000000000781c */ /* 0x000fe60003f4f008 */
[----:B------:R-:W-:Y:S01]  /*6be0*/  @P1 FSEL R5, R5, -INF , !P5 ;  /* 0xff80000005051808 */ /* 0x000fe20006800000 */
[----:B------:R1:W2:Y:S01]  /*6bf0*/  MUFU.EX2 R155, R4 ;  /* 0x00000004009b7308 */ /* 0x0002a20000000800 */
[----:B------:R-:W-:Y:S03]  /*6c00*/  PLOP3.LUT P1, PT, PT, PT, UP0, 0x80, 0x0 ;  /* 0x000000000000781c */ /* 0x000fe60003f2f008 */
[----:B------:R-:W-:Y:S06]  /*6c10*/  FFMA.FTZ R5, R5, UR9, -R12 ;  /* 0x0000000905057c23 */ /* 0x000fec000801080c */
[----:B------:R4:W-:Y:S01]  /*6c20*/  MUFU.EX2 R76, R5 ;  /* 0x00000005004c7308 */ /* 0x0009e20000000800 */
[----:B------:R-:W-:Y:S02]  /*6c30*/  @P2 ISETP.GE.AND P2, PT, R6, UR8, PT ;  /* 0x0000000806002c0c */ /* 0x000fe4000bf46270 */
[----:B------:R-:W-:Y:S01]  /*6c40*/  F2FP.F16.F32.PACK_AB R6, R230, R231 ;  /* 0x000000e7e606723e */ /* 0x000fe200000000ff */
[----:B-1----:R-:W-:Y:S05]  /*6c50*/  FFMA.FTZ R4, R14, -UR6, R71 ;  /* 0x800000060e047c23 */ /* 0x002fea0008010047 */
[----:B------:R-:W-:Y:S02]  /*6c60*/  @P0 FSEL R4, R4, -INF , !P6 ;  /* 0xff80000004040808 */ /* 0x000fe40007000000 */
[----:B------:R-:W-:Y:S01]  /*6c70*/  PLOP3.LUT P0, PT, PT, PT, UP0, 0x80, 0x0 ;  /* 0x000000000000781c */ /* 0x000fe20003f0f008 */
[----:B----4-:R-:W-:Y:S02]  /*6c80*/  @P4 VIADD R5, R0, 0x39 ;  /* 0x0000003900054836 */ /* 0x010fe40000000000 */
[----:B------:R-:W-:Y:S01]  /*6c90*/  FFMA.FTZ R0, R8, -UR6, R172 ;  /* 0x8000000608007c23 */ /* 0x000fe200080100ac */
[----:B------:R-:W-:Y:S01]  /*6ca0*/  FFMA.FTZ R4, R4, UR9, -R12 ;  /* 0x0000000904047c23 */ /* 0x000fe2000801080c */
[----:B------:R-:W4:Y:S01]  /*6cb0*/  LDL R8, [R1+0xc] ;  /* 0x00000c0001087983 */ /* 0x000f220000100800 */
[----:B------:R-:W-:Y:S02]  /*6cc0*/  PLOP3.LUT P4, PT, PT, PT, UP0, 0x80, 0x0 ;  /* 0x000000000000781c */ /* 0x000fe40003f8f008 */
[----:B------:R-:W-:Y:S01]  /*6cd0*/  @P3 ISETP.GE.AND P3, PT, R5, UR8, PT ;  /* 0x0000000805003c0c */ /* 0x000fe2000bf66270 */
[----:B------:R1:W2:Y:S01]  /*6ce0*/  MUFU.EX2 R75, R4 ;  /* 0x00000004004b7308 */ /* 0x0002a20000000800 */
[----:B------:R-:W-:Y:S02]  /*6cf0*/  F2FP.F16.F32.PACK_AB R5, R99, R100 ;  /* 0x000000646305723e */ /* 0x000fe400000000ff */
[----:B------:R-:W-:Y:S02]  /*6d00*/  @P1 FSEL R0, R0, -INF , !P5 ;  /* 0xff80000000001808 */ /* 0x000fe40006800000 */
[----:B------:R-:W-:Y:S01]  /*6d10*/  PLOP3.LUT P1, PT, PT, PT, UP0, 0x80, 0x0 ;  /* 0x000000000000781c */ /* 0x000fe20003f2f008 */
[----:B------:R2:W-:Y:S02]  /*6d20*/  STS [R26+0x1c000], R5 ;  /* 0x01c000051a007388 */ /* 0x0005e40000000800 */
[--C-:B------:R-:W-:Y:S04]  /*6d30*/  FFMA.FTZ R0, R0, UR9, -R11.reuse ;  /* 0x0000000900007c23 */ /* 0x100fe8000801080b */
[----:B------:R2:W-:Y:S01]  /*6d40*/  MUFU.EX2 R154, R0 ;  /* 0x00000000009a7308 */ /* 0x0005e20000000800 */
[----:B-1----:R-:W-:Y:S02]  /*6d50*/  FFMA.FTZ R4, R7, -UR6, R170 ;  /* 0x8000000607047c23 */ /* 0x002fe400080100aa */
[----:B------:R-:W4:Y:S03]  /*6d60*/  LDL R7, [R1+0x14] ;  /* 0x0000140001077983 */ /* 0x000f260000100800 */
[----:B------:R-:W-:Y:S02]  /*6d70*/  @P0 FSEL R4, R4, -INF , !P6 ;  /* 0xff80000004040808 */ /* 0x000fe40007000000 */
[----:B------:R-:W-:Y:S01]  /*6d80*/  PLOP3.LUT P0, PT, PT, PT, UP0, 0x80, 0x0 ;  /* 0x000000000000781c */ /* 0x000fe20003f0f008 */
[----:B--2---:R-:W-:Y:S01]  /*6d90*/  FFMA.FTZ R0, R15, -UR6, R200 ;  /* 0x800000060f007c23 */ /* 0x004fe200080100c8 */
[----:B------:R-:W-:Y:S04]  /*6da0*/  F2FP.F16.F32.PACK_AB R5, R194, R193 ;  /* 0x000000c1c205723e */ /* 0x000fe800000000ff */
[----:B------:R-:W-:Y:S01]  /*6db0*/  @P1 FSEL R0, R0, -INF , !P5 ;  /* 0xff80000000001808 */ /* 0x000fe20006800000 */
[----:B------:R1:W-:Y:S01]  /*6dc0*/  STS [R26+0x1c400], R5 ;  /* 0x01c400051a007388 */ /* 0x0003e20000000800 */
[----:B------:R-:W-:Y:S01]  /*6dd0*/  PLOP3.LUT P1, PT, PT, PT, UP0, 0x80, 0x0 ;  /* 0x000000000000781c */ /* 0x000fe20003f2f008 */
[----:B-1----:R-:W-:Y:S01]  /*6de0*/  FFMA.FTZ R5, R4, UR9, -R11 ;  /* 0x0000000904057c23 */ /* 0x002fe2000801080b */
[----:B------:R-:W-:Y:S03]  /*6df0*/  F2FP.F16.F32.PACK_AB R4, R95, R96 ;  /* 0x000000605f04723e */ /* 0x000fe600000000ff */
[----:B------:R1:W2:Y:S02]  /*6e00*/  MUFU.EX2 R153, R5 ;  /* 0x0000000500997308 */ /* 0x0002a40000000800 */
[----:B------:R2:W-:Y:S01]  /*6e10*/  STS [R25+0x1c000], R4 ;  /* 0x01c0000419007388 */ /* 0x0005e20000000800 */
[----:B-1----:R-:W-:Y:S05]  /*6e20*/  FFMA.FTZ R5, R16, -UR6, R201 ;  /* 0x8000000610057c23 */ /* 0x002fea00080100c9 */
[----:B------:R-:W-:Y:S02]  /*6e30*/  @P0 FSEL R5, R5, -INF , !P6 ;  /* 0xff80000005050808 */ /* 0x000fe40007000000 */
[----:B------:R-:W-:Y:S01]  /*6e40*/  PLOP3.LUT P0, PT, PT, PT, UP0, 0x80, 0x0 ;  /* 0x000000000000781c */ /* 0x000fe20003f0f008 */
[--C-:B--2---:R-:W-:Y:S01]  /*6e50*/  FFMA.FTZ R4, R0, UR9, -R10.reuse ;  /* 0x0000000900047c23 */ /* 0x104fe2000801080a */
[----:B------:R-:W-:Y:S03]  /*6e60*/  F2FP.F16.F32.PACK_AB R0, R198, R199 ;  /* 0x000000c7c600723e */ /* 0x000fe600000000ff */
[----:B------:R1:W-:Y:S02]  /*6e70*/  MUFU.EX2 R164, R4 ;  /* 0x0000000400a47308 */ /* 0x0003e40000000800 */
[----:B------:R2:W-:Y:S04]  /*6e80*/  STS [R25+0x1c400], R0 ;  /* 0x01c4000019007388 */ /* 0x0005e80000000800 */
[----:B------:R2:W-:Y:S01]  /*6e90*/  STS [R26+0x1e000], R6 ;  /* 0x01e000061a007388 */ /* 0x0005e20000000800 */
[----:B-1----:R-:W-:Y:S05]  /*6ea0*/  FFMA.FTZ R4, R21, -UR6, R217 ;  /* 0x8000000615047c23 */ /* 0x002fea00080100d9 */
[----:B------:R-:W-:Y:S02]  /*6eb0*/  @P1 FSEL R4, R4, -INF , !P5 ;  /* 0xff80000004041808 */ /* 0x000fe40006800000 */
[----:B------:R-:W-:Y:S01]  /*6ec0*/  PLOP3.LUT P1, PT, PT, PT, UP0, 0x80, 0x0 ;  /* 0x000000000000781c */ /* 0x000fe20003f2f008 */
[----:B--2---:R-:W-:Y:S01]  /*6ed0*/  FFMA.FTZ R0, R5, UR9, -R10 ;  /* 0x0000000905007c23 */ /* 0x004fe2000801080a */
[----:B------:R-:W-:Y:S01]  /*6ee0*/  F2FP.F16.F32.PACK_AB R5, R243, R244 ;  /* 0x000000f4f305723e */ /* 0x000fe200000000ff */
[----:B------:R-:W-:Y:S02]  /*6ef0*/  FFMA.FTZ R4, R4, UR9, -R9 ;  /* 0x0000000904047c23 */ /* 0x000fe40008010809 */
[----:B------:R1:W-:Y:S01]  /*6f00*/  MUFU.EX2 R163, R0 ;  /* 0x0000000000a37308 */ /* 0x0003e20000000800 */
[----:B------:R-:W-:Y:S01]  /*6f10*/  F2FP.F16.F32.PACK_AB R6, R223, R226 ;  /* 0x000000e2df06723e */ /* 0x000fe200000000ff */
[----:B------:R2:W-:Y:S04]  /*6f20*/  STS [R26+0x1e400], R5 ;  /* 0x01e400051a007388 */ /* 0x0005e80000000800 */
[----:B------:R2:W-:Y:S04]  /*6f30*/  STS [R25+0x1e000], R6 ;  /* 0x01e0000619007388 */ /* 0x0005e80000000800 */
[----:B------:R2:W-:Y:S01]  /*6f40*/  MUFU.EX2 R177, R4 ;  /* 0x0000000400b17308 */ /* 0x0005e20000000800 */
[----:B-1----:R-:W-:Y:S05]  /*6f50*/  FFMA.FTZ R0, R20, -UR6, R216 ;  /* 0x8000000614007c23 */ /* 0x002fea00080100d8 */
[----:B------:R-:W-:Y:S02]  /*6f60*/  @P0 FSEL R0, R0, -INF , !P6 ;  /* 0xff80000000000808 */ /* 0x000fe40007000000 */
[----:B------:R-:W-:Y:S01]  /*6f70*/  PLOP3.LUT P0, PT, PT, PT, UP0, 0x80, 0x0 ;  /* 0x000000000000781c */ /* 0x000fe20003f0f008 */
[----:B--2---:R-:W-:Y:S02]  /*6f80*/  FFMA.FTZ R4, R136, -UR6, R197 ;  /* 0x8000000688047c23 */ /* 0x004fe400080100c5 */
[----:B------:R-:W-:Y:S01]  /*6f90*/  FFMA.FTZ R0, R0, UR9, -R9 ;  /* 0x0000000900007c23 */ /* 0x000fe20008010809 */
[----:B------:R-:W-:Y:S02]  /*6fa0*/  F2FP.F16.F32.PACK_AB R5, R240, R241 ;  /* 0x000000f1f005723e */ /* 0x000fe400000000ff */
[----:B------:R-:W-:Y:S01]  /*6fb0*/  @P1 FSEL R4, R4, -INF , !P2 ;  /* 0xff80000004041808 */ /* 0x000fe20005000000 */
[----:B------:R1:W-:Y:S01]  /*6fc0*/  MUFU.EX2 R176, R0 ;  /* 0x0000000000b07308 */ /* 0x0003e20000000800 */
[----:B------:R-:W-:Y:S01]  /*6fd0*/  PLOP3.LUT P1, PT, PT, PT, UP0, 0x80, 0x0 ;  /* 0x000000000000781c */ /* 0x000fe20003f2f008 */
[----:B------:R2:W-:Y:S02]  /*6fe0*/  STS [R25+0x1e400], R5 ;  /* 0x01e4000519007388 */ /* 0x0005e40000000800 */
[----:B------:R-:W-:Y:S01]  /*6ff0*/  FFMA.FTZ R6, R4, UR9, -R10 ;  /* 0x0000000904067c23 */ /* 0x000fe2000801080a */
[----:B------:R-:W-:Y:S05]  /*7000*/  I2FP.F32.S32 R4, R17 ;  /* 0x0000001100047245 */ /* 0x000fea0000201400 */
[----:B------:R2:W-:Y:S01]  /*7010*/  MUFU.EX2 R160, R6 ;  /* 0x0000000600a07308 */ /* 0x0005e20000000800 */
[----:B------:R-:W-:Y:S05]  /*7020*/  FFMA.FTZ R4, R4, -UR6, R70 ;  /* 0x8000000604047c23 */ /* 0x000fea0008010046 */
[----:B------:R-:W-:Y:S01]  /*7030*/  @P1 FSEL R4, R4, -INF , !P2 ;  /* 0xff80000004041808 */ /* 0x000fe20005000000 */
[----:B-1----:R-:W-:Y:S01]  /*7040*/  FFMA.FTZ R0, R137, -UR6, R183 ;  /* 0x8000000689007c23 */ /* 0x002fe200080100b7 */
[----:B------:R-:W-:Y:S03]  /*7050*/  PLOP3.LUT P1, PT, PT, PT, UP0, 0x80, 0x0 ;  /* 0x000000000000781c */ /* 0x000fe60003f2f008 */
[----:B------:R-:W-:Y:S01]  /*7060*/  FFMA.FTZ R4, R4, UR9, -R12 ;  /* 0x0000000904047c23 */ /* 0x000fe2000801080c */
[----:B------:R-:W-:Y:S03]  /*7070*/  @P0 FSEL R0, R0, -INF , !P3 ;  /* 0xff80000000000808 */ /* 0x000fe60005800000 */
[----:B------:R1:W-:Y:S01]  /*7080*/  MUFU.EX2 R74, R4 ;  /* 0x00000004004a7308 */ /* 0x0003e20000000800 */
[----:B--2---:R-:W-:Y:S01]  /*7090*/  F2FP.F16.F32.PACK_AB R6, R210, R211 ;  /* 0x000000d3d206723e */ /* 0x004fe200000000ff */
[----:B------:R-:W-:Y:S01]  /*70a0*/  FFMA.FTZ R10, R0, UR9, -R10 ;  /* 0x00000009000a7c23 */ /* 0x000fe2000801080a */
[----:B------:R-:W-:Y:S02]  /*70b0*/  F2FP.F16.F32.PACK_AB R5, R93, R94 ;  /* 0x0000005e5d05723e */ /* 0x000fe400000000ff */
[----:B------:R-:W-:Y:S05]  /*70c0*/  I2FP.F32.S32 R0, R18 ;  /* 0x0000001200007245 */ /* 0x000fea0000201400 */
[----:B------:R2:W-:Y:S01]  /*70d0*/  MUFU.EX2 R159, R10 ;  /* 0x0000000a009f7308 */ /* 0x0005e20000000800 */
[----:B------:R3:W-:Y:S01]  /*70e0*/  STS [R24+0x1c000], R5 ;  /* 0x01c0000518007388 */ /* 0x0007e20000000800 */
[----:B------:R-:W-:Y:S01]  /*70f0*/  PLOP3.LUT P0, PT, PT, PT, UP0, 0x80, 0x0 ;  /* 0x000000000000781c */ /* 0x000fe20003f0f008 */
[----:B------:R-:W-:Y:S01]  /*7100*/  FFMA.FTZ R0, R0, -UR6, R69 ;  /* 0x8000000600007c23 */ /* 0x000fe20008010045 */
[----:B-1----:R-:W-:Y:S05]  /*7110*/  FFMA.FTZ R4, R13, -UR6, R158 ;  /* 0x800000060d047c23 */ /* 0x002fea000801009e */
[----:B------:R-:W-:Y:S06]  /*7120*/  @P1 FSEL R4, R4, -INF , !P2 ;  /* 0xff80000004041808 */ /* 0x000fec0005000000 */
[----:B------:R-:W-:Y:S01]  /*7130*/  @P0 FSEL R0, R0, -INF , !P3 ;  /* 0xff80000000000808 */ /* 0x000fe20005800000 */
[----:B--2---:R-:W2:Y:S01]  /*7140*/  LDL R10, [R1+0x10] ;  /* 0x00001000010a7983 */ /* 0x004ea20000100800 */
[----:B------:R-:W-:Y:S01]  /*7150*/  PLOP3.LUT P0, PT, PT, PT, UP0, 0x80, 0x0 ;  /* 0x000000000000781c */ /* 0x000fe20003f0f008 */
[----:B------:R-:W-:Y:S01]  /*7160*/  FFMA.FTZ R4, R4, UR9, -R11 ;  /* 0x0000000904047c23 */ /* 0x000fe2000801080b */
[----:B------:R-:W-:Y:S01]  /*7170*/  PLOP3.LUT P1, PT, PT, PT, UP0, 0x80, 0x0 ;  /* 0x000000000000781c */ /* 0x000fe20003f2f008 */
[----:B------:R-:W-:Y:S01]  /*7180*/  FFMA.FTZ R12, R0, UR9, -R12 ;  /* 0x00000009000c7c23 */ /* 0x000fe2000801080c */
[----:B---3--:R-:W-:Y:S01]  /*7190*/  FFMA.FTZ R0, R14, -UR6, R157 ;  /* 0x800000060e007c23 */ /* 0x008fe2000801009d */
[----:B------:R1:W-:Y:S01]  /*71a0*/  MUFU.EX2 R152, R4 ;  /* 0x0000000400987308 */ /* 0x0003e20000000800 */
[----:B------:R-:W-:Y:S01]  /*71b0*/  UISETP.GE.AND UP0, UPT, UR12, 0x1, UPT ;  /* 0x000000010c00788c */ /* 0x000fe2000bf06270 */
[----:B------:R-:W-:Y:S05]  /*71c0*/  F2FP.F16.F32.PACK_AB R5, R181, R182 ;  /* 0x000000b6b505723e */ /* 0x000fea00000000ff */
[----:B------:R3:W-:Y:S01]  /*71d0*/  STS [R24+0x1c400], R5 ;  /* 0x01c4000518007388 */ /* 0x0007e20000000800 */
[----:B------:R-:W-:Y:S02]  /*71e0*/  @P0 FSEL R0, R0, -INF , !P3 ;  /* 0xff80000000000808 */ /* 0x000fe40005800000 */
[----:B------:R-:W4:Y:S03]  /*71f0*/  MUFU.EX2 R73, R12 ;  /* 0x0000000c00497308 */ /* 0x000f260000000800 */
[----:B------:R-:W-:Y:S01]  /*7200*/  FFMA.FTZ R11, R0, UR9, -R11 ;  /* 0x00000009000b7c23 */ /* 0x000fe2000801080b */
[----:B------:R-:W-:Y:S01]  /*7210*/  FFMA.FTZ R0, R16, -UR6, R212 ;  /* 0x8000000610007c23 */ /* 0x000fe200080100d4 */
[----:B-1----:R-:W-:Y:S05]  /*7220*/  FFMA.FTZ R4, R15, -UR6, R213 ;  /* 0x800000060f047c23 */ /* 0x002fea00080100d5 */
[----:B------:R-:W1:Y:S01]  /*7230*/  MUFU.EX2 R151, R11 ;  /* 0x0000000b00977308 */ /* 0x000e620000000800 */
[----:B------:R-:W-:Y:S02]  /*7240*/  @P1 FSEL R0, R0, -INF , !P3 ;  /* 0xff80000000001808 */ /* 0x000fe40005800000 */
[----:B------:R-:W-:Y:S02]  /*7250*/  @P4 FSEL R4, R4, -INF , !P2 ;  /* 0xff80000004044808 */ /* 0x000fe40005000000 */
[----:B---3--:R-:W-:Y:S05]  /*7260*/  F2FP.F16.F32.PACK_AB R5, R87, R88 ;  /* 0x000000585705723e */ /* 0x008fea00000000ff */
[----:B----4-:R3:W-:Y:S02]  /*7270*/  STS [R7+0x1c000], R5 ;  /* 0x01c0000507007388 */ /* 0x0107e40000000800 */
[----:B---3--:R-:W-:Y:S05]  /*7280*/  F2FP.F16.F32.PACK_AB R5, R165, R166 ;  /* 0x000000a6a505723e */ /* 0x008fea00000000ff */
[----:B------:R3:W-:Y:S04]  /*7290*/  STS [R7+0x1c400], R5 ;  /* 0x01c4000507007388 */ /* 0x0007e80000000800 */
[----:B------:R4:W-:Y:S01]  /*72a0*/  STS [R24+0x1e000], R6 ;  /* 0x01e0000618007388 */ /* 0x0009e20000000800 */
[----:B---3--:R-:W-:Y:S02]  /*72b0*/  F2FP.F16.F32.PACK_AB R5, R204, R205 ;  /* 0x000000cdcc05723e */ /* 0x008fe400000000ff */
[----:B----4-:R-:W-:Y:S05]  /*72c0*/  F2FP.F16.F32.PACK_AB R6, R228, R229 ;  /* 0x000000e5e406723e */ /* 0x010fea00000000ff */
[----:B------:R3:W-:Y:S04]  /*72d0*/  STS [R24+0x1e400], R6 ;  /* 0x01e4000618007388 */ /* 0x0007e80000000800 */
[----:B------:R4:W-:Y:S01]  /*72e0*/  STS [R7+0x1e000], R5 ;  /* 0x01e0000507007388 */ /* 0x0009e20000000800 */
[----:B---3--:R-:W-:Y:S02]  /*72f0*/  F2FP.F16.F32.PACK_AB R6, R83, R84 ;  /* 0x000000545306723e */ /* 0x008fe400000000ff */
[----:B----4-:R-:W-:Y:S05]  /*7300*/  F2FP.F16.F32.PACK_AB R5, R224, R225 ;  /* 0x000000e1e005723e */ /* 0x010fea00000000ff */
[----:B------:R3:W-:Y:S04]  /*7310*/  STS [R7+0x1e400], R5 ;  /* 0x01e4000507007388 */ /* 0x0007e80000000800 */
[----:B------:R4:W-:Y:S01]  /*7320*/  STS [R252+0x1c000], R6 ;  /* 0x01c00006fc007388 */ /* 0x0009e20000000800 */
[----:B---3--:R-:W-:Y:S01]  /*7330*/  F2FP.F16.F32.PACK_AB R5, R161, R162 ;  /* 0x000000a2a105723e */ /* 0x008fe200000000ff */
[--C-:B------:R-:W-:Y:S01]  /*7340*/  FFMA.FTZ R7, R4, UR9, -R9.reuse ;  /* 0x0000000904077c23 */ /* 0x100fe20008010809 */
[----:B------:R-:W-:Y:S01]  /*7350*/  F2FP.F16.F32.PACK_AB R4, R79, R80 ;  /* 0x000000504f04723e */ /* 0x000fe200000000ff */
[----:B------:R-:W-:Y:S01]  /*7360*/  FFMA.FTZ R9, R0, UR9, -R9 ;  /* 0x0000000900097c23 */ /* 0x000fe20008010809 */
[----:B----4-:R-:W-:Y:S01]  /*7370*/  F2FP.F16.F32.PACK_AB R6, R155, R156 ;  /* 0x0000009c9b06723e */ /* 0x010fe200000000ff */
[----:B------:R3:W-:Y:S01]  /*7380*/  STS [R252+0x1c400], R5 ;  /* 0x01c40005fc007388 */ /* 0x0007e20000000800 */
[----:B------:R-:W-:Y:S01]  /*7390*/  F2FP.F16.F32.PACK_AB R0, R167, R169 ;  /* 0x000000a9a700723e */ /* 0x000fe200000000ff */
[----:B------:R4:W-:Y:S02]  /*73a0*/  MUFU.EX2 R171, R7 ;  /* 0x0000000700ab7308 */ /* 0x0009e40000000800 */
[----:B------:R1:W-:Y:S04]  /*73b0*/  STS [R19+0x1c000], R4 ;  /* 0x01c0000413007388 */ /* 0x0003e80000000800 */
[----:B------:R1:W-:Y:S04]  /*73c0*/  STS [R19+0x1c400], R6 ;  /* 0x01c4000613007388 */ /* 0x0003e80000000800 */
[----:B------:R-:W2:Y:S01]  /*73d0*/  MUFU.EX2 R168, R9 ;  /* 0x0000000900a87308 */ /* 0x000ea20000000800 */
[----:B----4-:R-:W-:Y:S02]  /*73e0*/  F2FP.F16.F32.PACK_AB R7, R178, R179 ;  /* 0x000000b3b207723e */ /* 0x010fe400000000ff */
[----:B---3--:R-:W-:Y:S02]  /*73f0*/  F2FP.F16.F32.PACK_AB R5, R175, R180 ;  /* 0x000000b4af05723e */ /* 0x008fe400000000ff */
[----:B-1----:R-:W-:Y:S03]  /*7400*/  F2FP.F16.F32.PACK_AB R4, R208, R209 ;  /* 0x000000d1d004723e */ /* 0x002fe600000000ff */
[----:B------:R1:W-:Y:S01]  /*7410*/  STS [R252+0x1e000], R5 ;  /* 0x01e00005fc007388 */ /* 0x0003e20000000800 */
[----:B------:R-:W-:Y:S03]  /*7420*/  F2FP.F16.F32.PACK_AB R6, R75, R76 ;  /* 0x0000004c4b06723e */ /* 0x000fe600000000ff */
[----:B------:R3:W-:Y:S04]  /*7430*/  STS [R252+0x1e400], R4 ;  /* 0x01e40004fc007388 */ /* 0x0007e80000000800 */
[----:B------:R4:W-:Y:S04]  /*7440*/  STS [R19+0x1e000], R0 ;  /* 0x01e0000013007388 */ /* 0x0009e80000000800 */
[----:B------:R-:W-:Y:S01]  /*7450*/  STS [R19+0x1e400], R7 ;  /* 0x01e4000713007388 */ /* 0x000fe20000000800 */
[----:B-1----:R-:W-:Y:S02]  /*7460*/  F2FP.F16.F32.PACK_AB R5, R153, R154 ;  /* 0x0000009a9905723e */ /* 0x002fe400000000ff */
[----:B---3--:R-:W-:Y:S01]  /*7470*/  F2FP.F16.F32.PACK_AB R4, R73, R74 ;  /* 0x0000004a4904723e */ /* 0x008fe200000000ff */
[----:B--2---:R1:W-:Y:S01]  /*7480*/  STS [R10+0x1c000], R6 ;  /* 0x01c000060a007388 */ /* 0x0043e20000000800 */
[----:B----4-:R-:W-:Y:S03]  /*7490*/  F2FP.F16.F32.PACK_AB R0, R151, R152 ;  /* 0x000000989700723e */ /* 0x010fe600000000ff */
        /* <DEDUP_REMOVED lines=12> */
[----:B------:R-:W2:Y:S08]  /*7560*/  LDSM.16.M88.4 R16, [R187+UR4+0x10000] ;  /* 0x01000004bb10783b */ /* 0x000eb00008000200 */
[----:B------:R-:W3:Y:S08]  /*7570*/  LDSM.16.M88.4 R60, [R148+0xa000] ;  /* 0x00a00000943c783b */ /* 0x000ef00000000200 */
[----:B------:R-:W4:Y:S08]  /*7580*/  LDSM.16.M88.4 R32, [R187+UR4+0x10800] ;  /* 0x01080004bb20783b */ /* 0x000f300008000200 */
[----:B-1----:R-:W4:Y:S04]  /*7590*/  LDL R0, [R1+0x68] ;  /* 0x0000680001007983 */ /* 0x002f280000100800 */
[----:B------:R-:W1:Y:S08]  /*75a0*/  LDSM.16.M88.4 R48, [R187+UR4+0x11000] ;  /* 0x01100004bb30783b */ /* 0x000e700008000200 */
[----:B------:R-:W1:Y:S01]  /*75b0*/  LDSM.16.M88.4 R132, [R187+UR4+0x11800] ;  /* 0x01180004bb84783b */ /* 0x000e620008000200 */
[-C--:B--2---:R-:W-:Y:S07]  /*75c0*/  HMMA.16816.F32 R4, R64, R16.reuse, RZ ;  /* 0x000000104004723c */ /* 0x084fee00000018ff */
[----:B------:R-:W-:Y:S01]  /*75d0*/  LDSM.16.M88.4 R136, [R150+0x8000] ;  /* 0x008000009688783b */ /* 0x000fe20000000200 */
[C---:B---3--:R-:W-:Y:S07]  /*75e0*/  HMMA.16816.F32 R8, R60.reuse, R16, RZ ;  /* 0x000000103c08723c */ /* 0x048fee00000018ff */
[----:B------:R-:W2:Y:S01]  /*75f0*/  LDSM.16.M88.4 R140, [R189+0x4000] ;  /* 0x00400000bd8c783b */ /* 0x000ea20000000200 */
[-C--:B------:R-:W-:Y:S06]  /*7600*/  HMMA.16816.F32 R12, R60, R18.reuse, RZ ;  /* 0x000000123c0c723c */ /* 0x080fec00000018ff */
[C---:B------:R-:W-:Y:S01]  /*7610*/  HMMA.16816.F32 R16, R64.reuse, R18, RZ ;  /* 0x000000124010723c */ /* 0x040fe200000018ff */
[----:B------:R-:W3:Y:S05]  /*7620*/  LDSM.16.M88.4 R144, [R150+0xa000] ;  /* 0x00a000009690783b */ /* 0x000eea0000000200 */
[-C--:B----4-:R-:W-:Y:S06]  /*7630*/  HMMA.16816.F32 R20, R64, R32.reuse, RZ ;  /* 0x000000204014723c */ /* 0x090fec00000018ff */
        /* <DEDUP_REMOVED lines=54> */
[----:B--2---:R-:W-:Y:S06]  /*79a0*/  IADD3 R146, P0, R147, UR17, RZ ;  /* 0x0000001193927c10 */ /* 0x004fec000ff1e0ff */
[----:B------:R-:W-:Y:S01]  /*79b0*/  IADD3.X R147, R0, UR16, RZ, P0, !PT ;  /* 0x0000001000937c10 */ /* 0x000fe200087fe4ff */
[----:B------:R-:W-:Y:S01]  /*79c0*/  IMAD.IADD R0, R2, 0x1, R149 ;  /* 0x0000000102007824 */ /* 0x000fe200078e0295 */
[----:B------:R-:W-:Y:S03]  /*79d0*/  PLOP3.LUT P0, PT, PT, PT, UP0, 0x80, 0x0 ;  /* 0x000000000000781c */ /* 0x000fe60003f0f008 */
[----:B------:R-:W2:Y:S04]  /*79e0*/  LDG.E R144, desc[UR10][R146.64] ;  /* 0x0000000a92907981 */ /* 0x000ea8000c1e1900 */
[----:B------:R-:W1:Y:S08]  /*79f0*/  LDSM.16.M88.4 R136, [R0+0x8000] ;  /* 0x008000000088783b */ /* 0x000e700000000200 */
[----:B------:R3:W4:Y:S08]  /*7a00*/  LDSM.16.M88.4 R140, [R0+0xa000] ;  /* 0x00a00000008c783b */ /* 0x0007300000000200 */
[----:B------:R2:W5:Y:S04]  /*7a10*/  LDG.E R2, desc[UR10][R146.64+0x100] ;  /* 0x0001000a92027981 */ /* 0x000568000c1e1900 */
[----:B---3--:R3:W5:Y:S01]  /*7a20*/  LDG.E R0, desc[UR10][R146.64+0x120] ;  /* 0x0001200a92007981 */ /* 0x008762000c1e1900 */
[-C--:B-1----:R-:W-:Y:S06]  /*7a30*/  HMMA.16816.F32 R4, R136, R132.reuse, R4 ;  /* 0x000000848804723c */ /* 0x082fec0000001804 */
        /* <DEDUP_REMOVED lines=18> */
[----:B------:R-:W-:Y:S05]  /*7b60*/  HMMA.16816.F32 R64, R136, R134, R64 ;  /* 0x000000868840723c */ /* 0x000fea0000001840 */
[----:B------:R-:W-:Y:S01]  /*7b70*/  FFMA.FTZ R132, -R97, R97, 1 ;  /* 0x3f80000061847423 */ /* 0x000fe20000010161 */
[----:B------:R-:W-:Y:S05]  /*7b80*/  FMUL.FTZ R133, R133, UR7 ;  /* 0x0000000785857c20 */ /* 0x000fea0008410000 */
[----:B------:R-:W-:Y:S01]  /*7b90*/  FMUL.FTZ R132, R132, UR7 ;  /* 0x0000000784847c20 */ /* 0x000fe20008410000 */
[C---:B--2---:R-:W-:Y:S01]  /*7ba0*/  FADD.FTZ R4, -R144.reuse, R4 ;  /* 0x0000000490047221 */ /* 0x044fe20000010100 */
[C---:B------:R-:W-:Y:S01]  /*7bb0*/  FADD.FTZ R5, -R144.reuse, R5 ;  /* 0x0000000590057221 */ /* 0x040fe20000010100 */
[C---:B------:R-:W-:Y:S01]  /*7bc0*/  FADD.FTZ R16, -R144.reuse, R16 ;  /* 0x0000001090107221 */ /* 0x040fe20000010100 */
[----:B------:R-:W-:Y:S01]  /*7bd0*/  FADD.FTZ R136, -R144, R21 ;  /* 0x0000001590887221 */ /* 0x000fe20000010100 */
[----:B------:R-:W-:Y:S01]  /*7be0*/  FMUL.FTZ R145, R100, R4 ;  /* 0x0000000464917220 */ /* 0x000fe20000410000 */
[----:B------:R-:W-:Y:S01]  /*7bf0*/  FMUL.FTZ R5, R99, R5 ;  /* 0x0000000563057220 */ /* 0x000fe20000410000 */
[----:B------:R-:W2:Y:S01]  /*7c00*/  LDG.E R4, desc[UR10][R146.64+0x20] ;  /* 0x0000200a92047981 */ /* 0x000ea2000c1e1900 */
[----:B------:R-:W-:Y:S01]  /*7c10*/  FMUL.FTZ R21, R96, R16 ;  /* 0x0000001060157220 */ /* 0x000fe20000410000 */
[----:B------:R-:W-:Y:S01]  /*7c20*/  FMUL.FTZ R136, R93, R136 ;  /* 0x000000885d887220 */ /* 0x000fe20000410000 */
[----:B------:R-:W-:Y:S01]  /*7c30*/  FFMA.FTZ R16, -R90, R90, 1 ;  /* 0x3f8000005a107423 */ /* 0x000fe2000001015a */
[----:B------:R3:W5:Y:S01]  /*7c40*/  LDL.LU R100, [R1+0x13c] ;  /* 0x00013c0001647983 */ /* 0x0007620000300800 */
[C---:B------:R-:W-:Y:S01]  /*7c50*/  FADD.FTZ R17, -R144.reuse, R17 ;  /* 0x0000001190117221 */ /* 0x040fe20000010100 */
[----:B------:R-:W-:Y:S01]  /*7c60*/  FADD.FTZ R20, -R144, R20 ;  /* 0x0000001490147221 */ /* 0x000fe20000010100 */
[----:B------:R-:W-:Y:S01]  /*7c70*/  FMUL.FTZ R132, R132, R5 ;  /* 0x0000000584847220 */ /* 0x000fe20000410000 */
[----:B------:R3:W5:Y:S01]  /*7c80*/  LDL.LU R99, [R1+0x138] ;  /* 0x0001380001637983 */ /* 0x0007620000300800 */
[----:B------:R-:W-:Y:S01]  /*7c90*/  FMUL.FTZ R134, R95, R17 ;  /* 0x000000115f867220 */ /* 0x000fe20000410000 */
[----:B------:R-:W-:Y:S01]  /*7ca0*/  FMUL.FTZ R135, R94, R20 ;  /* 0x000000145e877220 */ /* 0x000fe20000410000 */
[----:B------:R-:W-:Y:S01]  /*7cb0*/  FFMA.FTZ R20, -R92, R92, 1 ;  /* 0x3f8000005c147423 */ /* 0x000fe2000001015c */
[----:B------:R3:W5:Y:S01]  /*7cc0*/  LDL.LU R98, [R1+0x134] ;  /* 0x0001340001627983 */ /* 0x0007620000300800 */
[----:B------:R-:W-:Y:S01]  /*7cd0*/  FFMA.FTZ R5, -R89, R89, 1 ;  /* 0x3f80000059057423 */ /* 0x000fe20000010159 */
[----:B------:R-:W-:Y:S01]  /*7ce0*/  FFMA.FTZ R17, -R91, R91, 1 ;  /* 0x3f8000005b117423 */ /* 0x000fe2000001015b */
[C---:B------:R-:W-:Y:S01]  /*7cf0*/  FADD.FTZ R32, -R144.reuse, R32 ;  /* 0x0000002090207221 */ /* 0x040fe20000010100 */
[----:B------:R3:W5:Y:S01]  /*7d00*/  LDL.LU R97, [R1+0x130] ;  /* 0x0001300001617983 */ /* 0x0007620000300800 */
[C---:B------:R-:W-:Y:S01]  /*7d10*/  FADD.FTZ R33, -R144.reuse, R33 ;  /* 0x0000002190217221 */ /* 0x040fe20000010100 */
[C---:B------:R-:W-:Y:S01]  /*7d20*/  FADD.FTZ R52, -R144.reuse, R52 ;  /* 0x0000003490347221 */ /* 0x040fe20000010100 */
[----:B------:R-:W-:Y:S01]  /*7d30*/  FADD.FTZ R53, -R144, R53 ;  /* 0x0000003590357221 */ /* 0x000fe20000010100 */
[----:B------:R3:W5:Y:S01]  /*7d40*/  LDL.LU R96, [R1+0x12c] ;  /* 0x00012c0001607983 */ /* 0x0007620000300800 */
[----:B------:R-:W-:Y:S01]  /*7d50*/  FMUL.FTZ R16, R16, UR7 ;  /* 0x0000000710107c20 */ /* 0x000fe20008410000 */
        /* <DEDUP_REMOVED lines=9> */
[----:B------:R-:W-:Y:S01]  /*7df0*/  FMUL.FTZ R20, R20, R21 ;  /* 0x0000001514147220 */ /* 0x000fe20000410000 */
[----:B------:R3:W5:Y:S01]  /*7e00*/  LDL.LU R93, [R1+0x120] ;  /* 0x00012000015d7983 */ /* 0x0007620000300800 */
[----:B------:R-:W-:Y:S01]  /*7e10*/  FFMA.FTZ R21, -R77, R77, 1 ;  /* 0x3f8000004d157423 */ /* 0x000fe2000001014d */
[----:B------:R-:W-:Y:S01]  /*7e20*/  FMUL.FTZ R17, R17, R134 ;  /* 0x0000008611117220 */ /* 0x000fe20000410000 */
[----:B------:R-:W-:Y:S01]  /*7e30*/  FFMA.FTZ R134, -R86, R86, 1 ;  /* 0x3f80000056867423 */ /* 0x000fe20000010156 */
[----:B------:R3:W5:Y:S01]  /*7e40*/  LDL.LU R92, [R1+0x11c] ;  /* 0x00011c00015c7983 */ /* 0x0007620000300800 */
[----:B------:R-:W-:Y:S01]  /*7e50*/  F2FP.F16.F32.PACK_AB R135, R5, R16 ;  /* 0x000000100587723e */ /* 0x000fe200000000ff */
[----:B------:R-:W-:Y:S01]  /*7e60*/  FMUL.FTZ R5, R88, R32 ;  /* 0x0000002058057220 */ /* 0x000fe20000410000 */
[----:B------:R-:W-:Y:S01]  /*7e70*/  FMUL.FTZ R16, R87, R33 ;  /* 0x0000002157107220 */ /* 0x000fe20000410000 */
[----:B------:R3:W5:Y:S01]  /*7e80*/  LDL.LU R91, [R1+0x118] ;  /* 0x00011800015b7983 */ /* 0x0007620000300800 */
[----:B------:R-:W-:Y:S01]  /*7e90*/  FFMA.FTZ R33, -R81, R81, 1 ;  /* 0x3f80000051217423 */ /* 0x000fe20000010151 */
[----:B------:R-:W-:Y:S01]  /*7ea0*/  FFMA.FTZ R32, -R78, R78, 1 ;  /* 0x3f8000004e207423 */ /* 0x000fe2000001014e */
[----:B------:R-:W-:Y:S01]  /*7eb0*/  FMUL.FTZ R21, R21, UR7 ;  /* 0x0000000715157c20 */ /* 0x000fe20008410000 */
[----:B------:R3:W5:Y:S01]  /*7ec0*/  LDL.LU R90, [R1+0x114] ;  /* 0x00011400015a7983 */ /* 0x0007620000300800 */
[----:B------:R-:W-:Y:S01]  /*7ed0*/  FMUL.FTZ R33, R33, UR7 ;  /* 0x0000000721217c20 */ /* 0x000fe20008410000 */
[----:B------:R-:W-:Y:S01]  /*7ee0*/  FMUL.FTZ R32, R32, UR7 ;  /* 0x0000000720207c20 */ /* 0x000fe20008410000 */
[----:B------:R-:W-:Y:S01]  /*7ef0*/  FMUL.FTZ R133, R133, R145 ;  /* 0x0000009185857220 */ /* 0x000fe20000410000 */
[----:B------:R3:W5:Y:S01]  /*7f00*/  LDL.LU R89, [R1+0x110] ;  /* 0x0001100001597983 */ /* 0x0007620000300800 */
[----:B------:R-:W-:Y:S03]  /*7f10*/  FMUL.FTZ R134, R134, UR7 ;  /* 0x0000000786867c20 */ /* 0x000fe60008410000 */
[----:B------:R3:W5:Y:S01]  /*7f20*/  LDL.LU R88, [R1+0x10c] ;  /* 0x00010c0001587983 */ /* 0x0007620000300800 */
[----:B------:R-:W-:Y:S01]  /*7f30*/  FMUL.FTZ R134, R134, R5 ;  /* 0x0000000586867220 */ /* 0x000fe20000410000 */
[C---:B------:R-:W-:Y:S01]  /*7f40*/  FADD.FTZ R5, -R144.reuse, R48 ;  /* 0x0000003090057221 */ /* 0x040fe20000010100 */
[----:B------:R-:W-:Y:S01]  /*7f50*/  FADD.FTZ R48, -R144, R64 ;  /* 0x0000004090307221 */ /* 0x000fe20000010100 */
[----:B------:R3:W5:Y:S01]  /*7f60*/  LDL.LU R87, [R1+0x108] ;  /* 0x0001080001577983 */ /* 0x0007620000300800 */
[----:B------:R-:W-:Y:S01]  /*7f70*/  F2FP.F16.F32.PACK_AB R132, R132, R133 ;  /* 0x000000858484723e */ /* 0x000fe200000000ff */
[----:B------:R-:W-:Y:S01]  /*7f80*/  FMUL.FTZ R5, R80, R5 ;  /* 0x0000000550057220 */ /* 0x000fe20000410000 */
[----:B------:R-:W-:Y:S01]  /*7f90*/  FMUL.FTZ R48, R74, R48 ;  /* 0x000000304a307220 */ /* 0x000fe20000410000 */
        /* <DEDUP_REMOVED lines=11> */
[----:B------:R-:W-:Y:S01]  /*8050*/  FFMA.FTZ R5, -R69, R69, 1 ;  /* 0x3f80000045057423 */ /* 0x000fe20000010145 */
[----:B------:R-:W-:Y:S01]  /*8060*/  FMUL.FTZ R33, R33, R20 ;  /* 0x0000001421217220 */ /* 0x000fe20000410000 */
[----:B------:R-:W-:Y:S01]  /*8070*/  FFMA.FTZ R20, -R72, R72, 1 ;  /* 0x3f80000048147423 */ /* 0x000fe20000010148 */
[----:B------:R3:W5:Y:S01]  /*8080*/  LDL.LU R83, [R1+0xf8] ;  /* 0x0000f80001537983 */ /* 0x0007620000300800 */
[----:B------:R-:W-:Y:S01]  /*8090*/  FMUL.FTZ R36, R36, UR7 ;  /* 0x0000000724247c20 */ /* 0x000fe20008410000 */
[----:B------:R-:W-:Y:S01]  /*80a0*/  FMUL.FTZ R37, R37, UR7 ;  /* 0x0000000725257c20 */ /* 0x000fe20008410000 */
[----:B------:R-:W-:Y:S01]  /*80b0*/  FMUL.FTZ R20, R20, UR7 ;  /* 0x0000000714147c20 */ /* 0x000fe20008410000 */
[----:B------:R3:W5:Y:S01]  /*80c0*/  LDL.LU R82, [R1+0xf4] ;  /* 0x0000f40001527983 */ /* 0x0007620000300800 */
[----:B------:R-:W-:Y:S01]  /*80d0*/  FMUL.FTZ R36, R36, R17 ;  /* 0x0000001124247220 */ /* 0x000fe20000410000 */
[----:B------:R-:W-:Y:S01]  /*80e0*/  FFMA.FTZ R17, -R71, R71, 1 ;  /* 0x3f80000047117423 */ /* 0x000fe20000010147 */
[----:B------:R-:W-:Y:S01]  /*80f0*/  FMUL.FTZ R37, R37, R16 ;  /* 0x0000001025257220 */ /* 0x000fe20000410000 */
[----:B------:R3:W5:Y:S01]  /*8100*/  LDL.LU R81, [R1+0xf0] ;  /* 0x0000f00001517983 */ /* 0x0007620000300800 */
[C---:B------:R-:W-:Y:S01]  /*8110*/  FADD.FTZ R16, -R144.reuse, R49 ;  /* 0x0000003190107221 */ /* 0x040fe20000010100 */
[----:B------:R-:W-:Y:S01]  /*8120*/  FADD.FTZ R49, -R144, R65 ;  /* 0x0000004190317221 */ /* 0x000fe20000010100 */
[----:B------:R-:W-:Y:S01]  /*8130*/  F2FP.F16.F32.PACK_AB R64, R33, R36 ;  /* 0x000000242140723e */ /* 0x000fe200000000ff */
[----:B------:R3:W5:Y:S01]  /*8140*/  LDL.LU R80, [R1+0xec] ;  /* 0x0000ec0001507983 */ /* 0x0007620000300800 */
[----:B------:R-:W-:Y:S01]  /*8150*/  FMUL.FTZ R16, R79, R16 ;  /* 0x000000104f107220 */ /* 0x000fe20000410000 */
[----:B------:R-:W-:Y:S01]  /*8160*/  FMUL.FTZ R49, R73, R49 ;  /* 0x0000003149317220 */ /* 0x000fe20000410000 */
[----:B------:R-:W-:Y:S01]  /*8170*/  FFMA.FTZ R33, -R68, R68, 1 ;  /* 0x3f80000044217423 */ /* 0x000fe20000010144 */
        /* <DEDUP_REMOVED lines=26> */
[----:B------:R3:W5:Y:S04]  /*8320*/  LDL.LU R69, [R1+0xc0] ;  /* 0x0000c00001457983 */ /* 0x0007680000300800 */
[----:B------:R3:W5:Y:S04]  /*8330*/  LDL.LU R68, [R1+0xbc] ;  /* 0x0000bc0001447983 */ /* 0x0007680000300800 */
[----:B------:R3:W5:Y:S01]  /*8340*/  LDL.LU R3, [R1+0xb8] ;  /* 0x0000b80001037983 */ /* 0x0007620000300800 */
[C---:B--2---:R-:W-:Y:S01]  /*8350*/  FADD.FTZ R6, -R4.reuse, R6 ;  /* 0x0000000604067221 */ /* 0x044fe20000010100 */
[----:B------:R-:W-:Y:S03]  /*8360*/  FADD.FTZ R7, -R4, R7 ;  /* 0x0000000704077221 */ /* 0x000fe60000010100 */
[----:B------:R-:W-:Y:S01]  /*8370*/  FMUL.FTZ R48, R193, R6 ;  /* 0x00000006c1307220 */ /* 0x000fe20000410000 */
[----:B------:R-:W-:Y:S02]  /*8380*/  IMAD.MOV.U32 R193, RZ, RZ, 0x40 ;  /* 0x00000040ffc17424 */ /* 0x000fe400078e00ff */
[----:B------:R-:W-:Y:S01]  /*8390*/  FMUL.FTZ R37, R194, R7 ;  /* 0x00000007c2257220 */ /* 0x000fe20000410000 */
[----:B------:R-:W-:Y:S01]  /*83a0*/  IMAD.MOV.U32 R194, RZ, RZ, 0x20 ;  /* 0x00000020ffc27424 */ /* 0x000fe200078e00ff */
[----:B---3--:R-:W-:Y:S06]  /*83b0*/  @!P0 BRA `(.L_x_2153) ;  /* 0x0000000400188947 */ /* 0x008fec0003800000 */
[----:B------:R-:W2:Y:S01]  /*83c0*/  LDL.LU R138, [R1+0x3c] ;  /* 0x00003c00018a7983 */ /* 0x000ea20000300800 */
[----:B------:R-:W1:Y:S01]  /*83d0*/  LDC R65, c[0x0][0x240] ;  /* 0x00009000ff417b82 */ /* 0x000e620000000800 */
[----:B------:R-:W-:Y:S01]  /*83e0*/  ISETP.GE.AND P1, PT, R195, UR20, PT ;  /* 0x00000014c3007c0c */ /* 0x000fe2000bf26270 */
[----:B------:R-:W-:Y:S01]  /*83f0*/  ULOP3.LUT UR13, UR12, 0x1, URZ, 0xc0, !UPT ;  /* 0x000000010c0d7892 */ /* 0x000fe2000f8ec03f */
[----:B------:R-:W3:Y:S03]  /*8400*/  LDL.LU R137, [R1+0x38] ;  /* 0x0000380001897983 */ /* 0x000ee60000300800 */
[----:B------:R-:W-:Y:S01]  /*8410*/  UISETP.NE.U32.AND UP1, UPT, UR13, 0x1, UPT ;  /* 0x000000010d00788c */ /* 0x000fe2000bf25070 */
[----:B------:R-:W4:Y:S03]  /*8420*/  LDL.LU R136, [R1+0x34] ;  /* 0x0000340001887983 */ /* 0x000f260000300800 */
[----:B------:R-:W-:Y:S04]  /*8430*/  USEL UR13, UR59, 0x4000, !UP1 ;  /* 0x000040003b0d7887 */ /* 0x000fe8000c800000 */
[----:B------:R-:W3:Y:S02]  /*8440*/  @!P1 LDC R21, c[0x0][0x244] ;  /* 0x00009100ff159b82 */ /* 0x000ee40000000800 */
[----:B------:R-:W-:Y:S02]  /*8450*/  VIADD R196, R196, UR13 ;  /* 0x0000000dc4c47c36 */ /* 0x000fe40008000000 */
[----:B------:R-:W-:Y:S03]  /*8460*/  VIADD R190, R190, UR13 ;  /* 0x0000000dbebe7c36 */ /* 0x000fe60008000000 */
[----:B------:R1:W-:Y:S04]  /*8470*/  @P1 STS [R196], RZ ;  /* 0x000000ffc4001388 */ /* 0x0003e80000000800 */
[----:B------:R1:W-:Y:S04]  /*8480*/  @P1 STS [R196+0x4], RZ ;  /* 0x000004ffc4001388 */ /* 0x0003e80000000800 */
[----:B------:R1:W-:Y:S04]  /*8490*/  @P1 STS [R196+0x8], RZ ;  /* 0x000008ffc4001388 */ /* 0x0003e80000000800 */
[----:B------:R1:W-:Y:S01]  /*84a0*/  @P1 STS [R196+0xc], RZ ;  /* 0x00000cffc4001388 */ /* 0x0003e20000000800 */
[----:B----4-:R-:W-:Y:S02]  /*84b0*/  VIADD R32, R136, UR13 ;  /* 0x0000000d88207c36 */ /* 0x010fe40008000000 */
[C---:B-1----:R-:W-:Y:S03]  /*84c0*/  IMAD.U32 R6, R65.reuse, -0x80, RZ ;  /* 0xffffff8041067824 */ /* 0x042fe600078e00ff */
[----:B------:R1:W-:Y:S02]  /*84d0*/  STL [R1+0x34], R32 ;  /* 0x0000342001007387 */ /* 0x0003e40000100800 */
[C---:B--2---:R-:W-:Y:S02]  /*84e0*/  LEA R16, P2, R6.reuse, R138, 0x1 ;  /* 0x0000008a06107211 */ /* 0x044fe400078408ff */
[--C-:B------:R-:W-:Y:S02]  /*84f0*/  SHF.R.S32.HI R7, RZ, 0x1f, R6.reuse ;  /* 0x0000001fff077819 */ /* 0x100fe40000011406 */
[----:B------:R-:W-:Y:S02]  /*8500*/  @!P1 LEA R5, P3, R65, R6, 0x5 ;  /* 0x0000000641059211 */ /* 0x000fe400078628ff */
[----:B---3--:R-:W-:Y:S02]  /*8510*/  LEA.HI.X R17, R6, R137, R7, 0x1, P2 ;  /* 0x0000008906117211 */ /* 0x008fe400010f0c07 */
[----:B------:R-:W-:Y:S02]  /*8520*/  @!P1 LEA R20, P2, R5, R138, 0x1 ;  /* 0x0000008a05149211 */ /* 0x000fe400078408ff */
[----:B------:R-:W-:Y:S01]  /*8530*/  @!P1 LEA.HI.X R21, R65, R7, R21, 0x5, P3 ;  /* 0x0000000741159211 */ /* 0x000fe200018f2c15 */
[----:B------:R-:W-:Y:S01]  /*8540*/  @!PT LDS RZ, [RZ] ;  /* 0x00000000fffff984 */ /* 0x000fe20000000800 */
[----:B------:R-:W-:Y:S01]  /*8550*/  @!PT LDS RZ, [RZ] ;  /* 0x00000000fffff984 */ /* 0x000fe20000000800 */
[----:B------:R-:W-:Y:S01]  /*8560*/  @!PT LDS RZ, [RZ] ;  /* 0x00000000fffff984 */ /* 0x000fe20000000800 */
[----:B------:R-:W-:Y:S03]  /*8570*/  @!P1 LDGSTS.E.BYPASS.LTC128B.128 [R32], desc[UR10][R16.64] ;  /* 0x0000000010209fae */ /* 0x000fe6000b901d4a */
[----:B------:R-:W-:Y:S01]  /*8580*/  @!P1 LEA.HI.X R21, R5, R137, R21, 0x1, P2 ;  /* 0x0000008905159211 */ /* 0x000fe200010f0c15 */
[----:B------:R1:W-:Y:S01]  /*8590*/  @P1 STS [R196+0x1000], RZ ;  /* 0x001000ffc4001388 */ /* 0x0003e20000000800 */
[C---:B------:R-:W-:Y:S03]  /*85a0*/  @!P1 VIADD R5, R136.reuse, UR13 ;  /* 0x0000000d88059c36 */ /* 0x040fe60008000000 */
        /* <DEDUP_REMOVED lines=39> */
.L_x_2153:
[----:B------:R-:W2:Y:S01]  /*8820*/  LDL.LU R138, [R1+0x28] ;  /* 0x00002800018a7983 */ /* 0x000ea20000300800 */
[C---:B------:R-:W-:Y:S01]  /*8830*/  FADD.FTZ R22, -R4.reuse, R22 ;  /* 0x0000001604167221 */ /* 0x040fe20000010100 */
[----:B------:R-:W-:Y:S01]  /*8840*/  FFMA.FTZ R7, -R221, R221, 1 ;  /* 0x3f800000dd077423 */ /* 0x000fe200000101dd */
[----:B-1----:R-:W-:Y:S01]  /*8850*/  FADD.FTZ R5, -R4, R23 ;  /* 0x0000001704057221 */ /* 0x002fe20000010100 */
[----:B------:R-:W3:Y:S01]  /*8860*/  LDL.LU R137, [R1+0x24] ;  /* 0x0000240001897983 */ /* 0x000ee20000300800 */
[----:B------:R-:W-:Y:S01]  /*8870*/  FFMA.FTZ R6, -R220, R220, 1 ;  /* 0x3f800000dc067423 */ /* 0x000fe200000101dc */
[----:B------:R-:W-:Y:S01]  /*8880*/  FMUL.FTZ R22, R182, R22 ;  /* 0x00000016b6167220 */ /* 0x000fe20000410000 */
[----:B------:R-:W-:Y:S01]  /*8890*/  FMUL.FTZ R7, R7, UR7 ;  /* 0x0000000707077c20 */ /* 0x000fe20008410000 */
[----:B------:R-:W4:Y:S01]  /*88a0*/  LDL.LU R136, [R1+0x20] ;  /* 0x0000200001887983 */ /* 0x000f220000300800 */
[----:B------:R-:W-:Y:S01]  /*88b0*/  FMUL.FTZ R5, R181, R5 ;  /* 0x00000005b5057220 */ /* 0x000fe20000410000 */
[----:B------:R-:W-:Y:S01]  /*88c0*/  FMUL.FTZ R6, R6, UR7 ;  /* 0x0000000706067c20 */ /* 0x000fe20008410000 */
[C---:B------:R-:W-:Y:S01]  /*88d0*/  FADD.FTZ R18, -R4.reuse, R18 ;  /* 0x0000001204127221 */ /* 0x040fe20000010100 */
[----:B------:R-:W2:Y:S01]  /*88e0*/  LDL.LU R65, [R1+0x1c] ;  /* 0x00001c0001417983 */ /* 0x000ea20000300800 */
[----:B------:R-:W-:Y:S01]  /*88f0*/  FADD.FTZ R19, -R4, R19 ;  /* 0x0000001304137221 */ /* 0x000fe20000010100 */
[----:B------:R-:W-:Y:S01]  /*8900*/  FFMA.FTZ R17, -R227, R227, 1 ;  /* 0x3f800000e3117423 */ /* 0x000fe200000101e3 */
[----:B------:R-:W-:Y:S01]  /*8910*/  FFMA.FTZ R16, -R222, R222, 1 ;  /* 0x3f800000de107423 */ /* 0x000fe200000101de */
[----:B------:R-:W3:Y:S01]  /*8920*/  LDL R141, [R1] ;  /* 0x00000000018d7983 */ /* 0x000ee20000100800 */
[----:B------:R-:W-:Y:S01]  /*8930*/  FMUL.FTZ R22, R7, R22 ;  /* 0x0000001607167220 */ /* 0x000fe20000410000 */
[----:B------:R-:W-:Y:S01]  /*8940*/  FMUL.FTZ R7, R6, R5 ;  /* 0x0000000506077220 */ /* 0x000fe20000410000 */
[----:B------:R-:W-:Y:S01]  /*8950*/  FMUL.FTZ R18, R199, R18 ;  /* 0x00000012c7127220 */ /* 0x000fe20000410000 */
[----:B------:R-:W4:Y:S01]  /*8960*/  LDL R140, [R1+0x8] ;  /* 0x00000800018c7983 */ /* 0x000f220000100800 */
[----:B------:R-:W-:Y:S01]  /*8970*/  FMUL.FTZ R19, R198, R19 ;  /* 0x00000013c6137220 */ /* 0x000fe20000410000 */
[----:B------:R-:W-:Y:S01]  /*8980*/  FMUL.FTZ R17, R17, UR7 ;  /* 0x0000000711117c20 */ /* 0x000fe20008410000 */
[----:B------:R-:W-:Y:S01]  /*8990*/  FMUL.FTZ R16, R16, UR7 ;  /* 0x0000000710107c20 */ /* 0x000fe20008410000 */
[----:B------:R-:W-:Y:S01]  /*89a0*/  FMUL.FTZ R20, R36, R37 ;  /* 0x0000002524147220 */ /* 0x000fe20000410000 */
[----:B------:R-:W-:Y:S01]  /*89b0*/  F2FP.F16.F32.PACK_AB R36, R7, R22 ;  /* 0x000000160724723e */ /* 0x000fe200000000ff */
[----:B------:R-:W-:Y:S01]  /*89c0*/  FMUL.FTZ R18, R17, R18 ;  /* 0x0000001211127220 */ /* 0x000fe20000410000 */
[----:B------:R-:W-:Y:S01]  /*89d0*/  FMUL.FTZ R19, R16, R19 ;  /* 0x0000001310137220 */ /* 0x000fe20000410000 */
[----:B------:R-:W-:Y:S01]  /*89e0*/  FFMA.FTZ R16, -R207, R207, 1 ;  /* 0x3f800000cf107423 */ /* 0x000fe200000101cf */
[----:B------:R-:W-:Y:S01]  /*89f0*/  FFMA.FTZ R7, -R206, R206, 1 ;  /* 0x3f800000ce077423 */ /* 0x000fe200000101ce */
[----:B------:R-:W-:Y:S01]  /*8a00*/  FMUL.FTZ R21, R33, R48 ;  /* 0x0000003021157220 */ /* 0x000fe20000410000 */
[----:B------:R-:W-:Y:S01]  /*8a10*/  FADD.FTZ R39, -R4, R39 ;  /* 0x0000002704277221 */ /* 0x000fe20000010100 */
[----:B------:R-:W-:Y:S01]  /*8a20*/  F2FP.F16.F32.PACK_AB R5, R19, R18 ;  /* 0x000000121305723e */ /* 0x000fe200000000ff */
[----:B------:R-:W-:Y:S01]  /*8a30*/  FMUL.FTZ R18, R16, UR7 ;  /* 0x0000000710127c20 */ /* 0x000fe20008410000 */
[----:B------:R-:W-:Y:S01]  /*8a40*/  FMUL.FTZ R17, R7, UR7 ;  /* 0x0000000707117c20 */ /* 0x000fe20008410000 */
[----:B------:R-:W-:Y:S01]  /*8a50*/  FADD.FTZ R38, -R4, R38 ;  /* 0x0000002604267221 */ /* 0x000fe20000010100 */
[----:B------:R-:W-:Y:S01]  /*8a60*/  FFMA.FTZ R16, -R203, R203, 1 ;  /* 0x3f800000cb107423 */ /* 0x000fe200000101cb */
[----:B------:R-:W-:Y:S01]  /*8a70*/  FFMA.FTZ R7, -R202, R202, 1 ;  /* 0x3f800000ca077423 */ /* 0x000fe200000101ca */
[----:B------:R-:W-:Y:S01]  /*8a80*/  F2FP.F16.F32.PACK_AB R6, R20, R21 ;  /* 0x000000151406723e */ /* 0x000fe200000000ff */
        /* <DEDUP_REMOVED lines=8> */
[----:B------:R-:W-:Y:S01]  /*8b10*/  FFMA.FTZ R16, -R174, R174, 1 ;  /* 0x3f800000ae107423 */ /* 0x000fe200000101ae */
[----:B------:R-:W-:Y:S01]  /*8b20*/  FFMA.FTZ R7, -R173, R173, 1 ;  /* 0x3f800000ad077423 */ /* 0x000fe200000101ad */
        /* <DEDUP_REMOVED lines=9> */
[C---:B------:R-:W-:Y:S01]  /*8bc0*/  FADD.FTZ R55, -R4.reuse, R55 ;  /* 0x0000003704377221 */ /* 0x040fe20000010100 */
[C---:B------:R-:W-:Y:S01]  /*8bd0*/  FADD.FTZ R66, -R4.reuse, R66 ;  /* 0x0000004204427221 */ /* 0x040fe20000010100 */
[----:B------:R-:W-:Y:S01]  /*8be0*/  FADD.FTZ R4, -R4, R67 ;  /* 0x0000004304047221 */ /* 0x000fe20000010100 */
[----:B------:R-:W-:Y:S01]  /*8bf0*/  FFMA.FTZ R16, -R158, R158, 1 ;  /* 0x3f8000009e107423 */ /* 0x000fe2000001019e */
[----:B------:R-:W-:Y:S01]  /*8c00*/  FFMA.FTZ R7, -R157, R157, 1 ;  /* 0x3f8000009d077423 */ /* 0x000fe2000001019d */
[----:B------:R-:W-:Y:S01]  /*8c10*/  FMUL.FTZ R66, R152, R66 ;  /* 0x0000004298427220 */ /* 0x000fe20000410000 */
[----:B------:R-:W-:Y:S01]  /*8c20*/  FMUL.FTZ R4, R151, R4 ;  /* 0x0000000497047220 */ /* 0x000fe20000410000 */
[----:B------:R-:W-:Y:S01]  /*8c30*/  FMUL.FTZ R16, R16, UR7 ;  /* 0x0000000710107c20 */ /* 0x000fe20008410000 */
[----:B------:R-:W-:Y:S01]  /*8c40*/  FMUL.FTZ R7, R7, UR7 ;  /* 0x0000000707077c20 */ /* 0x000fe20008410000 */
[C---:B-----5:R-:W-:Y:S01]  /*8c50*/  FADD.FTZ R8, -R2.reuse, R8 ;  /* 0x0000000802087221 */ /* 0x060fe20000010100 */
[----:B------:R-:W-:Y:S01]  /*8c60*/  FADD.FTZ R9, -R2, R9 ;  /* 0x0000000902097221 */ /* 0x000fe20000010100 */
[----:B------:R-:W-:Y:S01]  /*8c70*/  FMUL.FTZ R33, R16, R66 ;  /* 0x0000004210217220 */ /* 0x000fe20000410000 */
[----:B------:R-:W-:Y:S01]  /*8c80*/  FMUL.FTZ R4, R7, R4 ;  /* 0x0000000407047220 */ /* 0x000fe20000410000 */
[----:B------:R-:W-:Y:S01]  /*8c90*/  FMUL.FTZ R34, R166, R34 ;  /* 0x00000022a6227220 */ /* 0x000fe20000410000 */
[----:B------:R-:W-:Y:S01]  /*8ca0*/  FMUL.FTZ R16, R231, R8 ;  /* 0x00000008e7107220 */ /* 0x000fe20000410000 */
[----:B------:R-:W-:Y:S01]  /*8cb0*/  FFMA.FTZ R8, -R246, R246, 1 ;  /* 0x3f800000f6087423 */ /* 0x000fe200000101f6 */
[----:B------:R-:W-:Y:S01]  /*8cc0*/  FMUL.FTZ R54, R154, R54 ;  /* 0x000000369a367220 */ /* 0x000fe20000410000 */
[----:B------:R-:W-:Y:S01]  /*8cd0*/  F2FP.F16.F32.PACK_AB R33, R4, R33 ;  /* 0x000000210421723e */ /* 0x000fe200000000ff */
[----:B------:R-:W-:Y:S01]  /*8ce0*/  FADD.FTZ R4, -R2, R13 ;  /* 0x0000000d02047221 */ /* 0x000fe20000010100 */
[----:B------:R-:W-:Y:S01]  /*8cf0*/  FMUL.FTZ R13, R230, R9 ;  /* 0x00000009e60d7220 */ /* 0x000fe20000410000 */
[----:B------:R-:W-:Y:S01]  /*8d00*/  FFMA.FTZ R9, -R247, R247, 1 ;  /* 0x3f800000f7097423 */ /* 0x000fe200000101f7 */
[----:B------:R-:W-:Y:S01]  /*8d10*/  FMUL.FTZ R34, R18, R34 ;  /* 0x0000002212227220 */ /* 0x000fe20000410000 */
[----:B------:R-:W-:Y:S01]  /*8d20*/  FMUL.FTZ R4, R223, R4 ;  /* 0x00000004df047220 */ /* 0x000fe20000410000 */
[----:B------:R-:W-:Y:S01]  /*8d30*/  FFMA.FTZ R18, -R172, R172, 1 ;  /* 0x3f800000ac127423 */ /* 0x000fe200000101ac */
[----:B------:R-:W-:Y:S01]  /*8d40*/  FMUL.FTZ R9, R9, UR7 ;  /* 0x0000000709097c20 */ /* 0x000fe20008410000 */
[----:B------:R-:W-:Y:S01]  /*8d50*/  FMUL.FTZ R8, R8, UR7 ;  /* 0x0000000708087c20 */ /* 0x000fe20008410000 */
[----:B------:R-:W-:Y:S01]  /*8d60*/  FADD.FTZ R12, -R2, R12 ;  /* 0x0000000c020c7221 */ /* 0x000fe20000010100 */
[----:B------:R-:W-:Y:S01]  /*8d70*/  FMUL.FTZ R18, R18, UR7 ;  /* 0x0000000712127c20 */ /* 0x000fe20008410000 */
[----:B------:R-:W-:Y:S01]  /*8d80*/  FMUL.FTZ R16, R9, R16 ;  /* 0x0000001009107220 */ /* 0x000fe20000410000 */
[----:B------:R-:W-:Y:S01]  /*8d90*/  FMUL.FTZ R13, R8, R13 ;  /* 0x0000000d080d7220 */ /* 0x000fe20000410000 */
[----:B------:R-:W-:Y:S01]  /*8da0*/  FFMA.FTZ R7, -R245, R245, 1 ;  /* 0x3f800000f5077423 */ /* 0x000fe200000101f5 */
[----:B------:R-:W-:Y:S01]  /*8db0*/  FMUL.FTZ R54, R18, R54 ;  /* 0x0000003612367220 */ /* 0x000fe20000410000 */
[----:B------:R-:W2:Y:S01]  /*8dc0*/  LDL R139, [R1+0x18] ;  /* 0x00001800018b7983 */ /* 0x000ea20000100800 */
        /* <DEDUP_REMOVED lines=8> */
[C---:B------:R-:W-:Y:S01]  /*8e50*/  FADD.FTZ R24, -R2.reuse, R24 ;  /* 0x0000001802187221 */ /* 0x040fe20000010100 */
[----:B------:R-:W-:Y:S01]  /*8e60*/  FMUL.FTZ R44, R169, R44 ;  /* 0x0000002ca92c7220 */ /* 0x000fe20000410000 */
[----:B------:R-:W-:Y:S01]  /*8e70*/  FMUL.FTZ R7, R7, UR7 ;  /* 0x0000000707077c20 */ /* 0x000fe20008410000 */
[C---:B------:R-:W-:Y:S01]  /*8e80*/  FADD.FTZ R40, -R2.reuse, R40 ;  /* 0x0000002802287221 */ /* 0x040fe20000010100 */
[C---:B------:R-:W-:Y:S01]  /*8e90*/  FADD.FTZ R41, -R2.reuse, R41 ;  /* 0x0000002902297221 */ /* 0x040fe20000010100 */
[C---:B------:R-:W-:Y:S01]  /*8ea0*/  FADD.FTZ R56, -R2.reuse, R56 ;  /* 0x0000003802387221 */ /* 0x040fe20000010100 */
[----:B------:R-:W-:Y:S01]  /*8eb0*/  FMUL.FTZ R28, R7, R28 ;  /* 0x0000001c071c7220 */ /* 0x000fe20000410000 */
[----:B------:R-:W-:Y:S01]  /*8ec0*/  FFMA.FTZ R7, -R215, R215, 1 ;  /* 0x3f800000d7077423 */ /* 0x000fe200000101d7 */
[C---:B------:R-:W-:Y:S01]  /*8ed0*/  FADD.FTZ R57, -R2.reuse, R57 ;  /* 0x0000003902397221 */ /* 0x040fe20000010100 */
        /* <DEDUP_REMOVED lines=9> */
[----:B------:R-:W-:Y:S01]  /*8f70*/  FMUL.FTZ R57, R163, R57 ;  /* 0x00000039a3397220 */ /* 0x000fe20000410000 */
[----:B------:R-:W-:Y:S01]  /*8f80*/  FMUL.FTZ R60, R160, R60 ;  /* 0x0000003ca03c7220 */ /* 0x000fe20000410000 */
[----:B------:R-:W-:Y:S01]  /*8f90*/  FFMA.FTZ R9, -R238, R238, 1 ;  /* 0x3f800000ee097423 */ /* 0x000fe200000101ee */
[----:B------:R-:W-:Y:S01]  /*8fa0*/  FMUL.FTZ R17, R17, UR7 ;  /* 0x0000000711117c20 */ /* 0x000fe20008410000 */
[----:B------:R-:W-:Y:S01]  /*8fb0*/  FFMA.FTZ R8, -R237, R237, 1 ;  /* 0x3f800000ed087423 */ /* 0x000fe200000101ed */
[----:B------:R-:W-:Y:S01]  /*8fc0*/  FMUL.FTZ R25, R210, R25 ;  /* 0x00000019d2197220 */ /* 0x000fe20000410000 */
[----:B------:R-:W-:Y:S01]  /*8fd0*/  FMUL.FTZ R24, R211, R24 ;  /* 0x00000018d3187220 */ /* 0x000fe20000410000 */
[----:B------:R-:W-:Y:S01]  /*8fe0*/  FMUL.FTZ R32, R17, R55 ;  /* 0x0000003711207220 */ /* 0x000fe20000410000 */
[----:B------:R-:W-:Y:S01]  /*8ff0*/  FMUL.FTZ R9, R9, UR7 ;  /* 0x0000000709097c20 */ /* 0x000fe20008410000 */
[----:B------:R-:W-:Y:S01]  /*9000*/  FMUL.FTZ R8, R8, UR7 ;  /* 0x0000000708087c20 */ /* 0x000fe20008410000 */
[----:B------:R-:W-:Y:S01]  /*9010*/  FMUL.FTZ R40, R180, R40 ;  /* 0x00000028b4287220 */ /* 0x000fe20000410000 */
[----:B------:R-:W-:Y:S01]  /*9020*/  FMUL.FTZ R41, R175, R41 ;  /* 0x00000029af297220 */ /* 0x000fe20000410000 */
[----:B------:R-:W-:Y:S01]  /*9030*/  FMUL.FTZ R24, R9, R24 ;  /* 0x0000001809187220 */ /* 0x000fe20000410000 */
[----:B------:R-:W-:Y:S01]  /*9040*/  FMUL.FTZ R19, R8, R25 ;  /* 0x0000001908137220 */ /* 0x000fe20000410000 */
[----:B------:R-:W-:Y:S01]  /*9050*/  FFMA.FTZ R9, -R219, R219, 1 ;  /* 0x3f800000db097423 */ /* 0x000fe200000101db */
[----:B------:R-:W-:Y:S01]  /*9060*/  FFMA.FTZ R8, -R218, R218, 1 ;  /* 0x3f800000da087423 */ /* 0x000fe200000101da */
[C---:B------:R-:W-:Y:S01]  /*9070*/  FADD.FTZ R11, -R0.reuse, R11 ;  /* 0x0000000b000b7221 */ /* 0x040fe20000010100 */
[----:B------:R-:W-:Y:S01]  /*9080*/  FADD.FTZ R10, -R0, R10 ;  /* 0x0000000a000a7221 */ /* 0x000fe20000010100 */
[----:B------:R-:W-:Y:S01]  /*9090*/  FMUL.FTZ R9, R9, UR7 ;  /* 0x0000000709097c20 */ /* 0x000fe20008410000 */
[----:B------:R-:W-:Y:S01]  /*90a0*/  FMUL.FTZ R8, R8, UR7 ;  /* 0x0000000708087c20 */ /* 0x000fe20008410000 */
[----:B------:R-:W-:Y:S01]  /*90b0*/  FMUL.FTZ R11, R243, R11 ;  /* 0x0000000bf30b7220 */ /* 0x000fe20000410000 */
[----:B------:R-:W-:Y:S01]  /*90c0*/  FMUL.FTZ R10, R244, R10 ;  /* 0x0000000af40a7220 */ /* 0x000fe20000410000 */
[----:B------:R-:W-:Y:S01]  /*90d0*/  FMUL.FTZ R9, R9, R40 ;  /* 0x0000002809097220 */ /* 0x000fe20000410000 */
        /* <DEDUP_REMOVED lines=15> */
[----:B------:R-:W-:Y:S01]  /*91d0*/  F2FP.F16.F32.PACK_AB R23, R23, R34 ;  /* 0x000000221717723e */ /* 0x000fe200000000ff */
[----:B------:R-:W-:Y:S01]  /*91e0*/  FMUL.FTZ R42, R209, R42 ;  /* 0x0000002ad12a7220 */ /* 0x000fe20000410000 */
[----:B------:R-:W-:Y:S01]  /*91f0*/  F2FP.F16.F32.PACK_AB R19, R19, R24 ;  /* 0x000000181313723e */ /* 0x000fe200000000ff */
[C---:B------:R-:W-:Y:S01]  /*9200*/  FADD.FTZ R62, -R0.reuse, R62 ;  /* 0x0000003e003e7221 */ /* 0x040fe20000010100 */
[----:B------:R-:W-:Y:S01]  /*9210*/  FADD.FTZ R43, -R0, R43 ;  /* 0x0000002b002b7221 */ /* 0x000fe20000010100 */
[----:B------:R-:W-:Y:S01]  /*9220*/  F2FP.F16.F32.PACK_AB R22, R22, R38 ;  /* 0x000000261616723e */ /* 0x000fe200000000ff */
[----:B------:R-:W-:Y:S01]  /*9230*/  FADD.FTZ R46, -R0, R46 ;  /* 0x0000002e002e7221 */ /* 0x000fe20000010100 */
[----:B------:R-:W-:Y:S01]  /*9240*/  FMUL.FTZ R62, R171, R62 ;  /* 0x0000003eab3e7220 */ /* 0x000fe20000410000 */
[----:B------:R-:W-:Y:S01]  /*9250*/  FMUL.FTZ R43, R208, R43 ;  /* 0x0000002bd02b7220 */ /* 0x000fe20000410000 */
[C---:B------:R-:W-:Y:S01]  /*9260*/  FADD.FTZ R58, -R0.reuse, R58 ;  /* 0x0000003a003a7221 */ /* 0x040fe20000010100 */
[----:B------:R-:W-:Y:S01]  /*9270*/  FADD.FTZ R59, -R0, R59 ;  /* 0x0000003b003b7221 */ /* 0x000fe20000010100 */
[----:B------:R-:W-:Y:S01]  /*9280*/  F2FP.F16.F32.PACK_AB R21, R21, R50 ;  /* 0x000000321515723e */ /* 0x000fe200000000ff */
[----:B------:R-:W-:Y:S01]  /*9290*/  FMUL.FTZ R46, R179, R46 ;  /* 0x0000002eb32e7220 */ /* 0x000fe20000410000 */
[----:B------:R-:W-:Y:S01]  /*92a0*/  FMUL.FTZ R58, R177, R58 ;  /* 0x0000003ab13a7220 */ /* 0x000fe20000410000 */
[----:B------:R-:W-:Y:S01]  /*92b0*/  F2FP.F16.F32.PACK_AB R32, R32, R54 ;  /* 0x000000362020723e */ /* 0x000fe200000000ff */
[----:B------:R-:W-:Y:S01]  /*92c0*/  FMUL.FTZ R59, R176, R59 ;  /* 0x0000003bb03b7220 */ /* 0x000fe20000410000 */
[----:B------:R-:W3:Y:S02]  /*92d0*/  LDL R39, [R1+0x70] ;  /* 0x0000700001277983 */ /* 0x000ee40000100800 */
[----:B---3--:R-:W-:Y:S02]  /*92e0*/  LEA R145, R39, UR4, 0x1 ;  /* 0x0000000427917c11 */ /* 0x008fe4000f8e08ff */
[----:B------:R-:W-:Y:S04]  /*92f0*/  STS [R141+0x14000], R132 ;  /* 0x014000848d007388 */ /* 0x000fe80000000800 */
[----:B------:R1:W-:Y:S04]  /*9300*/  STS [R141+0x14400], R6 ;  /* 0x014400068d007388 */ /* 0x0003e80000000800 */
[----:B----4-:R-:W-:Y:S04]  /*9310*/  STS [R140+0x14000], R133 ;  /* 0x014000858c007388 */ /* 0x010fe80000000800 */
[----:B------:R3:W-:Y:S01]  /*9320*/  STS [R140+0x14400], R5 ;  /* 0x014400058c007388 */ /* 0x0007e20000000800 */
[----:B-1----:R-:W-:Y:S04]  /*9330*/  FFMA.FTZ R6, -R242, R242, 1 ;  /* 0x3f800000f2067423 */ /* 0x002fe800000101f2 */
[----:B------:R-:W-:Y:S04]  /*9340*/  FMUL.FTZ R6, R6, UR7 ;  /* 0x0000000706067c20 */ /* 0x000fe80008410000 */
[----:B------:R-:W-:Y:S01]  /*9350*/  FMUL.FTZ R20, R6, R4 ;  /* 0x0000000406147220 */ /* 0x000fe20000410000 */
[C---:B------:R-:W-:Y:S01]  /*9360*/  FADD.FTZ R4, -R2.reuse, R29 ;  /* 0x0000001d02047221 */ /* 0x040fe20000010100 */
[----:B------:R-:W-:Y:S01]  /*9370*/  FFMA.FTZ R6, -R233, R233, 1 ;  /* 0x3f800000e9067423 */ /* 0x000fe200000101e9 */
[----:B---3--:R-:W-:Y:S01]  /*9380*/  FADD.FTZ R5, -R2, R45 ;  /* 0x0000002d02057221 */ /* 0x008fe20000010100 */
[----:B------:R-:W-:Y:S01]  /*9390*/  FFMA.FTZ R2, -R200, R200, 1 ;  /* 0x3f800000c8027423 */ /* 0x000fe200000101c8 */
[----:B------:R-:W-:Y:S01]  /*93a0*/  FMUL.FTZ R4, R204, R4 ;  /* 0x00000004cc047220 */ /* 0x000fe20000410000 */
[----:B------:R-:W-:Y:S01]  /*93b0*/  FMUL.FTZ R6, R6, UR7 ;  /* 0x0000000706067c20 */ /* 0x000fe20008410000 */
[----:B------:R-:W-:Y:S01]  /*93c0*/  FMUL.FTZ R5, R167, R5 ;  /* 0x00000005a7057220 */ /* 0x000fe20000410000 */
[----:B------:R-:W-:Y:S01]  /*93d0*/  FMUL.FTZ R7, R2, UR7 ;  /* 0x0000000702077c20 */ /* 0x000fe20008410000 */
[----:B------:R-:W-:Y:S01]  /*93e0*/  FFMA.FTZ R2, -R183, R183, 1 ;  /* 0x3f800000b7027423 */ /* 0x000fe200000101b7 */
[----:B------:R-:W-:Y:S01]  /*93f0*/  FMUL.FTZ R18, R6, R4 ;  /* 0x0000000406127220 */ /* 0x000fe20000410000 */
[----:B------:R-:W-:Y:S01]  /*9400*/  F2FP.F16.F32.PACK_AB R4, R13, R16 ;  /* 0x000000100d04723e */ /* 0x000fe200000000ff */
[----:B------:R-:W-:Y:S01]  /*9410*/  FFMA.FTZ R6, -R214, R214, 1 ;  /* 0x3f800000d6067423 */ /* 0x000fe200000101d6 */
[----:B------:R-:W-:Y:S01]  /*9420*/  FMUL.FTZ R2, R2, UR7 ;  /* 0x0000000702027c20 */ /* 0x000fe20008410000 */
[----:B------:R-:W-:Y:S01]  /*9430*/  F2FP.F16.F32.PACK_AB R20, R20, R12 ;  /* 0x0000000c1414723e */ /* 0x000fe200000000ff */
[----:B------:R-:W-:Y:S01]  /*9440*/  FMUL.FTZ R56, R7, R56 ;  /* 0x0000003807387220 */ /* 0x000fe20000410000 */
[----:B------:R1:W-:Y:S01]  /*9450*/  STS [R141+0x16000], R4 ;  /* 0x016000048d007388 */ /* 0x0003e20000000800 */
[----:B------:R-:W-:Y:S01]  /*9460*/  FMUL.FTZ R16, R2, R61 ;  /* 0x0000003d02107220 */ /* 0x000fe20000410000 */
[----:B------:R-:W-:Y:S01]  /*9470*/  FFMA.FTZ R2, -R137, R137, 1 ;  /* 0x3f80000089027423 */ /* 0x000fe20000010189 */
[----:B------:R-:W-:Y:S01]  /*9480*/  FMUL.FTZ R6, R6, UR7 ;  /* 0x0000000706067c20 */ /* 0x000fe20008410000 */
[----:B------:R-:W3:Y:S01]  /*9490*/  LDL R137, [R1+0x4] ;  /* 0x0000040001897983 */ /* 0x000ee20000100800 */
[----:B------:R-:W-:Y:S02]  /*94a0*/  F2FP.F16.F32.PACK_AB R13, R8, R9 ;  /* 0x00000009080d723e */ /* 0x000fe400000000ff */
[----:B------:R-:W-:Y:S01]  /*94b0*/  FMUL.FTZ R12, R6, R5 ;  /* 0x00000005060c7220 */ /* 0x000fe20000410000 */
[----:B------:R-:W-:Y:S01]  /*94c0*/  FFMA.FTZ R6, -R201, R201, 1 ;  /* 0x3f800000c9067423 */ /* 0x000fe200000101c9 */
[----:B------:R-:W-:Y:S01]  /*94d0*/  FFMA.FTZ R5, -R197, R197, 1 ;  /* 0x3f800000c5057423 */ /* 0x000fe200000101c5 */
[----:B------:R-:W-:Y:S02]  /*94e0*/  F2FP.F16.F32.PACK_AB R18, R18, R28 ;  /* 0x0000001c1212723e */ /* 0x000fe400000000ff */
[----:B------:R-:W-:Y:S01]  /*94f0*/  FMUL.FTZ R6, R6, UR7 ;  /* 0x0000000706067c20 */ /* 0x000fe20008410000 */
[----:B------:R-:W-:Y:S01]  /*9500*/  FMUL.FTZ R5, R5, UR7 ;  /* 0x0000000705057c20 */ /* 0x000fe20008410000 */
[----:B------:R-:W-:Y:S02]  /*9510*/  F2FP.F16.F32.PACK_AB R12, R12, R44 ;  /* 0x0000002c0c0c723e */ /* 0x000fe400000000ff */
[----:B------:R-:W-:Y:S01]  /*9520*/  FMUL.FTZ R17, R6, R57 ;  /* 0x0000003906117220 */ /* 0x000fe20000410000 */
[----:B------:R-:W-:Y:S01]  /*9530*/  FMUL.FTZ R60, R5, R60 ;  /* 0x0000003c053c7220 */ /* 0x000fe20000410000 */
[----:B------:R-:W-:Y:S01]  /*9540*/  FMUL.FTZ R5, R2, UR7 ;  /* 0x0000000702057c20 */ /* 0x000fe20008410000 */
[----:B--2---:R-:W-:Y:S02]  /*9550*/  FFMA.FTZ R2, -R65, R65, 1 ;  /* 0x3f80000041027423 */ /* 0x004fe40000010141 */
[----:B------:R-:W2:Y:S01]  /*9560*/  LDL R65, [R1+0xc] ;  /* 0x00000c0001417983 */ /* 0x000ea20000100800 */
[----:B------:R-:W-:Y:S01]  /*9570*/  FMUL.FTZ R9, R5, R11 ;  /* 0x0000000b05097220 */ /* 0x000fe20000410000 */
[----:B------:R-:W-:Y:S01]  /*9580*/  FMUL.FTZ R2, R2, UR7 ;  /* 0x0000000702027c20 */ /* 0x000fe20008410000 */
[----:B------:R-:W-:Y:S01]  /*9590*/  F2FP.F16.F32.PACK_AB R17, R17, R56 ;  /* 0x000000381111723e */ /* 0x000fe200000000ff */
[----:B-1----:R-:W-:Y:S01]  /*95a0*/  FFMA.FTZ R4, -R138, R138, 1 ;  /* 0x3f8000008a047423 */ /* 0x002fe2000001018a */
[----:B------:R-:W-:Y:S01]  /*95b0*/  F2FP.F16.F32.PACK_AB R16, R16, R60 ;  /* 0x0000003c1010723e */ /* 0x000fe200000000ff */
[----:B------:R-:W4:Y:S01]  /*95c0*/  LDL R138, [R1+0x14] ;  /* 0x00001400018a7983 */ /* 0x000f220000100800 */
[----:B------:R-:W-:Y:S01]  /*95d0*/  FMUL.FTZ R8, R2, R15 ;  /* 0x0000000f02087220 */ /* 0x000fe20000410000 */
[----:B------:R-:W-:Y:S01]  /*95e0*/  FMUL.FTZ R6, R4, UR7 ;  /* 0x0000000704067c20 */ /* 0x000fe20008410000 */
[----:B------:R-:W-:Y:S01]  /*95f0*/  FFMA.FTZ R4, -R136, R136, 1 ;  /* 0x3f80000088047423 */ /* 0x000fe20000010188 */
[----:B------:R-:W-:Y:S01]  /*9600*/  FFMA.FTZ R2, -R250, R250, 1 ;  /* 0x3f800000fa027423 */ /* 0x000fe200000101fa */
[----:B------:R-:W2:Y:S01]  /*9610*/  LDL R136, [R1+0x10] ;  /* 0x0000100001887983 */ /* 0x000ea20000100800 */
[----:B------:R-:W-:Y:S01]  /*9620*/  FMUL.FTZ R6, R6, R10 ;  /* 0x0000000a06067220 */ /* 0x000fe20000410000 */
[----:B------:R-:W-:Y:S01]  /*9630*/  FMUL.FTZ R4, R4, UR7 ;  /* 0x0000000704047c20 */ /* 0x000fe20008410000 */
[----:B------:R-:W-:Y:S01]  /*9640*/  FMUL.FTZ R7, R2, UR7 ;  /* 0x0000000702077c20 */ /* 0x000fe20008410000 */
[----:B------:R-:W-:Y:S01]  /*9650*/  FFMA.FTZ R2, -R248, R248, 1 ;  /* 0x3f800000f8027423 */ /* 0x000fe200000101f8 */
[----:B------:R-:W-:Y:S01]  /*9660*/  FFMA.FTZ R10, -R239, R239, 1 ;  /* 0x3f800000ef0a7423 */ /* 0x000fe200000101ef */
[----:B------:R-:W-:Y:S01]  /*9670*/  F2FP.F16.F32.PACK_AB R9, R9, R6 ;  /* 0x000000060909723e */ /* 0x000fe200000000ff */
[----:B------:R-:W-:Y:S01]  /*9680*/  FMUL.FTZ R14, R4, R14 ;  /* 0x0000000e040e7220 */ /* 0x000fe20000410000 */
[----:B------:R-:W-:Y:S01]  /*9690*/  FFMA.FTZ R4, -R251, R251, 1 ;  /* 0x3f800000fb047423 */ /* 0x000fe200000101fb */
[----:B------:R-:W-:Y:S01]  /*96a0*/  FMUL.FTZ R2, R2, UR7 ;  /* 0x0000000702027c20 */ /* 0x000fe20008410000 */
[----:B------:R-:W-:Y:S01]  /*96b0*/  FMUL.FTZ R10, R10, UR7 ;  /* 0x000000070a0a7c20 */ /* 0x000fe20008410000 */
[----:B------:R-:W-:Y:S01]  /*96c0*/  STS [R141+0x16400], R9 ;  /* 0x016400098d007388 */ /* 0x000fe20000000800 */
[----:B------:R-:W-:Y:S01]  /*96d0*/  F2FP.F16.F32.PACK_AB R8, R8, R14 ;  /* 0x0000000e0808723e */ /* 0x000fe200000000ff */
[----:B------:R-:W-:Y:S01]  /*96e0*/  FMUL.FTZ R5, R4, UR7 ;  /* 0x0000000704057c20 */ /* 0x000fe20008410000 */
[----:B------:R-:W-:Y:S01]  /*96f0*/  FFMA.FTZ R4, -R249, R249, 1 ;  /* 0x3f800000f9047423 */ /* 0x000fe200000101f9 */
[----:B------:R-:W-:Y:S01]  /*9700*/  STS [R140+0x16000], R20 ;  /* 0x016000148c007388 */ /* 0x000fe20000000800 */
[----:B------:R-:W-:Y:S01]  /*9710*/  FMUL.FTZ R31, R2, R31 ;  /* 0x0000001f021f7220 */ /* 0x000fe20000410000 */
[----:B------:R-:W-:Y:S01]  /*9720*/  FADD.FTZ R2, -R0, R47 ;  /* 0x0000002f00027221 */ /* 0x000fe20000010100 */
[----:B------:R-:W-:Y:S01]  /*9730*/  FMUL.FTZ R4, R4, UR7 ;  /* 0x0000000704047c20 */ /* 0x000fe20008410000 */
[----:B------:R-:W-:Y:S01]  /*9740*/  STS [R140+0x16400], R8 ;  /* 0x016400088c007388 */ /* 0x000fe20000000800 */
[----:B------:R-:W-:Y:S01]  /*9750*/  FMUL.FTZ R26, R5, R26 ;  /* 0x0000001a051a7220 */ /* 0x000fe20000410000 */
[----:B------:R-:W-:Y:S01]  /*9760*/  FMUL.FTZ R2, R178, R2 ;  /* 0x00000002b2027220 */ /* 0x000fe20000410000 */
[----:B------:R-:W-:Y:S01]  /*9770*/  FMUL.FTZ R30, R4, R30 ;  /* 0x0000001e041e7220 */ /* 0x000fe20000410000 */
[----:B------:R-:W-:Y:S01]  /*9780*/  STS [R139+0x14000], R135 ;  /* 0x014000878b007388 */ /* 0x000fe20000000800 */
[----:B------:R-:W-:Y:S01]  /*9790*/  FFMA.FTZ R4, -R232, R232, 1 ;  /* 0x3f800000e8047423 */ /* 0x000fe200000101e8 */
[----:B------:R-:W-:Y:S01]  /*97a0*/  FMUL.FTZ R7, R7, R27 ;  /* 0x0000001b07077220 */ /* 0x000fe20000410000 */
[----:B------:R-:W-:Y:S01]  /*97b0*/  FMUL.FTZ R42, R10, R42 ;  /* 0x0000002a0a2a7220 */ /* 0x000fe20000410000 */
[----:B------:R1:W-:Y:S01]  /*97c0*/  STS [R139+0x14400], R36 ;  /* 0x014400248b007388 */ /* 0x0003e20000000800 */
[----:B------:R-:W-:Y:S01]  /*97d0*/  FMUL.FTZ R4, R4, UR7 ;  /* 0x0000000704047c20 */ /* 0x000fe20008410000 */
[----:B------:R-:W-:Y:S01]  /*97e0*/  FFMA.FTZ R6, -R236, R236, 1 ;  /* 0x3f800000ec067423 */ /* 0x000fe200000101ec */
[----:B------:R-:W-:Y:S01]  /*97f0*/  F2FP.F16.F32.PACK_AB R7, R7, R26 ;  /* 0x0000001a0707723e */ /* 0x000fe200000000ff */
[----:B------:R-:W-:Y:S01]  /*9800*/  FADD.FTZ R0, -R0, R63 ;  /* 0x0000003f00007221 */ /* 0x000fe20000010100 */
[----:B------:R-:W-:Y:S01]  /*9810*/  FMUL.FTZ R10, R4, R2 ;  /* 0x00000002040a7220 */ /* 0x000fe20000410000 */
[----:B------:R-:W-:Y:S01]  /*9820*/  FFMA.FTZ R4, -R213, R213, 1 ;  /* 0x3f800000d5047423 */ /* 0x000fe200000101d5 */
[----:B------:R-:W-:Y:S01]  /*9830*/  FMUL.FTZ R6, R6, UR7 ;  /* 0x0000000706067c20 */ /* 0x000fe20008410000 */
[----:B------:R-:W-:Y:S01]  /*9840*/  FFMA.FTZ R2, -R212, R212, 1 ;  /* 0x3f800000d4027423 */ /* 0x000fe200000101d4 */
[----:B------:R-:W-:Y:S01]  /*9850*/  FMUL.FTZ R0, R168, R0 ;  /* 0x00000000a8007220 */ /* 0x000fe20000410000 */
[----:B------:R-:W-:Y:S01]  /*9860*/  FMUL.FTZ R4, R4, UR7 ;  /* 0x0000000704047c20 */ /* 0x000fe20008410000 */
[----:B------:R-:W-:Y:S01]  /*9870*/  FMUL.FTZ R43, R6, R43 ;  /* 0x0000002b062b7220 */ /* 0x000fe20000410000 */
[----:B------:R-:W-:Y:S01]  /*9880*/  FFMA.FTZ R6, -R217, R217, 1 ;  /* 0x3f800000d9067423 */ /* 0x000fe200000101d9 */
[----:B------:R-:W-:Y:S01]  /*9890*/  FMUL.FTZ R2, R2, UR7 ;  /* 0x0000000702027c20 */ /* 0x000fe20008410000 */
[----:B------:R-:W-:Y:S01]  /*98a0*/  FMUL.FTZ R62, R4, R62 ;  /* 0x0000003e043e7220 */ /* 0x000fe20000410000 */
[----:B------:R-:W-:Y:S01]  /*98b0*/  F2FP.F16.F32.PACK_AB R4, R31, R30 ;  /* 0x0000001e1f04723e */ /* 0x000fe200000000ff */
[----:B------:R-:W-:Y:S01]  /*98c0*/  FMUL.FTZ R6, R6, UR7 ;  /* 0x0000000706067c20 */ /* 0x000fe20008410000 */
[----:B------:R-:W-:Y:S01]  /*98d0*/  FFMA.FTZ R5, -R235, R235, 1 ;  /* 0x3f800000eb057423 */ /* 0x000fe200000101eb */
[----:B------:R-:W2:Y:S02]  /*98e0*/  LDL.LU R38, [R1+0x2c] ;  /* 0x00002c0001267983 */ /* 0x000ea40000300800 */
[----:B------:R-:W-:Y:S01]  /*98f0*/  FMUL.FTZ R58, R6, R58 ;  /* 0x0000003a063a7220 */ /* 0x000fe20000410000 */
[----:B------:R-:W-:Y:S01]  /*9900*/  FMUL.FTZ R6, R2, R0 ;  /* 0x0000000002067220 */ /* 0x000fe20000410000 */
[----:B------:R-:W-:Y:S01]  /*9910*/  FMUL.FTZ R5, R5, UR7 ;  /* 0x0000000705057c20 */ /* 0x000fe20008410000 */
[----:B------:R-:W-:Y:S01]  /*9920*/  F2FP.F16.F32.PACK_AB R2, R43, R42 ;  /* 0x0000002a2b02723e */ /* 0x000fe200000000ff */
[----:B------:R-:W2:Y:S01]  /*9930*/  LDL.LU R37, [R1+0x30] ;  /* 0x0000300001257983 */ /* 0x000ea20000300800 */
[----:B-1----:R-:W-:Y:S01]  /*9940*/  SHF.L.U32 R36, R191, 0x1, RZ ;  /* 0x00000001bf247819 */ /* 0x002fe200000006ff */
[----:B------:R-:W-:Y:S01]  /*9950*/  FMUL.FTZ R46, R5, R46 ;  /* 0x0000002e052e7220 */ /* 0x000fe20000410000 */
[----:B------:R-:W-:Y:S01]  /*9960*/  FFMA.FTZ R5, -R216, R216, 1 ;  /* 0x3f800000d8057423 */ /* 0x000fe200000101d8 */
[----:B------:R-:W-:Y:S03]  /*9970*/  F2FP.F16.F32.PACK_AB R6, R6, R62 ;  /* 0x0000003e0606723e */ /* 0x000fe600000000ff */
[----:B------:R-:W-:Y:S01]  /*9980*/  F2FP.F16.F32.PACK_AB R0, R10, R46 ;  /* 0x0000002e0a00723e */ /* 0x000fe200000000ff */
[----:B------:R-:W-:Y:S04]  /*9990*/  FMUL.FTZ R5, R5, UR7 ;  /* 0x0000000705057c20 */ /* 0x000fe80008410000 */
[----:B------:R-:W-:Y:S05]  /*99a0*/  FMUL.FTZ R5, R5, R59 ;  /* 0x0000003b05057220 */ /* 0x000fea0000410000 */
[----:B------:R-:W-:Y:S01]  /*99b0*/  F2FP.F16.F32.PACK_AB R5, R5, R58 ;  /* 0x0000003a0505723e */ /* 0x000fe200000000ff */
[----:B----4-:R-:W-:Y:S04]  /*99c0*/  STS [R138+0x14000], R134 ;  /* 0x014000868a007388 */ /* 0x010fe80000000800 */
[----:B------:R-:W-:Y:S04]  /*99d0*/  STS [R138+0x14400], R23 ;  /* 0x014400178a007388 */ /* 0x000fe80000000800 */
[----:B------:R-:W-:Y:S04]  /*99e0*/  STS [R139+0x16000], R19 ;  /* 0x016000138b007388 */ /* 0x000fe80000000800 */
[----:B------:R-:W-:Y:S04]  /*99f0*/  STS [R139+0x16400], R7 ;  /* 0x016400078b007388 */ /* 0x000fe80000000800 */
[----:B------:R-:W-:Y:S04]  /*9a00*/  STS [R138+0x16000], R18 ;  /* 0x016000128a007388 */ /* 0x000fe80000000800 */
[----:B------:R-:W-:Y:S04]  /*9a10*/  STS [R138+0x16400], R4 ;  /* 0x016400048a007388 */ /* 0x000fe80000000800 */
[----:B------:R-:W-:Y:S04]  /*9a20*/  STS [R252+0x14000], R64 ;  /* 0x01400040fc007388 */ /* 0x000fe80000000800 */
[----:B------:R-:W-:Y:S04]  /*9a30*/  STS [R252+0x14400], R22 ;  /* 0x01440016fc007388 */ /* 0x000fe80000000800 */
[----:B---3--:R-:W-:Y:S04]  /*9a40*/  STS [R137+0x14000], R53 ;  /* 0x0140003589007388 */ /* 0x008fe80000000800 */
[----:B------:R-:W-:Y:S04]  /*9a50*/  STS [R137+0x14400], R21 ;  /* 0x0144001589007388 */ /* 0x000fe80000000800 */
[----:B------:R-:W-:Y:S04]  /*9a60*/  STS [R252+0x16000], R13 ;  /* 0x0160000dfc007388 */ /* 0x000fe80000000800 */
[----:B------:R1:W-:Y:S04]  /*9a70*/  STS [R252+0x16400], R2 ;  /* 0x01640002fc007388 */ /* 0x0003e80000000800 */
[----:B------:R-:W-:Y:S01]  /*9a80*/  STS [R137+0x16000], R12 ;  /* 0x0160000c89007388 */ /* 0x000fe20000000800 */
[----:B--2---:R-:W-:Y:S03]  /*9a90*/  MOV R147, R38 ;  /* 0x0000002600937202 */ /* 0x004fe60000000f00 */
[----:B------:R2:W-:Y:S04]  /*9aa0*/  STS [R137+0x16400], R0 ;  /* 0x0164000089007388 */ /* 0x0005e80000000800 */
[----:B------:R-:W-:Y:S01]  /*9ab0*/  STS [R136+0x14000], R52 ;  /* 0x0140003488007388 */ /* 0x000fe20000000800 */
[----:B------:R-:W-:Y:S03]  /*9ac0*/  MOV R146, R37 ;  /* 0x0000002500927202 */ /* 0x000fe60000000f00 */
[----:B------:R-:W-:Y:S04]  /*9ad0*/  STS [R136+0x14400], R32 ;  /* 0x0144002088007388 */ /* 0x000fe80000000800 */
[----:B------:R-:W-:Y:S04]  /*9ae0*/  STS [R65+0x14000], R49 ;  /* 0x0140003141007388 */ /* 0x000fe80000000800 */
[----:B------:R-:W-:Y:S01]  /*9af0*/  STS [R65+0x14400], R33 ;  /* 0x0144002141007388 */ /* 0x000fe20000000800 */
[----:B-1----:R-:W-:Y:S03]  /*9b00*/  MOV R2, UR4 ;  /* 0x0000000400027c02 */ /* 0x002fe60008000f00 */
[----:B------:R-:W-:Y:S01]  /*9b10*/  STS [R136+0x16000], R17 ;  /* 0x0160001188007388 */ /* 0x000fe20000000800 */
[----:B------:R-:W-:Y:S03]  /*9b20*/  IADD3 R2, R36, 0x8000, R2 ;  /* 0x0000800024027810 */ /* 0x000fe60007ffe002 */
[----:B------:R-:W-:Y:S01]  /*9b30*/  STS [R136+0x16400], R5 ;  /* 0x0164000588007388 */ /* 0x000fe20000000800 */
[----:B--2---:R-:W-:Y:S03]  /*9b40*/  IADD3 R0, R2, R185, RZ ;  /* 0x000000b902007210 */ /* 0x004fe60007ffe0ff */
        /* <DEDUP_REMOVED lines=150> */
.L_x_2154:
        /* <DEDUP_REMOVED lines=145> */
[CC--:B------:R-:W-:Y:S04]  /*adc0*/  LEA R40, P0, R2.reuse, R36.reuse, 0x2 ;  /* 0x0000002402287211 */ /* 0x0c0fe800078010ff */
        /* <DEDUP_REMOVED lines=8> */
[C---:B--2---:R-:W-:Y:S02]  /*ae50*/  IMAD R8, R44.reuse, 0x38, RZ ;  /* 0x000000382c087824 */ /* 0x044fe400078e02ff */
[----:B------:R1:W-:Y:S04]  /*ae60*/  REDG.E.ADD.F32.FTZ.RN.STRONG.GPU desc[UR10][R6.64], R9 ;  /* 0x00000009060079a6 */ /* 0x0003e8000c10f38a */
[----:B------:R2:W-:Y:S01]  /*ae70*/  REDG.E.ADD.F32.FTZ.RN.STRONG.GPU desc[UR10][R4.64], R10 ;  /* 0x0000000a040079a6 */ /* 0x0005e2000c10f38a */
[----:B-1----:R-:W-:Y:S01]  /*ae80*/  IMAD.SHL.U32 R7, R44, 0x40, RZ ;  /* 0x000000402c077824 */ /* 0x002fe200078e00ff */
[-C--:B--2---:R-:W-:Y:S01]  /*ae90*/  LEA R4, P0, R8, R36.reuse, 0x2 ;  /* 0x0000002408047211 */ /* 0x084fe200078010ff */
        /* <DEDUP_REMOVED lines=15> */
[----:B--2---:R-:W-:Y:S02]  /*af90*/  IMAD.IADD R38, R0, 0x1, R2 ;  /* 0x0000000100267824 */ /* 0x004fe400078e0202 */
[C---:B---3--:R-:W-:Y:S02]  /*afa0*/  IMAD R9, R44.reuse, 0x60, RZ ;  /* 0x000000602c097824 */ /* 0x048fe400078e02ff */
[----:B------:R1:W-:Y:S01]  /*afb0*/  REDG.E.ADD.F32.FTZ.RN.STRONG.GPU desc[UR10][R4.64], R19 ;  /* 0x00000013040079a6 */ /* 0x0003e2000c10f38a */
[----:B----4-:R-:W-:Y:S02]  /*afc0*/  IMAD R7, R44, 0x68, RZ ;  /* 0x000000682c077824 */ /* 0x010fe400078e02ff */
        /* <DEDUP_REMOVED lines=19> */
[----:B--2---:R-:W-:Y:S01]  /*b100*/  IMAD.IADD R10, R0, 0x1, R5 ;  /* 0x00000001000a7824 */ /* 0x004fe200078e0205 */
[-C--:B------:R-:W-:Y:S01]  /*b110*/  LEA.HI.X.SX32 R51, R2, R37.reuse, 0x2, P0 ;  /* 0x0000002502337211 */ /* 0x080fe200000f16ff */
[----:B------:R2:W-:Y:S01]  /*b120*/  REDG.E.ADD.F32.FTZ.RN.STRONG.GPU desc[UR10][R18.64], R15 ;  /* 0x0000000f120079a6 */ /* 0x0005e2000c10f38a */
[CC--:B------:R-:W-:Y:S01]  /*b130*/  LEA R44, P0, R5.reuse, R36.reuse, 0x2 ;  /* 0x00000024052c7211 */ /* 0x0c0fe200078010ff */
[----:B---3--:R-:W-:Y:S01]  /*b140*/  IMAD.IADD R9, R0, 0x1, R10 ;  /* 0x0000000100097824 */ /* 0x008fe200078e020a */
        /* <DEDUP_REMOVED lines=22> */
[-C--:B--2---:R-:W-:Y:S01]  /*b2b0*/  LEA R18, P2, R8, R36.reuse, 0x2 ;  /* 0x0000002408127211 */ /* 0x084fe200078410ff */
        /* <DEDUP_REMOVED lines=52> */
[C---:B-----5:R-:W-:Y:S06]  /*b600*/  HMMA.16816.F32 R104, R32.reuse, R24, R104 ;  /* 0x000000182068723c */ /* 0x060fec0000001868 */
[-C--:B------:R-:W-:Y:S06]  /*b610*/  HMMA.16816.F32 R108, R32, R26.reuse, R108 ;  /* 0x0000001a206c723c */ /* 0x080fec000000186c */
[C---:B------:R-:W-:Y:S01]  /*b620*/  HMMA.16816.F32 R112, R20.reuse, R26, R112 ;  /* 0x0000001a1470723c */ /* 0x040fe20000001870 */
[----:B------:R-:W4:Y:S05]  /*b630*/  LDSM.16.MT88.4 R24, [R3+0x19800] ;  /* 0x019800000318783b */ /* 0x000f2a0000004200 */
[-C--:B------:R-:W-:Y:S06]  /*b640*/  HMMA.16816.F32 R116, R20, R28.reuse, R116 ;  /* 0x0000001c1474723c */ /* 0x080fec0000001874 */
[C---:B------:R-:W-:Y:S06]  /*b650*/  HMMA.16816.F32 R120, R32.reuse, R28, R120 ;  /* 0x0000001c2078723c */ /* 0x040fec0000001878 */
[-C--:B------:R-:W-:Y:S01]  /*b660*/  HMMA.16816.F32 R124, R32, R30.reuse, R124 ;  /* 0x0000001e207c723c */ /* 0x080fe2000000187c */
[----:B------:R-:W5:Y:S05]  /*b670*/  LDSM.16.MT88.4 R32, [R0+0x1800] ;  /* 0x001800000020783b */ /* 0x000f6a0000004200 */
[----:B------:R-:W-:Y:S01]  /*b680*/  HMMA.16816.F32 R128, R20, R30, R128 ;  /* 0x0000001e1480723c */ /* 0x000fe20000001880 */
[----:B------:R-:W-:Y:S04]  /*b690*/  LDSM.16.MT88.4 R20, [R3+0x16000] ;  /* 0x016000000314783b */ /* 0x000fe80000004200 */
[----:B------:R-:W5:Y:S01]  /*b6a0*/  LDSM.16.MT88.4 R28, [R184+0x2000] ;  /* 0x00200000b81c783b */ /* 0x000f620000004200 */
        /* <DEDUP_REMOVED lines=44> */
[----:B------:R4:W5:Y:S05]  /*b970*/  LDSM.16.MT88.4 R16, [R0+0x3800] ;  /* 0x003800000010783b */ /* 0x00096a0000004200 */
        /* <DEDUP_REMOVED lines=157> */
.L_x_2156:
        /* <DEDUP_REMOVED lines=23> */
.L_x_2157:
        /* <DEDUP_REMOVED lines=11> */
[----:B------:R-:W-:Y:S01]  /*c570*/  VIADD R6, R0, 0x20 ;  /* 0x0000002000067836 */ /* 0x000fe20000000000 */
[----:B------:R-:W-:Y:S01]  /*c580*/  UIMAD UR15, UR9, UR7, UR15 ;  /* 0x00000007090f72a4 */ /* 0x000fe2000f8e020f */
[----:B------:R-:W-:Y:S01]  /*c590*/  IMAD.WIDE.U32 R4, R2, UR9, R20 ;  /* 0x0000000902047c25 */ /* 0x000fe2000f8e0014 */
[----:B------:R-:W-:Y:S01]  /*c5a0*/  IADD3 R7, R0, 0x40, RZ ;  /* 0x0000004000077810 */ /* 0x000fe20007ffe0ff */
[----:B------:R-:W-:Y:S01]  /*c5b0*/  USHF.R.S32.HI UR19, URZ, 0x1f, UR55 ;  /* 0x0000001f3f137899 */ /* 0x000fe20008011437 */
[----:B------:R-:W-:Y:S01]  /*c5c0*/  ISETP.GE.OR P3, PT, R6, UR8, P4 ;  /* 0x0000000806007c0c */ /* 0x000fe2000a766670 */
[----:B------:R-:W-:Y:S01]  /*c5d0*/  VIADD R6, R0, 0x60 ;  /* 0x0000006000067836 */ /* 0x000fe20000000000 */
[----:B------:R-:W-:Y:S01]  /*c5e0*/  IADD3 R4, P0, R4, UR22, RZ ;  /* 0x0000001604047c10 */ /* 0x000fe2000ff1e0ff */
[----:B------:R-:W-:Y:S01]  /*c5f0*/  IMAD.U32 R2, RZ, RZ, UR15 ;  /* 0x0000000fff027e24 */ /* 0x000fe2000f8e00ff */
[----:B------:R-:W-:Y:S01]  /*c600*/  ISETP.GE.OR P2, PT, R7, UR8, P4 ;  /* 0x0000000807007c0c */ /* 0x000fe2000a746670 */
[----:B------:R-:W-:Y:S01]  /*c610*/  ULDC.64 UR16, c[0x0][0x468] ;  /* 0x00011a0000107ab9 */ /* 0x000fe20000000a00 */
[----:B------:R-:W-:Y:S01]  /*c620*/  ISETP.GE.OR P1, PT, R6, UR8, P4 ;  /* 0x0000000806007c0c */ /* 0x000fe2000a726670 */
[----:B------:R-:W-:Y:S01]  /*c630*/  UIMAD UR15, UR19, UR16, URZ ;  /* 0x00000010130f72a4 */ /* 0x000fe2000f8e023f */
[----:B------:R1:W2:Y:S01]  /*c640*/  LDS.128 R16, [R145+0xd000] ;  /* 0x00d0000091107984 */ /* 0x0002a20000000c00 */
[----:B------:R-:W-:Y:S01]  /*c650*/  ISETP.GE.OR P4, PT, R0, UR8, P4 ;  /* 0x0000000800007c0c */ /* 0x000fe2000a786670 */
[----:B------:R-:W-:Y:S01]  /*c660*/  BSSY B0, `(.L_x_2158) ;  /* 0x0000016000007945 */ /* 0x000fe20003800000 */
        /* <DEDUP_REMOVED lines=21> */
.L_x_2159:
[----:B------:R-:W-:Y:S05]  /*c7c0*/  BSYNC B0 ;  /* 0x0000000000007941 */ /* 0x000fea0003800000 */
.L_x_2158:
        /* <DEDUP_REMOVED lines=14> */
.L_x_2161:
[----:B------:R-:W-:Y:S05]  /*c8b0*/  BSYNC B0 ;  /* 0x0000000000007941 */ /* 0x000fea0003800000 */
.L_x_2160:
        /* <DEDUP_REMOVED lines=15> */
.L_x_2163:
[----:B------:R-:W-:Y:S05]  /*c9b0*/  BSYNC B0 ;  /* 0x0000000000007941 */ /* 0x000fea0003800000 */
.L_x_2162:
        /* <DEDUP_REMOVED lines=15> */
.L_x_2165:
[----:B------:R-:W-:Y:S05]  /*cab0*/  BSYNC B0 ;  /* 0x0000000000007941 */ /* 0x000fea0003800000 */
.L_x_2164:
[----:B-1----:R1:W1:Y:S01]  /*cac0*/  LDS.128 R12, [R145+0x10000] ;  /* 0x01000000910c7984 */ /* 0x0022620000000c00 */
        /* <DEDUP_REMOVED lines=26> */
.L_x_2167:
[----:B------:R-:W-:Y:S05]  /*cc70*/  BSYNC B0 ;  /* 0x0000000000007941 */ /* 0x000fea0003800000 */
.L_x_2166:
        /* <DEDUP_REMOVED lines=14> */
.L_x_2169:
[----:B------:R-:W-:Y:S05]  /*cd60*/  BSYNC B0 ;  /* 0x0000000000007941 */ /* 0x000fea0003800000 */
.L_x_2168:
        /* <DEDUP_REMOVED lines=14> */
.L_x_2171:
[----:B------:R-:W-:Y:S05]  /*ce50*/  BSYNC B0 ;  /* 0x0000000000007941 */ /* 0x000fea0003800000 */
.L_x_2170:
        /* <DEDUP_REMOVED lines=14> */
.L_x_2120:
        /* <DEDUP_REMOVED lines=26> */
.L_x_2173:
        /* <DEDUP_REMOVED lines=23> */
.L_x_2174:
[----:B------:R-:W2:Y:S01]  /*d250*/  LDL.64 R12, [R1+0x80] ;  /* 0x00008000010c7983 */ /* 0x000ea20000100a00 */
[----:B------:R-:W-:Y:S01]  /*d260*/  ULDC UR13, c[0x0][0x2d0] ;  /* 0x0000b400000d7ab9 */ /* 0x000fe20000000800 */
[----:B------:R-:W-:Y:S01]  /*d270*/  UIMAD UR12, UR23, UR6, URZ ;  /* 0x00000006170c72a4 */ /* 0x000fe2000f8e023f */
[C---:B------:R-:W-:Y:S01]  /*d280*/  VIADD R6, R0.reuse, 0x40 ;  /* 0x0000004000067836 */ /* 0x040fe20000000000 */
[----:B------:R-:W-:Y:S01]  /*d290*/  ISETP.GE.AND P4, PT, R195, UR13, PT ;  /* 0x0000000dc3007c0c */ /* 0x000fe2000bf86270 */
[----:B------:R-:W-:Y:S01]  /*d2a0*/  IMAD.U32 R4, RZ, RZ, UR6 ;  /* 0x00000006ff047e24 */ /* 0x000fe2000f8e00ff */
[----:B------:R-:W-:Y:S01]  /*d2b0*/  UIMAD UR12, UR17, UR7, UR12 ;  /* 0x00000007110c72a4 */ /* 0x000fe2000f8e020c */
[----:B------:R-:W-:Y:S01]  /*d2c0*/  VIADD R2, R0, 0x20 ;  /* 0x0000002000027836 */ /* 0x000fe20000000000 */
        /* <DEDUP_REMOVED lines=29> */
.L_x_2176:
[----:B------:R-:W-:Y:S05]  /*d4a0*/  BSYNC B0 ;  /* 0x0000000000007941 */ /* 0x000fea0003800000 */
.L_x_2175:
        /* <DEDUP_REMOVED lines=14> */
.L_x_2178:
[----:B------:R-:W-:Y:S05]  /*d590*/  BSYNC B0 ;  /* 0x0000000000007941 */ /* 0x000fea0003800000 */
.L_x_2177:
        /* <DEDUP_REMOVED lines=14> */
.L_x_2180:
[----:B------:R-:W-:Y:S05]  /*d680*/  BSYNC B0 ;  /* 0x0000000000007941 */ /* 0x000fea0003800000 */
.L_x_2179:
        /* <DEDUP_REMOVED lines=14> */
.L_x_2182:
[----:B------:R-:W-:Y:S05]  /*d770*/  BSYNC B0 ;  /* 0x0000000000007941 */ /* 0x000fea0003800000 */
.L_x_2181:
        /* <DEDUP_REMOVED lines=26> */
.L_x_2184:
[----:B------:R-:W-:Y:S05]  /*d920*/  BSYNC B0 ;  /* 0x0000000000007941 */ /* 0x000fea0003800000 */
.L_x_2183:
        /* <DEDUP_REMOVED lines=14> */
.L_x_2186:
[----:B------:R-:W-:Y:S05]  /*da10*/  BSYNC B0 ;  /* 0x0000000000007941 */ /* 0x000fea0003800000 */
.L_x_2185:
        /* <DEDUP_REMOVED lines=14> */
.L_x_2188:
[----:B------:R-:W-:Y:S05]  /*db00*/  BSYNC B0 ;  /* 0x0000000000007941 */ /* 0x000fea0003800000 */
.L_x_2187:
        /* <DEDUP_REMOVED lines=13> */
.L_x_2172:
[----:B------:R-:W-:Y:S05]  /*dbe0*/  BSYNC B1 ;  /* 0x0000000000017941 */ /* 0x000fea0003800000 */
.L_x_2115:
        /* <DEDUP_REMOVED lines=11> */
.L_x_2189:
[----:B------:R-:W-:Y:S05]  /*dca0*/  EXIT ;  /* 0x000000000000794d */ /* 0x000fea0003800000 */
.L_x_2191:
        /* <DEDUP_REMOVED lines=13> */
.L_x_2496:


//--------------------- .text._ZN5flash44flash_bwd_dq_dk_dv_loop_seqk_parallel_kernelI23Flash_bwd_kernel_traitsILi64ELi128ELi128ELi8ELi4ELi4ELi4ELb0ELb0EN7cutlass6half_tE19Flash_kernel_traitsILi64ELi128ELi128ELi8ES3_EELb1ELb0ELb1ELb0ELb0ELb1ELb0EEEvNS_16Flash_bwd_paramsE --------------------------
	.section	.text._ZN5flash44flash_bwd_dq_dk_dv_loop_seqk_parallel_kernelI23Flash_bwd_kernel_traitsILi64ELi128ELi128ELi8ELi4ELi4ELi4ELb0ELb0EN7cutlass6half_tE19Flash_kernel_traitsILi64ELi128ELi128ELi8ES3_EELb1ELb0ELb1ELb0ELb0ELb1ELb0EEEvNS_16Flash_bwd_paramsE,"ax",@progbits
	.align	128
        .global         _ZN5flash44flash_bwd_dq_dk_dv_loop_seqk_parallel_kernelI23Flash_bwd_kernel_traitsILi64ELi128ELi128ELi8ELi4ELi4ELi4ELb0ELb0EN7cutlass6half_tE19Flash_kernel_traitsILi64ELi128ELi128ELi8ES3_EELb1ELb0ELb1ELb0ELb0ELb1ELb0EEEvNS_16Flash_bwd_paramsE
        .type           _ZN5flash44flash_bwd_dq_dk_dv_loop_seqk_parallel_kernelI23Flash_bwd_kernel_traitsILi64ELi128ELi128ELi8ELi4ELi4ELi4ELb0ELb0EN7cutlass6half_tE19Flash_kernel_traitsILi64ELi128ELi128ELi8ES3_EELb1ELb0ELb1ELb0ELb0ELb1ELb0EEEvNS_16Flash_bwd_paramsE,@function
        .size           _ZN5flash44flash_bwd_dq_dk_dv_loop_seqk_parallel_kernelI23Flash_bwd_kernel_traitsILi64ELi128ELi128ELi8ELi4ELi4ELi4ELb0ELb0EN7cutlass6half_tE19Flash_kernel_traitsILi64ELi128ELi128ELi8ES3_EELb1ELb0ELb1ELb0ELb0ELb1ELb0EEEvNS_16Flash_bwd_paramsE,(.L_x_2497 - _ZN5flash44flash_bwd_dq_dk_dv_loop_seqk_parallel_kernelI23Flash_bwd_kernel_traitsILi64ELi128ELi128ELi8ELi4ELi4ELi4ELb0ELb0EN7cutlass6half_tE19Flash_kernel_traitsILi64ELi128ELi128ELi8ES3_EELb1ELb0ELb1ELb0ELb0ELb1ELb0EEEvNS_16Flash_bwd_paramsE)
        .other          _ZN5flash44flash_bwd_dq_dk_dv_loop_seqk_parallel_kernelI23Flash_bwd_kernel_traitsILi64ELi128ELi128ELi8ELi4ELi4ELi4ELb0ELb0EN7cutlass6half_tE19Flash_kernel_traitsILi64ELi128ELi128ELi8ES3_EELb1ELb0ELb1ELb0ELb0ELb1ELb0EEEvNS_16Flash_bwd_paramsE,@"STO_CUDA_ENTRY STV_DEFAULT"
_ZN5flash44flash_bwd_dq_dk_dv_loop_seqk_parallel_kernelI23Flash_bwd_kernel_traitsILi64ELi128ELi128ELi8ELi4ELi4ELi4ELb0ELb0EN7cutlass6half_tE19Flash_kernel_traitsILi64ELi128ELi128ELi8ES3_EELb1ELb0ELb1ELb0ELb0ELb1ELb0EEEvNS_16Flash_bwd_paramsE:
.text._ZN5flash44flash_bwd_dq_dk_dv_loop_seqk_parallel_kernelI23Flash_bwd_kernel_traitsILi64ELi128ELi128ELi8ELi4ELi4ELi4ELb0ELb0EN7cutlass6half_tE19Flash_kernel_traitsILi64ELi128ELi128ELi8ES3_EELb1ELb0ELb1ELb0ELb0ELb1ELb0EEEvNS_16Flash_bwd_paramsE:
        /* <DEDUP_REMOVED lines=14> */
[----:B------:R-:W3:Y:S01]  /*00e0*/  S2UR UR55, SR_CTAID.Z ;  /* 0x00000000003779c3 */ /* 0x000ee20000002700 */
[----:B------:R-:W-:Y:S01]  /*00f0*/  UMOV UR5, 0x400 ;  /* 0x0000040000057882 */ /* 0x000fe20000000000 */
[----:B------:R-:W-:Y:S01]  /*0100*/  IMAD.MOV.U32 R229, RZ, RZ, 0x20 ;  /* 0x00000020ffe57424 */ /* 0x000fe200078e00ff */
[----:B------:R-:W-:Y:S01]  /*0110*/  ULDC.64 UR14, c[0x0][0x208] ;  /* 0x00008200000e7ab9 */ /* 0x000fe20000000a00 */
[----:B------:R-:W-:Y:S01]  /*0120*/  IMAD.MOV.U32 R227, RZ, RZ, -0x10 ;  /* 0xfffffff0ffe37424 */ /* 0x000fe200078e00ff */
[----:B------:R-:W-:Y:S01]  /*0130*/  ULDC UR58, c[0x0][0x394] ;  /* 0x0000e500003a7ab9 */ /* 0x000fe20000000800 */
[----:B------:R-:W-:Y:S02]  /*0140*/  UMOV UR59, 0xffffc000 ;  /* 0xffffc000003b7882 */ /* 0x000fe40000000000 */
[----:B------:R-:W4:Y:S08]  /*0150*/  S2UR UR4, SR_CgaCtaId ;  /* 0x00000000000479c3 */ /* 0x000f300000008800 */
[----:B------:R-:W5:Y:S01]  /*0160*/  S2UR UR47, SR_CTAID.Y ;  /* 0x00000000002f79c3 */ /* 0x000f620000002600 */
[----:B---3--:R-:W-:Y:S01]  /*0170*/  USHF.R.S32.HI UR6, URZ, 0x1f, UR55 ;  /* 0x0000001f3f067899 */ /* 0x008fe20008011437 */
[----:B--2---:R-:W-:Y:S01]  /*0180*/  SHF.R.S32.HI R4, RZ, 0x1f, R11 ;  /* 0x0000001fff047819 */ /* 0x004fe2000001140b */
[----:B----4-:R-:W-:-:S03]  /*0190*/  ULEA UR4, UR4, UR5, 0x18 ;  /* 0x0000000504047291 */ /* 0x010fc6000f8ec03f */
[CC--:B------:R-:W-:Y:S02]  /*01a0*/  LEA.HI R2, R4.reuse, R11.reuse, RZ, 0x5 ;  /* 0x0000000b04027211 */ /* 0x0c0fe400078f28ff */
[----:B------:R-:W-:Y:S02]  /*01b0*/  LEA.HI R10, R4, R11, RZ, 0x3 ;  /* 0x0000000b040a7211 */ /* 0x000fe400078f18ff */
[--C-:B------:R-:W-:Y:S01]  /*01c0*/  SHF.R.S32.HI R3, RZ, 0x5, R2.reuse ;  /* 0x00000005ff037819 */ /* 0x100fe20000011402 */
[----:B-----5:R-:W-:Y:S01]  /*01d0*/  USHF.L.U32 UR5, UR47, 0x7, URZ ;  /* 0x000000072f057899 */ /* 0x020fe2000800063f */
        /* <DEDUP_REMOVED lines=47> */
[----:B------:R-:W-:Y:S02]  /*04d0*/  LOP3.LUT R184, R0, 0x8, R10, 0xf8, !PT ;  /* 0x0000000800b87812 */ /* 0x000fe400078ef80a */
[----:B------:R-:W-:-:S02]  /*04e0*/  SHF.R.U32.HI R0, RZ, 0x3, R0 ;  /* 0x00000003ff007819 */ /* 0x000fc40000011600 */
[----:B------:R-:W-:Y:S02]  /*04f0*/  LOP3.LUT R3, R3, 0x8, R10, 0xf8, !PT ;  /* 0x0000000803037812 */ /* 0x000fe400078ef80a */
[----:B------:R-:W-:Y:S01]  /*0500*/  LEA.HI.SX32 R233, R8, R2, 0x1e ;  /* 0x0000000208e97211 */ /* 0x000fe200078ff2ff */
[----:B------:R-:W-:Y:S01]  /*0510*/  IMAD R2, R244, 0x1000, R180 ;  /* 0x00001000f4027824 */ /* 0x000fe200078e02b4 */
        /* <DEDUP_REMOVED lines=35> */
[----:B------:R-:W-:Y:S01]  /*0750*/  SEL R229, R229, 0xffffffe0, !P1 ;  /* 0xffffffe0e5e57807 */ /* 0x000fe20004800000 */
[----:B------:R-:W-:Y:S01]  /*0760*/  IMAD.U32 R0, RZ, RZ, UR6 ;  /* 0x00000006ff007e24 */ /* 0x000fe2000f8e00ff */
[----:B------:R-:W-:Y:S01]  /*0770*/  USHF.R.S32.HI UR6, URZ, 0x1f, UR47 ;  /* 0x0000001f3f067899 */ /* 0x000fe2000801142f */
[----:B------:R-:W-:Y:S01]  /*0780*/  IMAD.U32 R2, RZ, RZ, UR5 ;  /* 0x00000005ff027e24 */ /* 0x000fe2000f8e00ff */
[----:B------:R-:W-:Y:S01]  /*0790*/  USHF.R.S32.HI UR5, URZ, 0x1f, UR55 ;  /* 0x0000001f3f057899 */ /* 0x000fe20008011437 */
[----:B------:R-:W-:Y:S01]  /*07a0*/  IMAD.MOV.U32 R0, RZ, RZ, 0x40 ;  /* 0x00000040ff007424 */ /* 0x000fe200078e00ff */
[----:B------:R-:W-:Y:S01]  /*07b0*/  LEA R226, R226, UR4, 0x1 ;  /* 0x00000004e2e27c11 */ /* 0x000fe2000f8e08ff */
[----:B------:R-:W-:Y:S01]  /*07c0*/  IMAD.IADD R190, R4, 0x1, R3 ;  /* 0x0000000104be7824 */ /* 0x000fe200078e0203 */
        /* <DEDUP_REMOVED lines=14> */
[----:B------:R-:W-:Y:S01]  /*08b0*/  UIADD3 UR5, UR4, 0xc000, URZ ;  /* 0x0000c00004057890 */ /* 0x000fe2000fffe03f */
        /* <DEDUP_REMOVED lines=10> */
[C---:B------:R-:W-:Y:S01]  /*0960*/  @P2 VIADD R6, R250.reuse, 0x1fc0 ;  /* 0x00001fc0fa062836 */ /* 0x040fe20000000000 */
[----:B------:R-:W-:Y:S01]  /*0970*/  STL [R1+0x14], R9 ;  /* 0x0000140901007387 */ /* 0x000fe20000100800 */
[C---:B------:R-:W-:Y:S02]  /*0980*/  VIADD R252, R250.reuse, 0x2020 ;  /* 0x00002020fafc7836 */ /* 0x040fe40000000000 */
[----:B------:R-:W-:Y:S01]  /*0990*/  @P1 VIADD R252, R250, 0x1fe0 ;  /* 0x00001fe0fafc1836 */ /* 0x000fe20000000000 */
[----:B------:R-:W-:Y:S01]  /*09a0*/  STL [R1+0x10], R7 ;  /* 0x0000100701007387 */ /* 0x000fe20000100800 */
[C---:B------:R-:W-:Y:S02]  /*09b0*/  IMAD.IADD R183, R186.reuse, 0x1, R183 ;  /* 0x00000001bab77824 */ /* 0x040fe400078e02b7 */
[----:B------:R-:W-:Y:S01]  /*09c0*/  IMAD.IADD R227, R227, 0x1, R225 ;  /* 0x00000001e3e37824 */ /* 0x000fe200078e02e1 */
[----:B------:R-:W-:Y:S01]  /*09d0*/  STL [R1+0x4], R6 ;  /* 0x0000040601007387 */ /* 0x000fe20000100800 */
[----:B------:R-:W-:-:S02]  /*09e0*/  IMAD.IADD R186, R186, 0x1, R185 ;  /* 0x00000001baba7824 */ /* 0x000fc400078e02b9 */
[--C-:B------:R-:W-:Y:S02]  /*09f0*/  IMAD.IADD R232, R226, 0x1, R229.reuse ;  /* 0x00000001e2e87824 */ /* 0x100fe400078e02e5 */
[----:B------:R-:W-:Y:S02]  /*0a00*/  IMAD.IADD R231, R228, 0x1, R229 ;  /* 0x00000001e4e77824 */ /* 0x000fe400078e02e5 */
[----:B------:R-:W-:Y:S02]  /*0a10*/  IMAD.IADD R230, R229, 0x1, R225 ;  /* 0x00000001e5e67824 */ /* 0x000fe400078e02e1 */
[C---:B-1----:R-:W-:Y:S02]  /*0a20*/  VIADD R5, R250.reuse, 0x2440 ;  /* 0x00002440fa057836 */ /* 0x042fe40000000000 */
[----:B------:R-:W-:Y:S02]  /*0a30*/  @P2 VIADD R5, R250, 0x23c0 ;  /* 0x000023c0fa052836 */ /* 0x000fe40000000000 */
[----:B------:R-:W-:-:S03]  /*0a40*/  IMAD.IADD R185, R185, 0x1, R183 ;  /* 0x00000001b9b97824 */ /* 0x000fc600078e02b7 */
[----:B------:R1:W-:Y:S02]  /*0a50*/  STL [R1], R5 ;  /* 0x0000000501007387 */ /* 0x0003e40000100800 */
        /* <DEDUP_REMOVED lines=9> */
.L_x_2238:
        /* <DEDUP_REMOVED lines=16> */
[----:B------:R-:W-:Y:S01]  /*0bf0*/  IMAD.U32 R2, RZ, RZ, UR8 ;  /* 0x00000008ff027e24 */ /* 0x000fe2000f8e00ff */
        /* <DEDUP_REMOVED lines=50> */
.L_x_2192:
        /* <DEDUP_REMOVED lines=17> */
[----:B------:R-:W-:Y:S01]  /*1030*/  ULDC UR57, c[0x0][0x2d4] ;  /* 0x0000b50000397ab9 */ /* 0x000fe20000000800 */
[----:B------:R-:W-:Y:S02]  /*1040*/  @!UP0 UIMAD UR7, UR56, UR8, URZ ;  /* 0x00000008380782a4 */ /* 0x000fe4000f8e023f */
[----:B------:R-:W-:Y:S02]  /*1050*/  USHF.L.U32 UR16, UR47, 0x7, URZ ;  /* 0x000000072f107899 */ /* 0x000fe4000800063f */
[----:B------:R-:W-:Y:S02]  /*1060*/  @!UP0 UIMAD UR44, UR47, UR9, UR7 ;  /* 0x000000092f2c82a4 */ /* 0x000fe4000f8e0207 */
[----:B------:R-:W-:Y:S01]  /*1070*/  UIADD3 UR7, UR19, 0x80, UR30 ;  /* 0x0000008013077890 */ /* 0x000fe2000fffe01e */
[----:B------:R-:W-:Y:S01]  /*1080*/  ULDC UR61, c[0x0][0x2dc] ;  /* 0x0000b700003d7ab9 */ /* 0x000fe20000000800 */
[----:B------:R-:W-:Y:S01]  /*1090*/  ULDC UR60, c[0x0][0x270] ;  /* 0x00009c00003c7ab9 */ /* 0x000fe20000000800 */
[----:B-1----:R-:W-:Y:S01]  /*10a0*/  IABS R5, R6 ;  /* 0x0000000600057213 */ /* 0x002fe20000000000 */
[----:B------:R-:W-:-:S02]  /*10b0*/  UIADD3 UR28, UR7, UR28, -UR12 ;  /* 0x0000001c071c7290 */ /* 0x000fc4000fffe80c */
[----:B------:R-:W-:Y:S01]  /*10c0*/  USHF.R.S32.HI UR7, URZ, 0x1f, UR57 ;  /* 0x0000001f3f077899 */ /* 0x000fe20008011439 */
[----:B------:R-:W1:Y:S01]  /*10d0*/  I2F.RP R2, R5 ;  /* 0x0000000500027306 */ /* 0x000e620000209400 */
[----:B------:R-:W-:Y:S02]  /*10e0*/  USEL UR36, UR16, URZ, UP4 ;  /* 0x0000003f10247287 */ /* 0x000fe4000a000000 */
[----:B------:R-:W-:Y:S02]  /*10f0*/  UIMAD UR7, UR7, UR47, URZ ;  /* 0x0000002f070772a4 */ /* 0x000fe4000f8e023f */
[----:B--2---:R-:W-:Y:S02]  /*1100*/  UIMAD.WIDE.U32 UR38, UR13, UR10, URZ ;  /* 0x0000000a0d2672a5 */ /* 0x004fe4000f8e003f */
[----:B------:R-:W-:Y:S02]  /*1110*/  @!UP0 UIMAD.WIDE.U32 UR40, UR47, UR8, URZ ;  /* 0x000000082f2882a5 */ /* 0x000fe4000f8e003f */
[----:B------:R-:W-:-:S02]  /*1120*/  UIMAD UR52, UR13, UR11, UR39 ;  /* 0x0000000b0d3472a4 */ /* 0x000fc4000f8e0227 */
[----:B------:R-:W-:Y:S01]  /*1130*/  UIADD3 UR13, UR19, 0x7f, URZ ;  /* 0x0000007f130d7890 */ /* 0x000fe2000fffe03f */
[----:B------:R-:W-:Y:S01]  /*1140*/  @UP0 ULDC.64 UR10, c[0x0][0x420] ;  /* 0x00010800000a0ab9 */ /* 0x000fe20000000a00 */
[----:B------:R-:W-:Y:S01]  /*1150*/  UIMAD.WIDE UR8, UR61, UR60, URZ ;  /* 0x0000003c3d0872a5 */ /* 0x000fe2000f8e023f */
[----:B-1----:R-:W1:Y:S01]  /*1160*/  MUFU.RCP R2, R2 ;  /* 0x0000000200027308 */ /* 0x002e620000001000 */
[----:B------:R-:W-:Y:S02]  /*1170*/  @UP0 UIMAD.WIDE.U32 UR42, UR6, UR10, URZ ;  /* 0x0000000a062a02a5 */ /* 0x000fe4000f8e003f */
[----:B------:R-:W-:Y:S02]  /*1180*/  USHF.R.S32.HI UR16, URZ, 0x1f, UR13 ;  /* 0x0000001f3f107899 */ /* 0x000fe4000801140d */
[----:B------:R-:W-:Y:S02]  /*1190*/  @UP0 UIMAD UR50, UR6, UR11, UR43 ;  /* 0x0000000b063202a4 */ /* 0x000fe4000f8e022b */
[----:B------:R-:W-:Y:S01]  /*11a0*/  UIMAD.WIDE.U32 UR10, UR47, UR57, URZ ;  /* 0x000000392f0a72a5 */ /* 0x000fe2000f8e003f */
[----:B------:R-:W-:Y:S01]  /*11b0*/  ULDC.U8 UR17, c[0x0][0x3d8] ;  /* 0x0000f60000117ab9 */ /* 0x000fe20000000000 */
[----:B------:R-:W-:-:S02]  /*11c0*/  UIMAD UR7, UR56, UR57, UR7 ;  /* 0x00000039380772a4 */ /* 0x000fc4000f8e0207 */
[----:B------:R-:W-:Y:S02]  /*11d0*/  UISETP.NE.AND UP2, UPT, UR17, URZ, UPT ;  /* 0x0000003f1100728c */ /* 0x000fe4000bf45270 */
[----:B------:R-:W-:Y:S02]  /*11e0*/  ULEA.HI UR32, UR16, UR13, URZ, 0x7 ;  /* 0x0000000d10207291 */ /* 0x000fe4000f8f383f */
[----:B------:R-:W-:Y:S01]  /*11f0*/  UIMAD.WIDE.U32 UR16, UR8, UR10, URZ ;  /* 0x0000000a081072a5 */ /* 0x000fe2000f8e003f */
[----:B-1----:R-:W-:Y:S01]  /*1200*/  VIADD R2, R2, 0xffffffe ;  /* 0x0ffffffe02027836 */ /* 0x002fe20000000000 */
[----:B------:R-:W-:Y:S02]  /*1210*/  UIMAD UR10, UR9, UR10, URZ ;  /* 0x0000000a090a72a4 */ /* 0x000fe4000f8e023f */
[----:B------:R-:W-:Y:S01]  /*1220*/  UIADD3 UR7, UR11, UR7, URZ ;  /* 0x000000070b077290 */ /* 0x000fe2000fffe03f */
[----:B------:R-:W1:Y:S01]  /*1230*/  F2I.FTZ.U32.TRUNC.NTZ R3, R2 ;  /* 0x0000000200037305 */ /* 0x000e62000021f000 */
[----:B------:R-:W-:-:S02]  /*1240*/  UISETP.NE.AND UP1, UPT, UR31, -0x1, UPT ;  /* 0xffffffff1f00788c */ /* 0x000fc4000bf25270 */
[----:B------:R-:W-:Y:S01]  /*1250*/  UIMAD UR7, UR8, UR7, UR10 ;  /* 0x00000007080772a4 */ /* 0x000fe2000f8e020a */
[----:B------:R-:W-:Y:S01]  /*1260*/  ULDC.64 UR34, c[0x0][0x240] ;  /* 0x0000900000227ab9 */ /* 0x000fe20000000a00 */
[----:B------:R-:W-:Y:S02]  /*1270*/  UIADD3 UR46, UR25, UR23, URZ ;  /* 0x00000017192e7290 */ /* 0x000fe4000fffe03f */
[----:B------:R-:W-:Y:S01]  /*1280*/  PLOP3.LUT P1, PT, PT, PT, UP1, 0x80, 0x0 ;  /* 0x000000000000781c */ /* 0x000fe20003f2f018 */
[----:B------:R-:W-:Y:S02]  /*1290*/  UIADD3 UR51, UR17, UR7, URZ ;  /* 0x0000000711337290 */ /* 0x000fe4000fffe03f */
[----:B------:R-:W-:Y:S02]  /*12a0*/  UIADD3 UR7, UR28, 0x7f, URZ ;  /* 0x0000007f1c077890 */ /* 0x000fe4000fffe03f */
[----:B------:R-:W-:Y:S02]  /*12b0*/  UIMAD.WIDE.U32 UR20, UR6, UR34, URZ ;  /* 0x00000022061472a5 */ /* 0x000fe4000f8e003f */
[----:B------:R-:W-:Y:S01]  /*12c0*/  USHF.R.S32.HI UR23, URZ, 0x1f, UR7 ;  /* 0x0000001f3f177899 */ /* 0x000fe20008011407 */
[----:B-1----:R-:W-:Y:S01]  /*12d0*/  IMAD.MOV R0, RZ, RZ, -R3 ;  /* 0x000000ffff007224 */ /* 0x002fe200078e0a03 */
[----:B------:R-:W-:Y:S01]  /*12e0*/  MOV R2, RZ ;  /* 0x000000ff00027202 */ /* 0x000fe20000000f00 */
[----:B------:R-:W-:-:S02]  /*12f0*/  USEL UR53, UR24, UR20, !UP0 ;  /* 0x0000001418357287 */ /* 0x000fc4000c000000 */
[----:B------:R-:W-:Y:S01]  /*1300*/  IMAD R0, R0, R5, RZ ;  /* 0x0000000500007224 */ /* 0x000fe200078e02ff */
[----:B------:R-:W-:Y:S02]  /*1310*/  UIMAD UR29, UR6, UR35, URZ ;  /* 0x00000023061d72a4 */ /* 0x000fe4000f8e023f */
[----:B------:R-:W-:Y:S01]  /*1320*/  UIMAD.WIDE.U32 UR24, UR8, UR6, URZ ;  /* 0x00000006081872a5 */ /* 0x000fe2000f8e003f */
[----:B------:R-:W-:Y:S01]  /*1330*/  IMAD.HI.U32 R0, R3, R0, R2 ;  /* 0x0000000003007227 */ /* 0x000fe200078e0002 */
[----:B------:R-:W-:Y:S02]  /*1340*/  UIMAD UR13, UR9, UR6, URZ ;  /* 0x00000006090d72a4 */ /* 0x000fe4000f8e023f */
[----:B------:R-:W-:Y:S01]  /*1350*/  @UP1 UIADD3 UR18, UR27, UR31, URZ ;  /* 0x0000001f1b121290 */ /* 0x000fe2000fffe03f */
[----:B------:R-:W-:Y:S01]  /*1360*/  IMAD.MOV.U32 R2, RZ, RZ, R4 ;  /* 0x000000ffff027224 */ /* 0x000fe200078e0004 */
[----:B------:R-:W-:Y:S01]  /*1370*/  ULEA.HI UR7, UR23, UR7, URZ, 0x7 ;  /* 0x0000000717077291 */ /* 0x000fe2000f8f383f */
[----:B------:R-:W-:-:S02]  /*1380*/  @UP1 ULDC.64 UR10, c[0x0][0x248] ;  /* 0x00009200000a1ab9 */ /* 0x000fc40000000a00 */
[----:B------:R-:W-:Y:S01]  /*1390*/  IMAD.HI.U32 R0, R0, R2, RZ ;  /* 0x0000000200007227 */ /* 0x000fe200078e00ff */
[----:B------:R-:W-:Y:S02]  /*13a0*/  @UP0 UIADD3 UR46, UR21, UR29, URZ ;  /* 0x0000001d152e0290 */ /* 0x000fe4000fffe03f */
[----:B------:R-:W-:Y:S02]  /*13b0*/  @UP0 UIADD3 UR51, UR25, UR13, URZ ;  /* 0x0000000d19330290 */ /* 0x000fe4000fffe03f */
[----:B------:R-:W-:Y:S01]  /*13c0*/  IADD3 R3, -R0, RZ, RZ ;  /* 0x000000ff00037210 */ /* 0x000fe20007ffe1ff */
[----:B------:R-:W-:Y:S02]  /*13d0*/  @UP1 UIMAD.WIDE.U32 UR20, UR18, UR10, URZ ;  /* 0x0000000a121412a5 */ /* 0x000fe4000f8e003f */
[----:B------:R-:W-:Y:S02]  /*13e0*/  USHF.R.S32.HI UR13, URZ, 0x7, UR32 ;  /* 0x000000073f0d7899 */ /* 0x000fe40008011420 */
[----:B------:R-:W-:Y:S01]  /*13f0*/  IMAD R2, R5, R3, R2 ;  /* 0x0000000305027224 */ /* 0x000fe200078e0202 */
[----:B------:R-:W-:Y:S01]  /*1400*/  USHF.R.S32.HI UR7, URZ, 0x7, UR7 ;  /* 0x000000073f077899 */ /* 0x000fe20008011407 */
[----:B------:R-:W-:Y:S01]  /*1410*/  ULDC UR45, c[0x0][0x2c4] ;  /* 0x0000b100002d7ab9 */ /* 0x000fe20000000800 */
[----:B------:R-:W-:-:S02]  /*1420*/  @UP1 UIMAD UR18, UR18, UR11, URZ ;  /* 0x0000000b121212a4 */ /* 0x000fc4000f8e023f */
[----:B------:R-:W-:Y:S01]  /*1430*/  ISETP.GT.U32.AND P2, PT, R5, R2, PT ;  /* 0x000000020500720c */ /* 0x000fe20003f44070 */
[----:B------:R-:W-:Y:S02]  /*1440*/  @UP2 UIMAD UR23, UR47, UR45, URZ ;  /* 0x0000002d2f1722a4 */ /* 0x000fe4000f8e023f */
[----:B------:R-:W-:Y:S01]  /*1450*/  UISETP.LT.AND UP3, UPT, UR13, UR7, UPT ;  /* 0x000000070d00728c */ /* 0x000fe2000bf61270 */
[----:B------:R-:W-:Y:S01]  /*1460*/  @UP1 UMOV UR48, UR20 ;  /* 0x0000001400301c82 */ /* 0x000fe20008000000 */
[----:B------:R-:W-:Y:S02]  /*1470*/  @UP2 USEL UR20, UR23, UR6, !UP0 ;  /* 0x0000000617142287 */ /* 0x000fe4000c000000 */
[----:B------:R-:W-:Y:S02]  /*1480*/  USEL UR37, UR13, UR7, UP3 ;  /* 0x000000070d257287 */ /* 0x000fe40009800000 */
[----:B------:R-:W-:Y:S02]  /*1490*/  @UP1 UIADD3 UR26, UR27, UR31, URZ ;  /* 0x0000001f1b1a1290 */ /* 0x000fe4000fffe03f */
[----:B------:R-:W-:-:S02]  /*14a0*/  @UP1 UIADD3 UR49, UR21, UR18, URZ ;  /* 0x0000001215311290 */ /* 0x000fc4000fffe03f */
[----:B------:R-:W-:Y:S01]  /*14b0*/  @!P2 IMAD.IADD R2, R2, 0x1, -R5 ;  /* 0x000000010202a824 */ /* 0x000fe200078e0a05 */
[----:B------:R-:W-:Y:S01]  /*14c0*/  USEL UR54, UR16, UR24, !UP0 ;  /* 0x0000001810367287 */ /* 0x000fe2000c000000 */
[----:B------:R-:W-:Y:S02]  /*14d0*/  @UP2 ULDC UR18, c[0x0][0x2e4] ;  /* 0x0000b90000122ab9 */ /* 0x000fe40000000800 */
[----:B------:R-:W-:Y:S01]  /*14e0*/  @UP1 ULDC.64 UR16, c[0x0][0x250] ;  /* 0x0000940000101ab9 */ /* 0x000fe20000000a00 */
[----:B------:R-:W-:Y:S01]  /*14f0*/  @!UP2 UIMAD UR23, UR47, UR60, UR55 ;  /* 0x0000003c2f17a2a4 */ /* 0x000fe2000f8e0237 */
[----:B------:R-:W-:Y:S01]  /*1500*/  ISETP.GE.U32.AND P3, PT, R2, R5, PT ;  /* 0x000000050200720c */ /* 0x000fe20003f66070 */
[----:B------:R-:W-:Y:S01]  /*1510*/  USHF.L.U64.HI UR33, UR47, 0x7, UR56 ;  /* 0x000000072f217899 */ /* 0x000fe20008010238 */
[----:B------:R-:W-:Y:S01]  /*1520*/  LOP3.LUT R2, R6, UR55, RZ, 0x3c, !PT ;  /* 0x0000003706027c12 */ /* 0x000fe2000f8e3cff */
[----:B------:R-:W-:Y:S02]  /*1530*/  @UP2 UIMAD UR28, UR55, UR18, UR20 ;  /* 0x00000012371c22a4 */ /* 0x000fe4000f8e0214 */
[----:B------:R-:W-:-:S02]  /*1540*/  ULEA UR7, UR37, 0xffffff80, 0x7 ;  /* 0xffffff8025077891 */ /* 0x000fc4000f8e383f */
[----:B------:R-:W-:Y:S02]  /*1550*/  @UP1 UIMAD.WIDE.U32 UR20, UR26, UR16, URZ ;  /* 0x000000101a1412a5 */ /* 0x000fe4000f8e003f */
[----:B------:R-:W-:Y:S02]  /*1560*/  @UP1 UIMAD UR13, UR26, UR17, URZ ;  /* 0x000000111a0d12a4 */ /* 0x000fe4000f8e023f */
[----:B------:R-:W-:Y:S02]  /*1570*/  @!UP2 UIMAD UR28, UR23, UR45, URZ ;  /* 0x0000002d171ca2a4 */ /* 0x000fe4000f8e023f */
[----:B------:R-:W-:Y:S02]  /*1580*/  USEL UR18, UR33, URZ, UP4 ;  /* 0x0000003f21127287 */ /* 0x000fe4000a000000 */
[----:B------:R-:W-:Y:S02]  /*1590*/  USHF.R.S32.HI UR26, URZ, 0x1f, UR7 ;  /* 0x0000001f3f1a7899 */ /* 0x000fe40008011407 */
[----:B------:R-:W-:-:S02]  /*15a0*/  UIADD3 UR23, UP3, UR7, UR36, URZ ;  /* 0x0000002407177290 */ /* 0x000fc4000ff7e03f */
        /* <DEDUP_REMOVED lines=17> */
.L_x_2194:
        /* <DEDUP_REMOVED lines=13> */
.L_x_2195:
        /* <DEDUP_REMOVED lines=30> */
.L_x_2196:
[----:B------:R-:W-:-:S04]  /*1970*/  UIMAD UR6, UR47, UR60, UR55 ;  /* 0x0000003c2f0672a4 */ /* 0x000fc8000f8e0237 */
[----:B------:R-:W-:-:S12]  /*1980*/  UIMAD UR6, UR6, UR57, URZ ;  /* 0x00000039060672a4 */ /* 0x000fd8000f8e023f */
.L_x_2197:
[----:B------:R-:W1:Y:S01]  /*1990*/  S2R R46, SR_TID.X ;  /* 0x00000000002e7919 */ /* 0x000e620000002100 */
[----:B------:R-:W2:Y:S01]  /*19a0*/  LDC.64 R6, c[0x0][0x420] ;  /* 0x00010800ff067b82 */ /* 0x000ea20000000a00 */
[----:B------:R-:W-:Y:S01]  /*19b0*/  UIMAD UR21, UR61, UR60, URZ ;  /* 0x0000003c3d1572a4 */ /* 0x000fe2000f8e023f */
[----:B------:R-:W-:Y:S01]  /*19c0*/  BSSY B1, `(.L_x_2193) ;  /* 0x0000af4000017945 */ /* 0x000fe20003800000 */
[----:B------:R-:W-:Y:S02]  /*19d0*/  UIADD3 UR39, UR7, UR6, URZ ;  /* 0x0000000607277290 */ /* 0x000fe4000fffe03f */
[----:B------:R-:W-:Y:S02]  /*19e0*/  USHF.L.U32 UR20, UR21, 0x7, URZ ;  /* 0x0000000715147899 */ /* 0x000fe4000800063f */
[----:B------:R-:W-:Y:S02]  /*19f0*/  UIADD3 UR6, -UR12, UR19, UR30 ;  /* 0x000000130c067290 */ /* 0x000fe4000fffe11e */
[----:B------:R-:W-:-:S02]  /*1a00*/  USHF.R.S32.HI UR32, URZ, 0x1f, UR55 ;  /* 0x0000001f3f207899 */ /* 0x000fc40008011437 */
[----:B------:R-:W-:Y:S02]  /*1a10*/  UIADD3 UR24, UP2, UP0, UR8, UR20, UR18 ;  /* 0x0000001408187290 */ /* 0x000fe4000f85e012 */
[----:B------:R-:W-:Y:S01]  /*1a20*/  UIADD3 UR40, UR7, UR28, URZ ;  /* 0x0000001c07287290 */ /* 0x000fe2000fffe03f */
[----:B------:R-:W-:Y:S01]  /*1a30*/  ULDC.64 UR8, c[0x0][0x428] ;  /* 0x00010a0000087ab9 */ /* 0x000fe20000000a00 */
[----:B------:R-:W-:Y:S01]  /*1a40*/  USHF.L.U64.HI UR42, UR34, 0x5, UR35 ;  /* 0x00000005222a7899 */ /* 0x000fe20008010223 */
[----:B------:R-:W-:Y:S01]  /*1a50*/  IMAD.U32 R12, RZ, RZ, UR8 ;  /* 0x00000008ff0c7e24 */ /* 0x000fe2000f8e00ff */
[----:B------:R-:W-:Y:S01]  /*1a60*/  USHF.L.U32 UR43, UR34, 0x5, URZ ;  /* 0x00000005222b7899 */ /* 0x000fe2000800063f */
[----:B--2---:R-:W-:-:S04]  /*1a70*/  IMAD R10, R6, UR26, RZ ;  /* 0x0000001a060a7c24 */ /* 0x004fc8000f8e02ff */
[----:B------:R-:W-:Y:S01]  /*1a80*/  IMAD R11, R7, UR7, R10 ;  /* 0x00000007070b7c24 */ /* 0x000fe2000f8e020a */
[----:B-1----:R-:W-:-:S04]  /*1a90*/  SHF.R.S32.HI R13, RZ, 0x1f, R46 ;  /* 0x0000001fff0d7819 */ /* 0x002fc8000001142e */
[CC--:B------:R-:W-:Y:S02]  /*1aa0*/  LEA.HI R0, R13.reuse, R46.reuse, RZ, 0x3 ;  /* 0x0000002e0d007211 */ /* 0x0c0fe400078f18ff */
[----:B------:R-:W-:Y:S02]  /*1ab0*/  LEA.HI R10, R13, R46, RZ, 0x5 ;  /* 0x0000002e0d0a7211 */ /* 0x000fe400078f28ff */
[----:B------:R-:W-:Y:S02]  /*1ac0*/  LOP3.LUT R4, R0, 0xfffffff8, RZ, 0xc0, !PT ;  /* 0xfffffff800047812 */ /* 0x000fe400078ec0ff */
[----:B------:R-:W-:Y:S02]  /*1ad0*/  SHF.R.S32.HI R0, RZ, 0x3, R0 ;  /* 0x00000003ff007819 */ /* 0x000fe40000011400 */
[----:B------:R-:W-:Y:S01]  /*1ae0*/  LOP3.LUT R13, R10, 0xffffffe0, RZ, 0xc0, !PT ;  /* 0xffffffe00a0d7812 */ /* 0x000fe200078ec0ff */
[----:B------:R-:W-:Y:S01]  /*1af0*/  IMAD.IADD R4, R46, 0x1, -R4 ;  /* 0x000000012e047824 */ /* 0x000fe200078e0a04 */
[----:B------:R-:W-:-:S02]  /*1b00*/  SHF.R.S32.HI R36, RZ, 0x1f, R0 ;  /* 0x0000001fff247819 */ /* 0x000fc40000011400 */
[----:B------:R-:W-:Y:S01]  /*1b10*/  IADD3 R8, P0, R0, UR7, RZ ;  /* 0x0000000700087c10 */ /* 0x000fe2000ff1e0ff */
[----:B------:R-:W-:Y:S02]  /*1b20*/  IMAD.SHL.U32 R4, R4, 0x8, RZ ;  /* 0x0000000804047824 */ /* 0x000fe400078e00ff */
[----:B------:R-:W-:Y:S01]  /*1b30*/  IMAD.IADD R46, R46, 0x1, -R13 ;  /* 0x000000012e2e7824 */ /* 0x000fe200078e0a0d */
[----:B------:R-:W-:Y:S02]  /*1b40*/  IADD3.X R2, R36, UR26, RZ, P0, !PT ;  /* 0x0000001a24027c10 */ /* 0x000fe400087fe4ff */
[----:B------:R-:W-:-:S03]  /*1b50*/  SHF.R.S32.HI R5, RZ, 0x1f, R4 ;  /* 0x0000001fff057819 */ /* 0x000fc60000011404 */
[----:B------:R-:W-:Y:S02]  /*1b60*/  IMAD R9, R2, UR34, RZ ;  /* 0x0000002202097c24 */ /* 0x000fe4000f8e02ff */
[----:B------:R-:W-:-:S04]  /*1b70*/  IMAD.WIDE.U32 R2, R8, UR34, R4 ;  /* 0x0000002208027c25 */ /* 0x000fc8000f8e0004 */
[----:B------:R-:W-:Y:S01]  /*1b80*/  IMAD R9, R8, UR35, R9 ;  /* 0x0000002308097c24 */ /* 0x000fe2000f8e0209 */
[----:B------:R-:W-:Y:S01]  /*1b90*/  IADD3 R8, P0, R2, UR53, RZ ;  /* 0x0000003502087c10 */ /* 0x000fe2000ff1e0ff */
[----:B------:R-:W-:-:S03]  /*1ba0*/  ULDC.64 UR52, c[0x0][0x478] ;  /* 0x00011e0000347ab9 */ /* 0x000fc60000000a00 */
[----:B------:R-:W-:Y:S01]  /*1bb0*/  IADD3.X R9, R3, UR46, R9, P0, !PT ;  /* 0x0000002e03097c10 */ /* 0x000fe200087fe409 */
[----:B------:R-:W-:Y:S01]  /*1bc0*/  ULDC UR46, c[0x0][0x398] ;  /* 0x0000e600002e7ab9 */ /* 0x000fe20000000800 */
[----:B------:R-:W-:Y:S01]  /*1bd0*/  IADD3 R2, P0, R4, UR13, RZ ;  /* 0x0000000d04027c10 */ /* 0x000fe2000ff1e0ff */
[----:B------:R-:W-:Y:S02]  /*1be0*/  UIADD3 UR6, UR6, -UR46, URZ ;  /* 0x8000002e06067290 */ /* 0x000fe4000fffe03f */
[----:B------:R-:W-:Y:S01]  /*1bf0*/  UIMAD UR13, UR32, UR8, URZ ;  /* 0x00000008200d72a4 */ /* 0x000fe2000f8e023f */
[----:B------:R-:W-:Y:S01]  /*1c00*/  IADD3.X R3, R5, UR50, RZ, P0, !PT ;  /* 0x0000003205037c10 */ /* 0x000fe200087fe4ff */
[----:B------:R-:W-:Y:S02]  /*1c10*/  USHF.R.S32.HI UR18, URZ, 0x1f, UR6 ;  /* 0x0000001f3f127899 */ /* 0x000fe40008011406 */
[----:B------:R-:W-:Y:S02]  /*1c20*/  UIMAD UR23, UR55, UR9, UR13 ;  /* 0x00000009371772a4 */ /* 0x000fe4000f8e020d */
[----:B------:R-:W-:Y:S01]  /*1c30*/  ULEA.HI UR18, UR18, UR6, URZ, 0x7 ;  /* 0x0000000612127291 */ /* 0x000fe2000f8f383f */
[----:B------:R-:W-:Y:S01]  /*1c40*/  IMAD.WIDE.U32 R2, R6, UR7, R2 ;  /* 0x0000000706027c25 */ /* 0x000fe2000f8e0002 */
[----:B------:R-:W-:Y:S01]  /*1c50*/  ULDC.64 UR8, c[0x0][0x258] ;  /* 0x0000960000087ab9 */ /* 0x000fe20000000a00 */
[----:B------:R-:W-:-:S02]  /*1c60*/  UIADD3 UR13, UR37, -0x1, URZ ;  /* 0xffffffff250d7890 */ /* 0x000fc4000fffe03f */
[----:B------:R-:W-:Y:S01]  /*1c70*/  UIMAD UR6, UR32, UR8, URZ ;  /* 0x00000008200672a4 */ /* 0x000fe2000f8e023f */
[----:B------:R-:W-:Y:S01]  /*1c80*/  IMAD.IADD R3, R3, 0x1, R11 ;  /* 0x0000000103037824 */ /* 0x000fe200078e020b */
[----:B------:R-:W-:Y:S01]  /*1c90*/  USHF.R.S32.HI UR26, URZ, 0x7, UR18 ;  /* 0x000000073f1a7899 */ /* 0x000fe20008011412 */
[----:B------:R-:W-:Y:S01]  /*1ca0*/  SHF.R.S32.HI R11, RZ, 0x5, R10 ;  /* 0x00000005ff0b7819 */ /* 0x000fe2000001140a */
[----:B------:R-:W-:Y:S01]  /*1cb0*/  UIMAD UR9, UR55, UR9, UR6 ;  /* 0x00000009370972a4 */ /* 0x000fe2000f8e0206 */
[----:B------:R-:W-:Y:S01]  /*1cc0*/  IMAD.WIDE.U32 R2, R12, UR55, R2 ;  /* 0x000000370c027c25 */ /* 0x000fe2000f8e0002 */
[----:B------:R-:W-:Y:S01]  /*1cd0*/  USHF.R.S32.HI UR6, URZ, 0x1f, UR20 ;  /* 0x0000001f3f067899 */ /* 0x000fe20008011414 */
[----:B------:R-:W-:Y:S02]  /*1ce0*/  ULDC.64 UR32, c[0x0][0x210] ;  /* 0x0000840000207ab9 */ /* 0x000fe40000000a00 */
[----:B------:R-:W-:Y:S01]  /*1cf0*/  IMAD R11, R11, UR21, R46 ;  /* 0x000000150b0b7c24 */ /* 0x000fe2000f8e022e */
[----:B------:R-:W-:Y:S01]  /*1d00*/  UIADD3.X UR6, UR25, UR6, UR29, UP2, UP0 ;  /* 0x0000000619067290 */ /* 0x000fe200097e041d */
[----:B------:R-:W-:Y:S01]  /*1d10*/  IMAD.U32 R12, RZ, RZ, UR8 ;  /* 0x00000008ff0c7e24 */ /* 0x000fe2000f8e00ff */
[----:B------:R-:W-:Y:S01]  /*1d20*/  UISETP.LT.AND UP0, UPT, URZ, UR26, UPT ;  /* 0x0000001a3f00728c */ /* 0x000fe2000bf01270 */
[----:B------:R-:W-:Y:S01]  /*1d30*/  VIADD R3, R3, UR23 ;  /* 0x0000001703037c36 */ /* 0x000fe20008000000 */
[----:B------:R-:W-:Y:S01]  /*1d40*/  UIADD3 UR7, UP3, UP2, UR38, UR24, UR54 ;  /* 0x0000001826077290 */ /* 0x000fe2000fa7e036 */
[----:B------:R-:W-:Y:S01]  /*1d50*/  IMAD.WIDE.U32 R8, R12, UR55, R8 ;  /* 0x000000370c087c25 */ /* 0x000fe2000f8e0008 */
[----:B------:R-:W-:-:S02]  /*1d60*/  USEL UR26, URZ, UR26, !UP0 ;  /* 0x0000001a3f1a7287 */ /* 0x000fc4000c000000 */
[----:B------:R-:W-:Y:S01]  /*1d70*/  UIADD3.X UR8, UR41, UR6, UR51, UP3, UP2 ;  /* 0x0000000629087290 */ /* 0x000fe20009fe4433 */
[-C--:B------:R-:W-:Y:S01]  /*1d80*/  IMAD R12, R36, R6.reuse, RZ ;  /* 0x00000006240c7224 */ /* 0x080fe200078e02ff */
[----:B------:R-:W-:Y:S01]  /*1d90*/  UISETP.GT.AND UP0, UPT, UR37, UR26, UPT ;  /* 0x0000001a2500728c */ /* 0x000fe2000bf04270 */
[C---:B------:R-:W-:Y:S01]  /*1da0*/  IADD3 R10, P0, R11.reuse, UR7, RZ ;  /* 0x000000070b0a7c10 */ /* 0x040fe2000ff1e0ff */
[C---:B------:R-:W-:Y:S01]  /*1db0*/  IMAD.WIDE.U32 R2, R0.reuse, R6, R2 ;  /* 0x0000000600027225 */ /* 0x040fe200078e0002 */
[----:B------:R-:W-:Y:S01]  /*1dc0*/  ULDC.64 UR24, c[0x0][0x400] ;  /* 0x0001000000187ab9 */ /* 0x000fe20000000a00 */
[----:B------:R-:W-:Y:S01]  /*1dd0*/  UIMAD.WIDE UR6, UR39, 0x4, UR52 ;  /* 0x00000004270678a5 */ /* 0x000fe2000f8e0234 */
[----:B------:R-:W-:Y:S01]  /*1de0*/  LEA.HI.X.SX32 R11, R11, UR8, 0x1, P0 ;  /* 0x000000080b0b7c11 */ /* 0x000fe200080f0eff */
[----:B------:R-:W-:Y:S01]  /*1df0*/  IMAD R12, R0, R7, R12 ;  /* 0x00000007000c7224 */ /* 0x000fe200078e020c */
[----:B------:R-:W-:Y:S01]  /*1e00*/  PLOP3.LUT P0, PT, PT, PT, UP0, 0x80, 0x0 ;  /* 0x000000000000781c */ /* 0x000fe20003f0f008 */
[----:B------:R-:W-:Y:S01]  /*1e10*/  ULDC.64 UR28, c[0x0][0x3e0] ;  /* 0x0000f800001c7ab9 */ /* 0x000fe20000000a00 */
[----:B------:R-:W-:Y:S01]  /*1e20*/  VIADD R13, R9, UR9 ;  /* 0x00000009090d7c36 */ /* 0x000fe20008000000 */
[----:B------:R-:W-:Y:S01]  /*1e30*/  LEA R196, P2, R10, UR24, 0x2 ;  /* 0x000000180ac47c11 */ /* 0x000fe2000f8410ff */
[----:B------:R-:W-:Y:S01]  /*1e40*/  IMAD.IADD R9, R3, 0x1, R12 ;  /* 0x0000000103097824 */ /* 0x000fe200078e020c */
[----:B------:R-:W-:Y:S01]  /*1e50*/  LEA R243, P4, R8, UR32, 0x1 ;  /* 0x0000002008f37c11 */ /* 0x000fe2000f8808ff */
[----:B------:R-:W-:Y:S01]  /*1e60*/  ULDC.64 UR52, c[0x0][0x2b0] ;  /* 0x0000ac0000347ab9 */ /* 0x000fe20000000a00 */
[----:B------:R-:W-:Y:S01]  /*1e70*/  LEA R242, P3, R2, UR28, 0x1 ;  /* 0x0000001c02f27c11 */ /* 0x000fe2000f8608ff */
[----:B------:R-:W-:Y:S01]  /*1e80*/  UIMAD.WIDE UR20, UR40, 0x4, UR52 ;  /* 0x00000004281478a5 */ /* 0x000fe2000f8e0234 */
[----:B------:R-:W-:Y:S01]  /*1e90*/  LEA.HI.X R3, R10, UR25, R11, 0x2, P2 ;  /* 0x000000190a037c11 */ /* 0x000fe200090f140b */
[----:B------:R-:W-:Y:S01]  /*1ea0*/  UMOV UR25, UR6 ;  /* 0x0000000600197c82 */ /* 0x000fe20008000000 */
[----:B------:R-:W-:Y:S01]  /*1eb0*/  LEA.HI.X R241, R8, UR33, R13, 0x1, P4 ;  /* 0x0000002108f17c11 */ /* 0x000fe2000a0f0c0d */
[----:B------:R-:W-:Y:S01]  /*1ec0*/  UMOV UR24, UR7 ;  /* 0x0000000700187c82 */ /* 0x000fe20008000000 */
[----:B------:R-:W-:Y:S01]  /*1ed0*/  LEA.HI.X R236, R2, UR29, R9, 0x1, P3 ;  /* 0x0000001d02ec7c11 */ /* 0x000fe200098f0c09 */
[C---:B------:R-:W-:Y:S01]  /*1ee0*/  IMAD.SHL.U32 R11, R6.reuse, 0x20, RZ ;  /* 0x00000020060b7824 */ /* 0x040fe200078e00ff */
[----:B------:R-:W-:Y:S01]  /*1ef0*/  SHF.L.U64.HI R13, R6, 0x5, R7 ;  /* 0x00000005060d7819 */ /* 0x000fe20000010207 */
        /* <DEDUP_REMOVED lines=20> */
.L_x_2199:
        /* <DEDUP_REMOVED lines=19> */
.L_x_2200:
        /* <DEDUP_REMOVED lines=8> */
[----:B------:R-:W-:Y:S01]  /*21f0*/  BSSY B0, `(.L_x_2201) ;  /* 0x000001a000007945 */ /* 0x000fe20003800000 */
[----:B------:R-:W-:Y:S01]  /*2200*/  ISETP.GE.AND P2, PT, R6, UR12, PT ;  /* 0x0000000c06007c0c */ /* 0x000fe2000bf46270 */
[----:B------:R-:W-:Y:S01]  /*2210*/  IMAD.U32 R6, RZ, RZ, UR10 ;  /* 0x0000000aff067e24 */ /* 0x000fe2000f8e00ff */
[----:B------:R-:W-:Y:S01]  /*2220*/  IADD3 R2, P0, R2, UR18, RZ ;  /* 0x0000001202027c10 */ /* 0x000fe2000ff1e0ff */
[----:B------:R-:W-:Y:S01]  /*2230*/  ULDC.64 UR10, c[0x0][0x468] ;  /* 0x00011a00000a7ab9 */ /* 0x000fe20000000a00 */
[C---:B------:R-:W-:Y:S01]  /*2240*/  ISETP.GE.AND P3, PT, R0.reuse, UR12, PT ;  /* 0x0000000c00007c0c */ /* 0x040fe2000bf66270 */
[----:B------:R-:W-:Y:S01]  /*2250*/  UIMAD UR13, UR13, UR10, URZ ;  /* 0x0000000a0d0d72a4 */ /* 0x000fe2000f8e023f */
[----:B------:R-:W-:Y:S01]  /*2260*/  IADD3.X R3, R3, UR19, R6, P0, !PT ;  /* 0x0000001303037c10 */ /* 0x000fe200087fe406 */
[----:B------:R-:W-:Y:S01]  /*2270*/  IMAD.U32 R6, RZ, RZ, UR10 ;  /* 0x0000000aff067e24 */ /* 0x000fe2000f8e00ff */
[----:B------:R-:W-:Y:S01]  /*2280*/  ISETP.GE.AND P1, PT, R7, UR12, PT ;  /* 0x0000000c07007c0c */ /* 0x000fe2000bf26270 */
[----:B------:R-:W-:Y:S01]  /*2290*/  UIMAD UR11, UR55, UR11, UR13 ;  /* 0x0000000b370b72a4 */ /* 0x000fe2000f8e020d */
[----:B------:R-:W-:Y:S01]  /*22a0*/  IADD3 R7, R0, 0x60, RZ ;  /* 0x0000006000077810 */ /* 0x000fe20007ffe0ff */
        /* <DEDUP_REMOVED lines=14> */
.L_x_2202:
[----:B------:R-:W-:Y:S05]  /*2390*/  BSYNC B0 ;  /* 0x0000000000007941 */ /* 0x000fea0003800000 */
.L_x_2201:
        /* <DEDUP_REMOVED lines=14> */
.L_x_2204:
[----:B------:R-:W-:Y:S05]  /*2480*/  BSYNC B0 ;  /* 0x0000000000007941 */ /* 0x000fea0003800000 */
.L_x_2203:
        /* <DEDUP_REMOVED lines=14> */
.L_x_2206:
[----:B------:R-:W-:Y:S05]  /*2570*/  BSYNC B0 ;  /* 0x0000000000007941 */ /* 0x000fea0003800000 */
.L_x_2205:
        /* <DEDUP_REMOVED lines=14> */
.L_x_2208:
[----:B------:R-:W-:Y:S05]  /*2660*/  BSYNC B0 ;  /* 0x0000000000007941 */ /* 0x000fea0003800000 */
.L_x_2207:
        /* <DEDUP_REMOVED lines=26> */
.L_x_2210:
[----:B------:R-:W-:Y:S05]  /*2810*/  BSYNC B0 ;  /* 0x0000000000007941 */ /* 0x000fea0003800000 */
.L_x_2209:
        /* <DEDUP_REMOVED lines=14> */
.L_x_2212:
[----:B------:R-:W-:Y:S05]  /*2900*/  BSYNC B0 ;  /* 0x0000000000007941 */ /* 0x000fea0003800000 */
.L_x_2211:
        /* <DEDUP_REMOVED lines=14> */
.L_x_2214:
[----:B------:R-:W-:Y:S05]  /*29f0*/  BSYNC B0 ;  /* 0x0000000000007941 */ /* 0x000fea0003800000 */
.L_x_2213:
        /* <DEDUP_REMOVED lines=14> */
.L_x_2198:
[----:B------:R-:W-:Y:S01]  /*2ae0*/  PLOP3.LUT P1, PT, PT, PT, UP4, 0x80, 0x0 ;  /* 0x000000000000781c */ /* 0x000fe20003f2f048 */
[----:B------:R-:W-:Y:S01]  /*2af0*/  UIMAD UR6, UR13, -0x80, UR19 ;  /* 0xffffff800d0678a4 */ /* 0x000fe2000f8e0213 */
[C---:B------:R-:W-:Y:S01]  /*2b00*/  VIADD R8, R0.reuse, 0x20 ;  /* 0x0000002000087836 */ /* 0x040fe20000000000 */
[----:B------:R-:W-:Y:S01]  /*2b10*/  UIMAD UR7, UR22, -0x80, UR12 ;  /* 0xffffff80160778a4 */ /* 0x000fe2000f8e020c */
[C---:B------:R-:W-:Y:S01]  /*2b20*/  VIADD R17, R0.reuse, 0x40 ;  /* 0x0000004000117836 */ /* 0x040fe20000000000 */
[----:B------:R-:W-:Y:S01]  /*2b30*/  ULEA.HI UR8, UR13, UR13, URZ, 0x1 ;  /* 0x0000000d0d087291 */ /* 0x000fe2000f8f083f */
[C---:B------:R-:W-:Y:S01]  /*2b40*/  VIADD R18, R0.reuse, 0x60 ;  /* 0x0000006000127836 */ /* 0x040fe20000000000 */
[----:B------:R-:W-:Y:S01]  /*2b50*/  ISETP.GE.AND P2, PT, R0, UR6, PT ;  /* 0x0000000600007c0c */ /* 0x000fe2000bf46270 */
[----:B------:R-:W-:Y:S01]  /*2b60*/  VIADD R15, R248, 0x2000 ;  /* 0x00002000f80f7836 */ /* 0x000fe20000000000 */
[----:B------:R-:W-:Y:S01]  /*2b70*/  ISETP.GE.AND P5, PT, R8, UR6, PT ;  /* 0x0000000608007c0c */ /* 0x000fe2000bfa6270 */
[----:B------:R-:W-:Y:S01]  /*2b80*/  ULOP3.LUT UR8, UR8, 0xfffffffe, URZ, 0xc0, !UPT ;  /* 0xfffffffe08087892 */ /* 0x000fe2000f8ec03f */
[----:B------:R-:W-:Y:S01]  /*2b90*/  ISETP.GE.AND P0, PT, R17, UR6, PT ;  /* 0x0000000611007c0c */ /* 0x000fe2000bf06270 */
[----:B------:R-:W-:Y:S01]  /*2ba0*/  ULDC.64 UR28, c[0x0][0x260] ;  /* 0x00009800001c7ab9 */ /* 0x000fe20000000a00 */
[----:B------:R-:W-:Y:S01]  /*2bb0*/  @P1 BAR.SYNC.DEFER_BLOCKING 0x0 ;  /* 0x0000000000001b1d */ /* 0x000fe20000010000 */
[----:B------:R-:W-:Y:S01]  /*2bc0*/  ISETP.GE.AND P6, PT, R18, UR6, PT ;  /* 0x0000000612007c0c */ /* 0x000fe2000bfc6270 */
[----:B------:R-:W-:Y:S01]  /*2bd0*/  UIADD3 UR8, UR13, -UR8, URZ ;  /* 0x800000080d087290 */ /* 0x000fe2000fffe03f */
[----:B------:R-:W-:-:S02]  /*2be0*/  LEA R2, R248, UR4, 0x1 ;  /* 0x00000004f8027c11 */ /* 0x000fc4000f8e08ff */
[----:B------:R-:W-:Y:S01]  /*2bf0*/  ISETP.GE.AND P4, PT, R8, UR7, PT ;  /* 0x0000000708007c0c */ /* 0x000fe2000bf86270 */
[----:B------:R-:W-:Y:S01]  /*2c00*/  UISETP.NE.AND UP0, UPT, UR8, 0x1, UPT ;  /* 0x000000010800788c */ /* 0x000fe2000bf05270 */
[----:B------:R-:W-:Y:S01]  /*2c10*/  @!P2 IMAD.MOV.U32 R8, RZ, RZ, R242 ;  /* 0x000000ffff08a224 */ /* 0x000fe200078e00f2 */
[----:B------:R-:W-:Y:S01]  /*2c20*/  UIMAD UR8, UR36, UR10, URZ ;  /* 0x0000000a240872a4 */ /* 0x000fe2000f8e023f */
[----:B------:R-:W-:Y:S01]  /*2c30*/  @!P2 IMAD.MOV.U32 R9, RZ, RZ, R236 ;  /* 0x000000ffff09a224 */ /* 0x000fe200078e00ec */
[CC--:B------:R-:W-:Y:S02]  /*2c40*/  @!P5 LEA R12, P3, R11.reuse, R242.reuse, 0x1 ;  /* 0x000000f20b0cd211 */ /* 0x0c0fe400078608ff */
[C---:B------:R-:W-:Y:S01]  /*2c50*/  @!P0 LEA R10, P1, R6.reuse, R242, 0x7 ;  /* 0x000000f2060a8211 */ /* 0x040fe200078238ff */
[----:B------:R-:W-:Y:S01]  /*2c60*/  UIMAD UR8, UR30, UR11, UR8 ;  /* 0x0000000b1e0872a4 */ /* 0x000fe2000f8e0208 */
[-C--:B------:R-:W-:Y:S01]  /*2c70*/  @!P5 LEA.HI.X R13, R11, R236.reuse, R13, 0x1, P3 ;  /* 0x000000ec0b0dd211 */ /* 0x080fe200018f0c0d */
[----:B------:R-:W-:Y:S01]  /*2c80*/  @!P6 IMAD R16, R7, 0xc0, RZ ;  /* 0x000000c00710e824 */ /* 0x000fe200078e02ff */
[----:B------:R-:W-:-:S02]  /*2c90*/  @!P0 LEA.HI.X R11, R6, R236, R7, 0x7, P1 ;  /* 0x000000ec060b8211 */ /* 0x000fc400008f3c07 */
[----:B------:R-:W-:Y:S02]  /*2ca0*/  PLOP3.LUT P1, PT, PT, PT, UP0, 0x80, 0x0 ;  /* 0x000000000000781c */ /* 0x000fe40003f2f008 */
[----:B------:R-:W-:Y:S01]  /*2cb0*/  ISETP.GE.AND P3, PT, R17, UR7, PT ;  /* 0x0000000711007c0c */ /* 0x000fe2000bf66270 */
[----:B------:R-:W-:Y:S01]  /*2cc0*/  VOTEU.ALL UP0, P6 ;  /* 0x00000000003f7886 */ /* 0x000fe20003000000 */
[----:B------:R-:W-:Y:S04]  /*2cd0*/  @P2 STS.128 [R2+0x8000], RZ ;  /* 0x008000ff02002388 */ /* 0x000fe80000000c00 */
[----:B------:R-:W-:Y:S01]  /*2ce0*/  @!UP0 UIMAD UR18, UR35, 0xc0, URZ ;  /* 0x000000c0231288a4 */ /* 0x000fe2000f8e023f */
[----:B------:R-:W-:Y:S01]  /*2cf0*/  @!PT LDS RZ, [RZ] ;  /* 0x00000000fffff984 */ /* 0x000fe20000000800 */
[----:B------:R-:W-:Y:S01]  /*2d00*/  @!PT LDS RZ, [RZ] ;  /* 0x00000000fffff984 */ /* 0x000fe20000000800 */
[----:B------:R-:W-:Y:S01]  /*2d10*/  @!PT LDS RZ, [RZ] ;  /* 0x00000000fffff984 */ /* 0x000fe20000000800 */
[----:B------:R1:W-:Y:S04]  /*2d20*/  @!P2 LDGSTS.E.BYPASS.LTC128B.128 [R2+0x8000], desc[UR14][R8.64] ;  /* 0x080000000802afae */ /* 0x0003e8000b901d4e */
[----:B------:R-:W-:Y:S02]  /*2d30*/  @P5 STS.128 [R2+0x9000], RZ ;  /* 0x009000ff02005388 */ /* 0x000fe40000000c00 */
[----:B------:R-:W2:Y:S02]  /*2d40*/  @!P3 LDC.64 R38, c[0x0][0x218] ;  /* 0x00008600ff26bb82 */ /* 0x000ea40000000a00 */
        /* <DEDUP_REMOVED lines=13> */
[----:B------:R-:W-:Y:S02]  /*2e20*/  @!P6 IMAD.IADD R7, R9, 0x1, R16 ;  /* 0x000000010907e824 */ /* 0x000fe400078e0210 */
[----:B------:R-:W-:Y:S01]  /*2e30*/  @!P6 IMAD.MOV.U32 R6, RZ, RZ, R8 ;  /* 0x000000ffff06e224 */ /* 0x000fe200078e0008 */
[----:B------:R-:W-:Y:S01]  /*2e40*/  SEL R8, R15, R248, !P1 ;  /* 0x000000f80f087207 */ /* 0x000fe20004800000 */
[----:B------:R-:W-:Y:S02]  /*2e50*/  IMAD.U32 R9, RZ, RZ, UR43 ;  /* 0x0000002bff097e24 */ /* 0x000fe4000f8e00ff */
[----:B---3--:R-:W-:Y:S01]  /*2e60*/  IMAD.U32 R11, RZ, RZ, UR34 ;  /* 0x00000022ff0b7e24 */ /* 0x008fe2000f8e00ff */
[----:B------:R-:W-:Y:S01]  /*2e70*/  LEA R224, R8, UR4, 0x1 ;  /* 0x0000000408e07c11 */ /* 0x000fe2000f8e08ff */
[----:B------:R-:W-:Y:S01]  /*2e80*/  @!PT LDS RZ, [RZ] ;  /* 0x00000000fffff984 */ /* 0x000fe20000000800 */
[----:B------:R-:W-:Y:S01]  /*2e90*/  @!PT LDS RZ, [RZ] ;  /* 0x00000000fffff984 */ /* 0x000fe20000000800 */
[----:B------:R-:W-:Y:S01]  /*2ea0*/  @!PT LDS RZ, [RZ] ;  /* 0x00000000fffff984 */ /* 0x000fe20000000800 */
[----:B------:R1:W-:Y:S01]  /*2eb0*/  @!P6 LDGSTS.E.BYPASS.LTC128B.128 [R2+0xb000], desc[UR14][R6.64] ;  /* 0x0b0000000602efae */ /* 0x0003e2000b901d4e */
[----:B------:R-:W-:-:S03]  /*2ec0*/  MOV R10, UR35 ;  /* 0x00000023000a7c02 */ /* 0x000fc60008000f00 */
[----:B------:R-:W-:Y:S04]  /*2ed0*/  @P2 STS [R224], RZ ;  /* 0x000000ffe0002388 */ /* 0x000fe80000000800 */
[----:B------:R-:W-:Y:S04]  /*2ee0*/  @P2 STS [R224+0x4], RZ ;  /* 0x000004ffe0002388 */ /* 0x000fe80000000800 */
[----:B------:R-:W-:Y:S04]  /*2ef0*/  @P2 STS [R224+0x8], RZ ;  /* 0x000008ffe0002388 */ /* 0x000fe80000000800 */
[----:B------:R-:W-:Y:S01]  /*2f00*/  @P2 STS [R224+0xc], RZ ;  /* 0x00000cffe0002388 */ /* 0x000fe20000000800 */
[----:B-1----:R-:W-:-:S02]  /*2f10*/  @!P2 IMAD.MOV.U32 R6, RZ, RZ, R243 ;  /* 0x000000ffff06a224 */ /* 0x002fc400078e00f3 */
        /* <DEDUP_REMOVED lines=10> */
[----:B-1----:R-:W-:-:S02]  /*2fc0*/  IMAD.U32 R7, RZ, RZ, UR42 ;  /* 0x0000002aff077e24 */ /* 0x002fc4000f8e00ff */
[----:B------:R-:W-:-:S03]  /*2fd0*/  IMAD.U32 R6, RZ, RZ, UR10 ;  /* 0x0000000aff067e24 */ /* 0x000fc6000f8e00ff */
[----:B------:R-:W-:Y:S01]  /*2fe0*/  @!P5 LEA.HI.X R9, R9, R241, R7, 0x1, P2 ;  /* 0x000000f10909d211 */ /* 0x000fe200010f0c07 */
[----:B------:R-:W-:Y:S01]  /*2ff0*/  IMAD.WIDE.U32 R6, R6, UR30, R4 ;  /* 0x0000001e06067c25 */ /* 0x000fe2000f8e0004 */
[----:B------:R-:W-:-:S03]  /*3000*/  @!P0 LEA R16, P2, R11, R243, 0x7 ;  /* 0x000000f30b108211 */ /* 0x000fc600078438ff */
[----:B------:R-:W-:Y:S01]  /*3010*/  @!PT LDS RZ, [RZ] ;  /* 0x00000000fffff984 */ /* 0x000fe20000000800 */
[----:B------:R-:W-:Y:S01]  /*3020*/  @!PT LDS RZ, [RZ] ;  /* 0x00000000fffff984 */ /* 0x000fe20000000800 */
[----:B------:R-:W-:Y:S01]  /*3030*/  @!PT LDS RZ, [RZ] ;  /* 0x00000000fffff984 */ /* 0x000fe20000000800 */
[----:B------:R1:W-:Y:S01]  /*3040*/  @!P5 LDGSTS.E.BYPASS.LTC128B.128 [R224+0x1000], desc[UR14][R8.64] ;  /* 0x0100000008e0dfae */ /* 0x0003e2000b901d4e */
[----:B------:R-:W-:Y:S02]  /*3050*/  @!P0 LEA.HI.X R17, R11, R241, R10, 0x7, P2 ;  /* 0x000000f10b118211 */ /* 0x000fe400010f3c0a */
[----:B------:R-:W-:Y:S01]  /*3060*/  ISETP.GE.AND P2, PT, R18, UR7, PT ;  /* 0x0000000712007c0c */ /* 0x000fe2000bf46270 */
[----:B------:R-:W-:Y:S04]  /*3070*/  @P0 STS [R224+0x2000], RZ ;  /* 0x002000ffe0000388 */ /* 0x000fe80000000800 */
[----:B------:R-:W-:Y:S04]  /*3080*/  @P0 STS [R224+0x2004], RZ ;  /* 0x002004ffe0000388 */ /* 0x000fe80000000800 */
[----:B------:R-:W-:Y:S04]  /*3090*/  @P0 STS [R224+0x2008], RZ ;  /* 0x002008ffe0000388 */ /* 0x000fe80000000800 */
[----:B------:R-:W-:Y:S01]  /*30a0*/  @P0 STS [R224+0x200c], RZ ;  /* 0x00200cffe0000388 */ /* 0x000fe20000000800 */
[----:B------:R-:W3:Y:S03]  /*30b0*/  @!P2 LDC.64 R34, c[0x0][0x218] ;  /* 0x00008600ff22ab82 */ /* 0x000ee60000000a00 */
[----:B------:R-:W-:Y:S01]  /*30c0*/  @!PT LDS RZ, [RZ] ;  /* 0x00000000fffff984 */ /* 0x000fe20000000800 */
[----:B------:R-:W-:Y:S01]  /*30d0*/  @!PT LDS RZ, [RZ] ;  /* 0x00000000fffff984 */ /* 0x000fe20000000800 */
[----:B------:R-:W-:Y:S01]  /*30e0*/  @!PT LDS RZ, [RZ] ;  /* 0x00000000fffff984 */ /* 0x000fe20000000800 */
[----:B------:R4:W-:Y:S04]  /*30f0*/  @!P0 LDGSTS.E.BYPASS.LTC128B.128 [R224+0x2000], desc[UR14][R16.64] ;  /* 0x0200000010e08fae */ /* 0x0009e8000b901d4e */
[----:B------:R-:W-:Y:S01]  /*3100*/  @P6 STS [R224+0x3000], RZ ;  /* 0x003000ffe0006388 */ /* 0x000fe20000000800 */
[----:B-1----:R-:W-:Y:S01]  /*3110*/  IMAD.U32 R9, RZ, RZ, UR8 ;  /* 0x00000008ff097e24 */ /* 0x002fe2000f8e00ff */
[----:B------:R-:W-:Y:S01]  /*3120*/  IADD3 R8, P5, R6, UR48, RZ ;  /* 0x0000003006087c10 */ /* 0x000fe2000ffbe0ff */
[----:B------:R-:W-:Y:S01]  /*3130*/  IMAD.U32 R6, RZ, RZ, UR16 ;  /* 0x00000010ff067e24 */ /* 0x000fe2000f8e00ff */
[----:B------:R-:W-:Y:S01]  /*3140*/  UIMAD UR8, UR36, UR16, URZ ;  /* 0x00000010240872a4 */ /* 0x000fe2000f8e023f */
[----:B------:R-:W-:Y:S01]  /*3150*/  @P6 STS [R224+0x3004], RZ ;  /* 0x003004ffe0006388 */ /* 0x000fe20000000800 */
[----:B------:R-:W-:Y:S01]  /*3160*/  IADD3.X R9, R7, UR49, R9, P5, !PT ;  /* 0x0000003107097c10 */ /* 0x000fe2000affe409 */
[----:B------:R-:W-:Y:S01]  /*3170*/  IMAD.WIDE.U32 R4, R6, UR30, R4 ;  /* 0x0000001e06047c25 */ /* 0x000fe2000f8e0004 */
[C---:B------:R-:W-:Y:S01]  /*3180*/  @!P4 IADD3 R22, P5, R0.reuse, 0x20, RZ ;  /* 0x000000200016c810 */ /* 0x040fe20007fbe0ff */
[----:B------:R-:W-:Y:S01]  /*3190*/  UIMAD UR8, UR30, UR17, UR8 ;  /* 0x000000111e0872a4 */ /* 0x000fe2000f8e0208 */
[----:B------:R-:W-:Y:S03]  /*31a0*/  @P6 STS [R224+0x3008], RZ ;  /* 0x003008ffe0006388 */ /* 0x000fe60000000800 */
[--C-:B------:R-:W-:Y:S01]  /*31b0*/  @!P4 IMAD.X R18, RZ, RZ, R36.reuse, P5 ;  /* 0x000000ffff12c224 */ /* 0x100fe200028e0624 */
[C---:B------:R-:W-:Y:S01]  /*31c0*/  @!P3 IADD3 R29, P5, R0.reuse, 0x40, RZ ;  /* 0x00000040001db810 */ /* 0x040fe20007fbe0ff */
[----:B------:R-:W-:Y:S04]  /*31d0*/  @P6 STS [R224+0x300c], RZ ;  /* 0x00300cffe0006388 */ /* 0x000fe80000000800 */
[----:B------:R-:W-:Y:S01]  /*31e0*/  @!P3 IMAD.X R23, RZ, RZ, R36, P5 ;  /* 0x000000ffff17b224 */ /* 0x000fe200028e0624 */
[----:B------:R-:W-:-:S02]  /*31f0*/  @!P2 IADD3 R28, P5, R0, 0x60, RZ ;  /* 0x00000060001ca810 */ /* 0x000fc40007fbe0ff */
[----:B----4-:R-:W-:Y:S01]  /*3200*/  @!P3 IADD3 R16, P0, R0, 0x40, RZ ;  /* 0x000000400010b810 */ /* 0x010fe20007f1e0ff */
[----:B------:R-:W-:Y:S02]  /*3210*/  @!P3 IMAD R23, R23, UR10, RZ ;  /* 0x0000000a1717bc24 */ /* 0x000fe4000f8e02ff */
[----:B------:R-:W-:Y:S01]  /*3220*/  @!P2 IMAD.X R32, RZ, RZ, R36, P5 ;  /* 0x000000ffff20a224 */ /* 0x000fe200028e0624 */
[----:B------:R-:W-:Y:S01]  /*3230*/  IADD3 R6, P5, R4, UR44, RZ ;  /* 0x0000002c04067c10 */ /* 0x000fe2000ffbe0ff */
[----:B------:R-:W-:Y:S01]  /*3240*/  IMAD.U32 R4, RZ, RZ, UR8 ;  /* 0x00000008ff047e24 */ /* 0x000fe2000f8e00ff */
[----:B------:R-:W-:Y:S01]  /*3250*/  ULDC.64 UR8, c[0x0][0x268] ;  /* 0x00009a0000087ab9 */ /* 0x000fe20000000a00 */
[----:B------:R-:W-:Y:S01]  /*3260*/  @!P3 IMAD R43, R29, UR11, R23 ;  /* 0x0000000b1d2bbc24 */ /* 0x000fe2000f8e0217 */
[----:B------:R-:W-:Y:S01]  /*3270*/  @!P3 IADD3.X R17, RZ, R36, RZ, P0, !PT ;  /* 0x00000024ff11b210 */ /* 0x000fe200007fe4ff */
[----:B------:R-:W-:Y:S01]  /*3280*/  IMAD R12, R19, UR8, RZ ;  /* 0x00000008130c7c24 */ /* 0x000fe2000f8e02ff */
[----:B------:R-:W-:Y:S01]  /*3290*/  IADD3.X R7, R5, UR45, R4, P5, !PT ;  /* 0x0000002d05077c10 */ /* 0x000fe2000affe404 */
[----:B------:R-:W-:Y:S01]  /*32a0*/  @!P6 IMAD.MOV.U32 R4, RZ, RZ, R243 ;  /* 0x000000ffff04e224 */ /* 0x000fe200078e00f3 */
[----:B------:R-:W-:Y:S01]  /*32b0*/  @!P4 IADD3 R25, P5, R0, 0x20, RZ ;  /* 0x000000200019c810 */ /* 0x000fe20007fbe0ff */
[----:B------:R-:W-:-:S02]  /*32c0*/  @!P6 IMAD.MOV.U32 R5, RZ, RZ, R241 ;  /* 0x000000ffff05e224 */ /* 0x000fc400078e00f1 */
[----:B------:R-:W-:Y:S02]  /*32d0*/  IMAD R12, R14, UR9, R12 ;  /* 0x000000090e0c7c24 */ /* 0x000fe4000f8e020c */
[----:B------:R-:W-:-:S04]  /*32e0*/  @!P6 IMAD.WIDE.U32 R10, R11, 0xc0, R4 ;  /* 0x000000c00b0ae825 */ /* 0x000fc800078e0004 */
[----:B------:R-:W-:Y:S02]  /*32f0*/  IMAD R4, R19, UR28, RZ ;  /* 0x0000001c13047c24 */ /* 0x000fe4000f8e02ff */
[----:B------:R-:W-:Y:S01]  /*3300*/  @!P4 IMAD.X R24, RZ, RZ, R36, P5 ;  /* 0x000000ffff18c224 */ /* 0x000fe200028e0624 */
[----:B------:R-:W-:Y:S01]  /*3310*/  ISETP.GE.AND P5, PT, R0, UR7, PT ;  /* 0x0000000700007c0c */ /* 0x000fe2000bfa6270 */
[----:B------:R-:W-:Y:S02]  /*3320*/  IMAD R13, R14, UR29, R4 ;  /* 0x0000001d0e0d7c24 */ /* 0x000fe4000f8e0204 */
[----:B------:R-:W-:Y:S02]  /*3330*/  IMAD.MOV.U32 R239, RZ, RZ, 0x7f800000 ;  /* 0x7f800000ffef7424 */ /* 0x000fe400078e00ff */
        /* <DEDUP_REMOVED lines=9> */
[----:B------:R-:W-:Y:S01]  /*33d0*/  IMAD.WIDE.U32 R4, R14, UR28, R8 ;  /* 0x0000001c0e047c25 */ /* 0x000fe2000f8e0008 */
[----:B------:R-:W-:-:S02]  /*33e0*/  CS2R R124, SRZ ;  /* 0x00000000007c7805 */ /* 0x000fc4000001ff00 */
[----:B------:R-:W-:Y:S02]  /*33f0*/  CS2R R130, SRZ ;  /* 0x0000000000827805 */ /* 0x000fe4000001ff00 */
[----:B------:R-:W-:Y:S01]  /*3400*/  CS2R R128, SRZ ;  /* 0x0000000000807805 */ /* 0x000fe2000001ff00 */
[----:B------:R-:W-:Y:S01]  /*3410*/  IMAD.WIDE.U32 R6, R14, UR8, R6 ;  /* 0x000000080e067c25 */ /* 0x000fe2000f8e0006 */
[----:B------:R-:W-:Y:S02]  /*3420*/  CS2R R122, SRZ ;  /* 0x00000000007a7805 */ /* 0x000fe4000001ff00 */
[----:B------:R-:W-:Y:S02]  /*3430*/  CS2R R120, SRZ ;  /* 0x0000000000787805 */ /* 0x000fe4000001ff00 */
[----:B------:R-:W-:Y:S01]  /*3440*/  CS2R R118, SRZ ;  /* 0x0000000000767805 */ /* 0x000fe2000001ff00 */
[----:B------:R-:W-:Y:S01]  /*3450*/  @!P4 IMAD R8, R18, UR10, RZ ;  /* 0x0000000a1208cc24 */ /* 0x000fe2000f8e02ff */
[----:B------:R-:W-:Y:S01]  /*3460*/  IADD3 R7, R7, R12, RZ ;  /* 0x0000000c07077210 */ /* 0x000fe20007ffe0ff */
[----:B------:R-:W-:Y:S01]  /*3470*/  IMAD.IADD R5, R5, 0x1, R13 ;  /* 0x0000000105057824 */ /* 0x000fe200078e020d */
[----:B------:R-:W-:Y:S01]  /*3480*/  CS2R R116, SRZ ;  /* 0x0000000000747805 */ /* 0x000fe2000001ff00 */
[C---:B------:R-:W-:Y:S01]  /*3490*/  @!P4 IMAD R42, R22.reuse, UR11, R8 ;  /* 0x0000000b162acc24 */ /* 0x040fe2000f8e0208 */
[----:B------:R-:W-:Y:S01]  /*34a0*/  CS2R R110, SRZ ;  /* 0x00000000006e7805 */ /* 0x000fe2000001ff00 */
[----:B------:R-:W-:Y:S01]  /*34b0*/  @!P6 VIADD R15, R11, UR18 ;  /* 0x000000120b0fec36 */ /* 0x000fe20008000000 */
[----:B------:R-:W-:Y:S01]  /*34c0*/  CS2R R108, SRZ ;  /* 0x00000000006c7805 */ /* 0x000fe2000001ff00 */
[----:B------:R-:W-:Y:S01]  /*34d0*/  @!P6 IMAD.MOV.U32 R14, RZ, RZ, R10 ;  /* 0x000000ffff0ee224 */ /* 0x000fe200078e000a */
[----:B------:R-:W-:Y:S01]  /*34e0*/  CS2R R114, SRZ ;  /* 0x0000000000727805 */ /* 0x000fe2000001ff00 */
[----:B------:R-:W-:Y:S01]  /*34f0*/  @!P4 IMAD.WIDE.U32 R8, R22, UR10, R4 ;  /* 0x0000000a1608cc25 */ /* 0x000fe2000f8e0004 */
[----:B------:R-:W-:-:S02]  /*3500*/  CS2R R112, SRZ ;  /* 0x0000000000707805 */ /* 0x000fc4000001ff00 */
[----:B------:R-:W-:Y:S01]  /*3510*/  CS2R R106, SRZ ;  /* 0x00000000006a7805 */ /* 0x000fe2000001ff00 */
[----:B------:R-:W-:Y:S01]  /*3520*/  @!PT LDS RZ, [RZ] ;  /* 0x00000000fffff984 */ /* 0x000fe20000000800 */
[----:B------:R-:W-:Y:S01]  /*3530*/  @!PT LDS RZ, [RZ] ;  /* 0x00000000fffff984 */ /* 0x000fe20000000800 */
[----:B------:R-:W-:Y:S01]  /*3540*/  @!PT LDS RZ, [RZ] ;  /* 0x00000000fffff984 */ /* 0x000fe20000000800 */
[----:B------:R1:W-:Y:S01]  /*3550*/  @!P6 LDGSTS.E.BYPASS.LTC128B.128 [R224+0x3000], desc[UR14][R14.64] ;  /* 0x030000000ee0efae */ /* 0x0003e2000b901d4e */
[--C-:B------:R-:W-:Y:S01]  /*3560*/  @!P3 IMAD.MOV.U32 R10, RZ, RZ, R4.reuse ;  /* 0x000000ffff0ab224 */ /* 0x100fe200078e0004 */
[----:B------:R-:W-:Y:S01]  /*3570*/  CS2R R104, SRZ ;  /* 0x0000000000687805 */ /* 0x000fe2000001ff00 */
[--C-:B------:R-:W-:Y:S01]  /*3580*/  @!P3 IMAD.MOV.U32 R11, RZ, RZ, R5.reuse ;  /* 0x000000ffff0bb224 */ /* 0x100fe200078e0005 */
[----:B------:R-:W-:Y:S01]  /*3590*/  @P5 STS.128 [R2+0xc000], RZ ;  /* 0x00c000ff02005388 */ /* 0x000fe20000000c00 */
[--C-:B------:R-:W-:Y:S01]  /*35a0*/  @!P2 IMAD.MOV.U32 R12, RZ, RZ, R4.reuse ;  /* 0x000000ffff0ca224 */ /* 0x100fe200078e0004 */
[----:B------:R-:W-:Y:S01]  /*35b0*/  CS2R R102, SRZ ;  /* 0x0000000000667805 */ /* 0x000fe2000001ff00 */
[--C-:B------:R-:W-:Y:S01]  /*35c0*/  @!P2 IMAD.MOV.U32 R13, RZ, RZ, R5.reuse ;  /* 0x000000ffff0da224 */ /* 0x100fe200078e0005 */
[----:B------:R-:W-:Y:S01]  /*35d0*/  CS2R R100, SRZ ;  /* 0x0000000000647805 */ /* 0x000fe2000001ff00 */
[----:B------:R-:W-:Y:S01]  /*35e0*/  @!P2 IMAD R22, R32, UR10, RZ ;  /* 0x0000000a2016ac24 */ /* 0x000fe2000f8e02ff */
[----:B------:R-:W-:Y:S01]  /*35f0*/  CS2R R94, SRZ ;  /* 0x00000000005e7805 */ /* 0x000fe2000001ff00 */
[----:B------:R-:W-:Y:S01]  /*3600*/  @!P5 IMAD.MOV.U32 R20, RZ, RZ, R4 ;  /* 0x000000ffff14d224 */ /* 0x000fe200078e0004 */
[----:B------:R-:W4:Y:S01]  /*3610*/  @!P4 LDC.64 R32, c[0x0][0x218] ;  /* 0x00008600ff20cb82 */ /* 0x000f220000000a00 */
[----:B------:R-:W-:Y:S01]  /*3620*/  @!P5 IMAD.MOV.U32 R21, RZ, RZ, R5 ;  /* 0x000000ffff15d224 */ /* 0x000fe200078e0005 */
[----:B------:R-:W-:Y:S01]  /*3630*/  CS2R R92, SRZ ;  /* 0x00000000005c7805 */ /* 0x000fe2000001ff00 */
[----:B------:R-:W-:Y:S01]  /*3640*/  @!P3 IMAD.WIDE.U32 R4, R29, UR10, R10 ;  /* 0x0000000a1d04bc25 */ /* 0x000fe2000f8e000a */
[----:B------:R-:W-:-:S02]  /*3650*/  CS2R R98, SRZ ;  /* 0x0000000000627805 */ /* 0x000fc4000001ff00 */
[----:B------:R-:W-:Y:S02]  /*3660*/  CS2R R96, SRZ ;  /* 0x0000000000607805 */ /* 0x000fe4000001ff00 */
[----:B------:R-:W-:Y:S01]  /*3670*/  CS2R R90, SRZ ;  /* 0x00000000005a7805 */ /* 0x000fe2000001ff00 */
[C---:B------:R-:W-:Y:S01]  /*3680*/  @!P2 IMAD R44, R28.reuse, UR11, R22 ;  /* 0x0000000b1c2cac24 */ /* 0x040fe2000f8e0216 */
[----:B------:R-:W-:Y:S01]  /*3690*/  CS2R R88, SRZ ;  /* 0x0000000000587805 */ /* 0x000fe2000001ff00 */
[----:B------:R-:W-:Y:S01]  /*36a0*/  @!P2 IMAD.WIDE.U32 R12, R28, UR10, R12 ;  /* 0x0000000a1c0cac25 */ /* 0x000fe2000f8e000c */
[----:B------:R-:W-:Y:S01]  /*36b0*/  CS2R R86, SRZ ;  /* 0x0000000000567805 */ /* 0x000fe2000001ff00 */
[----:B------:R-:W2:Y:S01]  /*36c0*/  @!P5 LDC.64 R28, c[0x0][0x218] ;  /* 0x00008600ff1cdb82 */ /* 0x000ea20000000a00 */
[----:B------:R-:W-:Y:S01]  /*36d0*/  CS2R R84, SRZ ;  /* 0x0000000000547805 */ /* 0x000fe2000001ff00 */
[----:B------:R-:W-:Y:S01]  /*36e0*/  @!P4 IMAD R24, R24, UR16, RZ ;  /* 0x000000101818cc24 */ /* 0x000fe2000f8e02ff */
[----:B------:R-:W-:Y:S01]  /*36f0*/  CS2R R78, SRZ ;  /* 0x00000000004e7805 */ /* 0x000fe2000001ff00 */
[C---:B------:R-:W-:Y:S01]  /*3700*/  @!P5 IMAD R10, R36.reuse, UR10, RZ ;  /* 0x0000000a240adc24 */ /* 0x040fe2000f8e02ff */
[----:B------:R-:W-:Y:S01]  /*3710*/  CS2R R76, SRZ ;  /* 0x00000000004c7805 */ /* 0x000fe2000001ff00 */
[----:B------:R-:W-:Y:S01]  /*3720*/  @!P5 IMAD R22, R36, UR16, RZ ;  /* 0x000000102416dc24 */ /* 0x000fe2000f8e02ff */
[----:B------:R-:W-:Y:S01]  /*3730*/  CS2R R82, SRZ ;  /* 0x0000000000527805 */ /* 0x000fe2000001ff00 */
[----:B------:R-:W-:Y:S01]  /*3740*/  @!P4 IMAD R45, R25, UR17, R24 ;  /* 0x00000011192dcc24 */ /* 0x000fe2000f8e0218 */
[----:B------:R-:W-:Y:S01]  /*3750*/  CS2R R80, SRZ ;  /* 0x0000000000507805 */ /* 0x000fe2000001ff00 */
[--C-:B------:R-:W-:Y:S01]  /*3760*/  @!P4 IMAD.MOV.U32 R18, RZ, RZ, R6.reuse ;  /* 0x000000ffff12c224 */ /* 0x100fe200078e0006 */
[----:B------:R-:W-:Y:S01]  /*3770*/  CS2R R74, SRZ ;  /* 0x00000000004a7805 */ /* 0x000fe2000001ff00 */
[--C-:B------:R-:W-:Y:S01]  /*3780*/  @!P4 IMAD.MOV.U32 R19, RZ, RZ, R7.reuse ;  /* 0x000000ffff13c224 */ /* 0x100fe200078e0007 */
[----:B------:R-:W-:Y:S01]  /*3790*/  CS2R R72, SRZ ;  /* 0x0000000000487805 */ /* 0x000fe2000001ff00 */
[--C-:B------:R-:W-:Y:S01]  /*37a0*/  @!P3 IMAD.MOV.U32 R26, RZ, RZ, R6.reuse ;  /* 0x000000ffff1ab224 */ /* 0x100fe200078e0006 */
[----:B------:R-:W-:Y:S01]  /*37b0*/  CS2R R70, SRZ ;  /* 0x0000000000467805 */ /* 0x000fe2000001ff00 */
[--C-:B------:R-:W-:Y:S01]  /*37c0*/  @!P3 IMAD.MOV.U32 R27, RZ, RZ, R7.reuse ;  /* 0x000000ffff1bb224 */ /* 0x100fe200078e0007 */
[----:B------:R-:W-:Y:S01]  /*37d0*/  CS2R R68, SRZ ;  /* 0x0000000000447805 */ /* 0x000fe2000001ff00 */
[----:B------:R-:W-:Y:S01]  /*37e0*/  @!P2 IMAD.MOV.U32 R30, RZ, RZ, R6 ;  /* 0x000000ffff1ea224 */ /* 0x000fe200078e0006 */
[----:B------:R-:W-:Y:S01]  /*37f0*/  ULDC UR23, c[0x0][0x394] ;  /* 0x0000e50000177ab9 */ /* 0x000fe20000000800 */
[----:B------:R-:W-:Y:S01]  /*3800*/  @!P2 IMAD.MOV.U32 R31, RZ, RZ, R7 ;  /* 0x000000ffff1fa224 */ /* 0x000fe200078e0007 */
[----:B------:R-:W-:Y:S01]  /*3810*/  ULDC UR29, c[0x0][0x2dc] ;  /* 0x0000b700001d7ab9 */ /* 0x000fe20000000800 */
[----:B------:R-:W-:-:S02]  /*3820*/  @!P5 IMAD R24, R0, UR11, R10 ;  /* 0x0000000b0018dc24 */ /* 0x000fc4000f8e020a */
[----:B------:R-:W-:Y:S01]  /*3830*/  @!P3 IMAD R17, R17, UR16, RZ ;  /* 0x000000101111bc24 */ /* 0x000fe2000f8e02ff */
[----:B------:R-:W-:Y:S01]  /*3840*/  SEL R187, R187, R190, !P1 ;  /* 0x000000bebbbb7207 */ /* 0x000fe20004800000 */
[C---:B------:R-:W-:Y:S01]  /*3850*/  @!P5 IMAD.WIDE.U32 R10, R0.reuse, UR10, R20 ;  /* 0x0000000a000adc25 */ /* 0x040fe2000f8e0014 */
[----:B------:R-:W-:Y:S01]  /*3860*/  SEL R181, R181, R191, !P1 ;  /* 0x000000bfb5b57207 */ /* 0x000fe20004800000 */
[----:B------:R-:W-:Y:S02]  /*3870*/  ULDC.U8 UR11, c[0x0][0x388] ;  /* 0x0000e200000b7ab9 */ /* 0x000fe40000000000 */
[C---:B------:R-:W-:Y:S02]  /*3880*/  @!P5 IMAD R40, R0.reuse, UR17, R22 ;  /* 0x000000110028dc24 */ /* 0x040fe4000f8e0216 */
[C---:B------:R-:W-:Y:S01]  /*3890*/  @!P5 IMAD.WIDE.U32 R6, R0.reuse, UR16, R6 ;  /* 0x000000100006dc25 */ /* 0x040fe2000f8e0006 */
[----:B------:R-:W-:Y:S01]  /*38a0*/  @!P2 IADD3 R0, P0, R0, 0x60, RZ ;  /* 0x000000600000a810 */ /* 0x000fe20007f1e0ff */
[----:B------:R-:W-:-:S02]  /*38b0*/  ULDC UR10, c[0x0][0x2ec] ;  /* 0x0000bb00000a7ab9 */ /* 0x000fc40000000800 */
[----:B------:R-:W-:Y:S02]  /*38c0*/  @!P4 IMAD.IADD R23, R9, 0x1, R42 ;  /* 0x000000010917c824 */ /* 0x000fe400078e022a */
[----:B------:R-:W-:Y:S01]  /*38d0*/  @!P2 IMAD.X R20, RZ, RZ, R36, P0 ;  /* 0x000000ffff14a224 */ /* 0x000fe200000e0624 */
[----:B----4-:R-:W-:Y:S01]  /*38e0*/  @!P4 LEA R22, P0, R8, R32, 0x1 ;  /* 0x000000200816c211 */ /* 0x010fe200078008ff */
[----:B------:R-:W4:Y:S01]  /*38f0*/  @!P5 LDC.64 R36, c[0x0][0x220] ;  /* 0x00008800ff24db82 */ /* 0x000f220000000a00 */
[----:B------:R-:W-:Y:S02]  /*3900*/  @!P5 IMAD.IADD R9, R11, 0x1, R24 ;  /* 0x000000010b09d824 */ /* 0x000fe400078e0218 */
[----:B-1----:R-:W-:Y:S01]  /*3910*/  @!P2 IMAD R14, R20, UR16, RZ ;  /* 0x00000010140eac24 */ /* 0x002fe2000f8e02ff */
[----:B--2---:R-:W-:Y:S01]  /*3920*/  @!P5 LEA R20, P6, R10, R28, 0x1 ;  /* 0x0000001c0a14d211 */ /* 0x004fe200078c08ff */
[----:B------:R-:W-:Y:S01]  /*3930*/  @!P4 IMAD.WIDE.U32 R18, R25, UR16, R18 ;  /* 0x000000101912cc25 */ /* 0x000fe2000f8e0012 */
[----:B------:R-:W-:-:S02]  /*3940*/  @!P4 LEA.HI.X R23, R8, R33, R23, 0x1, P0 ;  /* 0x000000210817c211 */ /* 0x000fc400000f0c17 */
[----:B------:R-:W-:Y:S01]  /*3950*/  @!P5 LEA.HI.X R21, R10, R29, R9, 0x1, P6 ;  /* 0x0000001d0a15d211 */ /* 0x000fe200030f0c09 */
[----:B------:R-:W1:Y:S01]  /*3960*/  @!P4 LDC.64 R24, c[0x0][0x220] ;  /* 0x00008800ff18cb82 */ /* 0x000e620000000a00 */
[----:B------:R-:W-:Y:S01]  /*3970*/  @!P2 IMAD R28, R0, UR17, R14 ;  /* 0x00000011001cac24 */ /* 0x000fe2000f8e020e */
[----:B------:R-:W-:Y:S01]  /*3980*/  @!P3 LEA R8, P0, R4, R38, 0x1 ;  /* 0x000000260408b211 */ /* 0x000fe200078008ff */
[----:B------:R-:W-:Y:S01]  /*3990*/  @!P2 IMAD.WIDE.U32 R14, R0, UR16, R30 ;  /* 0x00000010000eac25 */ /* 0x000fe2000f8e001e */
[----:B------:R-:W-:Y:S01]  /*39a0*/  @!PT LDS RZ, [RZ] ;  /* 0x00000000fffff984 */ /* 0x000fe20000000800 */
[----:B------:R-:W-:Y:S01]  /*39b0*/  @!PT LDS RZ, [RZ] ;  /* 0x00000000fffff984 */ /* 0x000fe20000000800 */
[----:B------:R-:W-:Y:S01]  /*39c0*/  @!PT LDS RZ, [RZ] ;  /* 0x00000000fffff984 */ /* 0x000fe20000000800 */
[----:B------:R2:W-:Y:S03]  /*39d0*/  @!P5 LDGSTS.E.BYPASS.LTC128B.128 [R2+0xc000], desc[UR14][R20.64] ;  /* 0x0c0000001402dfae */ /* 0x0005e6000b901d4e */
[----:B------:R-:W-:Y:S01]  /*39e0*/  @!P3 IMAD.IADD R0, R5, 0x1, R43 ;  /* 0x000000010500b824 */ /* 0x000fe200078e022b */
[----:B------:R-:W-:Y:S01]  /*39f0*/  @P4 STS.128 [R2+0xd000], RZ ;  /* 0x00d000ff02004388 */ /* 0x000fe20000000c00 */
[----:B------:R-:W-:-:S02]  /*3a00*/  @!P3 IMAD R41, R16, UR17, R17 ;  /* 0x000000111029bc24 */ /* 0x000fc4000f8e0211 */
[----:B------:R-:W-:Y:S01]  /*3a10*/  @!P3 IMAD.WIDE.U32 R16, R16, UR16, R26 ;  /* 0x000000101010bc25 */ /* 0x000fe2000f8e001a */
[----:B------:R-:W-:Y:S01]  /*3a20*/  @!P3 LEA.HI.X R9, R4, R39, R0, 0x1, P0 ;  /* 0x000000270409b211 */ /* 0x000fe200000f0c00 */
[----:B------:R-:W1:Y:S01]  /*3a30*/  @!P2 LDC.64 R26, c[0x0][0x220] ;  /* 0x00008800ff1aab82 */ /* 0x000e620000000a00 */
[C---:B---3--:R-:W-:Y:S01]  /*3a40*/  @!P2 LEA R4, P0, R12.reuse, R34, 0x1 ;  /* 0x000000220c04a211 */ /* 0x048fe200078008ff */
[----:B------:R-:W-:Y:S01]  /*3a50*/  @!P2 IMAD.IADD R0, R13, 0x1, R44 ;  /* 0x000000010d00a824 */ /* 0x000fe200078e022c */
[----:B------:R-:W-:Y:S01]  /*3a60*/  @!PT LDS RZ, [RZ] ;  /* 0x00000000fffff984 */ /* 0x000fe20000000800 */
[----:B------:R-:W-:Y:S01]  /*3a70*/  @!PT LDS RZ, [RZ] ;  /* 0x00000000fffff984 */ /* 0x000fe20000000800 */
[----:B------:R-:W-:Y:S01]  /*3a80*/  @!PT LDS RZ, [RZ] ;  /* 0x00000000fffff984 */ /* 0x000fe20000000800 */
[----:B------:R-:W-:Y:S04]  /*3a90*/  @!P4 LDGSTS.E.BYPASS.LTC128B.128 [R2+0xd000], desc[UR14][R22.64] ;  /* 0x0d0000001602cfae */ /* 0x000fe8000b901d4e */
[----:B------:R-:W-:Y:S01]  /*3aa0*/  @!P2 LEA.HI.X R5, R12, R35, R0, 0x1, P0 ;  /* 0x000000230c05a211 */ /* 0x000fe200000f0c00 */
[----:B------:R-:W-:Y:S01]  /*3ab0*/  @!P5 IMAD.IADD R0, R7, 0x1, R40 ;  /* 0x000000010700d824 */ /* 0x000fe200078e0228 */
[C---:B----4-:R-:W-:Y:S01]  /*3ac0*/  @!P5 LEA R10, P0, R6.reuse, R36, 0x1 ;  /* 0x00000024060ad211 */ /* 0x050fe200078008ff */
[----:B------:R-:W3:Y:S01]  /*3ad0*/  LDC.64 R12, c[0x0][0x3b8] ;  /* 0x0000ee00ff0c7b82 */ /* 0x000ee20000000a00 */
[----:B------:R-:W-:Y:S02]  /*3ae0*/  @P3 STS.128 [R2+0xe000], RZ ;  /* 0x00e000ff02003388 */ /* 0x000fe40000000c00 */
[----:B------:R-:W-:Y:S01]  /*3af0*/  @!P5 LEA.HI.X R11, R6, R37, R0, 0x1, P0 ;  /* 0x00000025060bd211 */ /* 0x000fe200000f0c00 */
[----:B------:R-:W-:Y:S01]  /*3b00*/  @!P4 IMAD.IADD R0, R19, 0x1, R45 ;  /* 0x000000011300c824 */ /* 0x000fe200078e022d */
[----:B------:R-:W-:Y:S01]  /*3b10*/  @!PT LDS RZ, [RZ] ;  /* 0x00000000fffff984 */ /* 0x000fe20000000800 */
[----:B------:R-:W-:Y:S01]  /*3b20*/  @!PT LDS RZ, [RZ] ;  /* 0x00000000fffff984 */ /* 0x000fe20000000800 */
[----:B------:R-:W-:Y:S01]  /*3b30*/  @!PT LDS RZ, [RZ] ;  /* 0x00000000fffff984 */ /* 0x000fe20000000800 */
[----:B------:R1:W-:Y:S03]  /*3b40*/  @!P3 LDGSTS.E.BYPASS.LTC128B.128 [R2+0xe000], desc[UR14][R8.64] ;  /* 0x0e0000000802bfae */ /* 0x0003e6000b901d4e */
[----:B--2---:R-:W2:Y:S01]  /*3b50*/  @!P3 LDC.64 R20, c[0x0][0x220] ;  /* 0x00008800ff14bb82 */ /* 0x004ea20000000a00 */
        /* <DEDUP_REMOVED lines=10> */
[----:B------:R-:W-:Y:S01]  /*3c00*/  @P4 STS.128 [R2+0x11000], RZ ;  /* 0x011000ff02004388 */ /* 0x000fe20000000c00 */
[----:B--2---:R-:W-:-:S02]  /*3c10*/  @!P3 LEA R6, P5, R16, R20, 0x1 ;  /* 0x000000141006b211 */ /* 0x004fc400078a08ff */
[----:B-1----:R-:W-:-:S04]  /*3c20*/  @!P4 LEA R8, P0, R18, R24, 0x1 ;  /* 0x000000181208c211 */ /* 0x002fc800078008ff */
[----:B------:R-:W-:Y:S01]  /*3c30*/  @!P4 LEA.HI.X R9, R18, R25, R0, 0x1, P0 ;  /* 0x000000191209c211 */ /* 0x000fe200000f0c00 */
[----:B------:R-:W-:Y:S01]  /*3c40*/  @!P3 IMAD.IADD R0, R17, 0x1, R41 ;  /* 0x000000011100b824 */ /* 0x000fe200078e0229 */
[----:B----4-:R-:W-:Y:S01]  /*3c50*/  @!P2 LEA R4, P0, R14, R26, 0x1 ;  /* 0x0000001a0e04a211 */ /* 0x010fe200078008ff */
[----:B------:R-:W-:Y:S02]  /*3c60*/  @!P2 IMAD.IADD R5, R15, 0x1, R28 ;  /* 0x000000010f05a824 */ /* 0x000fe400078e021c */
[----:B------:R-:W-:Y:S01]  /*3c70*/  @!PT LDS RZ, [RZ] ;  /* 0x00000000fffff984 */ /* 0x000fe20000000800 */
[----:B------:R-:W-:Y:S01]  /*3c80*/  @!PT LDS RZ, [RZ] ;  /* 0x00000000fffff984 */ /* 0x000fe20000000800 */
[----:B------:R-:W-:Y:S01]  /*3c90*/  @!PT LDS RZ, [RZ] ;  /* 0x00000000fffff984 */ /* 0x000fe20000000800 */
[----:B------:R-:W-:Y:S01]  /*3ca0*/  @!P4 LDGSTS.E.BYPASS.LTC128B.128 [R2+0x11000], desc[UR14][R8.64] ;  /* 0x110000000802cfae */ /* 0x000fe2000b901d4e */
[----:B------:R-:W-:Y:S02]  /*3cb0*/  @!P3 LEA.HI.X R7, R16, R21, R0, 0x1, P5 ;  /* 0x000000151007b211 */ /* 0x000fe400028f0c00 */
[----:B------:R-:W-:Y:S01]  /*3cc0*/  @!P2 LEA.HI.X R5, R14, R27, R5, 0x1, P0 ;  /* 0x0000001b0e05a211 */ /* 0x000fe200000f0c05 */
[----:B------:R-:W-:Y:S04]  /*3cd0*/  @P3 STS.128 [R2+0x12000], RZ ;  /* 0x012000ff02003388 */ /* 0x000fe80000000c00 */
        /* <DEDUP_REMOVED lines=9> */
[----:B------:R-:W0:Y:S01]  /*3d70*/  LDGDEPBAR ;  /* 0x00000000000079af */ /* 0x000e220000000000 */
[----:B------:R-:W-:-:S03]  /*3d80*/  ISETP.GE.AND P4, PT, R233, UR6, PT ;  /* 0x00000006e9007c0c */ /* 0x000fc6000bf86270 */
[----:B---3--:R-:W3:Y:S04]  /*3d90*/  LDG.E.64 R10, desc[UR14][R12.64] ;  /* 0x0000000e0c0a7981 */ /* 0x008ee8000c1e1b00 */
[----:B------:R-:W4:Y:S01]  /*3da0*/  LDG.E.64 R6, desc[UR14][R12.64+0x8] ;  /* 0x0000080e0c067981 */ /* 0x000f22000c1e1b00 */
[----:B--2---:R-:W-:-:S05]  /*3db0*/  VIADD R4, R233, 0x8 ;  /* 0x00000008e9047836 */ /* 0x004fca0000000000 */
[----:B------:R-:W-:Y:S02]  /*3dc0*/  ISETP.GE.AND P3, PT, R4, UR6, PT ;  /* 0x0000000604007c0c */ /* 0x000fe4000bf66270 */
[----:B------:R-:W-:-:S05]  /*3dd0*/  MOV R4, 0x4 ;  /* 0x0000000400047802 */ /* 0x000fca0000000f00 */
[----:B------:R-:W-:-:S05]  /*3de0*/  IMAD.WIDE R4, R233, R4, UR20 ;  /* 0x00000014e9047e25 */ /* 0x000fca000f8e0204 */
[----:B------:R2:W5:Y:S01]  /*3df0*/  @!P4 LDG.E R239, desc[UR14][R4.64] ;  /* 0x0000000e04efc981 */ /* 0x000562000c1e1900 */
[C---:B------:R-:W-:Y:S02]  /*3e00*/  VIADD R0, R233.reuse, 0x48 ;  /* 0x00000048e9007836 */ /* 0x040fe40000000000 */
[----:B-1----:R-:W-:Y:S01]  /*3e10*/  VIADD R2, R233, 0x40 ;  /* 0x00000040e9027836 */ /* 0x002fe20000000000 */
[----:B------:R2:W5:Y:S02]  /*3e20*/  @!P3 LDG.E R240, desc[UR14][R4.64+0x20] ;  /* 0x0000200e04f0b981 */ /* 0x000564000c1e1900 */
[----:B------:R-:W-:Y:S02]  /*3e30*/  ISETP.GE.AND P0, PT, R0, UR6, PT ;  /* 0x0000000600007c0c */ /* 0x000fe4000bf06270 */
[----:B------:R-:W-:Y:S01]  /*3e40*/  ISETP.GE.AND P2, PT, R2, UR6, PT ;  /* 0x0000000602007c0c */ /* 0x000fe2000bf46270 */
[----:B------:R-:W-:Y:S01]  /*3e50*/  IMAD.MOV.U32 R8, RZ, RZ, 0x4 ;  /* 0x00000004ff087424 */ /* 0x000fe200078e00ff */
[----:B------:R-:W-:-:S04]  /*3e60*/  UIMAD UR6, UR47, UR60, UR55 ;  /* 0x0000003c2f0672a4 */ /* 0x000fc8000f8e0237 */
[----:B------:R-:W-:-:S05]  /*3e70*/  USHF.L.U32 UR6, UR6, 0x5, URZ ;  /* 0x0000000506067899 */ /* 0x000fca000800063f */
[----:B------:R-:W-:Y:S01]  /*3e80*/  @!P0 IMAD.WIDE R8, R0, R8, UR20 ;  /* 0x0000001400088e25 */ /* 0x000fe2000f8e0208 */
[----:B------:R-:W-:Y:S01]  /*3e90*/  USHF.R.S32.HI UR7, URZ, 0x1f, UR6 ;  /* 0x0000001f3f077899 */ /* 0x000fe20008011406 */
[----:B------:R2:W5:Y:S01]  /*3ea0*/  @!P2 LDG.E R237, desc[UR14][R4.64+0x100] ;  /* 0x0001000e04eda981 */ /* 0x000562000c1e1900 */
[----:B------:R-:W-:-:S03]  /*3eb0*/  SHF.R.S32.HI R0, RZ, 0x1f, R46 ;  /* 0x0000001fff007819 */ /* 0x000fc6000001142e */
[----:B------:R2:W5:Y:S01]  /*3ec0*/  @!P0 LDG.E R238, desc[UR14][R8.64] ;  /* 0x0000000e08ee8981 */ /* 0x000562000c1e1900 */
[----:B------:R-:W-:Y:S01]  /*3ed0*/  LOP3.LUT P3, RZ, R251, 0x4, RZ, 0xc0, !PT ;  /* 0x00000004fbff7812 */ /* 0x000fe2000786c0ff */
[----:B------:R-:W-:Y:S01]  /*3ee0*/  IMAD.SHL.U32 R188, R190, 0x2, RZ ;  /* 0x00000002bebc7824 */ /* 0x000fe200078e00ff */
[----:B------:R-:W-:Y:S02]  /*3ef0*/  LEA R187, R187, UR4, 0x1 ;  /* 0x00000004bbbb7c11 */ /* 0x000fe4000f8e08ff */
[----:B------:R-:W-:Y:S02]  /*3f00*/  SEL R182, R182, 0xffffffc0, !P3 ;  /* 0xffffffc0b6b67807 */ /* 0x000fe40005800000 */
[----:B------:R-:W-:Y:S02]  /*3f10*/  LEA R181, R181, UR4, 0x1 ;  /* 0x00000004b5b57c11 */ /* 0x000fe4000f8e08ff */
[----:B---3--:R-:W-:Y:S02]  /*3f20*/  R2UR UR16, R11 ;  /* 0x000000000b1072ca */ /* 0x008fe400000e0000 */
[----:B------:R-:W-:-:S02]  /*3f30*/  R2UR UR17, R10 ;  /* 0x000000000a1172ca */ /* 0x000fc400000e0000 */
[----:B----4-:R-:W-:Y:S01]  /*3f40*/  IADD3 R245, P2, P0, R6, UR6, R46 ;  /* 0x0000000606f57c10 */ /* 0x010fe2000f85e02e */
[----:B------:R-:W-:-:S03]  /*3f50*/  UIADD3 UR6, UR30, UR19, URZ ;  /* 0x000000131e067290 */ /* 0x000fc6000fffe03f */
[----:B------:R-:W-:Y:S01]  /*3f60*/  IADD3.X R247, R7, UR7, R0, P2, P0 ;  /* 0x0000000707f77c10 */ /* 0x000fe200097e0400 */
[----:B------:R-:W-:Y:S01]  /*3f70*/  ULDC UR30, c[0x0][0x398] ;  /* 0x0000e600001e7ab9 */ /* 0x000fe20000000800 */
[C---:B------:R-:W-:Y:S02]  /*3f80*/  LOP3.LUT P0, RZ, R251.reuse, 0x2, RZ, 0xc0, !PT ;  /* 0x00000002fbff7812 */ /* 0x040fe4000780c0ff */
[----:B------:R-:W-:Y:S01]  /*3f90*/  LOP3.LUT P2, RZ, R251, 0x4, RZ, 0xc0, !PT ;  /* 0x00000004fbff7812 */ /* 0x000fe2000784c0ff */
[----:B------:R-:W-:Y:S01]  /*3fa0*/  UIADD3 UR6, -UR12, 0x80, UR6 ;  /* 0x000000800c067890 */ /* 0x000fe2000fffe106 */
[----:B------:R-:W-:Y:S02]  /*3fb0*/  SEL R189, R189, 0xffffffe0, !P0 ;  /* 0xffffffe0bdbd7807 */ /* 0x000fe40004000000 */
[----:B------:R-:W-:Y:S01]  /*3fc0*/  SEL R246, R246, 0xffffffc0, !P2 ;  /* 0xffffffc0f6f67807 */ /* 0x000fe20005000000 */
[----:B--2---:R-:W-:-:S12]  /*3fd0*/  UIADD3 UR28, UR6, -UR46, URZ ;  /* 0x8000002e061c7290 */ /* 0x004fd8000fffe03f */
.L_x_2220:
[----:B------:R-:W0:Y:S01]  /*3fe0*/  LDGDEPBAR ;  /* 0x00000000000079af */ /* 0x000e220000000000 */
[----:B------:R-:W-:Y:S01]  /*3ff0*/  IMAD.U32 R4, RZ, RZ, UR25 ;  /* 0x00000019ff047e24 */ /* 0x000fe2000f8e00ff */
[----:B------:R-:W-:Y:S01]  /*4000*/  IADD3 R0, R187, R189, RZ ;  /* 0x000000bdbb007210 */ /* 0x000fe20007ffe0ff */
[----:B------:R-:W-:Y:S01]  /*4010*/  IMAD.U32 R5, RZ, RZ, UR24 ;  /* 0x00000018ff057e24 */ /* 0x000fe2000f8e00ff */
[----:B------:R-:W-:Y:S01]  /*4020*/  MOV R235, R3 ;  /* 0x0000000300eb7202 */ /* 0x000fe20000000f00 */
[----:B------:R-:W-:Y:S01]  /*4030*/  USHF.L.U32 UR6, UR13, 0x7, URZ ;  /* 0x000000070d067899 */ /* 0x000fe2000800063f */
[C---:B------:R-:W-:Y:S01]  /*4040*/  LEA R4, P0, R233.reuse, R4, 0x2 ;  /* 0x00000004e9047211 */ /* 0x040fe200078010ff */
[----:B------:R-:W-:Y:S01]  /*4050*/  UMOV UR8, UR58 ;  /* 0x0000003a00087c82 */ /* 0x000fe20008000000 */
[----:B------:R-:W-:Y:S01]  /*4060*/  IMAD.MOV.U32 R234, RZ, RZ, R196 ;  /* 0x000000ffffea7224 */ /* 0x000fe200078e00c4 */
[----:B------:R-:W-:Y:S01]  /*4070*/  UISETP.GE.AND UP0, UPT, UR6, UR28, UPT ;  /* 0x0000001c0600728c */ /* 0x000fe2000bf06270 */
[----:B------:R-:W-:Y:S05]  /*4080*/  LEA.HI.X.SX32 R5, R233, R5, 0x2, P0 ;  /* 0x00000005e9057211 */ /* 0x000fea00000f16ff */
        /* <DEDUP_REMOVED lines=112> */
.L_x_2216:
        /* <DEDUP_REMOVED lines=17> */
[C---:B------:R-:W-:Y:S02]  /*48a0*/  VIADDMNMX R136, R137.reuse, R136, UR12, PT ;  /* 0x0000000c89887e46 */ /* 0x040fe4000b800188 */
        /* <DEDUP_REMOVED lines=218> */
.L_x_2217:
        /* <DEDUP_REMOVED lines=24> */
[----:B------:R-:W-:Y:S01]  /*57d0*/  FFMA.FTZ R153, R14, UR10, -R0 ;  /* 0x0000000a0e997c23 */ /* 0x000fe20008010800 */
[--C-:B------:R-:W-:Y:S01]  /*57e0*/  FFMA.FTZ R18, R18, UR10, -R3.reuse ;  /* 0x0000000a12127c23 */ /* 0x100fe20008010803 */
        /* <DEDUP_REMOVED lines=8> */
[----:B------:R-:W-:Y:S01]  /*5870*/  FFMA.FTZ R50, R50, UR10, -R3 ;  /* 0x0000000a32327c23 */ /* 0x000fe20008010803 */
        /* <DEDUP_REMOVED lines=645> */
[----:B------:R-:W-:Y:S01]  /*80d0*/  FMUL.FTZ R4, R147, R4 ;  /* 0x0000000493047220 */ /* 0x000fe20000410000 */
[----:B------:R-:W-:Y:S01]  /*80e0*/  FSETP.GE.FTZ.AND P1, PT, R153, RZ, PT ;  /* 0x000000ff9900720b */ /* 0x000fe20003f36000 */
[-C--:B-1----:R-:W-:Y:S03]  /*80f0*/  HMMA.16816.F32 R20, R132, R136.reuse, R20 ;  /* 0x000000888414723c */ /* 0x082fe60000001814 */
[----:B------:R-:W-:Y:S01]  /*8100*/  FSETP.GE.FTZ.AND P0, PT, R199, RZ, PT ;  /* 0x000000ffc700720b */ /* 0x000fe20003f16000 */
[----:B------:R-:W-:Y:S01]  /*8110*/  FMUL.FTZ R10, R150, R0 ;  /* 0x00000000960a7220 */ /* 0x000fe20000410000 */
[----:B------:R-:W-:Y:S01]  /*8120*/  F2FP.F16.F32.PACK_AB R150, R7, R6 ;  /* 0x000000060796723e */ /* 0x000fe200000000ff */
[C---:B------:R-:W-:Y:S04]  /*8130*/  HMMA.16816.F32 R24, R140.reuse, R136, R24 ;  /* 0x000000888c18723c */ /* 0x040fe80000001818 */
[----:B------:R-:W-:Y:S01]  /*8140*/  FSETP.GE.FTZ.AND P3, PT, R207, RZ, PT ;  /* 0x000000ffcf00720b */ /* 0x000fe20003f76000 */
[C---:B------:R-:W-:Y:S01]  /*8150*/  FADD.FTZ R7, -R194.reuse, R18 ;  /* 0x00000012c2077221 */ /* 0x040fe20000010100 */
[----:B------:R-:W-:Y:S01]  /*8160*/  FSEL R0, R15, R192, P0 ;  /* 0x000000c00f007208 */ /* 0x000fe20000000000 */
[----:B------:R-:W-:Y:S01]  /*8170*/  FADD.FTZ R6, -R194, R19 ;  /* 0x00000013c2067221 */ /* 0x000fe20000010100 */
[----:B------:R-:W-:Y:S01]  /*8180*/  FSETP.GE.FTZ.AND P0, PT, R208, RZ, PT ;  /* 0x000000ffd000720b */ /* 0x000fe20003f16000 */
[-C--:B------:R-:W-:Y:S03]  /*8190*/  HMMA.16816.F32 R28, R140, R138.reuse, R28 ;  /* 0x0000008a8c1c723c */ /* 0x080fe6000000181c */
[----:B------:R-:W-:Y:S01]  /*81a0*/  FSEL R6, R6, R194, P0 ;  /* 0x000000c206067208 */ /* 0x000fe20000000000 */
[----:B------:R-:W-:Y:S01]  /*81b0*/  FMUL.FTZ R146, R146, R3 ;  /* 0x0000000392927220 */ /* 0x000fe20000410000 */
[----:B------:R-:W-:Y:S01]  /*81c0*/  FSEL R3, R14, R192, P1 ;  /* 0x000000c00e037208 */ /* 0x000fe20000800000 */
[C---:B------:R-:W-:Y:S04]  /*81d0*/  HMMA.16816.F32 R32, R132.reuse, R138, R32 ;  /* 0x0000008a8420723c */ /* 0x040fe80000001820 */
[----:B------:R-:W-:Y:S01]  /*81e0*/  FSETP.GE.FTZ.AND P1, PT, R205, RZ, PT ;  /* 0x000000ffcd00720b */ /* 0x000fe20003f36000 */
[----:B------:R-:W-:Y:S01]  /*81f0*/  FMUL.FTZ R14, R208, R6 ;  /* 0x00000006d00e7220 */ /* 0x000fe20000410000 */
[----:B------:R-:W-:Y:S01]  /*8200*/  FSETP.GE.FTZ.AND P2, PT, R169, RZ, PT ;  /* 0x000000ffa900720b */ /* 0x000fe20003f56000 */
[----:B------:R-:W-:Y:S01]  /*8210*/  FADD.FTZ R20, -R195, R20 ;  /* 0x00000014c3147221 */ /* 0x000fe20000010100 */
[----:B------:R-:W-:Y:S02]  /*8220*/  FSEL R7, R7, R194, P1 ;  /* 0x000000c207077208 */ /* 0x000fe40000800000 */
[----:B------:R-:W-:Y:S01]  /*8230*/  FSETP.GE.FTZ.AND P1, PT, R160, RZ, PT ;  /* 0x000000ffa000720b */ /* 0x000fe20003f36000 */
[----:B------:R-:W-:Y:S01]  /*8240*/  FADD.FTZ R9, -R195, R16 ;  /* 0x00000010c3097221 */ /* 0x000fe20000010100 */
[----:B------:R-:W-:Y:S01]  /*8250*/  F2FP.F16.F32.PACK_AB R154, R145, R154 ;  /* 0x0000009a919a723e */ /* 0x000fe200000000ff */
[----:B------:R-:W-:Y:S01]  /*8260*/  FMUL.FTZ R15, R205, R7 ;  /* 0x00000007cd0f7220 */ /* 0x000fe20000410000 */
[----:B------:R-:W-:Y:S01]  /*8270*/  F2FP.F16.F32.PACK_AB R145, R4, R5 ;  /* 0x000000050491723e */ /* 0x000fe200000000ff */
[----:B------:R-:W-:Y:S01]  /*8280*/  FADD.FTZ R8, -R195, R17 ;  /* 0x00000011c3087221 */ /* 0x000fe20000010100 */
[-C--:B------:R-:W-:Y:S01]  /*8290*/  FSEL R9, R9, R195.reuse, P3 ;  /* 0x000000c309097208 */ /* 0x080fe20001800000 */
[----:B------:R-:W1:Y:S01]  /*82a0*/  LDSM.16.M88.4 R4, [R185+0x5000] ;  /* 0x00500000b904783b */ /* 0x000e620000000200 */
[----:B------:R-:W-:Y:S01]  /*82b0*/  FSETP.GE.FTZ.AND P3, PT, R206, RZ, PT ;  /* 0x000000ffce00720b */ /* 0x000fe20003f76000 */
[C---:B------:R-:W-:Y:S01]  /*82c0*/  FADD.FTZ R28, -R193.reuse, R28 ;  /* 0x0000001cc11c7221 */ /* 0x040fe20000010100 */
[----:B------:R-:W-:Y:S01]  /*82d0*/  FSEL R8, R8, R195, P2 ;  /* 0x000000c308087208 */ /* 0x000fe20001000000 */
        /* <DEDUP_REMOVED lines=21> */
[----:B------:R-:W-:Y:S01]  /*8430*/  F2FP.F16.F32.PACK_AB R137, R8, R9 ;  /* 0x000000090889723e */ /* 0x000fe200000000ff */
[----:B------:R-:W-:Y:S01]  /*8440*/  FADD.FTZ R22, -R194, R22 ;  /* 0x00000016c2167221 */ /* 0x000fe20000010100 */
[----:B------:R-:W-:Y:S01]  /*8450*/  FSEL R8, R28, R193, P3 ;  /* 0x000000c11c087208 */ /* 0x000fe20001800000 */
[----:B------:R-:W-:Y:S01]  /*8460*/  FADD.FTZ R23, -R194, R23 ;  /* 0x00000017c2177221 */ /* 0x000fe20000010100 */
[----:B------:R-:W-:Y:S01]  /*8470*/  F2FP.F16.F32.PACK_AB R144, R0, R3 ;  /* 0x000000030090723e */ /* 0x000fe200000000ff */
        /* <DEDUP_REMOVED lines=9> */
[-C--:B------:R-:W-:Y:S01]  /*8510*/  FSEL R11, R11, R192.reuse, P1 ;  /* 0x000000c00b0b7208 */ /* 0x080fe20000800000 */
[-C--:B-1----:R-:W-:Y:S03]  /*8520*/  HMMA.16816.F32 R36, R132, R4.reuse, R36 ;  /* 0x000000048424723c */ /* 0x082fe60000001824 */
[----:B------:R-:W-:Y:S01]  /*8530*/  FSEL R10, R10, R192, P0 ;  /* 0x000000c00a0a7208 */ /* 0x000fe20000000000 */
[----:B------:R-:W-:Y:S01]  /*8540*/  FMUL.FTZ R11, R159, R11 ;  /* 0x0000000b9f0b7220 */ /* 0x000fe20000410000 */
[----:B------:R-:W-:Y:S01]  /*8550*/  FSEL R12, R12, R193, P2 ;  /* 0x000000c10c0c7208 */ /* 0x000fe20001000000 */
[----:B------:R-:W-:Y:S01]  /*8560*/  FADD.FTZ R33, -R195, R33 ;  /* 0x00000021c3217221 */ /* 0x000fe20000010100 */
[----:B------:R-:W-:Y:S01]  /*8570*/  FSETP.GE.FTZ.AND P2, PT, R163, RZ, PT ;  /* 0x000000ffa300720b */ /* 0x000fe20003f56000 */
[----:B------:R-:W-:Y:S01]  /*8580*/  FMUL.FTZ R10, R201, R10 ;  /* 0x0000000ac90a7220 */ /* 0x000fe20000410000 */
[----:B------:R-:W-:Y:S01]  /*8590*/  FSETP.GE.FTZ.AND P1, PT, R204, RZ, PT ;  /* 0x000000ffcc00720b */ /* 0x000fe20003f36000 */
[C---:B------:R-:W-:Y:S04]  /*85a0*/  HMMA.16816.F32 R40, R140.reuse, R4, R40 ;  /* 0x000000048c28723c */ /* 0x040fe80000001828 */
[----:B------:R-:W-:Y:S01]  /*85b0*/  F2FP.F16.F32.PACK_AB R136, R0, R3 ;  /* 0x000000030088723e */ /* 0x000fe200000000ff */
[----:B------:R-:W-:Y:S01]  /*85c0*/  FADD.FTZ R34, -R194, R34 ;  /* 0x00000022c2227221 */ /* 0x000fe20000010100 */
[----:B------:R-:W-:Y:S01]  /*85d0*/  F2FP.F16.F32.PACK_AB R138, R14, R15 ;  /* 0x0000000f0e8a723e */ /* 0x000fe200000000ff */
[----:B------:R-:W-:Y:S01]  /*85e0*/  FMUL.FTZ R15, R214, R8 ;  /* 0x00000008d60f7220 */ /* 0x000fe20000410000 */
[----:B------:R-:W-:Y:S01]  /*85f0*/  FSEL R3, R29, R193, P2 ;  /* 0x000000c11d037208 */ /* 0x000fe20001000000 */
[-C--:B------:R-:W-:Y:S03]  /*8600*/  HMMA.16816.F32 R44, R140, R6.reuse, R44 ;  /* 0x000000068c2c723c */ /* 0x080fe6000000182c */
[----:B------:R-:W-:Y:S01]  /*8610*/  F2FP.F16.F32.PACK_AB R29, R10, R11 ;  /* 0x0000000b0a1d723e */ /* 0x000fe200000000ff */
[----:B------:R-:W-:Y:S01]  /*8620*/  FADD.FTZ R35, -R194, R35 ;  /* 0x00000023c2237221 */ /* 0x000fe20000010100 */
[----:B------:R-:W-:Y:S01]  /*8630*/  FSETP.GE.FTZ.AND P0, PT, R215, RZ, PT ;  /* 0x000000ffd700720b */ /* 0x000fe20003f16000 */
[----:B------:R-:W1:Y:S01]  /*8640*/  LDSM.16.M88.4 R8, [R185+0x5800] ;  /* 0x00580000b908783b */ /* 0x000e620000000200 */
[----:B------:R-:W-:Y:S01]  /*8650*/  F2FP.F16.F32.PACK_AB R139, R16, R17 ;  /* 0x00000011108b723e */ /* 0x000fe200000000ff */
[C---:B------:R-:W-:Y:S04]  /*8660*/  HMMA.16816.F32 R48, R132.reuse, R6, R48 ;  /* 0x000000068430723c */ /* 0x040fe80000001830 */
[----:B------:R-:W-:Y:S01]  /*8670*/  FSEL R0, R30, R192, P1 ;  /* 0x000000c01e007208 */ /* 0x000fe20000800000 */
[----:B------:R-:W-:Y:S01]  /*8680*/  FMUL.FTZ R16, R149, R12 ;  /* 0x0000000c95107220 */ /* 0x000fe20000410000 */
[----:B------:R-:W-:Y:S01]  /*8690*/  FSEL R12, R31, R192, P0 ;  /* 0x000000c01f0c7208 */ /* 0x000fe20000000000 */
[----:B------:R-:W-:Y:S01]  /*86a0*/  FADD.FTZ R32, -R195, R32 ;  /* 0x00000020c3207221 */ /* 0x000fe20000010100 */
[----:B------:R-:W-:Y:S02]  /*86b0*/  FSETP.GE.FTZ.AND P2, PT, R172, RZ, PT ;  /* 0x000000ffac00720b */ /* 0x000fe40003f56000 */
        /* <DEDUP_REMOVED lines=16> */
[----:B------:R-:W-:Y:S01]  /*87c0*/  FSETP.GE.FTZ.AND P1, PT, R171, RZ, PT ;  /* 0x000000ffab00720b */ /* 0x000fe20003f36000 */
[----:B------:R-:W-:Y:S01]  /*87d0*/  FMUL.FTZ R18, R172, R4 ;  /* 0x00000004ac127220 */ /* 0x000fe20000410000 */
[----:B------:R-:W-:Y:S01]  /*87e0*/  FSETP.GE.FTZ.AND P0, PT, R209, RZ, PT ;  /* 0x000000ffd100720b */ /* 0x000fe20003f16000 */
[----:B------:R-:W-:Y:S01]  /*87f0*/  FADD.FTZ R41, -R193, R41 ;  /* 0x00000029c1297221 */ /* 0x000fe20000010100 */
[----:B------:R-:W-:Y:S01]  /*8800*/  F2FP.F16.F32.PACK_AB R30, R16, R17 ;  /* 0x00000011101e723e */ /* 0x000fe200000000ff */
[----:B------:R-:W-:Y:S01]  /*8810*/  FMUL.FTZ R17, R211, R3 ;  /* 0x00000003d3117220 */ /* 0x000fe20000410000 */
[----:B------:R-:W-:Y:S01]  /*8820*/  FSETP.GE.FTZ.AND P3, PT, R210, RZ, PT ;  /* 0x000000ffd200720b */ /* 0x000fe20003f76000 */
[----:B------:R-:W-:Y:S01]  /*8830*/  FMUL.FTZ R16, R220, R0 ;  /* 0x00000000dc107220 */ /* 0x000fe20000410000 */
[----:B------:R-:W-:Y:S01]  /*8840*/  FSEL R4, R37, R195, P2 ;  /* 0x000000c325047208 */ /* 0x000fe20001000000 */
[----:B------:R-:W-:Y:S01]  /*8850*/  FMUL.FTZ R19, R218, R5 ;  /* 0x00000005da137220 */ /* 0x000fe20000410000 */
[-C--:B------:R-:W-:Y:S01]  /*8860*/  FSEL R3, R38, R194.reuse, P1 ;  /* 0x000000c226037208 */ /* 0x080fe20000800000 */
[C---:B------:R-:W-:Y:S01]  /*8870*/  FADD.FTZ R42, -R192.reuse, R42 ;  /* 0x0000002ac02a7221 */ /* 0x040fe20000010100 */
[----:B------:R-:W-:Y:S01]  /*8880*/  FSEL R0, R39, R194, P0 ;  /* 0x000000c227007208 */ /* 0x000fe20000000000 */
[-C--:B-1----:R-:W-:Y:S03]  /*8890*/  HMMA.16816.F32 R52, R132, R8.reuse, R52 ;  /* 0x000000088434723c */ /* 0x082fe60000001834 */
[----:B------:R-:W-:Y:S01]  /*88a0*/  FSETP.GE.FTZ.AND P2, PT, R151, RZ, PT ;  /* 0x000000ff9700720b */ /* 0x000fe20003f56000 */
[----:B------:R-:W-:Y:S01]  /*88b0*/  FADD.FTZ R43, -R192, R43 ;  /* 0x0000002bc02b7221 */ /* 0x000fe20000010100 */
[----:B------:R-:W-:Y:S01]  /*88c0*/  FSEL R5, R36, R195, P3 ;  /* 0x000000c324057208 */ /* 0x000fe20001800000 */
[C---:B------:R-:W-:Y:S04]  /*88d0*/  HMMA.16816.F32 R56, R140.reuse, R8, R56 ;  /* 0x000000088c38723c */ /* 0x040fe80000001838 */
[----:B------:R-:W-:Y:S01]  /*88e0*/  FSETP.GE.FTZ.AND P0, PT, R175, RZ, PT ;  /* 0x000000ffaf00720b */ /* 0x000fe20003f16000 */
[----:B------:R-:W-:Y:S01]  /*88f0*/  FADD.FTZ R40, -R193, R40 ;  /* 0x00000028c1287221 */ /* 0x000fe20000010100 */
[----:B------:R-:W-:Y:S01]  /*8900*/  FSETP.GE.FTZ.AND P1, PT, R162, RZ, PT ;  /* 0x000000ffa200720b */ /* 0x000fe20003f36000 */
[----:B------:R-:W-:Y:S01]  /*8910*/  FMUL.FTZ R7, R171, R3 ;  /* 0x00000003ab077220 */ /* 0x000fe20000410000 */
[----:B------:R-:W-:Y:S01]  /*8920*/  F2FP.F16.F32.PACK_AB R27, R12, R13 ;  /* 0x0000000d0c1b723e */ /* 0x000fe200000000ff */
[-C--:B------:R-:W-:Y:S03]  /*8930*/  HMMA.16816.F32 R60, R140, R10.reuse, R60 ;  /* 0x0000000a8c3c723c */ /* 0x080fe6000000183c */
[----:B------:R-:W-:Y:S01]  /*8940*/  FSETP.GE.FTZ.AND P3, PT, R174, RZ, PT ;  /* 0x000000ffae00720b */ /* 0x000fe20003f76000 */
[----:B------:R-:W-:Y:S01]  /*8950*/  FMUL.FTZ R12, R156, R4 ;  /* 0x000000049c0c7220 */ /* 0x000fe20000410000 */
[----:B------:R-:W-:Y:S01]  /*8960*/  FSEL R4, R41, R193, P2 ;  /* 0x000000c129047208 */ /* 0x000fe20001000000 */
[----:B------:R-:W-:Y:S01]  /*8970*/  FMUL.FTZ R6, R209, R0 ;  /* 0x00000000d1067220 */ /* 0x000fe20000410000 */
[-C--:B------:R-:W-:Y:S01]  /*8980*/  FSEL R3, R42, R192.reuse, P1 ;  /* 0x000000c02a037208 */ /* 0x080fe20000800000 */
[----:B------:R-:W-:Y:S01]  /*8990*/  FADD.FTZ R45, -R193, R45 ;  /* 0x0000002dc12d7221 */ /* 0x000fe20000010100 */
[----:B------:R-:W-:Y:S01]  /*89a0*/  FSETP.GE.FTZ.AND P2, PT, R167, RZ, PT ;  /* 0x000000ffa700720b */ /* 0x000fe20003f56000 */
[----:B------:R-:W-:Y:S04]  /*89b0*/  HMMA.16816.F32 R64, R132, R10, R64 ;  /* 0x0000000a8440723c */ /* 0x000fe80000001840 */
[----:B------:R-:W-:Y:S01]  /*89c0*/  FSEL R0, R43, R192, P0 ;  /* 0x000000c02b007208 */ /* 0x000fe20000000000 */
[----:B------:R-:W-:Y:S01]  /*89d0*/  FMUL.FTZ R13, R210, R5 ;  /* 0x00000005d20d7220 */ /* 0x000fe20000410000 */
[----:B------:R-:W-:Y:S01]  /*89e0*/  FSEL R5, R40, R193, P3 ;  /* 0x000000c128057208 */ /* 0x000fe20001800000 */
[----:B------:R-:W-:Y:S01]  /*89f0*/  FADD.FTZ R46, -R192, R46 ;  /* 0x0000002ec02e7221 */ /* 0x000fe20000010100 */
[----:B------:R-:W-:Y:S02]  /*8a00*/  FSETP.GE.FTZ.AND P1, PT, R176, RZ, PT ;  /* 0x000000ffb000720b */ /* 0x000fe40003f36000 */
[----:B------:R-:W-:Y:S01]  /*8a10*/  FSETP.GE.FTZ.AND P0, PT, R212, RZ, PT ;  /* 0x000000ffd400720b */ /* 0x000fe20003f16000 */
[----:B------:R-:W-:Y:S01]  /*8a20*/  FADD.FTZ R47, -R192, R47 ;  /* 0x0000002fc02f7221 */ /* 0x000fe20000010100 */
[----:B------:R-:W-:Y:S01]  /*8a30*/  F2FP.F16.F32.PACK_AB R28, R14, R15 ;  /* 0x0000000f0e1c723e */ /* 0x000fe200000000ff */
[----:B------:R-:W-:Y:S01]  /*8a40*/  FADD.FTZ R44, -R193, R44 ;  /* 0x0000002cc12c7221 */ /* 0x000fe20000010100 */
[----:B------:R-:W-:Y:S01]  /*8a50*/  FSETP.GE.FTZ.AND P3, PT, R213, RZ, PT ;  /* 0x000000ffd500720b */ /* 0x000fe20003f76000 */
[----:B------:R-:W-:Y:S01]  /*8a60*/  FMUL.FTZ R22, R151, R4 ;  /* 0x0000000497167220 */ /* 0x000fe20000410000 */
[----:B------:R-:W-:Y:S01]  /*8a70*/  FSEL R4, R45, R193, P2 ;  /* 0x000000c12d047208 */ /* 0x000fe20001000000 */
[----:B------:R-:W-:Y:S01]  /*8a80*/  FMUL.FTZ R14, R162, R3 ;  /* 0x00000003a20e7220 */ /* 0x000fe20000410000 */
[----:B------:R-:W-:Y:S01]  /*8a90*/  FSEL R3, R46, R192, P1 ;  /* 0x000000c02e037208 */ /* 0x000fe20000800000 */
[----:B------:R-:W-:Y:S01]  /*8aa0*/  FMUL.FTZ R21, R175, R0 ;  /* 0x00000000af157220 */ /* 0x000fe20000410000 */
[----:B------:R-:W-:Y:S01]  /*8ab0*/  FSEL R0, R47, R192, P0 ;  /* 0x000000c02f007208 */ /* 0x000fe20000000000 */
[----:B------:R-:W-:Y:S01]  /*8ac0*/  FADD.FTZ R49, -R195, R49 ;  /* 0x00000031c3317221 */ /* 0x000fe20000010100 */
[----:B------:R-:W-:Y:S01]  /*8ad0*/  FSETP.GE.FTZ.AND P2, PT, R179, RZ, PT ;  /* 0x000000ffb300720b */ /* 0x000fe20003f56000 */
[----:B------:R-:W-:Y:S01]  /*8ae0*/  FMUL.FTZ R15, R174, R5 ;  /* 0x00000005ae0f7220 */ /* 0x000fe20000410000 */
[----:B------:R-:W-:Y:S01]  /*8af0*/  FSEL R5, R44, R193, P3 ;  /* 0x000000c12c057208 */ /* 0x000fe20001800000 */
[C---:B------:R-:W-:Y:S01]  /*8b00*/  FADD.FTZ R50, -R194.reuse, R50 ;  /* 0x00000032c2327221 */ /* 0x040fe20000010100 */
        /* <DEDUP_REMOVED lines=15> */
[----:B------:R-:W-:Y:S01]  /*8c00*/  FADD.FTZ R52, -R195, R52 ;  /* 0x00000034c3347221 */ /* 0x000fe20000010100 */
[----:B------:R-:W-:Y:S01]  /*8c10*/  FSEL R0, R51, R194, P0 ;  /* 0x000000c233007208 */ /* 0x000fe20000000000 */
        /* <DEDUP_REMOVED lines=14> */
[----:B------:R-:W-:Y:S01]  /*8d00*/  FADD.FTZ R64, -R195, R64 ;  /* 0x00000040c3407221 */ /* 0x000fe20000010100 */
[----:B------:R-:W-:Y:S01]  /*8d10*/  FSEL R18, R18, R195, P2 ;  /* 0x000000c312127208 */ /* 0x000fe20001000000 */
[----:B------:R-:W-:Y:S01]  /*8d20*/  FMUL.FTZ R16, R178, R16 ;  /* 0x00000010b2107220 */ /* 0x000fe20000410000 */
        /* <DEDUP_REMOVED lines=10> */
[----:B------:R-:W-:Y:S02]  /*8dd0*/  FSEL R8, R8, R194, P1 ;  /* 0x000000c208087208 */ /* 0x000fe40000800000 */
[----:B------:R-:W-:Y:S02]  /*8de0*/  FSETP.GE.FTZ.AND P2, PT, R161, RZ, PT ;  /* 0x000000ffa100720b */ /* 0x000fe40003f56000 */
[----:B------:R-:W-:Y:S01]  /*8df0*/  FSETP.GE.FTZ.AND P1, PT, R158, RZ, PT ;  /* 0x000000ff9e00720b */ /* 0x000fe20003f36000 */
[----:B------:R-:W-:Y:S01]  /*8e00*/  FMUL.FTZ R8, R173, R8 ;  /* 0x00000008ad087220 */ /* 0x000fe20000410000 */
[----:B------:R-:W-:Y:S01]  /*8e10*/  F2FP.F16.F32.PACK_AB R18, R18, R0 ;  /* 0x000000001212723e */ /* 0x000fe200000000ff */
[----:B------:R-:W-:Y:S01]  /*8e20*/  FADD.FTZ R0, -R192, R62 ;  /* 0x0000003ec0007221 */ /* 0x000fe20000010100 */
[----:B------:R-:W-:Y:S02]  /*8e30*/  FSEL R6, R6, R193, P2 ;  /* 0x000000c106067208 */ /* 0x000fe40001000000 */
        /* <DEDUP_REMOVED lines=10> */
[----:B------:R-:W-:Y:S01]  /*8ee0*/  F2FP.F16.F32.PACK_AB R21, R21, R14 ;  /* 0x0000000e1515723e */ /* 0x000fe200000000ff */
[----:B------:R-:W-:Y:S01]  /*8ef0*/  FMUL.FTZ R14, R164, R4 ;  /* 0x00000004a40e7220 */ /* 0x000fe20000410000 */
[----:B------:R-:W-:Y:S01]  /*8f00*/  FSETP.GE.FTZ.AND P0, PT, R219, RZ, PT ;  /* 0x000000ffdb00720b */ /* 0x000fe20003f16000 */
[----:B------:R-:W-:Y:S01]  /*8f10*/  FADD.FTZ R4, -R193, R60 ;  /* 0x0000003cc1047221 */ /* 0x000fe20000010100 */
        /* <DEDUP_REMOVED lines=40> */
[----:B------:R-:W-:Y:S03]  /*91a0*/  IMAD.SHL.U32 R10, R6, 0x40, RZ ;  /* 0x00000040060a7824 */ /* 0x000fe600078e00ff */
[C---:B------:R-:W-:Y:S04]  /*91b0*/  LEA R243, P1, R0.reuse, R4, 0x1 ;  /* 0x0000000400f37211 */ /* 0x040fe800078208ff */
[----:B------:R-:W-:Y:S01]  /*91c0*/  LEA.HI.X.SX32 R241, R0, R5, 0x1, P1 ;  /* 0x0000000500f17211 */ /* 0x000fe200008f0eff */
[----:B------:R-:W-:Y:S01]  /*91d0*/  IMAD.MOV.U32 R8, RZ, RZ, R243 ;  /* 0x000000ffff087224 */ /* 0x000fe200078e00f3 */
[----:B--2---:R-:W-:Y:S02]  /*91e0*/  SHF.L.U64.HI R0, R6, 0x6, R7 ;  /* 0x0000000606007819 */ /* 0x004fe40000010207 */
        /* <DEDUP_REMOVED lines=15> */
.L_x_2218:
[----:B------:R-:W-:Y:S01]  /*92e0*/  STS [R226+0x14000], R154 ;  /* 0x0140009ae2007388 */ /* 0x000fe20000000800 */
[----:B------:R-:W-:Y:S02]  /*92f0*/  F2FP.F16.F32.PACK_AB R0, R195, R64 ;  /* 0x00000040c300723e */ /* 0x000fe400000000ff */
[----:B-1----:R-:W-:Y:S01]  /*9300*/  F2FP.F16.F32.PACK_AB R4, R194, R66 ;  /* 0x00000042c204723e */ /* 0x002fe200000000ff */
        /* <DEDUP_REMOVED lines=26> */
[----:B-1----:R-:W-:Y:S03]  /*94b0*/  IMAD.SHL.U32 R3, R191, 0x2, RZ ;  /* 0x00000002bf037824 */ /* 0x002fe600078e00ff */
        /* <DEDUP_REMOVED lines=134> */
.L_x_2219:
        /* <DEDUP_REMOVED lines=9> */
[----:B------:R-:W-:Y:S02]  /*9db0*/  UISETP.GT.AND UP2, UPT, UR13, UR26, UPT ;  /* 0x0000001a0d00728c */ /* 0x000fe4000bf44270 */
[--C-:B------:R-:W-:Y:S01]  /*9dc0*/  IMAD.IADD R144, R189, 0x1, R0.reuse ;  /* 0x00000001bd907824 */ /* 0x100fe200078e0200 */
[----:B------:R-:W3:Y:S01]  /*9dd0*/  LDSM.16.MT88.4 R36, [R3] ;  /* 0x000000000324783b */ /* 0x000ee20000004200 */
[C---:B------:R-:W-:Y:S01]  /*9de0*/  IMAD.IADD R0, R182.reuse, 0x1, R0 ;  /* 0x00000001b6007824 */ /* 0x040fe200078e0200 */
[----:B------:R-:W-:Y:S01]  /*9df0*/  @UP3 UIADD3 UR7, UP1, UR20, -0x200, URZ ;  /* 0xfffffe0014073890 */ /* 0x000fe2000ff3e03f */
[----:B------:R-:W-:Y:S01]  /*9e00*/  IMAD.IADD R145, R182, 0x1, R144 ;  /* 0x00000001b6917824 */ /* 0x000fe200078e0290 */
[----:B------:R-:W-:Y:S01]  /*9e10*/  LDSM.16.MT88.4 R44, [R2+0x4800] ;  /* 0x00480000022c783b */ /* 0x000fe20000004200 */
[----:B------:R-:W-:Y:S01]  /*9e20*/  IMAD.MOV.U32 R182, RZ, RZ, R246 ;  /* 0x000000ffffb67224 */ /* 0x000fe200078e00f6 */
[----:B------:R-:W-:Y:S02]  /*9e30*/  @UP3 UIADD3.X UR6, UR21, -0x1, URZ, UP1, !UPT ;  /* 0xffffffff15063890 */ /* 0x000fe40008ffe43f */
[----:B------:R-:W4:Y:S01]  /*9e40*/  LDSM.16.M88.4 R40, [R144+0x14000] ;  /* 0x014000009028783b */ /* 0x000f220000000200 */
[----:B------:R-:W-:Y:S03]  /*9e50*/  UIADD3 UR13, UR13, -0x1, URZ ;  /* 0xffffffff0d0d7890 */ /* 0x000fe6000fffe03f */
        /* <DEDUP_REMOVED lines=86> */
[C---:B------:R-:W-:Y:S01]  /*a3c0*/  IMAD.U32 R3, R38.reuse, -0x80, RZ ;  /* 0xffffff8026037824 */ /* 0x040fe200078e00ff */
[-C--:B------:R-:W-:Y:S05]  /*a3d0*/  HMMA.16816.F32 R12, R56, R54.reuse, R12 ;  /* 0x00000036380c723c */ /* 0x080fea000000180c */
[----:B------:R-:W-:Y:S01]  /*a3e0*/  LEA R196, P1, R3, R234, 0x2 ;  /* 0x000000ea03c47211 */ /* 0x000fe200078210ff */
[C---:B------:R-:W-:Y:S05]  /*a3f0*/  HMMA.16816.F32 R16, R40.reuse, R54, R16 ;  /* 0x000000362810723c */ /* 0x040fea0000001810 */
[----:B------:R-:W-:Y:S01]  /*a400*/  @P0 VIADD R36, R233, 0xffffff80 ;  /* 0xffffff80e9240836 */ /* 0x000fe20000000000 */
[-C--:B------:R-:W-:Y:S05]  /*a410*/  HMMA.16816.F32 R20, R40, R60.reuse, R20 ;  /* 0x0000003c2814723c */ /* 0x080fea0000001814 */
[----:B------:R-:W-:Y:S01]  /*a420*/  IMAD.MOV.U32 R2, RZ, RZ, R196 ;  /* 0x000000ffff027224 */ /* 0x000fe200078e00c4 */
[C---:B------:R-:W-:Y:S05]  /*a430*/  HMMA.16816.F32 R24, R56.reuse, R60, R24 ;  /* 0x0000003c3818723c */ /* 0x040fea0000001818 */
[----:B------:R-:W-:Y:S01]  /*a440*/  IMAD.SHL.U32 R0, R38, 0x8, RZ ;  /* 0x0000000826007824 */ /* 0x000fe200078e00ff */
[-C--:B------:R-:W-:Y:S05]  /*a450*/  HMMA.16816.F32 R28, R56, R62.reuse, R28 ;  /* 0x0000003e381c723c */ /* 0x080fea000000181c */
[----:B------:R-:W-:Y:S01]  /*a460*/  @P0 IMAD.WIDE R36, R36, R147, UR20 ;  /* 0x0000001424240e25 */ /* 0x000fe2000f8e0293 */
[----:B------:R-:W-:Y:S01]  /*a470*/  HMMA.16816.F32 R32, R40, R62, R32 ;  /* 0x0000003e2820723c */ /* 0x000fe20000001820 */
[----:B------:R-:W-:Y:S01]  /*a480*/  @UP3 UMOV UR20, UR7 ;  /* 0x0000000700143c82 */ /* 0x000fe20008000000 */
[----:B------:R-:W-:Y:S02]  /*a490*/  @UP3 UMOV UR21, UR6 ;  /* 0x0000000600153c82 */ /* 0x000fe40008000000 */
[----:B------:R-:W5:Y:S01]  /*a4a0*/  @P0 LDG.E R239, desc[UR14][R36.64] ;  /* 0x0000000e24ef0981 */ /* 0x000f62000c1e1900 */
[----:B------:R-:W-:Y:S01]  /*a4b0*/  LEA.HI.X.SX32 R3, R3, R235, 0x2, P1 ;  /* 0x000000eb03037211 */ /* 0x000fe200008f16ff */
[----:B------:R-:W-:Y:S01]  /*a4c0*/  IMAD.SHL.U32 R44, R38, 0x10, RZ ;  /* 0x00000010262c7824 */ /* 0x000fe200078e00ff */
[CC--:B------:R-:W-:Y:S01]  /*a4d0*/  LEA R52, P1, R0.reuse, R2.reuse, 0x2 ;  /* 0x0000000200347211 */ /* 0x0c0fe200078210ff */
[----:B------:R-:W5:Y:S03]  /*a4e0*/  @P0 LDG.E R240, desc[UR14][R36.64+0x20] ;  /* 0x0000200e24f00981 */ /* 0x000f66000c1e1900 */
[-C--:B------:R-:W-:Y:S01]  /*a4f0*/  LEA.HI.X.SX32 R53, R0, R3.reuse, 0x2, P1 ;  /* 0x0000000300357211 */ /* 0x080fe200008f16ff */
[----:B------:R-:W5:Y:S01]  /*a500*/  @P0 LDG.E R237, desc[UR14][R36.64+0x100] ;  /* 0x0001000e24ed0981 */ /* 0x000f62000c1e1900 */
[C---:B------:R-:W-:Y:S02]  /*a510*/  IMAD.SHL.U32 R43, R38.reuse, 0x20, RZ ;  /* 0x00000020262b7824 */ /* 0x040fe400078e00ff */
[C---:B------:R-:W-:Y:S01]  /*a520*/  IMAD R42, R38.reuse, 0x28, RZ ;  /* 0x00000028262a7824 */ /* 0x040fe200078e02ff */
[----:B------:R1:W5:Y:S01]  /*a530*/  @P0 LDG.E R238, desc[UR14][R36.64+0x120] ;  /* 0x0001200e24ee0981 */ /* 0x000362000c1e1900 */
[C---:B------:R-:W-:Y:S03]  /*a540*/  IMAD R39, R38.reuse, 0x30, RZ ;  /* 0x0000003026277824 */ /* 0x040fe600078e02ff */
        /* <DEDUP_REMOVED lines=229> */
[----:B------:R-:W4:Y:S04]  /*b3a0*/  LDL R60, [R1] ;  /* 0x00000000013c7983 */ /* 0x000f280000100800 */
        /* <DEDUP_REMOVED lines=114> */
[----:B------:R-:W-:Y:S04]  /*bad0*/  STS [R252], R24 ;  /* 0x00000018fc007388 */ /* 0x000fe80000000800 */
        /* <DEDUP_REMOVED lines=41> */
.L_x_2221:
        /* <DEDUP_REMOVED lines=23> */
.L_x_2222:
        /* <DEDUP_REMOVED lines=14> */
[----:B------:R-:W-:Y:S01]  /*bfc0*/  ULDC.64 UR16, c[0x0][0x468] ;  /* 0x00011a0000107ab9 */ /* 0x000fe20000000a00 */
[----:B------:R-:W-:Y:S01]  /*bfd0*/  ISETP.GE.AND P4, PT, R0, UR12, PT ;  /* 0x0000000c00007c0c */ /* 0x000fe2000bf86270 */
[----:B------:R-:W-:Y:S01]  /*bfe0*/  BSSY B0, `(.L_x_2223) ;  /* 0x000001d000007945 */ /* 0x000fe20003800000 */
[----:B------:R-:W-:Y:S01]  /*bff0*/  MOV R4, UR11 ;  /* 0x0000000b00047c02 */ /* 0x000fe20008000f00 */
[----:B------:R-:W-:Y:S01]  /*c000*/  UIMAD UR11, UR13, UR16, URZ ;  /* 0x000000100d0b72a4 */ /* 0x000fe2000f8e023f */
[----:B------:R-:W-:-:S02]  /*c010*/  IADD3 R2, P0, R2, UR21, RZ ;  /* 0x0000001502027c10 */ /* 0x000fc4000ff1e0ff */
[----:B------:R-:W-:Y:S01]  /*c020*/  ISETP.GE.AND P2, PT, R5, UR12, PT ;  /* 0x0000000c05007c0c */ /* 0x000fe2000bf46270 */
[----:B------:R-:W-:Y:S01]  /*c030*/  UIMAD UR17, UR55, UR17, UR11 ;  /* 0x00000011371172a4 */ /* 0x000fe2000f8e020b */
[----:B------:R-:W-:Y:S01]  /*c040*/  IADD3.X R3, R3, UR23, R4, P0, !PT ;  /* 0x0000001703037c10 */ /* 0x000fe200087fe404 */
[----:B------:R1:W2:Y:S01]  /*c050*/  LDS.128 R16, [R146+0xd000] ;  /* 0x00d0000092107984 */ /* 0x0002a20000000c00 */
[----:B------:R-:W-:Y:S01]  /*c060*/  IMAD.U32 R4, RZ, RZ, UR16 ;  /* 0x00000010ff047e24 */ /* 0x000fe2000f8e00ff */
[----:B------:R-:W-:Y:S01]  /*c070*/  SHF.R.S32.HI R11, RZ, 0x1f, R0 ;  /* 0x0000001fff0b7819 */ /* 0x000fe20000011400 */
[----:B------:R-:W-:Y:S01]  /*c080*/  VIADD R5, R0, 0x60 ;  /* 0x0000006000057836 */ /* 0x000fe20000000000 */
[----:B------:R1:W3:Y:S01]  /*c090*/  LDS.128 R20, [R146+0x11000] ;  /* 0x0110000092147984 */ /* 0x0002e20000000c00 */
[----:B------:R-:W-:-:S03]  /*c0a0*/  IMAD.WIDE.U32 R2, R4, UR55, R2 ;  /* 0x0000003704027c25 */ /* 0x000fc6000f8e0002 */
[----:B------:R1:W4:Y:S01]  /*c0b0*/  LDS.128 R24, [R146+0x12000] ;  /* 0x0120000092187984 */ /* 0x0003220000000c00 */
[----:B------:R-:W-:Y:S02]  /*c0c0*/  ISETP.GE.AND P1, PT, R5, UR12, PT ;  /* 0x0000000c05007c0c */ /* 0x000fe4000bf26270 */
[----:B------:R-:W-:Y:S01]  /*c0d0*/  IADD3 R10, R3, UR17, RZ ;  /* 0x00000011030a7c10 */ /* 0x000fe2000fffe0ff */
[----:B------:R1:W1:Y:S01]  /*c0e0*/  LDS.128 R28, [R146+0x13000] ;  /* 0x01300000921c7984 */ /* 0x0002620000000c00 */
[----:B------:R-:W-:Y:S09]  /*c0f0*/  @P4 BRA `(.L_x_2224) ;  /* 0x00000000002c4947 */ /* 0x000ff20003800000 */
        /* <DEDUP_REMOVED lines=11> */
.L_x_2224:
[----:B------:R-:W-:Y:S05]  /*c1b0*/  BSYNC B0 ;  /* 0x0000000000007941 */ /* 0x000fea0003800000 */
.L_x_2223:
        /* <DEDUP_REMOVED lines=14> */
.L_x_2226:
[----:B------:R-:W-:Y:S05]  /*c2a0*/  BSYNC B0 ;  /* 0x0000000000007941 */ /* 0x000fea0003800000 */
.L_x_2225:
        /* <DEDUP_REMOVED lines=15> */
.L_x_2228:
[----:B------:R-:W-:Y:S05]  /*c3a0*/  BSYNC B0 ;  /* 0x0000000000007941 */ /* 0x000fea0003800000 */
.L_x_2227:
        /* <DEDUP_REMOVED lines=14> */
.L_x_2230:
[----:B------:R-:W-:Y:S05]  /*c490*/  BSYNC B0 ;  /* 0x0000000000007941 */ /* 0x000fea0003800000 */
.L_x_2229:
        /* <DEDUP_REMOVED lines=27> */
.L_x_2232:
[----:B------:R-:W-:Y:S05]  /*c650*/  BSYNC B0 ;  /* 0x0000000000007941 */ /* 0x000fea0003800000 */
.L_x_2231:
        /* <DEDUP_REMOVED lines=14> */
.L_x_2234:
[----:B------:R-:W-:Y:S05]  /*c740*/  BSYNC B0 ;  /* 0x0000000000007941 */ /* 0x000fea0003800000 */
.L_x_2233:
        /* <DEDUP_REMOVED lines=14> */
.L_x_2236:
[----:B------:R-:W-:Y:S05]  /*c830*/  BSYNC B0 ;  /* 0x0000000000007941 */ /* 0x000fea0003800000 */
.L_x_2235:
        /* <DEDUP_REMOVED lines=11> */
[----:B------:R1:W-:Y:S02]  /*c8f0*/  STG.E.128 desc[UR14][R2.64], R28 ;  /* 0x0000001c02007986 */ /* 0x0003e4000c101d0e */
.L_x_2215:
[----:B------:R-:W-:Y:S05]  /*c900*/  BSYNC B1 ;  /* 0x0000000000017941 */ /* 0x000fea0003800000 */
.L_x_2193:
        /* <DEDUP_REMOVED lines=8> */
.L_x_2237:
[----:B------:R-:W-:Y:S05]  /*c990*/  EXIT ;  /* 0x000000000000794d */ /* 0x000fea0003800000 */
.L_x_2239:
        /* <DEDUP_REMOVED lines=14> */
.L_x_2497:


//--------------------- .text._ZN5flash44flash_bwd_dq_dk_dv_loop_seqk_parallel_kernelI23Flash_bwd_kernel_traitsILi64ELi128ELi128ELi8ELi4ELi4ELi4ELb0ELb0EN7cutlass6half_tE19Flash_kernel_traitsILi64ELi128ELi128ELi8ES3_EELb0ELb0ELb1ELb0ELb0ELb1ELb1EEEvNS_16Flash_bwd_paramsE --------------------------
	.section	.text._ZN5flash44flash_bwd_dq_dk_dv_loop_seqk_parallel_kernelI23Flash_bwd_kernel_traitsILi64ELi128ELi128ELi8ELi4ELi4ELi4ELb0ELb0EN7cutlass6half_tE19Flash_kernel_traitsILi64ELi128ELi128ELi8ES3_EELb0ELb0ELb1ELb0ELb0ELb1ELb1EEEvNS_16Flash_bwd_paramsE,"ax",@progbits
	.align	128
        .global         _ZN5flash44flash_bwd_dq_dk_dv_loop_seqk_parallel_kernelI23Flash_bwd_kernel_traitsILi64ELi128ELi128ELi8ELi4ELi4ELi4ELb0ELb0EN7cutlass6half_tE19Flash_kernel_traitsILi64ELi128ELi128ELi8ES3_EELb0ELb0ELb1ELb0ELb0ELb1ELb1EEEvNS_16Flash_bwd_paramsE
        .type           _ZN5flash44flash_bwd_dq_dk_dv_loop_seqk_parallel_kernelI23Flash_bwd_kernel_traitsILi64ELi128ELi128ELi8ELi4ELi4ELi4ELb0ELb0EN7cutlass6half_tE19Flash_kernel_traitsILi64ELi128ELi128ELi8ES3_EELb0ELb0ELb1ELb0ELb0ELb1ELb1EEEvNS_16Flash_bwd_paramsE,@function
        .size           _ZN5flash44flash_bwd_dq_dk_dv_loop_seqk_parallel_kernelI23Flash_bwd_kernel_traitsILi64ELi128ELi128ELi8ELi4ELi4ELi4ELb0ELb0EN7cutlass6half_tE19Flash_kernel_traitsILi64ELi128ELi128ELi8ES3_EELb0ELb0ELb1ELb0ELb0ELb1ELb1EEEvNS_16Flash_bwd_paramsE,(.L_x_2498 - _ZN5flash44flash_bwd_dq_dk_dv_loop_seqk_parallel_kernelI23Flash_bwd_kernel_traitsILi64ELi128ELi128ELi8ELi4ELi4ELi4ELb0ELb0EN7cutlass6half_tE19Flash_kernel_traitsILi64ELi128ELi128ELi8ES3_EELb0ELb0ELb1ELb0ELb0ELb1ELb1EEEvNS_16Flash_bwd_paramsE)
        .other          _ZN5flash44flash_bwd_dq_dk_dv_loop_seqk_parallel_kernelI23Flash_bwd_kernel_traitsILi64ELi128ELi128ELi8ELi4ELi4ELi4ELb0ELb0EN7cutlass6half_tE19Flash_kernel_traitsILi64ELi128ELi128ELi8ES3_EELb0ELb0ELb1ELb0ELb0ELb1ELb1EEEvNS_16Flash_bwd_paramsE,@"STO_CUDA_ENTRY STV_DEFAULT"
_ZN5flash44flash_bwd_dq_dk_dv_loop_seqk_parallel_kernelI23Flash_bwd_kernel_traitsILi64ELi128ELi128ELi8ELi4ELi4ELi4ELb0ELb0EN7cutlass6half_tE19Flash_kernel_traitsILi64ELi128ELi128ELi8ES3_EELb0ELb0ELb1ELb0ELb0ELb1ELb1EEEvNS_16Flash_bwd_paramsE:
.text._ZN5flash44flash_bwd_dq_dk_dv_loop_seqk_parallel_kernelI23Flash_bwd_kernel_traitsILi64ELi128ELi128ELi8ELi4ELi4ELi4ELb0ELb0EN7cutlass6half_tE19Flash_kernel_traitsILi64ELi128ELi128ELi8ES3_EELb0ELb0ELb1ELb0ELb0ELb1ELb1EEEvNS_16Flash_bwd_paramsE:
        /* <DEDUP_REMOVED lines=83> */
[----:B------:R-:W-:Y:S02]  /*0530*/  LOP3.LUT R7, R8, 0x1, RZ, 0xc0, !PT ;  /* 0x0000000108077812 */ /* 0x000fe400078ec0ff */
[----:B------:R-:W-:Y:S02]  /*0540*/  SEL R188, R237, 0xffffffe0, !P4 ;  /* 0xffffffe0edbc7807 */ /* 0x000fe40006000000 */
[----:B------:R-:W-:Y:S01]  /*0550*/  ISETP.NE.U32.AND P0, PT, R7, 0x1, PT ;  /* 0x000000010700780c */ /* 0x000fe20003f05070 */
[----:B------:R-:W-:-:S03]  /*0560*/  IMAD.SHL.U32 R7, R18, 0x40, RZ ;  /* 0x0000004012077824 */ /* 0x000fc600078e00ff */
[----:B------:R-:W-:Y:S02]  /*0570*/  R2P PR, R8, 0x6 ;  /* 0x0000000608007804 */ /* 0x000fe40000000000 */
[----:B------:R-:W-:-:S03]  /*0580*/  SEL R235, R235, 0x10, !P0 ;  /* 0x00000010ebeb7807 */ /* 0x000fc60004000000 */
[----:B------:R-:W-:Y:S01]  /*0590*/  SEL R237, R237, 0xffffffe0, !P1 ;  /* 0xffffffe0eded7807 */ /* 0x000fe20004800000 */
[----:B-1----:R-:W-:-:S04]  /*05a0*/  IMAD.SHL.U32 R5, R12, 0x200, RZ ;  /* 0x000002000c057824 */ /* 0x002fc800078e00ff */
[----:B------:R-:W-:Y:S01]  /*05b0*/  IMAD R2, R3, 0x1000, R5 ;  /* 0x0000100003027824 */ /* 0x000fe200078e0205 */
[----:B------:R-:W-:Y:S01]  /*05c0*/  LOP3.LUT R5, R5, R4, R0, 0xf6, !PT ;  /* 0x0000000405057212 */ /* 0x000fe200078ef600 */
[----:B------:R-:W-:Y:S02]  /*05d0*/  IMAD.SHL.U32 R4, R15, 0x2, RZ ;  /* 0x000000020f047824 */ /* 0x000fe400078e00ff */
[----:B------:R-:W-:Y:S01]  /*05e0*/  IMAD.IADD R187, R2, 0x1, R187 ;  /* 0x0000000102bb7824 */ /* 0x000fe200078e02bb */
[----:B------:R-:W-:Y:S01]  /*05f0*/  LOP3.LUT R2, R17, 0x7ffffffc, RZ, 0xc0, !PT ;  /* 0x7ffffffc11027812 */ /* 0x000fe200078ec0ff */
[----:B--2---:R-:W-:Y:S01]  /*0600*/  IMAD.SHL.U32 R9, R12, 0x10, RZ ;  /* 0x000000100c097824 */ /* 0x004fe200078e00ff */
[----:B------:R-:W-:Y:S01]  /*0610*/  LOP3.LUT R4, R4, 0x6, RZ, 0xc0, !PT ;  /* 0x0000000604047812 */ /* 0x000fe200078ec0ff */
[----:B------:R-:W-:Y:S02]  /*0620*/  IMAD.SHL.U32 R187, R187, 0x2, RZ ;  /* 0x00000002bbbb7824 */ /* 0x000fe400078e00ff */
[----:B------:R-:W-:-:S02]  /*0630*/  IMAD.IADD R0, R15, 0x1, -R2 ;  /* 0x000000010f007824 */ /* 0x000fc400078e0a02 */
[----:B------:R-:W-:Y:S02]  /*0640*/  IMAD.SHL.U32 R2, R8, 0x40, RZ ;  /* 0x0000004008027824 */ /* 0x000fe400078e00ff */
[----:B------:R-:W-:Y:S02]  /*0650*/  IMAD.SHL.U32 R8, R0, 0x2, RZ ;  /* 0x0000000200087824 */ /* 0x000fe400078e00ff */
[C---:B------:R-:W-:Y:S01]  /*0660*/  IMAD R6, R3.reuse, 0x40, R4 ;  /* 0x0000004003067824 */ /* 0x040fe200078e0204 */
[----:B------:R-:W-:Y:S01]  /*0670*/  LOP3.LUT R0, R2, 0x1c0, RZ, 0xc0, !PT ;  /* 0x000001c002007812 */ /* 0x000fe200078ec0ff */
[C---:B------:R-:W-:Y:S02]  /*0680*/  IMAD.SHL.U32 R2, R3.reuse, 0x8, RZ ;  /* 0x0000000803027824 */ /* 0x040fe400078e00ff */
[----:B------:R-:W-:Y:S01]  /*0690*/  IMAD R4, R3, 0x2000, R8 ;  /* 0x0000200003047824 */ /* 0x000fe200078e0208 */
[----:B------:R-:W-:Y:S01]  /*06a0*/  SHF.R.U32.HI R3, RZ, 0x3, R0 ;  /* 0x00000003ff037819 */ /* 0x000fe20000011600 */
[----:B------:R1:W-:Y:S01]  /*06b0*/  STL [R1+0x3c], R6 ;  /* 0x00003c0601007387 */ /* 0x0003e20000100800 */
[----:B------:R-:W-:Y:S01]  /*06c0*/  LOP3.LUT R2, R2, 0x8, RZ, 0xc0, !PT ;  /* 0x0000000802027812 */ /* 0x000fe200078ec0ff */
[----:B------:R-:W-:-:S03]  /*06d0*/  IMAD R4, R11, 0x400, R4 ;  /* 0x000004000b047824 */ /* 0x000fc600078e0204 */
[----:B------:R-:W-:Y:S02]  /*06e0*/  LOP3.LUT R10, R2, 0x10, R9, 0xf8, !PT ;  /* 0x00000010020a7812 */ /* 0x000fe400078ef809 */
[-C--:B------:R-:W-:Y:S02]  /*06f0*/  LOP3.LUT R9, R3, R0.reuse, R2, 0x1e, !PT ;  /* 0x0000000003097212 */ /* 0x080fe400078e1e02 */
[----:B------:R-:W-:Y:S02]  /*0700*/  LOP3.LUT R2, R7, 0x1c0, RZ, 0xc0, !PT ;  /* 0x000001c007027812 */ /* 0x000fe400078ec0ff */
[----:B-1----:R-:W-:Y:S01]  /*0710*/  LOP3.LUT R6, R3, R0, RZ, 0xfc, !PT ;  /* 0x0000000003067212 */ /* 0x002fe200078efcff */
[----:B------:R-:W-:Y:S01]  /*0720*/  IMAD R0, R11, 0x400, R8 ;  /* 0x000004000b007824 */ /* 0x000fe200078e0208 */
[----:B------:R-:W-:-:S03]  /*0730*/  SHF.R.U32.HI R3, RZ, 0x3, R2 ;  /* 0x00000003ff037819 */ /* 0x000fc60000011602 */
[----:B------:R-:W-:Y:S02]  /*0740*/  IMAD.IADD R234, R6, 0x1, R4 ;  /* 0x0000000106ea7824 */ /* 0x000fe400078e0204 */
[----:B------:R-:W-:Y:S02]  /*0750*/  IMAD.SHL.U32 R6, R12, 0x8, RZ ;  /* 0x000000080c067824 */ /* 0x000fe400078e00ff */
[----:B------:R-:W-:Y:S01]  /*0760*/  IMAD.SHL.U32 R4, R13, 0x40, RZ ;  /* 0x000000400d047824 */ /* 0x000fe200078e00ff */
[----:B------:R-:W-:Y:S01]  /*0770*/  LEA R234, R234, UR4, 0x1 ;  /* 0x00000004eaea7c11 */ /* 0x000fe2000f8e08ff */
[----:B------:R-:W-:Y:S01]  /*0780*/  IMAD.IADD R9, R0, 0x1, R9 ;  /* 0x0000000100097824 */ /* 0x000fe200078e0209 */
[----:B------:R-:W-:Y:S02]  /*0790*/  LOP3.LUT R6, R2, 0x8, R6, 0xf8, !PT ;  /* 0x0000000802067812 */ /* 0x000fe400078ef806 */
[----:B------:R-:W-:Y:S01]  /*07a0*/  LOP3.LUT R0, R4, 0xfffffe00, RZ, 0xc0, !PT ;  /* 0xfffffe0004007812 */ /* 0x000fe200078ec0ff */
[C---:B------:R-:W-:Y:S01]  /*07b0*/  IMAD.IADD R236, R234.reuse, 0x1, R235 ;  /* 0x00000001eaec7824 */ /* 0x040fe200078e02eb */
        /* <DEDUP_REMOVED lines=41> */
[----:B------:R-:W-:Y:S02]  /*0a50*/  IMAD.IADD R186, R189, 0x1, R186 ;  /* 0x00000001bdba7824 */ /* 0x000fe400078e02ba */
[--C-:B------:R-:W-:Y:S01]  /*0a60*/  IMAD.IADD R235, R235, 0x1, R233.reuse ;  /* 0x00000001ebeb7824 */ /* 0x100fe200078e02e9 */
        /* <DEDUP_REMOVED lines=17> */
.L_x_2286:
        /* <DEDUP_REMOVED lines=67> */
.L_x_2240:
        /* <DEDUP_REMOVED lines=40> */
[----:B------:R-:W-:-:S02]  /*1230*/  UIMAD.WIDE.U32 UR16, UR45, UR57, URZ ;  /* 0x000000392d1072a5 */ /* 0x000fc4000f8e003f */
[----:B------:R-:W-:Y:S02]  /*1240*/  UIMAD UR7, UR56, UR57, UR7 ;  /* 0x00000039380772a4 */ /* 0x000fe4000f8e0207 */
[----:B------:R-:W-:Y:S02]  /*1250*/  ULEA.HI UR35, UR14, UR9, URZ, 0x7 ;  /* 0x000000090e237291 */ /* 0x000fe4000f8f383f */
[----:B------:R-:W-:Y:S02]  /*1260*/  UIMAD UR9, UR13, UR16, URZ ;  /* 0x000000100d0972a4 */ /* 0x000fe4000f8e023f */
[----:B------:R-:W-:Y:S01]  /*1270*/  UIADD3 UR7, UR17, UR7, URZ ;  /* 0x0000000711077290 */ /* 0x000fe2000fffe03f */
[----:B-1----:R-:W-:Y:S01]  /*1280*/  VIADD R4, R4, 0xffffffe ;  /* 0x0ffffffe04047836 */ /* 0x002fe20000000000 */
[----:B------:R-:W-:Y:S02]  /*1290*/  ULDC.U8 UR18, c[0x0][0x3d8] ;  /* 0x0000f60000127ab9 */ /* 0x000fe40000000000 */
[----:B------:R-:W-:Y:S01]  /*12a0*/  UIMAD UR7, UR12, UR7, UR9 ;  /* 0x000000070c0772a4 */ /* 0x000fe2000f8e0209 */
[----:B------:R-:W1:Y:S01]  /*12b0*/  F2I.FTZ.U32.TRUNC.NTZ R5, R4 ;  /* 0x0000000400057305 */ /* 0x000e62000021f000 */
[----:B------:R-:W-:-:S02]  /*12c0*/  UISETP.NE.AND UP3, UPT, UR18, URZ, UPT ;  /* 0x0000003f1200728c */ /* 0x000fc4000bf65270 */
[----:B------:R-:W-:Y:S02]  /*12d0*/  UIMAD.WIDE.U32 UR18, UR12, UR16, URZ ;  /* 0x000000100c1272a5 */ /* 0x000fe4000f8e003f */
[----:B------:R-:W-:Y:S02]  /*12e0*/  UISETP.NE.AND UP1, UPT, UR29, -0x1, UPT ;  /* 0xffffffff1d00788c */ /* 0x000fe4000bf25270 */
[----:B------:R-:W-:Y:S02]  /*12f0*/  UIMAD.WIDE.U32 UR16, UR12, UR6, URZ ;  /* 0x000000060c1072a5 */ /* 0x000fe4000f8e003f */
[----:B------:R-:W-:Y:S02]  /*1300*/  UIADD3 UR50, UR19, UR7, URZ ;  /* 0x0000000713327290 */ /* 0x000fe4000fffe03f */
[----:B------:R-:W-:Y:S01]  /*1310*/  UIADD3 UR7, UR33, 0x7f, URZ ;  /* 0x0000007f21077890 */ /* 0x000fe2000fffe03f */
[----:B------:R-:W-:Y:S01]  /*1320*/  PLOP3.LUT P0, PT, PT, PT, UP1, 0x80, 0x0 ;  /* 0x000000000000781c */ /* 0x000fe20003f0f018 */
[----:B------:R-:W-:Y:S01]  /*1330*/  ULDC.64 UR30, c[0x0][0x240] ;  /* 0x00009000001e7ab9 */ /* 0x000fe20000000a00 */
[----:B------:R-:W-:Y:S01]  /*1340*/  USEL UR55, UR18, UR16, !UP2 ;  /* 0x0000001012377287 */ /* 0x000fe2000d000000 */
[----:B-1----:R-:W-:Y:S01]  /*1350*/  IADD3 R0, RZ, -R5, RZ ;  /* 0x80000005ff007210 */ /* 0x002fe20007ffe0ff */
[----:B------:R-:W-:Y:S01]  /*1360*/  IMAD.MOV.U32 R4, RZ, RZ, RZ ;  /* 0x000000ffff047224 */ /* 0x000fe200078e00ff */
[----:B------:R-:W-:-:S02]  /*1370*/  USHF.R.S32.HI UR18, URZ, 0x1f, UR7 ;  /* 0x0000001f3f127899 */ /* 0x000fc40008011407 */
[----:B------:R-:W-:Y:S01]  /*1380*/  UIMAD.WIDE.U32 UR26, UR6, UR30, URZ ;  /* 0x0000001e061a72a5 */ /* 0x000fe2000f8e003f */
[----:B------:R-:W-:Y:S01]  /*1390*/  IMAD R0, R0, R6, RZ ;  /* 0x0000000600007224 */ /* 0x000fe200078e02ff */
[----:B------:R-:W-:Y:S02]  /*13a0*/  UIMAD UR9, UR13, UR6, URZ ;  /* 0x000000060d0972a4 */ /* 0x000fe4000f8e023f */
[----:B------:R-:W-:Y:S01]  /*13b0*/  @UP1 UIADD3 UR20, UR23, UR29, URZ ;  /* 0x0000001d17141290 */ /* 0x000fe2000fffe03f */
[----:B------:R-:W-:Y:S01]  /*13c0*/  IMAD.HI.U32 R0, R5, R0, R4 ;  /* 0x0000000005007227 */ /* 0x000fe200078e0004 */
[----:B------:R-:W-:Y:S02]  /*13d0*/  ULEA.HI UR7, UR18, UR7, URZ, 0x7 ;  /* 0x0000000712077291 */ /* 0x000fe4000f8f383f */
[----:B------:R-:W-:Y:S02]  /*13e0*/  USEL UR53, UR24, UR26, !UP2 ;  /* 0x0000001a18357287 */ /* 0x000fe4000d000000 */
[----:B------:R-:W-:Y:S01]  /*13f0*/  UIADD3 UR46, UR25, UR32, URZ ;  /* 0x00000020192e7290 */ /* 0x000fe2000fffe03f */
[----:B------:R-:W-:Y:S01]  /*1400*/  IMAD.HI.U32 R0, R0, R2, RZ ;  /* 0x0000000200007227 */ /* 0x000fe200078e00ff */
[----:B------:R-:W-:Y:S01]  /*1410*/  @UP2 UIADD3 UR50, UR17, UR9, URZ ;  /* 0x0000000911322290 */ /* 0x000fe2000fffe03f */
[----:B------:R-:W-:Y:S01]  /*1420*/  @UP1 ULDC.64 UR24, c[0x0][0x248] ;  /* 0x0000920000181ab9 */ /* 0x000fe20000000a00 */
[----:B------:R-:W-:-:S02]  /*1430*/  USHF.R.S32.HI UR9, URZ, 0x7, UR35 ;  /* 0x000000073f097899 */ /* 0x000fc40008011423 */
[----:B------:R-:W-:Y:S01]  /*1440*/  IADD3 R4, -R0, RZ, RZ ;  /* 0x000000ff00047210 */ /* 0x000fe20007ffe1ff */
[----:B------:R-:W-:Y:S02]  /*1450*/  @UP1 UIMAD.WIDE.U32 UR16, UR20, UR24, URZ ;  /* 0x00000018141012a5 */ /* 0x000fe4000f8e003f */
[----:B------:R-:W-:Y:S02]  /*1460*/  USHF.R.S32.HI UR7, URZ, 0x7, UR7 ;  /* 0x000000073f077899 */ /* 0x000fe40008011407 */
[C---:B------:R-:W-:Y:S01]  /*1470*/  IMAD R2, R6.reuse, R4, R2 ;  /* 0x0000000406027224 */ /* 0x040fe200078e0202 */
[----:B------:R-:W-:Y:S01]  /*1480*/  ULDC UR48, c[0x0][0x2c4] ;  /* 0x0000b10000307ab9 */ /* 0x000fe20000000800 */
[----:B------:R-:W-:Y:S02]  /*1490*/  @UP1 UIMAD UR14, UR20, UR25, URZ ;  /* 0x00000019140e12a4 */ /* 0x000fe4000f8e023f */
[----:B------:R-:W-:Y:S01]  /*14a0*/  @UP3 UIMAD UR18, UR45, UR48, URZ ;  /* 0x000000302d1232a4 */ /* 0x000fe2000f8e023f */
[----:B------:R-:W-:Y:S01]  /*14b0*/  ISETP.GT.U32.AND P2, PT, R6, R2, PT ;  /* 0x000000020600720c */ /* 0x000fe20003f44070 */
[----:B------:R-:W-:-:S02]  /*14c0*/  UISETP.LT.AND UP0, UPT, UR9, UR7, UPT ;  /* 0x000000070900728c */ /* 0x000fc4000bf01270 */
[----:B------:R-:W-:Y:S01]  /*14d0*/  UIMAD UR34, UR6, UR31, URZ ;  /* 0x0000001f062272a4 */ /* 0x000fe2000f8e023f */
[----:B------:R-:W-:Y:S01]  /*14e0*/  @UP1 UMOV UR47, UR16 ;  /* 0x00000010002f1c82 */ /* 0x000fe20008000000 */
[----:B------:R-:W-:Y:S02]  /*14f0*/  @UP3 USEL UR16, UR18, UR6, !UP2 ;  /* 0x0000000612103287 */ /* 0x000fe4000d000000 */
[----:B------:R-:W-:Y:S02]  /*1500*/  USEL UR33, UR9, UR7, UP0 ;  /* 0x0000000709217287 */ /* 0x000fe40008000000 */
[----:B------:R-:W-:Y:S02]  /*1510*/  @UP1 UIADD3 UR22, UR23, UR29, URZ ;  /* 0x0000001d17161290 */ /* 0x000fe4000fffe03f */
[----:B------:R-:W-:Y:S02]  /*1520*/  @UP1 UIADD3 UR49, UR17, UR14, URZ ;  /* 0x0000000e11311290 */ /* 0x000fe4000fffe03f */
[----:B------:R-:W-:Y:S01]  /*1530*/  @!P2 IMAD.IADD R2, R2, 0x1, -R6 ;  /* 0x000000010202a824 */ /* 0x000fe200078e0a06 */
[----:B------:R-:W-:Y:S01]  /*1540*/  @UP2 UIADD3 UR46, UR27, UR34, URZ ;  /* 0x000000221b2e2290 */ /* 0x000fe2000fffe03f */
[----:B------:R-:W-:-:S02]  /*1550*/  @UP3 ULDC UR14, c[0x0][0x2e4] ;  /* 0x0000b900000e3ab9 */ /* 0x000fc40000000800 */
[----:B------:R-:W-:Y:S01]  /*1560*/  @UP1 ULDC.64 UR26, c[0x0][0x250] ;  /* 0x00009400001a1ab9 */ /* 0x000fe20000000a00 */
[----:B------:R-:W-:Y:S01]  /*1570*/  USHF.L.U64.HI UR36, UR45, 0x7, UR56 ;  /* 0x000000072d247899 */ /* 0x000fe20008010238 */
[----:B------:R-:W-:Y:S01]  /*1580*/  ISETP.GE.U32.AND P3, PT, R2, R6, PT ;  /* 0x000000060200720c */ /* 0x000fe20003f66070 */
[----:B------:R-:W-:Y:S01]  /*1590*/  @UP3 UIMAD UR34, UR54, UR14, UR16 ;  /* 0x0000000e362232a4 */ /* 0x000fe2000f8e0210 */
[----:B------:R-:W-:Y:S01]  /*15a0*/  LOP3.LUT R2, R7, UR54, RZ, 0x3c, !PT ;  /* 0x0000003607027c12 */ /* 0x000fe2000f8e3cff */
[----:B------:R-:W-:Y:S02]  /*15b0*/  ULEA UR7, UR33, 0xffffff80, 0x7 ;  /* 0xffffff8021077891 */ /* 0x000fe4000f8e383f */
[----:B------:R-:W-:Y:S02]  /*15c0*/  @UP1 UIMAD.WIDE.U32 UR16, UR22, UR26, URZ ;  /* 0x0000001a161012a5 */ /* 0x000fe4000f8e003f */
[----:B------:R-:W-:Y:S02]  /*15d0*/  @!UP3 UIMAD UR18, UR45, UR60, UR54 ;  /* 0x0000003c2d12b2a4 */ /* 0x000fe4000f8e0236 */
[----:B------:R-:W-:-:S02]  /*15e0*/  @UP1 UIMAD UR9, UR22, UR27, URZ ;  /* 0x0000001b160912a4 */ /* 0x000fc4000f8e023f */
[----:B------:R-:W-:Y:S02]  /*15f0*/  USEL UR14, UR36, URZ, UP4 ;  /* 0x0000003f240e7287 */ /* 0x000fe4000a000000 */
[----:B------:R-:W-:Y:S02]  /*1600*/  USHF.R.S32.HI UR22, URZ, 0x1f, UR7 ;  /* 0x0000001f3f167899 */ /* 0x000fe40008011407 */
[----:B------:R-:W-:Y:S02]  /*1610*/  UIADD3 UR20, UP0, UR7, UR37, URZ ;  /* 0x0000002507147290 */ /* 0x000fe4000ff1e03f */
[----:B------:R-:W-:Y:S02]  /*1620*/  @!UP3 UIMAD UR34, UR18, UR48, URZ ;  /* 0x000000301222b2a4 */ /* 0x000fe4000f8e023f */
[----:B------:R-:W-:Y:S02]  /*1630*/  @!UP2 UIADD3 UR51, UR41, UR44, URZ ;  /* 0x0000002c2933a290 */ /* 0x000fe4000fffe03f */
[----:B------:R-:W-:-:S02]  /*1640*/  @UP1 UIADD3 UR48, UR17, UR9, URZ ;  /* 0x0000000911301290 */ /* 0x000fc4000fffe03f */
        /* <DEDUP_REMOVED lines=15> */
.L_x_2242:
        /* <DEDUP_REMOVED lines=13> */
.L_x_2243:
        /* <DEDUP_REMOVED lines=30> */
.L_x_2244:
[----:B------:R-:W-:-:S04]  /*19f0*/  UIMAD UR6, UR45, UR60, UR54 ;  /* 0x0000003c2d0672a4 */ /* 0x000fc8000f8e0236 */
[----:B------:R-:W-:-:S12]  /*1a00*/  UIMAD UR6, UR6, UR57, URZ ;  /* 0x00000039060672a4 */ /* 0x000fd8000f8e023f */
.L_x_2245:
        /* <DEDUP_REMOVED lines=8> */
[----:B------:R-:W-:Y:S02]  /*1a90*/  UIADD3 UR37, UR7, UR34, URZ ;  /* 0x0000002207257290 */ /* 0x000fe4000fffe03f */
[----:B------:R-:W-:-:S02]  /*1aa0*/  UIMAD UR20, UR61, UR60, URZ ;  /* 0x0000003c3d1472a4 */ /* 0x000fc4000f8e023f */
[----:B------:R-:W-:Y:S02]  /*1ab0*/  UIMAD UR34, UR54, UR17, UR6 ;  /* 0x00000011362272a4 */ /* 0x000fe4000f8e0206 */
[----:B------:R-:W-:Y:S02]  /*1ac0*/  UIADD3 UR6, -UR8, UR15, UR28 ;  /* 0x0000000f08067290 */ /* 0x000fe4000fffe11c */
[----:B------:R-:W-:Y:S01]  /*1ad0*/  USHF.L.U32 UR16, UR20, 0x7, URZ ;  /* 0x0000000714107899 */ /* 0x000fe2000800063f */
[----:B------:R-:W-:Y:S01]  /*1ae0*/  ULDC UR43, c[0x0][0x398] ;  /* 0x0000e600002b7ab9 */ /* 0x000fe20000000800 */
[----:B------:R-:W-:Y:S01]  /*1af0*/  ULDC.64 UR60, c[0x0][0x2b0] ;  /* 0x0000ac00003c7ab9 */ /* 0x000fe20000000a00 */
[----:B------:R-:W-:Y:S02]  /*1b00*/  UIADD3 UR6, UR6, -UR43, URZ ;  /* 0x8000002b06067290 */ /* 0x000fe4000fffe03f */
[----:B------:R-:W-:Y:S02]  /*1b10*/  UIADD3 UR14, UP3, UP2, UR12, UR16, UR14 ;  /* 0x000000100c0e7290 */ /* 0x000fe4000fa7e00e */
[----:B------:R-:W-:Y:S01]  /*1b20*/  USHF.R.S32.HI UR16, URZ, 0x1f, UR16 ;  /* 0x0000001f3f107899 */ /* 0x000fe20008011410 */
[----:B------:R-:W-:Y:S01]  /*1b30*/  ULDC.64 UR12, c[0x0][0x258] ;  /* 0x00009600000c7ab9 */ /* 0x000fe20000000a00 */
[----:B------:R-:W-:-:S02]  /*1b40*/  USHF.L.U64.HI UR40, UR30, 0x5, UR31 ;  /* 0x000000051e287899 */ /* 0x000fc4000801021f */
[----:B------:R-:W-:Y:S01]  /*1b50*/  USHF.L.U32 UR42, UR30, 0x5, URZ ;  /* 0x000000051e2a7899 */ /* 0x000fe2000800063f */
        /* <DEDUP_REMOVED lines=9> */
[----:B------:R-:W-:Y:S01]  /*1bf0*/  IMAD.SHL.U32 R4, R4, 0x8, RZ ;  /* 0x0000000804047824 */ /* 0x000fe200078e00ff */
[----:B------:R-:W-:Y:S01]  /*1c00*/  SHF.R.S32.HI R12, RZ, 0x5, R12 ;  /* 0x00000005ff0c7819 */ /* 0x000fe2000001140c */
[----:B------:R-:W-:Y:S01]  /*1c10*/  IMAD.IADD R13, R15, 0x1, -R13 ;  /* 0x000000010f0d7824 */ /* 0x000fe200078e0a0d */
[----:B------:R-:W-:Y:S02]  /*1c20*/  IADD3.X R8, R33, UR22, RZ, P1, !PT ;  /* 0x0000001621087c10 */ /* 0x000fe40008ffe4ff */
[--C-:B------:R-:W-:Y:S01]  /*1c30*/  SHF.R.S32.HI R5, RZ, 0x1f, R4.reuse ;  /* 0x0000001fff057819 */ /* 0x100fe20000011404 */
[----:B------:R-:W-:Y:S02]  /*1c40*/  IMAD R12, R12, UR20, R13 ;  /* 0x000000140c0c7c24 */ /* 0x000fe4000f8e020d */
[----:B------:R-:W-:Y:S02]  /*1c50*/  IMAD R10, R8, UR30, RZ ;  /* 0x0000001e080a7c24 */ /* 0x000fe4000f8e02ff */
[----:B------:R-:W-:-:S04]  /*1c60*/  IMAD.WIDE.U32 R8, R2, UR30, R4 ;  /* 0x0000001e02087c25 */ /* 0x000fc8000f8e0004 */
[----:B------:R-:W-:Y:S01]  /*1c70*/  IMAD R2, R2, UR31, R10 ;  /* 0x0000001f02027c24 */ /* 0x000fe2000f8e020a */
[----:B------:R-:W-:Y:S01]  /*1c80*/  IADD3 R10, P1, R8, UR53, RZ ;  /* 0x00000035080a7c10 */ /* 0x000fe2000ff3e0ff */
[----:B--2---:R-:W-:Y:S01]  /*1c90*/  IMAD R13, R33, R6, RZ ;  /* 0x00000006210d7224 */ /* 0x004fe200078e02ff */
[----:B------:R-:W-:Y:S02]  /*1ca0*/  ULDC.64 UR52, c[0x0][0x478] ;  /* 0x00011e0000347ab9 */ /* 0x000fe40000000a00 */
[----:B------:R-:W-:Y:S01]  /*1cb0*/  IADD3.X R11, R9, UR46, R2, P1, !PT ;  /* 0x0000002e090b7c10 */ /* 0x000fe20008ffe402 */
[----:B------:R-:W-:Y:S01]  /*1cc0*/  IMAD R2, R6, UR22, RZ ;  /* 0x0000001606027c24 */ /* 0x000fe2000f8e02ff */
[----:B------:R-:W-:Y:S01]  /*1cd0*/  IADD3 R8, P1, R4, UR9, RZ ;  /* 0x0000000904087c10 */ /* 0x000fe2000ff3e0ff */
[----:B------:R-:W-:Y:S01]  /*1ce0*/  USHF.R.S32.HI UR22, URZ, 0x1f, UR6 ;  /* 0x0000001f3f167899 */ /* 0x000fe20008011406 */
[----:B------:R-:W-:Y:S02]  /*1cf0*/  IMAD R13, R0, R7, R13 ;  /* 0x00000007000d7224 */ /* 0x000fe400078e020d */
[----:B------:R-:W-:Y:S01]  /*1d00*/  IADD3.X R9, R5, UR51, RZ, P1, !PT ;  /* 0x0000003305097c10 */ /* 0x000fe20008ffe4ff */
[----:B------:R-:W-:Y:S01]  /*1d10*/  IMAD R2, R7, UR7, R2 ;  /* 0x0000000707027c24 */ /* 0x000fe2000f8e0202 */
[----:B------:R-:W-:-:S02]  /*1d20*/  ULEA.HI UR22, UR22, UR6, URZ, 0x7 ;  /* 0x0000000616167291 */ /* 0x000fc4000f8f383f */
[----:B------:R-:W-:Y:S01]  /*1d30*/  UIADD3.X UR6, UR35, UR16, UR36, UP3, UP2 ;  /* 0x0000001023067290 */ /* 0x000fe20009fe4424 */
[----:B------:R-:W-:Y:S01]  /*1d40*/  IMAD.WIDE.U32 R8, R6, UR7, R8 ;  /* 0x0000000706087c25 */ /* 0x000fe2000f8e0008 */
[----:B------:R-:W-:Y:S02]  /*1d50*/  UIMAD UR7, UR18, UR12, URZ ;  /* 0x0000000c120772a4 */ /* 0x000fe4000f8e023f */
[----:B------:R-:W-:Y:S01]  /*1d60*/  USHF.R.S32.HI UR22, URZ, 0x7, UR22 ;  /* 0x000000073f167899 */ /* 0x000fe20008011416 */
[----:B------:R-:W-:Y:S01]  /*1d70*/  IMAD.IADD R9, R9, 0x1, R2 ;  /* 0x0000000109097824 */ /* 0x000fe200078e0202 */
[----:B------:R-:W-:Y:S01]  /*1d80*/  UIMAD UR9, UR54, UR13, UR7 ;  /* 0x0000000d360972a4 */ /* 0x000fe2000f8e0207 */
[----:B------:R-:W-:Y:S01]  /*1d90*/  IMAD.U32 R2, RZ, RZ, UR12 ;  /* 0x0000000cff027e24 */ /* 0x000fe2000f8e00ff */
[----:B------:R-:W-:Y:S01]  /*1da0*/  UIADD3 UR7, UP3, UP2, UR38, UR14, UR55 ;  /* 0x0000000e26077290 */ /* 0x000fe2000fa7e037 */
[----:B------:R-:W-:Y:S01]  /*1db0*/  IMAD.WIDE.U32 R8, R14, UR54, R8 ;  /* 0x000000360e087c25 */ /* 0x000fe2000f8e0008 */
[----:B------:R-:W-:Y:S01]  /*1dc0*/  ULDC.64 UR12, c[0x0][0x400] ;  /* 0x00010000000c7ab9 */ /* 0x000fe20000000a00 */
[----:B------:R-:W-:Y:S01]  /*1dd0*/  ULDC.64 UR18, c[0x0][0x210] ;  /* 0x0000840000127ab9 */ /* 0x000fe20000000a00 */
[----:B------:R-:W-:Y:S01]  /*1de0*/  UIADD3.X UR6, UR41, UR6, UR50, UP3, UP2 ;  /* 0x0000000629067290 */ /* 0x000fe20009fe4432 */
[----:B------:R-:W-:Y:S01]  /*1df0*/  IMAD.WIDE.U32 R10, R2, UR54, R10 ;  /* 0x00000036020a7c25 */ /* 0x000fe2000f8e000a */
[C---:B------:R-:W-:Y:S01]  /*1e00*/  IADD3 R2, P1, R12.reuse, UR7, RZ ;  /* 0x000000070c027c10 */ /* 0x040fe2000ff3e0ff */
[----:B------:R-:W-:Y:S01]  /*1e10*/  ULDC.64 UR16, c[0x0][0x3e0] ;  /* 0x0000f80000107ab9 */ /* 0x000fe20000000a00 */
[----:B------:R-:W-:Y:S01]  /*1e20*/  UISETP.LT.AND UP2, UPT, URZ, UR22, UPT ;  /* 0x000000163f00728c */ /* 0x000fe2000bf41270 */
[----:B------:R-:W-:Y:S01]  /*1e30*/  VIADD R9, R9, UR34 ;  /* 0x0000002209097c36 */ /* 0x000fe20008000000 */
[----:B------:R-:W-:Y:S01]  /*1e40*/  LEA.HI.X.SX32 R12, R12, UR6, 0x1, P1 ;  /* 0x000000060c0c7c11 */ /* 0x000fe200088f0eff */
[----:B------:R-:W-:Y:S01]  /*1e50*/  VIADD R11, R11, UR9 ;  /* 0x000000090b0b7c36 */ /* 0x000fe20008000000 */
[----:B------:R-:W-:Y:S01]  /*1e60*/  LEA R198, P1, R2, UR12, 0x2 ;  /* 0x0000000c02c67c11 */ /* 0x000fe2000f8210ff */
[----:B------:R-:W-:Y:S01]  /*1e70*/  IMAD.WIDE.U32 R8, R0, R6, R8 ;  /* 0x0000000600087225 */ /* 0x000fe200078e0008 */
[----:B------:R-:W-:Y:S01]  /*1e80*/  LEA R22, P2, R10, UR18, 0x1 ;  /* 0x000000120a167c11 */ /* 0x000fe2000f8408ff */
[----:B------:R-:W-:Y:S01]  /*1e90*/  USEL UR22, URZ, UR22, !UP2 ;  /* 0x000000163f167287 */ /* 0x000fe2000d000000 */
[----:B------:R-:W-:Y:S01]  /*1ea0*/  LEA.HI.X R197, R2, UR13, R12, 0x2, P1 ;  /* 0x0000000d02c57c11 */ /* 0x000fe200088f140c */
[----:B------:R-:W-:Y:S01]  /*1eb0*/  IMAD.IADD R2, R9, 0x1, R13 ;  /* 0x0000000109027824 */ /* 0x000fe200078e020d */
[----:B------:R-:W-:Y:S01]  /*1ec0*/  LEA.HI.X R23, R10, UR19, R11, 0x1, P2 ;  /* 0x000000130a177c11 */ /* 0x000fe200090f0c0b */
[----:B------:R1:W-:Y:S01]  /*1ed0*/  STL [R1+0x1c], R22 ;  /* 0x00001c1601007387 */ /* 0x0003e20000100800 */
[----:B------:R-:W-:Y:S01]  /*1ee0*/  LEA R27, P2, R8, UR16, 0x1 ;  /* 0x00000010081b7c11 */ /* 0x000fe2000f8408ff */
[----:B------:R-:W-:Y:S01]  /*1ef0*/  UISETP.GT.AND UP2, UPT, UR33, UR22, UPT ;  /* 0x000000162100728c */ /* 0x000fe2000bf44270 */
[----:B------:R-:W-:Y:S01]  /*1f00*/  SHF.L.U64.HI R13, R6, 0x5, R7 ;  /* 0x00000005060d7819 */ /* 0x000fe20000010207 */
[----:B------:R1:W-:Y:S01]  /*1f10*/  STL [R1+0x14], R23 ;  /* 0x0000141701007387 */ /* 0x0003e20000100800 */
[----:B------:R-:W-:Y:S01]  /*1f20*/  LEA.HI.X R26, R8, UR17, R2, 0x1, P2 ;  /* 0x00000011081a7c11 */ /* 0x000fe200090f0c02 */
[----:B------:R-:W-:Y:S01]  /*1f30*/  UIMAD.WIDE UR6, UR37, 0x4, UR60 ;  /* 0x00000004250678a5 */ /* 0x000fe2000f8e023c */
[----:B------:R-:W-:Y:S01]  /*1f40*/  IMAD.SHL.U32 R11, R6, 0x20, RZ ;  /* 0x00000020060b7824 */ /* 0x000fe200078e00ff */
[----:B------:R1:W-:Y:S01]  /*1f50*/  STL [R1+0x18], R27 ;  /* 0x0000181b01007387 */ /* 0x0003e20000100800 */
[----:B------:R-:W-:Y:S01]  /*1f60*/  PLOP3.LUT P1, PT, PT, PT, UP2, 0x80, 0x0 ;  /* 0x000000000000781c */ /* 0x000fe20003f2f028 */
[----:B------:R-:W-:-:S02]  /*1f70*/  UIMAD.WIDE UR12, UR39, 0x4, UR52 ;  /* 0x00000004270c78a5 */ /* 0x000fc4000f8e0234 */
[----:B------:R1:W-:Y:S01]  /*1f80*/  STL [R1], R26 ;  /* 0x0000001a01007387 */ /* 0x0003e20000100800 */
[----:B------:R-:W-:Y:S01]  /*1f90*/  UIADD3 UR9, UR33, -0x1, URZ ;  /* 0xffffffff21097890 */ /* 0x000fe2000fffe03f */
[----:B------:R-:W-:Y:S01]  /*1fa0*/  UMOV UR18, UR6 ;  /* 0x0000000600127c82 */ /* 0x000fe20008000000 */
[----:B------:R-:W-:Y:S02]  /*1fb0*/  UMOV UR17, UR7 ;  /* 0x0000000700117c82 */ /* 0x000fe40008000000 */
[----:B------:R-:W-:Y:S01]  /*1fc0*/  UMOV UR20, UR12 ;  /* 0x0000000c00147c82 */ /* 0x000fe20008000000 */
[----:B------:R-:W-:-:S04]  /*1fd0*/  UMOV UR19, UR13 ;  /* 0x0000000d00137c82 */ /* 0x000fc80008000000 */
        /* <DEDUP_REMOVED lines=20> */
.L_x_2247:
        /* <DEDUP_REMOVED lines=19> */
.L_x_2248:
        /* <DEDUP_REMOVED lines=34> */
.L_x_2250:
[----:B------:R-:W-:Y:S05]  /*2470*/  BSYNC B0 ;  /* 0x0000000000007941 */ /* 0x000fea0003800000 */
.L_x_2249:
        /* <DEDUP_REMOVED lines=14> */
.L_x_2252:
[----:B------:R-:W-:Y:S05]  /*2560*/  BSYNC B0 ;  /* 0x0000000000007941 */ /* 0x000fea0003800000 */
.L_x_2251:
        /* <DEDUP_REMOVED lines=14> */
.L_x_2254:
[----:B------:R-:W-:Y:S05]  /*2650*/  BSYNC B0 ;  /* 0x0000000000007941 */ /* 0x000fea0003800000 */
.L_x_2253:
        /* <DEDUP_REMOVED lines=14> */
.L_x_2256:
[----:B------:R-:W-:Y:S05]  /*2740*/  BSYNC B0 ;  /* 0x0000000000007941 */ /* 0x000fea0003800000 */
.L_x_2255:
        /* <DEDUP_REMOVED lines=14> */
[----:B--234-:R-:W-:Y:S01]  /*2830*/  IADD3 R10, R5, UR7, RZ ;  /* 0x00000007050a7c10 */ /* 0x01cfe2000fffe0ff */
[----:B------:R-:W-:Y:S06]  /*2840*/  @P3 BRA `(.L_x_2258) ;  /* 0x0000000000283947 */ /* 0x000fec0003800000 */
[----:B-1----:R-:W-:Y:S01]  /*2850*/  MOV R6, R4 ;  /* 0x0000000400067202 */ /* 0x002fe20000000f00 */
        /* <DEDUP_REMOVED lines=9> */
.L_x_2258:
[----:B------:R-:W-:Y:S05]  /*28f0*/  BSYNC B0 ;  /* 0x0000000000007941 */ /* 0x000fea0003800000 */
.L_x_2257:
[----:B------:R-:W-:Y:S04]  /*2900*/  BSSY B0, `(.L_x_2259) ;  /* 0x000000e000007945 */ /* 0x000fe80003800000 */
[----:B------:R-:W-:Y:S05]  /*2910*/  @P2 BRA `(.L_x_2260) ;  /* 0x0000000000302947 */ /* 0x000fea0003800000 */
[----:B------:R-:W-:Y:S01]  /*2920*/  IADD3 R2, P2, R0, 0x20, RZ ;  /* 0x0000002000027810 */ /* 0x000fe20007f5e0ff */
[----:B------:R-:W-:Y:S01]  /*2930*/  ULDC.64 UR6, c[0x0][0x3f8] ;  /* 0x0000fe0000067ab9 */ /* 0x000fe20000000a00 */
[----:B-1----:R-:W-:-:S03]  /*2940*/  MOV R7, R10 ;  /* 0x0000000a00077202 */ /* 0x002fc60000000f00 */
        /* <DEDUP_REMOVED lines=9> */
.L_x_2260:
[----:B------:R-:W-:Y:S05]  /*29e0*/  BSYNC B0 ;  /* 0x0000000000007941 */ /* 0x000fea0003800000 */
.L_x_2259:
[----:B------:R-:W-:Y:S04]  /*29f0*/  BSSY B0, `(.L_x_2261) ;  /* 0x000000e000007945 */ /* 0x000fe80003800000 */
[----:B------:R-:W-:Y:S05]  /*2a00*/  @P1 BRA `(.L_x_2262) ;  /* 0x0000000000301947 */ /* 0x000fea0003800000 */
[----:B------:R-:W-:Y:S01]  /*2a10*/  IADD3 R2, P1, R0, 0x40, RZ ;  /* 0x0000004000027810 */ /* 0x000fe20007f3e0ff */
[----:B------:R-:W-:Y:S01]  /*2a20*/  ULDC.64 UR6, c[0x0][0x3f8] ;  /* 0x0000fe0000067ab9 */ /* 0x000fe20000000a00 */
[----:B-1----:R-:W-:-:S03]  /*2a30*/  MOV R7, R10 ;  /* 0x0000000a00077202 */ /* 0x002fc60000000f00 */
        /* <DEDUP_REMOVED lines=9> */
.L_x_2262:
[----:B------:R-:W-:Y:S05]  /*2ad0*/  BSYNC B0 ;  /* 0x0000000000007941 */ /* 0x000fea0003800000 */
.L_x_2261:
[----:B------:R-:W-:Y:S05]  /*2ae0*/  @P0 BRA `(.L_x_2263) ;  /* 0x0000009c00840947 */ /* 0x000fea0003800000 */
[----:B------:R-:W-:Y:S01]  /*2af0*/  IADD3 R0, P0, R0, 0x60, RZ ;  /* 0x0000006000007810 */ /* 0x000fe20007f1e0ff */
[----:B-1----:R-:W-:Y:S01]  /*2b00*/  IMAD.MOV.U32 R6, RZ, RZ, R4 ;  /* 0x000000ffff067224 */ /* 0x002fe200078e0004 */
        /* <DEDUP_REMOVED lines=11> */
.L_x_2246:
[----:B------:R-:W2:Y:S01]  /*2bc0*/  LDL R25, [R1+0x38] ;  /* 0x0000380001197983 */ /* 0x000ea20000100800 */
[----:B------:R-:W-:Y:S01]  /*2bd0*/  PLOP3.LUT P1, PT, PT, PT, UP0, 0x80, 0x0 ;  /* 0x000000000000781c */ /* 0x000fe20003f2f008 */
[----:B------:R-:W-:Y:S01]  /*2be0*/  UIMAD UR6, UR9, -0x80, UR15 ;  /* 0xffffff80090678a4 */ /* 0x000fe2000f8e020f */
[C---:B------:R-:W-:Y:S01]  /*2bf0*/  VIADD R24, R0.reuse, 0x60 ;  /* 0x0000006000187836 */ /* 0x040fe20000000000 */
[----:B------:R-:W3:Y:S01]  /*2c00*/  LDL R36, [R1+0x20] ;  /* 0x0000200001247983 */ /* 0x000ee20000100800 */
        /* <DEDUP_REMOVED lines=11> */
[----:B------:R-:W-:-:S02]  /*2cc0*/  UIADD3 UR7, UR9, -UR7, URZ ;  /* 0x8000000709077290 */ /* 0x000fc4000fffe03f */
[----:B------:R-:W-:Y:S02]  /*2cd0*/  UIMAD UR12, UR32, UR24, URZ ;  /* 0x00000018200c72a4 */ /* 0x000fe4000f8e023f */
        /* <DEDUP_REMOVED lines=8> */
[----:B------:R-:W4:Y:S01]  /*2d60*/  LDL R37, [R1+0x44] ;  /* 0x0000440001257983 */ /* 0x000f220000100800 */
[----:B------:R-:W-:-:S02]  /*2d70*/  @!P6 LEA R10, P4, R6, R27, 0x7 ;  /* 0x0000001b060ae211 */ /* 0x000fc400078838ff */
[-C--:B------:R-:W-:Y:S02]  /*2d80*/  @!P2 LEA.HI.X R13, R11, R26.reuse, R13, 0x1, P5 ;  /* 0x0000001a0b0da211 */ /* 0x080fe400028f0c0d */
[----:B------:R-:W-:Y:S02]  /*2d90*/  @!P6 LEA.HI.X R11, R6, R26, R7, 0x7, P4 ;  /* 0x0000001a060be211 */ /* 0x000fe400020f3c07 */
[----:B------:R-:W-:Y:S02]  /*2da0*/  @!P2 LEA.HI.X R15, R15, R23, R18, 0x1, P1 ;  /* 0x000000170f0fa211 */ /* 0x000fe400008f0c12 */
[----:B------:R-:W-:Y:S02]  /*2db0*/  PLOP3.LUT P1, PT, PT, PT, UP0, 0x80, 0x0 ;  /* 0x000000000000781c */ /* 0x000fe40003f2f008 */
[----:B------:R-:W-:Y:S01]  /*2dc0*/  ISETP.GE.AND P4, PT, R21, UR7, PT ;  /* 0x0000000715007c0c */ /* 0x000fe2000bf86270 */
[----:B------:R-:W-:-:S05]  /*2dd0*/  VOTEU.ALL UP0, P0 ;  /* 0x00000000003f7886 */ /* 0x000fca0000000000 */
[----:B------:R-:W-:Y:S01]  /*2de0*/  @!UP0 UIMAD UR14, UR31, 0xc0, URZ ;  /* 0x000000c01f0e88a4 */ /* 0x000fe2000f8e023f */
[----:B------:R-:W-:Y:S02]  /*2df0*/  IMAD.MOV.U32 R41, RZ, RZ, 0x7f800000 ;  /* 0x7f800000ff297424 */ /* 0x000fe400078e00ff */
[----:B------:R-:W-:Y:S02]  /*2e00*/  IMAD.MOV.U32 R40, RZ, RZ, 0x7f800000 ;  /* 0x7f800000ff287424 */ /* 0x000fe400078e00ff */
[----:B------:R-:W-:Y:S02]  /*2e10*/  IMAD.MOV.U32 R39, RZ, RZ, 0x7f800000 ;  /* 0x7f800000ff277424 */ /* 0x000fe400078e00ff */
[----:B------:R-:W-:Y:S01]  /*2e20*/  IMAD.MOV.U32 R38, RZ, RZ, 0x7f800000 ;  /* 0x7f800000ff267424 */ /* 0x000fe200078e00ff */
        /* <DEDUP_REMOVED lines=41> */
[----:B--2---:R-:W-:-:S04]  /*30c0*/  IMAD.U32 R6, RZ, RZ, UR24 ;  /* 0x00000018ff067e24 */ /* 0x004fc8000f8e00ff */
[----:B------:R-:W-:-:S03]  /*30d0*/  IMAD.WIDE.U32 R6, R6, UR28, R4 ;  /* 0x0000001c06067c25 */ /* 0x000fc6000f8e0004 */
[----:B------:R-:W-:Y:S01]  /*30e0*/  IADD3 R6, P5, R6, UR47, RZ ;  /* 0x0000002f06067c10 */ /* 0x000fe2000ffbe0ff */
[----:B-----5:R-:W-:Y:S02]  /*30f0*/  IMAD.U32 R8, RZ, RZ, UR12 ;  /* 0x0000000cff087e24 */ /* 0x020fe4000f8e00ff */
[----:B------:R-:W-:Y:S01]  /*3100*/  IMAD.U32 R9, RZ, RZ, UR31 ;  /* 0x0000001fff097e24 */ /* 0x000fe2000f8e00ff */
[----:B------:R-:W-:Y:S01]  /*3110*/  @P2 STS [R232+0x1000], RZ ;  /* 0x001000ffe8002388 */ /* 0x000fe20000000800 */
[----:B------:R-:W-:Y:S01]  /*3120*/  ULDC.64 UR12, c[0x0][0x260] ;  /* 0x00009800000c7ab9 */ /* 0x000fe20000000a00 */
[----:B------:R-:W-:Y:S01]  /*3130*/  IADD3.X R7, R7, UR49, R8, P5, !PT ;  /* 0x0000003107077c10 */ /* 0x000fe2000affe408 */
[----:B------:R-:W-:Y:S01]  /*3140*/  @!P0 IMAD.MOV.U32 R8, RZ, RZ, R22 ;  /* 0x000000ffff088224 */ /* 0x000fe200078e0016 */
[----:B------:R-:W-:Y:S02]  /*3150*/  ISETP.GE.AND P5, PT, R0, UR7, PT ;  /* 0x0000000700007c0c */ /* 0x000fe4000bfa6270 */
[----:B------:R-:W-:Y:S01]  /*3160*/  @!P6 LEA.HI.X R13, R10, R23, R9, 0x7, P3 ;  /* 0x000000170a0de211 */ /* 0x000fe200018f3c09 */
[----:B------:R-:W-:Y:S01]  /*3170*/  @!P0 IMAD.MOV.U32 R9, RZ, RZ, R23 ;  /* 0x000000ffff098224 */ /* 0x000fe200078e0017 */
[----:B------:R-:W-:Y:S01]  /*3180*/  @P2 STS [R232+0x1004], RZ ;  /* 0x001004ffe8002388 */ /* 0x000fe20000000800 */
[----:B-1----:R-:W1:Y:S01]  /*3190*/  @!P4 LDC.64 R22, c[0x0][0x218] ;  /* 0x00008600ff16cb82 */ /* 0x002e620000000a00 */
[----:B------:R-:W-:-:S02]  /*31a0*/  ISETP.GE.AND P3, PT, R20, UR7, PT ;  /* 0x0000000714007c0c */ /* 0x000fc4000bf66270 */
[----:B------:R-:W-:Y:S01]  /*31b0*/  @P2 STS [R232+0x1008], RZ ;  /* 0x001008ffe8002388 */ /* 0x000fe20000000800 */
[----:B------:R-:W-:-:S03]  /*31c0*/  @!P0 IMAD.WIDE.U32 R8, R10, 0xc0, R8 ;  /* 0x000000c00a088825 */ /* 0x000fc600078e0008 */
[----:B------:R-:W-:Y:S01]  /*31d0*/  @P2 STS [R232+0x100c], RZ ;  /* 0x00100cffe8002388 */ /* 0x000fe20000000800 */
[----:B------:R-:W-:Y:S01]  /*31e0*/  IMAD R10, R19, UR12, RZ ;  /* 0x0000000c130a7c24 */ /* 0x000fe2000f8e02ff */
[----:B------:R-:W2:Y:S02]  /*31f0*/  @!P5 LDC.64 R20, c[0x0][0x218] ;  /* 0x00008600ff14db82 */ /* 0x000ea40000000a00 */
[----:B------:R-:W-:Y:S01]  /*3200*/  @!PT LDS RZ, [RZ] ;  /* 0x00000000fffff984 */ /* 0x000fe20000000800 */
[----:B------:R-:W-:Y:S01]  /*3210*/  @!PT LDS RZ, [RZ] ;  /* 0x00000000fffff984 */ /* 0x000fe20000000800 */
[----:B------:R-:W-:Y:S01]  /*3220*/  @!PT LDS RZ, [RZ] ;  /* 0x00000000fffff984 */ /* 0x000fe20000000800 */
[----:B------:R5:W-:Y:S01]  /*3230*/  @!P2 LDGSTS.E.BYPASS.LTC128B.128 [R232+0x1000], desc[UR10][R14.64] ;  /* 0x010000000ee8afae */ /* 0x000be2000b901d4a */
[----:B------:R-:W-:-:S04]  /*3240*/  IMAD.WIDE.U32 R6, R16, UR12, R6 ;  /* 0x0000000c10067c25 */ /* 0x000fc8000f8e0006 */
[----:B------:R-:W-:Y:S01]  /*3250*/  @!P0 VIADD R9, R9, UR14 ;  /* 0x0000000e09098c36 */ /* 0x000fe20008000000 */
[----:B------:R-:W-:Y:S01]  /*3260*/  @P6 STS [R232+0x2000], RZ ;  /* 0x002000ffe8006388 */ /* 0x000fe20000000800 */
[----:B------:R-:W4:Y:S03]  /*3270*/  @!P3 LDC.64 R26, c[0x0][0x218] ;  /* 0x00008600ff1abb82 */ /* 0x000f260000000a00 */
[----:B------:R-:W-:Y:S04]  /*3280*/  @P6 STS [R232+0x2004], RZ ;  /* 0x002004ffe8006388 */ /* 0x000fe80000000800 */
[----:B------:R-:W-:Y:S01]  /*3290*/  @P6 STS [R232+0x2008], RZ ;  /* 0x002008ffe8006388 */ /* 0x000fe20000000800 */
[----:B------:R-:W4:Y:S03]  /*32a0*/  @!P5 LDC.64 R30, c[0x0][0x220] ;  /* 0x00008800ff1edb82 */ /* 0x000f260000000a00 */
[----:B------:R-:W-:Y:S04]  /*32b0*/  @P6 STS [R232+0x200c], RZ ;  /* 0x00200cffe8006388 */ /* 0x000fe80000000800 */
[----:B------:R-:W-:Y:S01]  /*32c0*/  @!PT LDS RZ, [RZ] ;  /* 0x00000000fffff984 */ /* 0x000fe20000000800 */
[----:B------:R-:W-:Y:S01]  /*32d0*/  @!PT LDS RZ, [RZ] ;  /* 0x00000000fffff984 */ /* 0x000fe20000000800 */
[----:B------:R-:W-:Y:S01]  /*32e0*/  @!PT LDS RZ, [RZ] ;  /* 0x00000000fffff984 */ /* 0x000fe20000000800 */
[----:B------:R3:W-:Y:S01]  /*32f0*/  @!P6 LDGSTS.E.BYPASS.LTC128B.128 [R232+0x2000], desc[UR10][R12.64] ;  /* 0x020000000ce8efae */ /* 0x0007e2000b901d4a */
[----:B-----5:R-:W-:Y:S01]  /*3300*/  @!P4 IADD3 R14, P2, R0, 0x20, RZ ;  /* 0x00000020000ec810 */ /* 0x020fe20007f5e0ff */
[----:B------:R-:W-:-:S02]  /*3310*/  IMAD R15, R16, UR13, R10 ;  /* 0x0000000d100f7c24 */ /* 0x000fc4000f8e020a */
[----:B------:R-:W-:Y:S02]  /*3320*/  @P0 STS [R232+0x3000], RZ ;  /* 0x003000ffe8000388 */ /* 0x000fe40000000800 */
[----:B------:R-:W-:Y:S02]  /*3330*/  @!P4 IMAD.X R11, RZ, RZ, R33, P2 ;  /* 0x000000ffff0bc224 */ /* 0x000fe400010e0621 */
[----:B------:R-:W-:Y:S01]  /*3340*/  @P0 STS [R232+0x3004], RZ ;  /* 0x003004ffe8000388 */ /* 0x000fe20000000800 */
[----:B------:R-:W-:Y:S01]  /*3350*/  IMAD.U32 R10, RZ, RZ, UR26 ;  /* 0x0000001aff0a7e24 */ /* 0x000fe2000f8e00ff */
[----:B------:R-:W-:Y:S01]  /*3360*/  ULDC.64 UR12, c[0x0][0x268] ;  /* 0x00009a00000c7ab9 */ /* 0x000fe20000000a00 */
[----:B------:R-:W-:Y:S01]  /*3370*/  @!P4 IMAD R17, R11, UR24, RZ ;  /* 0x000000180b11cc24 */ /* 0x000fe2000f8e02ff */
[----:B------:R-:W-:Y:S01]  /*3380*/  @P0 STS [R232+0x3008], RZ ;  /* 0x003008ffe8000388 */ /* 0x000fe20000000800 */
[----:B------:R-:W-:-:S03]  /*3390*/  IMAD.IADD R7, R7, 0x1, R15 ;  /* 0x0000000107077824 */ /* 0x000fc600078e020f */
[----:B------:R-:W-:Y:S01]  /*33a0*/  @P0 STS [R232+0x300c], RZ ;  /* 0x00300cffe8000388 */ /* 0x000fe20000000800 */
[----:B------:R-:W-:-:S03]  /*33b0*/  IMAD.WIDE.U32 R10, R10, UR28, R4 ;  /* 0x0000001c0a0a7c25 */ /* 0x000fc6000f8e0004 */
[----:B------:R-:W-:Y:S01]  /*33c0*/  @!PT LDS RZ, [RZ] ;  /* 0x00000000fffff984 */ /* 0x000fe20000000800 */
[----:B------:R-:W-:Y:S01]  /*33d0*/  @!PT LDS RZ, [RZ] ;  /* 0x00000000fffff984 */ /* 0x000fe20000000800 */
[----:B------:R-:W-:Y:S01]  /*33e0*/  @!PT LDS RZ, [RZ] ;  /* 0x00000000fffff984 */ /* 0x000fe20000000800 */
[----:B------:R5:W-:Y:S01]  /*33f0*/  @!P0 LDGSTS.E.BYPASS.LTC128B.128 [R232+0x3000], desc[UR10][R8.64] ;  /* 0x0300000008e88fae */ /* 0x000be2000b901d4a */
[----:B------:R-:W-:Y:S01]  /*3400*/  ISETP.GE.AND P2, PT, R24, UR7, PT ;  /* 0x0000000718007c0c */ /* 0x000fe2000bf46270 */
[C---:B------:R-:W-:Y:S01]  /*3410*/  @!P4 IMAD R15, R14.reuse, UR25, R17 ;  /* 0x000000190e0fcc24 */ /* 0x040fe2000f8e0211 */
[----:B------:R-:W-:Y:S01]  /*3420*/  UIMAD UR7, UR32, UR26, URZ ;  /* 0x0000001a200772a4 */ /* 0x000fe2000f8e023f */
[----:B------:R-:W-:-:S03]  /*3430*/  @!P4 IMAD.WIDE.U32 R4, R14, UR24, R6 ;  /* 0x000000180e04cc25 */ /* 0x000fc6000f8e0006 */
[----:B------:R-:W-:Y:S01]  /*3440*/  UIMAD UR7, UR28, UR27, UR7 ;  /* 0x0000001b1c0772a4 */ /* 0x000fe2000f8e0207 */
[----:B------:R-:W-:Y:S01]  /*3450*/  @!P4 IMAD.IADD R5, R5, 0x1, R15 ;  /* 0x000000010505c824 */ /* 0x000fe200078e020f */
[----:B-1----:R-:W-:-:S04]  /*3460*/  @!P4 LEA R22, P0, R4, R22, 0x1 ;  /* 0x000000160416c211 */ /* 0x002fc800078008ff */
[----:B------:R-:W-:Y:S01]  /*3470*/  @!P4 LEA.HI.X R23, R4, R23, R5, 0x1, P0 ;  /* 0x000000170417c211 */ /* 0x000fe200000f0c05 */
[----:B------:R-:W-:Y:S01]  /*3480*/  IMAD.U32 R5, RZ, RZ, UR7 ;  /* 0x00000007ff057e24 */ /* 0x000fe2000f8e00ff */
[----:B------:R-:W-:Y:S01]  /*3490*/  IADD3 R4, P0, R10, UR44, RZ ;  /* 0x0000002c0a047c10 */ /* 0x000fe2000ff1e0ff */
[----:B---3--:R-:W-:Y:S01]  /*34a0*/  VIADD R12, R36, 0x8 ;  /* 0x00000008240c7836 */ /* 0x008fe20000000000 */
[----:B------:R-:W1:Y:S01]  /*34b0*/  @!P2 LDC.64 R34, c[0x0][0x218] ;  /* 0x00008600ff22ab82 */ /* 0x000e620000000a00 */
[----:B-----5:R-:W-:Y:S02]  /*34c0*/  @!P5 IMAD R8, R33, UR24, RZ ;  /* 0x000000182108dc24 */ /* 0x020fe4000f8e02ff */
[----:B------:R-:W-:Y:S01]  /*34d0*/  @!P5 IMAD.MOV.U32 R9, RZ, RZ, R7 ;  /* 0x000000ffff09d224 */ /* 0x000fe200078e0007 */
[----:B------:R-:W-:Y:S01]  /*34e0*/  @P5 STS.128 [R2+0xc000], RZ ;  /* 0x00c000ff02005388 */ /* 0x000fe20000000c00 */
[----:B------:R-:W-:Y:S02]  /*34f0*/  @!P5 IMAD R13, R0, UR25, R8 ;  /* 0x00000019000ddc24 */ /* 0x000fe4000f8e0208 */
[----:B------:R-:W-:-:S02]  /*3500*/  VIADD R190, R193, 0x2000 ;  /* 0x00002000c1be7836 */ /* 0x000fc40000000000 */
[----:B------:R-:W-:Y:S02]  /*3510*/  VIADD R184, R192, 0x2000 ;  /* 0x00002000c0b87836 */ /* 0x000fe40000000000 */
[----:B------:R-:W-:Y:S02]  /*3520*/  IMAD.MOV.U32 R191, RZ, RZ, 0x20 ;  /* 0x00000020ffbf7424 */ /* 0x000fe400078e00ff */
[----:B------:R-:W-:Y:S01]  /*3530*/  IMAD.MOV.U32 R185, RZ, RZ, 0x40 ;  /* 0x00000040ffb97424 */ /* 0x000fe200078e00ff */
[----:B------:R-:W-:Y:S01]  /*3540*/  CS2R R126, SRZ ;  /* 0x00000000007e7805 */ /* 0x000fe2000001ff00 */
[----:B------:R-:W-:Y:S01]  /*3550*/  @!P5 IMAD.MOV.U32 R8, RZ, RZ, R6 ;  /* 0x000000ffff08d224 */ /* 0x000fe200078e0006 */
[----:B------:R-:W-:Y:S02]  /*3560*/  CS2R R124, SRZ ;  /* 0x00000000007c7805 */ /* 0x000fe4000001ff00 */
[----:B------:R-:W-:Y:S02]  /*3570*/  CS2R R130, SRZ ;  /* 0x0000000000827805 */ /* 0x000fe4000001ff00 */
[----:B------:R-:W-:Y:S01]  /*3580*/  CS2R R128, SRZ ;  /* 0x0000000000807805 */ /* 0x000fe2000001ff00 */
[----:B------:R-:W-:Y:S01]  /*3590*/  @!P5 IMAD.WIDE.U32 R8, R0, UR24, R8 ;  /* 0x000000180008dc25 */ /* 0x000fe2000f8e0008 */
[----:B------:R-:W-:-:S02]  /*35a0*/  CS2R R122, SRZ ;  /* 0x00000000007a7805 */ /* 0x000fc4000001ff00 */
[----:B------:R-:W-:Y:S02]  /*35b0*/  CS2R R120, SRZ ;  /* 0x0000000000787805 */ /* 0x000fe4000001ff00 */
[----:B------:R-:W-:Y:S01]  /*35c0*/  CS2R R118, SRZ ;  /* 0x0000000000767805 */ /* 0x000fe2000001ff00 */
[----:B------:R-:W-:Y:S01]  /*35d0*/  @!P5 IMAD.IADD R10, R9, 0x1, R13 ;  /* 0x00000001090ad824 */ /* 0x000fe200078e020d */
[----:B--2---:R-:W-:Y:S02]  /*35e0*/  @!P5 LEA R20, P6, R8, R20, 0x1 ;  /* 0x000000140814d211 */ /* 0x004fe400078c08ff */
[----:B------:R-:W-:Y:S02]  /*35f0*/  CS2R R116, SRZ ;  /* 0x0000000000747805 */ /* 0x000fe4000001ff00 */
[----:B------:R-:W-:Y:S02]  /*3600*/  IADD3.X R5, R11, UR48, R5, P0, !PT ;  /* 0x000000300b057c10 */ /* 0x000fe400087fe405 */
[----:B------:R-:W-:-:S02]  /*3610*/  CS2R R110, SRZ ;  /* 0x00000000006e7805 */ /* 0x000fc4000001ff00 */
[----:B------:R-:W-:Y:S02]  /*3620*/  @!P5 LEA.HI.X R21, R8, R21, R10, 0x1, P6 ;  /* 0x000000150815d211 */ /* 0x000fe400030f0c0a */
[----:B------:R-:W-:Y:S02]  /*3630*/  CS2R R108, SRZ ;  /* 0x00000000006c7805 */ /* 0x000fe4000001ff00 */
[----:B------:R-:W-:Y:S01]  /*3640*/  @!P3 IADD3 R10, P0, R0, 0x40, RZ ;  /* 0x00000040000ab810 */ /* 0x000fe20007f1e0ff */
[----:B------:R-:W-:Y:S01]  /*3650*/  IMAD R9, R19, UR12, RZ ;  /* 0x0000000c13097c24 */ /* 0x000fe2000f8e02ff */
[----:B------:R-:W-:Y:S01]  /*3660*/  ISETP.GE.AND P6, PT, R12, UR6, PT ;  /* 0x000000060c007c0c */ /* 0x000fe2000bfc6270 */
[----:B------:R-:W-:Y:S01]  /*3670*/  IMAD.WIDE.U32 R4, R16, UR12, R4 ;  /* 0x0000000c10047c25 */ /* 0x000fe2000f8e0004 */
[----:B------:R-:W-:Y:S01]  /*3680*/  @!PT LDS RZ, [RZ] ;  /* 0x00000000fffff984 */ /* 0x000fe20000000800 */
[----:B------:R-:W-:Y:S01]  /*3690*/  @!PT LDS RZ, [RZ] ;  /* 0x00000000fffff984 */ /* 0x000fe20000000800 */
[----:B------:R-:W-:Y:S01]  /*36a0*/  @!PT LDS RZ, [RZ] ;  /* 0x00000000fffff984 */ /* 0x000fe20000000800 */
[----:B------:R2:W-:Y:S01]  /*36b0*/  @!P5 LDGSTS.E.BYPASS.LTC128B.128 [R2+0xc000], desc[UR10][R20.64] ;  /* 0x0c0000001402dfae */ /* 0x0005e2000b901d4a */
[----:B------:R-:W-:Y:S02]  /*36c0*/  CS2R R114, SRZ ;  /* 0x0000000000727805 */ /* 0x000fe4000001ff00 */
[----:B------:R-:W-:Y:S01]  /*36d0*/  CS2R R112, SRZ ;  /* 0x0000000000707805 */ /* 0x000fe2000001ff00 */
[----:B------:R-:W-:Y:S01]  /*36e0*/  @!P3 IMAD.X R13, RZ, RZ, R33, P0 ;  /* 0x000000ffff0db224 */ /* 0x000fe200000e0621 */
[----:B------:R-:W-:Y:S01]  /*36f0*/  @!P2 IADD3 R11, P0, R0, 0x60, RZ ;  /* 0x00000060000ba810 */ /* 0x000fe20007f1e0ff */
[----:B------:R-:W-:Y:S01]  /*3700*/  IMAD R12, R16, UR13, R9 ;  /* 0x0000000d100c7c24 */ /* 0x000fe2000f8e0209 */
[----:B------:R-:W-:-:S02]  /*3710*/  CS2R R106, SRZ ;  /* 0x00000000006a7805 */ /* 0x000fc4000001ff00 */
[----:B------:R-:W-:Y:S02]  /*3720*/  CS2R R104, SRZ ;  /* 0x0000000000687805 */ /* 0x000fe4000001ff00 */
[----:B------:R-:W-:Y:S01]  /*3730*/  CS2R R102, SRZ ;  /* 0x0000000000667805 */ /* 0x000fe2000001ff00 */
[----:B------:R-:W-:Y:S01]  /*3740*/  IMAD.IADD R5, R5, 0x1, R12 ;  /* 0x0000000105057824 */ /* 0x000fe200078e020c */
[----:B------:R-:W-:Y:S01]  /*3750*/  CS2R R100, SRZ ;  /* 0x0000000000647805 */ /* 0x000fe2000001ff00 */
[----:B------:R-:W-:Y:S01]  /*3760*/  @!P2 IMAD.X R17, RZ, RZ, R33, P0 ;  /* 0x000000ffff11a224 */ /* 0x000fe200000e0621 */
[----:B------:R-:W-:Y:S01]  /*3770*/  @!P4 IADD3 R12, P0, R0, 0x20, RZ ;  /* 0x00000020000cc810 */ /* 0x000fe20007f1e0ff */
[----:B------:R-:W-:Y:S01]  /*3780*/  @!P3 IMAD R13, R13, UR24, RZ ;  /* 0x000000180d0dbc24 */ /* 0x000fe2000f8e02ff */
[----:B------:R-:W-:Y:S02]  /*3790*/  CS2R R94, SRZ ;  /* 0x00000000005e7805 */ /* 0x000fe4000001ff00 */
[----:B------:R-:W-:-:S02]  /*37a0*/  CS2R R92, SRZ ;  /* 0x00000000005c7805 */ /* 0x000fc4000001ff00 */
[----:B------:R-:W-:Y:S01]  /*37b0*/  CS2R R98, SRZ ;  /* 0x0000000000627805 */ /* 0x000fe2000001ff00 */
[----:B------:R-:W-:Y:S01]  /*37c0*/  @!P4 IMAD.X R16, RZ, RZ, R33, P0 ;  /* 0x000000ffff10c224 */ /* 0x000fe200000e0621 */
[----:B------:R-:W-:Y:S01]  /*37d0*/  CS2R R96, SRZ ;  /* 0x0000000000607805 */ /* 0x000fe2000001ff00 */
[--C-:B------:R-:W-:Y:S01]  /*37e0*/  @!P2 IMAD.MOV.U32 R8, RZ, RZ, R6.reuse ;  /* 0x000000ffff08a224 */ /* 0x100fe200078e0006 */
[----:B------:R-:W-:Y:S01]  /*37f0*/  CS2R R90, SRZ ;  /* 0x00000000005a7805 */ /* 0x000fe2000001ff00 */
[----:B------:R-:W-:Y:S01]  /*3800*/  @!P2 IMAD.MOV.U32 R9, RZ, RZ, R7 ;  /* 0x000000ffff09a224 */ /* 0x000fe200078e0007 */
[----:B------:R-:W-:Y:S01]  /*3810*/  CS2R R88, SRZ ;  /* 0x0000000000587805 */ /* 0x000fe2000001ff00 */
[C---:B------:R-:W-:Y:S01]  /*3820*/  @!P3 IMAD R24, R10.reuse, UR25, R13 ;  /* 0x000000190a18bc24 */ /* 0x040fe2000f8e020d */
[----:B------:R-:W-:Y:S01]  /*3830*/  CS2R R86, SRZ ;  /* 0x0000000000567805 */ /* 0x000fe2000001ff00 */
[----:B------:R-:W-:Y:S01]  /*3840*/  @!P3 IMAD.WIDE.U32 R6, R10, UR24, R6 ;  /* 0x000000180a06bc25 */ /* 0x000fe2000f8e0006 */
[----:B------:R-:W-:Y:S01]  /*3850*/  @!P3 IADD3 R10, P0, R0, 0x40, RZ ;  /* 0x00000040000ab810 */ /* 0x000fe20007f1e0ff */
[----:B--2---:R-:W2:Y:S01]  /*3860*/  @!P4 LDC.64 R20, c[0x0][0x220] ;  /* 0x00008800ff14cb82 */ /* 0x004ea20000000a00 */
        /* <DEDUP_REMOVED lines=9> */
[----:B------:R-:W-:Y:S01]  /*3900*/  @!P2 IMAD R25, R11, UR25, R13 ;  /* 0x000000190b19ac24 */ /* 0x000fe2000f8e020d */
[----:B------:R-:W-:Y:S01]  /*3910*/  CS2R R74, SRZ ;  /* 0x00000000004a7805 */ /* 0x000fe2000001ff00 */
[C---:B------:R-:W-:Y:S01]  /*3920*/  @!P4 IMAD R32, R12.reuse, UR27, R16 ;  /* 0x0000001b0c20cc24 */ /* 0x040fe2000f8e0210 */
[----:B------:R-:W-:Y:S01]  /*3930*/  CS2R R72, SRZ ;  /* 0x0000000000487805 */ /* 0x000fe2000001ff00 */
[----:B------:R-:W-:Y:S01]  /*3940*/  @!P4 IMAD.WIDE.U32 R12, R12, UR26, R14 ;  /* 0x0000001a0c0ccc25 */ /* 0x000fe2000f8e000e */
[----:B------:R-:W-:-:S02]  /*3950*/  CS2R R70, SRZ ;  /* 0x0000000000467805 */ /* 0x000fc4000001ff00 */
[----:B------:R-:W-:Y:S01]  /*3960*/  CS2R R68, SRZ ;  /* 0x0000000000447805 */ /* 0x000fe2000001ff00 */
[----:B------:R-:W-:Y:S01]  /*3970*/  ULDC UR16, c[0x0][0x394] ;  /* 0x0000e50000107ab9 */ /* 0x000fe20000000800 */
[----:B------:R-:W-:Y:S01]  /*3980*/  @!P3 IMAD.X R17, RZ, RZ, R33, P0 ;  /* 0x000000ffff11b224 */ /* 0x000fe200000e0621 */
[----:B----4-:R-:W-:Y:S01]  /*3990*/  @!P3 LEA R16, P0, R6, R26, 0x1 ;  /* 0x0000001a0610b211 */ /* 0x010fe200078008ff */
[----:B------:R-:W-:Y:S01]  /*39a0*/  @!P3 IMAD.IADD R14, R7, 0x1, R24 ;  /* 0x00000001070eb824 */ /* 0x000fe200078e0218 */
[----:B------:R-:W-:Y:S01]  /*39b0*/  ULDC UR7, c[0x0][0x2ec] ;  /* 0x0000bb0000077ab9 */ /* 0x000fe20000000800 */
[----:B------:R-:W-:-:S04]  /*39c0*/  @!P2 IMAD.WIDE.U32 R8, R11, UR24, R8 ;  /* 0x000000180b08ac25 */ /* 0x000fc8000f8e0008 */
[--C-:B------:R-:W-:Y:S02]  /*39d0*/  @!P3 IMAD.MOV.U32 R18, RZ, RZ, R4.reuse ;  /* 0x000000ffff12b224 */ /* 0x100fe400078e0004 */
[----:B------:R-:W-:Y:S01]  /*39e0*/  @!P2 IMAD.MOV.U32 R28, RZ, RZ, R4 ;  /* 0x000000ffff1ca224 */ /* 0x000fe200078e0004 */
[----:B------:R-:W-:Y:S01]  /*39f0*/  @P4 STS.128 [R2+0xd000], RZ ;  /* 0x00d000ff02004388 */ /* 0x000fe20000000c00 */
[----:B------:R-:W-:Y:S01]  /*3a00*/  @!P3 IMAD R11, R17, UR26, RZ ;  /* 0x0000001a110bbc24 */ /* 0x000fe2000f8e02ff */
[----:B------:R-:W-:Y:S01]  /*3a10*/  @!P3 LEA.HI.X R17, R6, R27, R14, 0x1, P0 ;  /* 0x0000001b0611b211 */ /* 0x000fe200000f0c0e */
[----:B------:R-:W-:Y:S01]  /*3a20*/  @!P5 IMAD R7, R33, UR26, RZ ;  /* 0x0000001a2107dc24 */ /* 0x000fe2000f8e02ff */
[----:B------:R-:W-:Y:S01]  /*3a30*/  @!PT LDS RZ, [RZ] ;  /* 0x00000000fffff984 */ /* 0x000fe20000000800 */
[----:B------:R-:W-:Y:S01]  /*3a40*/  @!PT LDS RZ, [RZ] ;  /* 0x00000000fffff984 */ /* 0x000fe20000000800 */
[----:B------:R-:W-:Y:S01]  /*3a50*/  @!PT LDS RZ, [RZ] ;  /* 0x00000000fffff984 */ /* 0x000fe20000000800 */
[----:B------:R-:W-:Y:S01]  /*3a60*/  @!P4 LDGSTS.E.BYPASS.LTC128B.128 [R2+0xd000], desc[UR10][R22.64] ;  /* 0x0d0000001602cfae */ /* 0x000fe2000b901d4a */
[----:B------:R-:W-:Y:S01]  /*3a70*/  @!P2 IMAD.IADD R6, R9, 0x1, R25 ;  /* 0x000000010906a824 */ /* 0x000fe200078e0219 */
[----:B-1----:R-:W-:Y:S01]  /*3a80*/  @!P2 LEA R14, P0, R8, R34, 0x1 ;  /* 0x00000022080ea211 */ /* 0x002fe200078008ff */
[--C-:B------:R-:W-:Y:S01]  /*3a90*/  @!P3 IMAD.MOV.U32 R19, RZ, RZ, R5.reuse ;  /* 0x000000ffff13b224 */ /* 0x100fe200078e0005 */
[----:B------:R-:W1:Y:S01]  /*3aa0*/  @!P3 LDC.64 R24, c[0x0][0x220] ;  /* 0x00008800ff18bb82 */ /* 0x000e620000000a00 */
[----:B------:R-:W-:Y:S01]  /*3ab0*/  @!P2 IMAD.MOV.U32 R29, RZ, RZ, R5 ;  /* 0x000000ffff1da224 */ /* 0x000fe200078e0005 */
[----:B------:R-:W-:Y:S01]  /*3ac0*/  SEL R190, R190, R193, !P1 ;  /* 0x000000c1bebe7207 */ /* 0x000fe20004800000 */
[----:B------:R-:W-:Y:S01]  /*3ad0*/  @!P5 IMAD R7, R0, UR27, R7 ;  /* 0x0000001b0007dc24 */ /* 0x000fe2000f8e0207 */
[----:B------:R-:W-:Y:S01]  /*3ae0*/  SEL R184, R184, R192, !P1 ;  /* 0x000000c0b8b87207 */ /* 0x000fe20004800000 */
[----:B------:R-:W-:Y:S01]  /*3af0*/  @!P5 IMAD.WIDE.U32 R4, R0, UR26, R4 ;  /* 0x0000001a0004dc25 */ /* 0x000fe2000f8e0004 */
[----:B------:R-:W-:Y:S01]  /*3b00*/  @!P2 LEA.HI.X R15, R8, R35, R6, 0x1, P0 ;  /* 0x00000023080fa211 */ /* 0x000fe200000f0c06 */
[----:B------:R-:W-:-:S02]  /*3b10*/  ULDC UR25, c[0x0][0x2dc] ;  /* 0x0000b70000197ab9 */ /* 0x000fc40000000800 */
[----:B------:R-:W-:Y:S01]  /*3b20*/  @!P3 IMAD R26, R10, UR27, R11 ;  /* 0x0000001b0a1abc24 */ /* 0x000fe2000f8e020b */
[----:B------:R-:W-:Y:S01]  /*3b30*/  @!P5 LEA R6, P0, R4, R30, 0x1 ;  /* 0x0000001e0406d211 */ /* 0x000fe200078008ff */
[----:B------:R-:W-:Y:S02]  /*3b40*/  @!P5 IMAD.IADD R5, R5, 0x1, R7 ;  /* 0x000000010505d824 */ /* 0x000fe400078e0207 */
[----:B------:R-:W-:Y:S02]  /*3b50*/  @!P3 IMAD.WIDE.U32 R10, R10, UR26, R18 ;  /* 0x0000001a0a0abc25 */ /* 0x000fe4000f8e0012 */
[----:B------:R-:W3:Y:S01]  /*3b60*/  @!P2 LDC.64 R18, c[0x0][0x220] ;  /* 0x00008800ff12ab82 */ /* 0x000ee20000000a00 */
        /* <DEDUP_REMOVED lines=18> */
[----:B------:R4:W-:Y:S01]  /*3c90*/  @!P5 LDGSTS.E.BYPASS.LTC128B.128 [R2+0x10000], desc[UR10][R6.64] ;  /* 0x100000000602dfae */ /* 0x0009e2000b901d4a */
[----:B-1----:R-:W-:-:S03]  /*3ca0*/  @!P3 LEA R8, P0, R10, R24, 0x1 ;  /* 0x000000180a08b211 */ /* 0x002fc600078008ff */
[----:B------:R-:W-:Y:S01]  /*3cb0*/  @P4 STS.128 [R2+0x11000], RZ ;  /* 0x011000ff02004388 */ /* 0x000fe20000000c00 */
[----:B--2---:R-:W-:Y:S01]  /*3cc0*/  @!P4 LEA R14, P5, R12, R20, 0x1 ;  /* 0x000000140c0ec211 */ /* 0x004fe200078a08ff */
[----:B----4-:R-:W-:Y:S02]  /*3cd0*/  @!P4 IMAD.IADD R6, R13, 0x1, R32 ;  /* 0x000000010d06c824 */ /* 0x010fe400078e0220 */
[----:B------:R-:W-:Y:S02]  /*3ce0*/  @!P3 IMAD.IADD R7, R11, 0x1, R26 ;  /* 0x000000010b07b824 */ /* 0x000fe400078e021a */
[----:B------:R-:W-:Y:S01]  /*3cf0*/  @!P2 IMAD R11, R0, UR27, R4 ;  /* 0x0000001b000bac24 */ /* 0x000fe2000f8e0204 */
[----:B------:R-:W-:Y:S01]  /*3d00*/  @!P4 LEA.HI.X R15, R12, R21, R6, 0x1, P5 ;  /* 0x000000150c0fc211 */ /* 0x000fe200028f0c06 */
[----:B------:R-:W-:Y:S01]  /*3d10*/  @!P2 IMAD.WIDE.U32 R4, R0, UR26, R28 ;  /* 0x0000001a0004ac25 */ /* 0x000fe2000f8e001c */
[----:B------:R-:W-:Y:S01]  /*3d20*/  @!P3 LEA.HI.X R9, R10, R25, R7, 0x1, P0 ;  /* 0x000000190a09b211 */ /* 0x000fe200000f0c07 */
[----:B------:R-:W-:-:S02]  /*3d30*/  ULDC UR26, c[0x0][0x398] ;  /* 0x0000e600001a7ab9 */ /* 0x000fc40000000800 */
[C---:B------:R-:W-:Y:S01]  /*3d40*/  VIADD R0, R36.reuse, 0x48 ;  /* 0x0000004824007836 */ /* 0x040fe20000000000 */
[----:B------:R-:W-:Y:S01]  /*3d50*/  @!PT LDS RZ, [RZ] ;  /* 0x00000000fffff984 */ /* 0x000fe20000000800 */
[----:B------:R-:W-:Y:S01]  /*3d60*/  @!PT LDS RZ, [RZ] ;  /* 0x00000000fffff984 */ /* 0x000fe20000000800 */
[----:B------:R-:W-:Y:S01]  /*3d70*/  @!PT LDS RZ, [RZ] ;  /* 0x00000000fffff984 */ /* 0x000fe20000000800 */
[----:B------:R-:W-:Y:S01]  /*3d80*/  @!P4 LDGSTS.E.BYPASS.LTC128B.128 [R2+0x11000], desc[UR10][R14.64] ;  /* 0x110000000e02cfae */ /* 0x000fe2000b901d4a */
[----:B------:R-:W-:Y:S01]  /*3d90*/  VIADD R7, R36, 0x40 ;  /* 0x0000004024077836 */ /* 0x000fe20000000000 */
[----:B---3--:R-:W-:Y:S01]  /*3da0*/  @!P2 LEA R6, P0, R4, R18, 0x1 ;  /* 0x000000120406a211 */ /* 0x008fe200078008ff */
[----:B------:R-:W-:Y:S01]  /*3db0*/  @!P2 IMAD.IADD R5, R5, 0x1, R11 ;  /* 0x000000010505a824 */ /* 0x000fe200078e020b */
[----:B------:R-:W-:Y:S01]  /*3dc0*/  ISETP.GE.AND P4, PT, R0, UR6, PT ;  /* 0x0000000600007c0c */ /* 0x000fe2000bf86270 */
[----:B------:R-:W-:Y:S01]  /*3dd0*/  @P3 STS.128 [R2+0x12000], RZ ;  /* 0x012000ff02003388 */ /* 0x000fe20000000c00 */
[----:B------:R-:W-:Y:S02]  /*3de0*/  ISETP.GE.AND P5, PT, R7, UR6, PT ;  /* 0x0000000607007c0c */ /* 0x000fe4000bfa6270 */
[----:B------:R-:W-:Y:S01]  /*3df0*/  @!P2 LEA.HI.X R7, R4, R19, R5, 0x1, P0 ;  /* 0x000000130407a211 */ /* 0x000fe200000f0c05 */
[----:B------:R-:W-:Y:S01]  /*3e00*/  @!PT LDS RZ, [RZ] ;  /* 0x00000000fffff984 */ /* 0x000fe20000000800 */
[----:B------:R-:W-:Y:S01]  /*3e10*/  @!PT LDS RZ, [RZ] ;  /* 0x00000000fffff984 */ /* 0x000fe20000000800 */
[----:B------:R-:W-:Y:S01]  /*3e20*/  @!PT LDS RZ, [RZ] ;  /* 0x00000000fffff984 */ /* 0x000fe20000000800 */
[----:B------:R1:W-:Y:S01]  /*3e30*/  @!P3 LDGSTS.E.BYPASS.LTC128B.128 [R2+0x12000], desc[UR10][R8.64] ;  /* 0x120000000802bfae */ /* 0x0003e2000b901d4a */
[C---:B------:R-:W-:Y:S01]  /*3e40*/  IMAD.SHL.U32 R4, R36.reuse, 0x4, RZ ;  /* 0x0000000424047824 */ /* 0x040fe200078e00ff */
[----:B------:R-:W-:-:S02]  /*3e50*/  ISETP.GE.AND P3, PT, R36, UR6, PT ;  /* 0x0000000624007c0c */ /* 0x000fc4000bf66270 */
[----:B------:R2:W-:Y:S04]  /*3e60*/  @P2 STS.128 [R2+0x13000], RZ ;  /* 0x013000ff02002388 */ /* 0x0005e80000000c00 */
[----:B------:R-:W-:Y:S01]  /*3e70*/  @!PT LDS RZ, [RZ] ;  /* 0x00000000fffff984 */ /* 0x000fe20000000800 */
[----:B------:R-:W-:Y:S01]  /*3e80*/  @!PT LDS RZ, [RZ] ;  /* 0x00000000fffff984 */ /* 0x000fe20000000800 */
[----:B------:R-:W-:Y:S01]  /*3e90*/  @!PT LDS RZ, [RZ] ;  /* 0x00000000fffff984 */ /* 0x000fe20000000800 */
[----:B------:R2:W-:Y:S01]  /*3ea0*/  @!P2 LDGSTS.E.BYPASS.LTC128B.128 [R2+0x13000], desc[UR10][R6.64] ;  /* 0x130000000602afae */ /* 0x0005e2000b901d4a */
[----:B------:R-:W-:-:S03]  /*3eb0*/  IADD3 R4, P2, R4, UR18, RZ ;  /* 0x0000001204047c10 */ /* 0x000fc6000ff5e0ff */
        /* <DEDUP_REMOVED lines=20> */
[----:B------:R-:W-:Y:S01]  /*4000*/  UIADD3 UR6, UR28, UR15, URZ ;  /* 0x0000000f1c067290 */ /* 0x000fe2000fffe03f */
[C---:B------:R-:W-:Y:S02]  /*4010*/  LOP3.LUT P0, RZ, R37.reuse, 0x2, RZ, 0xc0, !PT ;  /* 0x0000000225ff7812 */ /* 0x040fe4000780c0ff */
[----:B------:R-:W-:Y:S01]  /*4020*/  LOP3.LUT P3, RZ, R37, 0x4, RZ, 0xc0, !PT ;  /* 0x0000000425ff7812 */ /* 0x000fe2000786c0ff */
[----:B------:R-:W-:Y:S01]  /*4030*/  UIADD3 UR6, -UR8, 0x80, UR6 ;  /* 0x0000008008067890 */ /* 0x000fe2000fffe106 */
[----:B------:R-:W-:Y:S02]  /*4040*/  SEL R191, R191, 0xffffffe0, !P0 ;  /* 0xffffffe0bfbf7807 */ /* 0x000fe40004000000 */
[----:B------:R-:W-:Y:S02]  /*4050*/  SEL R185, R185, 0xffffffc0, !P3 ;  /* 0xffffffc0b9b97807 */ /* 0x000fe40005800000 */
[----:B------:R-:W-:-:S02]  /*4060*/  LEA R190, R190, UR4, 0x1 ;  /* 0x00000004bebe7c11 */ /* 0x000fc4000f8e08ff */
[----:B------:R-:W-:Y:S01]  /*4070*/  LEA R184, R184, UR4, 0x1 ;  /* 0x00000004b8b87c11 */ /* 0x000fe2000f8e08ff */
[----:B------:R-:W-:-:S03]  /*4080*/  UIADD3 UR24, UR6, -UR43, URZ ;  /* 0x8000002b06187290 */ /* 0x000fc6000fffe03f */
        /* <DEDUP_REMOVED lines=10> */
.L_x_2268:
[----:B------:R-:W0:Y:S01]  /*4130*/  LDGDEPBAR ;  /* 0x00000000000079af */ /* 0x000e220000000000 */
[----:B-1----:R-:W-:Y:S01]  /*4140*/  IADD3 R0, R190, R191, RZ ;  /* 0x000000bfbe007210 */ /* 0x002fe20007ffe0ff */
[----:B------:R-:W-:Y:S01]  /*4150*/  USHF.L.U32 UR12, UR9, 0x7, URZ ;  /* 0x00000007090c7899 */ /* 0x000fe2000800063f */
[----:B------:R-:W-:Y:S05]  /*4160*/  MOV R199, R197 ;  /* 0x000000c500c77202 */ /* 0x000fea0000000f00 */
        /* <DEDUP_REMOVED lines=158> */
[----:B------:R-:W-:Y:S05]  /*4b50*/  FMUL.FTZ R38, R38, UR6 ;  /* 0x0000000626267c20 */ /* 0x000fea0008410000 */
[----:B------:R4:W1:Y:S01]  /*4b60*/  MUFU.TANH R180, R26 ;  /* 0x0000001a00b47308 */ /* 0x0008620000002400 */
[----:B------:R-:W-:Y:S04]  /*4b70*/  HMMA.16816.F32 R64, R176, R6, R64 ;  /* 0x00000006b040723c */ /* 0x000fe80000001840 */
[----:B------:R-:W-:Y:S01]  /*4b80*/  FMUL.FTZ R39, R39, UR6 ;  /* 0x0000000627277c20 */ /* 0x000fe20008410000 */
[----:B------:R-:W-:Y:S01]  /*4b90*/  FMUL.FTZ R40, R40, UR6 ;  /* 0x0000000628287c20 */ /* 0x000fe20008410000 */
[----:B------:R-:W-:Y:S03]  /*4ba0*/  FMUL.FTZ R41, R41, UR6 ;  /* 0x0000000629297c20 */ /* 0x000fe60008410000 */
        /* <DEDUP_REMOVED lines=144> */
.L_x_2264:
[----:B------:R-:W2:Y:S01]  /*54b0*/  LDL R4, [R1+0x20] ;  /* 0x0000200001047983 */ /* 0x000ea20000100800 */
[----:B------:R-:W-:Y:S01]  /*54c0*/  UIADD3 UR16, UR8, 0x1, -UR15 ;  /* 0x0000000108107890 */ /* 0x000fe2000fffe80f */
[----:B------:R-:W-:Y:S01]  /*54d0*/  IMAD.U32 R0, RZ, RZ, UR21 ;  /* 0x00000015ff007e24 */ /* 0x000fe2000f8e00ff */
[----:B------:R-:W-:Y:S01]  /*54e0*/  UIADD3 UR13, -UR14, UR8, -UR15 ;  /* 0x000000080e0d7290 */ /* 0x000fe2000fffe90f */
[----:B------:R-:W3:Y:S02]  /*54f0*/  LDL R2, [R1+0x3c] ;  /* 0x00003c0001027983 */ /* 0x000ee40000100800 */
[----:B---3--:R-:W-:Y:S02]  /*5500*/  IMAD R0, R0, 0x80, R2 ;  /* 0x0000008000007824 */ /* 0x008fe400078e0202 */
[----:B--2---:R-:W-:Y:S01]  /*5510*/  VIADD R5, R4, UR12 ;  /* 0x0000000c04057c36 */ /* 0x004fe20008000000 */
[----:B------:R-:W-:Y:S01]  /*5520*/  UIADD3 UR12, UR16, UR26, URZ ;  /* 0x0000001a100c7290 */ /* 0x000fe2000fffe03f */
[C---:B----4-:R-:W-:Y:S02]  /*5530*/  VIADD R21, R0.reuse, 0x1 ;  /* 0x0000000100157836 */ /* 0x050fe40000000000 */
[C---:B------:R-:W-:Y:S01]  /*5540*/  VIADD R20, R0.reuse, 0x8 ;  /* 0x0000000800147836 */ /* 0x040fe20000000000 */
[----:B------:R-:W-:Y:S01]  /*5550*/  VIADDMNMX R4, R5, UR13, RZ, !PT ;  /* 0x0000000d05047c46 */ /* 0x000fe2000f8001ff */
[C---:B------:R-:W-:Y:S01]  /*5560*/  VIADD R19, R0.reuse, 0x9 ;  /* 0x0000000900137836 */ /* 0x040fe20000000000 */
[----:B------:R-:W-:Y:S01]  /*5570*/  UMOV UR16, UR14 ;  /* 0x0000000e00107c82 */ /* 0x000fe20008000000 */
[----:B------:R-:W-:Y:S01]  /*5580*/  IMAD.U32 R2, RZ, RZ, UR12 ;  /* 0x0000000cff027e24 */ /* 0x000fe2000f8e00ff */
[CC--:B------:R-:W-:Y:S01]  /*5590*/  ISETP.GE.AND P0, PT, R0.reuse, R4.reuse, PT ;  /* 0x000000040000720c */ /* 0x0c0fe20003f06270 */
[C---:B------:R-:W-:Y:S01]  /*55a0*/  VIADD R18, R0.reuse, 0x10 ;  /* 0x0000001000127836 */ /* 0x040fe20000000000 */
[----:B------:R-:W-:Y:S01]  /*55b0*/  ISETP.GE.AND P6, PT, R21, R4, PT ;  /* 0x000000041500720c */ /* 0x000fe20003fc6270 */
[C---:B------:R-:W-:Y:S01]  /*55c0*/  VIADD R17, R0.reuse, 0x11 ;  /* 0x0000001100117836 */ /* 0x040fe20000000000 */
[----:B------:R-:W-:Y:S01]  /*55d0*/  VIADDMNMX R2, R5, R2, UR8, PT ;  /* 0x0000000805027e46 */ /* 0x000fe2000b800102 */
[----:B-1----:R-:W-:Y:S01]  /*55e0*/  VIADD R16, R0, 0x18 ;  /* 0x0000001800107836 */ /* 0x002fe20000000000 */
        /* <DEDUP_REMOVED lines=19> */
[----:B------:R-:W-:Y:S01]  /*5720*/  IMAD.U32 R22, RZ, RZ, UR12 ;  /* 0x0000000cff167e24 */ /* 0x000fe2000f8e00ff */
[----:B------:R-:W-:Y:S01]  /*5730*/  ISETP.GE.AND P6, PT, R14, R4, PT ;  /* 0x000000040e00720c */ /* 0x000fe20003fc6270 */
[----:B------:R-:W-:Y:S01]  /*5740*/  VIADD R6, R5, 0x40 ;  /* 0x0000004005067836 */ /* 0x000fe20000000000 */
[-C--:B------:R-:W-:Y:S01]  /*5750*/  ISETP.GE.OR P5, PT, R20, R2.reuse, !P5 ;  /* 0x000000021400720c */ /* 0x080fe20006fa6670 */
[----:B------:R-:W-:Y:S01]  /*5760*/  IMAD.U32 R23, RZ, RZ, UR12 ;  /* 0x0000000cff177e24 */ /* 0x000fe2000f8e00ff */
        /* <DEDUP_REMOVED lines=34> */
[C---:B------:R-:W-:Y:S02]  /*5990*/  ISETP.GE.AND P4, PT, R21.reuse, R4, PT ;  /* 0x000000041500720c */ /* 0x040fe40003f86270 */
[----:B------:R-:W-:Y:S02]  /*59a0*/  VIMNMX R2, R2, UR8, PT ;  /* 0x0000000802027c48 */ /* 0x000fe4000bfe0100 */
[----:B------:R-:W-:Y:S02]  /*59b0*/  FSEL R60, R218, -INF , !P3 ;  /* 0xff800000da3c7808 */ /* 0x000fe40005800000 */
        /* <DEDUP_REMOVED lines=41> */
[--C-:B------:R-:W-:Y:S02]  /*5c50*/  IADD3 R22, R22, 0x40, R5.reuse ;  /* 0x0000004016167810 */ /* 0x100fe40007ffe005 */
[----:B------:R-:W-:Y:S02]  /*5c60*/  VIADDMNMX R6, R6, UR13, RZ, !PT ;  /* 0x0000000d06067c46 */ /* 0x000fe4000f8001ff */
[-C--:B------:R-:W-:Y:S02]  /*5c70*/  ISETP.GE.OR P6, PT, R9, R2.reuse, !P6 ;  /* 0x000000020900720c */ /* 0x080fe400077c6670 */
[-C--:B------:R-:W-:Y:S02]  /*5c80*/  ISETP.GE.OR P5, PT, R8, R2.reuse, !P5 ;  /* 0x000000020800720c */ /* 0x080fe40006fa6670 */
[----:B------:R-:W-:Y:S02]  /*5c90*/  ISETP.GE.OR P4, PT, R7, R2, !P4 ;  /* 0x000000020700720c */ /* 0x000fe40006786670 */
        /* <DEDUP_REMOVED lines=41> */
[----:B------:R-:W-:Y:S02]  /*5f30*/  VIADDMNMX R4, R4, UR13, RZ, !PT ;  /* 0x0000000d04047c46 */ /* 0x000fe4000f8001ff */
        /* <DEDUP_REMOVED lines=8> */
[----:B------:R-:W-:Y:S02]  /*5fc0*/  ISETP.GE.AND P2, PT, R7, R6, PT ;  /* 0x000000060700720c */ /* 0x000fe40003f46270 */
        /* <DEDUP_REMOVED lines=56> */
.L_x_2265:
        /* <DEDUP_REMOVED lines=59> */
[----:B----4-:R-:W-:Y:S02]  /*6700*/  FMUL.FTZ R2, R8, 1.4426950216293334961 ;  /* 0x3fb8aa3b08027820 */ /* 0x010fe40000410000 */
[--C-:B------:R-:W-:Y:S01]  /*6710*/  FFMA.FTZ R0, R32, UR7, -R5.reuse ;  /* 0x0000000720007c23 */ /* 0x100fe20008010805 */
[----:B------:R-:W-:Y:S01]  /*6720*/  FSEL R4, R4, RZ, P0 ;  /* 0x000000ff04047208 */ /* 0x000fe20000000000 */
[--C-:B------:R-:W-:Y:S01]  /*6730*/  FFMA.FTZ R10, R58, UR7, -R5.reuse ;  /* 0x000000073a0a7c23 */ /* 0x100fe20008010805 */
[----:B------:R-:W-:Y:S01]  /*6740*/  FSETP.NEU.FTZ.AND P0, PT, R8, -INF , PT ;  /* 0xff8000000800780b */ /* 0x000fe20003f1d000 */
[----:B------:R2:W-:Y:S01]  /*6750*/  MUFU.EX2 R154, R0 ;  /* 0x00000000009a7308 */ /* 0x0005e20000000800 */
[C---:B------:R-:W-:Y:S02]  /*6760*/  FMUL.FTZ R8, R9.reuse, 1.4426950216293334961 ;  /* 0x3fb8aa3b09087820 */ /* 0x040fe40000410000 */
[----:B------:R-:W-:Y:S02]  /*6770*/  FSEL R2, R2, RZ, P0 ;  /* 0x000000ff02027208 */ /* 0x000fe40000000000 */
[----:B------:R-:W-:Y:S05]  /*6780*/  FSETP.NEU.FTZ.AND P0, PT, R9, -INF , PT ;  /* 0xff8000000900780b */ /* 0x000fea0003f1d000 */
[----:B-1----:R1:W-:Y:S01]  /*6790*/  MUFU.EX2 R86, R10 ;  /* 0x0000000a00567308 */ /* 0x0023e20000000800 */
[--C-:B------:R-:W-:Y:S09]  /*67a0*/  FFMA.FTZ R9, R45, UR7, -R2.reuse ;  /* 0x000000072d097c23 */ /* 0x100ff20008010802 */
[----:B------:R3:W-:Y:S01]  /*67b0*/  MUFU.EX2 R105, R9 ;  /* 0x0000000900697308 */ /* 0x0007e20000000800 */
[--C-:B--2---:R-:W-:Y:S09]  /*67c0*/  FFMA.FTZ R0, R33, UR7, -R5.reuse ;  /* 0x0000000721007c23 */ /* 0x104ff20008010805 */
[----:B------:R2:W-:Y:S01]  /*67d0*/  MUFU.EX2 R153, R0 ;  /* 0x0000000000997308 */ /* 0x0005e20000000800 */
[----:B-1----:R-:W-:Y:S09]  /*67e0*/  FFMA.FTZ R10, R66, UR7, -R2 ;  /* 0x00000007420a7c23 */ /* 0x002ff20008010802 */
[----:B------:R-:W-:Y:S01]  /*67f0*/  MUFU.EX2 R74, R10 ;  /* 0x0000000a004a7308 */ /* 0x000fe20000000800 */
[--C-:B---3--:R-:W-:Y:S09]  /*6800*/  FFMA.FTZ R9, R60, UR7, -R5.reuse ;  /* 0x000000073c097c23 */ /* 0x108ff20008010805 */
[----:B------:R-:W-:Y:S01]  /*6810*/  MUFU.EX2 R85, R9 ;  /* 0x0000000900557308 */ /* 0x000fe20000000800 */
[--C-:B--2---:R-:W-:Y:S09]  /*6820*/  FFMA.FTZ R0, R28, UR7, -R4.reuse ;  /* 0x000000071c007c23 */ /* 0x104ff20008010804 */
[----:B------:R1:W-:Y:S02]  /*6830*/  MUFU.EX2 R151, R0 ;  /* 0x0000000000977308 */ /* 0x0003e40000000800 */
[--C-:B-1----:R-:W-:Y:S08]  /*6840*/  FFMA.FTZ R0, R29, UR7, -R4.reuse ;  /* 0x000000071d007c23 */ /* 0x102ff00008010804 */
        /* <DEDUP_REMOVED lines=41> */
[----:B-1----:R-:W-:Y:S09]  /*6ae0*/  FFMA.FTZ R8, R20, UR7, -R0 ;  /* 0x0000000714087c23 */ /* 0x002ff20008010800 */
[----:B------:R1:W-:Y:S01]  /*6af0*/  MUFU.EX2 R245, R8 ;  /* 0x0000000800f57308 */ /* 0x0003e20000000800 */
[----:B---3--:R-:W-:Y:S09]  /*6b00*/  FFMA.FTZ R6, R62, UR7, -R4 ;  /* 0x000000073e067c23 */ /* 0x008ff20008010804 */
        /* <DEDUP_REMOVED lines=57> */
[--C-:B-1----:R-:W-:Y:S01]  /*6ea0*/  FFMA.FTZ R8, R133, UR7, -R5.reuse ;  /* 0x0000000785087c23 */ /* 0x102fe20008010805 */
[----:B------:R-:W-:Y:S07]  /*6eb0*/  FFMA.FTZ R5, R136, UR7, -R5 ;  /* 0x0000000788057c23 */ /* 0x000fee0008010805 */
[----:B------:R1:W-:Y:S10]  /*6ec0*/  MUFU.EX2 R82, R8 ;  /* 0x0000000800527308 */ /* 0x0003f40000000800 */
[----:B------:R2:W-:Y:S01]  /*6ed0*/  MUFU.EX2 R69, R5 ;  /* 0x0000000500457308 */ /* 0x0005e20000000800 */
[--C-:B-1----:R-:W-:Y:S01]  /*6ee0*/  FFMA.FTZ R8, R12, UR7, -R0.reuse ;  /* 0x000000070c087c23 */ /* 0x102fe20008010800 */
[----:B------:R-:W-:Y:S08]  /*6ef0*/  FFMA.FTZ R0, R59, UR7, -R0 ;  /* 0x000000073b007c23 */ /* 0x000ff00008010800 */
[----:B------:R-:W-:Y:S01]  /*6f00*/  MUFU.EX2 R76, R8 ;  /* 0x00000008004c7308 */ /* 0x000fe20000000800 */
[--C-:B--2---:R-:W-:Y:S01]  /*6f10*/  FFMA.FTZ R5, R67, UR7, -R4.reuse ;  /* 0x0000000743057c23 */ /* 0x104fe20008010804 */
[----:B------:R-:W-:Y:S08]  /*6f20*/  FFMA.FTZ R4, R132, UR7, -R4 ;  /* 0x0000000784047c23 */ /* 0x000ff00008010804 */
[----:B------:R1:W-:Y:S10]  /*6f30*/  MUFU.EX2 R68, R5 ;  /* 0x0000000500447308 */ /* 0x0003f40000000800 */
[----:B------:R2:W3:Y:S10]  /*6f40*/  MUFU.EX2 R3, R4 ;  /* 0x0000000400037308 */ /* 0x0004f40000000800 */
[----:B------:R3:W-:Y:S01]  /*6f50*/  MUFU.EX2 R71, R0 ;  /* 0x0000000000477308 */ /* 0x0007e20000000800 */
[--C-:B-1----:R-:W-:Y:S09]  /*6f60*/  FFMA.FTZ R5, R65, UR7, -R2.reuse ;  /* 0x0000000741057c23 */ /* 0x102ff20008010802 */
[----:B------:R1:W-:Y:S01]  /*6f70*/  MUFU.EX2 R77, R5 ;  /* 0x00000005004d7308 */ /* 0x0003e20000000800 */
[--C-:B--2---:R-:W-:Y:S01]  /*6f80*/  FFMA.FTZ R4, R64, UR7, -R2.reuse ;  /* 0x0000000740047c23 */ /* 0x104fe20008010802 */
[----:B------:R-:W-:Y:S08]  /*6f90*/  FFMA.FTZ R2, R61, UR7, -R2 ;  /* 0x000000073d027c23 */ /* 0x000ff00008010802 */
[----:B------:R2:W4:Y:S01]  /*6fa0*/  MUFU.EX2 R78, R4 ;  /* 0x00000004004e7308 */ /* 0x0005220000000800 */
[----:B---3--:R-:W-:Y:S09]  /*6fb0*/  F2FP.F16.F32.PACK_AB R0, R3, R68 ;  /* 0x000000440300723e */ /* 0x008ff200000000ff */
[----:B------:R3:W4:Y:S01]  /*6fc0*/  MUFU.EX2 R73, R2 ;  /* 0x0000000200497308 */ /* 0x0007220000000800 */
[----:B-1----:R-:W-:Y:S02]  /*6fd0*/  F2FP.F16.F32.PACK_AB R5, R112, R32 ;  /* 0x000000207005723e */ /* 0x002fe400000000ff */
[----:B--2---:R-:W-:Y:S05]  /*6fe0*/  F2FP.F16.F32.PACK_AB R4, R153, R154 ;  /* 0x0000009a9904723e */ /* 0x004fea00000000ff */
        /* <DEDUP_REMOVED lines=194> */
[C---:B------:R-:W-:Y:S01]  /*7c10*/  FADD.FTZ R22, -R149.reuse, R22 ;  /* 0x0000001695167221 */ /* 0x040fe20000010100 */
[----:B------:R-:W-:Y:S01]  /*7c20*/  FADD.FTZ R23, -R149, R23 ;  /* 0x0000001795177221 */ /* 0x000fe20000010100 */
[----:B------:R-:W-:Y:S03]  /*7c30*/  FADD.FTZ R20, -R150, R20 ;  /* 0x0000001496147221 */ /* 0x000fe60000010100 */
[----:B------:R-:W-:Y:S01]  /*7c40*/  FMUL.FTZ R5, R5, UR6 ;  /* 0x0000000605057c20 */ /* 0x000fe20008410000 */
[C---:B------:R-:W-:Y:S01]  /*7c50*/  FADD.FTZ R24, -R148.reuse, R24 ;  /* 0x0000001894187221 */ /* 0x040fe20000010100 */
[----:B------:R-:W-:Y:S01]  /*7c60*/  FADD.FTZ R25, -R148, R25 ;  /* 0x0000001994197221 */ /* 0x000fe20000010100 */
[----:B------:R-:W-:Y:S01]  /*7c70*/  FADD.FTZ R27, -R144, R27 ;  /* 0x0000001b901b7221 */ /* 0x000fe20000010100 */
[----:B------:R-:W-:Y:S01]  /*7c80*/  FMUL.FTZ R20, R252, R20 ;  /* 0x00000014fc147220 */ /* 0x000fe20000410000 */
[----:B------:R-:W-:Y:S01]  /*7c90*/  FMUL.FTZ R24, R110, R24 ;  /* 0x000000186e187220 */ /* 0x000fe20000410000 */
[----:B------:R-:W-:Y:S01]  /*7ca0*/  FMUL.FTZ R25, R109, R25 ;  /* 0x000000196d197220 */ /* 0x000fe20000410000 */
[----:B------:R1:W5:Y:S01]  /*7cb0*/  LDL.LU R110, [R1+0x128] ;  /* 0x00012800016e7983 */ /* 0x0003620000300800 */
[----:B------:R-:W-:Y:S01]  /*7cc0*/  FMUL.FTZ R27, R107, R27 ;  /* 0x0000001b6b1b7220 */ /* 0x000fe20000410000 */
[C---:B------:R-:W-:Y:S01]  /*7cd0*/  FADD.FTZ R28, -R148.reuse, R28 ;  /* 0x0000001c941c7221 */ /* 0x040fe20000010100 */
[----:B------:R-:W-:Y:S01]  /*7ce0*/  FADD.FTZ R29, -R148, R29 ;  /* 0x0000001d941d7221 */ /* 0x000fe20000010100 */
[----:B------:R1:W5:Y:S01]  /*7cf0*/  LDL.LU R109, [R1+0x124] ;  /* 0x00012400016d7983 */ /* 0x0003620000300800 */
[----:B------:R-:W-:Y:S01]  /*7d00*/  FADD.FTZ R26, -R144, R26 ;  /* 0x0000001a901a7221 */ /* 0x000fe20000010100 */
[----:B------:R-:W-:Y:S01]  /*7d10*/  FMUL.FTZ R28, R106, R28 ;  /* 0x0000001c6a1c7220 */ /* 0x000fe20000410000 */
[----:B------:R-:W-:Y:S01]  /*7d20*/  FMUL.FTZ R29, R105, R29 ;  /* 0x0000001d691d7220 */ /* 0x000fe20000410000 */
[----:B------:R-:W-:Y:S01]  /*7d30*/  FADD.FTZ R32, -R150, R32 ;  /* 0x0000002096207221 */ /* 0x000fe20000010100 */
[----:B------:R-:W-:Y:S01]  /*7d40*/  FMUL.FTZ R26, R108, R26 ;  /* 0x0000001a6c1a7220 */ /* 0x000fe20000410000 */
[----:B------:R-:W-:Y:S01]  /*7d50*/  FADD.FTZ R33, -R150, R33 ;  /* 0x0000002196217221 */ /* 0x000fe20000010100 */
[----:B------:R1:W5:Y:S01]  /*7d60*/  LDL.LU R108, [R1+0x120] ;  /* 0x00012000016c7983 */ /* 0x0003620000300800 */
[C---:B------:R-:W-:Y:S01]  /*7d70*/  FADD.FTZ R30, -R144.reuse, R30 ;  /* 0x0000001e901e7221 */ /* 0x040fe20000010100 */
[----:B------:R-:W-:Y:S01]  /*7d80*/  FADD.FTZ R31, -R144, R31 ;  /* 0x0000001f901f7221 */ /* 0x000fe20000010100 */
[----:B------:R-:W-:Y:S01]  /*7d90*/  FADD.FTZ R34, -R149, R34 ;  /* 0x0000002295227221 */ /* 0x000fe20000010100 */
[----:B------:R1:W5:Y:S01]  /*7da0*/  LDL.LU R107, [R1+0x11c] ;  /* 0x00011c00016b7983 */ /* 0x0003620000300800 */
[----:B------:R-:W-:Y:S01]  /*7db0*/  FMUL.FTZ R30, R104, R30 ;  /* 0x0000001e681e7220 */ /* 0x000fe20000410000 */
[----:B------:R-:W-:Y:S01]  /*7dc0*/  FMUL.FTZ R31, R103, R31 ;  /* 0x0000001f671f7220 */ /* 0x000fe20000410000 */
[----:B------:R-:W-:Y:S01]  /*7dd0*/  FADD.FTZ R35, -R149, R35 ;  /* 0x0000002395237221 */ /* 0x000fe20000010100 */
[----:B------:R1:W5:Y:S01]  /*7de0*/  LDL.LU R106, [R1+0x118] ;  /* 0x00011800016a7983 */ /* 0x0003620000300800 */
[----:B------:R-:W-:Y:S01]  /*7df0*/  FADD.FTZ R21, -R150, R21 ;  /* 0x0000001596157221 */ /* 0x000fe20000010100 */
[----:B------:R-:W-:Y:S01]  /*7e00*/  FFMA.FTZ R4, -R165, R165, 1 ;  /* 0x3f800000a5047423 */ /* 0x000fe200000101a5 */
[----:B------:R-:W-:Y:S01]  /*7e10*/  FMUL.FTZ R9, R9, UR6 ;  /* 0x0000000609097c20 */ /* 0x000fe20008410000 */
[----:B------:R1:W5:Y:S01]  /*7e20*/  LDL.LU R105, [R1+0x114] ;  /* 0x0001140001697983 */ /* 0x0003620000300800 */
[----:B------:R-:W-:Y:S01]  /*7e30*/  FMUL.FTZ R21, R250, R21 ;  /* 0x00000015fa157220 */ /* 0x000fe20000410000 */
        /* <DEDUP_REMOVED lines=8> */
[----:B------:R-:W-:Y:S01]  /*7ec0*/  FMUL.FTZ R5, R5, UR6 ;  /* 0x0000000605057c20 */ /* 0x000fe20008410000 */
[----:B------:R-:W-:Y:S01]  /*7ed0*/  FFMA.FTZ R2, -R160, R160, 1 ;  /* 0x3f800000a0027423 */ /* 0x000fe200000101a0 */
[----:B------:R-:W-:Y:S01]  /*7ee0*/  FFMA.FTZ R0, -R163, R163, 1 ;  /* 0x3f800000a3007423 */ /* 0x000fe200000101a3 */
[----:B------:R-:W-:Y:S01]  /*7ef0*/  FMUL.FTZ R4, R4, UR6 ;  /* 0x0000000604047c20 */ /* 0x000fe20008410000 */
[----:B------:R-:W-:Y:S01]  /*7f00*/  FMUL.FTZ R17, R136, R5 ;  /* 0x0000000588117220 */ /* 0x000fe20000410000 */
[----:B------:R-:W-:Y:S01]  /*7f10*/  FMUL.FTZ R2, R2, UR6 ;  /* 0x0000000602027c20 */ /* 0x000fe20008410000 */
[----:B------:R-:W-:Y:S01]  /*7f20*/  FMUL.FTZ R0, R0, UR6 ;  /* 0x0000000600007c20 */ /* 0x000fe20008410000 */
[----:B------:R-:W-:Y:S01]  /*7f30*/  FMUL.FTZ R16, R16, R4 ;  /* 0x0000000410107220 */ /* 0x000fe20000410000 */
[----:B------:R-:W-:Y:S01]  /*7f40*/  F2FP.F16.F32.PACK_AB R152, R8, R9 ;  /* 0x000000090898723e */ /* 0x000fe200000000ff */
[----:B------:R-:W2:Y:S01]  /*7f50*/  LDSM.16.M88.4 R4, [R188+0x5000] ;  /* 0x00500000bc04783b */ /* 0x000ea20000000200 */
[----:B------:R-:W-:Y:S01]  /*7f60*/  FMUL.FTZ R13, R139, R2 ;  /* 0x000000028b0d7220 */ /* 0x000fe20000410000 */
[----:B------:R-:W-:Y:S01]  /*7f70*/  FMUL.FTZ R10, R153, R0 ;  /* 0x00000000990a7220 */ /* 0x000fe20000410000 */
[----:B------:R-:W-:Y:S01]  /*7f80*/  F2FP.F16.F32.PACK_AB R139, R16, R17 ;  /* 0x00000011108b723e */ /* 0x000fe200000000ff */
[----:B------:R-:W-:Y:S01]  /*7f90*/  FFMA.FTZ R0, -R166, R166, 1 ;  /* 0x3f800000a6007423 */ /* 0x000fe200000101a6 */
[----:B------:R-:W-:Y:S01]  /*7fa0*/  FFMA.FTZ R9, -R174, R174, 1 ;  /* 0x3f800000ae097423 */ /* 0x000fe200000101ae */
[----:B------:R-:W-:Y:S01]  /*7fb0*/  F2FP.F16.F32.PACK_AB R153, R12, R13 ;  /* 0x0000000d0c99723e */ /* 0x000fe200000000ff */
[----:B------:R-:W-:Y:S01]  /*7fc0*/  FMUL.FTZ R13, R249, R22 ;  /* 0x00000016f90d7220 */ /* 0x000fe20000410000 */
[----:B------:R-:W-:Y:S01]  /*7fd0*/  FMUL.FTZ R12, R248, R23 ;  /* 0x00000017f80c7220 */ /* 0x000fe20000410000 */
[----:B------:R-:W-:Y:S01]  /*7fe0*/  FMUL.FTZ R0, R0, UR6 ;  /* 0x0000000600007c20 */ /* 0x000fe20008410000 */
[----:B------:R-:W-:Y:S01]  /*7ff0*/  FMUL.FTZ R9, R9, UR6 ;  /* 0x0000000609097c20 */ /* 0x000fe20008410000 */
[----:B------:R-:W-:Y:S01]  /*8000*/  FFMA.FTZ R8, -R173, R173, 1 ;  /* 0x3f800000ad087423 */ /* 0x000fe200000101ad */
[----:B------:R-:W-:Y:S03]  /*8010*/  FFMA.FTZ R2, -R164, R164, 1 ;  /* 0x3f800000a4027423 */ /* 0x000fe600000101a4 */
[----:B------:R-:W-:Y:S01]  /*8020*/  FMUL.FTZ R8, R8, UR6 ;  /* 0x0000000608087c20 */ /* 0x000fe20008410000 */
[----:B------:R-:W-:Y:S04]  /*8030*/  FMUL.FTZ R2, R2, UR6 ;  /* 0x0000000602027c20 */ /* 0x000fe80008410000 */
[----:B------:R-:W-:Y:S01]  /*8040*/  FMUL.FTZ R11, R154, R2 ;  /* 0x000000029a0b7220 */ /* 0x000fe20000410000 */
[----:B------:R-:W-:Y:S01]  /*8050*/  F2FP.F16.F32.PACK_AB R154, R14, R15 ;  /* 0x0000000f0e9a723e */ /* 0x000fe200000000ff */
[----:B------:R-:W-:Y:S01]  /*8060*/  FMUL.FTZ R14, R19, R0 ;  /* 0x00000000130e7220 */ /* 0x000fe20000410000 */
        /* <DEDUP_REMOVED lines=8> */
[----:B------:R-:W-:Y:S01]  /*80f0*/  FFMA.FTZ R8, -R181, R181, 1 ;  /* 0x3f800000b5087423 */ /* 0x000fe200000101b5 */
        /* <DEDUP_REMOVED lines=8> */
[-C--:B--2---:R-:W-:Y:S03]  /*8180*/  HMMA.16816.F32 R36, R132, R4.reuse, R36 ;  /* 0x000000048424723c */ /* 0x084fe60000001824 */
[----:B------:R-:W-:Y:S01]  /*8190*/  FMUL.FTZ R2, R2, UR6 ;  /* 0x0000000602027c20 */ /* 0x000fe20008410000 */
[----:B------:R-:W-:Y:S01]  /*81a0*/  FFMA.FTZ R0, -R175, R175, 1 ;  /* 0x3f800000af007423 */ /* 0x000fe200000101af */
[----:B------:R-:W-:Y:S01]  /*81b0*/  F2FP.F16.F32.PACK_AB R137, R10, R11 ;  /* 0x0000000b0a89723e */ /* 0x000fe200000000ff */
[C---:B------:R-:W-:Y:S05]  /*81c0*/  HMMA.16816.F32 R40, R140.reuse, R4, R40 ;  /* 0x000000048c28723c */ /* 0x040fea0000001828 */
[----:B------:R-:W-:Y:S01]  /*81d0*/  FMUL.FTZ R13, R13, R2 ;  /* 0x000000020d0d7220 */ /* 0x000fe20000410000 */
[-C--:B------:R-:W-:Y:S05]  /*81e0*/  HMMA.16816.F32 R44, R140, R6.reuse, R44 ;  /* 0x000000068c2c723c */ /* 0x080fea000000182c */
[----:B------:R-:W-:Y:S01]  /*81f0*/  F2FP.F16.F32.PACK_AB R136, R12, R13 ;  /* 0x0000000d0c88723e */ /* 0x000fe200000000ff */
[----:B------:R-:W-:Y:S01]  /*8200*/  FMUL.FTZ R12, R102, R32 ;  /* 0x00000020660c7220 */ /* 0x000fe20000410000 */
[C---:B------:R-:W-:Y:S01]  /*8210*/  HMMA.16816.F32 R48, R132.reuse, R6, R48 ;  /* 0x000000068430723c */ /* 0x040fe20000001830 */
[----:B------:R1:W5:Y:S03]  /*8220*/  LDL.LU R102, [R1+0x108] ;  /* 0x0001080001667983 */ /* 0x0003660000300800 */
[----:B------:R-:W-:Y:S01]  /*8230*/  FMUL.FTZ R13, R100, R34 ;  /* 0x00000022640d7220 */ /* 0x000fe20000410000 */
[C---:B------:R-:W-:Y:S01]  /*8240*/  FADD.FTZ R36, -R150.reuse, R36 ;  /* 0x0000002496247221 */ /* 0x040fe20000010100 */
[----:B------:R-:W-:Y:S01]  /*8250*/  FADD.FTZ R37, -R150, R37 ;  /* 0x0000002596257221 */ /* 0x000fe20000010100 */
[C---:B------:R-:W-:Y:S01]  /*8260*/  FADD.FTZ R38, -R149.reuse, R38 ;  /* 0x0000002695267221 */ /* 0x040fe20000010100 */
[----:B------:R-:W-:Y:S03]  /*8270*/  FADD.FTZ R39, -R149, R39 ;  /* 0x0000002795277221 */ /* 0x000fe60000010100 */
        /* <DEDUP_REMOVED lines=24> */
[----:B------:R-:W-:Y:S01]  /*8400*/  FMUL.FTZ R0, R0, UR6 ;  /* 0x0000000600007c20 */ /* 0x000fe20008410000 */
[----:B------:R-:W-:Y:S01]  /*8410*/  FMUL.FTZ R19, R85, R49 ;  /* 0x0000003155137220 */ /* 0x000fe20000410000 */
[----:B------:R-:W-:Y:S01]  /*8420*/  FFMA.FTZ R5, -R196, R196, 1 ;  /* 0x3f800000c4057423 */ /* 0x000fe200000101c4 */
[----:B------:R-:W-:Y:S01]  /*8430*/  FFMA.FTZ R4, -R195, R195, 1 ;  /* 0x3f800000c3047423 */ /* 0x000fe200000101c3 */
[----:B------:R-:W-:Y:S01]  /*8440*/  FMUL.FTZ R14, R27, R0 ;  /* 0x000000001b0e7220 */ /* 0x000fe20000410000 */
[----:B------:R-:W-:Y:S01]  /*8450*/  FMUL.FTZ R27, R101, R33 ;  /* 0x00000021651b7220 */ /* 0x000fe20000410000 */
[----:B------:R-:W-:Y:S01]  /*8460*/  FMUL.FTZ R5, R5, UR6 ;  /* 0x0000000605057c20 */ /* 0x000fe20008410000 */
[----:B------:R1:W5:Y:S01]  /*8470*/  LDL.LU R101, [R1+0x104] ;  /* 0x0001040001657983 */ /* 0x0003620000300800 */
[----:B------:R-:W-:Y:S01]  /*8480*/  FMUL.FTZ R4, R4, UR6 ;  /* 0x0000000604047c20 */ /* 0x000fe20008410000 */
[----:B------:R-:W-:Y:S01]  /*8490*/  FFMA.FTZ R2, -R180, R180, 1 ;  /* 0x3f800000b4027423 */ /* 0x000fe200000101b4 */
[----:B------:R-:W-:Y:S01]  /*84a0*/  FMUL.FTZ R9, R28, R5 ;  /* 0x000000051c097220 */ /* 0x000fe20000410000 */
[----:B------:R1:W5:Y:S01]  /*84b0*/  LDL.LU R100, [R1+0x100] ;  /* 0x0001000001647983 */ /* 0x0003620000300800 */
        /* <DEDUP_REMOVED lines=11> */
[----:B------:R1:W5:Y:S01]  /*8570*/  LDL.LU R99, [R1+0xfc] ;  /* 0x0000fc0001637983 */ /* 0x0003620000300800 */
[----:B------:R-:W-:Y:S01]  /*8580*/  FMUL.FTZ R0, R0, UR6 ;  /* 0x0000000600007c20 */ /* 0x000fe20008410000 */
[----:B------:R-:W-:Y:S01]  /*8590*/  F2FP.F16.F32.PACK_AB R29, R8, R9 ;  /* 0x00000009081d723e */ /* 0x000fe200000000ff */
[----:B------:R-:W-:Y:S01]  /*85a0*/  FFMA.FTZ R9, -R207, R207, 1 ;  /* 0x3f800000cf097423 */ /* 0x000fe200000101cf */
[----:B------:R-:W2:Y:S01]  /*85b0*/  LDSM.16.M88.4 R4, [R188+0x5800] ;  /* 0x00580000bc04783b */ /* 0x000ea20000000200 */
[----:B------:R-:W-:Y:S01]  /*85c0*/  FMUL.FTZ R10, R31, R0 ;  /* 0x000000001f0a7220 */ /* 0x000fe20000410000 */
[----:B------:R-:W-:Y:S01]  /*85d0*/  F2FP.F16.F32.PACK_AB R31, R16, R17 ;  /* 0x00000011101f723e */ /* 0x000fe200000000ff */
[----:B------:R-:W-:Y:S01]  /*85e0*/  FMUL.FTZ R9, R9, UR6 ;  /* 0x0000000609097c20 */ /* 0x000fe20008410000 */
[----:B------:R1:W5:Y:S01]  /*85f0*/  LDL.LU R98, [R1+0xf8] ;  /* 0x0000f80001627983 */ /* 0x0003620000300800 */
[----:B------:R-:W-:Y:S01]  /*8600*/  F2FP.F16.F32.PACK_AB R27, R27, R12 ;  /* 0x0000000c1b1b723e */ /* 0x000fe200000000ff */
        /* <DEDUP_REMOVED lines=9> */
[----:B------:R-:W-:Y:S01]  /*86a0*/  F2FP.F16.F32.PACK_AB R30, R14, R15 ;  /* 0x0000000f0e1e723e */ /* 0x000fe200000000ff */
[----:B------:R1:W5:Y:S01]  /*86b0*/  LDL.LU R95, [R1+0xec] ;  /* 0x0000ec00015f7983 */ /* 0x0003620000300800 */
[----:B------:R-:W-:Y:S01]  /*86c0*/  FMUL.FTZ R14, R84, R50 ;  /* 0x00000032540e7220 */ /* 0x000fe20000410000 */
[----:B------:R-:W-:Y:S01]  /*86d0*/  FMUL.FTZ R25, R25, R8 ;  /* 0x0000000819197220 */ /* 0x000fe20000410000 */
[----:B------:R-:W-:Y:S01]  /*86e0*/  F2FP.F16.F32.PACK_AB R28, R10, R11 ;  /* 0x0000000b0a1c723e */ /* 0x000fe200000000ff */
[----:B------:R1:W5:Y:S01]  /*86f0*/  LDL.LU R94, [R1+0xe8] ;  /* 0x0000e800015e7983 */ /* 0x0003620000300800 */
[----:B------:R-:W-:Y:S01]  /*8700*/  FMUL.FTZ R10, R36, R9 ;  /* 0x00000009240a7220 */ /* 0x000fe20000410000 */
[----:B------:R-:W-:Y:S01]  /*8710*/  FMUL.FTZ R26, R26, R0 ;  /* 0x000000001a1a7220 */ /* 0x000fe20000410000 */
[----:B------:R-:W-:Y:S01]  /*8720*/  FFMA.FTZ R9, -R211, R211, 1 ;  /* 0x3f800000d3097423 */ /* 0x000fe200000101d3 */
[----:B------:R1:W5:Y:S01]  /*8730*/  LDL.LU R93, [R1+0xe4] ;  /* 0x0000e400015d7983 */ /* 0x0003620000300800 */
[----:B------:R-:W-:Y:S01]  /*8740*/  FFMA.FTZ R2, -R201, R201, 1 ;  /* 0x3f800000c9027423 */ /* 0x000fe200000101c9 */
[----:B------:R-:W-:Y:S01]  /*8750*/  F2FP.F16.F32.PACK_AB R25, R25, R10 ;  /* 0x0000000a1919723e */ /* 0x000fe200000000ff */
[----:B------:R-:W-:Y:S01]  /*8760*/  FMUL.FTZ R10, R86, R48 ;  /* 0x00000030560a7220 */ /* 0x000fe20000410000 */
[----:B------:R1:W5:Y:S01]  /*8770*/  LDL.LU R92, [R1+0xe0] ;  /* 0x0000e000015c7983 */ /* 0x0003620000300800 */
[----:B------:R-:W-:Y:S01]  /*8780*/  FMUL.FTZ R9, R9, UR6 ;  /* 0x0000000609097c20 */ /* 0x000fe20008410000 */
[----:B------:R-:W-:Y:S01]  /*8790*/  FMUL.FTZ R2, R2, UR6 ;  /* 0x0000000602027c20 */ /* 0x000fe20008410000 */
[----:B------:R-:W-:Y:S01]  /*87a0*/  FFMA.FTZ R0, -R204, R204, 1 ;  /* 0x3f800000cc007423 */ /* 0x000fe200000101cc */
[----:B------:R1:W5:Y:S01]  /*87b0*/  LDL.LU R91, [R1+0xdc] ;  /* 0x0000dc00015b7983 */ /* 0x0003620000300800 */
[----:B------:R-:W-:Y:S01]  /*87c0*/  FMUL.FTZ R12, R40, R9 ;  /* 0x00000009280c7220 */ /* 0x000fe20000410000 */
[----:B------:R-:W-:Y:S01]  /*87d0*/  FMUL.FTZ R13, R13, R2 ;  /* 0x000000020d0d7220 */ /* 0x000fe20000410000 */
[----:B------:R-:W-:Y:S01]  /*87e0*/  FFMA.FTZ R2, -R205, R205, 1 ;  /* 0x3f800000cd027423 */ /* 0x000fe200000101cd */
[----:B------:R1:W5:Y:S01]  /*87f0*/  LDL.LU R90, [R1+0xd8] ;  /* 0x0000d800015a7983 */ /* 0x0003620000300800 */
[----:B------:R-:W-:Y:S01]  /*8800*/  FMUL.FTZ R0, R0, UR6 ;  /* 0x0000000600007c20 */ /* 0x000fe20008410000 */
[----:B------:R-:W-:Y:S01]  /*8810*/  FFMA.FTZ R8, -R210, R210, 1 ;  /* 0x3f800000d2087423 */ /* 0x000fe200000101d2 */
[----:B------:R-:W-:Y:S01]  /*8820*/  FMUL.FTZ R2, R2, UR6 ;  /* 0x0000000602027c20 */ /* 0x000fe20008410000 */
[-C--:B--2---:R-:W-:Y:S01]  /*8830*/  HMMA.16816.F32 R52, R132, R4.reuse, R52 ;  /* 0x000000048434723c */ /* 0x084fe20000001834 */
[----:B------:R1:W5:Y:S02]  /*8840*/  LDL.LU R89, [R1+0xd4] ;  /* 0x0000d40001597983 */ /* 0x0003640000300800 */
[----:B------:R-:W-:Y:S01]  /*8850*/  FMUL.FTZ R11, R38, R2 ;  /* 0x00000002260b7220 */ /* 0x000fe20000410000 */
[----:B------:R-:W-:Y:S01]  /*8860*/  FMUL.FTZ R24, R24, R0 ;  /* 0x0000000018187220 */ /* 0x000fe20000410000 */
[----:B------:R1:W5:Y:S01]  /*8870*/  LDL.LU R88, [R1+0xd0] ;  /* 0x0000d00001587983 */ /* 0x0003620000300800 */
[C---:B------:R-:W-:Y:S03]  /*8880*/  HMMA.16816.F32 R56, R140.reuse, R4, R56 ;  /* 0x000000048c38723c */ /* 0x040fe60000001838 */
[----:B------:R1:W5:Y:S02]  /*8890*/  LDL.LU R87, [R1+0xcc] ;  /* 0x0000cc0001577983 */ /* 0x0003640000300800 */
[----:B------:R-:W-:Y:S01]  /*88a0*/  F2FP.F16.F32.PACK_AB R24, R24, R11 ;  /* 0x0000000b1818723e */ /* 0x000fe200000000ff */
[----:B------:R-:W-:Y:S01]  /*88b0*/  FMUL.FTZ R11, R83, R51 ;  /* 0x00000033530b7220 */ /* 0x000fe20000410000 */
[----:B------:R1:W5:Y:S01]  /*88c0*/  LDL.LU R86, [R1+0xc8] ;  /* 0x0000c80001567983 */ /* 0x0003620000300800 */
[-C--:B------:R-:W-:Y:S03]  /*88d0*/  HMMA.16816.F32 R60, R140, R6.reuse, R60 ;  /* 0x000000068c3c723c */ /* 0x080fe6000000183c */
[----:B------:R1:W5:Y:S01]  /*88e0*/  LDL.LU R85, [R1+0xc4] ;  /* 0x0000c40001557983 */ /* 0x0003620000300800 */
[----:B------:R-:W-:Y:S01]  /*88f0*/  F2FP.F16.F32.PACK_AB R26, R26, R13 ;  /* 0x0000000d1a1a723e */ /* 0x000fe200000000ff */
[----:B------:R-:W-:Y:S01]  /*8900*/  FFMA.FTZ R2, -R209, R209, 1 ;  /* 0x3f800000d1027423 */ /* 0x000fe200000101d1 */
[----:B------:R-:W-:Y:S01]  /*8910*/  HMMA.16816.F32 R64, R132, R6, R64 ;  /* 0x000000068440723c */ /* 0x000fe20000001840 */
[----:B------:R1:W5:Y:S04]  /*8920*/  LDL.LU R84, [R1+0xc0] ;  /* 0x0000c00001547983 */ /* 0x0003680000300800 */
[----:B------:R1:W5:Y:S01]  /*8930*/  LDL.LU R83, [R1+0xbc] ;  /* 0x0000bc0001537983 */ /* 0x0003620000300800 */
[C---:B------:R-:W-:Y:S01]  /*8940*/  FADD.FTZ R52, -R150.reuse, R52 ;  /* 0x0000003496347221 */ /* 0x040fe20000010100 */
[----:B------:R-:W-:Y:S01]  /*8950*/  FADD.FTZ R53, -R150, R53 ;  /* 0x0000003596357221 */ /* 0x000fe20000010100 */
[C---:B------:R-:W-:Y:S03]  /*8960*/  FADD.FTZ R54, -R149.reuse, R54 ;  /* 0x0000003695367221 */ /* 0x040fe60000010100 */
[----:B------:R-:W-:Y:S01]  /*8970*/  FMUL.FTZ R52, R82, R52 ;  /* 0x0000003452347220 */ /* 0x000fe20000410000 */
[----:B------:R-:W-:Y:S01]  /*8980*/  FMUL.FTZ R54, R80, R54 ;  /* 0x0000003650367220 */ /* 0x000fe20000410000 */
[----:B------:R1:W5:Y:S01]  /*8990*/  LDL.LU R82, [R1+0xb8] ;  /* 0x0000b80001527983 */ /* 0x0003620000300800 */
        /* <DEDUP_REMOVED lines=32> */
[----:B------:R-:W-:Y:S01]  /*8ba0*/  FFMA.FTZ R4, -R214, R214, 1 ;  /* 0x3f800000d6047423 */ /* 0x000fe200000101d6 */
[----:B------:R-:W-:Y:S01]  /*8bb0*/  FMUL.FTZ R5, R5, UR6 ;  /* 0x0000000605057c20 */ /* 0x000fe20008410000 */
[----:B------:R-:W-:Y:S01]  /*8bc0*/  FFMA.FTZ R2, -R213, R213, 1 ;  /* 0x3f800000d5027423 */ /* 0x000fe200000101d5 */
[----:B------:R-:W-:Y:S01]  /*8bd0*/  F2FP.F16.F32.PACK_AB R23, R23, R12 ;  /* 0x0000000c1717723e */ /* 0x000fe200000000ff */
[----:B------:R-:W-:Y:S01]  /*8be0*/  FMUL.FTZ R12, R79, R55 ;  /* 0x000000374f0c7220 */ /* 0x000fe20000410000 */
[----:B------:R-:W-:Y:S01]  /*8bf0*/  FMUL.FTZ R22, R22, R0 ;  /* 0x0000000016167220 */ /* 0x000fe20000410000 */
[----:B------:R-:W-:Y:S01]  /*8c00*/  FFMA.FTZ R0, -R212, R212, 1 ;  /* 0x3f800000d4007423 */ /* 0x000fe200000101d4 */
[----:B------:R-:W-:Y:S01]  /*8c10*/  FMUL.FTZ R4, R4, UR6 ;  /* 0x0000000604047c20 */ /* 0x000fe20008410000 */
[----:B------:R-:W-:Y:S01]  /*8c20*/  FMUL.FTZ R8, R44, R5 ;  /* 0x000000052c087220 */ /* 0x000fe20000410000 */
[----:B------:R-:W-:Y:S01]  /*8c30*/  FFMA.FTZ R5, -R219, R219, 1 ;  /* 0x3f800000db057423 */ /* 0x000fe200000101db */
[----:B------:R-:W-:Y:S01]  /*8c40*/  F2FP.F16.F32.PACK_AB R22, R22, R13 ;  /* 0x0000000d1616723e */ /* 0x000fe200000000ff */
[----:B------:R-:W-:Y:S01]  /*8c50*/  FMUL.FTZ R13, R81, R53 ;  /* 0x00000035510d7220 */ /* 0x000fe20000410000 */
        /* <DEDUP_REMOVED lines=24> */
[----:B------:R-:W-:Y:S01]  /*8de0*/  FMUL.FTZ R4, R4, UR6 ;  /* 0x0000000604047c20 */ /* 0x000fe20008410000 */
[----:B------:R1:W5:Y:S01]  /*8df0*/  LDL.LU R75, [R1+0x9c] ;  /* 0x00009c00014b7983 */ /* 0x0003620000300800 */
[----:B------:R-:W-:Y:S01]  /*8e00*/  FFMA.FTZ R0, -R176, R176, 1 ;  /* 0x3f800000b0007423 */ /* 0x000fe200000101b0 */
[----:B------:R-:W-:Y:S01]  /*8e10*/  FMUL.FTZ R9, R46, R2 ;  /* 0x000000022e097220 */ /* 0x000fe20000410000 */
[----:B------:R-:W-:Y:S01]  /*8e20*/  F2FP.F16.F32.PACK_AB R21, R21, R8 ;  /* 0x000000081515723e */ /* 0x000fe200000000ff */
[----:B------:R1:W5:Y:S01]  /*8e30*/  LDL.LU R74, [R1+0x98] ;  /* 0x00009800014a7983 */ /* 0x0003620000300800 */
[----:B------:R-:W-:Y:S01]  /*8e40*/  FFMA.FTZ R2, -R217, R217, 1 ;  /* 0x3f800000d9027423 */ /* 0x000fe200000101d9 */
[----:B------:R-:W-:Y:S01]  /*8e50*/  FMUL.FTZ R8, R52, R5 ;  /* 0x0000000534087220 */ /* 0x000fe20000410000 */
[----:B------:R-:W-:Y:S01]  /*8e60*/  FMUL.FTZ R13, R13, R4 ;  /* 0x000000040d0d7220 */ /* 0x000fe20000410000 */
[----:B------:R1:W5:Y:S01]  /*8e70*/  LDL.LU R73, [R1+0x94] ;  /* 0x0000940001497983 */ /* 0x0003620000300800 */
[----:B------:R-:W-:Y:S01]  /*8e80*/  FMUL.FTZ R0, R0, UR6 ;  /* 0x0000000600007c20 */ /* 0x000fe20008410000 */
[----:B------:R-:W-:Y:S01]  /*8e90*/  FFMA.FTZ R5, -R225, R225, 1 ;  /* 0x3f800000e1057423 */ /* 0x000fe200000101e1 */
[----:B------:R-:W-:Y:S01]  /*8ea0*/  FFMA.FTZ R4, -R224, R224, 1 ;  /* 0x3f800000e0047423 */ /* 0x000fe200000101e0 */
[----:B------:R1:W5:Y:S01]  /*8eb0*/  LDL.LU R72, [R1+0x90] ;  /* 0x0000900001487983 */ /* 0x0003620000300800 */
[----:B------:R-:W-:Y:S01]  /*8ec0*/  FMUL.FTZ R2, R2, UR6 ;  /* 0x0000000602027c20 */ /* 0x000fe20008410000 */
[----:B------:R-:W-:Y:S01]  /*8ed0*/  FFMA.FTZ R6, -R227, R227, 1 ;  /* 0x3f800000e3067423 */ /* 0x000fe200000101e3 */
[----:B------:R-:W-:Y:S01]  /*8ee0*/  FMUL.FTZ R15, R15, R0 ;  /* 0x000000000f0f7220 */ /* 0x000fe20000410000 */
[----:B------:R1:W5:Y:S01]  /*8ef0*/  LDL.LU R71, [R1+0x8c] ;  /* 0x00008c0001477983 */ /* 0x0003620000300800 */
[----:B------:R-:W-:Y:S01]  /*8f00*/  FMUL.FTZ R5, R5, UR6 ;  /* 0x0000000605057c20 */ /* 0x000fe20008410000 */
[----:B------:R-:W-:Y:S01]  /*8f10*/  FMUL.FTZ R4, R4, UR6 ;  /* 0x0000000604047c20 */ /* 0x000fe20008410000 */
[----:B------:R-:W-:Y:S01]  /*8f20*/  FFMA.FTZ R0, -R177, R177, 1 ;  /* 0x3f800000b1007423 */ /* 0x000fe200000101b1 */
[----:B------:R1:W5:Y:S01]  /*8f30*/  LDL.LU R70, [R1+0x88] ;  /* 0x0000880001467983 */ /* 0x0003620000300800 */
[----:B------:R-:W-:Y:S01]  /*8f40*/  FMUL.FTZ R14, R14, R2 ;  /* 0x000000020e0e7220 */ /* 0x000fe20000410000 */
[----:B------:R-:W-:Y:S01]  /*8f50*/  F2FP.F16.F32.PACK_AB R19, R19, R10 ;  /* 0x0000000a1313723e */ /* 0x000fe200000000ff */
[----:B------:R-:W-:Y:S01]  /*8f60*/  FMUL.FTZ R6, R6, UR6 ;  /* 0x0000000606067c20 */ /* 0x000fe20008410000 */
        /* <DEDUP_REMOVED lines=10> */
[----:B------:R-:W-:Y:S01]  /*9010*/  FMUL.FTZ R2, R2, UR6 ;  /* 0x0000000602027c20 */ /* 0x000fe20008410000 */
[----:B------:R-:W-:Y:S01]  /*9020*/  FMUL.FTZ R17, R17, R0 ;  /* 0x0000000011117220 */ /* 0x000fe20000410000 */
[----:B------:R-:W-:Y:S01]  /*9030*/  FMUL.FTZ R5, R5, UR6 ;  /* 0x0000000605057c20 */ /* 0x000fe20008410000 */
[----:B------:R-:W-:Y:S01]  /*9040*/  F2FP.F16.F32.PACK_AB R20, R20, R9 ;  /* 0x000000091414723e */ /* 0x000fe200000000ff */
[----:B------:R-:W-:Y:S01]  /*9050*/  FMUL.FTZ R4, R4, UR6 ;  /* 0x0000000604047c20 */ /* 0x000fe20008410000 */
[----:B------:R-:W-:Y:S01]  /*9060*/  FFMA.FTZ R0, -R231, R231, 1 ;  /* 0x3f800000e7007423 */ /* 0x000fe200000101e7 */
[----:B------:R-:W-:Y:S01]  /*9070*/  F2FP.F16.F32.PACK_AB R13, R13, R8 ;  /* 0x000000080d0d723e */ /* 0x000fe200000000ff */
[----:B------:R-:W-:Y:S01]  /*9080*/  FMUL.FTZ R9, R54, R2 ;  /* 0x0000000236097220 */ /* 0x000fe20000410000 */
[----:B------:R-:W-:Y:S01]  /*9090*/  F2FP.F16.F32.PACK_AB R16, R16, R7 ;  /* 0x000000071010723e */ /* 0x000fe200000000ff */
[----:B------:R-:W-:Y:S01]  /*90a0*/  FMUL.FTZ R18, R18, R5 ;  /* 0x0000000512127220 */ /* 0x000fe20000410000 */
        /* <DEDUP_REMOVED lines=25> */
[----:B------:R-:W-:Y:S02]  /*9240*/  ULOP3.LUT UR12, UR9, 0x1, URZ, 0xc0, !UPT ;  /* 0x00000001090c7892 */ /* 0x000fe4000f8ec03f */
[----:B------:R-:W3:Y:S02]  /*9250*/  LDL.LU R32, [R1+0x1c] ;  /* 0x00001c0001207983 */ /* 0x000ee40000300800 */
[----:B------:R-:W-:Y:S03]  /*9260*/  UISETP.NE.U32.AND UP0, UPT, UR12, 0x1, UPT ;  /* 0x000000010c00788c */ /* 0x000fe6000bf05070 */
[----:B------:R-:W4:Y:S01]  /*9270*/  LDC R7, c[0x0][0x244] ;  /* 0x00009100ff077b82 */ /* 0x000f220000000800 */
[----:B------:R-:W-:Y:S06]  /*9280*/  USEL UR12, UR59, 0x4000, !UP0 ;  /* 0x000040003b0c7887 */ /* 0x000fec000c000000 */
[----:B------:R-:W-:Y:S01]  /*9290*/  VIADD R232, R232, UR12 ;  /* 0x0000000ce8e87c36 */ /* 0x000fe20008000000 */
[----:B------:R-:W-:Y:S01]  /*92a0*/  IADD3 R190, R190, UR12, RZ ;  /* 0x0000000cbebe7c10 */ /* 0x000fe2000fffe0ff */
[----:B---3--:R-:W-:Y:S01]  /*92b0*/  IMAD.MOV.U32 R4, RZ, RZ, R32 ;  /* 0x000000ffff047224 */ /* 0x008fe200078e0020 */
[C---:B-1----:R-:W-:Y:S01]  /*92c0*/  SHF.L.U32 R10, R11.reuse, 0x6, RZ ;  /* 0x000000060b0a7819 */ /* 0x042fe200000006ff */
[C---:B------:R-:W-:Y:S01]  /*92d0*/  IMAD.U32 R6, R11.reuse, -0x80, RZ ;  /* 0xffffff800b067824 */ /* 0x040fe200078e00ff */
[----:B----4-:R-:W-:Y:S01]  /*92e0*/  SHF.L.U64.HI R11, R11, 0x6, R7 ;  /* 0x000000060b0b7819 */ /* 0x010fe20000010207 */
[----:B--2---:R-:W-:Y:S03]  /*92f0*/  IMAD.MOV.U32 R5, RZ, RZ, R33 ;  /* 0x000000ffff057224 */ /* 0x004fe600078e0021 */
[C---:B------:R-:W-:Y:S04]  /*9300*/  LEA R8, P1, R6.reuse, R4, 0x1 ;  /* 0x0000000406087211 */ /* 0x040fe800078208ff */
[----:B------:R-:W-:Y:S01]  /*9310*/  LEA.HI.X.SX32 R9, R6, R5, 0x1, P1 ;  /* 0x0000000506097211 */ /* 0x000fe200008f0eff */
[----:B------:R1:W-:Y:S01]  /*9320*/  STL [R1+0x1c], R8 ;  /* 0x00001c0801007387 */ /* 0x0003e20000100800 */
[-C--:B------:R-:W-:Y:S03]  /*9330*/  IADD3 R6, P1, R8, R10.reuse, RZ ;  /* 0x0000000a08067210 */ /* 0x080fe60007f3e0ff */
[----:B------:R-:W-:Y:S01]  /*9340*/  @!PT LDS RZ, [RZ] ;  /* 0x00000000fffff984 */ /* 0x000fe20000000800 */
[----:B------:R-:W-:Y:S01]  /*9350*/  @!PT LDS RZ, [RZ] ;  /* 0x00000000fffff984 */ /* 0x000fe20000000800 */
[----:B------:R-:W-:Y:S01]  /*9360*/  @!PT LDS RZ, [RZ] ;  /* 0x00000000fffff984 */ /* 0x000fe20000000800 */
[----:B------:R1:W-:Y:S01]  /*9370*/  LDGSTS.E.BYPASS.LTC128B.128 [R232], desc[UR10][R8.64] ;  /* 0x0000000008e87fae */ /* 0x0003e2000b901d4a */
[-C--:B------:R-:W-:Y:S01]  /*9380*/  IADD3 R4, P2, R6, R10.reuse, RZ ;  /* 0x0000000a06047210 */ /* 0x080fe20007f5e0ff */
[--C-:B------:R-:W-:Y:S02]  /*9390*/  IMAD.X R7, R9, 0x1, R11.reuse, P1 ;  /* 0x0000000109077824 */ /* 0x100fe400008e060b */
[----:B------:R1:W-:Y:S01]  /*93a0*/  STL [R1+0x14], R9 ;  /* 0x0000140901007387 */ /* 0x0003e20000100800 */
[----:B------:R-:W-:Y:S02]  /*93b0*/  IADD3 R10, P1, R4, R10, RZ ;  /* 0x0000000a040a7210 */ /* 0x000fe40007f3e0ff */
[----:B------:R-:W-:Y:S01]  /*93c0*/  IADD3.X R5, R7, R11, RZ, P2, !PT ;  /* 0x0000000b07057210 */ /* 0x000fe200017fe4ff */
[----:B------:R1:W-:Y:S04]  /*93d0*/  LDGSTS.E.BYPASS.LTC128B.128 [R232+0x1000], desc[UR10][R6.64] ;  /* 0x0100000006e87fae */ /* 0x0003e8000b901d4a */
[----:B------:R1:W-:Y:S01]  /*93e0*/  LDGSTS.E.BYPASS.LTC128B.128 [R232+0x2000], desc[UR10][R4.64] ;  /* 0x0200000004e87fae */ /* 0x0003e2000b901d4a */
[----:B------:R-:W-:Y:S05]  /*93f0*/  IMAD.X R11, R5, 0x1, R11, P1 ;  /* 0x00000001050b7824 */ /* 0x000fea00008e060b */
[----:B------:R1:W-:Y:S04]  /*9400*/  LDGSTS.E.BYPASS.LTC128B.128 [R232+0x3000], desc[UR10][R10.64] ;  /* 0x030000000ae87fae */ /* 0x0003e8000b901d4a */
[----:B------:R-:W0:Y:S02]  /*9410*/  LDGDEPBAR ;  /* 0x00000000000079af */ /* 0x000e240000000000 */
.L_x_2266:
[----:B------:R-:W-:Y:S01]  /*9420*/  STS [R234+0x14000], R158 ;  /* 0x0140009eea007388 */ /* 0x000fe20000000800 */
[----:B------:R-:W-:Y:S03]  /*9430*/  IMAD.SHL.U32 R36, R192, 0x2, RZ ;  /* 0x00000002c0247824 */ /* 0x000fe600078e00ff */
        /* <DEDUP_REMOVED lines=25> */
[----:B--2---:R-:W-:Y:S03]  /*95d0*/  MOV R2, UR4 ;  /* 0x0000000400027c02 */ /* 0x004fe60008000f00 */
[----:B------:R2:W-:Y:S01]  /*95e0*/  STS [R237+0x14000], R0 ;  /* 0x01400000ed007388 */ /* 0x0005e20000000800 */
[----:B------:R-:W-:Y:S03]  /*95f0*/  IADD3 R2, R36, 0x8000, R2 ;  /* 0x0000800024027810 */ /* 0x000fe60007ffe002 */
[----:B------:R-:W-:Y:S04]  /*9600*/  STS [R237+0x14400], R14 ;  /* 0x0144000eed007388 */ /* 0x000fe80000000800 */
[----:B------:R-:W-:Y:S04]  /*9610*/  STS [R238+0x16000], R16 ;  /* 0x01600010ee007388 */ /* 0x000fe80000000800 */
[----:B------:R-:W-:Y:S04]  /*9620*/  STS [R238+0x16400], R15 ;  /* 0x0164000fee007388 */ /* 0x000fe80000000800 */
[----:B------:R-:W-:Y:S04]  /*9630*/  STS [R237+0x16000], R18 ;  /* 0x01600012ed007388 */ /* 0x000fe80000000800 */
[----:B------:R-:W-:Y:S01]  /*9640*/  STS [R237+0x16400], R17 ;  /* 0x01640011ed007388 */ /* 0x000fe20000000800 */
[----:B------:R-:W-:Y:S01]  /*9650*/  BAR.SYNC.DEFER_BLOCKING 0x0 ;  /* 0x0000000000007b1d */ /* 0x000fe20000010000 */
[----:B--2---:R-:W-:Y:S05]  /*9660*/  IMAD.IADD R0, R2, 0x1, R185 ;  /* 0x0000000102007824 */ /* 0x004fea00078e02b9 */
[----:B-1---5:R-:W-:Y:S04]  /*9670*/  LDSM.16.MT88.4 R4, [R3+0x1c000] ;  /* 0x01c000000304783b */ /* 0x022fe80000004200 */
        /* <DEDUP_REMOVED lines=101> */
[----:B------:R-:W2:Y:S01]  /*9cd0*/  LDL.LU R38, [R1] ;  /* 0x0000000001267983 */ /* 0x000ea20000300800 */
        /* <DEDUP_REMOVED lines=11> */
[----:B------:R1:W-:Y:S01]  /*9d90*/  STL [R1], R8 ;  /* 0x0000000801007387 */ /* 0x0003e20000100800 */
        /* <DEDUP_REMOVED lines=16> */
.L_x_2267:
        /* <DEDUP_REMOVED lines=80> */
[----:B------:R4:W-:Y:S05]  /*a3a0*/  LDSM.16.MT88.4 R52, [R2+0x7800] ;  /* 0x007800000234783b */ /* 0x0009ea0000004200 */
[----:B------:R-:W-:Y:S01]  /*a3b0*/  HMMA.16816.F32 R32, R40, R62, R32 ;  /* 0x0000003e2820723c */ /* 0x000fe20000001820 */
[----:B------:R-:W4:Y:S04]  /*a3c0*/  LDSM.16.M88.4 R40, [R144+0x18000] ;  /* 0x018000009028783b */ /* 0x000f280000000200 */
[----:B------:R4:W-:Y:S01]  /*a3d0*/  LDSM.16.MT88.4 R60, [R0+0x3800] ;  /* 0x00380000003c783b */ /* 0x0009e20000004200 */
        /* <DEDUP_REMOVED lines=16> */
[C---:B------:R-:W-:Y:S01]  /*a4e0*/  IMAD.SHL.U32 R45, R44.reuse, 0x10, RZ ;  /* 0x000000102c2d7824 */ /* 0x040fe200078e00ff */
[C---:B------:R-:W-:Y:S05]  /*a4f0*/  HMMA.16816.F32 R24, R136.reuse, R140, R24 ;  /* 0x0000008c8818723c */ /* 0x040fea0000001818 */
[C---:B------:R-:W-:Y:S01]  /*a500*/  IMAD R2, R44.reuse, 0x18, RZ ;  /* 0x000000182c027824 */ /* 0x040fe200078e02ff */
[-C--:B------:R-:W-:Y:S05]  /*a510*/  HMMA.16816.F32 R28, R136, R142.reuse, R28 ;  /* 0x0000008e881c723c */ /* 0x080fea000000181c */
[----:B------:R-:W-:Y:S01]  /*a520*/  IMAD.U32 R0, R44, -0x80, RZ ;  /* 0xffffff802c007824 */ /* 0x000fe200078e00ff */
        /* <DEDUP_REMOVED lines=386> */
.L_x_2269:
        /* <DEDUP_REMOVED lines=23> */
.L_x_2270:
        /* <DEDUP_REMOVED lines=45> */
.L_x_2272:
[----:B------:R-:W-:Y:S05]  /*c190*/  BSYNC B0 ;  /* 0x0000000000007941 */ /* 0x000fea0003800000 */
.L_x_2271:
        /* <DEDUP_REMOVED lines=14> */
.L_x_2274:
[----:B------:R-:W-:Y:S05]  /*c280*/  BSYNC B0 ;  /* 0x0000000000007941 */ /* 0x000fea0003800000 */
.L_x_2273:
        /* <DEDUP_REMOVED lines=15> */
.L_x_2276:
[----:B------:R-:W-:Y:S05]  /*c380*/  BSYNC B0 ;  /* 0x0000000000007941 */ /* 0x000fea0003800000 */
.L_x_2275:
        /* <DEDUP_REMOVED lines=15> */
.L_x_2278:
[----:B------:R-:W-:Y:S05]  /*c480*/  BSYNC B0 ;  /* 0x0000000000007941 */ /* 0x000fea0003800000 */
.L_x_2277:
        /* <DEDUP_REMOVED lines=27> */
.L_x_2280:
[----:B------:R-:W-:Y:S05]  /*c640*/  BSYNC B0 ;  /* 0x0000000000007941 */ /* 0x000fea0003800000 */
.L_x_2279:
        /* <DEDUP_REMOVED lines=14> */
.L_x_2282:
[----:B------:R-:W-:Y:S05]  /*c730*/  BSYNC B0 ;  /* 0x0000000000007941 */ /* 0x000fea0003800000 */
.L_x_2281:
        /* <DEDUP_REMOVED lines=14> */
.L_x_2284:
[----:B------:R-:W-:Y:S05]  /*c820*/  BSYNC B0 ;  /* 0x0000000000007941 */ /* 0x000fea0003800000 */
.L_x_2283:
        /* <DEDUP_REMOVED lines=13> */
.L_x_2263:
[----:B------:R-:W-:Y:S05]  /*c900*/  BSYNC B1 ;  /* 0x0000000000017941 */ /* 0x000fea0003800000 */
.L_x_2241:
        /* <DEDUP_REMOVED lines=8> */
.L_x_2285:
[----:B------:R-:W-:Y:S05]  /*c990*/  EXIT ;  /* 0x000000000000794d */ /* 0x000fea0003800000 */
.L_x_2287:
        /* <DEDUP_REMOVED lines=14> */
.L_x_2498:


//--------------------- .text._ZN5flash44flash_bwd_dq_dk_dv_loop_seqk_parallel_kernelI23Flash_bwd_kernel_traitsILi64ELi128ELi128ELi8ELi4ELi4ELi4ELb0ELb0EN7cutlass6half_tE19Flash_kernel_traitsILi64ELi128ELi128ELi8ES3_EELb1ELb0ELb1ELb1ELb0ELb0ELb0EEEvNS_16Flash_bwd_paramsE --------------------------
	.section	.text._ZN5flash44flash_bwd_dq_dk_dv_loop_seqk_parallel_kernelI23Flash_bwd_kernel_traitsILi64ELi128ELi128ELi8ELi4ELi4ELi4ELb0ELb0EN7cutlass6half_tE19Flash_kernel_traitsILi64ELi128ELi128ELi8ES3_EELb1ELb0ELb1ELb1ELb0ELb0ELb0EEEvNS_16Flash_bwd_paramsE,"ax",@progbits
	.align	128
        .global         _ZN5flash44flash_bwd_dq_dk_dv_loop_seqk_parallel_kernelI23Flash_bwd_kernel_traitsILi64ELi128ELi128ELi8ELi4ELi4ELi4ELb0ELb0EN7cutlass6half_tE19Flash_kernel_traitsILi64ELi128ELi128ELi8ES3_EELb1ELb0ELb1ELb1ELb0ELb0ELb0EEEvNS_16Flash_bwd_paramsE
        .type           _ZN5flash44flash_bwd_dq_dk_dv_loop_seqk_parallel_kernelI23Flash_bwd_kernel_traitsILi64ELi128ELi128ELi8ELi4ELi4ELi4ELb0ELb0EN7cutlass6half_tE19Flash_kernel_traitsILi64ELi128ELi128ELi8ES3_EELb1ELb0ELb1ELb1ELb0ELb0ELb0EEEvNS_16Flash_bwd_paramsE,@function
        .size           _ZN5flash44flash_bwd_dq_dk_dv_loop_seqk_parallel_kernelI23Flash_bwd_kernel_traitsILi64ELi128ELi128ELi8ELi4ELi4ELi4ELb0ELb0EN7cutlass6half_tE19Flash_kernel_traitsILi64ELi128ELi128ELi8ES3_EELb1ELb0ELb1ELb1ELb0ELb0ELb0EEEvNS_16Flash_bwd_paramsE,(.L_x_2499 - _ZN5flash44flash_bwd_dq_dk_dv_loop_seqk_parallel_kernelI23Flash_bwd_kernel_traitsILi64ELi128ELi128ELi8ELi4ELi4ELi4ELb0ELb0EN7cutlass6half_tE19Flash_kernel_traitsILi64ELi128ELi128ELi8ES3_EELb1ELb0ELb1ELb1ELb0ELb0ELb0EEEvNS_16Flash_bwd_paramsE)
        .other          _ZN5flash44flash_bwd_dq_dk_dv_loop_seqk_parallel_kernelI23Flash_bwd_kernel_traitsILi64ELi128ELi128ELi8ELi4ELi4ELi4ELb0ELb0EN7cutlass6half_tE19Flash_kernel_traitsILi64ELi128ELi128ELi8ES3_EELb1ELb0ELb1ELb1ELb0ELb0ELb0EEEvNS_16Flash_bwd_paramsE,@"STO_CUDA_ENTRY STV_DEFAULT"
_ZN5flash44flash_bwd_dq_dk_dv_loop_seqk_parallel_kernelI23Flash_bwd_kernel_traitsILi64ELi128ELi128ELi8ELi4ELi4ELi4ELb0ELb0EN7cutlass6half_tE19Flash_kernel_traitsILi64ELi128ELi128ELi8ES3_EELb1ELb0ELb1ELb1ELb0ELb0ELb0EEEvNS_16Flash_bwd_paramsE:
.text._ZN5flash44flash_bwd_dq_dk_dv_loop_seqk_parallel_kernelI23Flash_bwd_kernel_traitsILi64ELi128ELi128ELi8ELi4ELi4ELi4ELb0ELb0EN7cutlass6half_tE19Flash_kernel_traitsILi64ELi128ELi128ELi8ES3_EELb1ELb0ELb1ELb1ELb0ELb0ELb0EEEvNS_16Flash_bwd_paramsE:
        /* <DEDUP_REMOVED lines=25> */
[--C-:B------:R-:W-:Y:S01]  /*0190*/  SHF.R.S32.HI R3, RZ, 0x5, R2.reuse ;  /* 0x00000005ff037819 */ /* 0x100fe20000011402 */
[----:B----4-:R-:W-:Y:S01]  /*01a0*/  USHF.L.U32 UR5, UR48, 0x7, URZ ;  /* 0x0000000730057899 */ /* 0x010fe2000800063f */
[----:B------:R-:W-:Y:S02]  /*01b0*/  SHF.R.S32.HI R0, RZ, 0x1f, R2 ;  /* 0x0000001fff007819 */ /* 0x000fe40000011402 */
[CC--:B------:R-:W-:Y:S02]  /*01c0*/  LEA.HI R7, R5.reuse, R10.reuse, RZ, 0x4 ;  /* 0x0000000a05077211 */ /* 0x0c0fe400078f20ff */
[----:B------:R-:W-:-:S02]  /*01d0*/  LEA.HI R247, R5, R10, RZ, 0x7 ;  /* 0x0000000a05f77211 */ /* 0x000fc400078f38ff */
[CC--:B------:R-:W-:Y:S02]  /*01e0*/  LEA.HI R13, R5.reuse, R10.reuse, RZ, 0x6 ;  /* 0x0000000a050d7211 */ /* 0x0c0fe400078f30ff */
[----:B------:R-:W-:Y:S02]  /*01f0*/  LEA.HI R0, R0, R3, RZ, 0x2 ;  /* 0x0000000300007211 */ /* 0x000fe400078f10ff */
[----:B------:R-:W-:Y:S02]  /*0200*/  LEA.HI R5, R5, R10, RZ, 0x2 ;  /* 0x0000000a05057211 */ /* 0x000fe400078f10ff */
[----:B------:R-:W-:Y:S02]  /*0210*/  LOP3.LUT R2, R2, 0xffffffe0, RZ, 0xc0, !PT ;  /* 0xffffffe002027812 */ /* 0x000fe400078ec0ff */
[----:B------:R-:W-:Y:S02]  /*0220*/  LOP3.LUT R8, R9, 0xfffffff8, RZ, 0xc0, !PT ;  /* 0xfffffff809087812 */ /* 0x000fe400078ec0ff */
[----:B------:R-:W-:Y:S01]  /*0230*/  LOP3.LUT R12, R7, 0xfffffff0, RZ, 0xc0, !PT ;  /* 0xfffffff0070c7812 */ /* 0x000fe200078ec0ff */
[----:B------:R-:W-:Y:S01]  /*0240*/  IMAD.IADD R4, R10, 0x1, -R2 ;  /* 0x000000010a047824 */ /* 0x000fe200078e0a02 */
[----:B------:R-:W-:Y:S01]  /*0250*/  LOP3.LUT R0, R0, 0xfffffffc, RZ, 0xc0, !PT ;  /* 0xfffffffc00007812 */ /* 0x000fe200078ec0ff */
[C---:B------:R-:W-:Y:S01]  /*0260*/  IMAD.IADD R2, R10.reuse, 0x1, -R8 ;  /* 0x000000010a027824 */ /* 0x040fe200078e0a08 */
[----:B------:R-:W-:Y:S01]  /*0270*/  LOP3.LUT R11, R5, 0x7ffffffc, RZ, 0xc0, !PT ;  /* 0x7ffffffc050b7812 */ /* 0x000fe200078ec0ff */
[----:B------:R-:W-:Y:S01]  /*0280*/  IMAD.IADD R8, R10, 0x1, -R12 ;  /* 0x000000010a087824 */ /* 0x000fe200078e0a0c */
[----:B------:R-:W-:Y:S01]  /*0290*/  SHF.R.S32.HI R6, RZ, 0x4, R7 ;  /* 0x00000004ff067819 */ /* 0x000fe20000011407 */
[----:B------:R-:W-:Y:S01]  /*02a0*/  IMAD.IADD R252, R3, 0x1, -R0 ;  /* 0x0000000103fc7824 */ /* 0x000fe200078e0a00 */
[----:B------:R-:W-:Y:S01]  /*02b0*/  LOP3.LUT P4, RZ, R2, 0x2, RZ, 0xc0, !PT ;  /* 0x0000000202ff7812 */ /* 0x000fe2000788c0ff */
[----:B------:R-:W-:Y:S01]  /*02c0*/  IMAD.IADD R12, R10, 0x1, -R11 ;  /* 0x000000010a0c7824 */ /* 0x000fe200078e0a0b */
[----:B------:R-:W-:Y:S01]  /*02d0*/  LEA.HI R0, R7, R6, RZ, 0x1 ;  /* 0x0000000607007211 */ /* 0x000fe200078f08ff */
[----:B------:R-:W-:Y:S01]  /*02e0*/  IMAD.SHL.U32 R201, R2, 0x8, RZ ;  /* 0x0000000802c97824 */ /* 0x000fe200078e00ff */
[----:B------:R-:W-:-:S02]  /*02f0*/  SHF.R.S32.HI R11, RZ, 0x3, R9 ;  /* 0x00000003ff0b7819 */ /* 0x000fc40000011409 */
[----:B------:R-:W-:Y:S02]  /*0300*/  SHF.R.S32.HI R10, RZ, 0x1f, R4 ;  /* 0x0000001fff0a7819 */ /* 0x000fe40000011404 */
[----:B------:R-:W-:Y:S02]  /*0310*/  LOP3.LUT R3, R0, 0xfffffffe, RZ, 0xc0, !PT ;  /* 0xfffffffe00037812 */ /* 0x000fe400078ec0ff */
[----:B------:R-:W-:Y:S01]  /*0320*/  LEA.HI R241, R10, R4, RZ, 0x2 ;  /* 0x000000040af17211 */ /* 0x000fe200078f10ff */
[----:B------:R-:W-:Y:S01]  /*0330*/  IMAD.SHL.U32 R4, R11, 0x40, RZ ;  /* 0x000000400b047824 */ /* 0x000fe200078e00ff */
[----:B------:R-:W-:Y:S01]  /*0340*/  SHF.R.S32.HI R7, RZ, 0x2, R5 ;  /* 0x00000002ff077819 */ /* 0x000fe20000011405 */
[----:B------:R-:W-:Y:S01]  /*0350*/  IMAD.IADD R10, R6, 0x1, -R3 ;  /* 0x00000001060a7824 */ /* 0x000fe200078e0a03 */
[----:B------:R-:W-:Y:S02]  /*0360*/  SHF.R.S32.HI R0, RZ, 0x1f, R5 ;  /* 0x0000001fff007819 */ /* 0x000fe40000011405 */
[----:B------:R-:W-:Y:S01]  /*0370*/  LOP3.LUT P3, RZ, R2, 0x4, RZ, 0xc0, !PT ;  /* 0x0000000402ff7812 */ /* 0x000fe2000786c0ff */
[----:B------:R-:W-:Y:S01]  /*0380*/  IMAD.SHL.U32 R180, R10, 0x200, RZ ;  /* 0x000002000ab47824 */ /* 0x000fe200078e00ff */
[----:B------:R-:W-:-:S02]  /*0390*/  LEA.HI R3, R0, R7, RZ, 0x3 ;  /* 0x0000000700037211 */ /* 0x000fc400078f18ff */
[----:B------:R-:W-:Y:S02]  /*03a0*/  LOP3.LUT R0, R4, 0x1c0, RZ, 0xc0, !PT ;  /* 0x000001c004007812 */ /* 0x000fe400078ec0ff */
[----:B------:R-:W-:Y:S02]  /*03b0*/  SHF.R.S32.HI R4, RZ, 0x1f, R8 ;  /* 0x0000001fff047819 */ /* 0x000fe40000011408 */
[----:B------:R-:W-:Y:S02]  /*03c0*/  SHF.R.U32.HI R6, RZ, 0x3, R0 ;  /* 0x00000003ff067819 */ /* 0x000fe40000011600 */
[----:B------:R-:W-:Y:S02]  /*03d0*/  LEA.HI R11, R4, R8, RZ, 0x3 ;  /* 0x00000008040b7211 */ /* 0x000fe400078f18ff */
[----:B------:R-:W-:Y:S01]  /*03e0*/  LOP3.LUT R5, R0, 0x38, R201, 0xf8, !PT ;  /* 0x0000003800057812 */ /* 0x000fe200078ef8c9 */
[----:B------:R-:W-:Y:S01]  /*03f0*/  IMAD.SHL.U32 R0, R2, 0x40, RZ ;  /* 0x0000004002007824 */ /* 0x000fe200078e00ff */
[----:B------:R-:W-:Y:S01]  /*0400*/  LOP3.LUT R4, R11, 0xfffffff8, RZ, 0xc0, !PT ;  /* 0xfffffff80b047812 */ /* 0x000fe200078ec0ff */
[----:B------:R-:W-:Y:S01]  /*0410*/  IMAD.SHL.U32 R2, R252, 0x10, RZ ;  /* 0x00000010fc027824 */ /* 0x000fe200078e00ff */
[----:B------:R-:W-:-:S02]  /*0420*/  LOP3.LUT R3, R3, 0xfffffff8, RZ, 0xc0, !PT ;  /* 0xfffffff803037812 */ /* 0x000fc400078ec0ff */
[----:B------:R-:W-:Y:S01]  /*0430*/  LOP3.LUT R0, R0, 0x1c0, RZ, 0xc0, !PT ;  /* 0x000001c000007812 */ /* 0x000fe200078ec0ff */
[----:B------:R-:W-:Y:S01]  /*0440*/  IMAD.IADD R14, R8, 0x1, -R4 ;  /* 0x00000001080e7824 */ /* 0x000fe200078e0a04 */
[----:B------:R-:W-:Y:S01]  /*0450*/  SHF.R.S32.HI R247, RZ, 0x7, R247 ;  /* 0x00000007fff77819 */ /* 0x000fe200000114f7 */
[----:B------:R-:W-:Y:S01]  /*0460*/  IMAD.IADD R3, R7, 0x1, -R3 ;  /* 0x0000000107037824 */ /* 0x000fe200078e0a03 */
[----:B------:R-:W-:Y:S01]  /*0470*/  LOP3.LUT R4, R0, 0x30, R2, 0xf8, !PT ;  /* 0x0000003000047812 */ /* 0x000fe200078ef802 */
[----:B------:R-:W-:Y:S01]  /*0480*/  IMAD.SHL.U32 R8, R10, 0x10, RZ ;  /* 0x000000100a087824 */ /* 0x000fe200078e00ff */
[--C-:B------:R-:W-:Y:S01]  /*0490*/  LOP3.LUT R184, R0, 0x8, R9.reuse, 0xf8, !PT ;  /* 0x0000000800b87812 */ /* 0x100fe200078ef809 */
[----:B------:R-:W-:Y:S01]  /*04a0*/  STL [R1+0x4], R14 ;  /* 0x0000040e01007387 */ /* 0x000fe20000100800 */
[----:B------:R-:W-:Y:S02]  /*04b0*/  SHF.R.U32.HI R0, RZ, 0x3, R0 ;  /* 0x00000003ff007819 */ /* 0x000fe40000011600 */
[----:B------:R-:W-:-:S02]  /*04c0*/  LOP3.LUT R4, R4, 0x8, R9, 0xf8, !PT ;  /* 0x0000000804047812 */ /* 0x000fc400078ef809 */
        /* <DEDUP_REMOVED lines=78> */
[C---:B------:R-:W-:Y:S01]  /*09b0*/  IMAD.IADD R183, R186.reuse, 0x1, R183 ;  /* 0x00000001bab77824 */ /* 0x040fe200078e02b7 */
        /* <DEDUP_REMOVED lines=8> */
[----:B------:R-:W-:Y:S02]  /*0a40*/  IMAD.IADD R234, R233, 0x1, R229 ;  /* 0x00000001e9ea7824 */ /* 0x000fe400078e02e5 */
        /* <DEDUP_REMOVED lines=10> */
.L_x_2366:
        /* <DEDUP_REMOVED lines=67> */
.L_x_2288:
        /* <DEDUP_REMOVED lines=33> */
[----:B------:R-:W-:Y:S02]  /*1130*/  USEL UR56, UR22, UR16, !UP2 ;  /* 0x0000001016387287 */ /* 0x000fe4000d000000 */
        /* <DEDUP_REMOVED lines=14> */
[----:B------:R-:W-:Y:S02]  /*1220*/  UIADD3 UR45, UR23, UR25, URZ ;  /* 0x00000019172d7290 */ /* 0x000fe4000fffe03f */
[----:B------:R-:W-:Y:S01]  /*1230*/  UIADD3 UR7, UR7, 0x7f, URZ ;  /* 0x0000007f07077890 */ /* 0x000fe2000fffe03f */
[----:B------:R-:W1:Y:S01]  /*1240*/  F2I.FTZ.U32.TRUNC.NTZ R3, R2 ;  /* 0x0000000200037305 */ /* 0x000e62000021f000 */
[----:B------:R-:W-:Y:S02]  /*1250*/  UIMAD.WIDE.U32 UR22, UR12, UR8, URZ ;  /* 0x000000080c1672a5 */ /* 0x000fe4000f8e003f */
[----:B------:R-:W-:Y:S02]  /*1260*/  UIMAD UR25, UR13, UR8, URZ ;  /* 0x000000080d1972a4 */ /* 0x000fe4000f8e023f */
[----:B------:R-:W-:-:S02]  /*1270*/  UIMAD UR8, UR59, UR60, UR14 ;  /* 0x0000003c3b0872a4 */ /* 0x000fc4000f8e020e */
[----:B------:R-:W-:Y:S02]  /*1280*/  UIMAD UR20, UR6, UR29, URZ ;  /* 0x0000001d061472a4 */ /* 0x000fe4000f8e023f */
[----:B------:R-:W-:Y:S02]  /*1290*/  USHF.R.S32.HI UR14, URZ, 0x1f, UR7 ;  /* 0x0000001f3f0e7899 */ /* 0x000fe40008011407 */
[----:B------:R-:W-:Y:S02]  /*12a0*/  UIADD3 UR8, UR9, UR8, URZ ;  /* 0x0000000809087290 */ /* 0x000fe4000fffe03f */
[----:B------:R-:W-:Y:S01]  /*12b0*/  @UP2 UIADD3 UR45, UR17, UR20, URZ ;  /* 0x00000014112d2290 */ /* 0x000fe2000fffe03f */
[----:B-1----:R-:W-:Y:S01]  /*12c0*/  IMAD.MOV R0, RZ, RZ, -R3 ;  /* 0x000000ffff007224 */ /* 0x002fe200078e0a03 */
[----:B------:R-:W-:Y:S01]  /*12d0*/  ULEA.HI UR20, UR14, UR7, URZ, 0x7 ;  /* 0x000000070e147291 */ /* 0x000fe2000f8f383f */
[----:B------:R-:W-:Y:S01]  /*12e0*/  IMAD.MOV.U32 R2, RZ, RZ, RZ ;  /* 0x000000ffff027224 */ /* 0x000fe200078e00ff */
[----:B------:R-:W-:Y:S01]  /*12f0*/  UIMAD UR7, UR12, UR8, UR25 ;  /* 0x000000080c0772a4 */ /* 0x000fe2000f8e0219 */
[----:B------:R-:W-:Y:S01]  /*1300*/  IMAD R0, R0, R5, RZ ;  /* 0x0000000500007224 */ /* 0x000fe200078e02ff */
[----:B------:R-:W-:-:S02]  /*1310*/  @UP2 UIMAD UR50, UR6, UR11, UR47 ;  /* 0x0000000b063222a4 */ /* 0x000fc4000f8e022f */
[----:B------:R-:W-:Y:S01]  /*1320*/  USHF.L.U64.HI UR11, UR48, 0x7, UR59 ;  /* 0x00000007300b7899 */ /* 0x000fe2000801023b */
[----:B------:R-:W-:Y:S01]  /*1330*/  IMAD.HI.U32 R0, R3, R0, R2 ;  /* 0x0000000003007227 */ /* 0x000fe200078e0002 */
[----:B------:R-:W-:Y:S01]  /*1340*/  MOV R2, R4 ;  /* 0x0000000400027202 */ /* 0x000fe20000000f00 */
[----:B------:R-:W-:Y:S02]  /*1350*/  UIADD3 UR49, UR23, UR7, URZ ;  /* 0x0000000717317290 */ /* 0x000fe4000fffe03f */
[----:B------:R-:W-:Y:S02]  /*1360*/  USHF.R.S32.HI UR14, URZ, 0x7, UR33 ;  /* 0x000000073f0e7899 */ /* 0x000fe40008011421 */
[----:B------:R-:W-:Y:S01]  /*1370*/  IMAD.HI.U32 R0, R0, R2, RZ ;  /* 0x0000000200007227 */ /* 0x000fe200078e00ff */
[----:B------:R-:W-:Y:S02]  /*1380*/  USHF.R.S32.HI UR7, URZ, 0x7, UR20 ;  /* 0x000000073f077899 */ /* 0x000fe40008011414 */
[----:B------:R-:W-:Y:S01]  /*1390*/  USEL UR35, UR11, URZ, UP0 ;  /* 0x0000003f0b237287 */ /* 0x000fe20008000000 */
[----:B------:R-:W-:Y:S01]  /*13a0*/  IMAD.MOV R3, RZ, RZ, -R0 ;  /* 0x000000ffff037224 */ /* 0x000fe200078e0a00 */
[----:B------:R-:W-:Y:S01]  /*13b0*/  UISETP.LT.AND UP0, UPT, UR14, UR7, UPT ;  /* 0x000000070e00728c */ /* 0x000fe2000bf01270 */
[----:B------:R-:W-:-:S02]  /*13c0*/  ULDC UR40, c[0x0][0x2c4] ;  /* 0x0000b10000287ab9 */ /* 0x000fc40000000800 */
[C---:B------:R-:W-:Y:S01]  /*13d0*/  IMAD R2, R5.reuse, R3, R2 ;  /* 0x0000000305027224 */ /* 0x040fe200078e0202 */
[----:B------:R-:W-:Y:S02]  /*13e0*/  UIMAD UR52, UR58, UR44, URZ ;  /* 0x0000002c3a3472a4 */ /* 0x000fe4000f8e023f */
[----:B------:R-:W-:Y:S02]  /*13f0*/  @UP3 UIMAD UR20, UR48, UR40, URZ ;  /* 0x00000028301432a4 */ /* 0x000fe4000f8e023f */
[----:B------:R-:W-:Y:S01]  /*1400*/  ISETP.GT.U32.AND P1, PT, R5, R2, PT ;  /* 0x000000020500720c */ /* 0x000fe20003f24070 */
[----:B------:R-:W-:Y:S02]  /*1410*/  USEL UR44, UR14, UR7, UP0 ;  /* 0x000000070e2c7287 */ /* 0x000fe40008000000 */
[----:B------:R-:W-:Y:S02]  /*1420*/  UISETP.NE.AND UP1, UPT, UR38, -0x1, UPT ;  /* 0xffffffff2600788c */ /* 0x000fe4000bf25270 */
[----:B------:R-:W-:-:S02]  /*1430*/  @UP3 USEL UR20, UR20, UR6, !UP2 ;  /* 0x0000000614143287 */ /* 0x000fc4000d000000 */
[----:B------:R-:W-:Y:S02]  /*1440*/  ULEA UR7, UR44, 0xffffff80, 0x7 ;  /* 0xffffff802c077891 */ /* 0x000fe4000f8e383f */
[----:B------:R-:W-:Y:S01]  /*1450*/  UIMAD.WIDE.U32 UR16, UR12, UR6, URZ ;  /* 0x000000060c1072a5 */ /* 0x000fe2000f8e003f */
[----:B------:R-:W-:Y:S01]  /*1460*/  @UP3 ULDC UR14, c[0x0][0x2e4] ;  /* 0x0000b900000e3ab9 */ /* 0x000fe20000000800 */
[----:B------:R-:W-:Y:S02]  /*1470*/  USHF.R.S32.HI UR25, URZ, 0x1f, UR7 ;  /* 0x0000001f3f197899 */ /* 0x000fe40008011407 */
[----:B------:R-:W-:Y:S01]  /*1480*/  @!P1 IMAD.IADD R2, R2, 0x1, -R5 ;  /* 0x0000000102029824 */ /* 0x000fe200078e0a05 */
[----:B------:R-:W-:Y:S01]  /*1490*/  @UP3 UIMAD UR36, UR58, UR14, UR20 ;  /* 0x0000000e3a2432a4 */ /* 0x000fe2000f8e0214 */
[----:B------:R-:W-:Y:S01]  /*14a0*/  @!P1 IADD3 R0, R0, 0x1, RZ ;  /* 0x0000000100009810 */ /* 0x000fe20007ffe0ff */
[----:B------:R-:W-:Y:S01]  /*14b0*/  UIADD3 UR14, UP0, UR7, UR37, URZ ;  /* 0x00000025070e7290 */ /* 0x000fe2000ff1e03f */
[----:B------:R-:W-:Y:S01]  /*14c0*/  PLOP3.LUT P1, PT, PT, PT, UP1, 0x80, 0x0 ;  /* 0x000000000000781c */ /* 0x000fe20003f2f018 */
[----:B------:R-:W-:Y:S01]  /*14d0*/  USEL UR57, UR22, UR16, !UP2 ;  /* 0x0000001016397287 */ /* 0x000fe2000d000000 */
[----:B------:R-:W-:Y:S01]  /*14e0*/  ISETP.GE.U32.AND P0, PT, R2, R5, PT ;  /* 0x000000050200720c */ /* 0x000fe20003f06070 */
[----:B------:R-:W-:Y:S01]  /*14f0*/  @!UP3 UIMAD UR22, UR48, UR53, UR58 ;  /* 0x000000353016b2a4 */ /* 0x000fe2000f8e023a */
[----:B------:R-:W-:Y:S01]  /*1500*/  LOP3.LUT R2, R6, UR58, RZ, 0x3c, !PT ;  /* 0x0000003a06027c12 */ /* 0x000fe2000f8e3cff */
[----:B------:R-:W-:Y:S01]  /*1510*/  UIMAD UR16, UR13, UR6, URZ ;  /* 0x000000060d1072a4 */ /* 0x000fe2000f8e023f */
[----:B------:R-:W-:Y:S01]  /*1520*/  ULDC.U8 UR41, c[0x0][0x480] ;  /* 0x0001200000297ab9 */ /* 0x000fe20000000000 */
[----:B------:R-:W-:Y:S01]  /*1530*/  UIADD3.X UR20, UR25, UR35, URZ, UP0, !UPT ;  /* 0x0000002319147290 */ /* 0x000fe200087fe43f */
[----:B------:R-:W-:Y:S01]  /*1540*/  ISETP.GE.AND P2, PT, R2, RZ, PT ;  /* 0x000000ff0200720c */ /* 0x000fe20003f46270 */
[----:B------:R-:W-:-:S02]  /*1550*/  UIMAD UR13, UR13, UR14, URZ ;  /* 0x0000000e0d0d72a4 */ /* 0x000fc4000f8e023f */
[----:B------:R-:W-:Y:S02]  /*1560*/  @UP1 UIADD3 UR26, UR30, UR38, URZ ;  /* 0x000000261e1a1290 */ /* 0x000fe4000fffe03f */
[----:B------:R-:W-:Y:S02]  /*1570*/  @UP1 UIADD3 UR27, UR30, UR38, URZ ;  /* 0x000000261e1b1290 */ /* 0x000fe4000fffe03f */
[----:B------:R-:W-:Y:S01]  /*1580*/  @P0 VIADD R0, R0, 0x1 ;  /* 0x0000000100000836 */ /* 0x000fe20000000000 */
[----:B------:R-:W-:Y:S01]  /*1590*/  UISETP.NE.AND UP4, UPT, UR41, URZ, UPT ;  /* 0x0000003f2900728c */ /* 0x000fe2000bf85270 */
[----:B------:R-:W-:Y:S01]  /*15a0*/  PLOP3.LUT P0, PT, PT, PT, UP3, 0x80, 0x0 ;  /* 0x000000000000781c */ /* 0x000fe20003f0f038 */
[----:B------:R-:W-:Y:S01]  /*15b0*/  @!UP3 UIMAD UR36, UR22, UR40, URZ ;  /* 0x000000281624b2a4 */ /* 0x000fe2000f8e023f */
[----:B------:R-:W-:Y:S01]  /*15c0*/  IMAD.MOV.U32 R11, RZ, RZ, R0 ;  /* 0x000000ffff0b7224 */ /* 0x000fe200078e0000 */
[----:B------:R-:W-:Y:S01]  /*15d0*/  @UP1 ULDC.64 UR10, c[0x0][0x248] ;  /* 0x00009200000a1ab9 */ /* 0x000fe20000000a00 */
[----:B------:R-:W-:Y:S01]  /*15e0*/  @UP1 ULDC.64 UR8, c[0x0][0x250] ;  /* 0x0000940000081ab9 */ /* 0x000fe20000000a00 */
[----:B------:R-:W-:-:S02]  /*15f0*/  UIMAD.WIDE.U32 UR40, UR12, UR14, URZ ;  /* 0x0000000e0c2872a5 */ /* 0x000fc4000f8e003f */
[----:B------:R-:W-:Y:S01]  /*1600*/  @UP2 UIADD3 UR49, UR17, UR16, URZ ;  /* 0x0000001011312290 */ /* 0x000fe2000fffe03f */
[----:B------:R-:W-:Y:S01]  /*1610*/  @!P2 IADD3 R11, -R11, RZ, RZ ;  /* 0x000000ff0b0ba210 */ /* 0x000fe20007ffe1ff */
[----:B------:R-:W-:Y:S01]  /*1620*/  UIMAD UR14, UR12, UR20, UR13 ;  /* 0x000000140c0e72a4 */ /* 0x000fe2000f8e020d */
[----:B------:R-:W-:Y:S01]  /*1630*/  @!P3 LOP3.LUT R11, RZ, R6, RZ, 0x33, !PT ;  /* 0x00000006ff0bb212 */ /* 0x000fe200078e33ff */
[----:B------:R-:W-:Y:S02]  /*1640*/  @UP1 UIMAD.WIDE.U32 UR16, UR26, UR10, URZ ;  /* 0x0000000a1a1012a5 */ /* 0x000fe4000f8e003f */
[----:B------:R-:W-:Y:S02]  /*1650*/  @UP1 UIMAD.WIDE.U32 UR12, UR27, UR8, URZ ;  /* 0x000000081b0c12a5 */ /* 0x000fe4000f8e003f */
[----:B------:R-:W-:Y:S02]  /*1660*/  @UP1 UIMAD UR23, UR26, UR11, URZ ;  /* 0x0000000b1a1712a4 */ /* 0x000fe4000f8e023f */
[----:B------:R-:W-:-:S02]  /*1670*/  @UP1 UIMAD UR20, UR27, UR9, URZ ;  /* 0x000000091b1412a4 */ /* 0x000fc4000f8e023f */
[----:B------:R-:W-:Y:S02]  /*1680*/  @!UP2 UIADD3 UR50, UR43, UR34, URZ ;  /* 0x000000222b32a290 */ /* 0x000fe4000fffe03f */
[----:B------:R-:W-:Y:S02]  /*1690*/  USEL UR54, UR32, URZ, UP4 ;  /* 0x0000003f20367287 */ /* 0x000fe4000a000000 */
[----:B------:R-:W-:Y:S02]  /*16a0*/  USEL UR53, UR51, URZ, UP4 ;  /* 0x0000003f33357287 */ /* 0x000fe4000a000000 */
[----:B------:R-:W-:Y:S02]  /*16b0*/  USHF.R.S32.HI UR39, URZ, 0x1f, UR24 ;  /* 0x0000001f3f277899 */ /* 0x000fe40008011418 */
[----:B------:R-:W-:Y:S02]  /*16c0*/  USHF.R.S32.HI UR55, URZ, 0x1f, UR52 ;  /* 0x0000001f3f377899 */ /* 0x000fe40008011434 */
        /* <DEDUP_REMOVED lines=18> */
.L_x_2290:
        /* <DEDUP_REMOVED lines=13> */
.L_x_2291:
        /* <DEDUP_REMOVED lines=11> */
.L_x_2292:
[----:B------:R-:W-:Y:S02]  /*1970*/  ULDC UR6, c[0x0][0x270] ;  /* 0x00009c0000067ab9 */ /* 0x000fe40000000800 */
[----:B------:R-:W-:-:S04]  /*1980*/  UIMAD UR6, UR48, UR6, UR58 ;  /* 0x00000006300672a4 */ /* 0x000fc8000f8e023a */
[----:B------:R-:W-:-:S12]  /*1990*/  UIMAD UR6, UR6, UR60, URZ ;  /* 0x0000003c060672a4 */ /* 0x000fd8000f8e023f */
.L_x_2293:
[----:B------:R-:W1:Y:S01]  /*19a0*/  S2R R13, SR_TID.X ;  /* 0x00000000000d7919 */ /* 0x000e620000002100 */
[----:B------:R-:W2:Y:S01]  /*19b0*/  LDC.64 R4, c[0x0][0x420] ;  /* 0x00010800ff047b82 */ /* 0x000ea20000000a00 */
[--C-:B------:R-:W-:Y:S01]  /*19c0*/  SHF.R.S32.HI R23, RZ, 0x1f, R201.reuse ;  /* 0x0000001fff177819 */ /* 0x100fe200000114c9 */
[----:B------:R-:W-:Y:S01]  /*19d0*/  IMAD.MOV.U32 R22, RZ, RZ, R201 ;  /* 0x000000ffff167224 */ /* 0x000fe200078e00c9 */
[----:B------:R-:W-:Y:S01]  /*19e0*/  USHF.R.S32.HI UR27, URZ, 0x1f, UR58 ;  /* 0x0000001f3f1b7899 */ /* 0x000fe2000801143a */
[----:B------:R-:W-:Y:S01]  /*19f0*/  BSSY B1, `(.L_x_2289) ;  /* 0x0000cda000017945 */ /* 0x000fe20003800000 */
[----:B------:R-:W-:Y:S01]  /*1a00*/  ULDC.64 UR16, c[0x0][0x428] ;  /* 0x00010a0000107ab9 */ /* 0x000fe20000000a00 */
[----:B------:R-:W-:Y:S01]  /*1a10*/  UIADD3 UR41, UR7, UR6, URZ ;  /* 0x0000000607297290 */ /* 0x000fe2000fffe03f */
[----:B------:R-:W-:Y:S01]  /*1a20*/  IMAD.U32 R9, RZ, RZ, UR16 ;  /* 0x00000010ff097e24 */ /* 0x000fe2000f8e00ff */
[----:B------:R-:W-:Y:S01]  /*1a30*/  UIMAD UR6, UR27, UR16, URZ ;  /* 0x000000101b0672a4 */ /* 0x000fe2000f8e023f */
[----:B------:R-:W-:Y:S01]  /*1a40*/  ULDC UR13, c[0x0][0x2dc] ;  /* 0x0000b700000d7ab9 */ /* 0x000fe20000000800 */
[----:B------:R-:W-:-:S02]  /*1a50*/  ULDC UR14, c[0x0][0x270] ;  /* 0x00009c00000e7ab9 */ /* 0x000fc40000000800 */
[----:B------:R-:W-:Y:S02]  /*1a60*/  UIMAD UR26, UR58, UR17, UR6 ;  /* 0x000000113a1a72a4 */ /* 0x000fe4000f8e0206 */
[----:B------:R-:W-:Y:S02]  /*1a70*/  UIADD3 UR6, -UR15, UR21, UR24 ;  /* 0x000000150f067290 */ /* 0x000fe4000fffe118 */
[----:B------:R-:W-:Y:S02]  /*1a80*/  UIMAD UR20, UR13, UR14, URZ ;  /* 0x0000000e0d1472a4 */ /* 0x000fe4000f8e023f */
[----:B------:R-:W-:Y:S01]  /*1a90*/  UIADD3 UR22, UR7, UR36, URZ ;  /* 0x0000002407167290 */ /* 0x000fe2000fffe03f */
[----:B------:R-:W-:Y:S02]  /*1aa0*/  ULDC.64 UR46, c[0x0][0x478] ;  /* 0x00011e00002e7ab9 */ /* 0x000fe40000000a00 */
[----:B------:R-:W-:Y:S01]  /*1ab0*/  ULDC.64 UR36, c[0x0][0x2b0] ;  /* 0x0000ac0000247ab9 */ /* 0x000fe20000000a00 */
[----:B------:R-:W-:Y:S01]  /*1ac0*/  ULDC.64 UR42, c[0x0][0x210] ;  /* 0x00008400002a7ab9 */ /* 0x000fe20000000a00 */
[----:B------:R-:W-:Y:S01]  /*1ad0*/  UIMAD.WIDE UR22, UR22, 0x4, UR36 ;  /* 0x00000004161678a5 */ /* 0x000fe2000f8e0224 */
[----:B--2---:R-:W-:Y:S01]  /*1ae0*/  IMAD R8, R4, UR25, RZ ;  /* 0x0000001904087c24 */ /* 0x004fe2000f8e02ff */
[----:B------:R-:W-:Y:S01]  /*1af0*/  UIADD3 UR14, UR44, -0x1, URZ ;  /* 0xffffffff2c0e7890 */ /* 0x000fe2000fffe03f */
[----:B------:R-:W-:-:S02]  /*1b00*/  ULDC.64 UR36, c[0x0][0x3e0] ;  /* 0x0000f80000247ab9 */ /* 0x000fc40000000a00 */
[----:B------:R-:W-:Y:S01]  /*1b10*/  IMAD R8, R5, UR7, R8 ;  /* 0x0000000705087c24 */ /* 0x000fe2000f8e0208 */
[----:B-1----:R-:W-:-:S04]  /*1b20*/  SHF.R.S32.HI R12, RZ, 0x1f, R13 ;  /* 0x0000001fff0c7819 */ /* 0x002fc8000001140d */
[----:B------:R-:W-:-:S04]  /*1b30*/  LEA.HI R0, R12, R13, RZ, 0x3 ;  /* 0x0000000d0c007211 */ /* 0x000fc800078f18ff */
[----:B------:R-:W-:-:S04]  /*1b40*/  SHF.R.S32.HI R0, RZ, 0x3, R0 ;  /* 0x00000003ff007819 */ /* 0x000fc80000011400 */
[----:B------:R-:W-:Y:S02]  /*1b50*/  SHF.R.S32.HI R20, RZ, 0x1f, R0 ;  /* 0x0000001fff147819 */ /* 0x000fe40000011400 */
[----:B------:R-:W-:-:S04]  /*1b60*/  IADD3 R6, P0, R0, UR7, RZ ;  /* 0x0000000700067c10 */ /* 0x000fc8000ff1e0ff */
[----:B------:R-:W-:-:S05]  /*1b70*/  IADD3.X R2, R20, UR25, RZ, P0, !PT ;  /* 0x0000001914027c10 */ /* 0x000fca00087fe4ff */
[----:B------:R-:W-:Y:S02]  /*1b80*/  IMAD R7, R2, UR28, RZ ;  /* 0x0000001c02077c24 */ /* 0x000fe4000f8e02ff */
[----:B------:R-:W-:-:S04]  /*1b90*/  IMAD.WIDE.U32 R2, R6, UR28, R22 ;  /* 0x0000001c06027c25 */ /* 0x000fc8000f8e0016 */
[----:B------:R-:W-:Y:S01]  /*1ba0*/  IMAD R7, R6, UR29, R7 ;  /* 0x0000001d06077c24 */ /* 0x000fe2000f8e0207 */
[----:B------:R-:W-:-:S04]  /*1bb0*/  IADD3 R6, P0, R2, UR56, RZ ;  /* 0x0000003802067c10 */ /* 0x000fc8000ff1e0ff */
[----:B------:R-:W-:Y:S01]  /*1bc0*/  IADD3.X R7, R3, UR45, R7, P0, !PT ;  /* 0x0000002d03077c10 */ /* 0x000fe200087fe407 */
[----:B------:R-:W-:Y:S01]  /*1bd0*/  ULDC UR45, c[0x0][0x398] ;  /* 0x0000e600002d7ab9 */ /* 0x000fe20000000800 */
[----:B------:R-:W-:Y:S01]  /*1be0*/  IADD3 R2, P0, R201, UR12, RZ ;  /* 0x0000000cc9027c10 */ /* 0x000fe2000ff1e0ff */
[----:B------:R-:W-:Y:S01]  /*1bf0*/  UIADD3 UR6, UR6, -UR45, URZ ;  /* 0x8000002d06067290 */ /* 0x000fe2000fffe03f */
[----:B------:R-:W-:Y:S02]  /*1c00*/  ULDC.64 UR12, c[0x0][0x258] ;  /* 0x00009600000c7ab9 */ /* 0x000fe40000000a00 */
[----:B------:R-:W-:Y:S01]  /*1c10*/  IADD3.X R3, R23, UR50, RZ, P0, !PT ;  /* 0x0000003217037c10 */ /* 0x000fe200087fe4ff */
[----:B------:R-:W-:Y:S01]  /*1c20*/  UIMAD UR16, UR27, UR12, URZ ;  /* 0x0000000c1b1072a4 */ /* 0x000fe2000f8e023f */
[----:B------:R-:W-:Y:S01]  /*1c30*/  IMAD.U32 R10, RZ, RZ, UR12 ;  /* 0x0000000cff0a7e24 */ /* 0x000fe2000f8e00ff */
[----:B------:R-:W-:Y:S01]  /*1c40*/  USHF.R.S32.HI UR27, URZ, 0x1f, UR6 ;  /* 0x0000001f3f1b7899 */ /* 0x000fe20008011406 */
[----:B------:R-:W-:Y:S01]  /*1c50*/  IMAD.WIDE.U32 R2, R4, UR7, R2 ;  /* 0x0000000704027c25 */ /* 0x000fe2000f8e0002 */
[----:B------:R-:W-:-:S02]  /*1c60*/  USHF.L.U32 UR7, UR20, 0x7, URZ ;  /* 0x0000000714077899 */ /* 0x000fc4000800063f */
[----:B------:R-:W-:Y:S01]  /*1c70*/  ULEA.HI UR27, UR27, UR6, URZ, 0x7 ;  /* 0x000000061b1b7291 */ /* 0x000fe2000f8f383f */
[----:B------:R-:W-:Y:S01]  /*1c80*/  IMAD.IADD R3, R3, 0x1, R8 ;  /* 0x0000000103037824 */ /* 0x000fe200078e0208 */
[----:B------:R-:W-:Y:S01]  /*1c90*/  LEA.HI R8, R12, R13, RZ, 0x5 ;  /* 0x0000000d0c087211 */ /* 0x000fe200078f28ff */
[----:B------:R-:W-:Y:S01]  /*1ca0*/  UIADD3 UR12, UP2, UP0, UR40, UR7, UR52 ;  /* 0x00000007280c7290 */ /* 0x000fe2000f85e034 */
[----:B------:R-:W-:Y:S01]  /*1cb0*/  IMAD.WIDE.U32 R6, R10, UR58, R6 ;  /* 0x0000003a0a067c25 */ /* 0x000fe2000f8e0006 */
[----:B------:R-:W-:Y:S01]  /*1cc0*/  USHF.R.S32.HI UR7, URZ, 0x1f, UR7 ;  /* 0x0000001f3f077899 */ /* 0x000fe20008011407 */
[----:B------:R-:W-:Y:S01]  /*1cd0*/  LOP3.LUT R12, R8, 0xffffffe0, RZ, 0xc0, !PT ;  /* 0xffffffe0080c7812 */ /* 0x000fe200078ec0ff */
[----:B------:R-:W-:Y:S01]  /*1ce0*/  USHF.R.S32.HI UR27, URZ, 0x7, UR27 ;  /* 0x000000073f1b7899 */ /* 0x000fe2000801141b */
[----:B------:R-:W-:Y:S01]  /*1cf0*/  IMAD.WIDE.U32 R2, R9, UR58, R2 ;  /* 0x0000003a09027c25 */ /* 0x000fe2000f8e0002 */
[----:B------:R-:W-:Y:S01]  /*1d00*/  UIADD3.X UR7, UR51, UR7, UR55, UP2, UP0 ;  /* 0x0000000733077290 */ /* 0x000fe200097e0437 */
[----:B------:R-:W-:Y:S01]  /*1d10*/  SHF.R.S32.HI R9, RZ, 0x5, R8 ;  /* 0x00000005ff097819 */ /* 0x000fe20000011408 */
[----:B------:R-:W-:Y:S01]  /*1d20*/  UISETP.LT.AND UP0, UPT, URZ, UR27, UPT ;  /* 0x0000001b3f00728c */ /* 0x000fe2000bf01270 */
[----:B------:R-:W-:Y:S01]  /*1d30*/  IMAD.IADD R13, R13, 0x1, -R12 ;  /* 0x000000010d0d7824 */ /* 0x000fe200078e0a0c */
[----:B------:R-:W-:Y:S01]  /*1d40*/  UIADD3 UR6, UP3, UP2, UR54, UR12, UR57 ;  /* 0x0000000c36067290 */ /* 0x000fe2000fa7e039 */
[----:B------:R-:W-:Y:S01]  /*1d50*/  VIADD R3, R3, UR26 ;  /* 0x0000001a03037c36 */ /* 0x000fe20008000000 */
[----:B------:R-:W-:Y:S01]  /*1d60*/  USEL UR27, URZ, UR27, !UP0 ;  /* 0x0000001b3f1b7287 */ /* 0x000fe2000c000000 */
[----:B------:R-:W-:Y:S01]  /*1d70*/  IMAD R9, R9, UR20, R13 ;  /* 0x0000001409097c24 */ /* 0x000fe2000f8e020d */
[----:B------:R-:W-:Y:S01]  /*1d80*/  UIADD3.X UR12, UR53, UR7, UR49, UP3, UP2 ;  /* 0x00000007350c7290 */ /* 0x000fe20009fe4431 */
[-C--:B------:R-:W-:Y:S01]  /*1d90*/  IMAD R10, R20, R4.reuse, RZ ;  /* 0x00000004140a7224 */ /* 0x080fe200078e02ff */
[----:B------:R-:W-:Y:S01]  /*1da0*/  UISETP.GT.AND UP0, UPT, UR44, UR27, UPT ;  /* 0x0000001b2c00728c */ /* 0x000fe2000bf04270 */
[----:B------:R-:W-:Y:S01]  /*1db0*/  IMAD.WIDE.U32 R2, R0, R4, R2 ;  /* 0x0000000400027225 */ /* 0x000fe200078e0002 */
[C---:B------:R-:W-:Y:S01]  /*1dc0*/  IADD3 R8, P0, R9.reuse, UR6, RZ ;  /* 0x0000000609087c10 */ /* 0x040fe2000ff1e0ff */
[----:B------:R-:W-:Y:S01]  /*1dd0*/  UIMAD UR13, UR58, UR13, UR16 ;  /* 0x0000000d3a0d72a4 */ /* 0x000fe2000f8e0210 */
[----:B------:R-:W-:Y:S01]  /*1de0*/  LEA R238, P4, R6, UR42, 0x1 ;  /* 0x0000002a06ee7c11 */ /* 0x000fe2000f8808ff */
[----:B------:R-:W-:Y:S01]  /*1df0*/  IMAD R10, R0, R5, R10 ;  /* 0x00000005000a7224 */ /* 0x000fe200078e020a */
[----:B------:R-:W-:Y:S01]  /*1e00*/  LEA.HI.X.SX32 R9, R9, UR12, 0x1, P0 ;  /* 0x0000000c09097c11 */ /* 0x000fe200080f0eff */
[----:B------:R-:W-:Y:S01]  /*1e10*/  UIMAD.WIDE UR6, UR41, 0x4, UR46 ;  /* 0x00000004290678a5 */ /* 0x000fe2000f8e022e */
[----:B------:R-:W-:Y:S01]  /*1e20*/  PLOP3.LUT P0, PT, PT, PT, UP0, 0x80, 0x0 ;  /* 0x000000000000781c */ /* 0x000fe20003f0f008 */
[----:B------:R-:W-:Y:S01]  /*1e30*/  ULDC.64 UR16, c[0x0][0x400] ;  /* 0x0001000000107ab9 */ /* 0x000fe20000000a00 */
        /* <DEDUP_REMOVED lines=8> */
[----:B------:R-:W-:Y:S02]  /*1ec0*/  LEA.HI.X R239, R2, UR37, R3, 0x1, P3 ;  /* 0x0000002502ef7c11 */ /* 0x000fe400098f0c03 */
        /* <DEDUP_REMOVED lines=20> */
.L_x_2295:
        /* <DEDUP_REMOVED lines=20> */
.L_x_2296:
        /* <DEDUP_REMOVED lines=35> */
.L_x_2298:
[----:B------:R-:W-:Y:S05]  /*2380*/  BSYNC B0 ;  /* 0x0000000000007941 */ /* 0x000fea0003800000 */
.L_x_2297:
        /* <DEDUP_REMOVED lines=14> */
.L_x_2300:
[----:B------:R-:W-:Y:S05]  /*2470*/  BSYNC B0 ;  /* 0x0000000000007941 */ /* 0x000fea0003800000 */
.L_x_2299:
        /* <DEDUP_REMOVED lines=14> */
.L_x_2302:
[----:B------:R-:W-:Y:S05]  /*2560*/  BSYNC B0 ;  /* 0x0000000000007941 */ /* 0x000fea0003800000 */
.L_x_2301:
        /* <DEDUP_REMOVED lines=14> */
.L_x_2304:
[----:B------:R-:W-:Y:S05]  /*2650*/  BSYNC B0 ;  /* 0x0000000000007941 */ /* 0x000fea0003800000 */
.L_x_2303:
        /* <DEDUP_REMOVED lines=26> */
.L_x_2306:
[----:B------:R-:W-:Y:S05]  /*2800*/  BSYNC B0 ;  /* 0x0000000000007941 */ /* 0x000fea0003800000 */
.L_x_2305:
        /* <DEDUP_REMOVED lines=14> */
.L_x_2308:
[----:B------:R-:W-:Y:S05]  /*28f0*/  BSYNC B0 ;  /* 0x0000000000007941 */ /* 0x000fea0003800000 */
.L_x_2307:
        /* <DEDUP_REMOVED lines=14> */
.L_x_2310:
[----:B------:R-:W-:Y:S05]  /*29e0*/  BSYNC B0 ;  /* 0x0000000000007941 */ /* 0x000fea0003800000 */
.L_x_2309:
        /* <DEDUP_REMOVED lines=14> */
.L_x_2294:
        /* <DEDUP_REMOVED lines=32> */
.L_x_2313:
[----:B------:R-:W-:Y:S05]  /*2cd0*/  BSYNC B0 ;  /* 0x0000000000007941 */ /* 0x000fea0003800000 */
.L_x_2312:
        /* <DEDUP_REMOVED lines=14> */
.L_x_2315:
[----:B------:R-:W-:Y:S05]  /*2dc0*/  BSYNC B0 ;  /* 0x0000000000007941 */ /* 0x000fea0003800000 */
.L_x_2314:
        /* <DEDUP_REMOVED lines=13> */
.L_x_2317:
[----:B------:R-:W-:Y:S05]  /*2ea0*/  BSYNC B0 ;  /* 0x0000000000007941 */ /* 0x000fea0003800000 */
.L_x_2316:
        /* <DEDUP_REMOVED lines=16> */
.L_x_2319:
[----:B------:R-:W-:Y:S05]  /*2fb0*/  BSYNC B0 ;  /* 0x0000000000007941 */ /* 0x000fea0003800000 */
.L_x_2318:
        /* <DEDUP_REMOVED lines=19> */
.L_x_2321:
[----:B------:R-:W-:Y:S05]  /*30f0*/  BSYNC B0 ;  /* 0x0000000000007941 */ /* 0x000fea0003800000 */
.L_x_2320:
        /* <DEDUP_REMOVED lines=21> */
.L_x_2323:
[----:B------:R-:W-:Y:S05]  /*3250*/  BSYNC B0 ;  /* 0x0000000000007941 */ /* 0x000fea0003800000 */
.L_x_2322:
        /* <DEDUP_REMOVED lines=21> */
.L_x_2325:
[----:B------:R-:W-:Y:S05]  /*33b0*/  BSYNC B0 ;  /* 0x0000000000007941 */ /* 0x000fea0003800000 */
.L_x_2324:
        /* <DEDUP_REMOVED lines=23> */
.L_x_2327:
[----:B------:R-:W-:Y:S05]  /*3530*/  BSYNC B0 ;  /* 0x0000000000007941 */ /* 0x000fea0003800000 */
.L_x_2326:
[----:B------:R-:W-:Y:S01]  /*3540*/  UIMAD UR7, UR39, UR10, URZ ;  /* 0x0000000a270772a4 */ /* 0x000fe2000f8e023f */
[----:B---3--:R-:W-:Y:S01]  /*3550*/  IMAD.WIDE.U32 R4, R8, UR24, R22 ;  /* 0x0000001808047c25 */ /* 0x008fe2000f8e0016 */
[----:B------:R-:W-:Y:S02]  /*3560*/  BSSY B0, `(.L_x_2328) ;  /* 0x0000029000007945 */ /* 0x000fe40003800000 */
[----:B------:R-:W-:Y:S01]  /*3570*/  UIMAD UR12, UR24, UR11, UR7 ;  /* 0x0000000b180c72a4 */ /* 0x000fe2000f8e0207 */
[C---:B------:R-:W-:Y:S01]  /*3580*/  VIADD R6, R241.reuse, 0x8 ;  /* 0x00000008f1067836 */ /* 0x040fe20000000000 */
[----:B------:R-:W-:Y:S01]  /*3590*/  UIMAD UR7, UR31, -0x80, UR15 ;  /* 0xffffff801f0778a4 */ /* 0x000fe2000f8e020f */
[----:B------:R-:W-:Y:S01]  /*35a0*/  IADD3 R4, P0, R4, UR32, RZ ;  /* 0x0000002004047c10 */ /* 0x000fe2000ff1e0ff */
[----:B------:R-:W-:Y:S02]  /*35b0*/  VIADD R12, R241, 0x48 ;  /* 0x00000048f10c7836 */ /* 0x000fe40000000000 */
[----:B------:R-:W-:Y:S01]  /*35c0*/  IMAD.U32 R3, RZ, RZ, UR12 ;  /* 0x0000000cff037e24 */ /* 0x000fe2000f8e00ff */
[----:B------:R-:W-:Y:S01]  /*35d0*/  ULDC.64 UR12, c[0x0][0x260] ;  /* 0x00009800000c7ab9 */ /* 0x000fe20000000a00 */
[----:B------:R-:W-:-:S02]  /*35e0*/  ISETP.GE.AND P5, PT, R0, UR7, PT ;  /* 0x0000000700007c0c */ /* 0x000fc4000bfa6270 */
        /* <DEDUP_REMOVED lines=32> */
.L_x_2329:
[----:B------:R-:W-:Y:S05]  /*37f0*/  BSYNC B0 ;  /* 0x0000000000007941 */ /* 0x000fea0003800000 */
.L_x_2328:
        /* <DEDUP_REMOVED lines=23> */
.L_x_2331:
[----:B------:R-:W-:Y:S05]  /*3970*/  BSYNC B0 ;  /* 0x0000000000007941 */ /* 0x000fea0003800000 */
.L_x_2330:
        /* <DEDUP_REMOVED lines=23> */
.L_x_2333:
[----:B------:R-:W-:Y:S05]  /*3af0*/  BSYNC B0 ;  /* 0x0000000000007941 */ /* 0x000fea0003800000 */
.L_x_2332:
        /* <DEDUP_REMOVED lines=23> */
.L_x_2335:
[----:B------:R-:W-:Y:S05]  /*3c70*/  BSYNC B0 ;  /* 0x0000000000007941 */ /* 0x000fea0003800000 */
.L_x_2334:
        /* <DEDUP_REMOVED lines=32> */
.L_x_2337:
[----:B------:R-:W-:Y:S05]  /*3e80*/  BSYNC B0 ;  /* 0x0000000000007941 */ /* 0x000fea0003800000 */
.L_x_2336:
        /* <DEDUP_REMOVED lines=22> */
.L_x_2339:
[----:B------:R-:W-:Y:S05]  /*3ff0*/  BSYNC B0 ;  /* 0x0000000000007941 */ /* 0x000fea0003800000 */
.L_x_2338:
        /* <DEDUP_REMOVED lines=22> */
.L_x_2341:
[----:B------:R-:W-:Y:S05]  /*4160*/  BSYNC B0 ;  /* 0x0000000000007941 */ /* 0x000fea0003800000 */
.L_x_2340:
        /* <DEDUP_REMOVED lines=22> */
.L_x_2343:
[----:B------:R-:W-:Y:S05]  /*42d0*/  BSYNC B0 ;  /* 0x0000000000007941 */ /* 0x000fea0003800000 */
.L_x_2342:
[----:B------:R-:W-:Y:S01]  /*42e0*/  ULDC.64 UR8, c[0x0][0x3c8] ;  /* 0x0000f20000087ab9 */ /* 0x000fe20000000a00 */
[----:B------:R-:W-:Y:S01]  /*42f0*/  USHF.R.S32.HI UR6, URZ, 0x1f, UR58 ;  /* 0x0000001f3f067899 */ /* 0x000fe2000801143a */
[----:B------:R-:W-:Y:S01]  /*4300*/  ISETP.NE.AND P2, PT, R10, RZ, PT ;  /* 0x000000ff0a00720c */ /* 0x000fe20003f45270 */
[----:B------:R-:W-:Y:S01]  /*4310*/  UISETP.NE.U32.AND UP1, UPT, UR8, URZ, UPT ;  /* 0x0000003f0800728c */ /* 0x000fe2000bf25070 */
[----:B------:R-:W-:Y:S01]  /*4320*/  IMAD.MOV.U32 R6, RZ, RZ, 0x4 ;  /* 0x00000004ff067424 */ /* 0x000fe200078e00ff */
[----:B-1----:R-:W2:Y:S01]  /*4330*/  LDL R9, [R1+0x4] ;  /* 0x0000040001097983 */ /* 0x002ea20000100800 */
[----:B------:R-:W1:Y:S01]  /*4340*/  LDC.64 R10, c[0x0][0x3b8] ;  /* 0x0000ee00ff0a7b82 */ /* 0x000e620000000a00 */
[----:B------:R-:W-:Y:S01]  /*4350*/  UISETP.NE.AND.EX UP1, UPT, UR9, URZ, UPT, UP1 ;  /* 0x0000003f0900728c */ /* 0x000fe2000bf25310 */
[----:B------:R-:W-:Y:S01]  /*4360*/  IMAD.MOV.U32 R243, RZ, RZ, 0x7f800000 ;  /* 0x7f800000fff37424 */ /* 0x000fe200078e00ff */
[----:B------:R-:W2:Y:S01]  /*4370*/  S2R R14, SR_TID.X ;  /* 0x00000000000e7919 */ /* 0x000ea20000002100 */
[----:B------:R-:W-:-:S02]  /*4380*/  ISETP.NE.AND P4, PT, R15, RZ, PT ;  /* 0x000000ff0f00720c */ /* 0x000fc40003f85270 */
[----:B------:R-:W-:Y:S01]  /*4390*/  ISETP.NE.AND P3, PT, R16, RZ, PT ;  /* 0x000000ff1000720c */ /* 0x000fe20003f65270 */
[----:B------:R-:W-:Y:S01]  /*43a0*/  IMAD.MOV.U32 R244, RZ, RZ, 0x7f800000 ;  /* 0x7f800000fff47424 */ /* 0x000fe200078e00ff */
[----:B------:R-:W-:Y:S01]  /*43b0*/  PLOP3.LUT P0, PT, PT, PT, UP1, 0x80, 0x0 ;  /* 0x000000000000781c */ /* 0x000fe20003f0f018 */
[----:B------:R-:W-:Y:S01]  /*43c0*/  IMAD.MOV.U32 R245, RZ, RZ, 0x7f800000 ;  /* 0x7f800000fff57424 */ /* 0x000fe200078e00ff */
[----:B------:R-:W-:Y:S01]  /*43d0*/  ULDC UR13, c[0x0][0x270] ;  /* 0x00009c00000d7ab9 */ /* 0x000fe20000000800 */
[----:B------:R-:W-:Y:S01]  /*43e0*/  IMAD.MOV.U32 R242, RZ, RZ, 0x7f800000 ;  /* 0x7f800000fff27424 */ /* 0x000fe200078e00ff */
[----:B------:R-:W-:Y:S01]  /*43f0*/  @UP1 ULDC.64 UR10, c[0x0][0x3d0] ;  /* 0x0000f400000a1ab9 */ /* 0x000fe20000000a00 */
[----:B------:R-:W-:Y:S01]  /*4400*/  @UP1 UMOV UR7, UR6 ;  /* 0x0000000600071c82 */ /* 0x000fe20008000000 */
[----:B------:R-:W-:Y:S01]  /*4410*/  @UP1 UIMAD UR12, UR59, UR10, URZ ;  /* 0x0000000a3b0c12a4 */ /* 0x000fe2000f8e023f */
[----:B------:R-:W0:Y:S01]  /*4420*/  LDGDEPBAR ;  /* 0x00000000000079af */ /* 0x000e220000000000 */
[----:B------:R-:W-:Y:S01]  /*4430*/  @UP1 UMOV UR6, UR58 ;  /* 0x0000003a00061c82 */ /* 0x000fe20008000000 */
[----:B------:R-:W-:Y:S01]  /*4440*/  ULDC UR29, c[0x0][0x2d0] ;  /* 0x0000b400001d7ab9 */ /* 0x000fe20000000800 */
[----:B------:R-:W-:-:S02]  /*4450*/  @UP1 UIMAD.WIDE.U32 UR6, UR48, UR10, UR6 ;  /* 0x0000000a300612a5 */ /* 0x000fc4000f8e0006 */
[----:B------:R-:W-:Y:S02]  /*4460*/  @UP1 UIMAD UR11, UR48, UR11, UR12 ;  /* 0x0000000b300b12a4 */ /* 0x000fe4000f8e020c */
[----:B------:R-:W-:Y:S02]  /*4470*/  @UP1 ULEA UR8, UP0, UR6, UR8, 0x2 ;  /* 0x0000000806081291 */ /* 0x000fe4000f80103f */
[----:B------:R-:W-:Y:S01]  /*4480*/  @UP1 UIADD3 UR7, UR7, UR11, URZ ;  /* 0x0000000b07071290 */ /* 0x000fe2000fffe03f */
[----:B-1----:R-:W2:Y:S01]  /*4490*/  LDG.E.64 R4, desc[UR18][R10.64+0x8] ;  /* 0x000008120a047981 */ /* 0x002ea2000c1e1b00 */
[----:B------:R-:W-:Y:S01]  /*44a0*/  @!P6 IMAD.WIDE R6, R12, R6, UR22 ;  /* 0x000000160c06ee25 */ /* 0x000fe2000f8e0206 */
[----:B------:R-:W-:Y:S01]  /*44b0*/  ULDC UR34, c[0x0][0x398] ;  /* 0x0000e60000227ab9 */ /* 0x000fe20000000800 */
[----:B------:R-:W-:Y:S02]  /*44c0*/  @UP1 ULEA.HI.X UR9, UR6, UR9, UR7, 0x2, UP0 ;  /* 0x0000000906091291 */ /* 0x000fe400080f1407 */
[----:B--234-:R-:W-:Y:S01]  /*44d0*/  IMAD.U32 R2, RZ, RZ, UR8 ;  /* 0x00000008ff027e24 */ /* 0x01cfe2000f8e00ff */
[----:B------:R-:W5:Y:S01]  /*44e0*/  @!P6 LDG.E R243, desc[UR18][R6.64] ;  /* 0x0000001206f3e981 */ /* 0x000f62000c1e1900 */
[----:B------:R-:W-:Y:S01]  /*44f0*/  @UP1 ULDC UR6, c[0x0][0x2e8] ;  /* 0x0000ba0000061ab9 */ /* 0x000fe20000000800 */
[----:B------:R-:W-:Y:S01]  /*4500*/  VIADD R181, R191, 0x2000 ;  /* 0x00002000bfb57836 */ /* 0x000fe20000000000 */
[----:B------:R-:W-:Y:S01]  /*4510*/  ULDC UR33, c[0x0][0x2dc] ;  /* 0x0000b70000217ab9 */ /* 0x000fe20000000800 */
[----:B------:R-:W-:Y:S01]  /*4520*/  IMAD.U32 R3, RZ, RZ, UR9 ;  /* 0x00000009ff037e24 */ /* 0x000fe2000f8e00ff */
[----:B------:R-:W-:Y:S01]  /*4530*/  ULDC UR32, c[0x0][0x270] ;  /* 0x00009c0000207ab9 */ /* 0x000fe20000000800 */
[----:B------:R-:W-:-:S02]  /*4540*/  VIADD R187, R190, 0x2000 ;  /* 0x00002000bebb7836 */ /* 0x000fc40000000000 */
[----:B------:R-:W-:Y:S01]  /*4550*/  IMAD.MOV.U32 R189, RZ, RZ, 0x20 ;  /* 0x00000020ffbd7424 */ /* 0x000fe200078e00ff */
[----:B------:R1:W2:Y:S01]  /*4560*/  @P0 LDG.E R8, desc[UR18][R2.64] ;  /* 0x0000001202080981 */ /* 0x0002a2000c1e1900 */
[----:B------:R-:W-:Y:S02]  /*4570*/  IMAD.MOV.U32 R182, RZ, RZ, 0x40 ;  /* 0x00000040ffb67424 */ /* 0x000fe400078e00ff */
[----:B------:R-:W-:Y:S01]  /*4580*/  IMAD.MOV.U32 R248, RZ, RZ, 0x40 ;  /* 0x00000040fff87424 */ /* 0x000fe200078e00ff */
[----:B------:R-:W-:Y:S01]  /*4590*/  CS2R R126, SRZ ;  /* 0x00000000007e7805 */ /* 0x000fe2000001ff00 */
[----:B------:R-:W-:Y:S01]  /*45a0*/  IMAD.SHL.U32 R188, R190, 0x2, RZ ;  /* 0x00000002bebc7824 */ /* 0x000fe200078e00ff */
[----:B------:R-:W-:Y:S02]  /*45b0*/  CS2R R124, SRZ ;  /* 0x00000000007c7805 */ /* 0x000fe4000001ff00 */
[----:B------:R-:W-:Y:S02]  /*45c0*/  CS2R R130, SRZ ;  /* 0x0000000000827805 */ /* 0x000fe4000001ff00 */
[----:B------:R-:W-:-:S02]  /*45d0*/  CS2R R128, SRZ ;  /* 0x0000000000807805 */ /* 0x000fc4000001ff00 */
[----:B------:R-:W-:Y:S01]  /*45e0*/  CS2R R122, SRZ ;  /* 0x00000000007a7805 */ /* 0x000fe2000001ff00 */
[----:B------:R-:W3:Y:S01]  /*45f0*/  LDG.E.64 R10, desc[UR18][R10.64] ;  /* 0x000000120a0a7981 */ /* 0x000ee2000c1e1b00 */
[----:B------:R-:W2:Y:S01]  /*4600*/  @P0 MUFU.RCP R0, UR6 ;  /* 0x0000000600000d08 */ /* 0x000ea20008001000 */
        /* <DEDUP_REMOVED lines=13> */
[----:B-1----:R-:W-:Y:S01]  /*46e0*/  IMAD.MOV.U32 R2, RZ, RZ, 0x4 ;  /* 0x00000004ff027424 */ /* 0x002fe200078e00ff */
[----:B------:R-:W-:Y:S02]  /*46f0*/  CS2R R98, SRZ ;  /* 0x0000000000627805 */ /* 0x000fe4000001ff00 */
[----:B------:R-:W-:Y:S02]  /*4700*/  CS2R R96, SRZ ;  /* 0x0000000000607805 */ /* 0x000fe4000001ff00 */
[----:B------:R-:W-:Y:S01]  /*4710*/  CS2R R90, SRZ ;  /* 0x00000000005a7805 */ /* 0x000fe2000001ff00 */
[----:B------:R-:W-:Y:S01]  /*4720*/  IMAD.WIDE R2, R241, R2, UR22 ;  /* 0x00000016f1027e25 */ /* 0x000fe2000f8e0202 */
[----:B------:R-:W-:-:S02]  /*4730*/  CS2R R88, SRZ ;  /* 0x0000000000587805 */ /* 0x000fc4000001ff00 */
[----:B------:R-:W-:Y:S02]  /*4740*/  CS2R R86, SRZ ;  /* 0x0000000000567805 */ /* 0x000fe4000001ff00 */
[----:B------:R-:W-:Y:S02]  /*4750*/  CS2R R84, SRZ ;  /* 0x0000000000547805 */ /* 0x000fe4000001ff00 */
[----:B------:R-:W-:Y:S01]  /*4760*/  CS2R R78, SRZ ;  /* 0x00000000004e7805 */ /* 0x000fe2000001ff00 */
[----:B------:R-:W5:Y:S01]  /*4770*/  @!P4 LDG.E R244, desc[UR18][R2.64] ;  /* 0x0000001202f4c981 */ /* 0x000f62000c1e1900 */
[----:B------:R-:W-:Y:S02]  /*4780*/  CS2R R76, SRZ ;  /* 0x00000000004c7805 */ /* 0x000fe4000001ff00 */
[----:B------:R-:W-:Y:S02]  /*4790*/  CS2R R82, SRZ ;  /* 0x0000000000527805 */ /* 0x000fe4000001ff00 */
[----:B------:R-:W-:Y:S01]  /*47a0*/  CS2R R80, SRZ ;  /* 0x0000000000507805 */ /* 0x000fe2000001ff00 */
[----:B------:R-:W5:Y:S01]  /*47b0*/  @!P3 LDG.E R245, desc[UR18][R2.64+0x20] ;  /* 0x0000201202f5b981 */ /* 0x000f62000c1e1900 */
[----:B------:R-:W-:-:S02]  /*47c0*/  CS2R R74, SRZ ;  /* 0x00000000004a7805 */ /* 0x000fc4000001ff00 */
[----:B------:R-:W-:Y:S02]  /*47d0*/  CS2R R72, SRZ ;  /* 0x0000000000487805 */ /* 0x000fe4000001ff00 */
[----:B------:R-:W-:Y:S01]  /*47e0*/  CS2R R70, SRZ ;  /* 0x0000000000467805 */ /* 0x000fe2000001ff00 */
[----:B------:R1:W5:Y:S01]  /*47f0*/  @!P2 LDG.E R242, desc[UR18][R2.64+0x100] ;  /* 0x0001001202f2a981 */ /* 0x000362000c1e1900 */
[----:B------:R-:W-:Y:S01]  /*4800*/  UIMAD UR6, UR48, UR13, UR58 ;  /* 0x0000000d300672a4 */ /* 0x000fe2000f8e023a */
[----:B------:R-:W-:Y:S02]  /*4810*/  SEL R181, R181, R191, !P1 ;  /* 0x000000bfb5b57207 */ /* 0x000fe40004800000 */
[----:B------:R-:W-:Y:S02]  /*4820*/  CS2R R68, SRZ ;  /* 0x0000000000447805 */ /* 0x000fe4000001ff00 */
[----:B------:R-:W-:Y:S01]  /*4830*/  SEL R187, R187, R190, !P1 ;  /* 0x000000bebbbb7207 */ /* 0x000fe20004800000 */
[----:B------:R-:W-:Y:S01]  /*4840*/  USHF.L.U32 UR6, UR6, 0x5, URZ ;  /* 0x0000000506067899 */ /* 0x000fe2000800063f */
[----:B------:R-:W-:Y:S01]  /*4850*/  IMAD.MOV.U32 R228, RZ, RZ, R227 ;  /* 0x000000ffffe47224 */ /* 0x000fe200078e00e3 */
[----:B------:R-:W-:Y:S01]  /*4860*/  ULDC UR9, c[0x0][0x394] ;  /* 0x0000e50000097ab9 */ /* 0x000fe20000000800 */
[----:B------:R-:W-:Y:S01]  /*4870*/  ULDC.U8 UR13, c[0x0][0x388] ;  /* 0x0000e200000d7ab9 */ /* 0x000fe20000000000 */
[----:B------:R-:W-:Y:S01]  /*4880*/  ULDC UR12, c[0x0][0x2ec] ;  /* 0x0000bb00000c7ab9 */ /* 0x000fe20000000800 */
[----:B-1----:R-:W-:-:S05]  /*4890*/  IMAD.SHL.U32 R2, R14, 0x2, RZ ;  /* 0x000000020e027824 */ /* 0x002fca00078e00ff */
[----:B------:R-:W-:Y:S01]  /*48a0*/  LOP3.LUT R2, R2, 0x6, RZ, 0xc0, !PT ;  /* 0x0000000602027812 */ /* 0x000fe200078ec0ff */
[----:B------:R-:W-:-:S04]  /*48b0*/  IMAD.U32 R3, RZ, RZ, UR15 ;  /* 0x0000000fff037e24 */ /* 0x000fc8000f8e00ff */
[----:B------:R-:W-:Y:S01]  /*48c0*/  IMAD R2, R247, 0x40, R2 ;  /* 0x00000040f7027824 */ /* 0x000fe200078e0202 */
[----:B------:R-:W-:-:S04]  /*48d0*/  USHF.R.S32.HI UR7, URZ, 0x1f, UR6 ;  /* 0x0000001f3f077899 */ /* 0x000fc80008011406 */
[----:B------:R-:W-:-:S04]  /*48e0*/  IADD3 R2, R241, -UR24, -R2 ;  /* 0x80000018f1027c10 */ /* 0x000fc8000fffe802 */
[----:B------:R-:W-:Y:S02]  /*48f0*/  IADD3 R250, R3, -UR21, R2 ;  /* 0x8000001503fa7c10 */ /* 0x000fe4000fffe002 */
[--C-:B------:R-:W-:Y:S02]  /*4900*/  SHF.R.S32.HI R2, RZ, 0x1f, R13.reuse ;  /* 0x0000001fff027819 */ /* 0x100fe4000001140d */
[----:B------:R-:W-:Y:S02]  /*4910*/  LEA R181, R181, UR4, 0x1 ;  /* 0x00000004b5b57c11 */ /* 0x000fe4000f8e08ff */
[----:B------:R-:W-:Y:S02]  /*4920*/  LEA R187, R187, UR4, 0x1 ;  /* 0x00000004bbbb7c11 */ /* 0x000fe4000f8e08ff */
[----:B------:R-:W-:Y:S01]  /*4930*/  IADD3 R249, P3, P2, R4, UR6, R13 ;  /* 0x0000000604f97c10 */ /* 0x000fe2000fa7e00d */
[----:B------:R-:W-:-:S03]  /*4940*/  UIADD3 UR6, UR24, UR21, URZ ;  /* 0x0000001518067290 */ /* 0x000fc6000fffe03f */
[----:B------:R-:W-:Y:S01]  /*4950*/  IADD3.X R2, R5, UR7, R2, P3, P2 ;  /* 0x0000000705027c10 */ /* 0x000fe20009fe4402 */
[----:B--2---:R-:W-:-:S05]  /*4960*/  @P0 FMUL.FTZ R0, R8, R0 ;  /* 0x0000000008000220 */ /* 0x004fca0000410000 */
[----:B------:R-:W-:Y:S02]  /*4970*/  @P0 R2UR UR8, R0 ;  /* 0x00000000000802ca */ /* 0x000fe400000e0000 */
[----:B---3--:R-:W-:Y:S02]  /*4980*/  R2UR UR20, R10 ;  /* 0x000000000a1472ca */ /* 0x008fe400000e0000 */
[----:B------:R-:W-:Y:S02]  /*4990*/  R2UR UR17, R11 ;  /* 0x000000000b1172ca */ /* 0x000fe400000e0000 */
[C---:B------:R-:W-:Y:S02]  /*49a0*/  LOP3.LUT P0, RZ, R9.reuse, 0x2, RZ, 0xc0, !PT ;  /* 0x0000000209ff7812 */ /* 0x040fe4000780c0ff */
[C---:B------:R-:W-:Y:S02]  /*49b0*/  LOP3.LUT P3, RZ, R9.reuse, 0x4, RZ, 0xc0, !PT ;  /* 0x0000000409ff7812 */ /* 0x040fe4000786c0ff */
[----:B------:R-:W-:Y:S01]  /*49c0*/  LOP3.LUT P2, RZ, R9, 0x4, RZ, 0xc0, !PT ;  /* 0x0000000409ff7812 */ /* 0x000fe2000784c0ff */
[----:B------:R-:W-:Y:S01]  /*49d0*/  UIADD3 UR28, -UR15, 0x80, UR6 ;  /* 0x000000800f1c7890 */ /* 0x000fe2000fffe106 */
[----:B------:R-:W-:-:S02]  /*49e0*/  SEL R189, R189, 0xffffffe0, !P0 ;  /* 0xffffffe0bdbd7807 */ /* 0x000fc40004000000 */
[----:B------:R-:W-:Y:S02]  /*49f0*/  SEL R182, R182, 0xffffffc0, !P3 ;  /* 0xffffffc0b6b67807 */ /* 0x000fe40005800000 */
[----:B------:R-:W-:Y:S02]  /*4a00*/  SEL R248, R248, 0xffffffc0, !P2 ;  /* 0xffffffc0f8f87807 */ /* 0x000fe40005000000 */
[----:B------:R-:W-:Y:S01]  /*4a10*/  LOP3.LUT R246, R2, UR20, RZ, 0x3c, !PT ;  /* 0x0000001402f67c12 */ /* 0x000fe2000f8e3cff */
[----:B------:R-:W-:Y:S01]  /*4a20*/  UMOV UR6, URZ ;  /* 0x0000003f00067c82 */ /* 0x000fe20008000000 */
[----:B------:R-:W-:Y:S01]  /*4a30*/  UMOV UR24, UR9 ;  /* 0x0000000900187c82 */ /* 0x000fe20008000000 */
[----:B------:R-:W-:Y:S01]  /*4a40*/  UIADD3 UR28, UR28, -UR45, URZ ;  /* 0x8000002d1c1c7290 */ /* 0x000fe2000fffe03f */
[----:B------:R-:W-:-:S11]  /*4a50*/  @UP1 UMOV UR6, UR8 ;  /* 0x0000000800061c82 */ /* 0x000fd60008000000 */
.L_x_2348:
[----:B------:R-:W0:Y:S01]  /*4a60*/  LDGDEPBAR ;  /* 0x00000000000079af */ /* 0x000e220000000000 */
[C---:B------:R-:W-:Y:S01]  /*4a70*/  IMAD.IADD R0, R187.reuse, 0x1, R189 ;  /* 0x00000001bb007824 */ /* 0x040fe200078e02bd */
[----:B------:R-:W-:Y:S01]  /*4a80*/  USHF.L.U32 UR7, UR14, 0x7, URZ ;  /* 0x000000070e077899 */ /* 0x000fe2000800063f */
[--C-:B------:R-:W-:Y:S01]  /*4a90*/  IMAD.IADD R164, R187, 0x1, R182.reuse ;  /* 0x00000001bba47824 */ /* 0x100fe200078e02b6 */
[----:B------:R-:W-:Y:S01]  /*4aa0*/  USHF.L.U32 UR10, UR31, 0x7, URZ ;  /* 0x000000071f0a7899 */ /* 0x000fe2000800063f */
[----:B------:R-:W-:Y:S01]  /*4ab0*/  IMAD.U32 R2, RZ, RZ, UR26 ;  /* 0x0000001aff027e24 */ /* 0x000fe2000f8e00ff */
[----:B------:R-:W-:Y:S01]  /*4ac0*/  UISETP.GE.AND UP0, UPT, UR7, UR28, UPT ;  /* 0x0000001c0700728c */ /* 0x000fe2000bf06270 */
[----:B------:R-:W-:Y:S01]  /*4ad0*/  IMAD.U32 R3, RZ, RZ, UR25 ;  /* 0x00000019ff037e24 */ /* 0x000fe2000f8e00ff */
[----:B------:R-:W-:Y:S02]  /*4ae0*/  UMOV UR9, UR61 ;  /* 0x0000003d00097c82 */ /* 0x000fe40008000000 */
[C---:B------:R-:W-:Y:S04]  /*4af0*/  LEA R2, P0, R241.reuse, R2, 0x2 ;  /* 0x00000002f1027211 */ /* 0x040fe800078010ff */
[----:B------:R-:W-:Y:S01]  /*4b00*/  LEA.HI.X.SX32 R3, R241, R3, 0x2, P0 ;  /* 0x00000003f1037211 */ /* 0x000fe200000f16ff */
        /* <DEDUP_REMOVED lines=47> */
[-C--:B------:R-:W-:Y:S05]  /*4e00*/  HMMA.16816.F32 R28, R144, R150.reuse, R28 ;  /* 0x00000096901c723c */ /* 0x080fea000000181c */
[----:B--2---:R-:W-:Y:S01]  /*4e10*/  VIADD R2, R250, UR7 ;  /* 0x00000007fa027c36 */ /* 0x004fe20008000000 */
[C---:B------:R-:W-:Y:S01]  /*4e20*/  HMMA.16816.F32 R32, R136.reuse, R150, R32 ;  /* 0x000000968820723c */ /* 0x040fe20000001820 */
[----:B------:R-:W-:Y:S04]  /*4e30*/  LDSM.16.M88.4 R148, [R185+0x1000] ;  /* 0x00100000b994783b */ /* 0x000fe80000000200 */
[----:B------:R-:W-:Y:S01]  /*4e40*/  VIADD R0, R2, 0x47 ;  /* 0x0000004702007836 */ /* 0x000fe20000000000 */
[-C--:B---3--:R-:W-:Y:S04]  /*4e50*/  HMMA.16816.F32 R36, R136, R152.reuse, R36 ;  /* 0x000000988824723c */ /* 0x088fe80000001824 */
[----:B------:R-:W-:Y:S01]  /*4e60*/  ISETP.GE.AND P0, PT, R0, RZ, PT ;  /* 0x000000ff0000720c */ /* 0x000fe20003f06270 */
[C---:B------:R-:W-:Y:S01]  /*4e70*/  VIADD R3, R2.reuse, 0x48 ;  /* 0x0000004802037836 */ /* 0x040fe20000000000 */
[C---:B------:R-:W-:Y:S04]  /*4e80*/  HMMA.16816.F32 R40, R144.reuse, R152, R40 ;  /* 0x000000989028723c */ /* 0x040fe80000001828 */
[----:B------:R-:W-:Y:S01]  /*4e90*/  ISETP.GE.AND P1, PT, R3, RZ, PT ;  /* 0x000000ff0300720c */ /* 0x000fe20003f26270 */
[C---:B------:R-:W-:Y:S01]  /*4ea0*/  VIADD R198, R2.reuse, 0xf ;  /* 0x0000000f02c67836 */ /* 0x040fe20000000000 */
[-C--:B------:R-:W-:Y:S05]  /*4eb0*/  HMMA.16816.F32 R44, R144, R154.reuse, R44 ;  /* 0x0000009a902c723c */ /* 0x080fea000000182c */
[C---:B------:R-:W-:Y:S01]  /*4ec0*/  VIADD R153, R2.reuse, 0x8 ;  /* 0x0000000802997836 */ /* 0x040fe20000000000 */
[C---:B------:R-:W-:Y:S04]  /*4ed0*/  HMMA.16816.F32 R48, R136.reuse, R154, R48 ;  /* 0x0000009a8830723c */ /* 0x040fe80000001830 */
[----:B------:R-:W-:Y:S01]  /*4ee0*/  ISETP.GE.AND P2, PT, R153, RZ, PT ;  /* 0x000000ff9900720c */ /* 0x000fe20003f46270 */
[----:B------:R-:W-:Y:S01]  /*4ef0*/  VIADD R152, R2, 0x7 ;  /* 0x0000000702987836 */ /* 0x000fe20000000000 */
[-C--:B------:R-:W-:Y:S04]  /*4f00*/  HMMA.16816.F32 R52, R136, R156.reuse, R52 ;  /* 0x0000009c8834723c */ /* 0x080fe80000001834 */
[----:B------:R-:W-:Y:S01]  /*4f10*/  ISETP.GE.AND P6, PT, R152, RZ, PT ;  /* 0x000000ff9800720c */ /* 0x000fe20003fc6270 */
[----:B------:R-:W-:Y:S01]  /*4f20*/  VIADD R154, R2, 0xffffffff ;  /* 0xffffffff029a7836 */ /* 0x000fe20000000000 */
[C---:B------:R-:W-:Y:S04]  /*4f30*/  HMMA.16816.F32 R56, R144.reuse, R156, R56 ;  /* 0x0000009c9038723c */ /* 0x040fe80000001838 */
[----:B------:R-:W-:Y:S01]  /*4f40*/  ISETP.GE.AND P3, PT, R154, RZ, PT ;  /* 0x000000ff9a00720c */ /* 0x000fe20003f66270 */
[C---:B------:R-:W-:Y:S01]  /*4f50*/  VIADD R155, R2.reuse, 0x3f ;  /* 0x0000003f029b7836 */ /* 0x040fe20000000000 */
[-C--:B------:R-:W-:Y:S01]  /*4f60*/  HMMA.16816.F32 R60, R144, R158.reuse, R60 ;  /* 0x0000009e903c723c */ /* 0x080fe2000000183c */
[----:B------:R-:W-:Y:S03]  /*4f70*/  LDSM.16.M88.4 R144, [R185+0x800] ;  /* 0x00080000b990783b */ /* 0x000fe60000000200 */
[----:B------:R-:W-:Y:S01]  /*4f80*/  ISETP.GE.AND P4, PT, R155, RZ, PT ;  /* 0x000000ff9b00720c */ /* 0x000fe20003f86270 */
[----:B------:R-:W-:Y:S01]  /*4f90*/  VIADD R156, R2, 0x40 ;  /* 0x00000040029c7836 */ /* 0x000fe20000000000 */
[----:B------:R-:W-:Y:S03]  /*4fa0*/  HMMA.16816.F32 R64, R136, R158, R64 ;  /* 0x0000009e8840723c */ /* 0x000fe60000001840 */
[----:B------:R-:W-:Y:S01]  /*4fb0*/  LDSM.16.M88.4 R136, [R185] ;  /* 0x00000000b988783b */ /* 0x000fe20000000200 */
[----:B------:R-:W-:Y:S01]  /*4fc0*/  ISETP.GE.AND P5, PT, R156, RZ, PT ;  /* 0x000000ff9c00720c */ /* 0x000fe20003fa6270 */
[C---:B------:R-:W-:Y:S01]  /*4fd0*/  VIADD R157, R2.reuse, 0x37 ;  /* 0x00000037029d7836 */ /* 0x040fe20000000000 */
[-C--:B----4-:R-:W-:Y:S05]  /*4fe0*/  HMMA.16816.F32 R4, R132, R160.reuse, R4 ;  /* 0x000000a08404723c */ /* 0x090fea0000001804 */
[C---:B------:R-:W-:Y:S01]  /*4ff0*/  @!P3 IADD3 R154, -R2.reuse, 0x1, RZ ;  /* 0x00000001029ab810 */ /* 0x040fe20007ffe1ff */
[C---:B-1----:R-:W-:Y:S05]  /*5000*/  HMMA.16816.F32 R8, R164.reuse, R160, R8 ;  /* 0x000000a0a408723c */ /* 0x042fea0000001808 */
[C---:B------:R-:W-:Y:S01]  /*5010*/  @!P2 IADD3 R153, -R2.reuse, -0x8, RZ ;  /* 0xfffffff80299a810 */ /* 0x040fe20007ffe1ff */
[-C--:B------:R-:W-:Y:S03]  /*5020*/  HMMA.16816.F32 R12, R164, R162.reuse, R12 ;  /* 0x000000a2a40c723c */ /* 0x080fe6000000180c */
[----:B------:R-:W-:Y:S02]  /*5030*/  ISETP.GE.AND P2, PT, R157, RZ, PT ;  /* 0x000000ff9d00720c */ /* 0x000fe40003f46270 */
[C---:B------:R-:W-:Y:S01]  /*5040*/  @!P6 IADD3 R152, -R2.reuse, -0x7, RZ ;  /* 0xfffffff90298e810 */ /* 0x040fe20007ffe1ff */
[C---:B------:R-:W-:Y:S05]  /*5050*/  HMMA.16816.F32 R16, R132.reuse, R162, R16 ;  /* 0x000000a28410723c */ /* 0x040fea0000001810 */
[C---:B------:R-:W-:Y:S01]  /*5060*/  @!P0 IADD3 R0, -R2.reuse, -0x47, RZ ;  /* 0xffffffb902008810 */ /* 0x040fe20007ffe1ff */
[-C--:B------:R-:W-:Y:S05]  /*5070*/  HMMA.16816.F32 R20, R132, R168.reuse, R20 ;  /* 0x000000a88414723c */ /* 0x080fea0000001814 */
        /* <DEDUP_REMOVED lines=8> */
[----:B------:R-:W-:Y:S01]  /*5100*/  I2FP.F32.S32 R0, R0 ;  /* 0x0000000000007245 */ /* 0x000fe20000201400 */
[C---:B------:R-:W-:Y:S05]  /*5110*/  HMMA.16816.F32 R40, R164.reuse, R172, R40 ;  /* 0x000000aca428723c */ /* 0x040fea0000001828 */
[----:B------:R-:W-:Y:S01]  /*5120*/  IABS R202, R2 ;  /* 0x0000000200ca7213 */ /* 0x000fe20000000000 */
[-C--:B------:R-:W-:Y:S05]  /*5130*/  HMMA.16816.F32 R44, R164, R174.reuse, R44 ;  /* 0x000000aea42c723c */ /* 0x080fea000000182c */
[----:B------:R-:W-:Y:S01]  /*5140*/  I2FP.F32.S32 R3, R3 ;  /* 0x0000000300037245 */ /* 0x000fe20000201400 */
[C---:B------:R-:W-:Y:S05]  /*5150*/  HMMA.16816.F32 R48, R132.reuse, R174, R48 ;  /* 0x000000ae8430723c */ /* 0x040fea0000001830 */
[----:B------:R-:W-:Y:S01]  /*5160*/  I2FP.F32.S32 R202, R202 ;  /* 0x000000ca00ca7245 */ /* 0x000fe20000201400 */
[-C--:B------:R-:W-:Y:S05]  /*5170*/  HMMA.16816.F32 R52, R132, R176.reuse, R52 ;  /* 0x000000b08434723c */ /* 0x080fea0000001834 */
[----:B------:R-:W-:Y:S01]  /*5180*/  I2FP.F32.S32 R154, R154 ;  /* 0x0000009a009a7245 */ /* 0x000fe20000201400 */
[C---:B------:R-:W-:Y:S05]  /*5190*/  HMMA.16816.F32 R56, R164.reuse, R176, R56 ;  /* 0x000000b0a438723c */ /* 0x040fea0000001838 */
[----:B------:R-:W-:Y:S01]  /*51a0*/  I2FP.F32.S32 R153, R153 ;  /* 0x0000009900997245 */ /* 0x000fe20000201400 */
[-C--:B------:R-:W-:Y:S05]  /*51b0*/  HMMA.16816.F32 R60, R164, R178.reuse, R60 ;  /* 0x000000b2a43c723c */ /* 0x080fea000000183c */
[----:B------:R-:W-:Y:S01]  /*51c0*/  I2FP.F32.S32 R152, R152 ;  /* 0x0000009800987245 */ /* 0x000fe20000201400 */
        /* <DEDUP_REMOVED lines=8> */
[C---:B------:R-:W-:Y:S01]  /*5250*/  VIADD R160, R2.reuse, 0xfffffff7 ;  /* 0xfffffff702a07836 */ /* 0x040fe20000000000 */
[----:B------:R-:W-:Y:S01]  /*5260*/  ISETP.GE.AND P6, PT, R159, RZ, PT ;  /* 0x000000ff9f00720c */ /* 0x000fe20003fc6270 */
[C---:B------:R-:W-:Y:S01]  /*5270*/  VIADD R162, R2.reuse, 0xfffffff0 ;  /* 0xfffffff002a27836 */ /* 0x040fe20000000000 */
[----:B------:R-:W-:Y:S01]  /*5280*/  I2FP.F32.S32 R157, R157 ;  /* 0x0000009d009d7245 */ /* 0x000fe20000201400 */
[----:B------:R-:W-:Y:S01]  /*5290*/  VIADD R161, R2, 0xffffffef ;  /* 0xffffffef02a17836 */ /* 0x000fe20000000000 */
[----:B------:R-:W-:Y:S01]  /*52a0*/  ISETP.GE.AND P0, PT, R160, RZ, PT ;  /* 0x000000ffa000720c */ /* 0x000fe20003f06270 */
[----:B------:R-:W-:Y:S01]  /*52b0*/  VIADD R163, R2, 0x30 ;  /* 0x0000003002a37836 */ /* 0x000fe20000000000 */
[----:B------:R-:W-:Y:S01]  /*52c0*/  ISETP.GE.AND P1, PT, R162, RZ, PT ;  /* 0x000000ffa200720c */ /* 0x000fe20003f26270 */
[C---:B------:R-:W-:Y:S01]  /*52d0*/  VIADD R164, R2.reuse, 0x2f ;  /* 0x0000002f02a47836 */ /* 0x040fe20000000000 */
[----:B------:R-:W-:Y:S01]  /*52e0*/  ISETP.GE.AND P5, PT, R161, RZ, PT ;  /* 0x000000ffa100720c */ /* 0x000fe20003fa6270 */
[C---:B------:R-:W-:Y:S01]  /*52f0*/  VIADD R165, R2.reuse, 0x28 ;  /* 0x0000002802a57836 */ /* 0x040fe20000000000 */
[----:B------:R-:W-:Y:S01]  /*5300*/  ISETP.GE.AND P4, PT, R163, RZ, PT ;  /* 0x000000ffa300720c */ /* 0x000fe20003f86270 */
[C---:B------:R-:W-:Y:S01]  /*5310*/  VIADD R166, R2.reuse, 0x27 ;  /* 0x0000002702a67836 */ /* 0x040fe20000000000 */
[C---:B------:R-:W-:Y:S01]  /*5320*/  @!P3 IADD3 R158, -R2.reuse, -0x38, RZ ;  /* 0xffffffc8029eb810 */ /* 0x040fe20007ffe1ff */
[C---:B------:R-:W-:Y:S01]  /*5330*/  VIADD R167, R2.reuse, 0xffffffe8 ;  /* 0xffffffe802a77836 */ /* 0x040fe20000000000 */
[C---:B------:R-:W-:Y:S01]  /*5340*/  @!P6 IADD3 R159, -R2.reuse, 0x8, RZ ;  /* 0x00000008029fe810 */ /* 0x040fe20007ffe1ff */
[----:B------:R-:W-:Y:S01]  /*5350*/  VIADD R168, R2, 0xffffffe7 ;  /* 0xffffffe702a87836 */ /* 0x000fe20000000000 */
[----:B------:R-:W-:Y:S01]  /*5360*/  ISETP.GE.AND P3, PT, R164, RZ, PT ;  /* 0x000000ffa400720c */ /* 0x000fe20003f66270 */
[C---:B------:R-:W-:Y:S01]  /*5370*/  VIADD R169, R2.reuse, 0xffffffe0 ;  /* 0xffffffe002a97836 */ /* 0x040fe20000000000 */
[C---:B------:R-:W-:Y:S01]  /*5380*/  @!P0 IADD3 R160, -R2.reuse, 0x9, RZ ;  /* 0x0000000902a08810 */ /* 0x040fe20007ffe1ff */
[C---:B------:R-:W-:Y:S01]  /*5390*/  VIADD R170, R2.reuse, 0xffffffdf ;  /* 0xffffffdf02aa7836 */ /* 0x040fe20000000000 */
[C---:B------:R-:W-:Y:S01]  /*53a0*/  @!P1 IADD3 R162, -R2.reuse, 0x10, RZ ;  /* 0x0000001002a29810 */ /* 0x040fe20007ffe1ff */
        /* <DEDUP_REMOVED lines=8> */
[-C--:B-1----:R-:W-:Y:S03]  /*5430*/  HMMA.16816.F32 R4, R132, R136.reuse, R4 ;  /* 0x000000888404723c */ /* 0x082fe60000001804 */
[C---:B------:R-:W-:Y:S01]  /*5440*/  @!P5 IADD3 R161, -R2.reuse, 0x11, RZ ;  /* 0x0000001102a1d810 */ /* 0x040fe20007ffe1ff */
[C---:B------:R-:W-:Y:S01]  /*5450*/  VIADD R175, R2.reuse, 0xffffffd8 ;  /* 0xffffffd802af7836 */ /* 0x040fe20000000000 */
[C---:B------:R-:W-:Y:S01]  /*5460*/  @!P4 IADD3 R163, -R2.reuse, -0x30, RZ ;  /* 0xffffffd002a3c810 */ /* 0x040fe20007ffe1ff */
[C---:B------:R-:W-:Y:S01]  /*5470*/  VIADD R176, R2.reuse, 0xffffffd7 ;  /* 0xffffffd702b07836 */ /* 0x040fe20000000000 */
[C---:B------:R-:W-:Y:S01]  /*5480*/  @!P3 IADD3 R164, -R2.reuse, -0x2f, RZ ;  /* 0xffffffd102a4b810 */ /* 0x040fe20007ffe1ff */
[C---:B--2---:R-:W-:Y:S04]  /*5490*/  HMMA.16816.F32 R8, R140.reuse, R136, R8 ;  /* 0x000000888c08723c */ /* 0x044fe80000001808 */
[C---:B------:R-:W-:Y:S01]  /*54a0*/  @!P2 IADD3 R165, -R2.reuse, -0x28, RZ ;  /* 0xffffffd802a5a810 */ /* 0x040fe20007ffe1ff */
[C---:B------:R-:W-:Y:S01]  /*54b0*/  VIADD R177, R2.reuse, 0xffffffd0 ;  /* 0xffffffd002b17836 */ /* 0x040fe20000000000 */
[C---:B------:R-:W-:Y:S01]  /*54c0*/  @!P6 IADD3 R166, -R2.reuse, -0x27, RZ ;  /* 0xffffffd902a6e810 */ /* 0x040fe20007ffe1ff */
[-C--:B------:R-:W-:Y:S03]  /*54d0*/  HMMA.16816.F32 R12, R140, R138.reuse, R12 ;  /* 0x0000008a8c0c723c */ /* 0x080fe6000000180c */
[----:B------:R-:W-:Y:S01]  /*54e0*/  ISETP.GE.AND P5, PT, R169, RZ, PT ;  /* 0x000000ffa900720c */ /* 0x000fe20003fa6270 */
[C---:B------:R-:W-:Y:S01]  /*54f0*/  VIADD R178, R2.reuse, 0xffffffcf ;  /* 0xffffffcf02b27836 */ /* 0x040fe20000000000 */
[----:B------:R-:W-:Y:S01]  /*5500*/  @!P0 IADD3 R167, -R2, 0x18, RZ ;  /* 0x0000001802a78810 */ /* 0x000fe20007ffe1ff */
[C---:B------:R-:W-:Y:S01]  /*5510*/  HMMA.16816.F32 R16, R132.reuse, R138, R16 ;  /* 0x0000008a8410723c */ /* 0x040fe20000001810 */
[----:B------:R-:W1:Y:S03]  /*5520*/  LDSM.16.M88.4 R136, [R185+0x1800] ;  /* 0x00180000b988783b */ /* 0x000e660000000200 */
[----:B------:R-:W-:Y:S01]  /*5530*/  ISETP.GE.AND P4, PT, R170, RZ, PT ;  /* 0x000000ffaa00720c */ /* 0x000fe20003f86270 */
[C---:B------:R-:W-:Y:S01]  /*5540*/  VIADD R179, R2.reuse, 0x10 ;  /* 0x0000001002b37836 */ /* 0x040fe20000000000 */
[C---:B------:R-:W-:Y:S01]  /*5550*/  @!P1 IADD3 R168, -R2.reuse, 0x19, RZ ;  /* 0x0000001902a89810 */ /* 0x040fe20007ffe1ff */
[-C--:B------:R-:W-:Y:S03]  /*5560*/  HMMA.16816.F32 R20, R132, R144.reuse, R20 ;  /* 0x000000908414723c */ /* 0x080fe60000001814 */
[----:B------:R-:W-:Y:S01]  /*5570*/  ISETP.GE.AND P3, PT, R171, RZ, PT ;  /* 0x000000ffab00720c */ /* 0x000fe20003f66270 */
[----:B------:R-:W-:Y:S01]  /*5580*/  VIADD R199, R2, 0xffffffc8 ;  /* 0xffffffc802c77836 */ /* 0x000fe20000000000 */
[----:B------:R-:W-:Y:S01]  /*5590*/  ISETP.GE.AND P2, PT, R172, RZ, PT ;  /* 0x000000ffac00720c */ /* 0x000fe20003f46270 */
[C---:B------:R-:W-:Y:S04]  /*55a0*/  HMMA.16816.F32 R24, R140.reuse, R144, R24 ;  /* 0x000000908c18723c */ /* 0x040fe80000001818 */
[----:B------:R-:W-:Y:S01]  /*55b0*/  ISETP.GE.AND P6, PT, R173, RZ, PT ;  /* 0x000000ffad00720c */ /* 0x000fe20003fc6270 */
[----:B------:R-:W-:Y:S01]  /*55c0*/  VIADD R200, R2, 0xffffffc7 ;  /* 0xffffffc702c87836 */ /* 0x000fe20000000000 */
[----:B------:R-:W-:Y:S01]  /*55d0*/  ISETP.GE.AND P0, PT, R174, RZ, PT ;  /* 0x000000ffae00720c */ /* 0x000fe20003f06270 */
[-C--:B------:R-:W-:Y:S03]  /*55e0*/  HMMA.16816.F32 R28, R140, R146.reuse, R28 ;  /* 0x000000928c1c723c */ /* 0x080fe6000000181c */
[----:B------:R-:W-:Y:S01]  /*55f0*/  ISETP.GE.AND P1, PT, R175, RZ, PT ;  /* 0x000000ffaf00720c */ /* 0x000fe20003f26270 */
[----:B------:R-:W-:Y:S01]  /*5600*/  FFMA.FTZ R11, R0, -UR6, R11 ;  /* 0x80000006000b7c23 */ /* 0x000fe2000801000b */
[----:B------:R-:W-:Y:S01]  /*5610*/  @!P5 IADD3 R169, -R2, 0x20, RZ ;  /* 0x0000002002a9d810 */ /* 0x000fe20007ffe1ff */
[C---:B------:R-:W-:Y:S04]  /*5620*/  HMMA.16816.F32 R32, R132.reuse, R146, R32 ;  /* 0x000000928420723c */ /* 0x040fe80000001820 */
        /* <DEDUP_REMOVED lines=19> */
[-C--:B-1----:R-:W-:Y:S03]  /*5760*/  HMMA.16816.F32 R52, R132, R136.reuse, R52 ;  /* 0x000000888434723c */ /* 0x082fe60000001834 */
[----:B------:R-:W-:Y:S01]  /*5770*/  ISETP.GE.AND P0, PT, R199, RZ, PT ;  /* 0x000000ffc700720c */ /* 0x000fe20003f06270 */
[----:B------:R-:W-:Y:S01]  /*5780*/  FFMA.FTZ R8, R156, -UR6, R8 ;  /* 0x800000069c087c23 */ /* 0x000fe20008010008 */
[----:B------:R-:W-:Y:S01]  /*5790*/  @!P1 IADD3 R175, -R2, 0x28, RZ ;  /* 0x0000002802af9810 */ /* 0x000fe20007ffe1ff */
[C---:B------:R-:W-:Y:S04]  /*57a0*/  HMMA.16816.F32 R56, R140.reuse, R136, R56 ;  /* 0x000000888c38723c */ /* 0x040fe80000001838 */
[----:B------:R-:W-:Y:S01]  /*57b0*/  ISETP.GE.AND P1, PT, R200, RZ, PT ;  /* 0x000000ffc800720c */ /* 0x000fe20003f26270 */
[C---:B------:R-:W-:Y:S01]  /*57c0*/  FFMA.FTZ R9, R155.reuse, -UR6, R9 ;  /* 0x800000069b097c23 */ /* 0x040fe20008010009 */
[----:B------:R-:W-:Y:S01]  /*57d0*/  I2FP.F32.S32 R0, R160 ;  /* 0x000000a000007245 */ /* 0x000fe20000201400 */
[-C--:B------:R-:W-:Y:S04]  /*57e0*/  HMMA.16816.F32 R60, R140, R138.reuse, R60 ;  /* 0x0000008a8c3c723c */ /* 0x080fe8000000183c */
[----:B------:R-:W-:Y:S01]  /*57f0*/  @!P5 IADD3 R176, -R2, 0x29, RZ ;  /* 0x0000002902b0d810 */ /* 0x000fe20007ffe1ff */
[----:B------:R-:W-:Y:S01]  /*5800*/  FFMA.FTZ R17, R0, -UR6, R17 ;  /* 0x8000000600117c23 */ /* 0x000fe20008010011 */
[----:B------:R-:W-:Y:S01]  /*5810*/  @!P4 IADD3 R177, -R2, 0x30, RZ ;  /* 0x0000003002b1c810 */ /* 0x000fe20007ffe1ff */
[----:B------:R-:W-:Y:S01]  /*5820*/  FFMA.FTZ R23, R0, -UR6, R23 ;  /* 0x8000000600177c23 */ /* 0x000fe20008010017 */
[C---:B------:R-:W-:Y:S01]  /*5830*/  @!P3 IADD3 R178, -R2.reuse, 0x31, RZ ;  /* 0x0000003102b2b810 */ /* 0x040fe20007ffe1ff */
[----:B------:R-:W-:Y:S04]  /*5840*/  HMMA.16816.F32 R64, R132, R138, R64 ;  /* 0x0000008a8440723c */ /* 0x000fe80000001840 */
[----:B------:R-:W-:Y:S01]  /*5850*/  @!P2 IADD3 R179, -R2, -0x10, RZ ;  /* 0xfffffff002b3a810 */ /* 0x000fe20007ffe1ff */
[----:B------:R-:W-:Y:S01]  /*5860*/  FFMA.FTZ R14, R156, -UR6, R14 ;  /* 0x800000069c0e7c23 */ /* 0x000fe2000801000e */
[C---:B------:R-:W-:Y:S01]  /*5870*/  @!P6 IADD3 R198, -R2.reuse, -0xf, RZ ;  /* 0xfffffff102c6e810 */ /* 0x040fe20007ffe1ff */
[----:B------:R-:W-:Y:S01]  /*5880*/  FFMA.FTZ R15, R155, -UR6, R15 ;  /* 0x800000069b0f7c23 */ /* 0x000fe2000801000f */
[C---:B------:R-:W-:Y:S02]  /*5890*/  @!P0 IADD3 R199, -R2.reuse, 0x38, RZ ;  /* 0x0000003802c78810 */ /* 0x040fe40007ffe1ff */
[----:B------:R-:W-:Y:S01]  /*58a0*/  PLOP3.LUT P0, PT, PT, PT, UP0, 0x80, 0x0 ;  /* 0x000000000000781c */ /* 0x000fe20003f0f008 */
[C---:B------:R-:W-:Y:S01]  /*58b0*/  FFMA.FTZ R13, R157.reuse, -UR6, R13 ;  /* 0x800000069d0d7c23 */ /* 0x040fe2000801000d */
[----:B------:R-:W-:Y:S01]  /*58c0*/  @!P1 IADD3 R200, -R2, 0x39, RZ ;  /* 0x0000003902c89810 */ /* 0x000fe20007ffe1ff */
[----:B------:R-:W-:Y:S01]  /*58d0*/  FFMA.FTZ R19, R154, -UR6, R19 ;  /* 0x800000069a137c23 */ /* 0x000fe20008010013 */
[----:B------:R-:W-:Y:S01]  /*58e0*/  I2FP.F32.S32 R2, R159 ;  /* 0x0000009f00027245 */ /* 0x000fe20000201400 */
[----:B------:R-:W-:Y:S01]  /*58f0*/  FFMA.FTZ R18, R202, -UR6, R18 ;  /* 0x80000006ca127c23 */ /* 0x000fe20008010012 */
        /* <DEDUP_REMOVED lines=72> */
[----:B------:R-:W-:Y:S06]  /*5d80*/  @!P0 BRA `(.L_x_2344) ;  /* 0x00000000002c8947 */ /* 0x000fec0003800000 */
[----:B------:R-:W-:Y:S02]  /*5d90*/  UIADD3 UR8, UR10, UR21, URZ ;  /* 0x000000150a087290 */ /* 0x000fe4000fffe03f */
[----:B------:R-:W-:Y:S02]  /*5da0*/  UIADD3 UR11, UR10, 0x80, URZ ;  /* 0x000000800a0b7890 */ /* 0x000fe4000fffe03f */
[----:B------:R-:W-:Y:S02]  /*5db0*/  UIADD3 UR9, UR7, 0x80, URZ ;  /* 0x0000008007097890 */ /* 0x000fe4000fffe03f */
[----:B------:R-:W-:Y:S02]  /*5dc0*/  UIADD3 UR8, UR24, UR8, -UR15 ;  /* 0x0000000818087290 */ /* 0x000fe4000fffe80f */
[----:B------:R-:W-:Y:S02]  /*5dd0*/  IMAD.U32 R0, RZ, RZ, UR11 ;  /* 0x0000000bff007e24 */ /* 0x000fe4000f8e00ff */
[----:B------:R-:W-:Y:S03]  /*5de0*/  UISETP.GE.AND UP0, UPT, UR9, UR8, UPT ;  /* 0x000000080900728c */ /* 0x000fe6000bf06270 */
[----:B------:R-:W-:Y:S01]  /*5df0*/  ISETP.LT.AND P0, PT, R0, UR15, PT ;  /* 0x0000000f00007c0c */ /* 0x000fe2000bf01270 */
[----:B------:R-:W-:Y:S02]  /*5e00*/  UMOV UR9, UR24 ;  /* 0x0000001800097c82 */ /* 0x000fe40008000000 */
[----:B------:R-:W-:Y:S11]  /*5e10*/  PLOP3.LUT P1, PT, PT, PT, UP0, 0x80, 0x0 ;  /* 0x000000000000781c */ /* 0x000ff60003f2f008 */
[----:B------:R-:W-:Y:S02]  /*5e20*/  @!UPT UIADD3 URZ, URZ, URZ, URZ ;  /* 0x0000003f3f3ff290 */ /* 0x000fe4000fffe03f */
[----:B------:R-:W-:Y:S05]  /*5e30*/  @!P1 BRA P0, `(.L_x_2345) ;  /* 0x0000000c00ac9947 */ /* 0x000fea0000000000 */
.L_x_2344:
[----:B------:R-:W1:Y:S01]  /*5e40*/  S2R R0, SR_TID.X ;  /* 0x0000000000007919 */ /* 0x000e620000002100 */
[----:B------:R-:W-:Y:S01]  /*5e50*/  UIADD3 UR11, UR15, 0x1, -UR21 ;  /* 0x000000010f0b7890 */ /* 0x000fe2000fffe815 */
[----:B------:R-:W-:Y:S01]  /*5e60*/  VIADD R137, R241, UR7 ;  /* 0x00000007f1897c36 */ /* 0x000fe20008000000 */
[----:B------:R-:W-:Y:S02]  /*5e70*/  UIADD3 UR8, -UR9, UR15, -UR21 ;  /* 0x0000000f09087290 */ /* 0x000fe4000fffe915 */
[----:B------:R-:W-:Y:S01]  /*5e80*/  UIADD3 UR7, UR11, UR34, URZ ;  /* 0x000000220b077290 */ /* 0x000fe2000fffe03f */
[C---:B------:R-:W-:Y:S01]  /*5e90*/  VIADD R135, R137.reuse, 0x8 ;  /* 0x0000000889877836 */ /* 0x040fe20000000000 */
[----:B------:R-:W-:Y:S01]  /*5ea0*/  UMOV UR24, UR9 ;  /* 0x0000000900187c82 */ /* 0x000fe20008000000 */
[C---:B------:R-:W-:Y:S02]  /*5eb0*/  VIADD R133, R137.reuse, 0x40 ;  /* 0x0000004089857836 */ /* 0x040fe40000000000 */
[----:B------:R-:W-:Y:S01]  /*5ec0*/  VIADD R134, R137, 0x48 ;  /* 0x0000004889867836 */ /* 0x000fe20000000000 */
[----:B------:R-:W-:Y:S01]  /*5ed0*/  VIADDMNMX R135, R135, UR8, RZ, !PT ;  /* 0x0000000887877c46 */ /* 0x000fe2000f8001ff */
[----:B------:R-:W-:Y:S01]  /*5ee0*/  IMAD.U32 R2, RZ, RZ, UR7 ;  /* 0x00000007ff027e24 */ /* 0x000fe2000f8e00ff */
[----:B------:R-:W-:Y:S01]  /*5ef0*/  VIADDMNMX R133, R133, UR8, RZ, !PT ;  /* 0x0000000885857c46 */ /* 0x000fe2000f8001ff */
[----:B------:R-:W-:Y:S02]  /*5f00*/  IMAD.U32 R3, RZ, RZ, UR7 ;  /* 0x00000007ff037e24 */ /* 0x000fe4000f8e00ff */
[----:B------:R-:W-:Y:S01]  /*5f10*/  IMAD.U32 R136, RZ, RZ, UR7 ;  /* 0x00000007ff887e24 */ /* 0x000fe2000f8e00ff */
[--C-:B------:R-:W-:Y:S02]  /*5f20*/  IADD3 R138, R2, 0x40, R137.reuse ;  /* 0x00000040028a7810 */ /* 0x100fe40007ffe089 */
[--C-:B------:R-:W-:Y:S02]  /*5f30*/  IADD3 R139, R3, 0x8, R137.reuse ;  /* 0x00000008038b7810 */ /* 0x100fe40007ffe089 */
[----:B------:R-:W-:Y:S02]  /*5f40*/  VIADDMNMX R136, R137, R136, UR15, PT ;  /* 0x0000000f89887e46 */ /* 0x000fe4000b800188 */
[----:B------:R-:W-:Y:S02]  /*5f50*/  VIADDMNMX R3, R134, UR8, RZ, !PT ;  /* 0x0000000886037c46 */ /* 0x000fe4000f8001ff */
[----:B------:R-:W-:Y:S01]  /*5f60*/  VIMNMX R134, R139, UR15, PT ;  /* 0x0000000f8b867c48 */ /* 0x000fe2000bfe0100 */
[----:B-1----:R-:W-:Y:S02]  /*5f70*/  IMAD.SHL.U32 R132, R0, 0x2, RZ ;  /* 0x0000000200847824 */ /* 0x002fe400078e00ff */
[----:B------:R-:W-:Y:S03]  /*5f80*/  IMAD.U32 R0, RZ, RZ, UR7 ;  /* 0x00000007ff007e24 */ /* 0x000fe6000f8e00ff */
[----:B------:R-:W-:Y:S02]  /*5f90*/  LOP3.LUT R132, R132, 0x6, RZ, 0xc0, !PT ;  /* 0x0000000684847812 */ /* 0x000fe400078ec0ff */
[----:B------:R-:W-:Y:S02]  /*5fa0*/  IADD3 R2, R0, 0x48, R137 ;  /* 0x0000004800027810 */ /* 0x000fe40007ffe089 */
[----:B------:R-:W-:Y:S01]  /*5fb0*/  VIADDMNMX R137, R137, UR8, RZ, !PT ;  /* 0x0000000889897c46 */ /* 0x000fe2000f8001ff */
[----:B------:R-:W-:Y:S01]  /*5fc0*/  IMAD R132, R247, 0x40, R132 ;  /* 0x00000040f7847824 */ /* 0x000fe200078e0284 */
[----:B------:R-:W-:Y:S03]  /*5fd0*/  VIMNMX R2, R2, UR15, PT ;  /* 0x0000000f02027c48 */ /* 0x000fe6000bfe0100 */
[----:B------:R-:W-:Y:S01]  /*5fe0*/  VIADD R0, R132, UR10 ;  /* 0x0000000a84007c36 */ /* 0x000fe20008000000 */
[----:B------:R-:W-:Y:S03]  /*5ff0*/  VIMNMX R132, R138, UR15, PT ;  /* 0x0000000f8a847c48 */ /* 0x000fe6000bfe0100 */
        /* <DEDUP_REMOVED lines=11> */
[C---:B------:R-:W-:Y:S01]  /*60b0*/  ISETP.GE.AND P4, PT, R0.reuse, R3, PT ;  /* 0x000000030000720c */ /* 0x040fe20003f86270 */
        /* <DEDUP_REMOVED lines=9> */
[C---:B------:R-:W-:Y:S01]  /*6150*/  ISETP.GE.OR P6, PT, R0.reuse, R134, !P6 ;  /* 0x000000860000720c */ /* 0x040fe200077c6670 */
[C---:B------:R-:W-:Y:S01]  /*6160*/  VIADD R140, R0.reuse, 0x30 ;  /* 0x00000030008c7836 */ /* 0x040fe20000000000 */
[C---:B------:R-:W-:Y:S01]  /*6170*/  ISETP.GE.OR P5, PT, R0.reuse, R132, !P5 ;  /* 0x000000840000720c */ /* 0x040fe20006fa6670 */
[C---:B------:R-:W-:Y:S01]  /*6180*/  VIADD R139, R0.reuse, 0x31 ;  /* 0x00000031008b7836 */ /* 0x040fe20000000000 */
[C---:B------:R-:W-:Y:S01]  /*6190*/  ISETP.GE.OR P4, PT, R0.reuse, R2, !P4 ;  /* 0x000000020000720c */ /* 0x040fe20006786670 */
[C---:B------:R-:W-:Y:S01]  /*61a0*/  VIADD R138, R0.reuse, 0x38 ;  /* 0x00000038008a7836 */ /* 0x040fe20000000000 */
[-C--:B------:R-:W-:Y:S01]  /*61b0*/  ISETP.GE.OR P3, PT, R151, R136.reuse, !P3 ;  /* 0x000000889700720c */ /* 0x080fe20005f66670 */
[----:B------:R-:W-:Y:S01]  /*61c0*/  VIADD R0, R0, 0x39 ;  /* 0x0000003900007836 */ /* 0x000fe20000000000 */
        /* <DEDUP_REMOVED lines=178> */
.L_x_2345:
        /* <DEDUP_REMOVED lines=8> */
[----:B------:R-:W-:Y:S01]  /*6d70*/  FSETP.NEU.FTZ.AND P1, PT, R242, -INF , PT ;  /* 0xff800000f200780b */ /* 0x000fe20003f3d000 */
[----:B------:R-:W-:Y:S01]  /*6d80*/  UIADD3 UR9, UR17, -0x126145ec, URZ ;  /* 0xed9eba1411097890 */ /* 0x000fe2000fffe03f */
[----:B------:R-:W-:Y:S01]  /*6d90*/  FSEL R3, R3, RZ, P0 ;  /* 0x000000ff03037208 */ /* 0x000fe20000000000 */
[--C-:B------:R-:W-:Y:S01]  /*6da0*/  FFMA.FTZ R16, R16, UR12, -R132.reuse ;  /* 0x0000000c10107c23 */ /* 0x100fe20008010884 */
[----:B------:R-:W-:Y:S01]  /*6db0*/  FSEL R2, R2, RZ, P1 ;  /* 0x000000ff02027208 */ /* 0x000fe20000800000 */
[----:B------:R-:W-:Y:S01]  /*6dc0*/  FFMA.FTZ R4, R4, UR12, -R132 ;  /* 0x0000000c04047c23 */ /* 0x000fe20008010884 */
[----:B------:R-:W-:Y:S01]  /*6dd0*/  FSETP.NEU.FTZ.AND P0, PT, R243, -INF , PT ;  /* 0xff800000f300780b */ /* 0x000fe20003f1d000 */
[----:B------:R1:W-:Y:S01]  /*6de0*/  MUFU.EX2 R210, R16 ;  /* 0x0000001000d27308 */ /* 0x0003e20000000800 */
[--C-:B------:R-:W-:Y:S01]  /*6df0*/  FFMA.FTZ R18, R18, UR12, -R3.reuse ;  /* 0x0000000c12127c23 */ /* 0x100fe20008010803 */
[--C-:B------:R-:W-:Y:S01]  /*6e00*/  FFMA.FTZ R12, R12, UR12, -R2.reuse ;  /* 0x0000000c0c0c7c23 */ /* 0x100fe20008010802 */
[----:B------:R-:W-:Y:S01]  /*6e10*/  FSEL R0, R0, RZ, P0 ;  /* 0x000000ff00007208 */ /* 0x000fe20000000000 */
[----:B------:R-:W-:Y:S01]  /*6e20*/  FFMA.FTZ R152, R8, UR12, -R2 ;  /* 0x0000000c08987c23 */ /* 0x000fe20008010802 */
[----:B------:R-:W-:Y:S02]  /*6e30*/  IMAD.U32 R8, RZ, RZ, UR14 ;  /* 0x0000000eff087e24 */ /* 0x000fe4000f8e00ff */
[--C-:B------:R-:W-:Y:S01]  /*6e40*/  FFMA.FTZ R155, R6, UR12, -R3.reuse ;  /* 0x0000000c069b7c23 */ /* 0x100fe20008010803 */
[----:B------:R-:W-:Y:S02]  /*6e50*/  IMAD.U32 R6, RZ, RZ, UR31 ;  /* 0x0000001fff067e24 */ /* 0x000fe4000f8e00ff */
[----:B------:R2:W-:Y:S01]  /*6e60*/  MUFU.EX2 R156, R4 ;  /* 0x00000004009c7308 */ /* 0x0005e20000000800 */
[----:B------:R-:W-:Y:S01]  /*6e70*/  FFMA.FTZ R15, R15, UR12, -R0 ;  /* 0x0000000c0f0f7c23 */ /* 0x000fe20008010800 */
[----:B------:R-:W-:Y:S02]  /*6e80*/  IMAD R8, R8, 0x8, R252 ;  /* 0x0000000808087824 */ /* 0x000fe400078e02fc */
[----:B------:R-:W-:Y:S01]  /*6e90*/  FFMA.FTZ R7, R7, UR12, -R3 ;  /* 0x0000000c07077c23 */ /* 0x000fe20008010803 */
[----:B------:R-:W-:Y:S02]  /*6ea0*/  IMAD R6, R6, 0x2, R247 ;  /* 0x0000000206067824 */ /* 0x000fe400078e02f7 */
[--C-:B------:R-:W-:Y:S01]  /*6eb0*/  FFMA.FTZ R145, R5, UR12, -R132.reuse ;  /* 0x0000000c05917c23 */ /* 0x100fe20008010884 */
[----:B------:R-:W-:Y:S01]  /*6ec0*/  UIADD3 UR7, UR17, -0x4498517b, URZ ;  /* 0xbb67ae8511077890 */ /* 0x000fe2000fffe03f */
[----:B------:R-:W-:Y:S01]  /*6ed0*/  FFMA.FTZ R169, R17, UR12, -R132 ;  /* 0x0000000c11a97c23 */ /* 0x000fe20008010884 */
[----:B------:R3:W-:Y:S01]  /*6ee0*/  MUFU.EX2 R207, R18 ;  /* 0x0000001200cf7308 */ /* 0x0007e20000000800 */
[----:B-1----:R-:W-:Y:S02]  /*6ef0*/  VIADD R16, R8, 0x4 ;  /* 0x0000000408107836 */ /* 0x002fe40000000000 */
[--C-:B------:R-:W-:Y:S01]  /*6f00*/  FFMA.FTZ R144, R9, UR12, -R2.reuse ;  /* 0x0000000c09907c23 */ /* 0x100fe20008010802 */
[----:B------:R-:W-:Y:S02]  /*6f10*/  IMAD.SHL.U32 R6, R6, 0x2, RZ ;  /* 0x0000000206067824 */ /* 0x000fe400078e00ff */
[--C-:B------:R-:W-:Y:S01]  /*6f20*/  FFMA.FTZ R19, R19, UR12, -R3.reuse ;  /* 0x0000000c13137c23 */ /* 0x100fe20008010803 */
[----:B------:R-:W-:Y:S04]  /*6f30*/  IMAD.WIDE.U32 R16, R16, -0x326172a9, RZ ;  /* 0xcd9e8d5710107825 */ /* 0x000fe800078e00ff */
[----:B------:R-:W-:Y:S01]  /*6f40*/  FFMA.FTZ R28, R28, UR12, -R2 ;  /* 0x0000000c1c1c7c23 */ /* 0x000fe20008010802 */
[----:B------:R-:W-:Y:S01]  /*6f50*/  UIADD3 UR8, UR20, 0x3c6ef372, URZ ;  /* 0x3c6ef37214087890 */ /* 0x000fe2000fffe03f */
[----:B------:R1:W-:Y:S01]  /*6f60*/  MUFU.EX2 R203, R12 ;  /* 0x0000000c00cb7308 */ /* 0x0003e20000000800 */
[----:B--2---:R-:W-:Y:S04]  /*6f70*/  IMAD.WIDE.U32 R4, R249, -0x2daee0ad, RZ ;  /* 0xd2511f53f9047825 */ /* 0x004fe800078e00ff */
[--C-:B------:R-:W-:Y:S01]  /*6f80*/  FFMA.FTZ R48, R48, UR12, -R132.reuse ;  /* 0x0000000c30307c23 */ /* 0x100fe20008010884 */
[----:B------:R-:W-:Y:S01]  /*6f90*/  UISETP.GT.AND UP3, UPT, UR14, UR27, UPT ;  /* 0x0000001b0e00728c */ /* 0x000fe2000bf64270 */
[--C-:B------:R-:W-:Y:S01]  /*6fa0*/  FFMA.FTZ R51, R51, UR12, -R3.reuse ;  /* 0x0000000c33337c23 */ /* 0x100fe20008010803 */
[--C-:B------:R-:W-:Y:S01]  /*6fb0*/  FFMA.FTZ R50, R50, UR12, -R3.reuse ;  /* 0x0000000c32327c23 */ /* 0x100fe20008010803 */
[----:B------:R-:W-:Y:S01]  /*6fc0*/  FFMA.FTZ R64, R64, UR12, -R132 ;  /* 0x0000000c40407c23 */ /* 0x000fe20008010884 */
[--C-:B------:R-:W-:Y:S01]  /*6fd0*/  FFMA.FTZ R67, R67, UR12, -R3.reuse ;  /* 0x0000000c43437c23 */ /* 0x100fe20008010803 */
[----:B------:R2:W-:Y:S01]  /*6fe0*/  MUFU.EX2 R202, R15 ;  /* 0x0000000f00ca7308 */ /* 0x0005e20000000800 */
[----:B---3--:R-:W-:Y:S01]  /*6ff0*/  LOP3.LUT R18, R4, UR7, RZ, 0x3c, !PT ;  /* 0x0000000704127c12 */ /* 0x008fe2000f8e3cff */
[----:B------:R-:W-:Y:S04]  /*7000*/  IMAD.WIDE.U32 R8, R8, -0x326172a9, RZ ;  /* 0xcd9e8d5708087825 */ /* 0x000fe800078e00ff */
[----:B------:R-:W-:Y:S01]  /*7010*/  FFMA.FTZ R60, R60, UR12, -R2 ;  /* 0x0000000c3c3c7c23 */ /* 0x000fe20008010802 */
[----:B------:R-:W-:Y:S01]  /*7020*/  UIADD3 UR7, UR20, -0x61c88647, URZ ;  /* 0x9e3779b914077890 */ /* 0x000fe2000fffe03f */
[--C-:B------:R-:W-:Y:S01]  /*7030*/  FFMA.FTZ R49, R49, UR12, -R132.reuse ;  /* 0x0000000c31317c23 */ /* 0x100fe20008010884 */
[----:B------:R-:W-:Y:S02]  /*7040*/  VIADD R4, R6, 0x1 ;  /* 0x0000000106047836 */ /* 0x000fe40000000000 */
[--C-:B------:R-:W-:Y:S01]  /*7050*/  FFMA.FTZ R66, R66, UR12, -R3.reuse ;  /* 0x0000000c42427c23 */ /* 0x100fe20008010803 */
[----:B------:R3:W-:Y:S01]  /*7060*/  MUFU.EX2 R200, R7 ;  /* 0x0000000700c87308 */ /* 0x0007e20000000800 */
[-C--:B-1----:R-:W-:Y:S01]  /*7070*/  LOP3.LUT R12, R17, R246.reuse, RZ, 0x3c, !PT ;  /* 0x000000f6110c7212 */ /* 0x082fe200078e3cff */
[----:B------:R-:W-:Y:S01]  /*7080*/  FFMA.FTZ R20, R20, UR12, -R132 ;  /* 0x0000000c14147c23 */ /* 0x000fe20008010884 */
[----:B------:R-:W-:Y:S01]  /*7090*/  LOP3.LUT R4, R5, UR17, R4, 0x96, !PT ;  /* 0x0000001105047c12 */ /* 0x000fe2000f8e9604 */
[--C-:B------:R-:W-:Y:S01]  /*70a0*/  FFMA.FTZ R30, R30, UR12, -R0.reuse ;  /* 0x0000000c1e1e7c23 */ /* 0x100fe20008010800 */
[----:B------:R-:W-:Y:S01]  /*70b0*/  FFMA.FTZ R153, R14, UR12, -R0 ;  /* 0x0000000c0e997c23 */ /* 0x000fe20008010800 */
[----:B------:R-:W-:Y:S01]  /*70c0*/  LOP3.LUT R14, R9, R246, RZ, 0x3c, !PT ;  /* 0x000000f6090e7212 */ /* 0x000fe200078e3cff */
[----:B------:R-:W-:Y:S03]  /*70d0*/  FFMA.FTZ R147, R13, UR12, -R2 ;  /* 0x0000000c0d937c23 */ /* 0x000fe60008010802 */
[----:B------:R-:W1:Y:S01]  /*70e0*/  MUFU.EX2 R211, R19 ;  /* 0x0000001300d37308 */ /* 0x000e620000000800 */
[--C-:B------:R-:W-:Y:S01]  /*70f0*/  FFMA.FTZ R23, R23, UR12, -R3.reuse ;  /* 0x0000000c17177c23 */ /* 0x100fe20008010803 */
[----:B------:R-:W-:Y:S01]  /*7100*/  FFMA.FTZ R146, R10, UR12, -R0 ;  /* 0x0000000c0a927c23 */ /* 0x000fe20008010800 */
[----:B------:R-:W-:Y:S01]  /*7110*/  LOP3.LUT R10, R5, UR17, R6, 0x96, !PT ;  /* 0x00000011050a7c12 */ /* 0x000fe2000f8e9606 */
[----:B------:R-:W-:Y:S04]  /*7120*/  IMAD.WIDE.U32 R12, R12, -0x2daee0ad, RZ ;  /* 0xd2511f530c0c7825 */ /* 0x000fe800078e00ff */
[--C-:B------:R-:W-:Y:S01]  /*7130*/  FFMA.FTZ R31, R31, UR12, -R0.reuse ;  /* 0x0000000c1f1f7c23 */ /* 0x100fe20008010800 */
[----:B------:R-:W-:Y:S01]  /*7140*/  FFMA.FTZ R150, R11, UR12, -R0 ;  /* 0x0000000c0b967c23 */ /* 0x000fe20008010800 */
[----:B------:R4:W-:Y:S01]  /*7150*/  MUFU.EX2 R217, R28 ;  /* 0x0000001c00d97308 */ /* 0x0009e20000000800 */
[----:B--2---:R-:W-:Y:S04]  /*7160*/  IMAD.WIDE.U32 R14, R14, -0x2daee0ad, RZ ;  /* 0xd2511f530e0e7825 */ /* 0x004fe800078e00ff */
[----:B------:R-:W-:Y:S01]  /*7170*/  FFMA.FTZ R24, R24, UR12, -R2 ;  /* 0x0000000c18187c23 */ /* 0x000fe20008010802 */
[----:B------:R-:W-:Y:S01]  /*7180*/  FFMA.FTZ R65, R65, UR12, -R132 ;  /* 0x0000000c41417c23 */ /* 0x000fe20008010884 */
[----:B---3--:R-:W-:Y:S01]  /*7190*/  IMAD.WIDE.U32 R6, R4, -0x326172a9, RZ ;  /* 0xcd9e8d5704067825 */ /* 0x008fe200078e00ff */
[C---:B------:R-:W-:Y:S02]  /*71a0*/  LOP3.LUT R4, R18.reuse, R13, RZ, 0x3c, !PT ;  /* 0x0000000d12047212 */ /* 0x040fe400078e3cff */
[----:B------:R-:W-:Y:S01]  /*71b0*/  LOP3.LUT R9, R18, R15, RZ, 0x3c, !PT ;  /* 0x0000000f12097212 */ /* 0x000fe200078e3cff */
[----:B------:R2:W-:Y:S01]  /*71c0*/  MUFU.EX2 R209, R20 ;  /* 0x0000001400d17308 */ /* 0x0005e20000000800 */
[----:B------:R-:W-:Y:S01]  /*71d0*/  LOP3.LUT R17, R7, UR7, R8, 0x96, !PT ;  /* 0x0000000707117c12 */ /* 0x000fe2000f8e9608 */
[----:B------:R-:W-:Y:S04]  /*71e0*/  IMAD.WIDE.U32 R10, R10, -0x326172a9, RZ ;  /* 0xcd9e8d570a0a7825 */ /* 0x000fe800078e00ff */
[--C-:B------:R-:W-:Y:S01]  /*71f0*/  FFMA.FTZ R63, R63, UR12, -R0.reuse ;  /* 0x0000000c3f3f7c23 */ /* 0x100fe20008010800 */
[----:B------:R-:W-:Y:S01]  /*7200*/  FFMA.FTZ R27, R27, UR12, -R0 ;  /* 0x0000000c1b1b7c23 */ /* 0x000fe20008010800 */
[----:B------:R-:W-:Y:S01]  /*7210*/  IMAD.WIDE.U32 R4, R4, -0x326172a9, RZ ;  /* 0xcd9e8d5704047825 */ /* 0x000fe200078e00ff */
[C---:B------:R-:W-:Y:S01]  /*7220*/  LOP3.LUT R18, R11.reuse, UR7, R8, 0x96, !PT ;  /* 0x000000070b127c12 */ /* 0x040fe2000f8e9608 */
[----:B------:R3:W-:Y:S01]  /*7230*/  MUFU.EX2 R208, R30 ;  /* 0x0000001e00d07308 */ /* 0x0007e20000000800 */
[--C-:B------:R-:W-:Y:S01]  /*7240*/  LOP3.LUT R13, R11, UR7, R16.reuse, 0x96, !PT ;  /* 0x000000070b0d7c12 */ /* 0x100fe2000f8e9610 */
[----:B------:R-:W-:Y:S01]  /*7250*/  IMAD.WIDE.U32 R8, R9, -0x326172a9, RZ ;  /* 0xcd9e8d5709087825 */ /* 0x000fe200078e00ff */
[----:B------:R-:W-:Y:S01]  /*7260*/  LOP3.LUT R11, R7, UR7, R16, 0x96, !PT ;  /* 0x00000007070b7c12 */ /* 0x000fe2000f8e9610 */
[----:B------:R-:W-:Y:S01]  /*7270*/  UIADD3 UR7, UR17, 0x76cf5d0a, URZ ;  /* 0x76cf5d0a11077890 */ /* 0x000fe2000fffe03f */
[C---:B----4-:R-:W-:Y:S01]  /*7280*/  LOP3.LUT R28, R5.reuse, UR8, R6, 0x96, !PT ;  /* 0x00000008051c7c12 */ /* 0x050fe2000f8e9606 */
[--C-:B------:R-:W-:Y:S01]  /*7290*/  FFMA.FTZ R161, R22, UR12, -R3.reuse ;  /* 0x0000000c16a17c23 */ /* 0x100fe20008010803 */
[--C-:B------:R-:W-:Y:S03]  /*72a0*/  LOP3.LUT R22, R5, UR8, R10.reuse, 0x96, !PT ;  /* 0x0000000805167c12 */ /* 0x100fe6000f8e960a */
[----:B------:R4:W-:Y:S01]  /*72b0*/  MUFU.EX2 R206, R23 ;  /* 0x0000001700ce7308 */ /* 0x0009e20000000800 */
[----:B--2---:R-:W-:Y:S01]  /*72c0*/  LOP3.LUT R20, R9, UR8, R10, 0x96, !PT ;  /* 0x0000000809147c12 */ /* 0x004fe2000f8e960a */
[----:B------:R-:W-:Y:S04]  /*72d0*/  IMAD.WIDE.U32 R18, R18, -0x2daee0ad, RZ ;  /* 0xd2511f5312127825 */ /* 0x000fe800078e00ff */
[--C-:B------:R-:W-:Y:S01]  /*72e0*/  FFMA.FTZ R148, R21, UR12, -R132.reuse ;  /* 0x0000000c15947c23 */ /* 0x100fe20008010884 */
[----:B------:R-:W-:Y:S01]  /*72f0*/  FFMA.FTZ R32, R32, UR12, -R132 ;  /* 0x0000000c20207c23 */ /* 0x000fe20008010884 */
[----:B------:R-:W-:Y:S01]  /*7300*/  FFMA.FTZ R163, R29, UR12, -R2 ;  /* 0x0000000c1da37c23 */ /* 0x000fe20008010802 */
[----:B------:R-:W-:Y:S01]  /*7310*/  LOP3.LUT R5, R19, UR7, R14, 0x96, !PT ;  /* 0x0000000713057c12 */ /* 0x000fe2000f8e960e */
[----:B------:R2:W-:Y:S01]  /*7320*/  MUFU.EX2 R218, R31 ;  /* 0x0000001f00da7308 */ /* 0x0005e20000000800 */
[----:B---3--:R-:W-:Y:S01]  /*7330*/  LOP3.LUT R30, R9, UR8, R6, 0x96, !PT ;  /* 0x00000008091e7c12 */ /* 0x008fe2000f8e9606 */
[----:B------:R-:W-:Y:S01]  /*7340*/  IMAD.WIDE.U32 R16, R17, -0x2daee0ad, RZ ;  /* 0xd2511f5311107825 */ /* 0x000fe200078e00ff */
[----:B------:R-:W-:Y:S03]  /*7350*/  UIADD3 UR8, UR17, 0x32370b8f, URZ ;  /* 0x32370b8f11087890 */ /* 0x000fe6000fffe03f */
[----:B------:R-:W-:Y:S01]  /*7360*/  FFMA.FTZ R159, R26, UR12, -R0 ;  /* 0x0000000c1a9f7c23 */ /* 0x000fe20008010800 */
[----:B------:R-:W-:Y:S01]  /*7370*/  IMAD.WIDE.U32 R6, R13, -0x2daee0ad, RZ ;  /* 0xd2511f530d067825 */ /* 0x000fe200078e00ff */
[----:B------:R-:W-:Y:S02]  /*7380*/  LOP3.LUT R19, R17, UR7, R14, 0x96, !PT ;  /* 0x0000000711137c12 */ /* 0x000fe4000f8e960e */
[----:B------:R3:W-:Y:S01]  /*7390*/  MUFU.EX2 R205, R24 ;  /* 0x0000001800cd7308 */ /* 0x0007e20000000800 */
[----:B------:R-:W-:Y:S01]  /*73a0*/  FFMA.FTZ R149, R25, UR12, -R2 ;  /* 0x0000000c19957c23 */ /* 0x000fe20008010802 */
[----:B------:R-:W-:Y:S01]  /*73b0*/  IMAD.WIDE.U32 R10, R11, -0x2daee0ad, RZ ;  /* 0xd2511f530b0a7825 */ /* 0x000fe200078e00ff */
[--C-:B------:R-:W-:Y:S03]  /*73c0*/  LOP3.LUT R17, R7, UR7, R12.reuse, 0x96, !PT ;  /* 0x0000000707117c12 */ /* 0x100fe6000f8e960c */
[--C-:B------:R-:W-:Y:S01]  /*73d0*/  FFMA.FTZ R35, R35, UR12, -R3.reuse ;  /* 0x0000000c23237c23 */ /* 0x100fe20008010803 */
[----:B----4-:R-:W-:Y:S01]  /*73e0*/  IMAD.WIDE.U32 R22, R22, -0x2daee0ad, RZ ;  /* 0xd2511f5316167825 */ /* 0x010fe200078e00ff */
[----:B------:R-:W-:Y:S02]  /*73f0*/  LOP3.LUT R14, R11, UR7, R12, 0x96, !PT ;  /* 0x000000070b0e7c12 */ /* 0x000fe4000f8e960c */
[----:B------:R4:W-:Y:S01]  /*7400*/  MUFU.EX2 R204, R27 ;  /* 0x0000001b00cc7308 */ /* 0x0009e20000000800 */
[----:B------:R-:W-:Y:S01]  /*7410*/  FFMA.FTZ R36, R36, UR12, -R132 ;  /* 0x0000000c24247c23 */ /* 0x000fe20008010884 */
[----:B------:R-:W-:Y:S01]  /*7420*/  IMAD.WIDE.U32 R20, R20, -0x2daee0ad, RZ ;  /* 0xd2511f5314147825 */ /* 0x000fe200078e00ff */
[----:B------:R-:W-:Y:S01]  /*7430*/  LOP3.LUT R9, R23, UR8, R6, 0x96, !PT ;  /* 0x0000000817097c12 */ /* 0x000fe2000f8e9606 */
[----:B------:R-:W-:Y:S02]  /*7440*/  UIADD3 UR7, UR20, -0x255992d5, URZ ;  /* 0xdaa66d2b14077890 */ /* 0x000fe4000fffe03f */
[----:B------:R-:W-:Y:S01]  /*7450*/  FFMA.FTZ R172, R33, UR12, -R132 ;  /* 0x0000000c21ac7c23 */ /* 0x000fe20008010884 */
[----:B--2---:R-:W-:Y:S04]  /*7460*/  IMAD.WIDE.U32 R30, R30, -0x2daee0ad, RZ ;  /* 0xd2511f531e1e7825 */ /* 0x004fe800078e00ff */
[--C-:B------:R-:W-:Y:S01]  /*7470*/  FFMA.FTZ R34, R34, UR12, -R3.reuse ;  /* 0x0000000c22227c23 */ /* 0x100fe20008010803 */
[----:B------:R-:W-:Y:S01]  /*7480*/  MUFU.EX2 R225, R48 ;  /* 0x0000003000e17308 */ /* 0x000fe20000000800 */
[----:B---3--:R-:W-:Y:S01]  /*7490*/  LOP3.LUT R24, R21, UR8, R18, 0x96, !PT ;  /* 0x0000000815187c12 */ /* 0x008fe2000f8e9612 */
[----:B------:R-:W-:Y:S01]  /*74a0*/  IMAD.WIDE.U32 R28, R28, -0x2daee0ad, RZ ;  /* 0xd2511f531c1c7825 */ /* 0x000fe200078e00ff */
[----:B------:R-:W-:Y:S03]  /*74b0*/  LOP3.LUT R12, R31, UR8, R16, 0x96, !PT ;  /* 0x000000081f0c7c12 */ /* 0x000fe6000f8e9610 */
[----:B------:R-:W-:Y:S01]  /*74c0*/  FFMA.FTZ R154, R37, UR12, -R132 ;  /* 0x0000000c259a7c23 */ /* 0x000fe20008010884 */
        /* <DEDUP_REMOVED lines=23> */
[----:B----4-:R-:W-:Y:S01]  /*7640*/  IMAD.WIDE.U32 R26, R26, -0x2daee0ad, RZ ;  /* 0xd2511f531a1a7825 */ /* 0x010fe200078e00ff */
        /* <DEDUP_REMOVED lines=14> */
[----:B--2---:R-:W-:Y:S02]  /*7730*/  LOP3.LUT R32, R11, UR9, R22, 0x96, !PT ;  /* 0x000000090b207c12 */ /* 0x004fe4000f8e9616 */
        /* <DEDUP_REMOVED lines=14> */
[----:B------:R2:W3:Y:S01]  /*7820*/  MUFU.EX2 R223, R35 ;  /* 0x0000002300df7308 */ /* 0x0004e20000000800 */
[----:B------:R-:W-:Y:S01]  /*7830*/  FFMA.FTZ R59, R59, UR12, -R0 ;  /* 0x0000000c3b3b7c23 */ /* 0x000fe20008010800 */
        /* <DEDUP_REMOVED lines=13> */
[----:B------:R-:W-:Y:S01]  /*7910*/  UIADD3 UR7, UR17, 0x646e171e, URZ ;  /* 0x646e171e11077890 */ /* 0x000fe2000fffe03f */
[----:B------:R-:W-:Y:S01]  /*7920*/  IMAD.WIDE.U32 R24, R25, -0x326172a9, RZ ;  /* 0xcd9e8d5719187825 */ /* 0x000fe200078e00ff */
[----:B------:R-:W-:Y:S03]  /*7930*/  LOP3.LUT R29, R23, UR8, R12, 0x96, !PT ;  /* 0x00000008171d7c12 */ /* 0x000fe6000f8e960c */
[--C-:B------:R-:W-:Y:S01]  /*7940*/  FFMA.FTZ R39, R39, UR12, -R3.reuse ;  /* 0x0000000c27277c23 */ /* 0x100fe20008010803 */
[----:B------:R-:W-:Y:S01]  /*7950*/  IMAD.WIDE.U32 R8, R9, -0x326172a9, RZ ;  /* 0xcd9e8d5709087825 */ /* 0x000fe200078e00ff */
[----:B------:R-:W-:Y:S02]  /*7960*/  LOP3.LUT R23, R25, UR8, R4, 0x96, !PT ;  /* 0x0000000819177c12 */ /* 0x000fe4000f8e9604 */
[----:B------:R1:W3:Y:S01]  /*7970*/  MUFU.EX2 R214, R34 ;  /* 0x0000002200d67308 */ /* 0x0002e20000000800 */
[----:B------:R-:W-:Y:S01]  /*7980*/  UIADD3 UR8, UR20, -0x4ab325aa, URZ ;  /* 0xb54cda5614087890 */ /* 0x000fe2000fffe03f */
[----:B------:R-:W-:Y:S01]  /*7990*/  IMAD.WIDE.U32 R4, R5, -0x2daee0ad, RZ ;  /* 0xd2511f5305047825 */ /* 0x000fe200078e00ff */
[----:B------:R-:W-:Y:S02]  /*79a0*/  LOP3.LUT R14, R8, 0xff, RZ, 0xc0, !PT ;  /* 0x000000ff080e7812 */ /* 0x000fe400078ec0ff */
[----:B------:R-:W-:Y:S01]  /*79b0*/  SHF.R.U32.HI R15, RZ, 0x18, R8 ;  /* 0x00000018ff0f7819 */ /* 0x000fe20000011608 */
[----:B------:R-:W-:Y:S01]  /*79c0*/  IMAD.WIDE.U32 R6, R7, -0x326172a9, RZ ;  /* 0xcd9e8d5707067825 */ /* 0x000fe200078e00ff */
[----:B------:R-:W-:Y:S03]  /*79d0*/  LOP3.LUT R19, R9, UR8, R16, 0x96, !PT ;  /* 0x0000000809137c12 */ /* 0x000fe6000f8e9610 */
[----:B------:R-:W-:Y:S01]  /*79e0*/  MUFU.EX2 R177, R65 ;  /* 0x0000004100b17308 */ /* 0x000fe20000000800 */
[----:B------:R-:W-:Y:S01]  /*79f0*/  SHF.R.U32.HI R30, RZ, 0x10, R8 ;  /* 0x00000010ff1e7819 */ /* 0x000fe20000011608 */
[----:B------:R-:W-:Y:S01]  /*7a00*/  FFMA.FTZ R3, R54, UR12, -R3 ;  /* 0x0000000c36037c23 */ /* 0x000fe20008010803 */
[----:B--2---:R-:W-:Y:S01]  /*7a10*/  LOP3.LUT R35, R8, 0xffff, RZ, 0xc0, !PT ;  /* 0x0000ffff08237812 */ /* 0x004fe200078ec0ff */
[----:B------:R-:W-:Y:S01]  /*7a20*/  IMAD.WIDE.U32 R10, R11, -0x2daee0ad, RZ ;  /* 0xd2511f530b0a7825 */ /* 0x000fe200078e00ff */
        /* <DEDUP_REMOVED lines=481> */
[----:B------:R-:W-:Y:S01]  /*9840*/  FADD.FTZ R7, -R194, R18 ;  /* 0x00000012c2077221 */ /* 0x000fe20000010100 */
        /* <DEDUP_REMOVED lines=115> */
[-C--:B-1----:R-:W-:Y:S03]  /*9f80*/  HMMA.16816.F32 R52, R132, R8.reuse, R52 ;  /* 0x000000088434723c */ /* 0x082fe60000001834 */
[----:B------:R-:W-:Y:S01]  /*9f90*/  FSETP.GE.FTZ.AND P0, PT, R175, RZ, PT ;  /* 0x000000ffaf00720b */ /* 0x000fe20003f16000 */
[----:B------:R-:W-:Y:S01]  /*9fa0*/  FMUL.FTZ R6, R212, R5 ;  /* 0x00000005d4067220 */ /* 0x000fe20000410000 */
[----:B------:R-:W-:Y:S01]  /*9fb0*/  FSETP.GE.FTZ.AND P1, PT, R162, RZ, PT ;  /* 0x000000ffa200720b */ /* 0x000fe20003f36000 */
[C---:B------:R-:W-:Y:S05]  /*9fc0*/  HMMA.16816.F32 R56, R140.reuse, R8, R56 ;  /* 0x000000088c38723c */ /* 0x040fea0000001838 */
[----:B------:R-:W-:Y:S01]  /*9fd0*/  F2FP.F16.F32.PACK_AB R29, R12, R13 ;  /* 0x0000000d0c1d723e */ /* 0x000fe200000000ff */
[----:B------:R-:W-:Y:S01]  /*9fe0*/  FMUL.FTZ R13, R213, R4 ;  /* 0x00000004d50d7220 */ /* 0x000fe20000410000 */
[----:B------:R-:W-:Y:S01]  /*9ff0*/  FSEL R4, R41, R193, P2 ;  /* 0x000000c129047208 */ /* 0x000fe20001000000 */
[----:B------:R-:W-:Y:S01]  /*a000*/  FMUL.FTZ R12, R154, R3 ;  /* 0x000000039a0c7220 */ /* 0x000fe20000410000 */
[----:B------:R-:W-:Y:S01]  /*a010*/  FSETP.GE.FTZ.AND P2, PT, R167, RZ, PT ;  /* 0x000000ffa700720b */ /* 0x000fe20003f56000 */
[-C--:B------:R-:W-:Y:S03]  /*a020*/  HMMA.16816.F32 R60, R140, R10.reuse, R60 ;  /* 0x0000000a8c3c723c */ /* 0x080fe6000000183c */
[----:B------:R-:W-:Y:S01]  /*a030*/  FSEL R5, R40, R193, P3 ;  /* 0x000000c128057208 */ /* 0x000fe20001800000 */
[C---:B------:R-:W-:Y:S01]  /*a040*/  FADD.FTZ R44, -R193.reuse, R44 ;  /* 0x0000002cc12c7221 */ /* 0x040fe20000010100 */
[-C--:B------:R-:W-:Y:S01]  /*a050*/  FSEL R3, R42, R192.reuse, P1 ;  /* 0x000000c02a037208 */ /* 0x080fe20000800000 */
[----:B------:R-:W-:Y:S01]  /*a060*/  FADD.FTZ R45, -R193, R45 ;  /* 0x0000002dc12d7221 */ /* 0x000fe20000010100 */
[----:B------:R-:W-:Y:S01]  /*a070*/  FSEL R0, R43, R192, P0 ;  /* 0x000000c02b007208 */ /* 0x000fe20000000000 */
[----:B------:R-:W-:Y:S01]  /*a080*/  FADD.FTZ R46, -R192, R46 ;  /* 0x0000002ec02e7221 */ /* 0x000fe20000010100 */
[----:B------:R-:W-:Y:S01]  /*a090*/  FSETP.GE.FTZ.AND P3, PT, R216, RZ, PT ;  /* 0x000000ffd800720b */ /* 0x000fe20003f76000 */
[----:B------:R-:W-:Y:S04]  /*a0a0*/  HMMA.16816.F32 R64, R132, R10, R64 ;  /* 0x0000000a8440723c */ /* 0x000fe80000001840 */
[----:B------:R-:W-:Y:S01]  /*a0b0*/  FSETP.GE.FTZ.AND P1, PT, R176, RZ, PT ;  /* 0x000000ffb000720b */ /* 0x000fe20003f36000 */
[----:B------:R-:W-:Y:S01]  /*a0c0*/  FADD.FTZ R47, -R192, R47 ;  /* 0x0000002fc02f7221 */ /* 0x000fe20000010100 */
[----:B------:R-:W-:Y:S01]  /*a0d0*/  F2FP.F16.F32.PACK_AB R27, R16, R17 ;  /* 0x00000011101b723e */ /* 0x000fe200000000ff */
[----:B------:R-:W-:Y:S01]  /*a0e0*/  FMUL.FTZ R16, R151, R4 ;  /* 0x0000000497107220 */ /* 0x000fe20000410000 */
[----:B------:R-:W-:Y:S03]  /*a0f0*/  FSETP.GE.FTZ.AND P0, PT, R215, RZ, PT ;  /* 0x000000ffd700720b */ /* 0x000fe60003f16000 */
[----:B------:R-:W-:Y:S01]  /*a100*/  F2FP.F16.F32.PACK_AB R30, R14, R15 ;  /* 0x0000000f0e1e723e */ /* 0x000fe200000000ff */
[----:B------:R-:W-:Y:S01]  /*a110*/  FMUL.FTZ R15, R162, R3 ;  /* 0x00000003a20f7220 */ /* 0x000fe20000410000 */
[----:B------:R-:W-:Y:S01]  /*a120*/  FSEL R4, R44, R193, P3 ;  /* 0x000000c12c047208 */ /* 0x000fe20001800000 */
[----:B------:R-:W-:Y:S01]  /*a130*/  FMUL.FTZ R14, R175, R0 ;  /* 0x00000000af0e7220 */ /* 0x000fe20000410000 */
[----:B------:R-:W-:Y:S01]  /*a140*/  F2FP.F16.F32.PACK_AB R25, R6, R7 ;  /* 0x000000070619723e */ /* 0x000fe200000000ff */
        /* <DEDUP_REMOVED lines=8> */
[----:B------:R-:W-:Y:S01]  /*a1d0*/  FADD.FTZ R5, -R195, R48 ;  /* 0x00000030c3057221 */ /* 0x000fe20000010100 */
[----:B------:R-:W-:Y:S01]  /*a1e0*/  FSETP.GE.FTZ.AND P0, PT, R226, RZ, PT ;  /* 0x000000ffe200720b */ /* 0x000fe20003f16000 */
[----:B------:R-:W-:Y:S01]  /*a1f0*/  FMUL.FTZ R8, R216, R4 ;  /* 0x00000004d8087220 */ /* 0x000fe20000410000 */
[----:B------:R-:W-:Y:S01]  /*a200*/  FSETP.GE.FTZ.AND P1, PT, R220, RZ, PT ;  /* 0x000000ffdc00720b */ /* 0x000fe20003f36000 */
[----:B------:R-:W-:Y:S01]  /*a210*/  FMUL.FTZ R7, R176, R0 ;  /* 0x00000000b0077220 */ /* 0x000fe20000410000 */
[----:B------:R-:W-:Y:S01]  /*a220*/  FSETP.GE.FTZ.AND P3, PT, R225, RZ, PT ;  /* 0x000000ffe100720b */ /* 0x000fe20003f76000 */
[----:B------:R-:W-:Y:S01]  /*a230*/  FMUL.FTZ R22, R167, R3 ;  /* 0x00000003a7167220 */ /* 0x000fe20000410000 */
[----:B------:R-:W-:Y:S01]  /*a240*/  F2FP.F16.F32.PACK_AB R24, R16, R17 ;  /* 0x000000111018723e */ /* 0x000fe200000000ff */
[----:B------:R-:W-:Y:S01]  /*a250*/  FADD.FTZ R17, -R194, R55 ;  /* 0x00000037c2117221 */ /* 0x000fe20000010100 */
[-C--:B------:R-:W-:Y:S01]  /*a260*/  FSEL R4, R49, R195.reuse, P2 ;  /* 0x000000c331047208 */ /* 0x080fe20001000000 */
[----:B------:R-:W-:Y:S01]  /*a270*/  FADD.FTZ R52, -R195, R52 ;  /* 0x00000034c3347221 */ /* 0x000fe20000010100 */
[-C--:B------:R-:W-:Y:S01]  /*a280*/  FSEL R0, R51, R194.reuse, P0 ;  /* 0x000000c233007208 */ /* 0x080fe20000000000 */
[----:B------:R-:W-:Y:S01]  /*a290*/  FADD.FTZ R53, -R195, R53 ;  /* 0x00000035c3357221 */ /* 0x000fe20000010100 */
[----:B------:R-:W-:Y:S01]  /*a2a0*/  FSEL R3, R50, R194, P1 ;  /* 0x000000c232037208 */ /* 0x000fe20000800000 */
[----:B------:R-:W-:Y:S01]  /*a2b0*/  FMUL.FTZ R20, R179, R4 ;  /* 0x00000004b3147220 */ /* 0x000fe20000410000 */
        /* <DEDUP_REMOVED lines=10> */
[----:B------:R-:W-:Y:S01]  /*a360*/  FSEL R17, R17, R194, P0 ;  /* 0x000000c211117208 */ /* 0x000fe20000000000 */
[----:B------:R-:W-:Y:S01]  /*a370*/  FADD.FTZ R66, -R194, R66 ;  /* 0x00000042c2427221 */ /* 0x000fe20000010100 */
[----:B------:R-:W-:Y:S01]  /*a380*/  FSETP.GE.FTZ.AND P0, PT, R164, RZ, PT ;  /* 0x000000ffa400720b */ /* 0x000fe20003f16000 */
[----:B------:R-:W-:Y:S01]  /*a390*/  FADD.FTZ R64, -R195, R64 ;  /* 0x00000040c3407221 */ /* 0x000fe20000010100 */
[----:B------:R-:W-:Y:S01]  /*a3a0*/  FSEL R3, R52, R195, P3 ;  /* 0x000000c334037208 */ /* 0x000fe20001800000 */
        /* <DEDUP_REMOVED lines=11> */
[----:B------:R-:W-:Y:S01]  /*a460*/  FMUL.FTZ R4, R164, R4 ;  /* 0x00000004a4047220 */ /* 0x000fe20000410000 */
[----:B------:R-:W-:Y:S01]  /*a470*/  F2FP.F16.F32.PACK_AB R21, R6, R7 ;  /* 0x000000070615723e */ /* 0x000fe200000000ff */
[C---:B------:R-:W-:Y:S01]  /*a480*/  FADD.FTZ R6, -R193.reuse, R57 ;  /* 0x00000039c1067221 */ /* 0x040fe20000010100 */
[----:B------:R-:W-:Y:S01]  /*a490*/  FSEL R8, R54, R194, P1 ;  /* 0x000000c236087208 */ /* 0x000fe20000800000 */
[----:B------:R-:W-:Y:S01]  /*a4a0*/  FADD.FTZ R7, -R193, R56 ;  /* 0x00000038c1077221 */ /* 0x000fe20000010100 */
        /* <DEDUP_REMOVED lines=62> */
[C---:B------:R-:W-:Y:S01]  /*a890*/  @P1 VIADD R0, R227.reuse, 0x4000 ;  /* 0x00004000e3001836 */ /* 0x040fe20000000000 */
        /* <DEDUP_REMOVED lines=17> */
[C---:B------:R-:W-:Y:S02]  /*a9b0*/  @!P4 LEA R8, P3, R9.reuse, R238, 0x1 ;  /* 0x000000ee0908c211 */ /* 0x040fe400078608ff */
        /* <DEDUP_REMOVED lines=9> */
[C---:B------:R-:W-:Y:S01]  /*aa50*/  @!P4 VIADD R5, R228.reuse, 0xffffc000 ;  /* 0xffffc000e405c836 */ /* 0x040fe20000000000 */
[----:B------:R-:W-:Y:S01]  /*aa60*/  PLOP3.LUT P1, PT, PT, PT, PT, 0x8, 0x0 ;  /* 0x000000000000781c */ /* 0x000fe20003f2e170 */
[----:B------:R-:W-:Y:S01]  /*aa70*/  @P4 STS [R0+0x1004], RZ ;  /* 0x001004ff00004388 */ /* 0x000fe20000000800 */
[-C--:B------:R-:W-:Y:S02]  /*aa80*/  @!P4 LEA.HI.X R9, R9, R237.reuse, R10, 0x1, P3 ;  /* 0x000000ed0909c211 */ /* 0x080fe400018f0c0a */
        /* <DEDUP_REMOVED lines=20> */
[----:B-1----:R-:W-:Y:S01]  /*abd0*/  @!P4 VIADD R9, R228, 0xffffc000 ;  /* 0xffffc000e409c836 */ /* 0x002fe20000000000 */
[----:B------:R-:W-:Y:S01]  /*abe0*/  @!P4 LEA R3, P2, R32, R4, 0x6 ;  /* 0x000000042003c211 */ /* 0x000fe200078430ff */
[----:B------:R-:W-:Y:S01]  /*abf0*/  @P3 VIADD R9, R228, 0x4000 ;  /* 0x00004000e4093836 */ /* 0x000fe20000000000 */
[--C-:B------:R-:W-:Y:S01]  /*ac00*/  @!P4 SHF.R.S32.HI R8, RZ, 0x1f, R4.reuse ;  /* 0x0000001fff08c819 */ /* 0x100fe20000011404 */
[C---:B------:R-:W-:Y:S01]  /*ac10*/  @!P4 IMAD.WIDE.U32 R4, R32.reuse, 0x60, R4 ;  /* 0x000000602004c825 */ /* 0x040fe200078e0004 */
[----:B------:R-:W-:Y:S02]  /*ac20*/  @!P4 LEA R10, P5, R3, R238, 0x1 ;  /* 0x000000ee030ac211 */ /* 0x000fe400078a08ff */
[----:B---3--:R-:W-:Y:S01]  /*ac30*/  @!P4 LEA.HI.X R8, R32, R8, R11, 0x6, P2 ;  /* 0x000000082008c211 */ /* 0x008fe200010f340b */
[----:B------:R-:W-:Y:S01]  /*ac40*/  @!P4 IMAD.IADD R16, R5, 0x1, R16 ;  /* 0x000000010510c824 */ /* 0x000fe200078e0210 */
[----:B------:R-:W-:Y:S02]  /*ac50*/  PLOP3.LUT P2, PT, PT, PT, PT, 0x8, 0x0 ;  /* 0x000000000000781c */ /* 0x000fe40003f4e170 */
[-C--:B------:R-:W-:Y:S01]  /*ac60*/  @!P4 LEA.HI.X R11, R3, R237.reuse, R8, 0x1, P5 ;  /* 0x000000ed030bc211 */ /* 0x080fe200028f0c08 */
[----:B------:R-:W-:Y:S01]  /*ac70*/  @!P4 VIADD R3, R228, 0xffffc000 ;  /* 0xffffc000e403c836 */ /* 0x000fe20000000000 */
        /* <DEDUP_REMOVED lines=26> */
.L_x_2346:
        /* <DEDUP_REMOVED lines=190> */
.L_x_2347:
        /* <DEDUP_REMOVED lines=541> */
.L_x_2349:
        /* <DEDUP_REMOVED lines=23> */
.L_x_2350:
        /* <DEDUP_REMOVED lines=17> */
[----:B------:R-:W-:Y:S01]  /*de50*/  BSSY B0, `(.L_x_2351) ;  /* 0x000001f000007945 */ /* 0x000fe20003800000 */
[----:B------:R-:W-:Y:S01]  /*de60*/  VIADD R5, R0, 0x60 ;  /* 0x0000006000057836 */ /* 0x000fe20000000000 */
[----:B------:R-:W-:Y:S01]  /*de70*/  ISETP.GE.OR P3, PT, R4, UR15, P4 ;  /* 0x0000000f04007c0c */ /* 0x000fe2000a766670 */
[----:B------:R-:W-:Y:S01]  /*de80*/  IMAD.U32 R4, RZ, RZ, UR12 ;  /* 0x0000000cff047e24 */ /* 0x000fe2000f8e00ff */
[----:B------:R-:W-:Y:S01]  /*de90*/  IADD3 R2, P0, R2, UR14, RZ ;  /* 0x0000000e02027c10 */ /* 0x000fe2000ff1e0ff */
        /* <DEDUP_REMOVED lines=26> */
.L_x_2352:
[----:B------:R-:W-:Y:S05]  /*e040*/  BSYNC B0 ;  /* 0x0000000000007941 */ /* 0x000fea0003800000 */
.L_x_2351:
        /* <DEDUP_REMOVED lines=14> */
.L_x_2354:
[----:B------:R-:W-:Y:S05]  /*e130*/  BSYNC B0 ;  /* 0x0000000000007941 */ /* 0x000fea0003800000 */
.L_x_2353:
        /* <DEDUP_REMOVED lines=15> */
.L_x_2356:
[----:B------:R-:W-:Y:S05]  /*e230*/  BSYNC B0 ;  /* 0x0000000000007941 */ /* 0x000fea0003800000 */
.L_x_2355:
        /* <DEDUP_REMOVED lines=14> */
.L_x_2358:
[----:B------:R-:W-:Y:S05]  /*e320*/  BSYNC B0 ;  /* 0x0000000000007941 */ /* 0x000fea0003800000 */
.L_x_2357:
        /* <DEDUP_REMOVED lines=27> */
.L_x_2360:
[----:B------:R-:W-:Y:S05]  /*e4e0*/  BSYNC B0 ;  /* 0x0000000000007941 */ /* 0x000fea0003800000 */
.L_x_2359:
        /* <DEDUP_REMOVED lines=14> */
.L_x_2362:
[----:B------:R-:W-:Y:S05]  /*e5d0*/  BSYNC B0 ;  /* 0x0000000000007941 */ /* 0x000fea0003800000 */
.L_x_2361:
        /* <DEDUP_REMOVED lines=14> */
.L_x_2364:
[----:B------:R-:W-:Y:S05]  /*e6c0*/  BSYNC B0 ;  /* 0x0000000000007941 */ /* 0x000fea0003800000 */
.L_x_2363:
        /* <DEDUP_REMOVED lines=12> */
.L_x_2311:
[----:B------:R-:W-:Y:S05]  /*e790*/  BSYNC B1 ;  /* 0x0000000000017941 */ /* 0x000fea0003800000 */
.L_x_2289:
        /* <DEDUP_REMOVED lines=11> */
.L_x_2365:
[----:B------:R-:W-:Y:S05]  /*e850*/  EXIT ;  /* 0x000000000000794d */ /* 0x000fea0003800000 */
.L_x_2367:
        /* <DEDUP_REMOVED lines=10> */
.L_x_2499:


//--------------------- .text._ZN5flash44flash_bwd_dq_dk_dv_loop_seqk_parallel_kernelI23Flash_bwd_kernel_traitsILi64ELi128ELi128ELi8ELi4ELi4ELi4ELb0ELb0EN7cutlass6half_tE19Flash_kernel_traitsILi64ELi128ELi128ELi8ES3_EELb0ELb0ELb1ELb1ELb0ELb0ELb1EEEvNS_16Flash_bwd_paramsE --------------------------
	.section	.text._ZN5flash44flash_bwd_dq_dk_dv_loop_seqk_parallel_kernelI23Flash_bwd_kernel_traitsILi64ELi128ELi128ELi8ELi4ELi4ELi4ELb0ELb0EN7cutlass6half_tE19Flash_kernel_traitsILi64ELi128ELi128ELi8ES3_EELb0ELb0ELb1ELb1ELb0ELb0ELb1EEEvNS_16Flash_bwd_paramsE,"ax",@progbits
	.align	128
        .global         _ZN5flash44flash_bwd_dq_dk_dv_loop_seqk_parallel_kernelI23Flash_bwd_kernel_traitsILi64ELi128ELi128ELi8ELi4ELi4ELi4ELb0ELb0EN7cutlass6half_tE19Flash_kernel_traitsILi64ELi128ELi128ELi8ES3_EELb0ELb0ELb1ELb1ELb0ELb0ELb1EEEvNS_16Flash_bwd_paramsE
        .type           _ZN5flash44flash_bwd_dq_dk_dv_loop_seqk_parallel_kernelI23Flash_bwd_kernel_traitsILi64ELi128ELi128ELi8ELi4ELi4ELi4ELb0ELb0EN7cutlass6half_tE19Flash_kernel_traitsILi64ELi128ELi128ELi8ES3_EELb0ELb0ELb1ELb1ELb0ELb0ELb1EEEvNS_16Flash_bwd_paramsE,@function
        .size           _ZN5flash44flash_bwd_dq_dk_dv_loop_seqk_parallel_kernelI23Flash_bwd_kernel_traitsILi64ELi128ELi128ELi8ELi4ELi4ELi4ELb0ELb0EN7cutlass6half_tE19Flash_kernel_traitsILi64ELi128ELi128ELi8ES3_EELb0ELb0ELb1ELb1ELb0ELb0ELb1EEEvNS_16Flash_bwd_paramsE,(.L_x_2500 - _ZN5flash44flash_bwd_dq_dk_dv_loop_seqk_parallel_kernelI23Flash_bwd_kernel_traitsILi64ELi128ELi128ELi8ELi4ELi4ELi4ELb0ELb0EN7cutlass6half_tE19Flash_kernel_traitsILi64ELi128ELi128ELi8ES3_EELb0ELb0ELb1ELb1ELb0ELb0ELb1EEEvNS_16Flash_bwd_paramsE)
        .other          _ZN5flash44flash_bwd_dq_dk_dv_loop_seqk_parallel_kernelI23Flash_bwd_kernel_traitsILi64ELi128ELi128ELi8ELi4ELi4ELi4ELb0ELb0EN7cutlass6half_tE19Flash_kernel_traitsILi64ELi128ELi128ELi8ES3_EELb0ELb0ELb1ELb1ELb0ELb0ELb1EEEvNS_16Flash_bwd_paramsE,@"STO_CUDA_ENTRY STV_DEFAULT"
_ZN5flash44flash_bwd_dq_dk_dv_loop_seqk_parallel_kernelI23Flash_bwd_kernel_traitsILi64ELi128ELi128ELi8ELi4ELi4ELi4ELb0ELb0EN7cutlass6half_tE19Flash_kernel_traitsILi64ELi128ELi128ELi8ES3_EELb0ELb0ELb1ELb1ELb0ELb0ELb1EEEvNS_16Flash_bwd_paramsE:
.text._ZN5flash44flash_bwd_dq_dk_dv_loop_seqk_parallel_kernelI23Flash_bwd_kernel_traitsILi64ELi128ELi128ELi8ELi4ELi4ELi4ELb0ELb0EN7cutlass6half_tE19Flash_kernel_traitsILi64ELi128ELi128ELi8ES3_EELb0ELb0ELb1ELb1ELb0ELb0ELb1EEEvNS_16Flash_bwd_paramsE:
        /* <DEDUP_REMOVED lines=15> */
[----:B------:R-:W-:Y:S01]  /*00f0*/  MOV R219, 0xfffffff0 ;  /* 0xfffffff000db7802 */ /* 0x000fe20000000f00 */
[----:B------:R-:W-:Y:S01]  /*0100*/  ULDC.64 UR12, c[0x0][0x208] ;  /* 0x00008200000c7ab9 */ /* 0x000fe20000000a00 */
[----:B------:R-:W-:Y:S01]  /*0110*/  ULDC UR60, c[0x0][0x394] ;  /* 0x0000e500003c7ab9 */ /* 0x000fe20000000800 */
[----:B------:R-:W-:Y:S02]  /*0120*/  UMOV UR61, 0xffffc000 ;  /* 0xffffc000003d7882 */ /* 0x000fe40000000000 */
[----:B------:R-:W3:Y:S08]  /*0130*/  S2UR UR4, SR_CgaCtaId ;  /* 0x00000000000479c3 */ /* 0x000ef00000008800 */
[----:B------:R-:W4:Y:S01]  /*0140*/  S2UR UR47, SR_CTAID.Y ;  /* 0x00000000002f79c3 */ /* 0x000f220000002600 */
[----:B--2---:R-:W-:Y:S01]  /*0150*/  USHF.R.S32.HI UR6, URZ, 0x1f, UR57 ;  /* 0x0000001f3f067899 */ /* 0x004fe20008011439 */
[----:B-1----:R-:W-:Y:S01]  /*0160*/  SHF.R.S32.HI R2, RZ, 0x1f, R11 ;  /* 0x0000001fff027819 */ /* 0x002fe2000001140b */
[----:B---3--:R-:W-:-:S03]  /*0170*/  ULEA UR4, UR4, UR5, 0x18 ;  /* 0x0000000504047291 */ /* 0x008fc6000f8ec03f */
[CC--:B------:R-:W-:Y:S02]  /*0180*/  LEA.HI R0, R2.reuse, R11.reuse, RZ, 0x5 ;  /* 0x0000000b02007211 */ /* 0x0c0fe400078f28ff */
[CC--:B------:R-:W-:Y:S02]  /*0190*/  LEA.HI R14, R2.reuse, R11.reuse, RZ, 0x3 ;  /* 0x0000000b020e7211 */ /* 0x0c0fe400078f18ff */
[CC--:B------:R-:W-:Y:S01]  /*01a0*/  LEA.HI R6, R2.reuse, R11.reuse, RZ, 0x4 ;  /* 0x0000000b02067211 */ /* 0x0c0fe200078f20ff */
[----:B----4-:R-:W-:Y:S01]  /*01b0*/  USHF.L.U32 UR5, UR47, 0x7, URZ ;  /* 0x000000072f057899 */ /* 0x010fe2000800063f */
[CC--:B------:R-:W-:Y:S02]  /*01c0*/  LEA.HI R13, R2.reuse, R11.reuse, RZ, 0x7 ;  /* 0x0000000b020d7211 */ /* 0x0c0fe400078f38ff */
[----:B------:R-:W-:Y:S02]  /*01d0*/  LEA.HI R2, R2, R11, RZ, 0x2 ;  /* 0x0000000b02027211 */ /* 0x000fe400078f10ff */
[----:B------:R-:W-:-:S02]  /*01e0*/  LOP3.LUT R3, R0, 0xffffffe0, RZ, 0xc0, !PT ;  /* 0xffffffe000037812 */ /* 0x000fc400078ec0ff */
[--C-:B------:R-:W-:Y:S02]  /*01f0*/  SHF.R.S32.HI R5, RZ, 0x5, R0.reuse ;  /* 0x00000005ff057819 */ /* 0x100fe40000011400 */
[----:B------:R-:W-:Y:S01]  /*0200*/  SHF.R.S32.HI R0, RZ, 0x1f, R0 ;  /* 0x0000001fff007819 */ /* 0x000fe20000011400 */
[----:B------:R-:W-:Y:S01]  /*0210*/  IMAD.IADD R4, R11, 0x1, -R3 ;  /* 0x000000010b047824 */ /* 0x000fe200078e0a03 */
[--C-:B------:R-:W-:Y:S02]  /*0220*/  SHF.R.S32.HI R7, RZ, 0x2, R2.reuse ;  /* 0x00000002ff077819 */ /* 0x100fe40000011402 */
[----:B------:R-:W-:Y:S02]  /*0230*/  SHF.R.S32.HI R9, RZ, 0x1f, R2 ;  /* 0x0000001fff097819 */ /* 0x000fe40000011402 */
[----:B------:R-:W-:Y:S02]  /*0240*/  LOP3.LUT R2, R2, 0x7ffffffc, RZ, 0xc0, !PT ;  /* 0x7ffffffc02027812 */ /* 0x000fe400078ec0ff */
[----:B------:R-:W-:-:S02]  /*0250*/  LEA.HI R0, R0, R5, RZ, 0x2 ;  /* 0x0000000500007211 */ /* 0x000fc400078f10ff */
[----:B------:R-:W-:Y:S01]  /*0260*/  LOP3.LUT R10, R14, 0xfffffff8, RZ, 0xc0, !PT ;  /* 0xfffffff80e0a7812 */ /* 0x000fe200078ec0ff */
[C---:B------:R-:W-:Y:S01]  /*0270*/  IMAD.IADD R15, R11.reuse, 0x1, -R2 ;  /* 0x000000010b0f7824 */ /* 0x040fe200078e0a02 */
[----:B------:R-:W-:Y:S02]  /*0280*/  SHF.R.S32.HI R8, RZ, 0x4, R6 ;  /* 0x00000004ff087819 */ /* 0x000fe40000011406 */
[----:B------:R-:W-:Y:S01]  /*0290*/  LOP3.LUT R12, R6, 0xfffffff0, RZ, 0xc0, !PT ;  /* 0xfffffff0060c7812 */ /* 0x000fe200078ec0ff */
[C---:B------:R-:W-:Y:S01]  /*02a0*/  IMAD.IADD R226, R11.reuse, 0x1, -R10 ;  /* 0x000000010be27824 */ /* 0x040fe200078e0a0a */
[----:B------:R-:W-:Y:S02]  /*02b0*/  LOP3.LUT R2, R0, 0xfffffffc, RZ, 0xc0, !PT ;  /* 0xfffffffc00027812 */ /* 0x000fe400078ec0ff */
[----:B------:R-:W-:Y:S01]  /*02c0*/  LEA.HI R0, R6, R8, RZ, 0x1 ;  /* 0x0000000806007211 */ /* 0x000fe200078f08ff */
[----:B------:R-:W-:Y:S01]  /*02d0*/  IMAD.IADD R10, R11, 0x1, -R12 ;  /* 0x000000010b0a7824 */ /* 0x000fe200078e0a0c */
[----:B------:R-:W-:Y:S01]  /*02e0*/  LEA.HI R3, R9, R7, RZ, 0x3 ;  /* 0x0000000709037211 */ /* 0x000fe200078f18ff */
[----:B------:R-:W-:Y:S01]  /*02f0*/  IMAD.IADD R12, R5, 0x1, -R2 ;  /* 0x00000001050c7824 */ /* 0x000fe200078e0a02 */
[----:B------:R-:W-:-:S02]  /*0300*/  SHF.R.S32.HI R6, RZ, 0x1f, R4 ;  /* 0x0000001fff067819 */ /* 0x000fc40000011404 */
[----:B------:R-:W-:Y:S02]  /*0310*/  LOP3.LUT R2, R0, 0xfffffffe, RZ, 0xc0, !PT ;  /* 0xfffffffe00027812 */ /* 0x000fe400078ec0ff */
[----:B------:R-:W-:Y:S02]  /*0320*/  LOP3.LUT R0, R3, 0xfffffff8, RZ, 0xc0, !PT ;  /* 0xfffffff803007812 */ /* 0x000fe400078ec0ff */
[----:B------:R-:W-:Y:S01]  /*0330*/  LEA.HI R4, R6, R4, RZ, 0x2 ;  /* 0x0000000406047211 */ /* 0x000fe200078f10ff */
[----:B------:R-:W-:Y:S01]  /*0340*/  IMAD.SHL.U32 R6, R226, 0x40, RZ ;  /* 0x00000040e2067824 */ /* 0x000fe200078e00ff */
[----:B------:R-:W-:Y:S01]  /*0350*/  SHF.R.S32.HI R5, RZ, 0x1f, R10 ;  /* 0x0000001fff057819 */ /* 0x000fe2000001140a */
[----:B------:R-:W-:Y:S02]  /*0360*/  IMAD.IADD R11, R8, 0x1, -R2 ;  /* 0x00000001080b7824 */ /* 0x000fe400078e0a02 */
[----:B------:R-:W-:Y:S02]  /*0370*/  IMAD.SHL.U32 R2, R12, 0x10, RZ ;  /* 0x000000100c027824 */ /* 0x000fe400078e00ff */
[----:B------:R-:W-:Y:S01]  /*0380*/  IMAD.IADD R3, R7, 0x1, -R0 ;  /* 0x0000000107037824 */ /* 0x000fe200078e0a00 */
[----:B------:R-:W-:Y:S01]  /*0390*/  LOP3.LUT R0, R6, 0x1c0, RZ, 0xc0, !PT ;  /* 0x000001c006007812 */ /* 0x000fe200078ec0ff */
[----:B------:R-:W-:Y:S01]  /*03a0*/  IMAD.SHL.U32 R9, R11, 0x10, RZ ;  /* 0x000000100b097824 */ /* 0x000fe200078e00ff */
[----:B------:R-:W-:-:S02]  /*03b0*/  LEA.HI.SX32 R4, R4, R2, 0x1e ;  /* 0x0000000204047211 */ /* 0x000fc400078ff2ff */
[C---:B------:R-:W-:Y:S02]  /*03c0*/  LOP3.LUT R2, R0.reuse, 0x30, R2, 0xf8, !PT ;  /* 0x0000003000027812 */ /* 0x040fe400078ef802 */
[----:B------:R-:W-:Y:S01]  /*03d0*/  SHF.R.S32.HI R6, RZ, 0x7, R13 ;  /* 0x00000007ff067819 */ /* 0x000fe2000001140d */
[----:B------:R1:W-:Y:S01]  /*03e0*/  STL [R1+0x24], R4 ;  /* 0x0000240401007387 */ /* 0x0003e20000100800 */
[----:B------:R-:W-:Y:S01]  /*03f0*/  LEA.HI R13, R5, R10, RZ, 0x3 ;  /* 0x0000000a050d7211 */ /* 0x000fe200078f18ff */
[----:B------:R-:W-:Y:S01]  /*0400*/  IMAD.SHL.U32 R5, R11, 0x200, RZ ;  /* 0x000002000b057824 */ /* 0x000fe200078e00ff */
[----:B------:R-:W-:Y:S02]  /*0410*/  LOP3.LUT R187, R0, 0x8, R14, 0xf8, !PT ;  /* 0x0000000800bb7812 */ /* 0x000fe400078ef80e */
[----:B------:R-:W-:Y:S01]  /*0420*/  SHF.R.U32.HI R0, RZ, 0x3, R0 ;  /* 0x00000003ff007819 */ /* 0x000fe20000011600 */
[----:B------:R-:W-:Y:S01]  /*0430*/  IMAD R7, R6, 0x1000, R5 ;  /* 0x0000100006077824 */ /* 0x000fe200078e0205 */
[----:B------:R-:W-:-:S02]  /*0440*/  LOP3.LUT R2, R2, 0x8, R14, 0xf8, !PT ;  /* 0x0000000802027812 */ /* 0x000fc400078ef80e */
[----:B------:R-:W-:Y:S02]  /*0450*/  LOP3.LUT R187, R187, R0, RZ, 0x3c, !PT ;  /* 0x00000000bbbb7212 */ /* 0x000fe400078e3cff */
[----:B------:R-:W-:Y:S01]  /*0460*/  LOP3.LUT R5, R5, R2, R0, 0xf6, !PT ;  /* 0x0000000205057212 */ /* 0x000fe200078ef600 */
[----:B------:R-:W-:Y:S01]  /*0470*/  IMAD.SHL.U32 R0, R3, 0x40, RZ ;  /* 0x0000004003007824 */ /* 0x000fe200078e00ff */
[----:B------:R-:W-:Y:S01]  /*0480*/  LOP3.LUT R8, R13, 0xfffffff8, RZ, 0xc0, !PT ;  /* 0xfffffff80d087812 */ /* 0x000fe200078ec0ff */
[----:B------:R-:W-:Y:S02]  /*0490*/  IMAD.SHL.U32 R2, R6, 0x8, RZ ;  /* 0x0000000806027824 */ /* 0x000fe400078e00ff */
[----:B------:R-:W-:Y:S01]  /*04a0*/  IMAD.IADD R187, R7, 0x1, R187 ;  /* 0x0000000107bb7824 */ /* 0x000fe200078e02bb */
[----:B------:R-:W-:Y:S01]  /*04b0*/  LOP3.LUT R0, R0, 0x1c0, RZ, 0xc0, !PT ;  /* 0x000001c000007812 */ /* 0x000fe200078ec0ff */
[----:B------:R-:W-:Y:S01]  /*04c0*/  IMAD.IADD R10, R10, 0x1, -R8 ;  /* 0x000000010a0a7824 */ /* 0x000fe200078e0a08 */
[----:B------:R-:W-:Y:S01]  /*04d0*/  LOP3.LUT R2, R2, 0x8, RZ, 0xc0, !PT ;  /* 0x0000000802027812 */ /* 0x000fe200078ec0ff */
[----:B------:R-:W-:-:S02]  /*04e0*/  IMAD.SHL.U32 R8, R15, 0x2, RZ ;  /* 0x000000020f087824 */ /* 0x000fc400078e00ff */
[----:B------:R-:W-:Y:S01]  /*04f0*/  IMAD.SHL.U32 R7, R10, 0x40, RZ ;  /* 0x000000400a077824 */ /* 0x000fe200078e00ff */
[----:B------:R2:W-:Y:S01]  /*0500*/  STL [R1+0x38], R10 ;  /* 0x0000380a01007387 */ /* 0x0005e20000100800 */
[----:B------:R-:W-:Y:S01]  /*0510*/  IMAD.SHL.U32 R187, R187, 0x2, RZ ;  /* 0x00000002bbbb7824 */ /* 0x000fe200078e00ff */
[----:B-1----:R-:W-:-:S04]  /*0520*/  LOP3.LUT R4, R3, 0x1, RZ, 0xc0, !PT ;  /* 0x0000000103047812 */ /* 0x002fc800078ec0ff */
[----:B------:R-:W-:Y:S01]  /*0530*/  ISETP.NE.U32.AND P0, PT, R4, 0x1, PT ;  /* 0x000000010400780c */ /* 0x000fe20003f05070 */
[----:B------:R-:W-:-:S03]  /*0540*/  IMAD R4, R6, 0x2000, R8 ;  /* 0x0000200006047824 */ /* 0x000fc600078e0208 */
[----:B------:R-:W-:Y:S01]  /*0550*/  R2P PR, R3, 0x6 ;  /* 0x0000000603007804 */ /* 0x000fe20000000000 */
[----:B------:R-:W-:Y:S01]  /*0560*/  IMAD R4, R12, 0x400, R4 ;  /* 0x000004000c047824 */ /* 0x000fe200078e0204 */
[----:B------:R-:W-:Y:S02]  /*0570*/  SHF.R.U32.HI R3, RZ, 0x3, R0 ;  /* 0x00000003ff037819 */ /* 0x000fe40000011600 */
[C---:B------:R-:W-:Y:S02]  /*0580*/  LOP3.LUT P3, RZ, R226.reuse, 0x4, RZ, 0xc0, !PT ;  /* 0x00000004e2ff7812 */ /* 0x040fe4000786c0ff */
[----:B------:R-:W-:Y:S02]  /*0590*/  LOP3.LUT R6, R3, R0, RZ, 0xfc, !PT ;  /* 0x0000000003067212 */ /* 0x000fe400078efcff */
[C---:B------:R-:W-:Y:S01]  /*05a0*/  LOP3.LUT P4, RZ, R226.reuse, 0x2, RZ, 0xc0, !PT ;  /* 0x00000002e2ff7812 */ /* 0x040fe2000788c0ff */
[----:B------:R-:W-:Y:S01]  /*05b0*/  IMAD.SHL.U32 R226, R226, 0x8, RZ ;  /* 0x00000008e2e27824 */ /* 0x000fe200078e00ff */
[----:B------:R-:W-:Y:S01]  /*05c0*/  SEL R219, R219, 0x10, !P0 ;  /* 0x00000010dbdb7807 */ /* 0x000fe20004000000 */
[----:B------:R-:W-:Y:S01]  /*05d0*/  IMAD.IADD R218, R6, 0x1, R4 ;  /* 0x0000000106da7824 */ /* 0x000fe200078e0204 */
[----:B------:R-:W-:Y:S01]  /*05e0*/  SEL R188, R221, 0xffffffe0, !P4 ;  /* 0xffffffe0ddbc7807 */ /* 0x000fe20006000000 */
[----:B------:R-:W-:Y:S01]  /*05f0*/  IMAD.SHL.U32 R6, R11, 0x8, RZ ;  /* 0x000000080b067824 */ /* 0x000fe200078e00ff */
[----:B------:R-:W-:Y:S01]  /*0600*/  SEL R221, R221, 0xffffffe0, !P1 ;  /* 0xffffffe0dddd7807 */ /* 0x000fe20004800000 */
[----:B------:R-:W-:Y:S01]  /*0610*/  IMAD.SHL.U32 R4, R13, 0x40, RZ ;  /* 0x000000400d047824 */ /* 0x000fe200078e00ff */
[----:B--2---:R-:W-:-:S02]  /*0620*/  LOP3.LUT R10, R2, 0x10, R9, 0xf8, !PT ;  /* 0x00000010020a7812 */ /* 0x004fc400078ef809 */
[----:B------:R-:W-:Y:S01]  /*0630*/  LOP3.LUT R9, R3, R0, R2, 0x1e, !PT ;  /* 0x0000000003097212 */ /* 0x000fe200078e1e02 */
[----:B------:R-:W-:Y:S01]  /*0640*/  IMAD R0, R12, 0x400, R8 ;  /* 0x000004000c007824 */ /* 0x000fe200078e0208 */
[----:B------:R-:W-:Y:S02]  /*0650*/  LOP3.LUT R2, R7, 0x1c0, RZ, 0xc0, !PT ;  /* 0x000001c007027812 */ /* 0x000fe400078ec0ff */
[----:B------:R-:W-:Y:S01]  /*0660*/  LEA R218, R218, UR4, 0x1 ;  /* 0x00000004dada7c11 */ /* 0x000fe2000f8e08ff */
[----:B------:R-:W-:Y:S01]  /*0670*/  IMAD.IADD R9, R0, 0x1, R9 ;  /* 0x0000000100097824 */ /* 0x000fe200078e0209 */
[----:B------:R-:W-:Y:S02]  /*0680*/  SHF.R.U32.HI R3, RZ, 0x3, R2 ;  /* 0x00000003ff037819 */ /* 0x000fe40000011602 */
[----:B------:R-:W-:Y:S01]  /*0690*/  LOP3.LUT R6, R2, 0x8, R6, 0xf8, !PT ;  /* 0x0000000802067812 */ /* 0x000fe200078ef806 */
[----:B------:R-:W-:Y:S01]  /*06a0*/  IMAD.IADD R220, R218, 0x1, R219 ;  /* 0x00000001dadc7824 */ /* 0x000fe200078e02db */
[----:B------:R-:W-:Y:S01]  /*06b0*/  LOP3.LUT R0, R4, 0xfffffe00, RZ, 0xc0, !PT ;  /* 0xfffffe0004007812 */ /* 0x000fe200078ec0ff */
[--C-:B------:R-:W-:Y:S01]  /*06c0*/  IMAD.IADD R224, R218, 0x1, R221.reuse ;  /* 0x00000001dae07824 */ /* 0x100fe200078e02dd */
        /* <DEDUP_REMOVED lines=17> */
[----:B------:R-:W-:Y:S01]  /*07e0*/  UIADD3 UR5, UR4, 0xc000, URZ ;  /* 0x0000c00004057890 */ /* 0x000fe2000fffe03f */
[----:B------:R-:W-:Y:S01]  /*07f0*/  LEA R8, R9, UR6, 0x1 ;  /* 0x0000000609087c11 */ /* 0x000fe2000f8e08ff */
[----:B------:R-:W-:Y:S01]  /*0800*/  VIADD R189, R187, UR6 ;  /* 0x00000006bbbd7c36 */ /* 0x000fe20008000000 */
[----:B------:R-:W-:Y:S01]  /*0810*/  SEL R0, R0, 0x3c0, !P2 ;  /* 0x000003c000007807 */ /* 0x000fe20005000000 */
[----:B------:R-:W-:Y:S01]  /*0820*/  IMAD.IADD R217, R218, 0x1, R2 ;  /* 0x00000001dad97824 */ /* 0x000fe200078e0202 */
[----:B------:R-:W-:Y:S01]  /*0830*/  SHF.R.S32.HI R3, RZ, 0x3, R14 ;  /* 0x00000003ff037819 */ /* 0x000fe2000001140e */
[--C-:B------:R-:W-:Y:S01]  /*0840*/  IMAD.IADD R6, R2, 0x1, R8.reuse ;  /* 0x0000000102067824 */ /* 0x100fe200078e0208 */
[----:B------:R-:W-:Y:S01]  /*0850*/  LEA R3, R5, UR4, 0x1 ;  /* 0x0000000405037c11 */ /* 0x000fe2000f8e08ff */
[----:B------:R-:W-:Y:S01]  /*0860*/  IMAD.IADD R7, R221, 0x1, R8 ;  /* 0x00000001dd077824 */ /* 0x000fe200078e0208 */
[C---:B------:R-:W-:Y:S01]  /*0870*/  IADD3 R5, R8.reuse, R0, RZ ;  /* 0x0000000008057210 */ /* 0x040fe20007ffe0ff */
[C---:B------:R-:W-:Y:S01]  /*0880*/  VIADD R11, R8.reuse, 0x420 ;  /* 0x00000420080b7836 */ /* 0x040fe20000000000 */
[----:B------:R-:W-:Y:S01]  /*0890*/  STL [R1+0x3c], R8 ;  /* 0x00003c0801007387 */ /* 0x000fe20000100800 */
[----:B------:R-:W-:-:S02]  /*08a0*/  VIADD R4, R8, 0x2020 ;  /* 0x0000202008047836 */ /* 0x000fc40000000000 */
[C---:B------:R-:W-:Y:S01]  /*08b0*/  @P1 VIADD R11, R8.reuse, 0x3e0 ;  /* 0x000003e0080b1836 */ /* 0x040fe20000000000 */
[----:B------:R1:W-:Y:S01]  /*08c0*/  STL [R1+0x50], R6 ;  /* 0x0000500601007387 */ /* 0x0003e20000100800 */
[C---:B------:R-:W-:Y:S02]  /*08d0*/  VIADD R10, R8.reuse, 0x2420 ;  /* 0x00002420080a7836 */ /* 0x040fe40000000000 */
[C---:B------:R-:W-:Y:S01]  /*08e0*/  @P1 VIADD R4, R8.reuse, 0x1fe0 ;  /* 0x00001fe008041836 */ /* 0x040fe20000000000 */
[----:B------:R2:W-:Y:S01]  /*08f0*/  STL [R1+0x6c], R7 ;  /* 0x00006c0701007387 */ /* 0x0005e20000100800 */
[C---:B------:R-:W-:Y:S02]  /*0900*/  VIADD R9, R8.reuse, 0x2040 ;  /* 0x0000204008097836 */ /* 0x040fe40000000000 */
[C---:B------:R-:W-:Y:S01]  /*0910*/  @P1 VIADD R10, R8.reuse, 0x23e0 ;  /* 0x000023e0080a1836 */ /* 0x040fe20000000000 */
[----:B------:R3:W-:Y:S01]  /*0920*/  STL [R1+0x4c], R5 ;  /* 0x00004c0501007387 */ /* 0x0007e20000100800 */
[----:B------:R-:W-:-:S02]  /*0930*/  @P2 VIADD R9, R8, 0x1fc0 ;  /* 0x00001fc008092836 */ /* 0x000fc40000000000 */
[--C-:B------:R-:W-:Y:S01]  /*0940*/  IMAD.IADD R2, R2, 0x1, R4.reuse ;  /* 0x0000000102027824 */ /* 0x100fe200078e0204 */
[----:B------:R4:W-:Y:S01]  /*0950*/  STL [R1+0x58], R11 ;  /* 0x0000580b01007387 */ /* 0x0009e20000100800 */
[----:B------:R-:W-:Y:S02]  /*0960*/  IMAD.IADD R0, R0, 0x1, R4 ;  /* 0x0000000100007824 */ /* 0x000fe400078e0204 */
[----:B------:R-:W-:Y:S01]  /*0970*/  IMAD.IADD R186, R189, 0x1, R186 ;  /* 0x00000001bdba7824 */ /* 0x000fe200078e02ba */
        /* <DEDUP_REMOVED lines=8> */
[C---:B--2---:R-:W-:Y:S02]  /*0a00*/  VIADD R7, R8.reuse, 0x2440 ;  /* 0x0000244008077836 */ /* 0x044fe40000000000 */
[----:B------:R-:W-:Y:S02]  /*0a10*/  @P2 VIADD R7, R8, 0x23c0 ;  /* 0x000023c008072836 */ /* 0x000fe40000000000 */
[C---:B---3--:R-:W-:Y:S02]  /*0a20*/  IMAD.IADD R5, R221.reuse, 0x1, R5 ;  /* 0x00000001dd057824 */ /* 0x048fe400078e0205 */
[----:B------:R-:W-:Y:S01]  /*0a30*/  IMAD.IADD R221, R221, 0x1, R219 ;  /* 0x00000001dddd7824 */ /* 0x000fe200078e02db */
[----:B------:R4:W-:Y:S04]  /*0a40*/  STL [R1+0x44], R7 ;  /* 0x0000440701007387 */ /* 0x0009e80000100800 */
[----:B------:R4:W-:Y:S04]  /*0a50*/  STL [R1+0x68], R6 ;  /* 0x0000680601007387 */ /* 0x0009e80000100800 */
[----:B------:R4:W-:Y:S04]  /*0a60*/  STL [R1+0x64], R5 ;  /* 0x0000640501007387 */ /* 0x0009e80000100800 */
[----:B------:R4:W-:Y:S04]  /*0a70*/  STL [R1+0x60], R2 ;  /* 0x0000600201007387 */ /* 0x0009e80000100800 */
[----:B------:R4:W-:Y:S02]  /*0a80*/  STL [R1+0x5c], R0 ;  /* 0x00005c0001007387 */ /* 0x0009e40000100800 */
.L_x_2446:
        /* <DEDUP_REMOVED lines=67> */
.L_x_2368:
        /* <DEDUP_REMOVED lines=18> */
[----:B------:R-:W-:Y:S01]  /*0fe0*/  ULDC UR59, c[0x0][0x2d4] ;  /* 0x0000b500003b7ab9 */ /* 0x000fe20000000800 */
[----:B------:R-:W-:Y:S02]  /*0ff0*/  @!UP2 UIMAD.WIDE.U32 UR42, UR47, UR10, URZ ;  /* 0x0000000a2f2aa2a5 */ /* 0x000fe4000f8e003f */
[----:B------:R-:W-:Y:S02]  /*1000*/  USHF.R.S32.HI UR35, URZ, 0x1f, UR59 ;  /* 0x0000001f3f237899 */ /* 0x000fe4000801143b */
[----:B------:R-:W-:Y:S01]  /*1010*/  @UP1 ULDC.64 UR26, c[0x0][0x248] ;  /* 0x00009200001a1ab9 */ /* 0x000fe20000000a00 */
[----:B------:R-:W-:Y:S01]  /*1020*/  USHF.L.U32 UR14, UR47, 0x7, URZ ;  /* 0x000000072f0e7899 */ /* 0x000fe2000800063f */
[----:B-1----:R-:W-:Y:S01]  /*1030*/  IABS R6, R7 ;  /* 0x0000000700067213 */ /* 0x002fe20000000000 */
[----:B------:R-:W-:Y:S01]  /*1040*/  UIADD3 UR48, UR21, UR22, URZ ;  /* 0x0000001615307290 */ /* 0x000fe2000fffe03f */
        /* <DEDUP_REMOVED lines=43> */
[----:B------:R-:W-:Y:S01]  /*1300*/  USEL UR56, UR20, UR18, !UP2 ;  /* 0x0000001214387287 */ /* 0x000fe2000d000000 */
[----:B------:R-:W-:Y:S01]  /*1310*/  IMAD.HI.U32 R0, R0, R2, RZ ;  /* 0x0000000200007227 */ /* 0x000fe200078e00ff */
[----:B------:R-:W-:Y:S02]  /*1320*/  @UP2 UIADD3 UR48, UR19, UR14, URZ ;  /* 0x0000000e13302290 */ /* 0x000fe4000fffe03f */
[----:B------:R-:W-:-:S02]  /*1330*/  UIMAD.WIDE.U32 UR18, UR10, UR16, URZ ;  /* 0x000000100a1272a5 */ /* 0x000fc4000f8e003f */
[----:B------:R-:W-:Y:S01]  /*1340*/  IADD3 R4, -R0, RZ, RZ ;  /* 0x000000ff00047210 */ /* 0x000fe20007ffe1ff */
[----:B------:R-:W-:Y:S02]  /*1350*/  UIMAD UR21, UR11, UR16, URZ ;  /* 0x000000100b1572a4 */ /* 0x000fe4000f8e023f */
[----:B------:R-:W-:Y:S02]  /*1360*/  USHF.L.U64.HI UR23, UR47, 0x7, UR58 ;  /* 0x000000072f177899 */ /* 0x000fe4000801023a */
[C---:B------:R-:W-:Y:S01]  /*1370*/  IMAD R2, R6.reuse, R4, R2 ;  /* 0x0000000406027224 */ /* 0x040fe200078e0202 */
[----:B------:R-:W-:Y:S01]  /*1380*/  UIADD3 UR16, UR17, UR7, URZ ;  /* 0x0000000711107290 */ /* 0x000fe2000fffe03f */
[----:B------:R-:W-:Y:S01]  /*1390*/  ULDC UR46, c[0x0][0x2c4] ;  /* 0x0000b100002e7ab9 */ /* 0x000fe20000000800 */
[----:B------:R-:W-:Y:S02]  /*13a0*/  USHF.R.S32.HI UR8, URZ, 0x7, UR32 ;  /* 0x000000073f087899 */ /* 0x000fe40008011420 */
[----:B------:R-:W-:Y:S01]  /*13b0*/  ISETP.GT.U32.AND P1, PT, R6, R2, PT ;  /* 0x000000020600720c */ /* 0x000fe20003f24070 */
[----:B------:R-:W-:-:S02]  /*13c0*/  USHF.R.S32.HI UR7, URZ, 0x7, UR22 ;  /* 0x000000073f077899 */ /* 0x000fc40008011416 */
[----:B------:R-:W-:Y:S02]  /*13d0*/  @UP3 UIMAD UR20, UR47, UR46, URZ ;  /* 0x0000002e2f1432a4 */ /* 0x000fe4000f8e023f */
[----:B------:R-:W-:Y:S02]  /*13e0*/  USEL UR23, UR23, URZ, UP0 ;  /* 0x0000003f17177287 */ /* 0x000fe40008000000 */
[----:B------:R-:W-:Y:S02]  /*13f0*/  UISETP.LT.AND UP0, UPT, UR8, UR7, UPT ;  /* 0x000000070800728c */ /* 0x000fe4000bf01270 */
[----:B------:R-:W-:Y:S02]  /*1400*/  @UP3 USEL UR17, UR20, UR6, !UP2 ;  /* 0x0000000614113287 */ /* 0x000fe4000d000000 */
[----:B------:R-:W-:Y:S02]  /*1410*/  @!UP3 UIMAD UR20, UR47, UR38, UR57 ;  /* 0x000000262f14b2a4 */ /* 0x000fe4000f8e0239 */
[----:B------:R-:W-:Y:S01]  /*1420*/  @!P1 IMAD.IADD R2, R2, 0x1, -R6 ;  /* 0x0000000102029824 */ /* 0x000fe200078e0a06 */
[----:B------:R-:W-:Y:S01]  /*1430*/  USEL UR38, UR8, UR7, UP0 ;  /* 0x0000000708267287 */ /* 0x000fe20008000000 */
[----:B------:R-:W-:Y:S01]  /*1440*/  @!P1 VIADD R0, R0, 0x1 ;  /* 0x0000000100009836 */ /* 0x000fe20000000000 */
[----:B------:R-:W-:Y:S01]  /*1450*/  @UP3 ULDC UR14, c[0x0][0x2e4] ;  /* 0x0000b900000e3ab9 */ /* 0x000fe20000000800 */
[----:B------:R-:W-:Y:S01]  /*1460*/  @!UP2 UIADD3 UR49, UR43, UR30, URZ ;  /* 0x0000001e2b31a290 */ /* 0x000fe2000fffe03f */
[----:B------:R-:W-:Y:S01]  /*1470*/  ISETP.GE.U32.AND P0, PT, R2, R6, PT ;  /* 0x000000060200720c */ /* 0x000fe20003f06070 */
[----:B------:R-:W-:Y:S01]  /*1480*/  @UP3 UIMAD UR30, UR57, UR14, UR17 ;  /* 0x0000000e391e32a4 */ /* 0x000fe2000f8e0211 */
[----:B------:R-:W-:Y:S01]  /*1490*/  LOP3.LUT R2, R7, UR57, RZ, 0x3c, !PT ;  /* 0x0000003907027c12 */ /* 0x000fe2000f8e3cff */
[----:B------:R-:W-:Y:S01]  /*14a0*/  ULEA UR7, UR38, 0xffffff80, 0x7 ;  /* 0xffffff8026077891 */ /* 0x000fe2000f8e383f */
[----:B------:R-:W-:Y:S01]  /*14b0*/  PLOP3.LUT P1, PT, PT, PT, UP1, 0x80, 0x0 ;  /* 0x000000000000781c */ /* 0x000fe20003f2f018 */
[----:B------:R-:W-:Y:S01]  /*14c0*/  UIMAD UR14, UR10, UR16, UR21 ;  /* 0x000000100a0e72a4 */ /* 0x000fe2000f8e0215 */
[----:B------:R-:W-:Y:S01]  /*14d0*/  ISETP.GE.AND P2, PT, R2, RZ, PT ;  /* 0x000000ff0200720c */ /* 0x000fe20003f46270 */
[----:B------:R-:W-:-:S02]  /*14e0*/  UIMAD.WIDE.U32 UR16, UR10, UR6, URZ ;  /* 0x000000060a1072a5 */ /* 0x000fc4000f8e003f */
[----:B------:R-:W-:Y:S02]  /*14f0*/  @!UP3 UIMAD UR30, UR20, UR46, URZ ;  /* 0x0000002e141eb2a4 */ /* 0x000fe4000f8e023f */
[----:B------:R-:W-:Y:S02]  /*1500*/  USHF.R.S32.HI UR22, URZ, 0x1f, UR7 ;  /* 0x0000001f3f167899 */ /* 0x000fe40008011407 */
[----:B------:R-:W-:Y:S01]  /*1510*/  UIADD3 UR8, UP0, UR7, UR34, URZ ;  /* 0x0000002207087290 */ /* 0x000fe2000ff1e03f */
[----:B------:R-:W-:Y:S01]  /*1520*/  @P0 IADD3 R0, R0, 0x1, RZ ;  /* 0x0000000100000810 */ /* 0x000fe20007ffe0ff */
[----:B------:R-:W-:Y:S01]  /*1530*/  UIADD3 UR46, UR19, UR14, URZ ;  /* 0x0000000e132e7290 */ /* 0x000fe2000fffe03f */
[----:B------:R-:W-:Y:S01]  /*1540*/  PLOP3.LUT P0, PT, PT, PT, UP3, 0x80, 0x0 ;  /* 0x000000000000781c */ /* 0x000fe20003f0f038 */
[----:B------:R-:W-:Y:S02]  /*1550*/  UIMAD UR14, UR11, UR6, URZ ;  /* 0x000000060b0e72a4 */ /* 0x000fe4000f8e023f */
[----:B------:R-:W-:Y:S01]  /*1560*/  USEL UR55, UR18, UR16, !UP2 ;  /* 0x0000001012377287 */ /* 0x000fe2000d000000 */
[----:B------:R-:W-:Y:S01]  /*1570*/  IMAD.MOV.U32 R12, RZ, RZ, R0 ;  /* 0x000000ffff0c7224 */ /* 0x000fe200078e0000 */
[----:B------:R-:W-:-:S02]  /*1580*/  UIADD3.X UR18, UR22, UR23, URZ, UP0, !UPT ;  /* 0x0000001716127290 */ /* 0x000fc400087fe43f */
[----:B------:R-:W-:Y:S02]  /*1590*/  UIMAD UR11, UR11, UR8, URZ ;  /* 0x000000080b0b72a4 */ /* 0x000fe4000f8e023f */
[----:B------:R-:W-:Y:S01]  /*15a0*/  @UP1 UIADD3 UR31, UR25, UR33, URZ ;  /* 0x00000021191f1290 */ /* 0x000fe2000fffe03f */
[----:B------:R-:W-:Y:S01]  /*15b0*/  @!P2 IADD3 R12, -R12, RZ, RZ ;  /* 0x000000ff0c0ca210 */ /* 0x000fe20007ffe1ff */
[----:B------:R-:W-:Y:S01]  /*15c0*/  @UP2 UIADD3 UR46, UR17, UR14, URZ ;  /* 0x0000000e112e2290 */ /* 0x000fe2000fffe03f */
[----:B------:R-:W-:Y:S01]  /*15d0*/  @!P3 LOP3.LUT R12, RZ, R7, RZ, 0x33, !PT ;  /* 0x00000007ff0cb212 */ /* 0x000fe200078e33ff */
[----:B------:R-:W-:Y:S01]  /*15e0*/  UIMAD.WIDE.U32 UR34, UR10, UR8, URZ ;  /* 0x000000080a2272a5 */ /* 0x000fe2000f8e003f */
[----:B------:R-:W-:Y:S01]  /*15f0*/  @UP1 ULDC.64 UR16, c[0x0][0x250] ;  /* 0x0000940000101ab9 */ /* 0x000fe20000000a00 */
[----:B------:R-:W-:Y:S02]  /*1600*/  UIMAD UR8, UR10, UR18, UR11 ;  /* 0x000000120a0872a4 */ /* 0x000fe4000f8e020b */
[----:B------:R-:W-:-:S02]  /*1610*/  @UP1 UIMAD.WIDE.U32 UR10, UR31, UR16, URZ ;  /* 0x000000101f0a12a5 */ /* 0x000fc4000f8e003f */
[----:B------:R-:W-:Y:S02]  /*1620*/  @UP1 UIMAD UR14, UR31, UR17, URZ ;  /* 0x000000111f0e12a4 */ /* 0x000fe4000f8e023f */
[----:B------:R-:W-:Y:S02]  /*1630*/  UIMAD UR37, UR57, UR52, URZ ;  /* 0x00000034392572a4 */ /* 0x000fe4000f8e023f */
[----:B------:R-:W-:Y:S02]  /*1640*/  @UP1 UIADD3 UR32, UR11, UR14, URZ ;  /* 0x0000000e0b201290 */ /* 0x000fe4000fffe03f */
[----:B------:R-:W-:Y:S02]  /*1650*/  USEL UR52, UR50, URZ, UP4 ;  /* 0x0000003f32347287 */ /* 0x000fe4000a000000 */
[----:B------:R-:W-:Y:S02]  /*1660*/  USHF.R.S32.HI UR39, URZ, 0x1f, UR24 ;  /* 0x0000001f3f277899 */ /* 0x000fe40008011418 */
[----:B------:R-:W-:-:S02]  /*1670*/  USHF.R.S32.HI UR54, URZ, 0x1f, UR37 ;  /* 0x0000001f3f367899 */ /* 0x000fc40008011425 */
        /* <DEDUP_REMOVED lines=16> */
.L_x_2370:
        /* <DEDUP_REMOVED lines=13> */
.L_x_2371:
        /* <DEDUP_REMOVED lines=11> */
.L_x_2372:
[----:B------:R-:W-:Y:S02]  /*1900*/  ULDC UR6, c[0x0][0x270] ;  /* 0x00009c0000067ab9 */ /* 0x000fe40000000800 */
[----:B------:R-:W-:-:S04]  /*1910*/  UIMAD UR6, UR47, UR6, UR57 ;  /* 0x000000062f0672a4 */ /* 0x000fc8000f8e0239 */
[----:B------:R-:W-:-:S12]  /*1920*/  UIMAD UR6, UR6, UR59, URZ ;  /* 0x0000003b060672a4 */ /* 0x000fd8000f8e023f */
.L_x_2373:
[----:B------:R-:W1:Y:S01]  /*1930*/  S2R R24, SR_TID.X ;  /* 0x0000000000187919 */ /* 0x000e620000002100 */
[----:B------:R-:W2:Y:S01]  /*1940*/  LDC.64 R8, c[0x0][0x420] ;  /* 0x00010800ff087b82 */ /* 0x000ea20000000a00 */
[----:B------:R-:W-:Y:S01]  /*1950*/  SHF.R.S32.HI R227, RZ, 0x1f, R226 ;  /* 0x0000001fffe37819 */ /* 0x000fe200000114e2 */
[----:B------:R-:W-:Y:S01]  /*1960*/  UIADD3 UR35, UR7, UR6, URZ ;  /* 0x0000000607237290 */ /* 0x000fe2000fffe03f */
[----:B------:R-:W3:Y:S01]  /*1970*/  S2R R25, SR_TID.X ;  /* 0x0000000000197919 */ /* 0x000ee20000002100 */
[----:B------:R-:W-:Y:S01]  /*1980*/  ULDC UR10, c[0x0][0x2dc] ;  /* 0x0000b700000a7ab9 */ /* 0x000fe20000000800 */
[----:B------:R-:W-:Y:S01]  /*1990*/  ULDC UR18, c[0x0][0x270] ;  /* 0x00009c0000127ab9 */ /* 0x000fe20000000800 */
[----:B------:R-:W-:Y:S01]  /*19a0*/  UIADD3 UR6, -UR9, UR15, UR24 ;  /* 0x0000000f09067290 */ /* 0x000fe2000fffe118 */
[----:B------:R-:W4:Y:S01]  /*19b0*/  S2R R21, SR_TID.X ;  /* 0x0000000000157919 */ /* 0x000f220000002100 */
[----:B------:R-:W-:Y:S01]  /*19c0*/  UIMAD UR10, UR10, UR18, URZ ;  /* 0x000000120a0a72a4 */ /* 0x000fe2000f8e023f */
[----:B------:R-:W-:Y:S01]  /*19d0*/  BSSY B1, `(.L_x_2369) ;  /* 0x0000c59000017945 */ /* 0x000fe20003800000 */
[----:B------:R-:W-:Y:S01]  /*19e0*/  UIADD3 UR11, UR7, UR30, URZ ;  /* 0x0000001e070b7290 */ /* 0x000fe2000fffe03f */
[----:B------:R-:W-:Y:S01]  /*19f0*/  ULDC UR18, c[0x0][0x398] ;  /* 0x0000e60000127ab9 */ /* 0x000fe20000000800 */
[----:B------:R-:W-:-:S02]  /*1a00*/  USHF.R.S32.HI UR59, URZ, 0x1f, UR57 ;  /* 0x0000001f3f3b7899 */ /* 0x000fc40008011439 */
[----:B------:R-:W-:Y:S01]  /*1a10*/  UIADD3 UR6, UR6, -UR18, URZ ;  /* 0x8000001206067290 */ /* 0x000fe2000fffe03f */
[----:B------:R-:W-:Y:S02]  /*1a20*/  ULDC.64 UR20, c[0x0][0x2b0] ;  /* 0x0000ac0000147ab9 */ /* 0x000fe40000000a00 */
[----:B------:R-:W-:Y:S01]  /*1a30*/  ULDC.64 UR18, c[0x0][0x428] ;  /* 0x00010a0000127ab9 */ /* 0x000fe20000000a00 */
[----:B------:R-:W-:Y:S02]  /*1a40*/  USHF.R.S32.HI UR23, URZ, 0x1f, UR6 ;  /* 0x0000001f3f177899 */ /* 0x000fe40008011406 */
[----:B------:R-:W-:Y:S01]  /*1a50*/  UIMAD.WIDE UR20, UR11, 0x4, UR20 ;  /* 0x000000040b1478a5 */ /* 0x000fe2000f8e0214 */
[----:B------:R-:W-:Y:S01]  /*1a60*/  ULDC.64 UR30, c[0x0][0x258] ;  /* 0x00009600001e7ab9 */ /* 0x000fe20000000a00 */
[----:B------:R-:W-:Y:S02]  /*1a70*/  UIMAD UR11, UR59, UR18, URZ ;  /* 0x000000123b0b72a4 */ /* 0x000fe4000f8e023f */
[----:B------:R-:W-:-:S02]  /*1a80*/  ULEA.HI UR23, UR23, UR6, URZ, 0x7 ;  /* 0x0000000617177291 */ /* 0x000fc4000f8f383f */
[----:B------:R-:W-:Y:S02]  /*1a90*/  UIMAD UR11, UR57, UR19, UR11 ;  /* 0x00000013390b72a4 */ /* 0x000fe4000f8e020b */
[----:B------:R-:W-:Y:S01]  /*1aa0*/  USHF.R.S32.HI UR23, URZ, 0x7, UR23 ;  /* 0x000000073f177899 */ /* 0x000fe20008011417 */
[----:B-1----:R-:W-:Y:S01]  /*1ab0*/  SHF.R.S32.HI R24, RZ, 0x1f, R24 ;  /* 0x0000001fff187819 */ /* 0x002fe20000011418 */
[----:B------:R-:W-:Y:S01]  /*1ac0*/  ULDC.64 UR42, c[0x0][0x210] ;  /* 0x00008400002a7ab9 */ /* 0x000fe20000000a00 */
[----:B------:R-:W-:Y:S02]  /*1ad0*/  ULDC.64 UR44, c[0x0][0x478] ;  /* 0x00011e00002c7ab9 */ /* 0x000fe40000000a00 */
[----:B---3--:R-:W-:-:S04]  /*1ae0*/  LEA.HI R24, R24, R25, RZ, 0x3 ;  /* 0x0000001918187211 */ /* 0x008fc800078f18ff */
[----:B------:R-:W-:Y:S02]  /*1af0*/  SHF.R.S32.HI R24, RZ, 0x3, R24 ;  /* 0x00000003ff187819 */ /* 0x000fe40000011418 */
[----:B----4-:R-:W-:Y:S02]  /*1b00*/  SHF.R.S32.HI R22, RZ, 0x1f, R21 ;  /* 0x0000001fff167819 */ /* 0x010fe40000011415 */
[----:B------:R-:W-:Y:S02]  /*1b10*/  SHF.R.S32.HI R20, RZ, 0x1f, R24 ;  /* 0x0000001fff147819 */ /* 0x000fe40000011418 */
[----:B------:R-:W-:Y:S02]  /*1b20*/  IADD3 R0, P0, R24, UR7, RZ ;  /* 0x0000000718007c10 */ /* 0x000fe4000ff1e0ff */
[----:B------:R-:W-:Y:S02]  /*1b30*/  LEA.HI R11, R22, R21, RZ, 0x5 ;  /* 0x00000015160b7211 */ /* 0x000fe400078f28ff */
[----:B------:R-:W-:Y:S01]  /*1b40*/  IADD3.X R2, R20, UR22, RZ, P0, !PT ;  /* 0x0000001614027c10 */ /* 0x000fe200087fe4ff */
[----:B------:R-:W-:Y:S01]  /*1b50*/  IMAD.WIDE.U32 R4, R0, UR28, R226 ;  /* 0x0000001c00047c25 */ /* 0x000fe2000f8e00e2 */
[----:B------:R-:W-:-:S03]  /*1b60*/  LOP3.LUT R10, R11, 0xffffffe0, RZ, 0xc0, !PT ;  /* 0xffffffe00b0a7812 */ /* 0x000fc600078ec0ff */
[----:B------:R-:W-:Y:S01]  /*1b70*/  IMAD R2, R2, UR28, RZ ;  /* 0x0000001c02027c24 */ /* 0x000fe2000f8e02ff */
[----:B------:R-:W-:Y:S01]  /*1b80*/  IADD3 R6, P2, R4, UR56, RZ ;  /* 0x0000003804067c10 */ /* 0x000fe2000ff5e0ff */
[----:B------:R-:W-:Y:S01]  /*1b90*/  IMAD.IADD R10, R21, 0x1, -R10 ;  /* 0x00000001150a7824 */ /* 0x000fe200078e0a0a */
[----:B------:R-:W-:Y:S01]  /*1ba0*/  IADD3 R4, P0, R226, UR8, RZ ;  /* 0x00000008e2047c10 */ /* 0x000fe2000ff1e0ff */
[----:B------:R-:W-:Y:S01]  /*1bb0*/  IMAD R2, R0, UR29, R2 ;  /* 0x0000001d00027c24 */ /* 0x000fe2000f8e0202 */
[----:B------:R-:W-:Y:S01]  /*1bc0*/  USHF.L.U32 UR8, UR10, 0x7, URZ ;  /* 0x000000070a087899 */ /* 0x000fe2000800063f */
[----:B--2---:R-:W-:-:S03]  /*1bd0*/  IMAD R0, R8, UR22, RZ ;  /* 0x0000001608007c24 */ /* 0x004fc6000f8e02ff */
[----:B------:R-:W-:Y:S01]  /*1be0*/  IADD3.X R7, R5, UR48, R2, P2, !PT ;  /* 0x0000003005077c10 */ /* 0x000fe200097fe402 */
[----:B------:R-:W-:Y:S01]  /*1bf0*/  IMAD R0, R9, UR7, R0 ;  /* 0x0000000709007c24 */ /* 0x000fe2000f8e0200 */
[----:B------:R-:W-:Y:S01]  /*1c00*/  IADD3.X R5, R227, UR49, RZ, P0, !PT ;  /* 0x00000031e3057c10 */ /* 0x000fe200087fe4ff */
[----:B------:R-:W-:Y:S01]  /*1c10*/  UIADD3 UR34, UP2, UP0, UR34, UR8, UR37 ;  /* 0x0000000822227290 */ /* 0x000fe2000f85e025 */
[----:B------:R-:W-:Y:S01]  /*1c20*/  IMAD.U32 R2, RZ, RZ, UR18 ;  /* 0x00000012ff027e24 */ /* 0x000fe2000f8e00ff */
[----:B------:R-:W-:Y:S01]  /*1c30*/  USHF.R.S32.HI UR6, URZ, 0x1f, UR8 ;  /* 0x0000001f3f067899 */ /* 0x000fe20008011408 */
[----:B------:R-:W-:Y:S01]  /*1c40*/  IMAD.WIDE.U32 R4, R8, UR7, R4 ;  /* 0x0000000708047c25 */ /* 0x000fe2000f8e0004 */
[----:B------:R-:W-:Y:S02]  /*1c50*/  UIMAD UR7, UR59, UR30, URZ ;  /* 0x0000001e3b0772a4 */ /* 0x000fe4000f8e023f */
[----:B------:R-:W-:Y:S01]  /*1c60*/  UIADD3.X UR6, UR50, UR6, UR54, UP2, UP0 ;  /* 0x0000000632067290 */ /* 0x000fe200097e0436 */
[----:B------:R-:W-:Y:S01]  /*1c70*/  IMAD.IADD R5, R5, 0x1, R0 ;  /* 0x0000000105057824 */ /* 0x000fe200078e0200 */
[----:B------:R-:W-:Y:S01]  /*1c80*/  SHF.R.S32.HI R0, RZ, 0x5, R11 ;  /* 0x00000005ff007819 */ /* 0x000fe2000001140b */
[----:B------:R-:W-:Y:S01]  /*1c90*/  UIMAD UR31, UR57, UR31, UR7 ;  /* 0x0000001f391f72a4 */ /* 0x000fe2000f8e0207 */
[----:B------:R-:W-:Y:S01]  /*1ca0*/  IMAD.WIDE.U32 R4, R2, UR57, R4 ;  /* 0x0000003902047c25 */ /* 0x000fe2000f8e0004 */
[----:B------:R-:W-:Y:S01]  /*1cb0*/  UIADD3 UR7, UP3, UP2, UR53, UR34, UR55 ;  /* 0x0000002235077290 */ /* 0x000fe2000fa7e037 */
[----:B------:R-:W-:-:S02]  /*1cc0*/  ULDC.64 UR36, c[0x0][0x3e0] ;  /* 0x0000f80000247ab9 */ /* 0x000fc40000000a00 */
[----:B------:R-:W-:Y:S01]  /*1cd0*/  IMAD R2, R0, UR10, R10 ;  /* 0x0000000a00027c24 */ /* 0x000fe2000f8e020a */
[----:B------:R-:W-:Y:S01]  /*1ce0*/  UIADD3.X UR8, UR52, UR6, UR46, UP3, UP2 ;  /* 0x0000000634087290 */ /* 0x000fe20009fe442e */
[----:B------:R-:W-:Y:S01]  /*1cf0*/  IMAD.U32 R0, RZ, RZ, UR30 ;  /* 0x0000001eff007e24 */ /* 0x000fe2000f8e00ff */
[----:B------:R-:W-:Y:S01]  /*1d00*/  UISETP.LT.AND UP0, UPT, URZ, UR23, UPT ;  /* 0x000000173f00728c */ /* 0x000fe2000bf01270 */
[----:B------:R-:W-:Y:S01]  /*1d10*/  VIADD R5, R5, UR11 ;  /* 0x0000000b05057c36 */ /* 0x000fe20008000000 */
[----:B------:R-:W-:Y:S01]  /*1d20*/  ULDC.64 UR18, c[0x0][0x400] ;  /* 0x0001000000127ab9 */ /* 0x000fe20000000a00 */
[----:B------:R-:W-:Y:S01]  /*1d30*/  IMAD R10, R20, R8, RZ ;  /* 0x00000008140a7224 */ /* 0x000fe200078e02ff */
[----:B------:R-:W-:Y:S01]  /*1d40*/  USEL UR23, URZ, UR23, !UP0 ;  /* 0x000000173f177287 */ /* 0x000fe2000c000000 */
[----:B------:R-:W-:Y:S01]  /*1d50*/  IMAD.WIDE.U32 R6, R0, UR57, R6 ;  /* 0x0000003900067c25 */ /* 0x000fe2000f8e0006 */
[----:B------:R-:W-:Y:S01]  /*1d60*/  IADD3 R0, P0, R2, UR7, RZ ;  /* 0x0000000702007c10 */ /* 0x000fe2000ff1e0ff */
[----:B------:R-:W-:-:S02]  /*1d70*/  UIMAD.WIDE UR6, UR35, 0x4, UR44 ;  /* 0x00000004230678a5 */ /* 0x000fc4000f8e022c */
[----:B------:R-:W-:Y:S01]  /*1d80*/  IMAD R10, R24, R9, R10 ;  /* 0x00000009180a7224 */ /* 0x000fe200078e020a */
[----:B------:R-:W-:Y:S01]  /*1d90*/  LEA.HI.X.SX32 R11, R2, UR8, 0x1, P0 ;  /* 0x00000008020b7c11 */ /* 0x000fe200080f0eff */
[----:B------:R-:W-:Y:S01]  /*1da0*/  IMAD.WIDE.U32 R4, R24, R8, R4 ;  /* 0x0000000818047225 */ /* 0x000fe200078e0004 */
[----:B------:R-:W-:Y:S01]  /*1db0*/  LEA R14, P4, R6, UR42, 0x1 ;  /* 0x0000002a060e7c11 */ /* 0x000fe2000f8808ff */
[----:B------:R-:W-:Y:S01]  /*1dc0*/  UISETP.GT.AND UP0, UPT, UR38, UR23, UPT ;  /* 0x000000172600728c */ /* 0x000fe2000bf04270 */
[----:B------:R-:W-:Y:S01]  /*1dd0*/  LEA R212, P2, R0, UR18, 0x2 ;  /* 0x0000001200d47c11 */ /* 0x000fe2000f8410ff */
[----:B------:R-:W-:Y:S01]  /*1de0*/  VIADD R7, R7, UR31 ;  /* 0x0000001f07077c36 */ /* 0x000fe20008000000 */
[----:B------:R-:W-:Y:S01]  /*1df0*/  LEA R16, P3, R4, UR36, 0x1 ;  /* 0x0000002404107c11 */ /* 0x000fe2000f8608ff */
[----:B------:R-:W-:Y:S01]  /*1e00*/  IMAD.IADD R2, R5, 0x1, R10 ;  /* 0x0000000105027824 */ /* 0x000fe200078e020a */
[----:B------:R1:W-:Y:S01]  /*1e10*/  STL [R1+0xc], R14 ;  /* 0x00000c0e01007387 */ /* 0x0003e20000100800 */
[----:B------:R-:W-:Y:S01]  /*1e20*/  PLOP3.LUT P0, PT, PT, PT, UP0, 0x80, 0x0 ;  /* 0x000000000000781c */ /* 0x000fe20003f0f008 */
[----:B------:R-:W-:Y:S01]  /*1e30*/  UIADD3 UR11, UR38, -0x1, URZ ;  /* 0xffffffff260b7890 */ /* 0x000fe2000fffe03f */
[----:B------:R-:W-:Y:S01]  /*1e40*/  LEA.HI.X R15, R6, UR43, R7, 0x1, P4 ;  /* 0x0000002b060f7c11 */ /* 0x000fe2000a0f0c07 */
[----:B------:R1:W-:Y:S01]  /*1e50*/  STL [R1+0x10], R16 ;  /* 0x0000101001007387 */ /* 0x0003e20000100800 */
[----:B------:R-:W-:Y:S01]  /*1e60*/  LEA.HI.X R23, R4, UR37, R2, 0x1, P3 ;  /* 0x0000002504177c11 */ /* 0x000fe200098f0c02 */
[----:B------:R-:W-:Y:S01]  /*1e70*/  UMOV UR22, UR6 ;  /* 0x0000000600167c82 */ /* 0x000fe20008000000 */
[----:B------:R-:W-:Y:S01]  /*1e80*/  LEA.HI.X R211, R0, UR19, R11, 0x2, P2 ;  /* 0x0000001300d37c11 */ /* 0x000fe200090f140b */
[----:B------:R1:W-:Y:S01]  /*1e90*/  STL [R1+0x8], R15 ;  /* 0x0000080f01007387 */ /* 0x0003e20000100800 */
[----:B------:R-:W-:Y:S01]  /*1ea0*/  UMOV UR19, UR21 ;  /* 0x0000001500137c82 */ /* 0x000fe20008000000 */
[----:B------:R-:W-:-:S02]  /*1eb0*/  UMOV UR21, UR7 ;  /* 0x0000000700157c82 */ /* 0x000fc40008000000 */
[----:B------:R1:W-:Y:S02]  /*1ec0*/  STL [R1+0x4], R23 ;  /* 0x0000041701007387 */ /* 0x0003e40000100800 */
        /* <DEDUP_REMOVED lines=20> */
.L_x_2375:
        /* <DEDUP_REMOVED lines=20> */
.L_x_2376:
        /* <DEDUP_REMOVED lines=35> */
.L_x_2378:
[----:B------:R-:W-:Y:S05]  /*2380*/  BSYNC B0 ;  /* 0x0000000000007941 */ /* 0x000fea0003800000 */
.L_x_2377:
        /* <DEDUP_REMOVED lines=9> */
[----:B--2---:R-:W-:-:S03]  /*2420*/  LEA R8, P4, R6, UR14, 0x1 ;  /* 0x0000000e06087c11 */ /* 0x004fc6000f8808ff */
[----:B------:R-:W-:-:S05]  /*2430*/  IMAD R0, R0, UR11, R2 ;  /* 0x0000000b00007c24 */ /* 0x000fca000f8e0202 */
[----:B------:R-:W-:-:S04]  /*2440*/  IADD3 R0, R7, R0, RZ ;  /* 0x0000000007007210 */ /* 0x000fc80007ffe0ff */
[----:B------:R-:W-:-:S05]  /*2450*/  LEA.HI.X R9, R6, UR15, R0, 0x1, P4 ;  /* 0x0000000f06097c11 */ /* 0x000fca000a0f0c00 */
[----:B------:R3:W-:Y:S02]  /*2460*/  STG.E.128 desc[UR12][R8.64], RZ ;  /* 0x000000ff08007986 */ /* 0x0007e4000c101d0c */
.L_x_2380:
[----:B------:R-:W-:Y:S05]  /*2470*/  BSYNC B0 ;  /* 0x0000000000007941 */ /* 0x000fea0003800000 */
.L_x_2379:
        /* <DEDUP_REMOVED lines=9> */
[----:B--23--:R-:W-:-:S03]  /*2510*/  LEA R8, P4, R6, UR14, 0x1 ;  /* 0x0000000e06087c11 */ /* 0x00cfc6000f8808ff */
[----:B------:R-:W-:-:S05]  /*2520*/  IMAD R0, R0, UR11, R2 ;  /* 0x0000000b00007c24 */ /* 0x000fca000f8e0202 */
[----:B------:R-:W-:-:S04]  /*2530*/  IADD3 R0, R7, R0, RZ ;  /* 0x0000000007007210 */ /* 0x000fc80007ffe0ff */
[----:B------:R-:W-:-:S05]  /*2540*/  LEA.HI.X R9, R6, UR15, R0, 0x1, P4 ;  /* 0x0000000f06097c11 */ /* 0x000fca000a0f0c00 */
[----:B------:R4:W-:Y:S02]  /*2550*/  STG.E.128 desc[UR12][R8.64], RZ ;  /* 0x000000ff08007986 */ /* 0x0009e4000c101d0c */
.L_x_2382:
[----:B------:R-:W-:Y:S05]  /*2560*/  BSYNC B0 ;  /* 0x0000000000007941 */ /* 0x000fea0003800000 */
.L_x_2381:
        /* <DEDUP_REMOVED lines=14> */
.L_x_2384:
[----:B------:R-:W-:Y:S05]  /*2650*/  BSYNC B0 ;  /* 0x0000000000007941 */ /* 0x000fea0003800000 */
.L_x_2383:
[----:B-1----:R-:W-:Y:S01]  /*2660*/  IMAD.U32 R4, RZ, RZ, UR6 ;  /* 0x00000006ff047e24 */ /* 0x002fe2000f8e00ff */
[----:B------:R-:W-:Y:S01]  /*2670*/  UIMAD UR8, UR39, UR6, URZ ;  /* 0x00000006270872a4 */ /* 0x000fe2000f8e023f */
[----:B------:R-:W-:Y:S01]  /*2680*/  BSSY B0, `(.L_x_2385) ;  /* 0x0000018000007945 */ /* 0x000fe20003800000 */
[----:B------:R-:W-:Y:S01]  /*2690*/  USHF.R.S32.HI UR10, URZ, 0x1f, UR57 ;  /* 0x0000001f3f0a7899 */ /* 0x000fe20008011439 */
[----:B------:R-:W-:Y:S01]  /*26a0*/  IMAD.WIDE.U32 R4, R4, UR24, R226 ;  /* 0x0000001804047c25 */ /* 0x000fe2000f8e00e2 */
[----:B------:R-:W-:-:S03]  /*26b0*/  UIMAD UR24, UR24, UR7, UR8 ;  /* 0x00000007181872a4 */ /* 0x000fc6000f8e0208 */
[----:B------:R-:W-:Y:S01]  /*26c0*/  ULDC.64 UR8, c[0x0][0x470] ;  /* 0x00011c0000087ab9 */ /* 0x000fe20000000a00 */
[----:B------:R-:W-:Y:S01]  /*26d0*/  IADD3 R4, P4, R4, UR16, RZ ;  /* 0x0000001004047c10 */ /* 0x000fe2000ff9e0ff */
[----:B------:R-:W-:Y:S01]  /*26e0*/  UIMAD UR10, UR10, UR8, URZ ;  /* 0x000000080a0a72a4 */ /* 0x000fe2000f8e023f */
[----:B------:R-:W-:-:S03]  /*26f0*/  IMAD.U32 R0, RZ, RZ, UR24 ;  /* 0x00000018ff007e24 */ /* 0x000fc6000f8e00ff */
[----:B------:R-:W-:Y:S02]  /*2700*/  UIMAD UR9, UR57, UR9, UR10 ;  /* 0x00000009390972a4 */ /* 0x000fe4000f8e020a */
        /* <DEDUP_REMOVED lines=15> */
.L_x_2386:
[----:B------:R-:W-:Y:S05]  /*2800*/  BSYNC B0 ;  /* 0x0000000000007941 */ /* 0x000fea0003800000 */
.L_x_2385:
        /* <DEDUP_REMOVED lines=14> */
.L_x_2388:
[----:B------:R-:W-:Y:S05]  /*28f0*/  BSYNC B0 ;  /* 0x0000000000007941 */ /* 0x000fea0003800000 */
.L_x_2387:
        /* <DEDUP_REMOVED lines=14> */
.L_x_2390:
[----:B------:R-:W-:Y:S05]  /*29e0*/  BSYNC B0 ;  /* 0x0000000000007941 */ /* 0x000fea0003800000 */
.L_x_2389:
        /* <DEDUP_REMOVED lines=14> */
.L_x_2374:
[----:B------:R-:W-:Y:S01]  /*2ad0*/  PLOP3.LUT P1, PT, PT, PT, UP4, 0x80, 0x0 ;  /* 0x000000000000781c */ /* 0x000fe20003f2f048 */
[----:B------:R-:W-:Y:S01]  /*2ae0*/  IMAD.SHL.U32 R0, R24, 0x40, RZ ;  /* 0x0000004018007824 */ /* 0x000fe200078e00ff */
[----:B------:R-:W-:Y:S01]  /*2af0*/  ULEA.HI UR6, UR11, UR11, URZ, 0x1 ;  /* 0x0000000b0b067291 */ /* 0x000fe2000f8f083f */
[----:B------:R-:W-:Y:S01]  /*2b00*/  LEA.HI R2, R22, R21, RZ, 0x6 ;  /* 0x0000001516027211 */ /* 0x000fe200078f30ff */
[----:B------:R-:W-:Y:S01]  /*2b10*/  VIADD R17, R24, 0x20 ;  /* 0x0000002018117836 */ /* 0x000fe20000000000 */
[----:B------:R-:W-:Y:S01]  /*2b20*/  BSSY B0, `(.L_x_2392) ;  /* 0x0000024000007945 */ /* 0x000fe20003800000 */
[----:B------:R-:W-:Y:S01]  /*2b30*/  LOP3.LUT R0, R0, 0x1c0, RZ, 0xc0, !PT ;  /* 0x000001c000007812 */ /* 0x000fe200078ec0ff */
[----:B------:R-:W-:Y:S01]  /*2b40*/  ULOP3.LUT UR6, UR6, 0xfffffffe, URZ, 0xc0, !UPT ;  /* 0xfffffffe06067892 */ /* 0x000fe2000f8ec03f */
[----:B------:R-:W-:Y:S02]  /*2b50*/  IMAD.SHL.U32 R2, R2, 0x8, RZ ;  /* 0x0000000802027824 */ /* 0x000fe400078e00ff */
[----:B------:R-:W-:Y:S01]  /*2b60*/  LOP3.LUT R4, R0, 0x38, R226, 0xf8, !PT ;  /* 0x0000003800047812 */ /* 0x000fe200078ef8e2 */
[----:B------:R-:W-:Y:S01]  /*2b70*/  UIADD3 UR7, UR11, -UR6, URZ ;  /* 0x800000060b077290 */ /* 0x000fe2000fffe03f */
[----:B------:R-:W-:Y:S01]  /*2b80*/  SHF.R.U32.HI R0, RZ, 0x3, R0 ;  /* 0x00000003ff007819 */ /* 0x000fe20000011600 */
[----:B------:R-:W-:Y:S01]  /*2b90*/  @P1 BAR.SYNC.DEFER_BLOCKING 0x0 ;  /* 0x0000000000001b1d */ /* 0x000fe20000010000 */
[----:B------:R-:W-:Y:S01]  /*2ba0*/  UIMAD UR6, UR11, -0x80, UR15 ;  /* 0xffffff800b0678a4 */ /* 0x000fe2000f8e020f */
[----:B------:R-:W-:Y:S01]  /*2bb0*/  VIADD R18, R24, 0x40 ;  /* 0x0000004018127836 */ /* 0x000fe20000000000 */
[----:B------:R-:W-:Y:S01]  /*2bc0*/  LOP3.LUT R0, R4, R0, RZ, 0x3c, !PT ;  /* 0x0000000004007212 */ /* 0x000fe200078e3cff */
[----:B------:R-:W-:Y:S01]  /*2bd0*/  UISETP.NE.AND UP0, UPT, UR7, 0x1, UPT ;  /* 0x000000010700788c */ /* 0x000fe2000bf05270 */
[----:B------:R-:W-:-:S02]  /*2be0*/  VIADD R19, R24, 0x60 ;  /* 0x0000006018137836 */ /* 0x000fc40000000000 */
[----:B------:R-:W-:Y:S01]  /*2bf0*/  LOP3.LUT R0, R0, 0xfffffe00, R2, 0xf8, !PT ;  /* 0xfffffe0000007812 */ /* 0x000fe200078ef802 */
[----:B------:R-:W-:Y:S01]  /*2c00*/  IMAD.U32 R6, RZ, RZ, UR26 ;  /* 0x0000001aff067e24 */ /* 0x000fe2000f8e00ff */
[----:B------:R-:W-:Y:S02]  /*2c10*/  ISETP.GE.AND P5, PT, R24, UR6, PT ;  /* 0x0000000618007c0c */ /* 0x000fe4000bfa6270 */
[----:B------:R-:W-:Y:S01]  /*2c20*/  PLOP3.LUT P0, PT, PT, PT, UP0, 0x80, 0x0 ;  /* 0x000000000000781c */ /* 0x000fe20003f0f008 */
[----:B------:R-:W-:Y:S01]  /*2c30*/  VIADD R2, R0, 0x2000 ;  /* 0x0000200000027836 */ /* 0x000fe20000000000 */
[----:B------:R-:W-:Y:S02]  /*2c40*/  ISETP.GE.AND P4, PT, R17, UR6, PT ;  /* 0x0000000611007c0c */ /* 0x000fe4000bf86270 */
[----:B------:R-:W-:Y:S02]  /*2c50*/  ISETP.GE.AND P3, PT, R18, UR6, PT ;  /* 0x0000000612007c0c */ /* 0x000fe4000bf66270 */
[----:B------:R-:W-:-:S02]  /*2c60*/  SEL R2, R2, R0, !P0 ;  /* 0x0000000002027207 */ /* 0x000fc40004000000 */
        /* <DEDUP_REMOVED lines=15> */
.L_x_2393:
[----:B------:R-:W-:Y:S05]  /*2d60*/  BSYNC B0 ;  /* 0x0000000000007941 */ /* 0x000fea0003800000 */
.L_x_2392:
        /* <DEDUP_REMOVED lines=13> */
.L_x_2395:
[----:B------:R-:W-:Y:S05]  /*2e40*/  BSYNC B0 ;  /* 0x0000000000007941 */ /* 0x000fea0003800000 */
.L_x_2394:
        /* <DEDUP_REMOVED lines=13> */
.L_x_2397:
[----:B------:R-:W-:Y:S05]  /*2f20*/  BSYNC B0 ;  /* 0x0000000000007941 */ /* 0x000fea0003800000 */
.L_x_2396:
        /* <DEDUP_REMOVED lines=16> */
.L_x_2399:
[----:B------:R-:W-:Y:S05]  /*3030*/  BSYNC B0 ;  /* 0x0000000000007941 */ /* 0x000fea0003800000 */
.L_x_2398:
        /* <DEDUP_REMOVED lines=19> */
.L_x_2401:
[----:B------:R-:W-:Y:S05]  /*3170*/  BSYNC B0 ;  /* 0x0000000000007941 */ /* 0x000fea0003800000 */
.L_x_2400:
        /* <DEDUP_REMOVED lines=14> */
[----:B----4-:R-:W-:-:S03]  /*3260*/  IMAD.U32 R5, RZ, RZ, UR29 ;  /* 0x0000001dff057e24 */ /* 0x010fc6000f8e00ff */
[----:B------:R-:W-:-:S04]  /*3270*/  LEA R4, P1, R2, R14, 0x6 ;  /* 0x0000000e02047211 */ /* 0x000fc800078230ff */
[----:B------:R-:W-:-:S05]  /*3280*/  LEA.HI.X R5, R2, R15, R5, 0x6, P1 ;  /* 0x0000000f02057211 */ /* 0x000fca00008f3405 */
[----:B------:R-:W-:Y:S01]  /*3290*/  @!PT LDS RZ, [RZ] ;  /* 0x00000000fffff984 */ /* 0x000fe20000000800 */
[----:B------:R-:W-:Y:S01]  /*32a0*/  @!PT LDS RZ, [RZ] ;  /* 0x00000000fffff984 */ /* 0x000fe20000000800 */
[----:B------:R-:W-:Y:S01]  /*32b0*/  @!PT LDS RZ, [RZ] ;  /* 0x00000000fffff984 */ /* 0x000fe20000000800 */
[----:B------:R4:W-:Y:S04]  /*32c0*/  LDGSTS.E.BYPASS.LTC128B.128 [R196+0x1000], desc[UR12][R4.64] ;  /* 0x0100000004c47fae */ /* 0x0009e8000b901d4c */
.L_x_2403:
[----:B------:R-:W-:Y:S05]  /*32d0*/  BSYNC B0 ;  /* 0x0000000000007941 */ /* 0x000fea0003800000 */
.L_x_2402:
        /* <DEDUP_REMOVED lines=21> */
.L_x_2405:
[----:B------:R-:W-:Y:S05]  /*3430*/  BSYNC B0 ;  /* 0x0000000000007941 */ /* 0x000fea0003800000 */
.L_x_2404:
        /* <DEDUP_REMOVED lines=15> */
[----:B----4-:R-:W-:Y:S02]  /*3530*/  MOV R4, R14 ;  /* 0x0000000e00047202 */ /* 0x010fe40000000f00 */
[----:B------:R-:W-:-:S03]  /*3540*/  MOV R5, R15 ;  /* 0x0000000f00057202 */ /* 0x000fc60000000f00 */
[----:B------:R-:W-:-:S05]  /*3550*/  IMAD.WIDE.U32 R4, R2, 0xc0, R4 ;  /* 0x000000c002047825 */ /* 0x000fca00078e0004 */
[----:B------:R-:W-:-:S05]  /*3560*/  IADD3 R5, R5, UR7, RZ ;  /* 0x0000000705057c10 */ /* 0x000fca000fffe0ff */
[----:B------:R-:W-:Y:S01]  /*3570*/  @!PT LDS RZ, [RZ] ;  /* 0x00000000fffff984 */ /* 0x000fe20000000800 */
[----:B------:R-:W-:Y:S01]  /*3580*/  @!PT LDS RZ, [RZ] ;  /* 0x00000000fffff984 */ /* 0x000fe20000000800 */
[----:B------:R-:W-:Y:S01]  /*3590*/  @!PT LDS RZ, [RZ] ;  /* 0x00000000fffff984 */ /* 0x000fe20000000800 */
[----:B------:R4:W-:Y:S02]  /*35a0*/  LDGSTS.E.BYPASS.LTC128B.128 [R196+0x3000], desc[UR12][R4.64] ;  /* 0x0300000004c47fae */ /* 0x0009e4000b901d4c */
.L_x_2407:
[----:B------:R-:W-:Y:S05]  /*35b0*/  BSYNC B0 ;  /* 0x0000000000007941 */ /* 0x000fea0003800000 */
.L_x_2406:
[----:B-1----:R-:W5:Y:S01]  /*35c0*/  LDL R23, [R1+0x24] ;  /* 0x0000240001177983 */ /* 0x002f620000100800 */
[----:B------:R-:W-:Y:S01]  /*35d0*/  UIMAD UR7, UR39, UR26, URZ ;  /* 0x0000001a270772a4 */ /* 0x000fe2000f8e023f */
[----:B----4-:R-:W-:Y:S01]  /*35e0*/  IMAD.WIDE.U32 R4, R6, UR24, R226 ;  /* 0x0000001806047c25 */ /* 0x010fe2000f8e00e2 */
        /* <DEDUP_REMOVED lines=41> */
.L_x_2409:
[----:B------:R-:W-:Y:S05]  /*3880*/  BSYNC B0 ;  /* 0x0000000000007941 */ /* 0x000fea0003800000 */
.L_x_2408:
        /* <DEDUP_REMOVED lines=23> */
.L_x_2411:
[----:B------:R-:W-:Y:S05]  /*3a00*/  BSYNC B0 ;  /* 0x0000000000007941 */ /* 0x000fea0003800000 */
.L_x_2410:
        /* <DEDUP_REMOVED lines=23> */
.L_x_2413:
[----:B------:R-:W-:Y:S05]  /*3b80*/  BSYNC B0 ;  /* 0x0000000000007941 */ /* 0x000fea0003800000 */
.L_x_2412:
        /* <DEDUP_REMOVED lines=23> */
.L_x_2415:
[----:B------:R-:W-:Y:S05]  /*3d00*/  BSYNC B0 ;  /* 0x0000000000007941 */ /* 0x000fea0003800000 */
.L_x_2414:
        /* <DEDUP_REMOVED lines=26> */
[----:B----4-:R-:W-:-:S04]  /*3eb0*/  LEA R8, P1, R6, UR6, 0x1 ;  /* 0x0000000606087c11 */ /* 0x010fc8000f8208ff */
[----:B------:R-:W-:-:S05]  /*3ec0*/  LEA.HI.X R9, R6, UR7, R2, 0x1, P1 ;  /* 0x0000000706097c11 */ /* 0x000fca00088f0c02 */
[----:B------:R-:W-:Y:S01]  /*3ed0*/  @!PT LDS RZ, [RZ] ;  /* 0x00000000fffff984 */ /* 0x000fe20000000800 */
[----:B------:R-:W-:Y:S01]  /*3ee0*/  @!PT LDS RZ, [RZ] ;  /* 0x00000000fffff984 */ /* 0x000fe20000000800 */
[----:B------:R-:W-:Y:S01]  /*3ef0*/  @!PT LDS RZ, [RZ] ;  /* 0x00000000fffff984 */ /* 0x000fe20000000800 */
[----:B------:R4:W-:Y:S04]  /*3f00*/  LDGSTS.E.BYPASS.LTC128B.128 [R0+0x10000], desc[UR12][R8.64] ;  /* 0x1000000008007fae */ /* 0x0009e8000b901d4c */
.L_x_2417:
[----:B------:R-:W-:Y:S05]  /*3f10*/  BSYNC B0 ;  /* 0x0000000000007941 */ /* 0x000fea0003800000 */
.L_x_2416:
        /* <DEDUP_REMOVED lines=22> */
.L_x_2419:
[----:B------:R-:W-:Y:S05]  /*4080*/  BSYNC B0 ;  /* 0x0000000000007941 */ /* 0x000fea0003800000 */
.L_x_2418:
        /* <DEDUP_REMOVED lines=22> */
.L_x_2421:
[----:B------:R-:W-:Y:S05]  /*41f0*/  BSYNC B0 ;  /* 0x0000000000007941 */ /* 0x000fea0003800000 */
.L_x_2420:
        /* <DEDUP_REMOVED lines=22> */
.L_x_2423:
[----:B------:R-:W-:Y:S05]  /*4360*/  BSYNC B0 ;  /* 0x0000000000007941 */ /* 0x000fea0003800000 */
.L_x_2422:
[----:B------:R-:W-:Y:S01]  /*4370*/  ULDC.64 UR16, c[0x0][0x3c8] ;  /* 0x0000f20000107ab9 */ /* 0x000fe20000000a00 */
[----:B------:R-:W-:Y:S01]  /*4380*/  USHF.R.S32.HI UR6, URZ, 0x1f, UR57 ;  /* 0x0000001f3f067899 */ /* 0x000fe20008011439 */
[----:B------:R-:W-:Y:S01]  /*4390*/  ISETP.NE.AND P5, PT, R15, RZ, PT ;  /* 0x000000ff0f00720c */ /* 0x000fe20003fa5270 */
[----:B------:R-:W-:Y:S01]  /*43a0*/  UISETP.NE.U32.AND UP1, UPT, UR16, URZ, UPT ;  /* 0x0000003f1000728c */ /* 0x000fe2000bf25070 */
[----:B----4-:R-:W-:Y:S02]  /*43b0*/  SHF.R.S32.HI R9, RZ, 0x1f, R23 ;  /* 0x0000001fff097819 */ /* 0x010fe40000011417 */
[----:B------:R-:W-:Y:S01]  /*43c0*/  ISETP.NE.AND P4, PT, R16, RZ, PT ;  /* 0x000000ff1000720c */ /* 0x000fe20003f85270 */
[----:B------:R-:W-:Y:S01]  /*43d0*/  UISETP.NE.AND.EX UP1, UPT, UR17, URZ, UPT, UP1 ;  /* 0x0000003f1100728c */ /* 0x000fe2000bf25310 */
[----:B------:R-:W-:Y:S01]  /*43e0*/  ISETP.NE.AND P3, PT, R14, RZ, PT ;  /* 0x000000ff0e00720c */ /* 0x000fe20003f65270 */
[----:B------:R-:W-:Y:S01]  /*43f0*/  IMAD.MOV.U32 R17, RZ, RZ, 0x7f800000 ;  /* 0x7f800000ff117424 */ /* 0x000fe200078e00ff */
[----:B------:R-:W-:Y:S01]  /*4400*/  SHF.R.S32.HI R2, RZ, 0x1f, R11 ;  /* 0x0000001fff027819 */ /* 0x000fe2000001140b */
[----:B------:R-:W-:Y:S01]  /*4410*/  IMAD.MOV.U32 R13, RZ, RZ, 0x7f800000 ;  /* 0x7f800000ff0d7424 */ /* 0x000fe200078e00ff */
[----:B------:R-:W0:Y:S01]  /*4420*/  LDGDEPBAR ;  /* 0x00000000000079af */ /* 0x000e220000000000 */
        /* <DEDUP_REMOVED lines=11> */
[----:B-123--:R-:W-:Y:S01]  /*44e0*/  SHF.L.U64.HI R0, R23, 0x2, R9 ;  /* 0x0000000217007819 */ /* 0x00efe20000010209 */
[----:B------:R-:W-:-:S02]  /*44f0*/  IMAD.MOV.U32 R10, RZ, RZ, 0x7f800000 ;  /* 0x7f800000ff0a7424 */ /* 0x000fc400078e00ff */
[----:B------:R-:W-:Y:S01]  /*4500*/  VIADD R190, R192, 0x2000 ;  /* 0x00002000c0be7836 */ /* 0x000fe20000000000 */
[----:B------:R-:W-:Y:S01]  /*4510*/  @UP1 ULEA.HI.X UR17, UR6, UR17, UR7, 0x2, UP0 ;  /* 0x0000001106111291 */ /* 0x000fe200080f1407 */
[----:B------:R-:W-:Y:S01]  /*4520*/  IMAD.U32 R4, RZ, RZ, UR16 ;  /* 0x00000010ff047e24 */ /* 0x000fe2000f8e00ff */
[----:B------:R-:W-:Y:S01]  /*4530*/  CS2R R126, SRZ ;  /* 0x00000000007e7805 */ /* 0x000fe2000001ff00 */
[----:B------:R-:W-:Y:S01]  /*4540*/  @UP1 ULDC UR6, c[0x0][0x2e8] ;  /* 0x0000ba0000061ab9 */ /* 0x000fe20000000800 */
[----:B------:R-:W-:Y:S01]  /*4550*/  IMAD.MOV.U32 R194, RZ, RZ, 0x20 ;  /* 0x00000020ffc27424 */ /* 0x000fe200078e00ff */
[----:B------:R-:W-:Y:S01]  /*4560*/  CS2R R124, SRZ ;  /* 0x00000000007c7805 */ /* 0x000fe2000001ff00 */
[----:B------:R-:W-:Y:S01]  /*4570*/  IMAD.U32 R5, RZ, RZ, UR17 ;  /* 0x00000011ff057e24 */ /* 0x000fe2000f8e00ff */
[----:B------:R-:W-:Y:S01]  /*4580*/  CS2R R130, SRZ ;  /* 0x0000000000827805 */ /* 0x000fe2000001ff00 */
[----:B------:R-:W-:Y:S01]  /*4590*/  IMAD.MOV.U32 R193, RZ, RZ, 0x40 ;  /* 0x00000040ffc17424 */ /* 0x000fe200078e00ff */
[----:B------:R-:W-:-:S02]  /*45a0*/  CS2R R128, SRZ ;  /* 0x0000000000807805 */ /* 0x000fc4000001ff00 */
[----:B------:R-:W-:Y:S01]  /*45b0*/  CS2R R122, SRZ ;  /* 0x00000000007a7805 */ /* 0x000fe2000001ff00 */
[----:B------:R1:W2:Y:S01]  /*45c0*/  @P1 LDG.E R8, desc[UR12][R4.64] ;  /* 0x0000000c04081981 */ /* 0x0002a2000c1e1900 */
        /* <DEDUP_REMOVED lines=23> */
[----:B------:R-:W-:Y:S01]  /*4740*/  CS2R R74, SRZ ;  /* 0x00000000004a7805 */ /* 0x000fe2000001ff00 */
[----:B-1----:R-:W-:Y:S01]  /*4750*/  IMAD.SHL.U32 R4, R23, 0x4, RZ ;  /* 0x0000000417047824 */ /* 0x002fe200078e00ff */
[----:B------:R-:W-:Y:S02]  /*4760*/  CS2R R72, SRZ ;  /* 0x0000000000487805 */ /* 0x000fe4000001ff00 */
[----:B------:R-:W-:Y:S02]  /*4770*/  CS2R R70, SRZ ;  /* 0x0000000000467805 */ /* 0x000fe4000001ff00 */
[----:B------:R-:W-:Y:S01]  /*4780*/  CS2R R68, SRZ ;  /* 0x0000000000447805 */ /* 0x000fe2000001ff00 */
[----:B------:R-:W-:Y:S01]  /*4790*/  ULDC UR10, c[0x0][0x394] ;  /* 0x0000e500000a7ab9 */ /* 0x000fe20000000800 */
[----:B------:R-:W-:Y:S01]  /*47a0*/  IADD3 R4, P2, R4, UR20, RZ ;  /* 0x0000001404047c10 */ /* 0x000fe2000ff5e0ff */
[----:B------:R-:W-:Y:S01]  /*47b0*/  UMOV UR8, URZ ;  /* 0x0000003f00087c82 */ /* 0x000fe20008000000 */
[----:B------:R-:W-:-:S02]  /*47c0*/  ULDC UR27, c[0x0][0x2d0] ;  /* 0x0000b400001b7ab9 */ /* 0x000fc40000000800 */
[----:B------:R-:W-:Y:S02]  /*47d0*/  IADD3.X R5, R0, UR19, RZ, P2, !PT ;  /* 0x0000001300057c10 */ /* 0x000fe400097fe4ff */
[----:B------:R-:W-:-:S03]  /*47e0*/  @!P6 LEA R6, P2, R11, UR20, 0x2 ;  /* 0x000000140b06ec11 */ /* 0x000fc6000f8410ff */
[----:B------:R-:W3:Y:S01]  /*47f0*/  @!P5 LDG.E R17, desc[UR12][R4.64] ;  /* 0x0000000c0411d981 */ /* 0x000ee2000c1e1900 */
[----:B------:R-:W-:-:S03]  /*4800*/  @!P6 LEA.HI.X R7, R11, UR19, R2, 0x2, P2 ;  /* 0x000000130b07ec11 */ /* 0x000fc600090f1402 */
[----:B------:R-:W4:Y:S04]  /*4810*/  @!P4 LDG.E R13, desc[UR12][R4.64+0x20] ;  /* 0x0000200c040dc981 */ /* 0x000f28000c1e1900 */
[----:B------:R1:W5:Y:S04]  /*4820*/  @!P3 LDG.E R12, desc[UR12][R4.64+0x100] ;  /* 0x0001000c040cb981 */ /* 0x000368000c1e1900 */
[----:B------:R-:W5:Y:S01]  /*4830*/  @!P6 LDG.E R10, desc[UR12][R6.64] ;  /* 0x0000000c060ae981 */ /* 0x000f62000c1e1900 */
[----:B------:R-:W-:Y:S01]  /*4840*/  IMAD.SHL.U32 R2, R21, 0x2, RZ ;  /* 0x0000000215027824 */ /* 0x000fe200078e00ff */
[----:B------:R-:W-:-:S04]  /*4850*/  LEA.HI R0, R22, R21, RZ, 0x7 ;  /* 0x0000001516007211 */ /* 0x000fc800078f38ff */
[----:B------:R-:W-:Y:S02]  /*4860*/  SHF.R.S32.HI R0, RZ, 0x7, R0 ;  /* 0x00000007ff007819 */ /* 0x000fe40000011400 */
[----:B------:R-:W-:Y:S01]  /*4870*/  LOP3.LUT R2, R2, 0x6, RZ, 0xc0, !PT ;  /* 0x0000000602027812 */ /* 0x000fe200078ec0ff */
[----:B-1----:R-:W2:Y:S04]  /*4880*/  @P1 MUFU.RCP R4, UR6 ;  /* 0x0000000600041d08 */ /* 0x002ea80008001000 */
[----:B------:R-:W-:Y:S02]  /*4890*/  IMAD R2, R0, 0x40, R2 ;  /* 0x0000004000027824 */ /* 0x000fe400078e0202 */
[----:B------:R-:W-:-:S04]  /*48a0*/  IMAD.U32 R0, RZ, RZ, UR51 ;  /* 0x00000033ff007e24 */ /* 0x000fc8000f8e00ff */
[----:B------:R-:W-:Y:S02]  /*48b0*/  IMAD R195, R0, 0x80, R2 ;  /* 0x0000008000c37824 */ /* 0x000fe400078e0202 */
[C---:B------:R-:W-:Y:S01]  /*48c0*/  VIADD R0, R23.reuse, 0xffffff80 ;  /* 0xffffff8017007836 */ /* 0x040fe20000000000 */
[----:B------:R-:W-:Y:S01]  /*48d0*/  SHF.L.U64.HI R5, R23, 0x2, R9 ;  /* 0x0000000217057819 */ /* 0x000fe20000010209 */
[----:B------:R-:W-:Y:S01]  /*48e0*/  VIADD R2, R191, 0x2000 ;  /* 0x00002000bf027836 */ /* 0x000fe20000000000 */
[----:B------:R-:W-:-:S04]  /*48f0*/  SEL R190, R190, R192, !P0 ;  /* 0x000000c0bebe7207 */ /* 0x000fc80004000000 */
[----:B------:R-:W-:Y:S02]  /*4900*/  SEL R2, R2, R191, !P0 ;  /* 0x000000bf02027207 */ /* 0x000fe40004000000 */
[----:B------:R-:W-:Y:S02]  /*4910*/  LEA R190, R190, UR4, 0x1 ;  /* 0x00000004bebe7c11 */ /* 0x000fe4000f8e08ff */
[----:B------:R-:W-:Y:S01]  /*4920*/  LEA R184, R2, UR4, 0x1 ;  /* 0x0000000402b87c11 */ /* 0x000fe2000f8e08ff */
[----:B------:R-:W-:Y:S01]  /*4930*/  UMOV UR18, UR10 ;  /* 0x0000000a00127c82 */ /* 0x000fe20008000000 */
[----:B------:R-:W-:Y:S01]  /*4940*/  UIADD3 UR26, UR24, 0x80, URZ ;  /* 0x00000080181a7890 */ /* 0x000fe2000fffe03f */
[----:B------:R-:W-:Y:S01]  /*4950*/  ULDC UR10, c[0x0][0x2ec] ;  /* 0x0000bb00000a7ab9 */ /* 0x000fe20000000800 */
[----:B--2---:R-:W-:-:S05]  /*4960*/  @P1 FMUL.FTZ R4, R8, R4 ;  /* 0x0000000408041220 */ /* 0x004fca0000410000 */
[----:B------:R-:W-:Y:S01]  /*4970*/  @P1 R2UR UR6, R4 ;  /* 0x00000000040612ca */ /* 0x000fe200000e0000 */
[----:B------:R-:W-:-:S05]  /*4980*/  IMAD.SHL.U32 R4, R23, 0x4, RZ ;  /* 0x0000000417047824 */ /* 0x000fca00078e00ff */
[----:B------:R1:W-:Y:S02]  /*4990*/  STL [R1+0x34], R4 ;  /* 0x0000340401007387 */ /* 0x0003e40000100800 */
[----:B-1----:R-:W-:Y:S02]  /*49a0*/  SHF.R.S32.HI R4, RZ, 0x1f, R0 ;  /* 0x0000001fff047819 */ /* 0x002fe40000011400 */
[----:B---3--:R1:W-:Y:S02]  /*49b0*/  STL [R1+0x1c], R17 ;  /* 0x00001c1101007387 */ /* 0x0083e40000100800 */
[C---:B------:R-:W-:Y:S01]  /*49c0*/  SHF.L.U64.HI R4, R0.reuse, 0x2, R4 ;  /* 0x0000000200047819 */ /* 0x040fe20000010204 */
[----:B------:R-:W-:Y:S01]  /*49d0*/  IMAD.SHL.U32 R0, R0, 0x4, RZ ;  /* 0x0000000400007824 */ /* 0x000fe200078e00ff */
[----:B----4-:R1:W-:Y:S04]  /*49e0*/  STL [R1+0x20], R13 ;  /* 0x0000200d01007387 */ /* 0x0103e80000100800 */
[----:B-----5:R1:W-:Y:S04]  /*49f0*/  STL [R1+0x14], R12 ;  /* 0x0000140c01007387 */ /* 0x0203e80000100800 */
[----:B------:R1:W-:Y:S04]  /*4a00*/  STL [R1+0x18], R10 ;  /* 0x0000180a01007387 */ /* 0x0003e80000100800 */
[----:B------:R1:W-:Y:S04]  /*4a10*/  STL [R1+0x30], R5 ;  /* 0x0000300501007387 */ /* 0x0003e80000100800 */
[----:B------:R1:W-:Y:S04]  /*4a20*/  STL [R1+0x2c], R4 ;  /* 0x00002c0401007387 */ /* 0x0003e80000100800 */
[----:B------:R1:W-:Y:S04]  /*4a30*/  STL [R1+0x28], R0 ;  /* 0x0000280001007387 */ /* 0x0003e80000100800 */
[----:B------:R1:W-:Y:S01]  /*4a40*/  STL [R1], R196 ;  /* 0x000000c401007387 */ /* 0x0003e20000100800 */
[----:B------:R-:W-:Y:S01]  /*4a50*/  @UP1 UMOV UR8, UR6 ;  /* 0x0000000600081c82 */ /* 0x000fe20008000000 */
[----:B------:R-:W-:-:S05]  /*4a60*/  ULDC.64 UR6, c[0x0][0x398] ;  /* 0x0000e60000067ab9 */ /* 0x000fca0000000a00 */
.L_x_2428:
[----:B-1----:R-:W2:Y:S01]  /*4a70*/  LDL R0, [R1+0x38] ;  /* 0x0000380001007983 */ /* 0x002ea20000100800 */
[----:B------:R-:W-:Y:S02]  /*4a80*/  USHF.L.U32 UR14, UR11, 0x7, URZ ;  /* 0x000000070b0e7899 */ /* 0x000fe4000800063f */
[----:B------:R-:W-:Y:S01]  /*4a90*/  UIADD3 UR16, UR24, UR15, URZ ;  /* 0x0000000f18107290 */ /* 0x000fe2000fffe03f */
[----:B------:R-:W0:Y:S03]  /*4aa0*/  LDGDEPBAR ;  /* 0x00000000000079af */ /* 0x000e260000000000 */
[----:B------:R-:W-:Y:S05]  /*4ab0*/  UIADD3 UR17, -UR9, 0x80, UR16 ;  /* 0x0000008009117890 */ /* 0x000fea000fffe110 */
[----:B------:R-:W3:Y:S01]  /*4ac0*/  LDL R206, [R1+0x34] ;  /* 0x0000340001ce7983 */ /* 0x000ee20000100800 */
[----:B------:R-:W-:Y:S03]  /*4ad0*/  UIADD3 UR17, UR17, -UR6, URZ ;  /* 0x8000000611117290 */ /* 0x000fe6000fffe03f */
[----:B------:R-:W4:Y:S01]  /*4ae0*/  LDL R205, [R1+0x30] ;  /* 0x0000300001cd7983 */ /* 0x000f220000100800 */
[----:B------:R-:W-:Y:S03]  /*4af0*/  UISETP.GE.AND UP0, UPT, UR14, UR17, UPT ;  /* 0x000000110e00728c */ /* 0x000fe6000bf06270 */
[----:B------:R-:W4:Y:S01]  /*4b00*/  LDL R249, [R1+0x24] ;  /* 0x0000240001f97983 */ /* 0x000f220000100800 */
[----:B------:R-:W-:Y:S01]  /*4b10*/  UMOV UR17, UR60 ;  /* 0x0000003c00117c82 */ /* 0x000fe20008000000 */
[----:B------:R-:W-:Y:S04]  /*4b20*/  DEPBAR.LE SB0, 0x0 ;  /* 0x000080000000791a */ /* 0x000fe80000000000 */
[----:B------:R-:W-:Y:S06]  /*4b30*/  BAR.SYNC.DEFER_BLOCKING 0x0 ;  /* 0x0000000000007b1d */ /* 0x000fec0000010000 */
        /* <DEDUP_REMOVED lines=29> */
[----:B------:R-:W-:Y:S01]  /*4d10*/  LDSM.16.M88.4 R132, [R189+0x1000] ;  /* 0x00100000bd84783b */ /* 0x000fe20000000200 */
[----:B--2---:R-:W-:Y:S05]  /*4d20*/  R2P PR, R0, 0x6 ;  /* 0x0000000600007804 */ /* 0x004fea0000000000 */
[----:B------:R-:W-:Y:S04]  /*4d30*/  SEL R2, R194, 0xffffffe0, !P1 ;  /* 0xffffffe0c2027807 */ /* 0x000fe80004800000 */
[----:B------:R-:W-:Y:S02]  /*4d40*/  SEL R185, R193, 0xffffffc0, !P2 ;  /* 0xffffffc0c1b97807 */ /* 0x000fe40005000000 */
[C---:B------:R-:W-:Y:S02]  /*4d50*/  IADD3 R0, R190.reuse, R2, RZ ;  /* 0x00000002be007210 */ /* 0x040fe40007ffe0ff */
[-C--:B------:R-:W-:Y:S03]  /*4d60*/  IADD3 R164, R190, R185.reuse, RZ ;  /* 0x000000b9bea47210 */ /* 0x080fe60007ffe0ff */
[----:B------:R-:W1:Y:S08]  /*4d70*/  LDSM.16.M88.4 R136, [R0] ;  /* 0x000000000088783b */ /* 0x000e700000000200 */
[----:B------:R2:W3:Y:S08]  /*4d80*/  LDSM.16.M88.4 R144, [R0+0x2000] ;  /* 0x002000000090783b */ /* 0x0004f00000000200 */
[----:B------:R-:W4:Y:S08]  /*4d90*/  LDSM.16.M88.4 R156, [R164] ;  /* 0x00000000a49c783b */ /* 0x000f300000000200 */
[----:B------:R-:W4:Y:S01]  /*4da0*/  LDSM.16.M88.4 R164, [R164+0x2000] ;  /* 0x00200000a4a4783b */ /* 0x000f220000000200 */
[----:B--2---:R-:W-:Y:S07]  /*4db0*/  IADD3 R0, R0, R185, RZ ;  /* 0x000000b900007210 */ /* 0x004fee0007ffe0ff */
        /* <DEDUP_REMOVED lines=18> */
[----:B------:R-:W-:Y:S01]  /*4ee0*/  HMMA.16816.F32 R64, R136, R154, R64 ;  /* 0x0000009a8840723c */ /* 0x000fe20000001840 */
[----:B------:R-:W3:Y:S05]  /*4ef0*/  LDSM.16.M88.4 R136, [R188+0x800] ;  /* 0x00080000bc88783b */ /* 0x000eea0000000200 */
[-C--:B----4-:R-:W-:Y:S06]  /*4f00*/  HMMA.16816.F32 R4, R156, R160.reuse, R4 ;  /* 0x000000a09c04723c */ /* 0x090fec0000001804 */
        /* <DEDUP_REMOVED lines=21> */
[----:B------:R-:W-:Y:S01]  /*5060*/  FMUL.FTZ R7, R7, UR7 ;  /* 0x0000000707077c20 */ /* 0x000fe20008410000 */
[-C--:B---3--:R-:W-:Y:S01]  /*5070*/  HMMA.16816.F32 R20, R176, R136.reuse, R20 ;  /* 0x00000088b014723c */ /* 0x088fe20000001814 */
[----:B------:R-:W-:Y:S02]  /*5080*/  MUFU.TANH R201, R5 ;  /* 0x0000000500c97308 */ /* 0x000fe40000002400 */
[----:B------:R-:W-:Y:S01]  /*5090*/  FMUL.FTZ R4, R4, UR7 ;  /* 0x0000000704047c20 */ /* 0x000fe20008410000 */
[----:B------:R-:W-:Y:S01]  /*50a0*/  FMUL.FTZ R10, R10, UR7 ;  /* 0x000000070a0a7c20 */ /* 0x000fe20008410000 */
[----:B------:R-:W-:Y:S01]  /*50b0*/  FMUL.FTZ R11, R11, UR7 ;  /* 0x000000070b0b7c20 */ /* 0x000fe20008410000 */
[----:B------:R-:W-:Y:S01]  /*50c0*/  FMUL.FTZ R8, R8, UR7 ;  /* 0x0000000708087c20 */ /* 0x000fe20008410000 */
[----:B------:R-:W-:Y:S01]  /*50d0*/  FMUL.FTZ R9, R9, UR7 ;  /* 0x0000000709097c20 */ /* 0x000fe20008410000 */
[C---:B------:R-:W-:Y:S03]  /*50e0*/  HMMA.16816.F32 R24, R132.reuse, R136, R24 ;  /* 0x000000888418723c */ /* 0x040fe60000001818 */
[----:B------:R-:W-:Y:S01]  /*50f0*/  MUFU.TANH R203, R6 ;  /* 0x0000000600cb7308 */ /* 0x000fe20000002400 */
[----:B------:R-:W-:Y:S01]  /*5100*/  FMUL.FTZ R0, R12, UR7 ;  /* 0x000000070c007c20 */ /* 0x000fe20008410000 */
[----:B------:R-:W-:Y:S01]  /*5110*/  IADD3 R12, P0, R206, UR22, RZ ;  /* 0x00000016ce0c7c10 */ /* 0x000fe2000ff1e0ff */
[----:B------:R-:W-:Y:S01]  /*5120*/  FMUL.FTZ R15, R15, UR7 ;  /* 0x000000070f0f7c20 */ /* 0x000fe20008410000 */
[-C--:B------:R-:W-:Y:S06]  /*5130*/  HMMA.16816.F32 R28, R132, R138.reuse, R28 ;  /* 0x0000008a841c723c */ /* 0x080fec000000181c */
[----:B------:R-:W-:Y:S01]  /*5140*/  MUFU.TANH R202, R7 ;  /* 0x0000000700ca7308 */ /* 0x000fe20000002400 */
[----:B------:R-:W-:Y:S01]  /*5150*/  FMUL.FTZ R14, R14, UR7 ;  /* 0x000000070e0e7c20 */ /* 0x000fe20008410000 */
[----:B------:R-:W-:Y:S01]  /*5160*/  FMUL.FTZ R19, R19, UR7 ;  /* 0x0000000713137c20 */ /* 0x000fe20008410000 */
[C---:B------:R-:W-:Y:S07]  /*5170*/  HMMA.16816.F32 R32, R176.reuse, R138, R32 ;  /* 0x0000008ab020723c */ /* 0x040fee0000001820 */
[----:B------:R1:W-:Y:S01]  /*5180*/  MUFU.TANH R204, R4 ;  /* 0x0000000400cc7308 */ /* 0x0003e20000002400 */
[----:B------:R-:W-:Y:S03]  /*5190*/  FMUL.FTZ R22, R22, UR7 ;  /* 0x0000000716167c20 */ /* 0x000fe60008410000 */
[----:B------:R-:W-:Y:S01]  /*51a0*/  FMUL.FTZ R23, R23, UR7 ;  /* 0x0000000717177c20 */ /* 0x000fe20008410000 */
[----:B------:R-:W-:Y:S01]  /*51b0*/  FMUL.FTZ R20, R20, UR7 ;  /* 0x0000000714147c20 */ /* 0x000fe20008410000 */
[----:B------:R-:W-:Y:S01]  /*51c0*/  FMUL.FTZ R18, R18, UR7 ;  /* 0x0000000712127c20 */ /* 0x000fe20008410000 */
[----:B------:R-:W-:Y:S03]  /*51d0*/  FMUL.FTZ R26, R26, UR7 ;  /* 0x000000071a1a7c20 */ /* 0x000fe60008410000 */
[----:B------:R-:W-:Y:S01]  /*51e0*/  MUFU.TANH R197, R10 ;  /* 0x0000000a00c57308 */ /* 0x000fe20000002400 */
[----:B------:R-:W-:Y:S01]  /*51f0*/  FMUL.FTZ R27, R27, UR7 ;  /* 0x000000071b1b7c20 */ /* 0x000fe20008410000 */
[----:B------:R-:W-:Y:S01]  /*5200*/  FMUL.FTZ R24, R24, UR7 ;  /* 0x0000000718187c20 */ /* 0x000fe20008410000 */
[----:B------:R-:W-:Y:S01]  /*5210*/  FMUL.FTZ R25, R25, UR7 ;  /* 0x0000000719197c20 */ /* 0x000fe20008410000 */
[----:B------:R-:W-:Y:S01]  /*5220*/  FMUL.FTZ R155, R31, UR7 ;  /* 0x000000071f9b7c20 */ /* 0x000fe20008410000 */
[----:B------:R-:W-:Y:S05]  /*5230*/  FMUL.FTZ R150, R30, UR7 ;  /* 0x000000071e967c20 */ /* 0x000fea0008410000 */
[----:B------:R-:W-:Y:S01]  /*5240*/  MUFU.TANH R198, R11 ;  /* 0x0000000b00c67308 */ /* 0x000fe20000002400 */
[----:B-1----:R-:W1:Y:S01]  /*5250*/  LDSM.16.M88.4 R4, [R188+0x1000] ;  /* 0x00100000bc04783b */ /* 0x002e620000000200 */
[----:B------:R-:W-:Y:S01]  /*5260*/  FMUL.FTZ R144, R29, UR7 ;  /* 0x000000071d907c20 */ /* 0x000fe20008410000 */
[----:B------:R-:W-:Y:S01]  /*5270*/  FMUL.FTZ R145, R28, UR7 ;  /* 0x000000071c917c20 */ /* 0x000fe20008410000 */
[----:B------:R-:W-:Y:S01]  /*5280*/  FMUL.FTZ R159, R35, UR7 ;  /* 0x00000007239f7c20 */ /* 0x000fe20008410000 */
[----:B------:R-:W-:Y:S01]  /*5290*/  FMUL.FTZ R162, R32, UR7 ;  /* 0x0000000720a27c20 */ /* 0x000fe20008410000 */
[----:B------:R-:W-:Y:S01]  /*52a0*/  FMUL.FTZ R158, R34, UR7 ;  /* 0x00000007229e7c20 */ /* 0x000fe20008410000 */
[----:B------:R-:W-:Y:S03]  /*52b0*/  FMUL.FTZ R143, R33, UR7 ;  /* 0x00000007218f7c20 */ /* 0x000fe60008410000 */
[----:B------:R-:W-:Y:S10]  /*52c0*/  MUFU.TANH R200, R8 ;  /* 0x0000000800c87308 */ /* 0x000ff40000002400 */
[----:B------:R2:W-:Y:S10]  /*52d0*/  MUFU.TANH R199, R9 ;  /* 0x0000000900c77308 */ /* 0x0005f40000002400 */
[----:B------:R3:W-:Y:S10]  /*52e0*/  MUFU.TANH R175, R15 ;  /* 0x0000000f00af7308 */ /* 0x0007f40000002400 */
[----:B------:R4:W-:Y:S01]  /*52f0*/  MUFU.TANH R181, R14 ;  /* 0x0000000e00b57308 */ /* 0x0009e20000002400 */
[----:B--2---:R-:W2:Y:S09]  /*5300*/  LDSM.16.M88.4 R8, [R188+0x1800] ;  /* 0x00180000bc08783b */ /* 0x004eb20000000200 */
[----:B------:R4:W-:Y:S01]  /*5310*/  MUFU.TANH R172, R0 ;  /* 0x0000000000ac7308 */ /* 0x0009e20000002400 */
[----:B---3--:R-:W-:Y:S01]  /*5320*/  FMUL.FTZ R15, R13, UR7 ;  /* 0x000000070d0f7c20 */ /* 0x008fe20008410000 */
[----:B------:R-:W-:Y:S01]  /*5330*/  IADD3.X R13, R205, UR21, RZ, P0, !PT ;  /* 0x00000015cd0d7c10 */ /* 0x000fe200087fe4ff */
[-C--:B-1----:R-:W-:Y:S04]  /*5340*/  HMMA.16816.F32 R36, R176, R4.reuse, R36 ;  /* 0x00000004b024723c */ /* 0x082fe80000001824 */
[----:B------:R-:W5:Y:S03]  /*5350*/  LDG.E R154, desc[UR12][R12.64] ;  /* 0x0000000c0c9a7981 */ /* 0x000f66000c1e1900 */
[----:B------:R-:W-:Y:S01]  /*5360*/  MUFU.TANH R164, R22 ;  /* 0x0000001600a47308 */ /* 0x000fe20000002400 */
[C---:B------:R-:W-:Y:S01]  /*5370*/  HMMA.16816.F32 R40, R132.reuse, R4, R40 ;  /* 0x000000048428723c */ /* 0x040fe20000001828 */
[----:B------:R-:W5:Y:S03]  /*5380*/  LDG.E R153, desc[UR12][R12.64+0x20] ;  /* 0x0000200c0c997981 */ /* 0x000f66000c1e1900 */
[----:B----4-:R-:W-:Y:S01]  /*5390*/  IADD3 R14, R249, -UR15, -R195 ;  /* 0x8000000ff90e7c10 */ /* 0x010fe2000fffe8c3 */
[----:B------:R-:W5:Y:S04]  /*53a0*/  LDG.E R152, desc[UR12][R12.64+0x100] ;  /* 0x0001000c0c987981 */ /* 0x000f68000c1e1900 */
[----:B------:R1:W-:Y:S01]  /*53b0*/  MUFU.TANH R157, R23 ;  /* 0x00000017009d7308 */ /* 0x0003e20000002400 */
[-C--:B------:R-:W-:Y:S01]  /*53c0*/  HMMA.16816.F32 R44, R132, R6.reuse, R44 ;  /* 0x00000006842c723c */ /* 0x080fe2000000182c */
[----:B------:R3:W5:Y:S01]  /*53d0*/  LDG.E R151, desc[UR12][R12.64+0x120] ;  /* 0x0001200c0c977981 */ /* 0x000762000c1e1900 */
[----:B------:R-:W-:Y:S04]  /*53e0*/  MOV R0, UR14 ;  /* 0x0000000e00007c02 */ /* 0x000fe80008000f00 */
[C---:B------:R-:W-:Y:S03]  /*53f0*/  HMMA.16816.F32 R48, R176.reuse, R6, R48 ;  /* 0x00000006b030723c */ /* 0x040fe60000001830 */
[----:B------:R4:W-:Y:S02]  /*5400*/  MUFU.TANH R167, R19 ;  /* 0x0000001300a77308 */ /* 0x0009e40000002400 */
[----:B------:R-:W-:Y:S01]  /*5410*/  IADD3 R0, R0, UR9, R14 ;  /* 0x0000000900007c10 */ /* 0x000fe2000fffe00e */
[----:B------:R-:W-:Y:S01]  /*5420*/  FMUL.FTZ R14, R21, UR7 ;  /* 0x00000007150e7c20 */ /* 0x000fe20008410000 */
[----:B------:R-:W-:Y:S01]  /*5430*/  FMUL.FTZ R137, R38, UR7 ;  /* 0x0000000726897c20 */ /* 0x000fe20008410000 */
[----:B------:R-:W-:Y:S05]  /*5440*/  FMUL.FTZ R136, R39, UR7 ;  /* 0x0000000727887c20 */ /* 0x000fea0008410000 */
[----:B------:R4:W-:Y:S01]  /*5450*/  MUFU.TANH R165, R18 ;  /* 0x0000001200a57308 */ /* 0x0009e20000002400 */
[-C--:B--2---:R-:W-:Y:S03]  /*5460*/  HMMA.16816.F32 R52, R176, R8.reuse, R52 ;  /* 0x00000008b034723c */ /* 0x084fe60000001834 */
[----:B------:R-:W-:Y:S01]  /*5470*/  FMUL.FTZ R146, R40, UR7 ;  /* 0x0000000728927c20 */ /* 0x000fe20008410000 */
[C---:B------:R-:W-:Y:S01]  /*5480*/  IADD3 R40, R0.reuse, -0x1, RZ ;  /* 0xffffffff00287810 */ /* 0x040fe20007ffe0ff */
[----:B------:R-:W-:Y:S01]  /*5490*/  FMUL.FTZ R142, R37, UR7 ;  /* 0x00000007258e7c20 */ /* 0x000fe20008410000 */
[C---:B-1----:R-:W-:Y:S03]  /*54a0*/  IADD3 R23, R0.reuse, 0x8, RZ ;  /* 0x0000000800177810 */ /* 0x042fe60007ffe0ff */
[----:B------:R-:W-:Y:S02]  /*54b0*/  MUFU.TANH R169, R15 ;  /* 0x0000000f00a97308 */ /* 0x000fe40000002400 */
[C---:B------:R-:W-:Y:S01]  /*54c0*/  IADD3 R22, R0.reuse, 0x7, RZ ;  /* 0x0000000700167810 */ /* 0x040fe20007ffe0ff */
[C---:B------:R-:W-:Y:S04]  /*54d0*/  HMMA.16816.F32 R56, R132.reuse, R8, R56 ;  /* 0x000000088438723c */ /* 0x040fe80000001838 */
[----:B------:R-:W-:Y:S01]  /*54e0*/  IADD3 R5, R0, 0x48, RZ ;  /* 0x0000004800057810 */ /* 0x000fe20007ffe0ff */
[----:B------:R-:W-:Y:S02]  /*54f0*/  FMUL.FTZ R139, R36, UR7 ;  /* 0x00000007248b7c20 */ /* 0x000fe40008410000 */
[----:B------:R-:W-:Y:S01]  /*5500*/  MUFU.TANH R138, R26 ;  /* 0x0000001a008a7308 */ /* 0x000fe20000002400 */
[----:B------:R-:W-:Y:S03]  /*5510*/  IADD3 R4, R0, 0x47, RZ ;  /* 0x0000004700047810 */ /* 0x000fe60007ffe0ff */
[----:B---3--:R-:W-:Y:S01]  /*5520*/  FMUL.FTZ R12, R17, UR7 ;  /* 0x00000007110c7c20 */ /* 0x008fe20008410000 */
[----:B------:R-:W-:Y:S01]  /*5530*/  ISETP.GE.AND P3, PT, R40, RZ, PT ;  /* 0x000000ff2800720c */ /* 0x000fe20003f66270 */
[-C--:B------:R-:W-:Y:S03]  /*5540*/  HMMA.16816.F32 R60, R132, R10.reuse, R60 ;  /* 0x0000000a843c723c */ /* 0x080fe6000000183c */
[----:B------:R-:W-:Y:S01]  /*5550*/  ISETP.GE.AND P2, PT, R23, RZ, PT ;  /* 0x000000ff1700720c */ /* 0x000fe20003f46270 */
[----:B------:R-:W-:Y:S01]  /*5560*/  MUFU.TANH R140, R27 ;  /* 0x0000001b008c7308 */ /* 0x000fe20000002400 */
[----:B------:R-:W-:Y:S01]  /*5570*/  FMUL.FTZ R207, R53, UR7 ;  /* 0x0000000735cf7c20 */ /* 0x000fe20008410000 */
[----:B------:R-:W-:Y:S01]  /*5580*/  ISETP.GE.AND P6, PT, R22, RZ, PT ;  /* 0x000000ff1600720c */ /* 0x000fe20003fc6270 */
[----:B------:R-:W-:Y:S01]  /*5590*/  FMUL.FTZ R182, R54, UR7 ;  /* 0x0000000736b67c20 */ /* 0x000fe20008410000 */
[----:B------:R-:W-:Y:S01]  /*55a0*/  ISETP.GE.AND P1, PT, R5, RZ, PT ;  /* 0x000000ff0500720c */ /* 0x000fe20003f26270 */
[----:B------:R-:W-:Y:S05]  /*55b0*/  HMMA.16816.F32 R64, R176, R10, R64 ;  /* 0x0000000ab040723c */ /* 0x000fea0000001840 */
[----:B------:R1:W-:Y:S01]  /*55c0*/  MUFU.TANH R53, R20 ;  /* 0x0000001400357308 */ /* 0x0003e20000002400 */
[----:B------:R-:W-:Y:S01]  /*55d0*/  ISETP.GE.AND P0, PT, R4, RZ, PT ;  /* 0x000000ff0400720c */ /* 0x000fe20003f06270 */
[----:B------:R-:W-:Y:S01]  /*55e0*/  FMUL.FTZ R13, R16, UR7 ;  /* 0x00000007100d7c20 */ /* 0x000fe20008410000 */
[C---:B------:R-:W-:Y:S03]  /*55f0*/  IADD3 R21, R0.reuse, 0x40, RZ ;  /* 0x0000004000157810 */ /* 0x040fe60007ffe0ff */
[----:B------:R-:W-:Y:S01]  /*5600*/  FMUL.FTZ R43, R43, UR7 ;  /* 0x000000072b2b7c20 */ /* 0x000fe20008410000 */
[C---:B----4-:R-:W-:Y:S02]  /*5610*/  IADD3 R19, R0.reuse, 0x38, RZ ;  /* 0x0000003800137810 */ /* 0x050fe40007ffe0ff */
[----:B------:R-:W-:Y:S01]  /*5620*/  ISETP.GE.AND P5, PT, R21, RZ, PT ;  /* 0x000000ff1500720c */ /* 0x000fe20003fa6270 */
[----:B------:R2:W-:Y:S01]  /*5630*/  MUFU.TANH R54, R14 ;  /* 0x0000000e00367308 */ /* 0x0005e20000002400 */
[----:B------:R-:W-:Y:S01]  /*5640*/  IADD3 R18, R0, 0x37, RZ ;  /* 0x0000003700127810 */ /* 0x000fe20007ffe0ff */
[----:B------:R-:W-:Y:S01]  /*5650*/  FMUL.FTZ R42, R42, UR7 ;  /* 0x000000072a2a7c20 */ /* 0x000fe20008410000 */
[C---:B------:R-:W-:Y:S01]  /*5660*/  IADD3 R39, R0.reuse, -0x8, RZ ;  /* 0xfffffff800277810 */ /* 0x040fe20007ffe0ff */
[----:B------:R-:W-:Y:S01]  /*5670*/  FMUL.FTZ R147, R41, UR7 ;  /* 0x0000000729937c20 */ /* 0x000fe20008410000 */
[----:B------:R-:W-:Y:S01]  /*5680*/  IADD3 R38, R0, -0x9, RZ ;  /* 0xfffffff700267810 */ /* 0x000fe20007ffe0ff */
[----:B------:R-:W-:Y:S01]  /*5690*/  FMUL.FTZ R170, R44, UR7 ;  /* 0x000000072caa7c20 */ /* 0x000fe20008410000 */
[C---:B------:R-:W-:Y:S03]  /*56a0*/  IADD3 R37, R0.reuse, -0x10, RZ ;  /* 0xfffffff000257810 */ /* 0x040fe60007ffe0ff */
[----:B------:R-:W-:Y:S01]  /*56b0*/  MUFU.TANH R141, R24 ;  /* 0x00000018008d7308 */ /* 0x000fe20000002400 */
[C---:B-1----:R-:W-:Y:S01]  /*56c0*/  IADD3 R20, R0.reuse, 0x3f, RZ ;  /* 0x0000003f00147810 */ /* 0x042fe20007ffe0ff */
[----:B------:R-:W-:Y:S01]  /*56d0*/  FMUL.FTZ R168, R47, UR7 ;  /* 0x000000072fa87c20 */ /* 0x000fe20008410000 */
[----:B------:R-:W-:Y:S01]  /*56e0*/  @!P3 IADD3 R40, -R0, 0x1, RZ ;  /* 0x000000010028b810 */ /* 0x000fe20007ffe1ff */
[----:B------:R-:W-:Y:S01]  /*56f0*/  FMUL.FTZ R171, R45, UR7 ;  /* 0x000000072dab7c20 */ /* 0x000fe20008410000 */
[----:B------:R-:W-:Y:S01]  /*5700*/  ISETP.GE.AND P4, PT, R20, RZ, PT ;  /* 0x000000ff1400720c */ /* 0x000fe20003f86270 */
[----:B------:R-:W-:Y:S01]  /*5710*/  FMUL.FTZ R174, R51, UR7 ;  /* 0x0000000733ae7c20 */ /* 0x000fe20008410000 */
[C---:B------:R-:W-:Y:S03]  /*5720*/  @!P2 IADD3 R23, -R0.reuse, -0x8, RZ ;  /* 0xfffffff80017a810 */ /* 0x040fe60007ffe1ff */
[----:B------:R1:W-:Y:S01]  /*5730*/  MUFU.TANH R148, R25 ;  /* 0x0000001900947308 */ /* 0x0003e20000002400 */
[----:B------:R-:W-:Y:S01]  /*5740*/  @!P6 IADD3 R22, -R0, -0x7, RZ ;  /* 0xfffffff90016e810 */ /* 0x000fe20007ffe1ff */
[----:B------:R-:W-:Y:S01]  /*5750*/  FMUL.FTZ R180, R48, UR7 ;  /* 0x0000000730b47c20 */ /* 0x000fe20008410000 */
[----:B------:R-:W-:Y:S01]  /*5760*/  @!P1 IADD3 R5, -R0, -0x48, RZ ;  /* 0xffffffb800059810 */ /* 0x000fe20007ffe1ff */
[----:B------:R-:W-:Y:S01]  /*5770*/  FMUL.FTZ R166, R46, UR7 ;  /* 0x000000072ea67c20 */ /* 0x000fe20008410000 */
[----:B------:R-:W-:Y:S01]  /*5780*/  @!P0 IADD3 R4, -R0, -0x47, RZ ;  /* 0xffffffb900048810 */ /* 0x000fe20007ffe1ff */
[----:B------:R-:W-:Y:S01]  /*5790*/  FMUL.FTZ R173, R58, UR7 ;  /* 0x000000073aad7c20 */ /* 0x000fe20008410000 */
[----:B------:R-:W-:Y:S03]  /*57a0*/  ISETP.GE.AND P3, PT, R19, RZ, PT ;  /* 0x000000ff1300720c */ /* 0x000fe60003f66270 */
[----:B------:R3:W-:Y:S01]  /*57b0*/  MUFU.TANH R149, R43 ;  /* 0x0000002b00957308 */ /* 0x0007e20000002400 */
[----:B------:R-:W-:Y:S01]  /*57c0*/  ISETP.GE.AND P2, PT, R18, RZ, PT ;  /* 0x000000ff1200720c */ /* 0x000fe20003f46270 */
[----:B------:R-:W-:Y:S01]  /*57d0*/  FMUL.FTZ R177, R56, UR7 ;  /* 0x0000000738b17c20 */ /* 0x000fe20008410000 */
[----:B------:R-:W-:Y:S01]  /*57e0*/  ISETP.GE.AND P6, PT, R39, RZ, PT ;  /* 0x000000ff2700720c */ /* 0x000fe20003fc6270 */
[----:B------:R-:W-:Y:S01]  /*57f0*/  FMUL.FTZ R50, R50, UR7 ;  /* 0x0000000732327c20 */ /* 0x000fe20008410000 */
[----:B------:R-:W-:Y:S01]  /*5800*/  ISETP.GE.AND P1, PT, R38, RZ, PT ;  /* 0x000000ff2600720c */ /* 0x000fe20003f26270 */
[----:B------:R-:W-:Y:S01]  /*5810*/  FMUL.FTZ R206, R52, UR7 ;  /* 0x0000000734ce7c20 */ /* 0x000fe20008410000 */
[----:B------:R-:W-:Y:S03]  /*5820*/  ISETP.GE.AND P0, PT, R37, RZ, PT ;  /* 0x000000ff2500720c */ /* 0x000fe60003f06270 */
[----:B------:R-:W-:Y:S01]  /*5830*/  MUFU.TANH R160, R137 ;  /* 0x0000008900a07308 */ /* 0x000fe20000002400 */
[C---:B------:R-:W-:Y:S01]  /*5840*/  IADD3 R36, R0.reuse, -0x11, RZ ;  /* 0xffffffef00247810 */ /* 0x040fe20007ffe0ff */
[----:B------:R-:W-:Y:S01]  /*5850*/  FMUL.FTZ R215, R65, UR7 ;  /* 0x0000000741d77c20 */ /* 0x000fe20008410000 */
[C---:B------:R-:W-:Y:S01]  /*5860*/  IADD3 R17, R0.reuse, 0x30, RZ ;  /* 0x0000003000117810 */ /* 0x040fe20007ffe0ff */
[----:B------:R-:W-:Y:S01]  /*5870*/  FMUL.FTZ R179, R57, UR7 ;  /* 0x0000000739b37c20 */ /* 0x000fe20008410000 */
[----:B------:R-:W-:Y:S01]  /*5880*/  @!P5 IADD3 R21, -R0, -0x40, RZ ;  /* 0xffffffc00015d810 */ /* 0x000fe20007ffe1ff */
[----:B------:R-:W-:Y:S01]  /*5890*/  FMUL.FTZ R213, R64, UR7 ;  /* 0x0000000740d57c20 */ /* 0x000fe20008410000 */
[C---:B------:R-:W-:Y:S03]  /*58a0*/  IADD3 R16, R0.reuse, 0x2f, RZ ;  /* 0x0000002f00107810 */ /* 0x040fe60007ffe0ff */
[----:B------:R-:W-:Y:S01]  /*58b0*/  MUFU.TANH R156, R42 ;  /* 0x0000002a009c7308 */ /* 0x000fe20000002400 */
[C---:B------:R-:W-:Y:S01]  /*58c0*/  IADD3 R15, R0.reuse, 0x28, RZ ;  /* 0x00000028000f7810 */ /* 0x040fe20007ffe0ff */
[----:B------:R-:W-:Y:S01]  /*58d0*/  FMUL.FTZ R183, R55, UR7 ;  /* 0x0000000737b77c20 */ /* 0x000fe20008410000 */
[----:B--2---:R-:W-:Y:S01]  /*58e0*/  IADD3 R14, R0, 0x27, RZ ;  /* 0x00000027000e7810 */ /* 0x004fe20007ffe0ff */
[----:B------:R-:W-:Y:S01]  /*58f0*/  FMUL.FTZ R208, R62, UR7 ;  /* 0x000000073ed07c20 */ /* 0x000fe20008410000 */
[C---:B------:R-:W-:Y:S01]  /*5900*/  IADD3 R35, R0.reuse, -0x18, RZ ;  /* 0xffffffe800237810 */ /* 0x040fe20007ffe0ff */
[----:B------:R-:W-:Y:S01]  /*5910*/  FMUL.FTZ R209, R61, UR7 ;  /* 0x000000073dd17c20 */ /* 0x000fe20008410000 */
[----:B------:R-:W-:Y:S03]  /*5920*/  IADD3 R32, R0, -0x19, RZ ;  /* 0xffffffe700207810 */ /* 0x000fe60007ffe0ff */
[----:B------:R-:W-:Y:S01]  /*5930*/  MUFU.TANH R34, R145 ;  /* 0x0000009100227308 */ /* 0x000fe20000002400 */
[----:B------:R-:W-:Y:S01]  /*5940*/  ISETP.GE.AND P5, PT, R36, RZ, PT ;  /* 0x000000ff2400720c */ /* 0x000fe20003fa6270 */
[----:B------:R-:W-:Y:S01]  /*5950*/  FMUL.FTZ R214, R66, UR7 ;  /* 0x0000000742d67c20 */ /* 0x000fe20008410000 */
[C---:B------:R-:W-:Y:S01]  /*5960*/  @!P4 IADD3 R20, -R0.reuse, -0x3f, RZ ;  /* 0xffffffc10014c810 */ /* 0x040fe20007ffe1ff */
[----:B------:R-:W-:Y:S01]  /*5970*/  FMUL.FTZ R216, R67, UR7 ;  /* 0x0000000743d87c20 */ /* 0x000fe20008410000 */
[----:B------:R-:W-:Y:S01]  /*5980*/  ISETP.GE.AND P4, PT, R17, RZ, PT ;  /* 0x000000ff1100720c */ /* 0x000fe20003f86270 */
[----:B------:R-:W-:Y:S01]  /*5990*/  FMUL.FTZ R210, R63, UR7 ;  /* 0x000000073fd27c20 */ /* 0x000fe20008410000 */
[C---:B------:R-:W-:Y:S03]  /*59a0*/  @!P3 IADD3 R19, -R0.reuse, -0x38, RZ ;  /* 0xffffffc80013b810 */ /* 0x040fe60007ffe1ff */
[----:B------:R-:W-:Y:S01]  /*59b0*/  MUFU.TANH R145, R168 ;  /* 0x000000a800917308 */ /* 0x000fe20000002400 */
[C---:B------:R-:W-:Y:S01]  /*59c0*/  @!P2 IADD3 R18, -R0.reuse, -0x37, RZ ;  /* 0xffffffc90012a810 */ /* 0x040fe20007ffe1ff */
[----:B------:R-:W-:Y:S01]  /*59d0*/  FMUL.FTZ R205, R49, UR7 ;  /* 0x0000000731cd7c20 */ /* 0x000fe20008410000 */
[C---:B------:R-:W-:Y:S01]  /*59e0*/  @!P6 IADD3 R39, -R0.reuse, 0x8, RZ ;  /* 0x000000080027e810 */ /* 0x040fe20007ffe1ff */
[----:B------:R-:W-:Y:S01]  /*59f0*/  FMUL.FTZ R176, R59, UR7 ;  /* 0x000000073bb07c20 */ /* 0x000fe20008410000 */
[----:B------:R-:W-:Y:S01]  /*5a00*/  @!P1 IADD3 R38, -R0, 0x9, RZ ;  /* 0x0000000900269810 */ /* 0x000fe20007ffe1ff */
[----:B------:R-:W-:Y:S01]  /*5a10*/  FMUL.FTZ R178, R60, UR7 ;  /* 0x000000073cb27c20 */ /* 0x000fe20008410000 */
[----:B------:R-:W-:Y:S03]  /*5a20*/  @!P0 IADD3 R37, -R0, 0x10, RZ ;  /* 0x0000001000258810 */ /* 0x000fe60007ffe1ff */
[----:B------:R-:W-:Y:S01]  /*5a30*/  MUFU.TANH R12, R12 ;  /* 0x0000000c000c7308 */ /* 0x000fe20000002400 */
[----:B------:R-:W-:Y:S02]  /*5a40*/  ISETP.GE.AND P3, PT, R16, RZ, PT ;  /* 0x000000ff1000720c */ /* 0x000fe40003f66270 */
[----:B------:R-:W-:Y:S02]  /*5a50*/  ISETP.GE.AND P2, PT, R15, RZ, PT ;  /* 0x000000ff0f00720c */ /* 0x000fe40003f46270 */
[----:B------:R-:W-:Y:S02]  /*5a60*/  ISETP.GE.AND P6, PT, R14, RZ, PT ;  /* 0x000000ff0e00720c */ /* 0x000fe40003fc6270 */
[----:B------:R-:W-:Y:S03]  /*5a70*/  ISETP.GE.AND P1, PT, R35, RZ, PT ;  /* 0x000000ff2300720c */ /* 0x000fe60003f26270 */
[----:B------:R-:W-:Y:S01]  /*5a80*/  MUFU.TANH R13, R13 ;  /* 0x0000000d000d7308 */ /* 0x000fe20000002400 */
[----:B------:R-:W-:Y:S02]  /*5a90*/  ISETP.GE.AND P0, PT, R32, RZ, PT ;  /* 0x000000ff2000720c */ /* 0x000fe40003f06270 */
[C---:B------:R-:W-:Y:S02]  /*5aa0*/  IADD3 R31, R0.reuse, -0x20, RZ ;  /* 0xffffffe0001f7810 */ /* 0x040fe40007ffe0ff */
[C---:B------:R-:W-:Y:S02]  /*5ab0*/  IADD3 R30, R0.reuse, -0x21, RZ ;  /* 0xffffffdf001e7810 */ /* 0x040fe40007ffe0ff */
[C---:B------:R-:W-:Y:S03]  /*5ac0*/  @!P5 IADD3 R36, -R0.reuse, 0x11, RZ ;  /* 0x000000110024d810 */ /* 0x040fe60007ffe1ff */
[----:B------:R-:W2:Y:S01]  /*5ad0*/  MUFU.TANH R163, R143 ;  /* 0x0000008f00a37308 */ /* 0x000ea20000002400 */
[C---:B------:R-:W-:Y:S02]  /*5ae0*/  IADD3 R11, R0.reuse, 0x20, RZ ;  /* 0x00000020000b7810 */ /* 0x040fe40007ffe0ff */
[C---:B------:R-:W-:Y:S02]  /*5af0*/  IADD3 R10, R0.reuse, 0x1f, RZ ;  /* 0x0000001f000a7810 */ /* 0x040fe40007ffe0ff */
[C---:B------:R-:W-:Y:S02]  /*5b00*/  IADD3 R9, R0.reuse, 0x18, RZ ;  /* 0x0000001800097810 */ /* 0x040fe40007ffe0ff */
[C---:B------:R-:W-:Y:S03]  /*5b10*/  IADD3 R8, R0.reuse, 0x17, RZ ;  /* 0x0000001700087810 */ /* 0x040fe60007ffe0ff */
[----:B------:R-:W-:Y:S01]  /*5b20*/  MUFU.TANH R143, R174 ;  /* 0x000000ae008f7308 */ /* 0x000fe20000002400 */
[C---:B------:R-:W-:Y:S02]  /*5b30*/  IADD3 R29, R0.reuse, -0x28, RZ ;  /* 0xffffffd8001d7810 */ /* 0x040fe40007ffe0ff */
[----:B------:R-:W-:Y:S02]  /*5b40*/  ISETP.GE.AND P5, PT, R31, RZ, PT ;  /* 0x000000ff1f00720c */ /* 0x000fe40003fa6270 */
[----:B------:R-:W-:Y:S02]  /*5b50*/  @!P4 IADD3 R17, -R0, -0x30, RZ ;  /* 0xffffffd00011c810 */ /* 0x000fe40007ffe1ff */
[----:B------:R-:W-:Y:S03]  /*5b60*/  ISETP.GE.AND P4, PT, R30, RZ, PT ;  /* 0x000000ff1e00720c */ /* 0x000fe60003f86270 */
[----:B------:R-:W-:Y:S01]  /*5b70*/  MUFU.TANH R58, R139 ;  /* 0x0000008b003a7308 */ /* 0x000fe20000002400 */
[C---:B------:R-:W-:Y:S02]  /*5b80*/  @!P3 IADD3 R16, -R0.reuse, -0x2f, RZ ;  /* 0xffffffd10010b810 */ /* 0x040fe40007ffe1ff */
[C---:B------:R-:W-:Y:S02]  /*5b90*/  @!P2 IADD3 R15, -R0.reuse, -0x28, RZ ;  /* 0xffffffd8000fa810 */ /* 0x040fe40007ffe1ff */
[C---:B------:R-:W-:Y:S02]  /*5ba0*/  @!P6 IADD3 R14, -R0.reuse, -0x27, RZ ;  /* 0xffffffd9000ee810 */ /* 0x040fe40007ffe1ff */
[C---:B------:R-:W-:Y:S03]  /*5bb0*/  @!P1 IADD3 R35, -R0.reuse, 0x18, RZ ;  /* 0x0000001800239810 */ /* 0x040fe60007ffe1ff */
[----:B------:R-:W-:Y:S01]  /*5bc0*/  MUFU.TANH R56, R180 ;  /* 0x000000b400387308 */ /* 0x000fe20000002400 */
[----:B------:R-:W-:Y:S02]  /*5bd0*/  @!P0 IADD3 R32, -R0, 0x19, RZ ;  /* 0x0000001900208810 */ /* 0x000fe40007ffe1ff */
[----:B------:R-:W-:Y:S02]  /*5be0*/  ISETP.GE.AND P3, PT, R11, RZ, PT ;  /* 0x000000ff0b00720c */ /* 0x000fe40003f66270 */
[----:B------:R-:W-:Y:S02]  /*5bf0*/  ISETP.GE.AND P2, PT, R10, RZ, PT ;  /* 0x000000ff0a00720c */ /* 0x000fe40003f46270 */
[----:B------:R-:W-:Y:S03]  /*5c00*/  ISETP.GE.AND P6, PT, R9, RZ, PT ;  /* 0x000000ff0900720c */ /* 0x000fe60003fc6270 */
[----:B------:R-:W4:Y:S01]  /*5c10*/  MUFU.TANH R161, R136 ;  /* 0x0000008800a17308 */ /* 0x000f220000002400 */
[----:B------:R-:W-:Y:S02]  /*5c20*/  ISETP.GE.AND P1, PT, R8, RZ, PT ;  /* 0x000000ff0800720c */ /* 0x000fe40003f26270 */
[----:B------:R-:W-:Y:S02]  /*5c30*/  ISETP.GE.AND P0, PT, R29, RZ, PT ;  /* 0x000000ff1d00720c */ /* 0x000fe40003f06270 */
[C---:B------:R-:W-:Y:S02]  /*5c40*/  @!P5 IADD3 R31, -R0.reuse, 0x20, RZ ;  /* 0x00000020001fd810 */ /* 0x040fe40007ffe1ff */
[C---:B------:R-:W-:Y:S03]  /*5c50*/  IADD3 R28, R0.reuse, -0x29, RZ ;  /* 0xffffffd7001c7810 */ /* 0x040fe60007ffe0ff */
[----:B------:R-:W-:Y:S01]  /*5c60*/  MUFU.TANH R139, R166 ;  /* 0x000000a6008b7308 */ /* 0x000fe20000002400 */
[C---:B------:R-:W-:Y:S02]  /*5c70*/  IADD3 R27, R0.reuse, -0x30, RZ ;  /* 0xffffffd0001b7810 */ /* 0x040fe40007ffe0ff */
[C---:B------:R-:W-:Y:S02]  /*5c80*/  IADD3 R26, R0.reuse, -0x31, RZ ;  /* 0xffffffcf001a7810 */ /* 0x040fe40007ffe0ff */
[C---:B------:R-:W-:Y:S02]  /*5c90*/  IADD3 R7, R0.reuse, 0x10, RZ ;  /* 0x0000001000077810 */ /* 0x040fe40007ffe0ff */
[C---:B------:R-:W-:Y:S03]  /*5ca0*/  IADD3 R6, R0.reuse, 0xf, RZ ;  /* 0x0000000f00067810 */ /* 0x040fe60007ffe0ff */
[----:B------:R-:W-:Y:S01]  /*5cb0*/  MUFU.TANH R33, R144 ;  /* 0x0000009000217308 */ /* 0x000fe20000002400 */
[C---:B-1----:R-:W-:Y:S02]  /*5cc0*/  IADD3 R25, R0.reuse, -0x38, RZ ;  /* 0xffffffc800197810 */ /* 0x042fe40007ffe0ff */
[C---:B------:R-:W-:Y:S02]  /*5cd0*/  IADD3 R24, R0.reuse, -0x39, RZ ;  /* 0xffffffc700187810 */ /* 0x040fe40007ffe0ff */
[C---:B------:R-:W-:Y:S02]  /*5ce0*/  @!P4 IADD3 R30, -R0.reuse, 0x21, RZ ;  /* 0x00000021001ec810 */ /* 0x040fe40007ffe1ff */
[C---:B------:R-:W-:Y:S03]  /*5cf0*/  @!P3 IADD3 R11, -R0.reuse, -0x20, RZ ;  /* 0xffffffe0000bb810 */ /* 0x040fe60007ffe1ff */
[----:B------:R-:W-:Y:S01]  /*5d00*/  MUFU.TANH R144, R50 ;  /* 0x0000003200907308 */ /* 0x000fe20000002400 */
[C---:B------:R-:W-:Y:S02]  /*5d10*/  @!P2 IADD3 R10, -R0.reuse, -0x1f, RZ ;  /* 0xffffffe1000aa810 */ /* 0x040fe40007ffe1ff */
[C---:B------:R-:W-:Y:S02]  /*5d20*/  @!P6 IADD3 R9, -R0.reuse, -0x18, RZ ;  /* 0xffffffe80009e810 */ /* 0x040fe40007ffe1ff */
[C---:B------:R-:W-:Y:S02]  /*5d30*/  @!P1 IADD3 R8, -R0.reuse, -0x17, RZ ;  /* 0xffffffe900089810 */ /* 0x040fe40007ffe1ff */
[----:B------:R-:W-:Y:S03]  /*5d40*/  @!P0 IADD3 R29, -R0, 0x28, RZ ;  /* 0x00000028001d8810 */ /* 0x000fe60007ffe1ff */
[----:B------:R-:W-:Y:S01]  /*5d50*/  MUFU.TANH R57, R142 ;  /* 0x0000008e00397308 */ /* 0x000fe20000002400 */
[----:B------:R-:W-:Y:S02]  /*5d60*/  I2FP.F32.S32 R44, R31 ;  /* 0x0000001f002c7245 */ /* 0x000fe40000201400 */
[----:B------:R-:W-:Y:S02]  /*5d70*/  ISETP.GE.AND P5, PT, R28, RZ, PT ;  /* 0x000000ff1c00720c */ /* 0x000fe40003fa6270 */
[----:B------:R-:W-:Y:S02]  /*5d80*/  ISETP.GE.AND P4, PT, R27, RZ, PT ;  /* 0x000000ff1b00720c */ /* 0x000fe40003f86270 */
[----:B------:R-:W-:Y:S03]  /*5d90*/  ISETP.GE.AND P3, PT, R26, RZ, PT ;  /* 0x000000ff1a00720c */ /* 0x000fe60003f66270 */
[----:B------:R-:W-:Y:S01]  /*5da0*/  MUFU.TANH R31, R147 ;  /* 0x00000093001f7308 */ /* 0x000fe20000002400 */
[----:B------:R-:W-:Y:S02]  /*5db0*/  ISETP.GE.AND P2, PT, R7, RZ, PT ;  /* 0x000000ff0700720c */ /* 0x000fe40003f46270 */
[----:B------:R-:W-:Y:S02]  /*5dc0*/  ISETP.GE.AND P6, PT, R6, RZ, PT ;  /* 0x000000ff0600720c */ /* 0x000fe40003fc6270 */
[----:B------:R-:W-:Y:S02]  /*5dd0*/  ISETP.GE.AND P1, PT, R25, RZ, PT ;  /* 0x000000ff1900720c */ /* 0x000fe40003f26270 */
[----:B------:R-:W-:Y:S03]  /*5de0*/  ISETP.GE.AND P0, PT, R24, RZ, PT ;  /* 0x000000ff1800720c */ /* 0x000fe60003f06270 */
[----:B------:R-:W1:Y:S01]  /*5df0*/  MUFU.TANH R150, R150 ;  /* 0x0000009600967308 */ /* 0x000e620000002400 */
[----:B---3--:R-:W-:Y:S02]  /*5e00*/  I2FP.F32.S32 R43, R30 ;  /* 0x0000001e002b7245 */ /* 0x008fe40000201400 */
[----:B------:R-:W-:Y:S02]  /*5e10*/  I2FP.F32.S32 R45, R32 ;  /* 0x00000020002d7245 */ /* 0x000fe40000201400 */
[C---:B------:R-:W-:Y:S02]  /*5e20*/  @!P5 IADD3 R28, -R0.reuse, 0x29, RZ ;  /* 0x00000029001cd810 */ /* 0x040fe40007ffe1ff */
[C---:B------:R-:W-:Y:S03]  /*5e30*/  @!P4 IADD3 R27, -R0.reuse, 0x30, RZ ;  /* 0x00000030001bc810 */ /* 0x040fe60007ffe1ff */
[----:B------:R3:W-:Y:S01]  /*5e40*/  MUFU.TANH R30, R170 ;  /* 0x000000aa001e7308 */ /* 0x0007e20000002400 */
[C---:B------:R-:W-:Y:S01]  /*5e50*/  @!P3 IADD3 R26, -R0.reuse, 0x31, RZ ;  /* 0x00000031001ab810 */ /* 0x040fe20007ffe1ff */
[C---:B--2---:R-:W-:Y:S01]  /*5e60*/  FFMA.FTZ R59, R45.reuse, -UR8, R163 ;  /* 0x800000082d3b7c23 */ /* 0x044fe200080100a3 */
[C---:B------:R-:W-:Y:S01]  /*5e70*/  @!P2 IADD3 R7, -R0.reuse, -0x10, RZ ;  /* 0xfffffff00007a810 */ /* 0x040fe20007ffe1ff */
[----:B----4-:R-:W-:Y:S01]  /*5e80*/  FFMA.FTZ R45, R45, -UR8, R161 ;  /* 0x800000082d2d7c23 */ /* 0x010fe200080100a1 */
[C---:B------:R-:W-:Y:S02]  /*5e90*/  @!P6 IADD3 R6, -R0.reuse, -0xf, RZ ;  /* 0xfffffff10006e810 */ /* 0x040fe40007ffe1ff */
[C---:B------:R-:W-:Y:S03]  /*5ea0*/  @!P1 IADD3 R25, -R0.reuse, 0x38, RZ ;  /* 0x0000003800199810 */ /* 0x040fe60007ffe1ff */
[----:B------:R2:W-:Y:S01]  /*5eb0*/  MUFU.TANH R32, R146 ;  /* 0x0000009200207308 */ /* 0x0005e20000002400 */
[----:B------:R-:W-:Y:S02]  /*5ec0*/  @!P0 IADD3 R24, -R0, 0x39, RZ ;  /* 0x0000003900188810 */ /* 0x000fe40007ffe1ff */
[----:B------:R-:W-:Y:S02]  /*5ed0*/  IABS R0, R0 ;  /* 0x0000000000007213 */ /* 0x000fe40000000000 */
[----:B------:R-:W-:Y:S02]  /*5ee0*/  I2FP.F32.S32 R20, R20 ;  /* 0x0000001400147245 */ /* 0x000fe40000201400 */
[----:B------:R-:W-:Y:S01]  /*5ef0*/  I2FP.F32.S32 R137, R22 ;  /* 0x0000001600897245 */ /* 0x000fe20000201400 */
[----:B------:R-:W-:Y:S01]  /*5f00*/  FFMA.FTZ R22, -R203, R203, 1 ;  /* 0x3f800000cb167423 */ /* 0x000fe200000101cb */
[----:B------:R-:W-:Y:S01]  /*5f10*/  I2FP.F32.S32 R42, R29 ;  /* 0x0000001d002a7245 */ /* 0x000fe20000201400 */
[----:B------:R-:W-:Y:S01]  /*5f20*/  FFMA.FTZ R134, R20, -UR8, R199 ;  /* 0x8000000814867c23 */ /* 0x000fe200080100c7 */
[----:B------:R-:W-:Y:S01]  /*5f30*/  I2FP.F32.S32 R132, R4 ;  /* 0x0000000400847245 */ /* 0x000fe20000201400 */
[----:B------:R4:W-:Y:S01]  /*5f40*/  MUFU.TANH R29, R171 ;  /* 0x000000ab001d7308 */ /* 0x0009e20000002400 */
[----:B------:R-:W-:Y:S01]  /*5f50*/  I2FP.F32.S32 R52, R9 ;  /* 0x0000000900347245 */ /* 0x000fe20000201400 */
[----:B------:R-:W-:Y:S01]  /*5f60*/  FFMA.FTZ R9, -R202, R202, 1 ;  /* 0x3f800000ca097423 */ /* 0x000fe200000101ca */
[----:B------:R-:W-:Y:S01]  /*5f70*/  I2FP.F32.S32 R0, R0 ;  /* 0x0000000000007245 */ /* 0x000fe20000201400 */
[----:B---3--:R-:W-:Y:S01]  /*5f80*/  FMUL.FTZ R170, R22, UR7 ;  /* 0x0000000716aa7c20 */ /* 0x008fe20008410000 */
[----:B------:R-:W-:Y:S01]  /*5f90*/  I2FP.F32.S32 R18, R18 ;  /* 0x0000001200127245 */ /* 0x000fe20000201400 */
[----:B------:R-:W-:Y:S01]  /*5fa0*/  FFMA.FTZ R22, -R169, R169, 1 ;  /* 0x3f800000a9167423 */ /* 0x000fe200000101a9 */
[----:B------:R-:W-:Y:S01]  /*5fb0*/  I2FP.F32.S32 R135, R27 ;  /* 0x0000001b00877245 */ /* 0x000fe20000201400 */
[----:B------:R-:W-:Y:S01]  /*5fc0*/  FFMA.FTZ R27, -R197, R197, 1 ;  /* 0x3f800000c51b7423 */ /* 0x000fe200000101c5 */
[----:B------:R-:W-:Y:S01]  /*5fd0*/  I2FP.F32.S32 R147, R24 ;  /* 0x0000001800937245 */ /* 0x000fe20000201400 */
[----:B------:R-:W-:Y:S01]  /*5fe0*/  FFMA.FTZ R24, R20, -UR8, R175 ;  /* 0x8000000814187c23 */ /* 0x000fe200080100af */
[----:B------:R-:W-:Y:S01]  /*5ff0*/  FFMA.FTZ R20, -R175, R175, 1 ;  /* 0x3f800000af147423 */ /* 0x000fe200000101af */
[----:B--2---:R-:W-:Y:S01]  /*6000*/  I2FP.F32.S32 R146, R25 ;  /* 0x0000001900927245 */ /* 0x004fe20000201400 */
[----:B------:R-:W-:Y:S01]  /*6010*/  FFMA.FTZ R132, R132, -UR8, R198 ;  /* 0x8000000884847c23 */ /* 0x000fe200080100c6 */
[----:B------:R-:W-:Y:S01]  /*6020*/  I2FP.F32.S32 R48, R37 ;  /* 0x0000002500307245 */ /* 0x000fe20000201400 */
[----:B------:R-:W-:Y:S01]  /*6030*/  FFMA.FTZ R25, -R198, R198, 1 ;  /* 0x3f800000c6197423 */ /* 0x000fe200000101c6 */
[----:B------:R-:W-:Y:S01]  /*6040*/  I2FP.F32.S32 R17, R17 ;  /* 0x0000001100117245 */ /* 0x000fe20000201400 */
[----:B------:R-:W-:Y:S01]  /*6050*/  FMUL.FTZ R168, R9, UR7 ;  /* 0x0000000709a87c20 */ /* 0x000fe20008410000 */
[----:B------:R-:W-:Y:S01]  /*6060*/  I2FP.F32.S32 R65, R7 ;  /* 0x0000000700417245 */ /* 0x000fe20000201400 */
[----:B------:R-:W-:Y:S01]  /*6070*/  FFMA.FTZ R7, R0, -UR8, R204 ;  /* 0x8000000800077c23 */ /* 0x000fe200080100cc */
[----:B------:R-:W-:Y:S01]  /*6080*/  FMUL.FTZ R198, R27, UR7 ;  /* 0x000000071bc67c20 */ /* 0x000fe20008410000 */
[----:B------:R-:W-:Y:S01]  /*6090*/  FFMA.FTZ R37, R18, -UR8, R169 ;  /* 0x8000000812257c23 */ /* 0x000fe200080100a9 */
[----:B------:R-:W-:Y:S01]  /*60a0*/  FFMA.FTZ R9, R0, -UR8, R165 ;  /* 0x8000000800097c23 */ /* 0x000fe200080100a5 */
[----:B------:R-:W-:Y:S01]  /*60b0*/  I2FP.F32.S32 R133, R5 ;  /* 0x0000000500857245 */ /* 0x000fe20000201400 */
[----:B------:R-:W-:Y:S01]  /*60c0*/  FFMA.FTZ R27, -R165, R165, 1 ;  /* 0x3f800000a51b7423 */ /* 0x000fe200000101a5 */
[----:B------:R-:W-:Y:S01]  /*60d0*/  FMUL.FTZ R169, R20, UR7 ;  /* 0x0000000714a97c20 */ /* 0x000fe20008410000 */
[----:B------:R-:W-:Y:S01]  /*60e0*/  FFMA.FTZ R0, -R12, R12, 1 ;  /* 0x3f8000000c007423 */ /* 0x000fe2000001010c */
[----:B------:R-:W-:Y:S01]  /*60f0*/  I2FP.F32.S32 R64, R23 ;  /* 0x0000001700407245 */ /* 0x000fe20000201400 */
[----:B------:R-:W-:Y:S01]  /*6100*/  FFMA.FTZ R20, -R13, R13, 1 ;  /* 0x3f8000000d147423 */ /* 0x000fe2000001010d */
[----:B------:R-:W-:Y:S01]  /*6110*/  I2FP.F32.S32 R47, R36 ;  /* 0x00000024002f7245 */ /* 0x000fe20000201400 */
[----:B------:R-:W-:Y:S01]  /*6120*/  FMUL.FTZ R165, R22, UR7 ;  /* 0x0000000716a57c20 */ /* 0x000fe20008410000 */
[----:B------:R-:W-:Y:S01]  /*6130*/  I2FP.F32.S32 R51, R8 ;  /* 0x0000000800337245 */ /* 0x000fe20000201400 */
[----:B------:R-:W-:Y:S01]  /*6140*/  FFMA.FTZ R8, -R201, R201, 1 ;  /* 0x3f800000c9087423 */ /* 0x000fe200000101c9 */
[----:B------:R-:W-:Y:S01]  /*6150*/  I2FP.F32.S32 R21, R21 ;  /* 0x0000001500157245 */ /* 0x000fe20000201400 */
[----:B------:R-:W-:Y:S01]  /*6160*/  FFMA.FTZ R23, -R204, R204, 1 ;  /* 0x3f800000cc177423 */ /* 0x000fe200000101cc */
[----:B------:R-:W-:Y:S01]  /*6170*/  FFMA.FTZ R22, R18, -UR8, R140 ;  /* 0x8000000812167c23 */ /* 0x000fe2000801008c */
[----:B------:R2:W-:Y:S01]  /*6180*/  MUFU.TANH R142, R182 ;  /* 0x000000b6008e7308 */ /* 0x0005e20000002400 */
[----:B------:R-:W-:Y:S01]  /*6190*/  FFMA.FTZ R18, -R141, R141, 1 ;  /* 0x3f8000008d127423 */ /* 0x000fe2000001018d */
[----:B------:R-:W-:Y:S01]  /*61a0*/  FFMA.FTZ R36, R17, -UR8, R141 ;  /* 0x8000000811247c23 */ /* 0x000fe2000801008d */
[----:B------:R-:W-:Y:S01]  /*61b0*/  I2FP.F32.S32 R39, R39 ;  /* 0x0000002700277245 */ /* 0x000fe20000201400 */
[----:B------:R-:W-:Y:S01]  /*61c0*/  FMUL.FTZ R174, R0, UR7 ;  /* 0x0000000700ae7c20 */ /* 0x000fe20008410000 */
[----:B------:R-:W-:Y:S01]  /*61d0*/  FFMA.FTZ R133, R133, -UR8, R197 ;  /* 0x8000000885857c23 */ /* 0x000fe200080100c5 */
[----:B------:R-:W-:Y:S01]  /*61e0*/  FMUL.FTZ R180, R20, UR7 ;  /* 0x0000000714b47c20 */ /* 0x000fe20008410000 */
[----:B------:R-:W-:Y:S03]  /*61f0*/  FFMA.FTZ R0, -R53, R53, 1 ;  /* 0x3f80000035007423 */ /* 0x000fe60000010135 */
[----:B------:R-:W3:Y:S01]  /*6200*/  MUFU.TANH R155, R155 ;  /* 0x0000009b009b7308 */ /* 0x000ee20000002400 */
[----:B------:R-:W-:Y:S01]  /*6210*/  FFMA.FTZ R62, R48, -UR8, R53 ;  /* 0x80000008303e7c23 */ /* 0x000fe20008010035 */
[----:B------:R-:W-:Y:S01]  /*6220*/  I2FP.F32.S32 R136, R26 ;  /* 0x0000001a00887245 */ /* 0x000fe20000201400 */
[----:B------:R-:W-:Y:S01]  /*6230*/  FMUL.FTZ R197, R8, UR7 ;  /* 0x0000000708c57c20 */ /* 0x000fe20008410000 */
[----:B------:R-:W-:Y:S01]  /*6240*/  FMUL.FTZ R166, R23, UR7 ;  /* 0x0000000717a67c20 */ /* 0x000fe20008410000 */
[----:B------:R-:W-:Y:S01]  /*6250*/  FFMA.FTZ R20, -R54, R54, 1 ;  /* 0x3f80000036147423 */ /* 0x000fe20000010136 */
[----:B------:R-:W-:Y:S01]  /*6260*/  FFMA.FTZ R61, R47, -UR8, R54 ;  /* 0x800000082f3d7c23 */ /* 0x000fe20008010036 */
[----:B------:R-:W-:Y:S03]  /*6270*/  I2FP.F32.S32 R40, R40 ;  /* 0x0000002800287245 */ /* 0x000fe60000201400 */
[----:B------:R3:W-:Y:S01]  /*6280*/  MUFU.TANH R141, R183 ;  /* 0x000000b7008d7308 */ /* 0x0007e20000002400 */
[----:B------:R-:W-:Y:S01]  /*6290*/  FFMA.FTZ R26, -R200, R200, 1 ;  /* 0x3f800000c81a7423 */ /* 0x000fe200000101c8 */
[----:B------:R-:W-:Y:S01]  /*62a0*/  FFMA.FTZ R8, -R199, R199, 1 ;  /* 0x3f800000c7087423 */ /* 0x000fe200000101c7 */
[----:B------:R-:W-:Y:S01]  /*62b0*/  FFMA.FTZ R66, R21, -UR8, R181 ;  /* 0x8000000815427c23 */ /* 0x000fe200080100b5 */
[----:B------:R-:W-:Y:S01]  /*62c0*/  FFMA.FTZ R23, -R181, R181, 1 ;  /* 0x3f800000b5177423 */ /* 0x000fe200000101b5 */
[----:B------:R-:W-:Y:S01]  /*62d0*/  FFMA.FTZ R67, R21, -UR8, R200 ;  /* 0x8000000815437c23 */ /* 0x000fe200080100c8 */
[----:B------:R-:W-:Y:S01]  /*62e0*/  FMUL.FTZ R181, R25, UR7 ;  /* 0x0000000719b57c20 */ /* 0x000fe20008410000 */
[----:B------:R-:W-:Y:S03]  /*62f0*/  FFMA.FTZ R21, -R172, R172, 1 ;  /* 0x3f800000ac157423 */ /* 0x000fe600000101ac */
[----:B------:R-:W3:Y:S01]  /*6300*/  MUFU.TANH R159, R159 ;  /* 0x0000009f009f7308 */ /* 0x000ee20000002400 */
[----:B------:R-:W-:Y:S01]  /*6310*/  FFMA.FTZ R50, R39, -UR8, R164 ;  /* 0x8000000827327c23 */ /* 0x000fe200080100a4 */
[----:B------:R-:W-:Y:S01]  /*6320*/  FFMA.FTZ R25, -R164, R164, 1 ;  /* 0x3f800000a4197423 */ /* 0x000fe200000101a4 */
[----:B------:R-:W-:Y:S01]  /*6330*/  FMUL.FTZ R164, R27, UR7 ;  /* 0x000000071ba47c20 */ /* 0x000fe20008410000 */
[----:B------:R-:W-:Y:S01]  /*6340*/  FMUL.FTZ R175, R26, UR7 ;  /* 0x000000071aaf7c20 */ /* 0x000fe20008410000 */
[----:B----4-:R-:W-:Y:S01]  /*6350*/  FMUL.FTZ R171, R8, UR7 ;  /* 0x0000000708ab7c20 */ /* 0x010fe20008410000 */
[C---:B------:R-:W-:Y:S01]  /*6360*/  FFMA.FTZ R8, R40.reuse, -UR8, R167 ;  /* 0x8000000828087c23 */ /* 0x040fe200080100a7 */
[----:B------:R-:W-:Y:S03]  /*6370*/  FFMA.FTZ R26, -R167, R167, 1 ;  /* 0x3f800000a71a7423 */ /* 0x000fe600000101a7 */
[----:B------:R4:W-:Y:S01]  /*6380*/  MUFU.TANH R53, R207 ;  /* 0x000000cf00357308 */ /* 0x0009e20000002400 */
[----:B------:R-:W-:Y:S01]  /*6390*/  FMUL.FTZ R167, R21, UR7 ;  /* 0x0000000715a77c20 */ /* 0x000fe20008410000 */
[----:B------:R-:W-:Y:S01]  /*63a0*/  FFMA.FTZ R21, -R157, R157, 1 ;  /* 0x3f8000009d157423 */ /* 0x000fe2000001019d */
[----:B------:R-:W-:Y:S01]  /*63b0*/  I2FP.F32.S32 R19, R19 ;  /* 0x0000001300137245 */ /* 0x000fe20000201400 */
[----:B------:R-:W-:Y:S01]  /*63c0*/  FFMA.FTZ R63, R40, -UR8, R201 ;  /* 0x80000008283f7c23 */ /* 0x000fe200080100c9 */
[----:B------:R-:W-:Y:S01]  /*63d0*/  I2FP.F32.S32 R16, R16 ;  /* 0x0000001000107245 */ /* 0x000fe20000201400 */
[----:B------:R-:W-:Y:S01]  /*63e0*/  FMUL.FTZ R200, R0, UR7 ;  /* 0x0000000700c87c20 */ /* 0x000fe20008410000 */
[----:B------:R-:W-:Y:S03]  /*63f0*/  I2FP.F32.S32 R4, R10 ;  /* 0x0000000a00047245 */ /* 0x000fe60000201400 */
[----:B------:R4:W-:Y:S01]  /*6400*/  MUFU.TANH R54, R206 ;  /* 0x000000ce00367308 */ /* 0x0009e20000002400 */
[----:B------:R-:W-:Y:S01]  /*6410*/  I2FP.F32.S32 R41, R28 ;  /* 0x0000001c00297245 */ /* 0x000fe20000201400 */
[----:B------:R-:W-:Y:S01]  /*6420*/  FFMA.FTZ R10, R137, -UR8, R202 ;  /* 0x80000008890a7c23 */ /* 0x000fe200080100ca */
[----:B------:R-:W-:Y:S01]  /*6430*/  FMUL.FTZ R201, R21, UR7 ;  /* 0x0000000715c97c20 */ /* 0x000fe20008410000 */
[----:B------:R-:W-:Y:S01]  /*6440*/  FFMA.FTZ R0, -R148, R148, 1 ;  /* 0x3f80000094007423 */ /* 0x000fe20000010194 */
[----:B------:R-:W-:Y:S01]  /*6450*/  I2FP.F32.S32 R49, R38 ;  /* 0x0000002600317245 */ /* 0x000fe20000201400 */
[----:B------:R-:W-:Y:S01]  /*6460*/  FMUL.FTZ R202, R25, UR7 ;  /* 0x0000000719ca7c20 */ /* 0x000fe20008410000 */
[----:B------:R-:W-:Y:S03]  /*6470*/  I2FP.F32.S32 R46, R35 ;  /* 0x00000023002e7245 */ /* 0x000fe60000201400 */
[----:B------:R-:W4:Y:S01]  /*6480*/  MUFU.TANH R162, R162 ;  /* 0x000000a200a27308 */ /* 0x000f220000002400 */
[----:B--2---:R-:W-:Y:S01]  /*6490*/  FMUL.FTZ R182, R20, UR7 ;  /* 0x0000000714b67c20 */ /* 0x004fe20008410000 */
[----:B-1----:R-:W-:Y:S01]  /*64a0*/  FFMA.FTZ R21, R17, -UR8, R150 ;  /* 0x8000000811157c23 */ /* 0x002fe20008010096 */
[----:B------:R-:W-:Y:S01]  /*64b0*/  I2FP.F32.S32 R5, R11 ;  /* 0x0000000b00057245 */ /* 0x000fe20000201400 */
[----:B------:R-:W-:Y:S01]  /*64c0*/  FFMA.FTZ R38, R19, -UR8, R172 ;  /* 0x8000000813267c23 */ /* 0x000fe200080100ac */
[----:B------:R-:W-:Y:S01]  /*64d0*/  FFMA.FTZ R35, R16, -UR8, R148 ;  /* 0x8000000810237c23 */ /* 0x000fe20008010094 */
[----:B------:R-:W-:Y:S01]  /*64e0*/  FFMA.FTZ R25, -R150, R150, 1 ;  /* 0x3f80000096197423 */ /* 0x000fe20000010196 */
[----:B---3--:R-:W-:Y:S03]  /*64f0*/  FFMA.FTZ R20, R16, -UR8, R155 ;  /* 0x8000000810147c23 */ /* 0x008fe6000801009b */
[----:B------:R1:W-:Y:S01]  /*6500*/  MUFU.TANH R27, R179 ;  /* 0x000000b3001b7308 */ /* 0x0003e20000002400 */
[----:B------:R-:W-:Y:S01]  /*6510*/  FFMA.FTZ R17, -R33, R33, 1 ;  /* 0x3f80000021117423 */ /* 0x000fe20000010121 */
[----:B------:R-:W-:Y:S01]  /*6520*/  FFMA.FTZ R11, R64, -UR8, R203 ;  /* 0x80000008400b7c23 */ /* 0x000fe200080100cb */
[----:B------:R-:W-:Y:S01]  /*6530*/  FMUL.FTZ R172, R23, UR7 ;  /* 0x0000000717ac7c20 */ /* 0x000fe20008410000 */
[----:B------:R-:W-:Y:S01]  /*6540*/  FFMA.FTZ R16, -R155, R155, 1 ;  /* 0x3f8000009b107423 */ /* 0x000fe2000001019b */
[----:B------:R-:W-:Y:S01]  /*6550*/  FFMA.FTZ R13, R39, -UR8, R13 ;  /* 0x80000008270d7c23 */ /* 0x000fe2000801000d */
[----:B------:R-:W-:Y:S01]  /*6560*/  FFMA.FTZ R23, R19, -UR8, R138 ;  /* 0x8000000813177c23 */ /* 0x000fe2000801008a */
[----:B------:R-:W-:Y:S03]  /*6570*/  FMUL.FTZ R203, R18, UR7 ;  /* 0x0000000712cb7c20 */ /* 0x000fe60008410000 */
[----:B------:R-:W2:Y:S01]  /*6580*/  MUFU.TANH R158, R158 ;  /* 0x0000009e009e7308 */ /* 0x000ea20000002400 */
[----:B------:R-:W-:Y:S01]  /*6590*/  FMUL.FTZ R183, R0, UR7 ;  /* 0x0000000700b77c20 */ /* 0x000fe20008410000 */
[----:B------:R-:W-:Y:S01]  /*65a0*/  FFMA.FTZ R19, -R140, R140, 1 ;  /* 0x3f8000008c137423 */ /* 0x000fe2000001018c */
[----:B------:R-:W-:Y:S01]  /*65b0*/  FFMA.FTZ R0, -R34, R34, 1 ;  /* 0x3f80000022007423 */ /* 0x000fe20000010122 */
[----:B------:R-:W-:Y:S01]  /*65c0*/  FFMA.FTZ R47, R47, -UR8, R159 ;  /* 0x800000082f2f7c23 */ /* 0x000fe2000801009f */
[----:B------:R-:W-:Y:S01]  /*65d0*/  FFMA.FTZ R18, -R159, R159, 1 ;  /* 0x3f8000009f127423 */ /* 0x000fe2000001019f */
[----:B----4-:R-:W-:Y:S01]  /*65e0*/  FMUL.FTZ R207, R25, UR7 ;  /* 0x0000000719cf7c20 */ /* 0x010fe20008410000 */
[----:B------:R-:W-:Y:S03]  /*65f0*/  FMUL.FTZ R159, R17, UR7 ;  /* 0x00000007119f7c20 */ /* 0x000fe60008410000 */
[----:B------:R3:W-:Y:S01]  /*6600*/  MUFU.TANH R40, R173 ;  /* 0x000000ad00287308 */ /* 0x0007e20000002400 */
[----:B------:R-:W-:Y:S01]  /*6610*/  FMUL.FTZ R206, R16, UR7 ;  /* 0x0000000710ce7c20 */ /* 0x000fe20008410000 */
[----:B------:R-:W-:Y:S01]  /*6620*/  FFMA.FTZ R25, -R160, R160, 1 ;  /* 0x3f800000a0197423 */ /* 0x000fe200000101a0 */
[----:B------:R-:W-:Y:S01]  /*6630*/  FFMA.FTZ R17, -R161, R161, 1 ;  /* 0x3f800000a1117423 */ /* 0x000fe200000101a1 */
[----:B------:R-:W-:Y:S01]  /*6640*/  FFMA.FTZ R16, -R162, R162, 1 ;  /* 0x3f800000a2107423 */ /* 0x000fe200000101a2 */
[----:B------:R-:W-:Y:S01]  /*6650*/  FFMA.FTZ R60, R46, -UR8, R162 ;  /* 0x800000082e3c7c23 */ /* 0x000fe200080100a2 */
[----:B------:R-:W-:Y:S01]  /*6660*/  FMUL.FTZ R162, R0, UR7 ;  /* 0x0000000700a27c20 */ /* 0x000fe20008410000 */
[----:B------:R-:W-:Y:S03]  /*6670*/  FFMA.FTZ R0, -R163, R163, 1 ;  /* 0x3f800000a3007423 */ /* 0x000fe600000101a3 */
[----:B------:R4:W-:Y:S01]  /*6680*/  MUFU.TANH R28, R177 ;  /* 0x000000b1001c7308 */ /* 0x0009e20000002400 */
[----:B------:R-:W-:Y:S01]  /*6690*/  FMUL.FTZ R199, R26, UR7 ;  /* 0x000000071ac77c20 */ /* 0x000fe20008410000 */
[----:B------:R-:W-:Y:S01]  /*66a0*/  FMUL.FTZ R225, R25, UR7 ;  /* 0x0000000719e17c20 */ /* 0x000fe20008410000 */
[----:B-1----:R-:W-:Y:S01]  /*66b0*/  FMUL.FTZ R179, R17, UR7 ;  /* 0x0000000711b37c20 */ /* 0x002fe20008410000 */
[----:B------:R-:W-:Y:S01]  /*66c0*/  FFMA.FTZ R26, -R138, R138, 1 ;  /* 0x3f8000008a1a7423 */ /* 0x000fe2000001018a */
[----:B------:R-:W-:Y:S01]  /*66d0*/  FFMA.FTZ R17, R5, -UR8, R139 ;  /* 0x8000000805117c23 */ /* 0x000fe2000801008b */
[----:B------:R-:W-:Y:S01]  /*66e0*/  FFMA.FTZ R25, -R139, R139, 1 ;  /* 0x3f8000008b197423 */ /* 0x000fe2000001018b */
[----:B------:R-:W-:Y:S03]  /*66f0*/  FFMA.FTZ R46, R46, -UR8, R160 ;  /* 0x800000082e2e7c23 */ /* 0x000fe600080100a0 */
[----:B------:R1:W-:Y:S01]  /*6700*/  MUFU.TANH R39, R176 ;  /* 0x000000b000277308 */ /* 0x0003e20000002400 */
[----:B------:R-:W-:Y:S01]  /*6710*/  FMUL.FTZ R204, R19, UR7 ;  /* 0x0000000713cc7c20 */ /* 0x000fe20008410000 */
[----:B------:R-:W-:Y:S01]  /*6720*/  FMUL.FTZ R160, R0, UR7 ;  /* 0x0000000700a07c20 */ /* 0x000fe20008410000 */
[----:B------:R-:W-:Y:S01]  /*6730*/  I2FP.F32.S32 R15, R15 ;  /* 0x0000000f000f7245 */ /* 0x000fe20000201400 */
[----:B--2---:R-:W-:Y:S01]  /*6740*/  FFMA.FTZ R19, -R158, R158, 1 ;  /* 0x3f8000009e137423 */ /* 0x004fe2000001019e */
[----:B------:R-:W-:Y:S01]  /*6750*/  FFMA.FTZ R0, -R58, R58, 1 ;  /* 0x3f8000003a007423 */ /* 0x000fe2000001013a */
[----:B------:R-:W-:Y:S01]  /*6760*/  FMUL.FTZ R161, R16, UR7 ;  /* 0x0000000710a17c20 */ /* 0x000fe20008410000 */
[----:B------:R-:W-:Y:S03]  /*6770*/  I2FP.F32.S32 R14, R14 ;  /* 0x0000000e000e7245 */ /* 0x000fe60000201400 */
[----:B------:R2:W-:Y:S01]  /*6780*/  MUFU.TANH R140, R178 ;  /* 0x000000b2008c7308 */ /* 0x0005e20000002400 */
[----:B---3--:R-:W-:Y:S01]  /*6790*/  FMUL.FTZ R173, R19, UR7 ;  /* 0x0000000713ad7c20 */ /* 0x008fe20008410000 */
[----:B------:R-:W-:Y:S01]  /*67a0*/  FFMA.FTZ R16, -R57, R57, 1 ;  /* 0x3f80000039107423 */ /* 0x000fe20000010139 */
[----:B----4-:R-:W-:Y:S01]  /*67b0*/  FMUL.FTZ R177, R0, UR7 ;  /* 0x0000000700b17c20 */ /* 0x010fe20008410000 */
[C---:B------:R-:W-:Y:S01]  /*67c0*/  FFMA.FTZ R34, R15.reuse, -UR8, R34 ;  /* 0x800000080f227c23 */ /* 0x040fe20008010022 */
[----:B------:R-:W-:Y:S01]  /*67d0*/  FFMA.FTZ R19, R15, -UR8, R156 ;  /* 0x800000080f137c23 */ /* 0x000fe2000801009c */
[----:B------:R-:W-:Y:S01]  /*67e0*/  FFMA.FTZ R0, -R31, R31, 1 ;  /* 0x3f8000001f007423 */ /* 0x000fe2000001011f */
[----:B------:R-:W-:Y:S03]  /*67f0*/  FFMA.FTZ R15, -R149, R149, 1 ;  /* 0x3f800000950f7423 */ /* 0x000fe60000010195 */
[----:B------:R-:W3:Y:S01]  /*6800*/  MUFU.TANH R55, R205 ;  /* 0x000000cd00377308 */ /* 0x000ee20000002400 */
[----:B------:R-:W-:Y:S01]  /*6810*/  FMUL.FTZ R163, R18, UR7 ;  /* 0x0000000712a37c20 */ /* 0x000fe20008410000 */
[----:B-1----:R-:W-:Y:S01]  /*6820*/  FMUL.FTZ R176, R16, UR7 ;  /* 0x0000000710b07c20 */ /* 0x002fe20008410000 */
[C---:B------:R-:W-:Y:S01]  /*6830*/  FFMA.FTZ R33, R14.reuse, -UR8, R33 ;  /* 0x800000080e217c23 */ /* 0x040fe20008010021 */
[----:B------:R-:W-:Y:S01]  /*6840*/  FFMA.FTZ R18, R14, -UR8, R149 ;  /* 0x800000080e127c23 */ /* 0x000fe20008010095 */
[C---:B------:R-:W-:Y:S01]  /*6850*/  FFMA.FTZ R31, R4.reuse, -UR8, R31 ;  /* 0x80000008041f7c23 */ /* 0x040fe2000801001f */
[----:B------:R-:W-:Y:S01]  /*6860*/  FFMA.FTZ R16, R4, -UR8, R145 ;  /* 0x8000000804107c23 */ /* 0x000fe20008010091 */
[----:B------:R-:W-:Y:S03]  /*6870*/  FFMA.FTZ R58, R44, -UR8, R58 ;  /* 0x800000082c3a7c23 */ /* 0x000fe6000801003a */
[----:B------:R1:W4:Y:S01]  /*6880*/  MUFU.TANH R139, R208 ;  /* 0x000000d0008b7308 */ /* 0x0003220000002400 */
[----:B--2---:R-:W-:Y:S01]  /*6890*/  FMUL.FTZ R178, R0, UR7 ;  /* 0x0000000700b27c20 */ /* 0x004fe20008410000 */
[----:B------:R-:W-:Y:S01]  /*68a0*/  FFMA.FTZ R14, -R32, R32, 1 ;  /* 0x3f800000200e7423 */ /* 0x000fe20000010120 */
[----:B------:R-:W-:Y:S01]  /*68b0*/  FFMA.FTZ R4, -R145, R145, 1 ;  /* 0x3f80000091047423 */ /* 0x000fe20000010191 */
[----:B------:R-:W-:Y:S01]  /*68c0*/  FMUL.FTZ R229, R15, UR7 ;  /* 0x000000070fe57c20 */ /* 0x000fe20008410000 */
[----:B------:R-:W-:Y:S01]  /*68d0*/  FFMA.FTZ R0, -R30, R30, 1 ;  /* 0x3f8000001e007423 */ /* 0x000fe2000001011e */
[----:B------:R-:W-:Y:S01]  /*68e0*/  FFMA.FTZ R32, R5, -UR8, R32 ;  /* 0x8000000805207c23 */ /* 0x000fe20008010020 */
[----:B------:R-:W-:Y:S03]  /*68f0*/  FFMA.FTZ R44, R44, -UR8, R144 ;  /* 0x800000082c2c7c23 */ /* 0x000fe60008010090 */
[----:B------:R2:W4:Y:S01]  /*6900*/  MUFU.TANH R138, R209 ;  /* 0x000000d1008a7308 */ /* 0x0005220000002400 */
[----:B------:R-:W-:Y:S01]  /*6910*/  FFMA.FTZ R15, -R144, R144, 1 ;  /* 0x3f800000900f7423 */ /* 0x000fe20000010190 */
[----:B------:R-:W-:Y:S01]  /*6920*/  FFMA.FTZ R5, -R29, R29, 1 ;  /* 0x3f8000001d057423 */ /* 0x000fe2000001011d */
[----:B------:R-:W-:Y:S01]  /*6930*/  FMUL.FTZ R231, R4, UR7 ;  /* 0x0000000704e77c20 */ /* 0x000fe20008410000 */
[----:B------:R-:W-:Y:S01]  /*6940*/  FMUL.FTZ R228, R0, UR7 ;  /* 0x0000000700e47c20 */ /* 0x000fe20008410000 */
[----:B------:R-:W-:Y:S01]  /*6950*/  FFMA.FTZ R4, -R56, R56, 1 ;  /* 0x3f80000038047423 */ /* 0x000fe20000010138 */
[----:B---3--:R-:W-:Y:S01]  /*6960*/  FFMA.FTZ R0, -R55, R55, 1 ;  /* 0x3f80000037007423 */ /* 0x008fe20000010137 */
[----:B------:R-:W-:Y:S03]  /*6970*/  FFMA.FTZ R57, R43, -UR8, R57 ;  /* 0x800000082b397c23 */ /* 0x000fe60008010039 */
[----:B------:R3:W-:Y:S01]  /*6980*/  MUFU.TANH R144, R213 ;  /* 0x000000d500907308 */ /* 0x0007e20000002400 */
[----:B-1----:R-:W-:Y:S01]  /*6990*/  FMUL.FTZ R208, R14, UR7 ;  /* 0x000000070ed07c20 */ /* 0x002fe20008410000 */
[----:B------:R-:W-:Y:S01]  /*69a0*/  FMUL.FTZ R232, R25, UR7 ;  /* 0x0000000719e87c20 */ /* 0x000fe20008410000 */
[C---:B------:R-:W-:Y:S01]  /*69b0*/  FFMA.FTZ R56, R42.reuse, -UR8, R56 ;  /* 0x800000082a387c23 */ /* 0x040fe20008010038 */
[----:B------:R-:W-:Y:S01]  /*69c0*/  FFMA.FTZ R55, R41, -UR8, R55 ;  /* 0x8000000829377c23 */ /* 0x000fe20008010037 */
[----:B------:R-:W-:Y:S01]  /*69d0*/  FFMA.FTZ R43, R43, -UR8, R143 ;  /* 0x800000082b2b7c23 */ /* 0x000fe2000801008f */
[----:B------:R-:W-:Y:S01]  /*69e0*/  FFMA.FTZ R14, -R143, R143, 1 ;  /* 0x3f8000008f0e7423 */ /* 0x000fe2000001018f */
[----:B------:R-:W-:Y:S01]  /*69f0*/  FFMA.FTZ R42, R42, -UR8, R142 ;  /* 0x800000082a2a7c23 */ /* 0x000fe2000801008e */
[----:B------:R-:W-:Y:S01]  /*6a00*/  FFMA.FTZ R25, -R142, R142, 1 ;  /* 0x3f8000008e197423 */ /* 0x000fe2000001018e */
[----:B--2---:R-:W-:Y:S01]  /*6a10*/  FMUL.FTZ R209, R5, UR7 ;  /* 0x0000000705d17c20 */ /* 0x004fe20008410000 */
[----:B------:R-:W-:Y:S01]  /*6a20*/  FFMA.FTZ R41, R41, -UR8, R141 ;  /* 0x8000000829297c23 */ /* 0x000fe2000801008d */
[----:B------:R-:W-:Y:S01]  /*6a30*/  FFMA.FTZ R5, -R141, R141, 1 ;  /* 0x3f8000008d057423 */ /* 0x000fe2000001018d */
[----:B------:R-:W1:Y:S01]  /*6a40*/  MUFU.TANH R145, R210 ;  /* 0x000000d200917308 */ /* 0x000e620000002400 */
[----:B------:R-:W-:Y:S01]  /*6a50*/  PLOP3.LUT P0, PT, PT, PT, UP0, 0x80, 0x0 ;  /* 0x000000000000781c */ /* 0x000fe20003f0f008 */
[----:B------:R-:W-:Y:S01]  /*6a60*/  FMUL.FTZ R233, R0, UR7 ;  /* 0x0000000700e97c20 */ /* 0x000fe20008410000 */
[----:B------:R-:W-:Y:S01]  /*6a70*/  FFMA.FTZ R0, -R54, R54, 1 ;  /* 0x3f80000036007423 */ /* 0x000fe20000010136 */
[----:B------:R-:W-:Y:S01]  /*6a80*/  FMUL.FTZ R205, R26, UR7 ;  /* 0x000000071acd7c20 */ /* 0x000fe20008410000 */
[----:B------:R-:W-:Y:S01]  /*6a90*/  FFMA.FTZ R26, -R156, R156, 1 ;  /* 0x3f8000009c1a7423 */ /* 0x000fe2000001019c */
[----:B------:R-:W-:Y:S01]  /*6aa0*/  I2FP.F32.S32 R6, R6 ;  /* 0x0000000600067245 */ /* 0x000fe20000201400 */
[----:B---3--:R-:W-:Y:S03]  /*6ab0*/  FMUL.FTZ R213, R4, UR7 ;  /* 0x0000000704d57c20 */ /* 0x008fe60008410000 */
[----:B------:R-:W2:Y:S01]  /*6ac0*/  MUFU.TANH R143, R214 ;  /* 0x000000d6008f7308 */ /* 0x000ea20000002400 */
[----:B------:R-:W-:Y:S01]  /*6ad0*/  FMUL.FTZ R247, R5, UR7 ;  /* 0x0000000705f77c20 */ /* 0x000fe20008410000 */
[----:B------:R-:W-:Y:S01]  /*6ae0*/  FMUL.FTZ R243, R0, UR7 ;  /* 0x0000000700f37c20 */ /* 0x000fe20008410000 */
[----:B------:R-:W-:Y:S01]  /*6af0*/  FMUL.FTZ R235, R15, UR7 ;  /* 0x000000070feb7c20 */ /* 0x000fe20008410000 */
[----:B------:R-:W-:Y:S01]  /*6b00*/  FMUL.FTZ R234, R14, UR7 ;  /* 0x000000070eea7c20 */ /* 0x000fe20008410000 */
[----:B------:R-:W-:Y:S01]  /*6b10*/  FFMA.FTZ R4, -R53, R53, 1 ;  /* 0x3f80000035047423 */ /* 0x000fe20000010135 */
[----:B------:R-:W-:Y:S01]  /*6b20*/  FFMA.FTZ R5, -R28, R28, 1 ;  /* 0x3f8000001c057423 */ /* 0x000fe2000001011c */
[----:B------:R-:W-:Y:S03]  /*6b30*/  FFMA.FTZ R0, -R27, R27, 1 ;  /* 0x3f8000001b007423 */ /* 0x000fe6000001011b */
[----:B------:R-:W3:Y:S01]  /*6b40*/  MUFU.TANH R142, R215 ;  /* 0x000000d7008e7308 */ /* 0x000ee20000002400 */
[----:B------:R-:W-:Y:S01]  /*6b50*/  FFMA.FTZ R15, R52, -UR8, R40 ;  /* 0x80000008340f7c23 */ /* 0x000fe20008010028 */
[----:B------:R-:W-:Y:S01]  /*6b60*/  FFMA.FTZ R14, R51, -UR8, R39 ;  /* 0x80000008330e7c23 */ /* 0x000fe20008010027 */
[----:B------:R-:W-:Y:S01]  /*6b70*/  FMUL.FTZ R230, R26, UR7 ;  /* 0x000000071ae67c20 */ /* 0x000fe20008410000 */
[----:B------:R-:W-:Y:S01]  /*6b80*/  FFMA.FTZ R40, -R40, R40, 1 ;  /* 0x3f80000028287423 */ /* 0x000fe20000010128 */
[----:B------:R-:W-:Y:S01]  /*6b90*/  FFMA.FTZ R39, -R39, R39, 1 ;  /* 0x3f80000027277423 */ /* 0x000fe20000010127 */
[----:B------:R-:W-:Y:S01]  /*6ba0*/  FMUL.FTZ R248, R25, UR7 ;  /* 0x0000000719f87c20 */ /* 0x000fe20008410000 */
[C---:B------:R-:W-:Y:S03]  /*6bb0*/  FFMA.FTZ R28, R65.reuse, -UR8, R28 ;  /* 0x80000008411c7c23 */ /* 0x040fe6000801001c */
[----:B------:R-:W3:Y:S01]  /*6bc0*/  MUFU.TANH R141, R216 ;  /* 0x000000d8008d7308 */ /* 0x000ee20000002400 */
[----:B------:R-:W-:Y:S01]  /*6bd0*/  FFMA.FTZ R26, R64, -UR8, R140 ;  /* 0x80000008401a7c23 */ /* 0x000fe2000801008c */
[----:B------:R-:W-:Y:S01]  /*6be0*/  FMUL.FTZ R238, R4, UR7 ;  /* 0x0000000704ee7c20 */ /* 0x000fe20008410000 */
[C---:B------:R-:W-:Y:S01]  /*6bf0*/  FFMA.FTZ R27, R6.reuse, -UR8, R27 ;  /* 0x80000008061b7c23 */ /* 0x040fe2000801001b */
[----:B----4-:R-:W-:Y:S01]  /*6c00*/  FFMA.FTZ R65, R65, -UR8, R139 ;  /* 0x8000000841417c23 */ /* 0x010fe2000801008b */
[----:B------:R-:W-:Y:S01]  /*6c10*/  FFMA.FTZ R25, R137, -UR8, R138 ;  /* 0x8000000889197c23 */ /* 0x000fe2000801008a */
[----:B-1----:R-:W-:Y:S01]  /*6c20*/  FFMA.FTZ R64, R6, -UR8, R145 ;  /* 0x8000000806407c23 */ /* 0x002fe20008010091 */
[----:B------:R-:W-:Y:S01]  /*6c30*/  FMUL.FTZ R239, R5, UR7 ;  /* 0x0000000705ef7c20 */ /* 0x000fe20008410000 */
[----:B------:R-:W-:Y:S01]  /*6c40*/  FMUL.FTZ R237, R0, UR7 ;  /* 0x0000000700ed7c20 */ /* 0x000fe20008410000 */
[----:B------:R-:W-:Y:S01]  /*6c50*/  FFMA.FTZ R140, -R140, R140, 1 ;  /* 0x3f8000008c8c7423 */ /* 0x000fe2000001018c */
[----:B------:R-:W-:Y:S01]  /*6c60*/  FFMA.FTZ R139, -R139, R139, 1 ;  /* 0x3f8000008b8b7423 */ /* 0x000fe2000001018b */
[----:B------:R-:W-:Y:S01]  /*6c70*/  FFMA.FTZ R138, -R138, R138, 1 ;  /* 0x3f8000008a8a7423 */ /* 0x000fe2000001018a */
[----:B------:R-:W-:Y:S01]  /*6c80*/  FFMA.FTZ R137, -R145, R145, 1 ;  /* 0x3f80000091897423 */ /* 0x000fe20000010191 */
[----:B------:R-:W-:Y:S01]  /*6c90*/  FFMA.FTZ R6, -R144, R144, 1 ;  /* 0x3f80000090067423 */ /* 0x000fe20000010190 */
[----:B--2---:R-:W-:Y:S01]  /*6ca0*/  FFMA.FTZ R5, -R143, R143, 1 ;  /* 0x3f8000008f057423 */ /* 0x004fe2000001018f */
[----:B---3--:R-:W-:Y:S01]  /*6cb0*/  FFMA.FTZ R4, -R142, R142, 1 ;  /* 0x3f8000008e047423 */ /* 0x008fe2000001018e */
[----:B------:R-:W-:Y:S01]  /*6cc0*/  FFMA.FTZ R12, R49, -UR8, R12 ;  /* 0x80000008310c7c23 */ /* 0x000fe2000801000c */
[----:B------:R-:W-:Y:S01]  /*6cd0*/  FFMA.FTZ R0, -R141, R141, 1 ;  /* 0x3f8000008d007423 */ /* 0x000fe2000001018d */
[----:B------:R-:W-:Y:S01]  /*6ce0*/  FFMA.FTZ R30, R52, -UR8, R30 ;  /* 0x80000008341e7c23 */ /* 0x000fe2000801001e */
[----:B------:R-:W-:Y:S01]  /*6cf0*/  FFMA.FTZ R29, R51, -UR8, R29 ;  /* 0x80000008331d7c23 */ /* 0x000fe2000801001d */
[----:B------:R-:W-:Y:S01]  /*6d00*/  FMUL.FTZ R246, R40, UR7 ;  /* 0x0000000728f67c20 */ /* 0x000fe20008410000 */
[----:B------:R-:W-:Y:S01]  /*6d10*/  FMUL.FTZ R245, R39, UR7 ;  /* 0x0000000727f57c20 */ /* 0x000fe20008410000 */
        /* <DEDUP_REMOVED lines=8> */
[----:B------:R-:W-:Y:S01]  /*6da0*/  FMUL.FTZ R236, R140, UR7 ;  /* 0x000000078cec7c20 */ /* 0x000fe20008410000 */
[----:B------:R-:W-:Y:S01]  /*6db0*/  FMUL.FTZ R241, R139, UR7 ;  /* 0x000000078bf17c20 */ /* 0x000fe20008410000 */
[----:B------:R-:W-:Y:S01]  /*6dc0*/  FMUL.FTZ R214, R138, UR7 ;  /* 0x000000078ad67c20 */ /* 0x000fe20008410000 */
[----:B------:R-:W-:Y:S01]  /*6dd0*/  FMUL.FTZ R215, R137, UR7 ;  /* 0x0000000789d77c20 */ /* 0x000fe20008410000 */
[----:B------:R-:W-:Y:S01]  /*6de0*/  FMUL.FTZ R242, R6, UR7 ;  /* 0x0000000706f27c20 */ /* 0x000fe20008410000 */
[----:B------:R-:W-:Y:S01]  /*6df0*/  FMUL.FTZ R244, R5, UR7 ;  /* 0x0000000705f47c20 */ /* 0x000fe20008410000 */
[----:B------:R-:W-:Y:S01]  /*6e00*/  FMUL.FTZ R216, R4, UR7 ;  /* 0x0000000704d87c20 */ /* 0x000fe20008410000 */
[----:B------:R-:W-:Y:S01]  /*6e10*/  MOV R210, R212 ;  /* 0x000000d400d27202 */ /* 0x000fe20000000f00 */
        /* <DEDUP_REMOVED lines=11> */
.L_x_2424:
        /* <DEDUP_REMOVED lines=13> */
[C---:B------:R-:W-:Y:S01]  /*6fa0*/  ISETP.GE.AND P5, PT, R148.reuse, R4, PT ;  /* 0x000000049400720c */ /* 0x040fe20003fa6270 */
[----:B------:R-:W-:Y:S01]  /*6fb0*/  VIADD R143, R195, 0x18 ;  /* 0x00000018c38f7836 */ /* 0x000fe20000000000 */
        /* <DEDUP_REMOVED lines=56> */
[----:B------:R-:W-:Y:S02]  /*7340*/  ISETP.GE.AND P3, PT, R148, R4, PT ;  /* 0x000000049400720c */ /* 0x000fe40003f66270 */
[----:B------:R-:W-:Y:S02]  /*7350*/  VIMNMX R0, R0, UR9, PT ;  /* 0x0000000900007c48 */ /* 0x000fe4000bfe0100 */
[----:B------:R-:W-:Y:S02]  /*7360*/  FSEL R55, R55, -INF , !P2 ;  /* 0xff80000037377808 */ /* 0x000fe40005000000 */
        /* <DEDUP_REMOVED lines=100> */
[----:B------:R-:W-:Y:S02]  /*79b0*/  IADD3 R0, R0, 0x48, R5 ;  /* 0x0000004800007810 */ /* 0x000fe40007ffe005 */
[----:B------:R-:W-:Y:S02]  /*79c0*/  FSEL R30, R30, -INF , !P6 ;  /* 0xff8000001e1e7808 */ /* 0x000fe40007000000 */
[-C--:B------:R-:W-:Y:S02]  /*79d0*/  ISETP.GE.AND P0, PT, R148, R4.reuse, PT ;  /* 0x000000049400720c */ /* 0x080fe40003f06270 */
[----:B------:R-:W-:Y:S02]  /*79e0*/  VIMNMX R0, R0, UR9, PT ;  /* 0x0000000900007c48 */ /* 0x000fe4000bfe0100 */
[C---:B------:R-:W-:Y:S02]  /*79f0*/  ISETP.GE.AND P6, PT, R147.reuse, R4, PT ;  /* 0x000000049300720c */ /* 0x040fe40003fc6270 */
        /* <DEDUP_REMOVED lines=51> */
.L_x_2425:
        /* <DEDUP_REMOVED lines=56> */
[----:B------:R1:W-:Y:S01]  /*80b0*/  STL [R1+0x70], R3 ;  /* 0x0000700301007387 */ /* 0x0003e20000100800 */
[C---:B--2---:R-:W-:Y:S01]  /*80c0*/  FMUL.FTZ R6, R5.reuse, 1.4426950216293334961 ;  /* 0x3fb8aa3b05067820 */ /* 0x044fe20000410000 */
[----:B------:R-:W-:Y:S01]  /*80d0*/  FSETP.NEU.FTZ.AND P0, PT, R5, -INF , PT ;  /* 0xff8000000500780b */ /* 0x000fe20003f1d000 */
[----:B---3--:R-:W-:Y:S03]  /*80e0*/  FMUL.FTZ R5, R4, 1.4426950216293334961 ;  /* 0x3fb8aa3b04057820 */ /* 0x008fe60000410000 */
[----:B------:R-:W-:Y:S02]  /*80f0*/  FSEL R6, R6, RZ, P0 ;  /* 0x000000ff06067208 */ /* 0x000fe40000000000 */
[----:B------:R-:W-:Y:S01]  /*8100*/  FSETP.NEU.FTZ.AND P0, PT, R4, -INF , PT ;  /* 0xff8000000400780b */ /* 0x000fe20003f1d000 */
[----:B----4-:R-:W-:Y:S02]  /*8110*/  FMUL.FTZ R4, R0, 1.4426950216293334961 ;  /* 0x3fb8aa3b00047820 */ /* 0x010fe40000410000 */
        /* <DEDUP_REMOVED lines=25> */
[----:B------:R-:W-:Y:S01]  /*82b0*/  FSETP.NEU.FTZ.AND P0, PT, R0, -INF , PT ;  /* 0xff8000000000780b */ /* 0x000fe20003f1d000 */
[----:B------:R-:W-:Y:S01]  /*82c0*/  FMUL.FTZ R0, R135, 1.4426950216293334961 ;  /* 0x3fb8aa3b87007820 */ /* 0x000fe20000410000 */
[--C-:B------:R-:W-:Y:S03]  /*82d0*/  FFMA.FTZ R13, R13, UR10, -R6.reuse ;  /* 0x0000000a0d0d7c23 */ /* 0x100fe60008010806 */
[----:B------:R2:W-:Y:S01]  /*82e0*/  MUFU.EX2 R193, R5 ;  /* 0x0000000500c17308 */ /* 0x0005e20000000800 */
[--C-:B------:R-:W-:Y:S01]  /*82f0*/  FFMA.FTZ R12, R12, UR10, -R6.reuse ;  /* 0x0000000a0c0c7c23 */ /* 0x100fe20008010806 */
[----:B------:R-:W-:Y:S01]  /*8300*/  FSEL R4, R4, RZ, P0 ;  /* 0x000000ff04047208 */ /* 0x000fe20000000000 */
        /* <DEDUP_REMOVED lines=8> */
[--C-:B------:R-:W-:Y:S01]  /*8390*/  FFMA.FTZ R52, R52, UR10, -R6.reuse ;  /* 0x0000000a34347c23 */ /* 0x100fe20008010806 */
[----:B------:R-:W-:Y:S01]  /*83a0*/  FFMA.FTZ R6, R51, UR10, -R6 ;  /* 0x0000000a33067c23 */ /* 0x000fe20008010806 */
[--C-:B------:R-:W-:Y:S01]  /*83b0*/  FFMA.FTZ R67, R67, UR10, -R4.reuse ;  /* 0x0000000a43437c23 */ /* 0x100fe20008010804 */
[--C-:B------:R-:W-:Y:S01]  /*83c0*/  FFMA.FTZ R134, R134, UR10, -R4.reuse ;  /* 0x0000000a86867c23 */ /* 0x100fe20008010804 */
[----:B------:R-:W-:Y:S03]  /*83d0*/  FSETP.NEU.FTZ.AND P0, PT, R135, -INF , PT ;  /* 0xff8000008700780b */ /* 0x000fe60003f1d000 */
[----:B-1----:R3:W-:Y:S01]  /*83e0*/  MUFU.EX2 R113, R8 ;  /* 0x0000000800717308 */ /* 0x0027e20000000800 */
[----:B--2---:R-:W-:Y:S01]  /*83f0*/  F2FP.F16.F32.PACK_AB R5, R145, R155 ;  /* 0x0000009b9105723e */ /* 0x004fe200000000ff */
[--C-:B------:R-:W-:Y:S01]  /*8400*/  FFMA.FTZ R35, R35, UR10, -R4.reuse ;  /* 0x0000000a23237c23 */ /* 0x100fe20008010804 */
[--C-:B------:R-:W-:Y:S01]  /*8410*/  FFMA.FTZ R34, R34, UR10, -R4.reuse ;  /* 0x0000000a22227c23 */ /* 0x100fe20008010804 */
[--C-:B------:R-:W-:Y:S01]  /*8420*/  FFMA.FTZ R33, R33, UR10, -R4.reuse ;  /* 0x0000000a21217c23 */ /* 0x100fe20008010804 */
[--C-:B------:R-:W-:Y:S01]  /*8430*/  FFMA.FTZ R32, R32, UR10, -R4.reuse ;  /* 0x0000000a20207c23 */ /* 0x100fe20008010804 */
[----:B------:R1:W-:Y:S01]  /*8440*/  STS [R218+0x1c000], R5 ;  /* 0x01c00005da007388 */ /* 0x0003e20000000800 */
[----:B------:R-:W-:Y:S03]  /*8450*/  FSEL R0, R0, RZ, P0 ;  /* 0x000000ff00007208 */ /* 0x000fe60000000000 */
        /* <DEDUP_REMOVED lines=8> */
[----:B------:R-:W-:Y:S01]  /*84e0*/  MUFU.EX2 R115, R12 ;  /* 0x0000000c00737308 */ /* 0x000fe20000000800 */
[----:B---3--:R-:W-:Y:S01]  /*84f0*/  F2FP.F16.F32.PACK_AB R8, R251, R144 ;  /* 0x00000090fb08723e */ /* 0x008fe200000000ff */
[--C-:B------:R-:W-:Y:S01]  /*8500*/  FFMA.FTZ R18, R18, UR10, -R0.reuse ;  /* 0x0000000a12127c23 */ /* 0x100fe20008010800 */
[--C-:B------:R-:W-:Y:S01]  /*8510*/  FFMA.FTZ R17, R17, UR10, -R0.reuse ;  /* 0x0000000a11117c23 */ /* 0x100fe20008010800 */
[--C-:B------:R-:W-:Y:S01]  /*8520*/  FFMA.FTZ R16, R16, UR10, -R0.reuse ;  /* 0x0000000a10107c23 */ /* 0x100fe20008010800 */
[--C-:B------:R-:W-:Y:S01]  /*8530*/  FFMA.FTZ R65, R65, UR10, -R0.reuse ;  /* 0x0000000a41417c23 */ /* 0x100fe20008010800 */
[----:B------:R2:W-:Y:S01]  /*8540*/  STS [R218+0x1c400], R8 ;  /* 0x01c40008da007388 */ /* 0x0005e20000000800 */
[--C-:B------:R-:W-:Y:S03]  /*8550*/  FFMA.FTZ R24, R24, UR10, -R0.reuse ;  /* 0x0000000a18187c23 */ /* 0x100fe60008010800 */
[----:B------:R-:W1:Y:S01]  /*8560*/  MUFU.EX2 R114, R9 ;  /* 0x0000000900727308 */ /* 0x000e620000000800 */
[--C-:B------:R-:W-:Y:S01]  /*8570*/  FFMA.FTZ R23, R23, UR10, -R0.reuse ;  /* 0x0000000a17177c23 */ /* 0x100fe20008010800 */
[----:B------:R-:W-:Y:S01]  /*8580*/  FFMA.FTZ R22, R22, UR10, -R0 ;  /* 0x0000000a16167c23 */ /* 0x000fe20008010800 */
[--C-:B------:R-:W-:Y:S01]  /*8590*/  FFMA.FTZ R29, R29, UR10, -R4.reuse ;  /* 0x0000000a1d1d7c23 */ /* 0x100fe20008010804 */
[--C-:B------:R-:W-:Y:S01]  /*85a0*/  FFMA.FTZ R28, R28, UR10, -R4.reuse ;  /* 0x0000000a1c1c7c23 */ /* 0x100fe20008010804 */
[--C-:B------:R-:W-:Y:S01]  /*85b0*/  FFMA.FTZ R27, R27, UR10, -R4.reuse ;  /* 0x0000000a1b1b7c23 */ /* 0x100fe20008010804 */
[----:B------:R-:W-:Y:S01]  /*85c0*/  FFMA.FTZ R26, R26, UR10, -R4 ;  /* 0x0000000a1a1a7c23 */ /* 0x000fe20008010804 */
[--C-:B------:R-:W-:Y:S03]  /*85d0*/  FFMA.FTZ R21, R21, UR10, -R0.reuse ;  /* 0x0000000a15157c23 */ /* 0x100fe60008010800 */
[----:B------:R3:W-:Y:S01]  /*85e0*/  MUFU.EX2 R3, R6 ;  /* 0x0000000600037308 */ /* 0x0007e20000000800 */
[--C-:B------:R-:W-:Y:S01]  /*85f0*/  FFMA.FTZ R20, R20, UR10, -R0.reuse ;  /* 0x0000000a14147c23 */ /* 0x100fe20008010800 */
[--C-:B------:R-:W-:Y:S01]  /*8600*/  FFMA.FTZ R15, R15, UR10, -R0.reuse ;  /* 0x0000000a0f0f7c23 */ /* 0x100fe20008010800 */
[--C-:B------:R-:W-:Y:S01]  /*8610*/  FFMA.FTZ R14, R14, UR10, -R0.reuse ;  /* 0x0000000a0e0e7c23 */ /* 0x100fe20008010800 */
[----:B------:R-:W-:Y:S01]  /*8620*/  FFMA.FTZ R0, R64, UR10, -R0 ;  /* 0x0000000a40007c23 */ /* 0x000fe20008010800 */
[--C-:B------:R-:W-:Y:S01]  /*8630*/  FFMA.FTZ R38, R38, UR10, -R4.reuse ;  /* 0x0000000a26267c23 */ /* 0x100fe20008010804 */
[--C-:B------:R-:W-:Y:S01]  /*8640*/  FFMA.FTZ R37, R37, UR10, -R4.reuse ;  /* 0x0000000a25257c23 */ /* 0x100fe20008010804 */
[----:B------:R-:W-:Y:S03]  /*8650*/  FFMA.FTZ R4, R25, UR10, -R4 ;  /* 0x0000000a19047c23 */ /* 0x000fe60008010804 */
[----:B------:R-:W-:Y:S01]  /*8660*/  MUFU.EX2 R212, R67 ;  /* 0x0000004300d47308 */ /* 0x000fe20000000800 */
[----:B-1----:R-:W-:Y:S02]  /*8670*/  F2FP.F16.F32.PACK_AB R5, R113, R114 ;  /* 0x000000727105723e */ /* 0x002fe400000000ff */
[----:B------:R-:W-:Y:S03]  /*8680*/  PLOP3.LUT P0, PT, PT, PT, UP0, 0x80, 0x0 ;  /* 0x000000000000781c */ /* 0x000fe60003f0f008 */
[----:B------:R-:W-:Y:S04]  /*8690*/  STS [R220+0x1c400], R5 ;  /* 0x01c40005dc007388 */ /* 0x000fe80000000800 */
[----:B------:R-:W1:Y:S01]  /*86a0*/  MUFU.EX2 R158, R134 ;  /* 0x00000086009e7308 */ /* 0x000e620000000800 */
[----:B---3--:R-:W-:Y:S05]  /*86b0*/  F2FP.F16.F32.PACK_AB R6, R115, R146 ;  /* 0x000000927306723e */ /* 0x008fea00000000ff */
[----:B------:R-:W-:Y:S04]  /*86c0*/  STS [R220+0x1c000], R6 ;  /* 0x01c00006dc007388 */ /* 0x000fe80000000800 */
[----:B------:R-:W-:Y:S10]  /*86d0*/  MUFU.EX2 R157, R133 ;  /* 0x00000085009d7308 */ /* 0x000ff40000000800 */
        /* <DEDUP_REMOVED lines=16> */
[----:B------:R-:W1:Y:S01]  /*87e0*/  MUFU.EX2 R109, R49 ;  /* 0x00000031006d7308 */ /* 0x000e620000000800 */
[----:B---3--:R-:W-:Y:S05]  /*87f0*/  F2FP.F16.F32.PACK_AB R5, R111, R112 ;  /* 0x000000706f05723e */ /* 0x008fea00000000ff */
        /* <DEDUP_REMOVED lines=8> */
[----:B------:R1:W-:Y:S04]  /*8880*/  STS [R223+0x1c000], R6 ;  /* 0x01c00006df007388 */ /* 0x0003e80000000800 */
[----:B------:R-:W-:Y:S10]  /*8890*/  MUFU.EX2 R108, R36 ;  /* 0x00000024006c7308 */ /* 0x000ff40000000800 */
[----:B------:R-:W2:Y:S01]  /*88a0*/  MUFU.EX2 R107, R35 ;  /* 0x00000023006b7308 */ /* 0x000ea20000000800 */
[----:B---3--:R-:W-:Y:S05]  /*88b0*/  F2FP.F16.F32.PACK_AB R5, R97, R98 ;  /* 0x000000626105723e */ /* 0x008fea00000000ff */
[----:B------:R3:W-:Y:S04]  /*88c0*/  STS [R223+0x1c400], R5 ;  /* 0x01c40005df007388 */ /* 0x0007e80000000800 */
[----:B------:R-:W-:Y:S10]  /*88d0*/  MUFU.EX2 R106, R23 ;  /* 0x00000017006a7308 */ /* 0x000ff40000000800 */
[----:B------:R-:W1:Y:S01]  /*88e0*/  MUFU.EX2 R105, R22 ;  /* 0x0000001600697308 */ /* 0x000e620000000800 */
[----:B--2---:R-:W-:Y:S05]  /*88f0*/  F2FP.F16.F32.PACK_AB R8, R107, R108 ;  /* 0x0000006c6b08723e */ /* 0x004fea00000000ff */
[----:B------:R-:W-:Y:S04]  /*8900*/  STS [R224+0x1e000], R8 ;  /* 0x01e00008e0007388 */ /* 0x000fe80000000800 */
[----:B------:R-:W-:Y:S10]  /*8910*/  MUFU.EX2 R104, R34 ;  /* 0x0000002200687308 */ /* 0x000ff40000000800 */
[----:B------:R-:W3:Y:S01]  /*8920*/  MUFU.EX2 R103, R33 ;  /* 0x0000002100677308 */ /* 0x000ee20000000800 */
[----:B-1----:R-:W-:Y:S05]  /*8930*/  F2FP.F16.F32.PACK_AB R6, R105, R106 ;  /* 0x0000006a6906723e */ /* 0x002fea00000000ff */
[----:B------:R1:W-:Y:S04]  /*8940*/  STS [R224+0x1e400], R6 ;  /* 0x01e40006e0007388 */ /* 0x0003e80000000800 */
[----:B------:R-:W-:Y:S10]  /*8950*/  MUFU.EX2 R102, R21 ;  /* 0x0000001500667308 */ /* 0x000ff40000000800 */
[----:B------:R-:W2:Y:S01]  /*8960*/  MUFU.EX2 R101, R20 ;  /* 0x0000001400657308 */ /* 0x000ea20000000800 */
[----:B---3--:R-:W-:Y:S05]  /*8970*/  F2FP.F16.F32.PACK_AB R5, R103, R104 ;  /* 0x000000686705723e */ /* 0x008fea00000000ff */
[----:B------:R3:W-:Y:S04]  /*8980*/  STS [R223+0x1e000], R5 ;  /* 0x01e00005df007388 */ /* 0x0007e80000000800 */
[----:B------:R2:W-:Y:S10]  /*8990*/  MUFU.EX2 R71, R4 ;  /* 0x0000000400477308 */ /* 0x0005f40000000800 */
[----:B------:R-:W-:Y:S10]  /*89a0*/  MUFU.EX2 R96, R58 ;  /* 0x0000003a00607308 */ /* 0x000ff40000000800 */
[----:B------:R-:W1:Y:S01]  /*89b0*/  MUFU.EX2 R95, R57 ;  /* 0x00000039005f7308 */ /* 0x000e620000000800 */
[----:B--2---:R-:W-:Y:S05]  /*89c0*/  F2FP.F16.F32.PACK_AB R4, R101, R102 ;  /* 0x000000666504723e */ /* 0x004fea00000000ff */
[----:B------:R2:W-:Y:S04]  /*89d0*/  STS [R223+0x1e400], R4 ;  /* 0x01e40004df007388 */ /* 0x0005e80000000800 */
        /* <DEDUP_REMOVED lines=8> */
[----:B------:R-:W-:Y:S10]  /*8a60*/  MUFU.EX2 R82, R44 ;  /* 0x0000002c00527308 */ /* 0x000ff40000000800 */
[----:B------:R-:W4:Y:S01]  /*8a70*/  MUFU.EX2 R81, R43 ;  /* 0x0000002b00517308 */ /* 0x000f220000000800 */
[----:B--2---:R-:W-:Y:S05]  /*8a80*/  F2FP.F16.F32.PACK_AB R4, R83, R84 ;  /* 0x000000545304723e */ /* 0x004fea00000000ff */
[----:B------:R2:W-:Y:S04]  /*8a90*/  STS [R219+0x1c000], R4 ;  /* 0x01c00004db007388 */ /* 0x0005e80000000800 */
[----:B------:R-:W-:Y:S10]  /*8aa0*/  MUFU.EX2 R92, R32 ;  /* 0x00000020005c7308 */ /* 0x000ff40000000800 */
[----:B------:R-:W1:Y:S01]  /*8ab0*/  MUFU.EX2 R91, R31 ;  /* 0x0000001f005b7308 */ /* 0x000e620000000800 */
[----:B----4-:R-:W-:Y:S05]  /*8ac0*/  F2FP.F16.F32.PACK_AB R7, R81, R82 ;  /* 0x000000525107723e */ /* 0x010fea00000000ff */
        /* <DEDUP_REMOVED lines=16> */
[----:B------:R-:W-:Y:S04]  /*8bd0*/  STS [R219+0x1e400], R7 ;  /* 0x01e40007db007388 */ /* 0x000fe80000000800 */
[----:B------:R-:W-:Y:S10]  /*8be0*/  MUFU.EX2 R78, R42 ;  /* 0x0000002a004e7308 */ /* 0x000ff40000000800 */
[----:B------:R-:W3:Y:S01]  /*8bf0*/  MUFU.EX2 R77, R41 ;  /* 0x00000029004d7308 */ /* 0x000ee20000000800 */
[----:B-1----:R-:W-:Y:S05]  /*8c00*/  F2FP.F16.F32.PACK_AB R6, R79, R80 ;  /* 0x000000504f06723e */ /* 0x002fea00000000ff */
[----:B------:R1:W-:Y:S04]  /*8c10*/  STS [R222+0x1c000], R6 ;  /* 0x01c00006de007388 */ /* 0x0003e80000000800 */
[----:B------:R-:W2:Y:S10]  /*8c20*/  MUFU.EX2 R68, R52 ;  /* 0x0000003400447308 */ /* 0x000eb40000000800 */
[----:B------:R-:W-:Y:S01]  /*8c30*/  MUFU.EX2 R69, R0 ;  /* 0x0000000000457308 */ /* 0x000fe20000000800 */
[----:B---3--:R-:W-:Y:S05]  /*8c40*/  F2FP.F16.F32.PACK_AB R5, R77, R78 ;  /* 0x0000004e4d05723e */ /* 0x008fea00000000ff */
[----:B------:R3:W-:Y:S04]  /*8c50*/  STS [R222+0x1c400], R5 ;  /* 0x01c40005de007388 */ /* 0x0007e80000000800 */
        /* <DEDUP_REMOVED lines=10> */
[----:B------:R-:W-:Y:S04]  /*8d00*/  STS [R222+0x1e000], R6 ;  /* 0x01e00006de007388 */ /* 0x000fe80000000800 */
[----:B------:R-:W2:Y:S10]  /*8d10*/  MUFU.EX2 R72, R26 ;  /* 0x0000001a00487308 */ /* 0x000eb40000000800 */
[----:B------:R-:W4:Y:S01]  /*8d20*/  MUFU.EX2 R70, R65 ;  /* 0x0000004100467308 */ /* 0x000f220000000800 */
[----:B---3--:R-:W-:Y:S05]  /*8d30*/  F2FP.F16.F32.PACK_AB R5, R73, R74 ;  /* 0x0000004a4905723e */ /* 0x008fea00000000ff */
[----:B------:R-:W-:Y:S01]  /*8d40*/  STS [R222+0x1e400], R5 ;  /* 0x01e40005de007388 */ /* 0x000fe20000000800 */
[----:B--2---:R-:W-:Y:S05]  /*8d50*/  F2FP.F16.F32.PACK_AB R4, R71, R72 ;  /* 0x000000484704723e */ /* 0x004fea00000000ff */
[----:B------:R-:W-:Y:S01]  /*8d60*/  STS [R221+0x1e000], R4 ;  /* 0x01e00004dd007388 */ /* 0x000fe20000000800 */
[----:B----4-:R-:W-:Y:S05]  /*8d70*/  F2FP.F16.F32.PACK_AB R0, R69, R70 ;  /* 0x000000464500723e */ /* 0x010fea00000000ff */
[----:B------:R-:W-:Y:S04]  /*8d80*/  STS [R221+0x1e400], R0 ;  /* 0x01e40000dd007388 */ /* 0x000fe80000000800 */
[----:B------:R-:W-:Y:S04]  /*8d90*/  LDSM.16.M88.4 R64, [R148+0x8000] ;  /* 0x008000009440783b */ /* 0x000fe80000000200 */
[----:B------:R-:W1:Y:S04]  /*8da0*/  LDSM.16.M88.4 R16, [R187+UR4+0x10000] ;  /* 0x01000004bb10783b */ /* 0x000e680008000200 */
[----:B------:R-:W2:Y:S04]  /*8db0*/  LDSM.16.M88.4 R60, [R148+0xa000] ;  /* 0x00a00000943c783b */ /* 0x000ea80000000200 */
[----:B------:R-:W3:Y:S04]  /*8dc0*/  LDSM.16.M88.4 R32, [R187+UR4+0x10800] ;  /* 0x01080004bb20783b */ /* 0x000ee80008000200 */
[----:B------:R-:W4:Y:S04]  /*8dd0*/  LDSM.16.M88.4 R48, [R187+UR4+0x11000] ;  /* 0x01100004bb30783b */ /* 0x000f280008000200 */
[----:B------:R-:W4:Y:S04]  /*8de0*/  LDSM.16.M88.4 R132, [R187+UR4+0x11800] ;  /* 0x01180004bb84783b */ /* 0x000f280008000200 */
[----:B------:R-:W-:Y:S04]  /*8df0*/  LDSM.16.M88.4 R136, [R150+0x8000] ;  /* 0x008000009688783b */ /* 0x000fe80000000200 */
[----:B------:R-:W4:Y:S01]  /*8e00*/  LDSM.16.M88.4 R140, [R189+0x4000] ;  /* 0x00400000bd8c783b */ /* 0x000f220000000200 */
[-C--:B-1----:R-:W-:Y:S06]  /*8e10*/  HMMA.16816.F32 R4, R64, R16.reuse, RZ ;  /* 0x000000104004723c */ /* 0x082fec00000018ff */
[C---:B--2---:R-:W-:Y:S06]  /*8e20*/  HMMA.16816.F32 R8, R60.reuse, R16, RZ ;  /* 0x000000103c08723c */ /* 0x044fec00000018ff */
        /* <DEDUP_REMOVED lines=15> */
[-C--:B------:R-:W-:Y:S06]  /*8f20*/  HMMA.16816.F32 R4, R136, R140.reuse, R4 ;  /* 0x0000008c8804723c */ /* 0x080fec0000001804 */
        /* <DEDUP_REMOVED lines=39> */
[----:B------:R-:W-:Y:S04]  /*91a0*/  LDSM.16.M88.4 R140, [R188+0x4000] ;  /* 0x00400000bc8c783b */ /* 0x000fe80000000200 */
[----:B------:R-:W-:Y:S01]  /*91b0*/  IADD3 R136, R2, R149, RZ ;  /* 0x0000009502887210 */ /* 0x000fe20007ffe0ff */
[----:B------:R-:W-:Y:S04]  /*91c0*/  HMMA.16816.F32 R64, R132, R138, R64 ;  /* 0x0000008a8440723c */ /* 0x000fe80000001840 */
[----:B------:R-:W1:Y:S04]  /*91d0*/  LDSM.16.M88.4 R132, [R136+0x8000] ;  /* 0x008000008884783b */ /* 0x000e680000000200 */
[----:B------:R-:W2:Y:S01]  /*91e0*/  LDSM.16.M88.4 R136, [R136+0xa000] ;  /* 0x00a000008888783b */ /* 0x000ea20000000200 */
[-C--:B-1----:R-:W-:Y:S06]  /*91f0*/  HMMA.16816.F32 R4, R132, R140.reuse, R4 ;  /* 0x0000008c8404723c */ /* 0x082fec0000001804 */
[C---:B--2---:R-:W-:Y:S06]  /*9200*/  HMMA.16816.F32 R8, R136.reuse, R140, R8 ;  /* 0x0000008c8808723c */ /* 0x044fec0000001808 */
[-C--:B------:R-:W-:Y:S05]  /*9210*/  HMMA.16816.F32 R12, R136, R142.reuse, R12 ;  /* 0x0000008e880c723c */ /* 0x080fea000000180c */
[----:B------:R-:W-:Y:S01]  /*9220*/  MOV R140, R147 ;  /* 0x00000093008c7202 */ /* 0x000fe20000000f00 */
[C---:B------:R-:W-:Y:S05]  /*9230*/  HMMA.16816.F32 R16, R132.reuse, R142, R16 ;  /* 0x0000008e8410723c */ /* 0x040fea0000001810 */
[----:B------:R-:W-:Y:S01]  /*9240*/  MOV R141, R146 ;  /* 0x00000092008d7202 */ /* 0x000fe20000000f00 */
[C---:B-----5:R-:W-:Y:S01]  /*9250*/  FADD.FTZ R4, -R154.reuse, R4 ;  /* 0x000000049a047221 */ /* 0x060fe20000010100 */
[----:B------:R-:W-:Y:S01]  /*9260*/  FADD.FTZ R5, -R154, R5 ;  /* 0x000000059a057221 */ /* 0x000fe20000010100 */
[----:B------:R-:W-:Y:S03]  /*9270*/  FADD.FTZ R6, -R153, R6 ;  /* 0x0000000699067221 */ /* 0x000fe60000010100 */
[----:B------:R-:W-:Y:S01]  /*9280*/  FMUL.FTZ R155, R155, R4 ;  /* 0x000000049b9b7220 */ /* 0x000fe20000410000 */
[----:B------:R-:W-:Y:S01]  /*9290*/  FMUL.FTZ R4, R145, R5 ;  /* 0x0000000591047220 */ /* 0x000fe20000410000 */
[----:B------:R-:W-:Y:S01]  /*92a0*/  FMUL.FTZ R2, R144, R6 ;  /* 0x0000000690027220 */ /* 0x000fe20000410000 */
[----:B------:R-:W-:Y:S01]  /*92b0*/  FADD.FTZ R7, -R153, R7 ;  /* 0x0000000799077221 */ /* 0x000fe20000010100 */
[----:B------:R-:W1:Y:S01]  /*92c0*/  LDSM.16.M88.4 R144, [R188+0x4800] ;  /* 0x00480000bc90783b */ /* 0x000e620000000200 */
[C---:B------:R-:W-:Y:S01]  /*92d0*/  FADD.FTZ R8, -R152.reuse, R8 ;  /* 0x0000000898087221 */ /* 0x040fe20000010100 */
[----:B------:R-:W-:Y:S01]  /*92e0*/  FADD.FTZ R10, -R151, R10 ;  /* 0x0000000a970a7221 */ /* 0x000fe20000010100 */
[----:B------:R-:W-:Y:S01]  /*92f0*/  FADD.FTZ R13, -R152, R13 ;  /* 0x0000000d980d7221 */ /* 0x000fe20000010100 */
[----:B------:R-:W-:Y:S01]  /*9300*/  FMUL.FTZ R5, R166, R155 ;  /* 0x0000009ba6057220 */ /* 0x000fe20000410000 */
[----:B------:R-:W-:Y:S01]  /*9310*/  FMUL.FTZ R4, R197, R4 ;  /* 0x00000004c5047220 */ /* 0x000fe20000410000 */
[----:B------:R-:W-:Y:S01]  /*9320*/  FMUL.FTZ R0, R251, R7 ;  /* 0x00000007fb007220 */ /* 0x000fe20000410000 */
[----:B------:R-:W-:Y:S01]  /*9330*/  FADD.FTZ R11, -R151, R11 ;  /* 0x0000000b970b7221 */ /* 0x000fe20000010100 */
[----:B------:R-:W-:Y:S01]  /*9340*/  FMUL.FTZ R8, R212, R8 ;  /* 0x00000008d4087220 */ /* 0x000fe20000410000 */
[----:B------:R-:W-:Y:S01]  /*9350*/  FADD.FTZ R17, -R154, R17 ;  /* 0x000000119a117221 */ /* 0x000fe20000010100 */
[----:B------:R-:W-:Y:S01]  /*9360*/  FADD.FTZ R18, -R153, R18 ;  /* 0x0000001299127221 */ /* 0x000fe20000010100 */
[----:B------:R-:W-:Y:S01]  /*9370*/  FADD.FTZ R9, -R152, R9 ;  /* 0x0000000998097221 */ /* 0x000fe20000010100 */
[----:B------:R-:W-:Y:S01]  /*9380*/  FMUL.FTZ R6, R157, R10 ;  /* 0x0000000a9d067220 */ /* 0x000fe20000410000 */
[----:B------:R-:W-:Y:S01]  /*9390*/  FMUL.FTZ R17, R115, R17 ;  /* 0x0000001173117220 */ /* 0x000fe20000410000 */
[----:B------:R-:W-:Y:S01]  /*93a0*/  FMUL.FTZ R7, R250, R13 ;  /* 0x0000000dfa077220 */ /* 0x000fe20000410000 */
[----:B------:R2:W5:Y:S01]  /*93b0*/  LDL.LU R115, [R1+0x130] ;  /* 0x0001300001737983 */ /* 0x0005620000300800 */
[----:B------:R-:W-:Y:S01]  /*93c0*/  FMUL.FTZ R18, R114, R18 ;  /* 0x0000001272127220 */ /* 0x000fe20000410000 */
[----:B------:R-:W-:Y:S01]  /*93d0*/  FADD.FTZ R19, -R153, R19 ;  /* 0x0000001399137221 */ /* 0x000fe20000010100 */
[----:B------:R-:W-:Y:S01]  /*93e0*/  FMUL.FTZ R9, R158, R9 ;  /* 0x000000099e097220 */ /* 0x000fe20000410000 */
[----:B------:R2:W5:Y:S01]  /*93f0*/  LDL.LU R114, [R1+0x12c] ;  /* 0x00012c0001727983 */ /* 0x0005620000300800 */
[----:B------:R-:W-:Y:S01]  /*9400*/  FMUL.FTZ R10, R156, R11 ;  /* 0x0000000b9c0a7220 */ /* 0x000fe20000410000 */
[----:B------:R-:W-:Y:S01]  /*9410*/  FMUL.FTZ R13, R175, R8 ;  /* 0x00000008af0d7220 */ /* 0x000fe20000410000 */
[----:B------:R-:W-:Y:S01]  /*9420*/  FMUL.FTZ R11, R198, R6 ;  /* 0x00000006c60b7220 */ /* 0x000fe20000410000 */
[----:B------:R-:W-:Y:S01]  /*9430*/  F2FP.F16.F32.PACK_AB R158, R4, R5 ;  /* 0x00000005049e723e */ /* 0x000fe200000000ff */
[----:B------:R-:W-:Y:S01]  /*9440*/  FMUL.FTZ R8, R165, R7 ;  /* 0x00000007a5087220 */ /* 0x000fe20000410000 */
[----:B------:R-:W-:Y:S01]  /*9450*/  FMUL.FTZ R19, R113, R19 ;  /* 0x0000001371137220 */ /* 0x000fe20000410000 */
[----:B------:R-:W3:Y:S01]  /*9460*/  LDSM.16.M88.4 R4, [R188+0x5000] ;  /* 0x00500000bc04783b */ /* 0x000ee20000000200 */
[----:B------:R-:W-:Y:S01]  /*9470*/  FMUL.FTZ R10, R181, R10 ;  /* 0x0000000ab50a7220 */ /* 0x000fe20000410000 */
[----:B------:R-:W-:Y:S01]  /*9480*/  MOV R251, R140 ;  /* 0x0000008c00fb7202 */ /* 0x000fe20000000f00 */
[----:B------:R-:W-:Y:S01]  /*9490*/  FADD.FTZ R16, -R154, R16 ;  /* 0x000000109a107221 */ /* 0x000fe20000010100 */
[----:B------:R2:W5:Y:S01]  /*94a0*/  LDL.LU R113, [R1+0x128] ;  /* 0x0001280001717983 */ /* 0x0005620000300800 */
[C---:B------:R-:W-:Y:S01]  /*94b0*/  FADD.FTZ R15, -R151.reuse, R15 ;  /* 0x0000000f970f7221 */ /* 0x040fe20000010100 */
[----:B------:R-:W-:Y:S01]  /*94c0*/  FMUL.FTZ R2, R170, R2 ;  /* 0x00000002aa027220 */ /* 0x000fe20000410000 */
[----:B------:R-:W-:Y:S01]  /*94d0*/  FMUL.FTZ R0, R168, R0 ;  /* 0x00000000a8007220 */ /* 0x000fe20000410000 */
[----:B------:R-:W-:Y:S01]  /*94e0*/  FADD.FTZ R14, -R151, R14 ;  /* 0x0000000e970e7221 */ /* 0x000fe20000010100 */
[----:B------:R-:W-:Y:S01]  /*94f0*/  FMUL.FTZ R15, R251, R15 ;  /* 0x0000000ffb0f7220 */ /* 0x000fe20000410000 */
[----:B------:R-:W-:Y:S01]  /*9500*/  FADD.FTZ R12, -R152, R12 ;  /* 0x0000000c980c7221 */ /* 0x000fe20000010100 */
[----:B------:R-:W-:Y:S01]  /*9510*/  F2FP.F16.F32.PACK_AB R155, R10, R11 ;  /* 0x0000000b0a9b723e */ /* 0x000fe200000000ff */
[----:B------:R-:W-:Y:S01]  /*9520*/  FMUL.FTZ R14, R249, R14 ;  /* 0x0000000ef90e7220 */ /* 0x000fe20000410000 */
[----:B------:R-:W-:Y:S01]  /*9530*/  F2FP.F16.F32.PACK_AB R157, R0, R2 ;  /* 0x00000002009d723e */ /* 0x000fe200000000ff */
[-C--:B-1----:R-:W-:Y:S03]  /*9540*/  HMMA.16816.F32 R20, R132, R144.reuse, R20 ;  /* 0x000000908414723c */ /* 0x082fe60000001814 */
[----:B------:R-:W-:Y:S01]  /*9550*/  FMUL.FTZ R0, R169, R15 ;  /* 0x0000000fa9007220 */ /* 0x000fe20000410000 */
        /* <DEDUP_REMOVED lines=8> */
[C---:B------:R-:W-:Y:S01]  /*95e0*/  FADD.FTZ R20, -R154.reuse, R20 ;  /* 0x000000149a147221 */ /* 0x040fe20000010100 */
[----:B------:R-:W-:Y:S01]  /*95f0*/  FADD.FTZ R21, -R154, R21 ;  /* 0x000000159a157221 */ /* 0x000fe20000010100 */
[----:B------:R-:W-:Y:S01]  /*9600*/  FADD.FTZ R22, -R153, R22 ;  /* 0x0000001699167221 */ /* 0x000fe20000010100 */
[-C--:B---3--:R-:W-:Y:S03]  /*9610*/  HMMA.16816.F32 R36, R132, R4.reuse, R36 ;  /* 0x000000048424723c */ /* 0x088fe60000001824 */
[----:B------:R-:W-:Y:S01]  /*9620*/  FMUL.FTZ R20, R112, R20 ;  /* 0x0000001470147220 */ /* 0x000fe20000410000 */
[----:B------:R-:W-:Y:S01]  /*9630*/  FMUL.FTZ R21, R111, R21 ;  /* 0x000000156f157220 */ /* 0x000fe20000410000 */
[----:B------:R2:W5:Y:S01]  /*9640*/  LDL.LU R112, [R1+0x124] ;  /* 0x0001240001707983 */ /* 0x0005620000300800 */
[----:B------:R-:W-:Y:S01]  /*9650*/  FMUL.FTZ R11, R164, R18 ;  /* 0x00000012a40b7220 */ /* 0x000fe20000410000 */
[----:B------:R-:W-:Y:S01]  /*9660*/  FMUL.FTZ R10, R199, R19 ;  /* 0x00000013c70a7220 */ /* 0x000fe20000410000 */
[----:B------:R-:W-:Y:S01]  /*9670*/  FMUL.FTZ R9, R200, R20 ;  /* 0x00000014c8097220 */ /* 0x000fe20000410000 */
[----:B------:R2:W5:Y:S01]  /*9680*/  LDL.LU R111, [R1+0x120] ;  /* 0x00012000016f7983 */ /* 0x0005620000300800 */
[C---:B------:R-:W-:Y:S04]  /*9690*/  HMMA.16816.F32 R40, R136.reuse, R4, R40 ;  /* 0x000000048828723c */ /* 0x040fe80000001828 */
[----:B------:R-:W-:Y:S01]  /*96a0*/  FMUL.FTZ R22, R110, R22 ;  /* 0x000000166e167220 */ /* 0x000fe20000410000 */
[----:B------:R-:W-:Y:S01]  /*96b0*/  FADD.FTZ R23, -R153, R23 ;  /* 0x0000001799177221 */ /* 0x000fe20000010100 */
[----:B------:R2:W5:Y:S01]  /*96c0*/  LDL.LU R110, [R1+0x11c] ;  /* 0x00011c00016e7983 */ /* 0x0005620000300800 */
[C---:B------:R-:W-:Y:S01]  /*96d0*/  FADD.FTZ R24, -R152.reuse, R24 ;  /* 0x0000001898187221 */ /* 0x040fe20000010100 */
[----:B------:R-:W-:Y:S01]  /*96e0*/  FADD.FTZ R25, -R152, R25 ;  /* 0x0000001998197221 */ /* 0x000fe20000010100 */
[-C--:B------:R-:W-:Y:S03]  /*96f0*/  HMMA.16816.F32 R44, R136, R6.reuse, R44 ;  /* 0x00000006882c723c */ /* 0x080fe6000000182c */
[----:B------:R-:W-:Y:S01]  /*9700*/  FMUL.FTZ R23, R109, R23 ;  /* 0x000000176d177220 */ /* 0x000fe20000410000 */
[----:B------:R-:W-:Y:S01]  /*9710*/  FMUL.FTZ R8, R182, R21 ;  /* 0x00000015b6087220 */ /* 0x000fe20000410000 */
[----:B------:R2:W5:Y:S01]  /*9720*/  LDL.LU R109, [R1+0x118] ;  /* 0x00011800016d7983 */ /* 0x0005620000300800 */
[----:B------:R-:W-:Y:S01]  /*9730*/  FMUL.FTZ R15, R108, R24 ;  /* 0x000000186c0f7220 */ /* 0x000fe20000410000 */
[----:B------:R-:W-:Y:S01]  /*9740*/  F2FP.F16.F32.PACK_AB R142, R10, R11 ;  /* 0x0000000b0a8e723e */ /* 0x000fe200000000ff */
[----:B------:R-:W-:Y:S01]  /*9750*/  FMUL.FTZ R14, R107, R25 ;  /* 0x000000196b0e7220 */ /* 0x000fe20000410000 */
[----:B------:R2:W5:Y:S01]  /*9760*/  LDL.LU R108, [R1+0x114] ;  /* 0x00011400016c7983 */ /* 0x0005620000300800 */
[C---:B------:R-:W-:Y:S03]  /*9770*/  HMMA.16816.F32 R48, R132.reuse, R6, R48 ;  /* 0x000000068430723c */ /* 0x040fe60000001830 */
[----:B------:R2:W5:Y:S01]  /*9780*/  LDL.LU R107, [R1+0x110] ;  /* 0x00011000016b7983 */ /* 0x0005620000300800 */
[C---:B------:R-:W-:Y:S01]  /*9790*/  FADD.FTZ R26, -R151.reuse, R26 ;  /* 0x0000001a971a7221 */ /* 0x040fe20000010100 */
[----:B------:R-:W-:Y:S01]  /*97a0*/  FADD.FTZ R27, -R151, R27 ;  /* 0x0000001b971b7221 */ /* 0x000fe20000010100 */
        /* <DEDUP_REMOVED lines=8> */
[----:B------:R-:W-:Y:S01]  /*9830*/  FMUL.FTZ R16, R141, R16 ;  /* 0x000000108d107220 */ /* 0x000fe20000410000 */
[----:B------:R-:W-:Y:S01]  /*9840*/  F2FP.F16.F32.PACK_AB R141, R8, R9 ;  /* 0x00000009088d723e */ /* 0x000fe200000000ff */
[C---:B------:R-:W-:Y:S01]  /*9850*/  FADD.FTZ R30, -R151.reuse, R30 ;  /* 0x0000001e971e7221 */ /* 0x040fe20000010100 */
[----:B------:R-:W1:Y:S01]  /*9860*/  LDSM.16.M88.4 R8, [R188+0x5800] ;  /* 0x00580000bc08783b */ /* 0x000e620000000200 */
[----:B------:R-:W-:Y:S01]  /*9870*/  FADD.FTZ R31, -R151, R31 ;  /* 0x0000001f971f7221 */ /* 0x000fe20000010100 */
[----:B------:R-:W-:Y:S01]  /*9880*/  FADD.FTZ R32, -R154, R32 ;  /* 0x000000209a207221 */ /* 0x000fe20000010100 */
[----:B------:R-:W-:Y:S01]  /*9890*/  FMUL.FTZ R30, R102, R30 ;  /* 0x0000001e661e7220 */ /* 0x000fe20000410000 */
[----:B------:R2:W5:Y:S01]  /*98a0*/  LDL.LU R104, [R1+0x104] ;  /* 0x0001040001687983 */ /* 0x0005620000300800 */
[----:B------:R-:W-:Y:S01]  /*98b0*/  FMUL.FTZ R31, R101, R31 ;  /* 0x0000001f651f7220 */ /* 0x000fe20000410000 */
[----:B------:R-:W-:Y:S01]  /*98c0*/  FMUL.FTZ R32, R100, R32 ;  /* 0x0000002064207220 */ /* 0x000fe20000410000 */
[C---:B------:R-:W-:Y:S01]  /*98d0*/  FADD.FTZ R33, -R154.reuse, R33 ;  /* 0x000000219a217221 */ /* 0x040fe20000010100 */
[----:B------:R2:W5:Y:S01]  /*98e0*/  LDL.LU R103, [R1+0x100] ;  /* 0x0001000001677983 */ /* 0x0005620000300800 */
[C---:B------:R-:W-:Y:S01]  /*98f0*/  FADD.FTZ R34, -R153.reuse, R34 ;  /* 0x0000002299227221 */ /* 0x040fe20000010100 */
[----:B------:R-:W-:Y:S01]  /*9900*/  FADD.FTZ R35, -R153, R35 ;  /* 0x0000002399237221 */ /* 0x000fe20000010100 */
        /* <DEDUP_REMOVED lines=8> */
[----:B------:R-:W-:Y:S01]  /*9990*/  FMUL.FTZ R38, R94, R38 ;  /* 0x000000265e267220 */ /* 0x000fe20000410000 */
[----:B------:R2:W5:Y:S01]  /*99a0*/  LDL.LU R100, [R1+0xf4] ;  /* 0x0000f40001647983 */ /* 0x0005620000300800 */
[----:B------:R-:W-:Y:S01]  /*99b0*/  FADD.FTZ R39, -R153, R39 ;  /* 0x0000002799277221 */ /* 0x000fe20000010100 */
[C---:B------:R-:W-:Y:S01]  /*99c0*/  FADD.FTZ R40, -R152.reuse, R40 ;  /* 0x0000002898287221 */ /* 0x040fe20000010100 */
[----:B------:R-:W-:Y:S01]  /*99d0*/  FADD.FTZ R41, -R152, R41 ;  /* 0x0000002998297221 */ /* 0x000fe20000010100 */
[----:B------:R2:W5:Y:S01]  /*99e0*/  LDL.LU R99, [R1+0xf0] ;  /* 0x0000f00001637983 */ /* 0x0005620000300800 */
[----:B------:R-:W-:Y:S01]  /*99f0*/  F2FP.F16.F32.PACK_AB R156, R12, R13 ;  /* 0x0000000d0c9c723e */ /* 0x000fe200000000ff */
[----:B------:R-:W-:Y:S01]  /*9a00*/  FMUL.FTZ R12, R174, R17 ;  /* 0x00000011ae0c7220 */ /* 0x000fe20000410000 */
[----:B------:R-:W-:Y:S01]  /*9a10*/  FMUL.FTZ R17, R98, R34 ;  /* 0x0000002262117220 */ /* 0x000fe20000410000 */
[----:B------:R-:W-:Y:S01]  /*9a20*/  FMUL.FTZ R39, R93, R39 ;  /* 0x000000275d277220 */ /* 0x000fe20000410000 */
[----:B------:R2:W5:Y:S01]  /*9a30*/  LDL.LU R98, [R1+0xec] ;  /* 0x0000ec0001627983 */ /* 0x0005620000300800 */
[----:B------:R-:W-:Y:S01]  /*9a40*/  FMUL.FTZ R13, R180, R16 ;  /* 0x00000010b40d7220 */ /* 0x000fe20000410000 */
[----:B------:R-:W-:Y:S01]  /*9a50*/  FMUL.FTZ R16, R97, R35 ;  /* 0x0000002361107220 */ /* 0x000fe20000410000 */
[----:B------:R-:W-:Y:S01]  /*9a60*/  FMUL.FTZ R6, R92, R40 ;  /* 0x000000285c067220 */ /* 0x000fe20000410000 */
[----:B------:R2:W5:Y:S01]  /*9a70*/  LDL.LU R97, [R1+0xe8] ;  /* 0x0000e80001617983 */ /* 0x0005620000300800 */
[C---:B------:R-:W-:Y:S01]  /*9a80*/  FADD.FTZ R42, -R151.reuse, R42 ;  /* 0x0000002a972a7221 */ /* 0x040fe20000010100 */
[C---:B------:R-:W-:Y:S01]  /*9a90*/  FADD.FTZ R43, -R151.reuse, R43 ;  /* 0x0000002b972b7221 */ /* 0x040fe20000010100 */
[----:B------:R-:W-:Y:S01]  /*9aa0*/  FADD.FTZ R44, -R152, R44 ;  /* 0x0000002c982c7221 */ /* 0x000fe20000010100 */
[----:B------:R2:W5:Y:S01]  /*9ab0*/  LDL.LU R96, [R1+0xe4] ;  /* 0x0000e40001607983 */ /* 0x0005620000300800 */
[----:B------:R-:W-:Y:S01]  /*9ac0*/  FMUL.FTZ R7, R90, R42 ;  /* 0x0000002a5a077220 */ /* 0x000fe20000410000 */
[----:B------:R-:W-:Y:S01]  /*9ad0*/  FADD.FTZ R45, -R152, R45 ;  /* 0x0000002d982d7221 */ /* 0x000fe20000010100 */
[----:B------:R-:W-:Y:S01]  /*9ae0*/  FMUL.FTZ R44, R88, R44 ;  /* 0x0000002c582c7220 */ /* 0x000fe20000410000 */
[----:B------:R2:W5:Y:S01]  /*9af0*/  LDL.LU R95, [R1+0xe0] ;  /* 0x0000e000015f7983 */ /* 0x0005620000300800 */
[----:B------:R-:W-:Y:S01]  /*9b00*/  FADD.FTZ R46, -R151, R46 ;  /* 0x0000002e972e7221 */ /* 0x000fe20000010100 */
[----:B------:R-:W-:Y:S01]  /*9b10*/  FMUL.FTZ R25, R87, R45 ;  /* 0x0000002d57197220 */ /* 0x000fe20000410000 */
[----:B------:R-:W-:Y:S01]  /*9b20*/  FADD.FTZ R47, -R151, R47 ;  /* 0x0000002f972f7221 */ /* 0x000fe20000010100 */
[----:B------:R2:W5:Y:S01]  /*9b30*/  LDL.LU R94, [R1+0xdc] ;  /* 0x0000dc00015e7983 */ /* 0x0005620000300800 */
[----:B------:R-:W-:Y:S01]  /*9b40*/  FMUL.FTZ R46, R86, R46 ;  /* 0x0000002e562e7220 */ /* 0x000fe20000410000 */
[C---:B------:R-:W-:Y:S01]  /*9b50*/  FADD.FTZ R48, -R154.reuse, R48 ;  /* 0x000000309a307221 */ /* 0x040fe20000010100 */
        /* <DEDUP_REMOVED lines=19> */
[-C--:B-1----:R-:W-:Y:S03]  /*9c90*/  HMMA.16816.F32 R52, R132, R8.reuse, R52 ;  /* 0x000000088434723c */ /* 0x082fe60000001834 */
[----:B------:R2:W5:Y:S01]  /*9ca0*/  LDL.LU R88, [R1+0xc4] ;  /* 0x0000c40001587983 */ /* 0x0005620000300800 */
[----:B------:R-:W-:Y:S01]  /*9cb0*/  F2FP.F16.F32.PACK_AB R144, R0, R2 ;  /* 0x000000020090723e */ /* 0x000fe200000000ff */
[----:B------:R-:W-:Y:S01]  /*9cc0*/  FMUL.FTZ R2, R202, R22 ;  /* 0x00000016ca027220 */ /* 0x000fe20000410000 */
[----:B------:R-:W-:Y:S01]  /*9cd0*/  FMUL.FTZ R22, R81, R51 ;  /* 0x0000003351167220 */ /* 0x000fe20000410000 */
[----:B------:R2:W5:Y:S01]  /*9ce0*/  LDL.LU R87, [R1+0xc0] ;  /* 0x0000c00001577983 */ /* 0x0005620000300800 */
[----:B------:R-:W-:Y:S01]  /*9cf0*/  FMUL.FTZ R0, R201, R23 ;  /* 0x00000017c9007220 */ /* 0x000fe20000410000 */
[C---:B------:R-:W-:Y:S02]  /*9d00*/  HMMA.16816.F32 R56, R136.reuse, R8, R56 ;  /* 0x000000088838723c */ /* 0x040fe40000001838 */
[----:B------:R2:W5:Y:S02]  /*9d10*/  LDL.LU R86, [R1+0xbc] ;  /* 0x0000bc0001567983 */ /* 0x0005640000300800 */
[----:B------:R-:W-:Y:S01]  /*9d20*/  F2FP.F16.F32.PACK_AB R35, R14, R15 ;  /* 0x0000000f0e23723e */ /* 0x000fe200000000ff */
[----:B------:R-:W-:Y:S01]  /*9d30*/  FMUL.FTZ R14, R160, R33 ;  /* 0x00000021a00e7220 */ /* 0x000fe20000410000 */
[----:B------:R2:W5:Y:S01]  /*9d40*/  LDL.LU R85, [R1+0xb8] ;  /* 0x0000b80001557983 */ /* 0x0005620000300800 */
[----:B------:R-:W-:Y:S01]  /*9d50*/  F2FP.F16.F32.PACK_AB R33, R4, R5 ;  /* 0x000000050421723e */ /* 0x000fe200000000ff */
[----:B------:R-:W-:Y:S01]  /*9d60*/  FMUL.FTZ R5, R177, R36 ;  /* 0x00000024b1057220 */ /* 0x000fe20000410000 */
[-C--:B------:R-:W-:Y:S03]  /*9d70*/  HMMA.16816.F32 R60, R136, R10.reuse, R60 ;  /* 0x0000000a883c723c */ /* 0x080fe6000000183c */
[----:B------:R-:W-:Y:S01]  /*9d80*/  FMUL.FTZ R4, R176, R37 ;  /* 0x00000025b0047220 */ /* 0x000fe20000410000 */
[----:B------:R-:W-:Y:S01]  /*9d90*/  F2FP.F16.F32.PACK_AB R140, R0, R2 ;  /* 0x00000002008c723e */ /* 0x000fe200000000ff */
[----:B------:R-:W-:Y:S01]  /*9da0*/  FMUL.FTZ R0, R206, R31 ;  /* 0x0000001fce007220 */ /* 0x000fe20000410000 */
[----:B------:R-:W-:Y:S01]  /*9db0*/  FMUL.FTZ R2, R207, R30 ;  /* 0x0000001ecf027220 */ /* 0x000fe20000410000 */
[----:B------:R-:W-:Y:S01]  /*9dc0*/  FMUL.FTZ R15, R161, R32 ;  /* 0x00000020a10f7220 */ /* 0x000fe20000410000 */
[----:B------:R-:W-:Y:S01]  /*9dd0*/  F2FP.F16.F32.PACK_AB R29, R4, R5 ;  /* 0x00000005041d723e */ /* 0x000fe200000000ff */
[----:B------:R-:W-:Y:S04]  /*9de0*/  HMMA.16816.F32 R64, R132, R10, R64 ;  /* 0x0000000a8440723c */ /* 0x000fe80000001840 */
[----:B------:R-:W-:Y:S01]  /*9df0*/  FMUL.FTZ R5, R84, R48 ;  /* 0x0000003054057220 */ /* 0x000fe20000410000 */
[----:B------:R-:W-:Y:S01]  /*9e00*/  F2FP.F16.F32.PACK_AB R32, R0, R2 ;  /* 0x000000020020723e */ /* 0x000fe200000000ff */
[----:B------:R2:W5:Y:S01]  /*9e10*/  LDL.LU R84, [R1+0xb4] ;  /* 0x0000b40001547983 */ /* 0x0005620000300800 */
[----:B------:R-:W-:Y:S01]  /*9e20*/  FMUL.FTZ R0, R179, R39 ;  /* 0x00000027b3007220 */ /* 0x000fe20000410000 */
[----:B------:R-:W-:Y:S03]  /*9e30*/  FMUL.FTZ R2, R225, R38 ;  /* 0x00000026e1027220 */ /* 0x000fe60000410000 */
[----:B------:R-:W-:Y:S01]  /*9e40*/  FMUL.FTZ R23, R83, R49 ;  /* 0x0000003153177220 */ /* 0x000fe20000410000 */
[----:B------:R-:W-:Y:S01]  /*9e50*/  FADD.FTZ R52, -R154, R52 ;  /* 0x000000349a347221 */ /* 0x000fe20000010100 */
[----:B------:R2:W5:Y:S01]  /*9e60*/  LDL.LU R83, [R1+0xb0] ;  /* 0x0000b00001537983 */ /* 0x0005620000300800 */
[----:B------:R-:W-:Y:S01]  /*9e70*/  F2FP.F16.F32.PACK_AB R28, R0, R2 ;  /* 0x00000002001c723e */ /* 0x000fe200000000ff */
        /* <DEDUP_REMOVED lines=10> */
[----:B------:R2:W5:Y:S01]  /*9f20*/  LDL.LU R80, [R1+0xa4] ;  /* 0x0000a40001507983 */ /* 0x0005620000300800 */
[----:B------:R-:W-:Y:S01]  /*9f30*/  FMUL.FTZ R16, R79, R53 ;  /* 0x000000354f107220 */ /* 0x000fe20000410000 */
[----:B------:R-:W-:Y:S01]  /*9f40*/  F2FP.F16.F32.PACK_AB R31, R14, R15 ;  /* 0x0000000f0e1f723e */ /* 0x000fe200000000ff */
        /* <DEDUP_REMOVED lines=10> */
[C---:B------:R-:W-:Y:S01]  /*9ff0*/  FADD.FTZ R60, -R152.reuse, R60 ;  /* 0x0000003c983c7221 */ /* 0x040fe20000010100 */
        /* <DEDUP_REMOVED lines=8> */
[----:B------:R-:W-:Y:S01]  /*a080*/  FADD.FTZ R64, -R154, R64 ;  /* 0x000000409a407221 */ /* 0x000fe20000010100 */
[----:B------:R-:W-:Y:S01]  /*a090*/  FMUL.FTZ R62, R70, R62 ;  /* 0x0000003e463e7220 */ /* 0x000fe20000410000 */
        /* <DEDUP_REMOVED lines=11> */
[----:B------:R2:W5:Y:S01]  /*a150*/  LDL.LU R74, [R1+0x8c] ;  /* 0x00008c00014a7983 */ /* 0x0005620000300800 */
[----:B------:R-:W-:Y:S01]  /*a160*/  F2FP.F16.F32.PACK_AB R25, R25, R4 ;  /* 0x000000041919723e */ /* 0x000fe200000000ff */
[----:B------:R-:W-:Y:S01]  /*a170*/  FMUL.FTZ R0, R235, R0 ;  /* 0x00000000eb007220 */ /* 0x000fe20000410000 */
[----:B------:R-:W-:Y:S01]  /*a180*/  FMUL.FTZ R22, R234, R22 ;  /* 0x00000016ea167220 */ /* 0x000fe20000410000 */
[----:B------:R-:W-:Y:S01]  /*a190*/  F2FP.F16.F32.PACK_AB R24, R24, R2 ;  /* 0x000000021818723e */ /* 0x000fe200000000ff */
[----:B------:R2:W5:Y:S01]  /*a1a0*/  LDL.LU R73, [R1+0x88] ;  /* 0x0000880001497983 */ /* 0x0005620000300800 */
[----:B------:R-:W-:Y:S01]  /*a1b0*/  FMUL.FTZ R5, R213, R5 ;  /* 0x00000005d5057220 */ /* 0x000fe20000410000 */
[----:B------:R-:W-:Y:S01]  /*a1c0*/  FMUL.FTZ R23, R233, R23 ;  /* 0x00000017e9177220 */ /* 0x000fe20000410000 */
[----:B------:R-:W-:Y:S01]  /*a1d0*/  F2FP.F16.F32.PACK_AB R22, R22, R0 ;  /* 0x000000001616723e */ /* 0x000fe200000000ff */
[----:B------:R2:W5:Y:S01]  /*a1e0*/  LDL.LU R72, [R1+0x84] ;  /* 0x0000840001487983 */ /* 0x0005620000300800 */
[C---:B------:R-:W-:Y:S01]  /*a1f0*/  FADD.FTZ R66, -R153.reuse, R66 ;  /* 0x0000004299427221 */ /* 0x040fe20000010100 */
[----:B------:R-:W-:Y:S01]  /*a200*/  FADD.FTZ R67, -R153, R67 ;  /* 0x0000004399437221 */ /* 0x000fe20000010100 */
[----:B------:R-:W-:Y:S01]  /*a210*/  F2FP.F16.F32.PACK_AB R23, R23, R5 ;  /* 0x000000051717723e */ /* 0x000fe200000000ff */
[----:B------:R2:W5:Y:S01]  /*a220*/  LDL.LU R71, [R1+0x80] ;  /* 0x0000800001477983 */ /* 0x0005620000300800 */
[----:B------:R-:W-:Y:S01]  /*a230*/  FMUL.FTZ R2, R243, R52 ;  /* 0x00000034f3027220 */ /* 0x000fe20000410000 */
[----:B------:R-:W-:Y:S01]  /*a240*/  FMUL.FTZ R16, R238, R16 ;  /* 0x00000010ee107220 */ /* 0x000fe20000410000 */
[----:B------:R-:W-:Y:S01]  /*a250*/  FMUL.FTZ R4, R248, R54 ;  /* 0x00000036f8047220 */ /* 0x000fe20000410000 */
[----:B------:R2:W5:Y:S01]  /*a260*/  LDL.LU R70, [R1+0x7c] ;  /* 0x00007c0001467983 */ /* 0x0005620000300800 */
[----:B------:R-:W-:Y:S01]  /*a270*/  FMUL.FTZ R15, R247, R15 ;  /* 0x0000000ff70f7220 */ /* 0x000fe20000410000 */
[----:B------:R-:W-:Y:S01]  /*a280*/  FMUL.FTZ R0, R239, R56 ;  /* 0x00000038ef007220 */ /* 0x000fe20000410000 */
[----:B------:R-:W-:Y:S01]  /*a290*/  F2FP.F16.F32.PACK_AB R16, R16, R2 ;  /* 0x000000021010723e */ /* 0x000fe200000000ff */
[----:B------:R2:W5:Y:S01]  /*a2a0*/  LDL.LU R69, [R1+0x78] ;  /* 0x0000780001457983 */ /* 0x0005620000300800 */
[----:B------:R-:W-:Y:S01]  /*a2b0*/  FMUL.FTZ R19, R237, R19 ;  /* 0x00000013ed137220 */ /* 0x000fe20000410000 */
[----:B------:R-:W-:Y:S01]  /*a2c0*/  F2FP.F16.F32.PACK_AB R15, R15, R4 ;  /* 0x000000040f0f723e */ /* 0x000fe200000000ff */
[----:B------:R-:W-:Y:S01]  /*a2d0*/  FMUL.FTZ R13, R173, R17 ;  /* 0x00000011ad0d7220 */ /* 0x000fe20000410000 */
[----:B------:R2:W5:Y:S01]  /*a2e0*/  LDL.LU R68, [R1+0x74] ;  /* 0x0000740001447983 */ /* 0x0005620000300800 */
[----:B------:R-:W-:Y:S01]  /*a2f0*/  FMUL.FTZ R5, R194, R66 ;  /* 0x00000042c2057220 */ /* 0x000fe20000410000 */
[----:B------:R-:W-:Y:S01]  /*a300*/  F2FP.F16.F32.PACK_AB R19, R19, R0 ;  /* 0x000000001313723e */ /* 0x000fe200000000ff */
[----:B------:R-:W-:Y:S01]  /*a310*/  FMUL.FTZ R17, R193, R67 ;  /* 0x00000043c1117220 */ /* 0x000fe20000410000 */
[----:B------:R-:W-:Y:S01]  /*a320*/  F2FP.F16.F32.PACK_AB R30, R12, R13 ;  /* 0x0000000d0c1e723e */ /* 0x000fe200000000ff */
[----:B------:R2:W5:Y:S01]  /*a330*/  LDL.LU R3, [R1+0x70] ;  /* 0x0000700001037983 */ /* 0x0005620000300800 */
[----:B------:R-:W-:Y:S01]  /*a340*/  MOV R194, 0x20 ;  /* 0x0000002000c27802 */ /* 0x000fe20000000f00 */
[----:B------:R-:W-:Y:S01]  /*a350*/  FMUL.FTZ R7, R230, R7 ;  /* 0x00000007e6077220 */ /* 0x000fe20000410000 */
[----:B------:R-:W-:Y:S01]  /*a360*/  MOV R193, 0x40 ;  /* 0x0000004000c17802 */ /* 0x000fe20000000f00 */
        /* <DEDUP_REMOVED lines=14> */
[----:B------:R-:W-:Y:S02]  /*a450*/  FMUL.FTZ R17, R240, R17 ;  /* 0x00000011f0117220 */ /* 0x000fe40000410000 */
[----:B------:R-:W-:Y:S03]  /*a460*/  F2FP.F16.F32.PACK_AB R14, R14, R0 ;  /* 0x000000000e0e723e */ /* 0x000fe600000000ff */
[----:B------:R-:W-:Y:S01]  /*a470*/  F2FP.F16.F32.PACK_AB R17, R17, R5 ;  /* 0x000000051111723e */ /* 0x000fe200000000ff */
[----:B--2---:R-:W-:Y:S06]  /*a480*/  @!P0 BRA `(.L_x_2426) ;  /* 0x0000000400148947 */ /* 0x004fec0003800000 */
[----:B------:R-:W2:Y:S01]  /*a490*/  LDL.LU R39, [R1+0xc] ;  /* 0x00000c0001277983 */ /* 0x000ea20000300800 */
[----:B------:R-:W1:Y:S01]  /*a4a0*/  LDC R36, c[0x0][0x240] ;  /* 0x00009000ff247b82 */ /* 0x000e620000000800 */
[----:B------:R-:W-:Y:S01]  /*a4b0*/  ISETP.GE.AND P1, PT, R226, UR27, PT ;  /* 0x0000001be2007c0c */ /* 0x000fe2000bf26270 */
[----:B------:R-:W-:Y:S01]  /*a4c0*/  ULOP3.LUT UR14, UR11, 0x1, URZ, 0xc0, !UPT ;  /* 0x000000010b0e7892 */ /* 0x000fe2000f8ec03f */
[----:B------:R-:W3:Y:S03]  /*a4d0*/  LDL.LU R38, [R1+0x8] ;  /* 0x0000080001267983 */ /* 0x000ee60000300800 */
[----:B------:R-:W-:Y:S01]  /*a4e0*/  UISETP.NE.U32.AND UP1, UPT, UR14, 0x1, UPT ;  /* 0x000000010e00788c */ /* 0x000fe2000bf25070 */
[----:B------:R-:W4:Y:S03]  /*a4f0*/  LDL.LU R37, [R1] ;  /* 0x0000000001257983 */ /* 0x000f260000300800 */
[----:B------:R-:W-:Y:S04]  /*a500*/  USEL UR14, UR61, 0x4000, !UP1 ;  /* 0x000040003d0e7887 */ /* 0x000fe8000c800000 */
[----:B------:R-:W1:Y:S02]  /*a510*/  @!P1 LDC R2, c[0x0][0x244] ;  /* 0x00009100ff029b82 */ /* 0x000e640000000800 */
[----:B------:R-:W-:Y:S02]  /*a520*/  VIADD R196, R196, UR14 ;  /* 0x0000000ec4c47c36 */ /* 0x000fe40008000000 */
[----:B------:R-:W-:Y:S03]  /*a530*/  VIADD R190, R190, UR14 ;  /* 0x0000000ebebe7c36 */ /* 0x000fe60008000000 */
[----:B------:R1:W-:Y:S01]  /*a540*/  @P1 STS [R196], RZ ;  /* 0x000000ffc4001388 */ /* 0x0003e20000000800 */
[----:B------:R-:W4:Y:S03]  /*a550*/  @!P1 LDC R10, c[0x0][0x244] ;  /* 0x00009100ff0a9b82 */ /* 0x000f260000000800 */
[----:B------:R1:W-:Y:S04]  /*a560*/  @P1 STS [R196+0x4], RZ ;  /* 0x000004ffc4001388 */ /* 0x0003e80000000800 */
[----:B------:R2:W-:Y:S01]  /*a570*/  @P1 STS [R196+0x8], RZ ;  /* 0x000008ffc4001388 */ /* 0x0005e20000000800 */
[----:B------:R-:W1:Y:S03]  /*a580*/  @!P1 LDC R11, c[0x0][0x244] ;  /* 0x00009100ff0b9b82 */ /* 0x000e660000000800 */
[----:B------:R2:W-:Y:S01]  /*a590*/  @P1 STS [R196+0xc], RZ ;  /* 0x00000cffc4001388 */ /* 0x0005e20000000800 */
[C---:B-1----:R-:W-:Y:S05]  /*a5a0*/  IMAD.U32 R4, R36.reuse, -0x80, RZ ;  /* 0xffffff8024047824 */ /* 0x042fea00078e00ff */
[C---:B------:R-:W-:Y:S02]  /*a5b0*/  @!P1 LEA R0, P3, R36.reuse, R4, 0x5 ;  /* 0x0000000424009211 */ /* 0x040fe400078628ff */
[----:B------:R-:W-:Y:S04]  /*a5c0*/  SHF.R.S32.HI R5, RZ, 0x1f, R4 ;  /* 0x0000001fff057819 */ /* 0x000fe80000011404 */
[C---:B------:R-:W-:Y:S01]  /*a5d0*/  @!P1 LEA.HI.X R2, R36.reuse, R5, R2, 0x5, P3 ;  /* 0x0000000524029211 */ /* 0x040fe200018f2c02 */
[----:B------:R-:W-:Y:S04]  /*a5e0*/  @!P1 IMAD.WIDE.U32 R8, R36, 0x60, R4 ;  /* 0x0000006024089825 */ /* 0x000fe800078e0004 */
[----:B------:R-:W-:Y:S04]  /*a5f0*/  @!P1 IMAD R11, R11, 0x60, RZ ;  /* 0x000000600b0b9824 */ /* 0x000fe800078e02ff */
[----:B------:R-:W-:Y:S01]  /*a600*/  @!P1 IMAD.IADD R9, R9, 0x1, R11 ;  /* 0x0000000109099824 */ /* 0x000fe200078e020b */
[-C--:B--2---:R-:W-:Y:S02]  /*a610*/  @!P1 LEA R12, P2, R0, R39.reuse, 0x1 ;  /* 0x00000027000c9211 */ /* 0x084fe400078408ff */
[----:B------:R-:W-:Y:S02]  /*a620*/  LEA R6, P3, R4, R39, 0x1 ;  /* 0x0000002704067211 */ /* 0x000fe400078608ff */
[-C--:B---3--:R-:W-:Y:S02]  /*a630*/  @!P1 LEA.HI.X R13, R0, R38.reuse, R2, 0x1, P2 ;  /* 0x00000026000d9211 */ /* 0x088fe400010f0c02 */
[----:B------:R-:W-:Y:S01]  /*a640*/  LEA.HI.X R7, R4, R38, R5, 0x1, P3 ;  /* 0x0000002604077211 */ /* 0x000fe200018f0c05 */
[C---:B----4-:R-:W-:Y:S01]  /*a650*/  VIADD R0, R37.reuse, UR14 ;  /* 0x0000000e25007c36 */ /* 0x050fe20008000000 */
[C---:B------:R-:W-:Y:S04]  /*a660*/  @!P1 LEA R2, P2, R36.reuse, R4, 0x6 ;  /* 0x0000000424029211 */ /* 0x040fe800078430ff */
        /* <DEDUP_REMOVED lines=10> */
[C---:B------:R-:W-:Y:S01]  /*a710*/  @!P1 VIADD R2, R37.reuse, UR14 ;  /* 0x0000000e25029c36 */ /* 0x040fe20008000000 */
[----:B------:R-:W-:Y:S01]  /*a720*/  @!P1 LEA.HI.X R5, R8, R38, R9, 0x1, P2 ;  /* 0x0000002608059211 */ /* 0x000fe200010f0c09 */
[----:B------:R-:W-:Y:S01]  /*a730*/  @!P1 VIADD R8, R37, UR14 ;  /* 0x0000000e25089c36 */ /* 0x000fe20008000000 */
        /* <DEDUP_REMOVED lines=18> */
[----:B------:R1:W-:Y:S04]  /*a860*/  STL [R1], R0 ;  /* 0x0000000001007387 */ /* 0x0003e80000100800 */
[----:B------:R-:W-:Y:S01]  /*a870*/  @!PT LDS RZ, [RZ] ;  /* 0x00000000fffff984 */ /* 0x000fe20000000800 */
[----:B------:R-:W-:Y:S01]  /*a880*/  @!PT LDS RZ, [RZ] ;  /* 0x00000000fffff984 */ /* 0x000fe20000000800 */
[----:B------:R-:W-:Y:S01]  /*a890*/  @!PT LDS RZ, [RZ] ;  /* 0x00000000fffff984 */ /* 0x000fe20000000800 */
[----:B------:R1:W-:Y:S04]  /*a8a0*/  @!P1 LDGSTS.E.BYPASS.LTC128B.128 [R2+0x3000], desc[UR12][R4.64] ;  /* 0x0300000004029fae */ /* 0x0003e8000b901d4c */
[----:B------:R1:W-:Y:S04]  /*a8b0*/  STL [R1+0xc], R6 ;  /* 0x00000c0601007387 */ /* 0x0003e80000100800 */
[----:B------:R-:W0:Y:S04]  /*a8c0*/  LDGDEPBAR ;  /* 0x00000000000079af */ /* 0x000e280000000000 */
[----:B------:R1:W-:Y:S02]  /*a8d0*/  STL [R1+0x8], R7 ;  /* 0x0000080701007387 */ /* 0x0003e40000100800 */
.L_x_2426:
[----:B------:R-:W-:Y:S01]  /*a8e0*/  STS [R218+0x14000], R158 ;  /* 0x0140009eda007388 */ /* 0x000fe20000000800 */
[----:B------:R-:W-:Y:S02]  /*a8f0*/  IMAD.SHL.U32 R40, R191, 0x2, RZ ;  /* 0x00000002bf287824 */ /* 0x000fe400078e00ff */
[----:B-1----:R-:W-:Y:S01]  /*a900*/  IMAD.U32 R2, RZ, RZ, UR4 ;  /* 0x00000004ff027e24 */ /* 0x002fe2000f8e00ff */
[----:B------:R-:W-:Y:S04]  /*a910*/  STS [R218+0x14400], R157 ;  /* 0x0144009dda007388 */ /* 0x000fe80000000800 */
        /* <DEDUP_REMOVED lines=42> */
[----:B------:R-:W4:Y:S01]  /*abc0*/  S2R R146, SR_TID.X ;  /* 0x0000000000927919 */ /* 0x000f220000002100 */
[----:B------:R-:W4:Y:S01]  /*abd0*/  S2R R147, SR_TID.X ;  /* 0x0000000000937919 */ /* 0x000f220000002100 */
[-C--:B-1----:R-:W-:Y:S06]  /*abe0*/  HMMA.16816.F32 R68, R4, R8.reuse, R68 ;  /* 0x000000080444723c */ /* 0x082fec0000001844 */
[C---:B--2---:R-:W-:Y:S06]  /*abf0*/  HMMA.16816.F32 R72, R12.reuse, R8, R72 ;  /* 0x000000080c48723c */ /* 0x044fec0000001848 */
[-C--:B------:R-:W-:Y:S06]  /*ac00*/  HMMA.16816.F32 R76, R12, R10.reuse, R76 ;  /* 0x0000000a0c4c723c */ /* 0x080fec000000184c */
[C---:B------:R-:W-:Y:S01]  /*ac10*/  HMMA.16816.F32 R80, R4.reuse, R10, R80 ;  /* 0x0000000a0450723c */ /* 0x040fe20000001850 */
[----:B------:R-:W-:Y:S05]  /*ac20*/  LDSM.16.MT88.4 R8, [R3+0x1d000] ;  /* 0x01d000000308783b */ /* 0x000fea0000004200 */
[-C--:B---3--:R-:W-:Y:S05]  /*ac30*/  HMMA.16816.F32 R84, R4, R16.reuse, R84 ;  /* 0x000000100454723c */ /* 0x088fea0000001854 */
[----:B----4-:R-:W-:Y:S01]  /*ac40*/  SHF.R.S32.HI R146, RZ, 0x1f, R146 ;  /* 0x0000001fff927819 */ /* 0x010fe20000011492 */
[C---:B------:R-:W-:Y:S05]  /*ac50*/  HMMA.16816.F32 R88, R12.reuse, R16, R88 ;  /* 0x000000100c58723c */ /* 0x040fea0000001858 */
[----:B------:R-:W-:Y:S01]  /*ac60*/  LEA.HI R146, R146, R147, RZ, 0x3 ;  /* 0x0000009392927211 */ /* 0x000fe200078f18ff */
[-C--:B------:R-:W-:Y:S01]  /*ac70*/  HMMA.16816.F32 R92, R12, R18.reuse, R92 ;  /* 0x000000120c5c723c */ /* 0x080fe2000000185c */
[----:B------:R-:W1:Y:S04]  /*ac80*/  LDSM.16.MT88.4 R12, [R2+0x1000] ;  /* 0x00100000020c783b */ /* 0x000e680000004200 */
[----:B------:R-:W-:Y:S01]  /*ac90*/  SHF.R.S32.HI R146, RZ, 0x3, R146 ;  /* 0x00000003ff927819 */ /* 0x000fe20000011492 */
[----:B------:R-:W-:Y:S01]  /*aca0*/  HMMA.16816.F32 R96, R4, R18, R96 ;  /* 0x000000120460723c */ /* 0x000fe20000001860 */
[----:B------:R-:W2:Y:S04]  /*acb0*/  LDSM.16.MT88.4 R4, [R0+0x1000] ;  /* 0x001000000004783b */ /* 0x000ea80000004200 */
[----:B------:R-:W-:Y:S01]  /*acc0*/  LDSM.16.MT88.4 R16, [R3+0x1d800] ;  /* 0x01d800000310783b */ /* 0x000fe20000004200 */
[-C--:B------:R-:W-:Y:S06]  /*acd0*/  HMMA.16816.F32 R68, R20, R24.reuse, R68 ;  /* 0x000000181444723c */ /* 0x080fec0000001844 */
        /* <DEDUP_REMOVED lines=136> */
.L_x_2427:
        /* <DEDUP_REMOVED lines=483> */
.L_x_2429:
[----:B------:R-:W-:Y:S01]  /*d390*/  @UP0 UIADD3 UR8, UR25, UR33, URZ ;  /* 0x0000002119080290 */ /* 0x000fe2000fffe03f */
[----:B------:R-:W-:Y:S01]  /*d3a0*/  F2FP.F16.F32.PACK_AB R92, R93, R92 ;  /* 0x0000005c5d5c723e */ /* 0x000fe200000000ff */
[----:B------:R-:W-:Y:S01]  /*d3b0*/  @UP0 ULDC.64 UR10, c[0x0][0x458] ;  /* 0x00011600000a0ab9 */ /* 0x000fe20000000a00 */
[----:B------:R-:W-:Y:S01]  /*d3c0*/  F2FP.F16.F32.PACK_AB R94, R95, R94 ;  /* 0x0000005e5f5e723e */ /* 0x000fe200000000ff */
        /* <DEDUP_REMOVED lines=18> */
.L_x_2430:
[----:B------:R2:W-:Y:S01]  /*d4f0*/  STS [R55+0x4000], R92 ;  /* 0x0040005c37007388 */ /* 0x0005e20000000800 */
[----:B------:R-:W-:Y:S01]  /*d500*/  USHF.R.S32.HI UR8, URZ, 0x1f, UR24 ;  /* 0x0000001f3f087899 */ /* 0x000fe20008011418 */
[--C-:B-1----:R-:W-:Y:S01]  /*d510*/  SHF.R.S32.HI R11, RZ, 0x1f, R226.reuse ;  /* 0x0000001fff0b7819 */ /* 0x102fe200000114e2 */
[----:B------:R-:W-:Y:S01]  /*d520*/  UIMAD UR9, UR51, -0x80, UR9 ;  /* 0xffffff80330978a4 */ /* 0x000fe2000f8e0209 */
[----:B------:R2:W-:Y:S01]  /*d530*/  STS [R54+0x4000], R94 ;  /* 0x0040005e36007388 */ /* 0x0005e20000000800 */
[----:B------:R-:W-:Y:S01]  /*d540*/  ULDC UR15, c[0x0][0x2d0] ;  /* 0x0000b400000f7ab9 */ /* 0x000fe20000000800 */
[----:B------:R-:W-:Y:S01]  /*d550*/  VIADD R2, R146, 0x20 ;  /* 0x0000002092027836 */ /* 0x000fe20000000000 */
[----:B------:R-:W-:Y:S01]  /*d560*/  UIMAD UR14, UR8, UR6, URZ ;  /* 0x00000006080e72a4 */ /* 0x000fe2000f8e023f */
[----:B------:R-:W-:Y:S01]  /*d570*/  BAR.SYNC.DEFER_BLOCKING 0x0 ;  /* 0x0000000000007b1d */ /* 0x000fe20000010000 */
[----:B------:R-:W-:Y:S01]  /*d580*/  IMAD.U32 R0, RZ, RZ, UR6 ;  /* 0x00000006ff007e24 */ /* 0x000fe2000f8e00ff */
[----:B------:R-:W-:Y:S01]  /*d590*/  ISETP.GE.AND P4, PT, R226, UR15, PT ;  /* 0x0000000fe2007c0c */ /* 0x000fe2000bf86270 */
[----:B------:R-:W-:Y:S01]  /*d5a0*/  IMAD.MOV.U32 R10, RZ, RZ, R226 ;  /* 0x000000ffff0a7224 */ /* 0x000fe200078e00e2 */
[----:B------:R-:W-:Y:S01]  /*d5b0*/  UIMAD UR14, UR24, UR7, UR14 ;  /* 0x00000007180e72a4 */ /* 0x000fe2000f8e020e */
[----:B------:R-:W-:Y:S01]  /*d5c0*/  VIADD R6, R146, 0x40 ;  /* 0x0000004092067836 */ /* 0x000fe20000000000 */
[----:B------:R-:W-:Y:S01]  /*d5d0*/  ISETP.GE.OR P3, PT, R2, UR9, P4 ;  /* 0x0000000902007c0c */ /* 0x000fe2000a766670 */
[----:B------:R-:W-:Y:S01]  /*d5e0*/  IMAD.WIDE.U32 R4, R0, UR24, R10 ;  /* 0x0000001800047c25 */ /* 0x000fe2000f8e000a */
[----:B------:R-:W-:Y:S01]  /*d5f0*/  USHF.R.S32.HI UR16, URZ, 0x1f, UR57 ;  /* 0x0000001f3f107899 */ /* 0x000fe20008011439 */
[----:B------:R-:W-:Y:S01]  /*d600*/  BSSY B0, `(.L_x_2431) ;  /* 0x000001f000007945 */ /* 0x000fe20003800000 */
[----:B------:R-:W-:Y:S01]  /*d610*/  MOV R0, UR14 ;  /* 0x0000000e00007c02 */ /* 0x000fe20008000f00 */
[----:B------:R-:W-:Y:S01]  /*d620*/  VIADD R2, R146, 0x60 ;  /* 0x0000006092027836 */ /* 0x000fe20000000000 */
[----:B------:R-:W-:Y:S01]  /*d630*/  IADD3 R4, P0, R4, UR19, RZ ;  /* 0x0000001304047c10 */ /* 0x000fe2000ff1e0ff */
[----:B------:R-:W-:Y:S01]  /*d640*/  ULDC.64 UR14, c[0x0][0x468] ;  /* 0x00011a00000e7ab9 */ /* 0x000fe20000000a00 */
[----:B------:R-:W-:Y:S01]  /*d650*/  ISETP.GE.OR P2, PT, R6, UR9, P4 ;  /* 0x0000000906007c0c */ /* 0x000fe2000a746670 */
[----:B------:R-:W-:Y:S01]  /*d660*/  UIMAD UR16, UR16, UR14, URZ ;  /* 0x0000000e101072a4 */ /* 0x000fe2000f8e023f */
[----:B------:R-:W-:-:S02]  /*d670*/  ISETP.GE.OR P1, PT, R2, UR9, P4 ;  /* 0x0000000902007c0c */ /* 0x000fc4000a726670 */
[----:B------:R-:W-:Y:S01]  /*d680*/  ISETP.GE.OR P4, PT, R146, UR9, P4 ;  /* 0x0000000992007c0c */ /* 0x000fe2000a786670 */
[----:B------:R-:W-:Y:S01]  /*d690*/  UIMAD UR15, UR57, UR15, UR16 ;  /* 0x0000000f390f72a4 */ /* 0x000fe2000f8e0210 */
[----:B------:R-:W-:Y:S01]  /*d6a0*/  IADD3.X R5, R5, UR20, R0, P0, !PT ;  /* 0x0000001405057c10 */ /* 0x000fe200087fe400 */
[----:B------:R-:W-:Y:S01]  /*d6b0*/  IMAD.U32 R0, RZ, RZ, UR14 ;  /* 0x0000000eff007e24 */ /* 0x000fe2000f8e00ff */
[----:B------:R-:W-:Y:S01]  /*d6c0*/  SHF.R.S32.HI R17, RZ, 0x1f, R146 ;  /* 0x0000001fff117819 */ /* 0x000fe20000011492 */
[----:B------:R2:W1:Y:S02]  /*d6d0*/  LDS.128 R20, [R145+0xd000] ;  /* 0x00d0000091147984 */ /* 0x0004640000000c00 */
[----:B------:R-:W-:Y:S02]  /*d6e0*/  IMAD.WIDE.U32 R4, R0, UR57, R4 ;  /* 0x0000003900047c25 */ /* 0x000fe4000f8e0004 */
[----:B------:R2:W3:Y:S03]  /*d6f0*/  LDS.128 R24, [R145+0x11000] ;  /* 0x0110000091187984 */ /* 0x0004e60000000c00 */
[----:B------:R-:W-:Y:S01]  /*d700*/  IADD3 R16, R5, UR15, RZ ;  /* 0x0000000f05107c10 */ /* 0x000fe2000fffe0ff */
[----:B------:R2:W4:Y:S04]  /*d710*/  LDS.128 R28, [R145+0x12000] ;  /* 0x01200000911c7984 */ /* 0x0005280000000c00 */
        /* <DEDUP_REMOVED lines=13> */
.L_x_2432:
[----:B------:R-:W-:Y:S05]  /*d7f0*/  BSYNC B0 ;  /* 0x0000000000007941 */ /* 0x000fea0003800000 */
.L_x_2431:
        /* <DEDUP_REMOVED lines=14> */
.L_x_2434:
[----:B------:R-:W-:Y:S05]  /*d8e0*/  BSYNC B0 ;  /* 0x0000000000007941 */ /* 0x000fea0003800000 */
.L_x_2433:
        /* <DEDUP_REMOVED lines=15> */
.L_x_2436:
[----:B------:R-:W-:Y:S05]  /*d9e0*/  BSYNC B0 ;  /* 0x0000000000007941 */ /* 0x000fea0003800000 */
.L_x_2435:
        /* <DEDUP_REMOVED lines=15> */
.L_x_2438:
[----:B------:R-:W-:Y:S05]  /*dae0*/  BSYNC B0 ;  /* 0x0000000000007941 */ /* 0x000fea0003800000 */
.L_x_2437:
        /* <DEDUP_REMOVED lines=27> */
.L_x_2440:
[----:B------:R-:W-:Y:S05]  /*dca0*/  BSYNC B0 ;  /* 0x0000000000007941 */ /* 0x000fea0003800000 */
.L_x_2439:
        /* <DEDUP_REMOVED lines=14> */
.L_x_2442:
[----:B------:R-:W-:Y:S05]  /*dd90*/  BSYNC B0 ;  /* 0x0000000000007941 */ /* 0x000fea0003800000 */
.L_x_2441:
        /* <DEDUP_REMOVED lines=14> */
.L_x_2444:
[----:B------:R-:W-:Y:S05]  /*de80*/  BSYNC B0 ;  /* 0x0000000000007941 */ /* 0x000fea0003800000 */
.L_x_2443:
        /* <DEDUP_REMOVED lines=13> */
.L_x_2391:
[----:B------:R-:W-:Y:S05]  /*df60*/  BSYNC B1 ;  /* 0x0000000000017941 */ /* 0x000fea0003800000 */
.L_x_2369:
        /* <DEDUP_REMOVED lines=11> */
.L_x_2445:
[----:B------:R-:W-:Y:S05]  /*e020*/  EXIT ;  /* 0x000000000000794d */ /* 0x000fea0003800000 */
.L_x_2447:
        /* <DEDUP_REMOVED lines=13> */
.L_x_2500:


//--------------------- .text._ZN5flash25flash_bwd_dot_do_o_kernelILb0E23Flash_bwd_kernel_traitsILi64ELi128ELi128ELi8ELi4ELi4ELi4ELb0ELb0EN7cutlass6half_tE19Flash_kernel_traitsILi64ELi128ELi128ELi8ES3_EEEEvNS_16Flash_bwd_paramsE --------------------------
	.section	.text._ZN5flash25flash_bwd_dot_do_o_kernelILb0E23Flash_bwd_kernel_traitsILi64ELi128ELi128ELi8ELi4ELi4ELi4ELb0ELb0EN7cutlass6half_tE19Flash_kernel_traitsILi64ELi128ELi128ELi8ES3_EEEEvNS_16Flash_bwd_paramsE,"ax",@progbits
	.align	128
        .global         _ZN5flash25flash_bwd_dot_do_o_kernelILb0E23Flash_bwd_kernel_traitsILi64ELi128ELi128ELi8ELi4ELi4ELi4ELb0ELb0EN7cutlass6half_tE19Flash_kernel_traitsILi64ELi128ELi128ELi8ES3_EEEEvNS_16Flash_bwd_paramsE
        .type           _ZN5flash25flash_bwd_dot_do_o_kernelILb0E23Flash_bwd_kernel_traitsILi64ELi128ELi128ELi8ELi4ELi4ELi4ELb0ELb0EN7cutlass6half_tE19Flash_kernel_traitsILi64ELi128ELi128ELi8ES3_EEEEvNS_16Flash_bwd_paramsE,@function
        .size           _ZN5flash25flash_bwd_dot_do_o_kernelILb0E23Flash_bwd_kernel_traitsILi64ELi128ELi128ELi8ELi4ELi4ELi4ELb0ELb0EN7cutlass6half_tE19Flash_kernel_traitsILi64ELi128ELi128ELi8ES3_EEEEvNS_16Flash_bwd_paramsE,(.L_x_2501 - _ZN5flash25flash_bwd_dot_do_o_kernelILb0E23Flash_bwd_kernel_traitsILi64ELi128ELi128ELi8ELi4ELi4ELi4ELb0ELb0EN7cutlass6half_tE19Flash_kernel_traitsILi64ELi128ELi128ELi8ES3_EEEEvNS_16Flash_bwd_paramsE)
        .other          _ZN5flash25flash_bwd_dot_do_o_kernelILb0E23Flash_bwd_kernel_traitsILi64ELi128ELi128ELi8ELi4ELi4ELi4ELb0ELb0EN7cutlass6half_tE19Flash_kernel_traitsILi64ELi128ELi128ELi8ES3_EEEEvNS_16Flash_bwd_paramsE,@"STO_CUDA_ENTRY STV_DEFAULT"
_ZN5flash25flash_bwd_dot_do_o_kernelILb0E23Flash_bwd_kernel_traitsILi64ELi128ELi128ELi8ELi4ELi4ELi4ELb0ELb0EN7cutlass6half_tE19Flash_kernel_traitsILi64ELi128ELi128ELi8ES3_EEEEvNS_16Flash_bwd_paramsE:
.text._ZN5flash25flash_bwd_dot_do_o_kernelILb0E23Flash_bwd_kernel_traitsILi64ELi128ELi128ELi8ELi4ELi4ELi4ELb0ELb0EN7cutlass6half_tE19Flash_kernel_traitsILi64ELi128ELi128ELi8ES3_EEEEvNS_16Flash_bwd_paramsE:
        /* <DEDUP_REMOVED lines=22> */
[----:B------:R-:W2:Y:S01]  /*0160*/  @P1 LDC.64 R14, c[0x0][0x420] ;  /* 0x00010800ff0e1b82 */ /* 0x000ea20000000a00 */
[--C-:B------:R-:W-:Y:S02]  /*0170*/  @!P1 SHF.R.S32.HI R17, RZ, 0x1f, R2.reuse ;  /* 0x0000001fff119819 */ /* 0x100fe40000011402 */
[----:B------:R-:W-:-:S05]  /*0180*/  @!P1 SHF.R.S32.HI R9, RZ, 0x1f, R2 ;  /* 0x0000001fff099819 */ /* 0x000fca0000011402 */
[----:B------:R-:W3:Y:S08]  /*0190*/  @!P1 LDC.64 R6, c[0x0][0x290] ;  /* 0x0000a400ff069b82 */ /* 0x000ef00000000a00 */
[----:B------:R-:W4:Y:S08]  /*01a0*/  @!P1 LDC.64 R12, c[0x0][0x418] ;  /* 0x00010600ff0c9b82 */ /* 0x000f300000000a00 */
[----:B------:R-:W5:Y:S01]  /*01b0*/  @P1 LDC.64 R4, c[0x0][0x298] ;  /* 0x0000a600ff041b82 */ /* 0x000f620000000a00 */
[----:B--2---:R-:W-:-:S04]  /*01c0*/  @P1 IMAD.WIDE.U32 R10, R3, R14, RZ ;  /* 0x0000000e030a1225 */ /* 0x004fc800078e00ff */
[----:B------:R-:W-:Y:S02]  /*01d0*/  @P1 IMAD R8, R3, R15, R11 ;  /* 0x0000000f03081224 */ /* 0x000fe400078e020b */
[----:B---3--:R-:W-:-:S04]  /*01e0*/  @!P1 IMAD R14, R17, R6, RZ ;  /* 0x00000006110e9224 */ /* 0x008fc800078e02ff */
[C---:B------:R-:W-:Y:S02]  /*01f0*/  @!P1 IMAD R11, R2.reuse, R7, R14 ;  /* 0x00000007020b9224 */ /* 0x040fe400078e020e */
[----:B------:R-:W-:-:S04]  /*0200*/  @!P1 IMAD.WIDE.U32 R6, R2, R6, RZ ;  /* 0x0000000602069225 */ /* 0x000fc800078e00ff */
[-C--:B----4-:R-:W-:Y:S02]  /*0210*/  @!P1 IMAD R9, R9, R12.reuse, RZ ;  /* 0x0000000c09099224 */ /* 0x090fe400078e02ff */
[----:B------:R-:W-:-:S04]  /*0220*/  @!P1 IMAD.WIDE.U32 R14, R2, R12, RZ ;  /* 0x0000000c020e9225 */ /* 0x000fc800078e00ff */
[----:B------:R-:W-:Y:S01]  /*0230*/  @!P1 IMAD R9, R2, R13, R9 ;  /* 0x0000000d02099224 */ /* 0x000fe200078e0209 */
[----:B------:R-:W-:Y:S01]  /*0240*/  @!P1 MOV R10, R14 ;  /* 0x0000000e000a9202 */ /* 0x000fe20000000f00 */
[----:B-----5:R-:W-:Y:S01]  /*0250*/  @P1 IMAD.WIDE.U32 R20, R3, R4, RZ ;  /* 0x0000000403141225 */ /* 0x020fe200078e00ff */
[----:B------:R-:W-:Y:S02]  /*0260*/  @!P1 MOV R20, R6 ;  /* 0x0000000600149202 */ /* 0x000fe40000000f00 */
[----:B------:R-:W-:Y:S01]  /*0270*/  @!P1 IADD3 R8, R15, R9, RZ ;  /* 0x000000090f089210 */ /* 0x000fe20007ffe0ff */
[----:B------:R-:W-:Y:S01]  /*0280*/  @P1 IMAD R12, R3, R5, R21 ;  /* 0x00000005030c1224 */ /* 0x000fe200078e0215 */
[----:B------:R-:W-:Y:S01]  /*0290*/  @!P1 IADD3 R12, R7, R11, RZ ;  /* 0x0000000b070c9210 */ /* 0x000fe20007ffe0ff */
        /* <DEDUP_REMOVED lines=9> */
.L_x_2448:
[----:B------:R-:W0:Y:S08]  /*0330*/  LDC R3, c[0x0][0x270] ;  /* 0x00009c00ff037b82 */ /* 0x000e300000000800 */
[----:B------:R-:W1:Y:S01]  /*0340*/  LDC R5, c[0x0][0x2d4] ;  /* 0x0000b500ff057b82 */ /* 0x000e620000000800 */
[----:B0-----:R-:W-:-:S04]  /*0350*/  IMAD R2, R2, R3, UR5 ;  /* 0x0000000502027e24 */ /* 0x001fc8000f8e0203 */
[----:B-1----:R-:W-:-:S07]  /*0360*/  IMAD R2, R2, R5, RZ ;  /* 0x0000000502027224 */ /* 0x002fce00078e02ff */
.L_x_2449:
[----:B------:R-:W-:Y:S01]  /*0370*/  SHF.R.S32.HI R3, RZ, 0x1f, R0 ;  /* 0x0000001fff037819 */ /* 0x000fe20000011400 */
[----:B------:R-:W0:Y:S01]  /*0380*/  LDC.64 R4, c[0x0][0x420] ;  /* 0x00010800ff047b82 */ /* 0x000e220000000a00 */
[----:B------:R-:W-:Y:S01]  /*0390*/  ULDC UR9, c[0x0][0x2d0] ;  /* 0x0000b40000097ab9 */ /* 0x000fe20000000800 */
[----:B------:R-:W-:Y:S01]  /*03a0*/  IADD3 R18, R18, -UR4, RZ ;  /* 0x8000000412127c10 */ /* 0x000fe2000fffe0ff */
[----:B------:R-:W-:Y:S01]  /*03b0*/  USHF.R.S32.HI UR8, URZ, 0x1f, UR4 ;  /* 0x0000001f3f087899 */ /* 0x000fe20008011404 */
[----:B------:R-:W-:Y:S02]  /*03c0*/  LEA.HI R3, R3, R0, RZ, 0x3 ;  /* 0x0000000003037211 */ /* 0x000fe400078f18ff */
[----:B------:R-:W-:Y:S02]  /*03d0*/  CS2R R34, SRZ ;  /* 0x0000000000227805 */ /* 0x000fe4000001ff00 */
[----:B------:R-:W-:Y:S02]  /*03e0*/  CS2R R32, SRZ ;  /* 0x0000000000207805 */ /* 0x000fe4000001ff00 */
[----:B------:R-:W-:Y:S01]  /*03f0*/  LOP3.LUT R9, R3, 0x1ffffff8, RZ, 0xc0, !PT ;  /* 0x1ffffff803097812 */ /* 0x000fe200078ec0ff */
[----:B------:R-:W1:Y:S01]  /*0400*/  LDC.64 R6, c[0x0][0x428] ;  /* 0x00010a00ff067b82 */ /* 0x000e620000000a00 */
[----:B------:R-:W-:-:S02]  /*0410*/  SHF.R.S32.HI R3, RZ, 0x3, R3 ;  /* 0x00000003ff037819 */ /* 0x000fc40000011403 */
[----:B------:R-:W-:Y:S02]  /*0420*/  IADD3 R9, -R9, R0, RZ ;  /* 0x0000000009097210 */ /* 0x000fe40007ffe1ff */
[----:B------:R-:W-:Y:S02]  /*0430*/  SHF.R.S32.HI R25, RZ, 0x1f, R3 ;  /* 0x0000001fff197819 */ /* 0x000fe40000011403 */
[----:B------:R-:W-:Y:S02]  /*0440*/  SHF.L.U32 R16, R9, 0x3, RZ ;  /* 0x0000000309107819 */ /* 0x000fe400000006ff */
[----:B------:R-:W-:Y:S02]  /*0450*/  IADD3 R9, R3, 0x20, RZ ;  /* 0x0000002003097810 */ /* 0x000fe40007ffe0ff */
[----:B------:R-:W-:Y:S01]  /*0460*/  ISETP.GE.AND P0, PT, R16, UR9, PT ;  /* 0x0000000910007c0c */ /* 0x000fe2000bf06270 */
[----:B------:R-:W-:Y:S01]  /*0470*/  USHF.R.S32.HI UR9, URZ, 0x1f, UR5 ;  /* 0x0000001f3f097899 */ /* 0x000fe20008011405 */
[----:B------:R-:W-:-:S02]  /*0480*/  SHF.R.S32.HI R17, RZ, 0x1f, R16 ;  /* 0x0000001fff117819 */ /* 0x000fc40000011410 */
[----:B------:R-:W-:Y:S01]  /*0490*/  ISETP.LT.AND P1, PT, R9, R18, !P0 ;  /* 0x000000120900720c */ /* 0x000fe20004721270 */
[C---:B0-----:R-:W-:Y:S02]  /*04a0*/  IMAD R22, R4.reuse, UR8, RZ ;  /* 0x0000000804167c24 */ /* 0x041fe4000f8e02ff */
[----:B------:R-:W-:-:S04]  /*04b0*/  IMAD.WIDE.U32 R14, R4, UR4, R16 ;  /* 0x00000004040e7c25 */ /* 0x000fc8000f8e0010 */
[----:B------:R-:W-:Y:S01]  /*04c0*/  IMAD R9, R5, UR4, R22 ;  /* 0x0000000405097c24 */ /* 0x000fe2000f8e0216 */
[----:B------:R-:W-:Y:S01]  /*04d0*/  IADD3 R14, P2, R10, R14, RZ ;  /* 0x0000000e0a0e7210 */ /* 0x000fe20007f5e0ff */
[----:B-1----:R-:W-:-:S03]  /*04e0*/  IMAD R22, R6, UR9, RZ ;  /* 0x0000000906167c24 */ /* 0x002fc6000f8e02ff */
[----:B------:R-:W-:Y:S01]  /*04f0*/  IADD3.X R15, R8, R15, R9, P2, !PT ;  /* 0x0000000f080f7210 */ /* 0x000fe200017fe409 */
[----:B------:R-:W0:Y:S01]  /*0500*/  @P1 LDC.64 R10, c[0x0][0x3e0] ;  /* 0x0000f800ff0a1b82 */ /* 0x000e220000000a00 */
[----:B------:R-:W-:Y:S01]  /*0510*/  ISETP.LT.AND P2, PT, R3, R18, !P0 ;  /* 0x000000120300720c */ /* 0x000fe20004741270 */
[----:B------:R-:W-:Y:S01]  /*0520*/  IMAD R21, R7, UR5, R22 ;  /* 0x0000000507157c24 */ /* 0x000fe2000f8e0216 */
[C---:B------:R-:W-:Y:S01]  /*0530*/  @P1 IADD3 R13, P3, R3.reuse, 0x20, RZ ;  /* 0x00000020030d1810 */ /* 0x040fe20007f7e0ff */
[----:B------:R-:W-:Y:S01]  /*0540*/  IMAD.WIDE.U32 R6, R6, UR5, R14 ;  /* 0x0000000506067c25 */ /* 0x000fe2000f8e000e */
[----:B------:R-:W-:Y:S02]  /*0550*/  IADD3 R9, R3, 0x60, RZ ;  /* 0x0000006003097810 */ /* 0x000fe40007ffe0ff */
[----:B------:R-:W-:Y:S02]  /*0560*/  @P1 IADD3.X R19, RZ, R25, RZ, P3, !PT ;  /* 0x00000019ff131210 */ /* 0x000fe40001ffe4ff */
[----:B------:R-:W-:-:S02]  /*0570*/  IADD3 R7, R7, R21, RZ ;  /* 0x0000001507077210 */ /* 0x000fc40007ffe0ff */
[----:B------:R-:W-:Y:S01]  /*0580*/  ISETP.LT.AND P3, PT, R9, R18, !P0 ;  /* 0x000000120900720c */ /* 0x000fe20004761270 */
[-C--:B------:R-:W-:Y:S02]  /*0590*/  @P1 IMAD R14, R19, R4.reuse, RZ ;  /* 0x00000004130e1224 */ /* 0x080fe400078e02ff */
[----:B------:R-:W1:Y:S01]  /*05a0*/  @P2 LDC.64 R8, c[0x0][0x3e0] ;  /* 0x0000f800ff082b82 */ /* 0x000e620000000a00 */
[-C--:B------:R-:W-:Y:S02]  /*05b0*/  @P2 IMAD R24, R25, R4.reuse, RZ ;  /* 0x0000000419182224 */ /* 0x080fe400078e02ff */
[C---:B------:R-:W-:Y:S02]  /*05c0*/  @P1 IMAD R19, R13.reuse, R5, R14 ;  /* 0x000000050d131224 */ /* 0x040fe400078e020e */
[----:B------:R-:W-:-:S05]  /*05d0*/  @P1 IMAD.WIDE.U32 R14, R13, R4, R6 ;  /* 0x000000040d0e1225 */ /* 0x000fca00078e0006 */
[----:B------:R-:W-:Y:S01]  /*05e0*/  @P1 IADD3 R13, R15, R19, RZ ;  /* 0x000000130f0d1210 */ /* 0x000fe20007ffe0ff */
[----:B------:R-:W2:Y:S01]  /*05f0*/  @P3 LDC.64 R36, c[0x0][0x3e0] ;  /* 0x0000f800ff243b82 */ /* 0x000ea20000000a00 */
[C---:B0-----:R-:W-:Y:S01]  /*0600*/  @P1 LEA R10, P4, R14.reuse, R10, 0x1 ;  /* 0x0000000a0e0a1211 */ /* 0x041fe200078808ff */
[C---:B------:R-:W-:Y:S01]  /*0610*/  @P2 IMAD R19, R3.reuse, R5, R24 ;  /* 0x0000000503132224 */ /* 0x040fe200078e0218 */
[----:B------:R-:W-:Y:S02]  /*0620*/  @P2 MOV R15, R7 ;  /* 0x00000007000f2202 */ /* 0x000fe40000000f00 */
[----:B------:R-:W-:Y:S02]  /*0630*/  @P1 LEA.HI.X R11, R14, R11, R13, 0x1, P4 ;  /* 0x0000000b0e0b1211 */ /* 0x000fe400020f0c0d */
[----:B------:R-:W-:Y:S02]  /*0640*/  @P2 MOV R14, R6 ;  /* 0x00000006000e2202 */ /* 0x000fe40000000f00 */
[----:B------:R-:W-:-:S03]  /*0650*/  @P3 IADD3 R22, P4, R3, 0x60, RZ ;  /* 0x0000006003163810 */ /* 0x000fc60007f9e0ff */
[----:B------:R-:W-:Y:S01]  /*0660*/  @P2 IMAD.WIDE.U32 R14, R3, R4, R14 ;  /* 0x00000004030e2225 */ /* 0x000fe200078e000e */
[----:B------:R-:W-:-:S04]  /*0670*/  @P3 IADD3.X R13, RZ, R25, RZ, P4, !PT ;  /* 0x00000019ff0d3210 */ /* 0x000fc800027fe4ff */
[----:B------:R-:W-:Y:S01]  /*0680*/  @P2 IADD3 R15, R15, R19, RZ ;  /* 0x000000130f0f2210 */ /* 0x000fe20007ffe0ff */
[----:B------:R-:W-:Y:S01]  /*0690*/  @P3 IMAD R13, R13, R4, RZ ;  /* 0x000000040d0d3224 */ /* 0x000fe200078e02ff */
[----:B-1----:R-:W-:-:S03]  /*06a0*/  @P2 LEA R8, P4, R14, R8, 0x1 ;  /* 0x000000080e082211 */ /* 0x002fc600078808ff */
[----:B------:R-:W-:Y:S01]  /*06b0*/  @P3 IMAD R13, R22, R5, R13 ;  /* 0x00000005160d3224 */ /* 0x000fe200078e020d */
[----:B------:R-:W-:Y:S01]  /*06c0*/  @P2 LEA.HI.X R9, R14, R9, R15, 0x1, P4 ;  /* 0x000000090e092211 */ /* 0x000fe200020f0c0f */
[----:B------:R-:W-:Y:S01]  /*06d0*/  @P3 IMAD.WIDE.U32 R22, R22, R4, R6 ;  /* 0x0000000416163225 */ /* 0x000fe200078e0006 */
[----:B------:R-:W0:Y:S03]  /*06e0*/  LDC.64 R14, c[0x0][0x298] ;  /* 0x0000a600ff0e7b82 */ /* 0x000e260000000a00 */
[----:B------:R1:W3:Y:S01]  /*06f0*/  @P2 LDG.E.128 R32, desc[UR6][R8.64] ;  /* 0x0000000608202981 */ /* 0x0002e2000c1e1d00 */
[----:B------:R-:W-:Y:S02]  /*0700*/  @P3 IADD3 R13, R23, R13, RZ ;  /* 0x0000000d170d3210 */ /* 0x000fe40007ffe0ff */
[----:B--2---:R-:W-:-:S04]  /*0710*/  @P3 LEA R36, P4, R22, R36, 0x1 ;  /* 0x0000002416243211 */ /* 0x004fc800078808ff */
[----:B------:R-:W-:Y:S02]  /*0720*/  @P3 LEA.HI.X R37, R22, R37, R13, 0x1, P4 ;  /* 0x0000002516253211 */ /* 0x000fe400020f0c0d */
[----:B------:R-:W2:Y:S01]  /*0730*/  LDC.64 R22, c[0x0][0x2a0] ;  /* 0x0000a800ff167b82 */ /* 0x000ea20000000a00 */
[----:B------:R-:W-:-:S04]  /*0740*/  IADD3 R13, R3, 0x40, RZ ;  /* 0x00000040030d7810 */ /* 0x000fc80007ffe0ff */
[----:B------:R-:W-:Y:S01]  /*0750*/  ISETP.LT.AND P0, PT, R13, R18, !P0 ;  /* 0x000000120d00720c */ /* 0x000fe20004701270 */
[C---:B0-----:R-:W-:Y:S02]  /*0760*/  IMAD R18, R14.reuse, UR8, RZ ;  /* 0x000000080e127c24 */ /* 0x041fe4000f8e02ff */
[----:B------:R-:W-:-:S04]  /*0770*/  IMAD.WIDE.U32 R16, R14, UR4, R16 ;  /* 0x000000040e107c25 */ /* 0x000fc8000f8e0010 */
[----:B------:R-:W-:Y:S01]  /*0780*/  IMAD R13, R15, UR4, R18 ;  /* 0x000000040f0d7c24 */ /* 0x000fe2000f8e0212 */
[----:B------:R-:W-:Y:S01]  /*0790*/  IADD3 R16, P4, R20, R16, RZ ;  /* 0x0000001014107210 */ /* 0x000fe20007f9e0ff */
[----:B------:R-:W-:-:S04]  /*07a0*/  @P2 IMAD R24, R25, R14, RZ ;  /* 0x0000000e19182224 */ /* 0x000fc800078e02ff */
[----:B-1----:R-:W0:Y:S01]  /*07b0*/  @P0 LDC.64 R8, c[0x0][0x3e0] ;  /* 0x0000f800ff080b82 */ /* 0x002e220000000a00 */
[----:B------:R-:W-:Y:S01]  /*07c0*/  IADD3.X R17, R12, R17, R13, P4, !PT ;  /* 0x000000110c117210 */ /* 0x000fe200027fe40d */
[----:B--2---:R-:W-:Y:S01]  /*07d0*/  IMAD R12, R22, UR9, RZ ;  /* 0x00000009160c7c24 */ /* 0x004fe2000f8e02ff */
[----:B------:R-:W-:-:S03]  /*07e0*/  @P0 IADD3 R13, P4, R3, 0x40, RZ ;  /* 0x00000040030d0810 */ /* 0x000fc60007f9e0ff */
[----:B------:R-:W-:Y:S01]  /*07f0*/  IMAD R21, R23, UR5, R12 ;  /* 0x0000000517157c24 */ /* 0x000fe2000f8e020c */
[-C--:B------:R-:W-:Y:S01]  /*0800*/  @P0 IADD3.X R27, RZ, R25.reuse, RZ, P4, !PT ;  /* 0x00000019ff1b0210 */ /* 0x080fe200027fe4ff */
[----:B------:R-:W-:Y:S01]  /*0810*/  IMAD.WIDE.U32 R22, R22, UR5, R16 ;  /* 0x0000000516167c25 */ /* 0x000fe2000f8e0010 */
[C---:B------:R-:W-:Y:S02]  /*0820*/  @P1 IADD3 R19, P4, R3.reuse, 0x20, RZ ;  /* 0x0000002003131810 */ /* 0x040fe40007f9e0ff */
[----:B------:R-:W-:Y:S01]  /*0830*/  @P0 IADD3 R12, P5, R3, 0x40, RZ ;  /* 0x00000040030c0810 */ /* 0x000fe20007fbe0ff */
[----:B------:R-:W-:Y:S01]  /*0840*/  @P0 IMAD R16, R27, R4, RZ ;  /* 0x000000041b100224 */ /* 0x000fe200078e02ff */
[-C--:B------:R-:W-:Y:S02]  /*0850*/  @P1 IADD3.X R27, RZ, R25.reuse, RZ, P4, !PT ;  /* 0x00000019ff1b1210 */ /* 0x080fe400027fe4ff */
[----:B------:R-:W-:Y:S01]  /*0860*/  @P0 IADD3.X R29, RZ, R25, RZ, P5, !PT ;  /* 0x00000019ff1d0210 */ /* 0x000fe20002ffe4ff */
[----:B------:R-:W-:Y:S01]  /*0870*/  @P0 IMAD R17, R13, R5, R16 ;  /* 0x000000050d110224 */ /* 0x000fe200078e0210 */
[----:B------:R-:W-:Y:S01]  /*0880*/  IADD3 R23, R23, R21, RZ ;  /* 0x0000001517177210 */ /* 0x000fe20007ffe0ff */
[----:B------:R-:W-:Y:S01]  /*0890*/  @P1 IMAD R16, R27, R14, RZ ;  /* 0x0000000e1b101224 */ /* 0x000fe200078e02ff */
[----:B------:R-:W-:Y:S01]  /*08a0*/  @P3 IADD3 R27, P4, R3, 0x60, RZ ;  /* 0x00000060031b3810 */ /* 0x000fe20007f9e0ff */
[----:B------:R-:W-:Y:S01]  /*08b0*/  @P0 IMAD.WIDE.U32 R4, R13, R4, R6 ;  /* 0x000000040d040225 */ /* 0x000fe200078e0006 */
[----:B------:R-:W-:-:S02]  /*08c0*/  @P0 MOV R20, R22 ;  /* 0x0000001600140202 */ /* 0x000fc40000000f00 */
[----:B------:R-:W-:Y:S01]  /*08d0*/  @P0 MOV R21, R23 ;  /* 0x0000001700150202 */ /* 0x000fe20000000f00 */
[-C--:B------:R-:W-:Y:S01]  /*08e0*/  @P0 IMAD R6, R29, R14.reuse, RZ ;  /* 0x0000000e1d060224 */ /* 0x080fe200078e02ff */
[----:B------:R-:W-:Y:S01]  /*08f0*/  @P3 IADD3.X R25, RZ, R25, RZ, P4, !PT ;  /* 0x00000019ff193210 */ /* 0x000fe200027fe4ff */
[-C--:B------:R-:W-:Y:S02]  /*0900*/  @P2 IMAD R7, R3, R15.reuse, R24 ;  /* 0x0000000f03072224 */ /* 0x080fe400078e0218 */
[C---:B------:R-:W-:Y:S02]  /*0910*/  @P0 IMAD R6, R12.reuse, R15, R6 ;  /* 0x0000000f0c060224 */ /* 0x040fe400078e0206 */
[----:B------:R-:W-:Y:S01]  /*0920*/  @P0 IMAD.WIDE.U32 R12, R12, R14, R20 ;  /* 0x0000000e0c0c0225 */ /* 0x000fe200078e0014 */
[----:B------:R-:W-:Y:S02]  /*0930*/  @P2 MOV R20, R22 ;  /* 0x0000001600142202 */ /* 0x000fe40000000f00 */
[----:B------:R-:W-:Y:S01]  /*0940*/  @P2 MOV R21, R23 ;  /* 0x0000001700152202 */ /* 0x000fe20000000f00 */
[----:B------:R-:W-:-:S02]  /*0950*/  @P3 IMAD R24, R25, R14, RZ ;  /* 0x0000000e19183224 */ /* 0x000fc400078e02ff */
[----:B------:R-:W-:Y:S02]  /*0960*/  @P1 IMAD R16, R19, R15, R16 ;  /* 0x0000000f13101224 */ /* 0x000fe400078e0210 */
[----:B------:R-:W-:-:S04]  /*0970*/  @P2 IMAD.WIDE.U32 R20, R3, R14, R20 ;  /* 0x0000000e03142225 */ /* 0x000fc800078e0014 */
[----:B------:R-:W-:Y:S01]  /*0980*/  @P3 IMAD R3, R27, R15, R24 ;  /* 0x0000000f1b033224 */ /* 0x000fe200078e0218 */
[----:B------:R-:W-:Y:S01]  /*0990*/  @P2 IADD3 R7, R21, R7, RZ ;  /* 0x0000000715072210 */ /* 0x000fe20007ffe0ff */
[----:B------:R-:W1:Y:S01]  /*09a0*/  @P2 LDC.64 R24, c[0x0][0x280] ;  /* 0x0000a000ff182b82 */ /* 0x000e620000000a00 */
[----:B------:R-:W-:-:S04]  /*09b0*/  @P1 IMAD.WIDE.U32 R18, R19, R14, R22 ;  /* 0x0000000e13121225 */ /* 0x000fc800078e0016 */
[----:B------:R-:W-:Y:S01]  /*09c0*/  @P3 IMAD.WIDE.U32 R14, R27, R14, R22 ;  /* 0x0000000e1b0e3225 */ /* 0x000fe200078e0016 */
[----:B------:R-:W-:Y:S02]  /*09d0*/  CS2R R22, SRZ ;  /* 0x0000000000167805 */ /* 0x000fe4000001ff00 */
[----:B-1----:R-:W-:-:S04]  /*09e0*/  @P2 LEA R24, P4, R20, R24, 0x1 ;  /* 0x0000001814182211 */ /* 0x002fc800078808ff */
[----:B------:R-:W-:Y:S02]  /*09f0*/  @P2 LEA.HI.X R25, R20, R25, R7, 0x1, P4 ;  /* 0x0000001914192211 */ /* 0x000fe400020f0c07 */
[----:B------:R-:W-:-:S06]  /*0a00*/  CS2R R20, SRZ ;  /* 0x0000000000147805 */ /* 0x000fcc000001ff00 */
[----:B------:R1:W2:Y:S01]  /*0a10*/  @P2 LDG.E.128 R20, desc[UR6][R24.64] ;  /* 0x0000000618142981 */ /* 0x0002a2000c1e1d00 */
[----:B------:R-:W-:Y:S02]  /*0a20*/  @P0 IADD3 R17, R5, R17, RZ ;  /* 0x0000001105110210 */ /* 0x000fe40007ffe0ff */
[----:B0-----:R-:W-:-:S04]  /*0a30*/  @P0 LEA R8, P2, R4, R8, 0x1 ;  /* 0x0000000804080211 */ /* 0x001fc800078408ff */
[----:B------:R-:W-:Y:S02]  /*0a40*/  @P0 LEA.HI.X R9, R4, R9, R17, 0x1, P2 ;  /* 0x0000000904090211 */ /* 0x000fe400010f0c11 */
[----:B------:R-:W0:Y:S01]  /*0a50*/  @P1 LDC.64 R4, c[0x0][0x280] ;  /* 0x0000a000ff041b82 */ /* 0x000e220000000a00 */
[----:B------:R-:W-:Y:S02]  /*0a60*/  @P1 IADD3 R16, R19, R16, RZ ;  /* 0x0000001013101210 */ /* 0x000fe40007ffe0ff */
[----:B------:R-:W-:Y:S02]  /*0a70*/  CS2R R30, SRZ ;  /* 0x00000000001e7805 */ /* 0x000fe4000001ff00 */
[----:B------:R-:W-:Y:S02]  /*0a80*/  CS2R R28, SRZ ;  /* 0x00000000001c7805 */ /* 0x000fe4000001ff00 */
[----:B-1----:R-:W-:-:S04]  /*0a90*/  CS2R R24, SRZ ;  /* 0x0000000000187805 */ /* 0x002fc8000001ff00 */
[----:B------:R-:W4:Y:S01]  /*0aa0*/  @P1 LDG.E.128 R28, desc[UR6][R10.64] ;  /* 0x000000060a1c1981 */ /* 0x000f22000c1e1d00 */
[----:B0-----:R-:W-:-:S04]  /*0ab0*/  @P1 LEA R4, P2, R18, R4, 0x1 ;  /* 0x0000000412041211 */ /* 0x001fc800078408ff */
[----:B------:R-:W-:Y:S02]  /*0ac0*/  @P1 LEA.HI.X R5, R18, R5, R16, 0x1, P2 ;  /* 0x0000000512051211 */ /* 0x000fe400010f0c10 */
[----:B------:R-:W0:Y:S01]  /*0ad0*/  @P0 LDC.64 R16, c[0x0][0x280] ;  /* 0x0000a000ff100b82 */ /* 0x000e220000000a00 */
[----:B---3--:R-:W-:Y:S02]  /*0ae0*/  HADD2.F32 R7, -RZ, R32.H1_H1 ;  /* 0x30000020ff077230 */ /* 0x008fe40000004100 */
[--C-:B--2---:R-:W-:Y:S02]  /*0af0*/  HADD2.F32 R26, -RZ, R20.reuse.H1_H1 ;  /* 0x30000014ff1a7230 */ /* 0x104fe40000004100 */
[----:B------:R-:W-:-:S03]  /*0b00*/  HADD2.F32 R20, -RZ, R20.H0_H0 ;  /* 0x20000014ff147230 */ /* 0x000fc60000004100 */
[----:B------:R-:W-:Y:S01]  /*0b10*/  FMUL.FTZ R26, R7, R26 ;  /* 0x0000001a071a7220 */ /* 0x000fe20000410000 */
[----:B------:R-:W-:-:S05]  /*0b20*/  HADD2.F32 R7, -RZ, R32.H0_H0 ;  /* 0x20000020ff077230 */ /* 0x000fca0000004100 */
[----:B------:R-:W-:Y:S01]  /*0b30*/  FFMA.FTZ R7, R7, R20, R26 ;  /* 0x0000001407077223 */ /* 0x000fe2000001001a */
[----:B------:R-:W-:-:S06]  /*0b40*/  CS2R R26, SRZ ;  /* 0x00000000001a7805 */ /* 0x000fcc000001ff00 */
[----:B------:R1:W2:Y:S01]  /*0b50*/  @P1 LDG.E.128 R24, desc[UR6][R4.64] ;  /* 0x0000000604181981 */ /* 0x0002a2000c1e1d00 */
[----:B------:R-:W-:Y:S02]  /*0b60*/  @P0 IADD3 R6, R13, R6, RZ ;  /* 0x000000060d060210 */ /* 0x000fe40007ffe0ff */
[----:B0-----:R-:W-:-:S04]  /*0b70*/  @P0 LEA R16, P2, R12, R16, 0x1 ;  /* 0x000000100c100211 */ /* 0x001fc800078408ff */
[----:B------:R-:W-:Y:S01]  /*0b80*/  @P0 LEA.HI.X R17, R12, R17, R6, 0x1, P2 ;  /* 0x000000110c110211 */ /* 0x000fe200010f0c06 */
[----:B------:R-:W-:Y:S02]  /*0b90*/  HADD2.F32 R6, -RZ, R33.H0_H0 ;  /* 0x20000021ff067230 */ /* 0x000fe40000004100 */
[----:B------:R-:W-:Y:S02]  /*0ba0*/  HADD2.F32 R12, -RZ, R21.H0_H0 ;  /* 0x20000015ff0c7230 */ /* 0x000fe40000004100 */
[----:B------:R-:W-:Y:S02]  /*0bb0*/  HADD2.F32 R33, -RZ, R33.H1_H1 ;  /* 0x30000021ff217230 */ /* 0x000fe40000004100 */
[----:B------:R-:W-:Y:S02]  /*0bc0*/  HADD2.F32 R18, -RZ, R21.H1_H1 ;  /* 0x30000015ff127230 */ /* 0x000fe40000004100 */
[----:B------:R-:W-:Y:S01]  /*0bd0*/  FFMA.FTZ R6, R6, R12, R7 ;  /* 0x0000000c06067223 */ /* 0x000fe20000010007 */
[----:B------:R-:W-:-:S03]  /*0be0*/  HADD2.F32 R7, -RZ, R22.H0_H0 ;  /* 0x20000016ff077230 */ /* 0x000fc60000004100 */
[----:B------:R-:W-:Y:S01]  /*0bf0*/  FFMA.FTZ R33, R33, R18, R6 ;  /* 0x0000001221217223 */ /* 0x000fe20000010006 */
[----:B------:R-:W-:-:S05]  /*0c00*/  HADD2.F32 R6, -RZ, R34.H0_H0 ;  /* 0x20000022ff067230 */ /* 0x000fca0000004100 */
[----:B------:R-:W-:Y:S01]  /*0c10*/  FFMA.FTZ R6, R6, R7, R33 ;  /* 0x0000000706067223 */ /* 0x000fe20000010021 */
[--C-:B----4-:R-:W-:Y:S02]  /*0c20*/  HADD2.F32 R7, -RZ, R28.reuse.H1_H1 ;  /* 0x3000001cff077230 */ /* 0x110fe40000004100 */
[----:B------:R-:W-:Y:S02]  /*0c30*/  HADD2.F32 R28, -RZ, R28.H0_H0 ;  /* 0x2000001cff1c7230 */ /* 0x000fe40000004100 */
[----:B------:R-:W-:Y:S02]  /*0c40*/  HADD2.F32 R10, -RZ, R29.H0_H0 ;  /* 0x2000001dff0a7230 */ /* 0x000fe40000004100 */
[----:B-1----:R-:W-:Y:S02]  /*0c50*/  HADD2.F32 R4, -RZ, R30.H0_H0 ;  /* 0x2000001eff047230 */ /* 0x002fe40000004100 */
[----:B------:R-:W-:Y:S02]  /*0c60*/  HADD2.F32 R5, -RZ, R34.H1_H1 ;  /* 0x30000022ff057230 */ /* 0x000fe40000004100 */
[----:B------:R-:W-:-:S02]  /*0c70*/  HADD2.F32 R22, -RZ, R22.H1_H1 ;  /* 0x30000016ff167230 */ /* 0x000fc40000004100 */
[----:B------:R-:W-:-:S03]  /*0c80*/  HADD2.F32 R18, -RZ, R30.H1_H1 ;  /* 0x3000001eff127230 */ /* 0x000fc60000004100 */
[----:B------:R-:W-:Y:S01]  /*0c90*/  FFMA.FTZ R19, R5, R22, R6 ;  /* 0x0000001605137223 */ /* 0x000fe20000010006 */
[----:B------:R-:W-:Y:S01]  /*0ca0*/  HADD2.F32 R20, -RZ, R35.H0_H0 ;  /* 0x20000023ff147230 */ /* 0x000fe20000004100 */
[----:B------:R-:W-:Y:S01]  /*0cb0*/  @P3 IADD3 R3, R15, R3, RZ ;  /* 0x000000030f033210 */ /* 0x000fe20007ffe0ff */
[--C-:B--2---:R-:W-:Y:S02]  /*0cc0*/  HADD2.F32 R12, -RZ, R24.reuse.H1_H1 ;  /* 0x30000018ff0c7230 */ /* 0x104fe40000004100 */
[----:B------:R-:W-:-:S03]  /*0cd0*/  HADD2.F32 R24, -RZ, R24.H0_H0 ;  /* 0x20000018ff187230 */ /* 0x000fc60000004100 */
[----:B------:R-:W-:Y:S01]  /*0ce0*/  FMUL.FTZ R7, R7, R12 ;  /* 0x0000000c07077220 */ /* 0x000fe20000410000 */
[--C-:B------:R-:W-:Y:S01]  /*0cf0*/  HADD2.F32 R11, -RZ, R25.reuse.H0_H0 ;  /* 0x20000019ff0b7230 */ /* 0x100fe20000004100 */
[----:B------:R-:W0:Y:S02]  /*0d00*/  @P3 LDC.64 R12, c[0x0][0x280] ;  /* 0x0000a000ff0c3b82 */ /* 0x000e240000000a00 */
[----:B------:R-:W-:Y:S01]  /*0d10*/  FFMA.FTZ R7, R28, R24, R7 ;  /* 0x000000181c077223 */ /* 0x000fe20000010007 */
[----:B------:R-:W-:-:S03]  /*0d20*/  HADD2.F32 R25, -RZ, R25.H1_H1 ;  /* 0x30000019ff197230 */ /* 0x000fc60000004100 */
[----:B------:R-:W-:Y:S01]  /*0d30*/  FFMA.FTZ R7, R10, R11, R7 ;  /* 0x0000000b0a077223 */ /* 0x000fe20000010007 */
[----:B------:R-:W-:-:S05]  /*0d40*/  HADD2.F32 R10, -RZ, R29.H1_H1 ;  /* 0x3000001dff0a7230 */ /* 0x000fca0000004100 */
[----:B------:R-:W-:Y:S01]  /*0d50*/  FFMA.FTZ R7, R10, R25, R7 ;  /* 0x000000190a077223 */ /* 0x000fe20000010007 */
[--C-:B------:R-:W-:Y:S02]  /*0d60*/  HADD2.F32 R10, -RZ, R26.reuse.H0_H0 ;  /* 0x2000001aff0a7230 */ /* 0x100fe40000004100 */
[----:B------:R-:W-:-:S03]  /*0d70*/  HADD2.F32 R26, -RZ, R26.H1_H1 ;  /* 0x3000001aff1a7230 */ /* 0x000fc60000004100 */
[----:B------:R-:W-:Y:S01]  /*0d80*/  FFMA.FTZ R7, R4, R10, R7 ;  /* 0x0000000a04077223 */ /* 0x000fe20000010007 */
[----:B------:R-:W-:Y:S01]  /*0d90*/  CS2R R4, SRZ ;  /* 0x0000000000047805 */ /* 0x000fe2000001ff00 */
[----:B------:R-:W-:Y:S02]  /*0da0*/  HADD2.F32 R11, -RZ, R23.H0_H0 ;  /* 0x20000017ff0b7230 */ /* 0x000fe40000004100 */
[----:B------:R-:W-:Y:S01]  /*0db0*/  FFMA.FTZ R18, R18, R26, R7 ;  /* 0x0000001a12127223 */ /* 0x000fe20000010007 */
[----:B------:R-:W-:Y:S02]  /*0dc0*/  CS2R R6, SRZ ;  /* 0x0000000000067805 */ /* 0x000fe4000001ff00 */
[----:B------:R-:W-:Y:S01]  /*0dd0*/  FFMA.FTZ R20, R20, R11, R19 ;  /* 0x0000000b14147223 */ /* 0x000fe20000010013 */
[----:B------:R-:W-:-:S03]  /*0de0*/  CS2R R10, SRZ ;  /* 0x00000000000a7805 */ /* 0x000fc6000001ff00 */
[----:B------:R1:W2:Y:S02]  /*0df0*/  @P0 LDG.E.128 R4, desc[UR6][R8.64] ;  /* 0x0000000608040981 */ /* 0x0002a4000c1e1d00 */
[----:B-1----:R-:W-:-:S06]  /*0e00*/  CS2R R8, SRZ ;  /* 0x0000000000087805 */ /* 0x002fcc000001ff00 */
[----:B------:R1:W3:Y:S01]  /*0e10*/  @P0 LDG.E.128 R8, desc[UR6][R16.64] ;  /* 0x0000000610080981 */ /* 0x0002e2000c1e1d00 */
[----:B0-----:R-:W-:Y:S01]  /*0e20*/  @P3 LEA R24, P0, R14, R12, 0x1 ;  /* 0x0000000c0e183211 */ /* 0x001fe200078008ff */
[----:B------:R-:W-:-:S03]  /*0e30*/  HADD2.F32 R19, -RZ, R27.H0_H0 ;  /* 0x2000001bff137230 */ /* 0x000fc60000004100 */
[----:B------:R-:W-:Y:S01]  /*0e40*/  @P3 LEA.HI.X R25, R14, R13, R3, 0x1, P0 ;  /* 0x0000000d0e193211 */ /* 0x000fe200000f0c03 */
[----:B------:R-:W-:Y:S01]  /*0e50*/  HADD2.F32 R3, -RZ, R31.H0_H0 ;  /* 0x2000001fff037230 */ /* 0x000fe20000004100 */
[----:B------:R-:W-:Y:S02]  /*0e60*/  CS2R R14, SRZ ;  /* 0x00000000000e7805 */ /* 0x000fe4000001ff00 */
[----:B------:R-:W-:Y:S02]  /*0e70*/  CS2R R12, SRZ ;  /* 0x00000000000c7805 */ /* 0x000fe4000001ff00 */
[----:B-1----:R-:W-:Y:S01]  /*0e80*/  CS2R R16, SRZ ;  /* 0x0000000000107805 */ /* 0x002fe2000001ff00 */
[----:B------:R-:W-:Y:S01]  /*0e90*/  FFMA.FTZ R3, R3, R19, R18 ;  /* 0x0000001303037223 */ /* 0x000fe20000010012 */
[----:B------:R-:W-:Y:S02]  /*0ea0*/  CS2R R18, SRZ ;  /* 0x0000000000127805 */ /* 0x000fe4000001ff00 */
[----:B------:R-:W4:Y:S04]  /*0eb0*/  @P3 LDG.E.128 R12, desc[UR6][R36.64] ;  /* 0x00000006240c3981 */ /* 0x000f28000c1e1d00 */
[----:B------:R-:W5:Y:S01]  /*0ec0*/  @P3 LDG.E.128 R16, desc[UR6][R24.64] ;  /* 0x0000000618103981 */ /* 0x000f62000c1e1d00 */
[----:B------:R-:W-:-:S02]  /*0ed0*/  HADD2.F32 R35, -RZ, R35.H1_H1 ;  /* 0x30000023ff237230 */ /* 0x000fc40000004100 */
[----:B------:R-:W-:-:S05]  /*0ee0*/  HADD2.F32 R23, -RZ, R23.H1_H1 ;  /* 0x30000017ff177230 */ /* 0x000fca0000004100 */
[----:B------:R-:W-:Y:S01]  /*0ef0*/  FFMA.FTZ R20, R35, R23, R20 ;  /* 0x0000001723147223 */ /* 0x000fe20000010014 */
[----:B------:R-:W-:Y:S01]  /*0f00*/  HADD2.F32 R27, -RZ, R27.H1_H1 ;  /* 0x3000001bff1b7230 */ /* 0x000fe20000004100 */
[----:B------:R-:W-:Y:S01]  /*0f10*/  LOP3.LUT P0, RZ, R0, 0x7, RZ, 0xc0, !PT ;  /* 0x0000000700ff7812 */ /* 0x000fe2000780c0ff */
[--C-:B--2---:R-:W-:Y:S02]  /*0f20*/  HADD2.F32 R21, -RZ, R4.reuse.H1_H1 ;  /* 0x30000004ff157230 */ /* 0x104fe40000004100 */
[----:B------:R-:W-:Y:S02]  /*0f30*/  HADD2.F32 R4, -RZ, R4.H0_H0 ;  /* 0x20000004ff047230 */ /* 0x000fe40000004100 */
[--C-:B---3--:R-:W-:Y:S02]  /*0f40*/  HADD2.F32 R22, -RZ, R8.reuse.H1_H1 ;  /* 0x30000008ff167230 */ /* 0x108fe40000004100 */
[----:B------:R-:W-:-:S03]  /*0f50*/  HADD2.F32 R8, -RZ, R8.H0_H0 ;  /* 0x20000008ff087230 */ /* 0x000fc60000004100 */
[----:B------:R-:W-:Y:S01]  /*0f60*/  FMUL.FTZ R21, R21, R22 ;  /* 0x0000001615157220 */ /* 0x000fe20000410000 */
[----:B------:R-:W-:-:S03]  /*0f70*/  HADD2.F32 R22, -RZ, R9.H0_H0 ;  /* 0x20000009ff167230 */ /* 0x000fc60000004100 */
[----:B------:R-:W-:Y:S01]  /*0f80*/  FFMA.FTZ R8, R4, R8, R21 ;  /* 0x0000000804087223 */ /* 0x000fe20000010015 */
[----:B------:R-:W-:Y:S02]  /*0f90*/  HADD2.F32 R21, -RZ, R5.H0_H0 ;  /* 0x20000005ff157230 */ /* 0x000fe40000004100 */
[----:B------:R-:W-:-:S03]  /*0fa0*/  HADD2.F32 R26, -RZ, R9.H1_H1 ;  /* 0x30000009ff1a7230 */ /* 0x000fc60000004100 */
[----:B------:R-:W-:Y:S01]  /*0fb0*/  FFMA.FTZ R8, R21, R22, R8 ;  /* 0x0000001615087223 */ /* 0x000fe20000010008 */
[----:B----4-:R-:W-:Y:S02]  /*0fc0*/  HADD2.F32 R22, -RZ, R12.H1_H1 ;  /* 0x3000000cff167230 */ /* 0x010fe40000004100 */
[----:B-----5:R-:W-:Y:S02]  /*0fd0*/  HADD2.F32 R23, -RZ, R16.H1_H1 ;  /* 0x30000010ff177230 */ /* 0x020fe40000004100 */
[----:B------:R-:W-:Y:S02]  /*0fe0*/  HADD2.F32 R21, -RZ, R5.H1_H1 ;  /* 0x30000005ff157230 */ /* 0x000fe40000004100 */
[----:B------:R-:W-:Y:S02]  /*0ff0*/  HADD2.F32 R25, -RZ, R12.H0_H0 ;  /* 0x2000000cff197230 */ /* 0x000fe40000004100 */
[----:B------:R-:W-:Y:S01]  /*1000*/  FMUL.FTZ R22, R22, R23 ;  /* 0x0000001716167220 */ /* 0x000fe20000410000 */
[----:B------:R-:W-:-:S02]  /*1010*/  HADD2.F32 R16, -RZ, R16.H0_H0 ;  /* 0x20000010ff107230 */ /* 0x000fc40000004100 */
[----:B------:R-:W-:Y:S01]  /*1020*/  FFMA.FTZ R8, R21, R26, R8 ;  /* 0x0000001a15087223 */ /* 0x000fe20000010008 */
[----:B------:R-:W-:Y:S02]  /*1030*/  HADD2.F32 R5, -RZ, R6.H0_H0 ;  /* 0x20000006ff057230 */ /* 0x000fe40000004100 */
[--C-:B------:R-:W-:Y:S02]  /*1040*/  HADD2.F32 R24, -RZ, R10.reuse.H0_H0 ;  /* 0x2000000aff187230 */ /* 0x100fe40000004100 */
[----:B------:R-:W-:Y:S02]  /*1050*/  HADD2.F32 R23, -RZ, R10.H1_H1 ;  /* 0x3000000aff177230 */ /* 0x000fe40000004100 */
[--C-:B------:R-:W-:Y:S02]  /*1060*/  HADD2.F32 R9, -RZ, R11.reuse.H0_H0 ;  /* 0x2000000bff097230 */ /* 0x100fe40000004100 */
[----:B------:R-:W-:Y:S02]  /*1070*/  HADD2.F32 R10, -RZ, R11.H1_H1 ;  /* 0x3000000bff0a7230 */ /* 0x000fe40000004100 */
[----:B------:R-:W-:Y:S01]  /*1080*/  FFMA.FTZ R22, R25, R16, R22 ;  /* 0x0000001019167223 */ /* 0x000fe20000010016 */
[----:B------:R-:W-:-:S02]  /*1090*/  HADD2.F32 R4, -RZ, R31.H1_H1 ;  /* 0x3000001fff047230 */ /* 0x000fc40000004100 */
[----:B------:R-:W-:Y:S02]  /*10a0*/  HADD2.F32 R11, -RZ, R13.H0_H0 ;  /* 0x2000000dff0b7230 */ /* 0x000fe40000004100 */
[----:B------:R-:W-:Y:S02]  /*10b0*/  HADD2.F32 R12, -RZ, R17.H0_H0 ;  /* 0x20000011ff0c7230 */ /* 0x000fe40000004100 */
[----:B------:R-:W-:Y:S01]  /*10c0*/  FFMA.FTZ R5, R5, R24, R8 ;  /* 0x0000001805057223 */ /* 0x000fe20000010008 */
[----:B------:R-:W-:Y:S02]  /*10d0*/  HADD2.F32 R6, -RZ, R6.H1_H1 ;  /* 0x30000006ff067230 */ /* 0x000fe40000004100 */
[----:B------:R-:W-:Y:S01]  /*10e0*/  FFMA.FTZ R3, R4, R27, R3 ;  /* 0x0000001b04037223 */ /* 0x000fe20000010003 */
[----:B------:R-:W-:Y:S02]  /*10f0*/  HADD2.F32 R13, -RZ, R13.H1_H1 ;  /* 0x3000000dff0d7230 */ /* 0x000fe40000004100 */
[----:B------:R-:W-:Y:S01]  /*1100*/  FFMA.FTZ R22, R11, R12, R22 ;  /* 0x0000000c0b167223 */ /* 0x000fe20000010016 */
[----:B------:R-:W-:-:S02]  /*1110*/  HADD2.F32 R17, -RZ, R17.H1_H1 ;  /* 0x30000011ff117230 */ /* 0x000fc40000004100 */
[----:B------:R-:W-:Y:S01]  /*1120*/  FFMA.FTZ R5, R6, R23, R5 ;  /* 0x0000001706057223 */ /* 0x000fe20000010005 */
[--C-:B------:R-:W-:Y:S02]  /*1130*/  HADD2.F32 R4, -RZ, R7.reuse.H0_H0 ;  /* 0x20000007ff047230 */ /* 0x100fe40000004100 */
[----:B------:R-:W-:Y:S02]  /*1140*/  HADD2.F32 R11, -RZ, R14.H0_H0 ;  /* 0x2000000eff0b7230 */ /* 0x000fe40000004100 */
[----:B------:R-:W-:Y:S01]  /*1150*/  FFMA.FTZ R22, R13, R17, R22 ;  /* 0x000000110d167223 */ /* 0x000fe20000010016 */
[----:B------:R-:W-:Y:S02]  /*1160*/  HADD2.F32 R6, -RZ, R18.H0_H0 ;  /* 0x20000012ff067230 */ /* 0x000fe40000004100 */
[----:B------:R-:W-:Y:S01]  /*1170*/  FFMA.FTZ R4, R4, R9, R5 ;  /* 0x0000000904047223 */ /* 0x000fe20000010005 */
[----:B------:R-:W-:Y:S02]  /*1180*/  HADD2.F32 R7, -RZ, R7.H1_H1 ;  /* 0x30000007ff077230 */ /* 0x000fe40000004100 */
[----:B------:R-:W-:-:S02]  /*1190*/  HADD2.F32 R5, -RZ, R14.H1_H1 ;  /* 0x3000000eff057230 */ /* 0x000fc40000004100 */
[----:B------:R-:W-:Y:S01]  /*11a0*/  FFMA.FTZ R22, R11, R6, R22 ;  /* 0x000000060b167223 */ /* 0x000fe20000010016 */
[----:B------:R-:W-:Y:S02]  /*11b0*/  HADD2.F32 R18, -RZ, R18.H1_H1 ;  /* 0x30000012ff127230 */ /* 0x000fe40000004100 */
[----:B------:R-:W-:Y:S01]  /*11c0*/  FFMA.FTZ R10, R7, R10, R4 ;  /* 0x0000000a070a7223 */ /* 0x000fe20000010004 */
[----:B------:R-:W-:Y:S02]  /*11d0*/  HADD2.F32 R7, -RZ, R15.H0_H0 ;  /* 0x2000000fff077230 */ /* 0x000fe40000004100 */
[----:B------:R-:W-:Y:S02]  /*11e0*/  HADD2.F32 R4, -RZ, R19.H0_H0 ;  /* 0x20000013ff047230 */ /* 0x000fe40000004100 */
[----:B------:R-:W-:Y:S01]  /*11f0*/  FFMA.FTZ R22, R5, R18, R22 ;  /* 0x0000001205167223 */ /* 0x000fe20000010016 */
[----:B------:R-:W-:Y:S02]  /*1200*/  HADD2.F32 R15, -RZ, R15.H1_H1 ;  /* 0x3000000fff0f7230 */ /* 0x000fe40000004100 */
[----:B------:R-:W-:-:S02]  /*1210*/  HADD2.F32 R19, -RZ, R19.H1_H1 ;  /* 0x30000013ff137230 */ /* 0x000fc40000004100 */
[----:B------:R-:W-:Y:S01]  /*1220*/  FFMA.FTZ R22, R7, R4, R22 ;  /* 0x0000000407167223 */ /* 0x000fe20000010016 */
[----:B------:R-:W0:Y:S03]  /*1230*/  SHFL.BFLY PT, R5, R20, 0x4, 0x1f ;  /* 0x0c801f0014057f89 */ /* 0x000e2600000e0000 */
[----:B------:R-:W-:Y:S01]  /*1240*/  FFMA.FTZ R22, R15, R19, R22 ;  /* 0x000000130f167223 */ /* 0x000fe20000010016 */
[----:B------:R-:W1:Y:S04]  /*1250*/  SHFL.BFLY PT, R4, R3, 0x4, 0x1f ;  /* 0x0c801f0003047f89 */ /* 0x000e6800000e0000 */
[----:B------:R-:W2:Y:S04]  /*1260*/  SHFL.BFLY PT, R7, R10, 0x4, 0x1f ;  /* 0x0c801f000a077f89 */ /* 0x000ea800000e0000 */
[----:B------:R-:W3:Y:S01]  /*1270*/  SHFL.BFLY PT, R11, R22, 0x4, 0x1f ;  /* 0x0c801f00160b7f89 */ /* 0x000ee200000e0000 */
[----:B0-----:R-:W-:Y:S01]  /*1280*/  FADD.FTZ R5, R20, R5 ;  /* 0x0000000514057221 */ /* 0x001fe20000010000 */
[----:B-1----:R-:W-:Y:S01]  /*1290*/  FADD.FTZ R6, R3, R4 ;  /* 0x0000000403067221 */ /* 0x002fe20000010000 */
[----:B--2---:R-:W-:-:S03]  /*12a0*/  FADD.FTZ R9, R10, R7 ;  /* 0x000000070a097221 */ /* 0x004fc60000010000 */
[----:B------:R-:W0:Y:S01]  /*12b0*/  SHFL.BFLY PT, R4, R5, 0x2, 0x1f ;  /* 0x0c401f0005047f89 */ /* 0x000e2200000e0000 */
[----:B---3--:R-:W-:-:S03]  /*12c0*/  FADD.FTZ R12, R22, R11 ;  /* 0x0000000b160c7221 */ /* 0x008fc60000010000 */
        /* <DEDUP_REMOVED lines=11> */
[----:B------:R-:W-:Y:S01]  /*1380*/  IADD3 R9, R2, UR4, RZ ;  /* 0x0000000402097c10 */ /* 0x000fe2000fffe0ff */
[----:B------:R-:W-:-:S03]  /*1390*/  ULDC.64 UR4, c[0x0][0x478] ;  /* 0x00011e0000047ab9 */ /* 0x000fc60000000a00 */
[----:B------:R-:W-:-:S04]  /*13a0*/  LEA.HI R5, P1, R0, R9, RZ, 0x1d ;  /* 0x0000000900057211 */ /* 0x000fc8000783e8ff */
[----:B------:R-:W-:Y:S02]  /*13b0*/  LEA.HI.X.SX32 R12, R9, RZ, 0x1, P1 ;  /* 0x000000ff090c7211 */ /* 0x000fe400008f0eff */
[----:B------:R-:W-:Y:S01]  /*13c0*/  LEA R2, P1, R5, UR4, 0x2 ;  /* 0x0000000405027c11 */ /* 0x000fe2000f8210ff */
[----:B0-----:R-:W-:Y:S01]  /*13d0*/  FADD.FTZ R0, R4, R3 ;  /* 0x0000000304007221 */ /* 0x001fe20000010000 */
[----:B------:R-:W-:Y:S01]  /*13e0*/  ULDC UR4, c[0x0][0x384] ;  /* 0x0000e10000047ab9 */ /* 0x000fe20000000800 */
[----:B-1----:R-:W-:Y:S01]  /*13f0*/  FADD.FTZ R8, R7, R8 ;  /* 0x0000000807087221 */ /* 0x002fe20000010000 */
[----:B------:R-:W-:Y:S01]  /*1400*/  LEA.HI.X R3, R5, UR5, R12, 0x2, P1 ;  /* 0x0000000505037c11 */ /* 0x000fe200088f140c */
[----:B--2---:R-:W-:Y:S01]  /*1410*/  FADD.FTZ R11, R10, R11 ;  /* 0x0000000b0a0b7221 */ /* 0x004fe20000010000 */
[----:B------:R-:W-:Y:S01]  /*1420*/  FMUL.FTZ R5, R0, UR4 ;  /* 0x0000000400057c20 */ /* 0x000fe20008410000 */
[----:B------:R-:W-:Y:S02]  /*1430*/  FMUL.FTZ R7, R8, UR4 ;  /* 0x0000000408077c20 */ /* 0x000fe40008410000 */
[----:B------:R-:W-:Y:S01]  /*1440*/  FMUL.FTZ R11, R11, UR4 ;  /* 0x000000040b0b7c20 */ /* 0x000fe20008410000 */
[----:B---3--:R-:W-:Y:S01]  /*1450*/  FADD.FTZ R6, R13, R6 ;  /* 0x000000060d067221 */ /* 0x008fe20000010000 */
[----:B------:R0:W-:Y:S03]  /*1460*/  @!P0 STG.E desc[UR6][R2.64], R5 ;  /* 0x0000000502008986 */ /* 0x0001e6000c101906 */
[----:B------:R-:W-:Y:S01]  /*1470*/  FMUL.FTZ R9, R6, UR4 ;  /* 0x0000000406097c20 */ /* 0x000fe20008410000 */
[----:B------:R0:W-:Y:S04]  /*1480*/  @!P0 STG.E desc[UR6][R2.64+0x80], R7 ;  /* 0x0000800702008986 */ /* 0x0001e8000c101906 */
[----:B------:R0:W-:Y:S01]  /*1490*/  @!P0 STG.E desc[UR6][R2.64+0x100], R11 ;  /* 0x0001000b02008986 */ /* 0x0001e2000c101906 */
[----:B------:R-:W-:Y:S05]  /*14a0*/  @P0 EXIT ;  /* 0x000000000000094d */ /* 0x000fea0003800000 */
[----:B------:R-:W-:Y:S01]  /*14b0*/  STG.E desc[UR6][R2.64+0x180], R9 ;  /* 0x0001800902007986 */ /* 0x000fe2000c101906 */
[----:B------:R-:W-:Y:S05]  /*14c0*/  EXIT ;  /* 0x000000000000794d */ /* 0x000fea0003800000 */
.L_x_2450:
        /* <DEDUP_REMOVED lines=11> */
.L_x_2501:


//--------------------- .text._ZN5flash25flash_bwd_dot_do_o_kernelILb1E23Flash_bwd_kernel_traitsILi64ELi128ELi128ELi8ELi4ELi4ELi4ELb0ELb0EN7cutlass6half_tE19Flash_kernel_traitsILi64ELi128ELi128ELi8ES3_EEEEvNS_16Flash_bwd_paramsE --------------------------
	.section	.text._ZN5flash25flash_bwd_dot_do_o_kernelILb1E23Flash_bwd_kernel_traitsILi64ELi128ELi128ELi8ELi4ELi4ELi4ELb0ELb0EN7cutlass6half_tE19Flash_kernel_traitsILi64ELi128ELi128ELi8ES3_EEEEvNS_16Flash_bwd_paramsE,"ax",@progbits
	.align	128
        .global         _ZN5flash25flash_bwd_dot_do_o_kernelILb1E23Flash_bwd_kernel_traitsILi64ELi128ELi128ELi8ELi4ELi4ELi4ELb0ELb0EN7cutlass6half_tE19Flash_kernel_traitsILi64ELi128ELi128ELi8ES3_EEEEvNS_16Flash_bwd_paramsE
        .type           _ZN5flash25flash_bwd_dot_do_o_kernelILb1E23Flash_bwd_kernel_traitsILi64ELi128ELi128ELi8ELi4ELi4ELi4ELb0ELb0EN7cutlass6half_tE19Flash_kernel_traitsILi64ELi128ELi128ELi8ES3_EEEEvNS_16Flash_bwd_paramsE,@function
        .size           _ZN5flash25flash_bwd_dot_do_o_kernelILb1E23Flash_bwd_kernel_traitsILi64ELi128ELi128ELi8ELi4ELi4ELi4ELb0ELb0EN7cutlass6half_tE19Flash_kernel_traitsILi64ELi128ELi128ELi8ES3_EEEEvNS_16Flash_bwd_paramsE,(.L_x_2502 - _ZN5flash25flash_bwd_dot_do_o_kernelILb1E23Flash_bwd_kernel_traitsILi64ELi128ELi128ELi8ELi4ELi4ELi4ELb0ELb0EN7cutlass6half_tE19Flash_kernel_traitsILi64ELi128ELi128ELi8ES3_EEEEvNS_16Flash_bwd_paramsE)
        .other          _ZN5flash25flash_bwd_dot_do_o_kernelILb1E23Flash_bwd_kernel_traitsILi64ELi128ELi128ELi8ELi4ELi4ELi4ELb0ELb0EN7cutlass6half_tE19Flash_kernel_traitsILi64ELi128ELi128ELi8ES3_EEEEvNS_16Flash_bwd_paramsE,@"STO_CUDA_ENTRY STV_DEFAULT"
_ZN5flash25flash_bwd_dot_do_o_kernelILb1E23Flash_bwd_kernel_traitsILi64ELi128ELi128ELi8ELi4ELi4ELi4ELb0ELb0EN7cutlass6half_tE19Flash_kernel_traitsILi64ELi128ELi128ELi8ES3_EEEEvNS_16Flash_bwd_paramsE:
.text._ZN5flash25flash_bwd_dot_do_o_kernelILb1E23Flash_bwd_kernel_traitsILi64ELi128ELi128ELi8ELi4ELi4ELi4ELb0ELb0EN7cutlass6half_tE19Flash_kernel_traitsILi64ELi128ELi128ELi8ES3_EEEEvNS_16Flash_bwd_paramsE:
        /* <DEDUP_REMOVED lines=19> */
[----:B------:R-:W-:Y:S01]  /*0130*/  IMAD.WIDE R6, R21, 0x80, RZ ;  /* 0x0000008015067825 */ /* 0x000fe200078e02ff */
[----:B------:R-:W-:-:S04]  /*0140*/  HFMA2.MMA R33, -RZ, RZ, 0, 0 ;  /* 0x00000000ff217435 */ /* 0x000fc800000001ff */
[----:B------:R-:W-:Y:S02]  /*0150*/  SEL R25, R7, RZ, P0 ;  /* 0x000000ff07197207 */ /* 0x000fe40000000000 */
[----:B------:R-:W1:Y:S01]  /*0160*/  LDC R17, c[0x0][0x270] ;  /* 0x00009c00ff117b82 */ /* 0x000e620000000800 */
[----:B------:R-:W2:Y:S03]  /*0170*/  S2R R7, SR_CTAID.Z ;  /* 0x0000000000077919 */ /* 0x000ea60000002700 */
[----:B------:R-:W-:Y:S02]  /*0180*/  @!P1 SHF.R.S32.HI R3, RZ, 0x1f, R21 ;  /* 0x0000001fff039819 */ /* 0x000fe40000011415 */
[----:B------:R-:W-:Y:S02]  /*0190*/  @P1 MOV R31, R12 ;  /* 0x0000000c001f1202 */ /* 0x000fe40000000f00 */
[----:B------:R-:W3:Y:S08]  /*01a0*/  @!P1 LDC.64 R4, c[0x0][0x418] ;  /* 0x00010600ff049b82 */ /* 0x000ef00000000a00 */
[----:B------:R-:W4:Y:S01]  /*01b0*/  @P1 LDC.64 R8, c[0x0][0x420] ;  /* 0x00010800ff081b82 */ /* 0x000f220000000a00 */
[----:B0-----:R-:W-:-:S07]  /*01c0*/  IMAD.WIDE R22, R21, R2, RZ ;  /* 0x0000000215167225 */ /* 0x001fce00078e02ff */
[----:B------:R-:W0:Y:S01]  /*01d0*/  @P1 LDC.64 R18, c[0x0][0x298] ;  /* 0x0000a600ff121b82 */ /* 0x000e220000000a00 */
[----:B---3--:R-:W-:-:S07]  /*01e0*/  @!P1 IMAD R0, R3, R4, RZ ;  /* 0x0000000403009224 */ /* 0x008fce00078e02ff */
[----:B------:R-:W3:Y:S01]  /*01f0*/  LDC R14, c[0x0][0x2dc] ;  /* 0x0000b700ff0e7b82 */ /* 0x000ee20000000800 */
[----:B------:R-:W2:Y:S01]  /*0200*/  S2R R3, SR_TID.X ;  /* 0x0000000000037919 */ /* 0x000ea20000002100 */
[C---:B------:R-:W-:Y:S02]  /*0210*/  @!P1 IMAD R11, R21.reuse, R5, R0 ;  /* 0x00000005150b9224 */ /* 0x040fe400078e0200 */
[----:B------:R-:W-:-:S04]  /*0220*/  @!P1 IMAD.WIDE.U32 R4, R21, R4, RZ ;  /* 0x0000000415049225 */ /* 0x000fc800078e00ff */
[----:B----4-:R-:W-:Y:S01]  /*0230*/  @P1 IMAD.WIDE.U32 R26, R12, R8, RZ ;  /* 0x000000080c1a1225 */ /* 0x010fe200078e00ff */
[----:B------:R-:W-:-:S03]  /*0240*/  @!P1 MOV R26, R4 ;  /* 0x00000004001a9202 */ /* 0x000fc60000000f00 */
[C---:B------:R-:W-:Y:S01]  /*0250*/  @P1 IMAD R15, R12.reuse, R9, R27 ;  /* 0x000000090c0f1224 */ /* 0x040fe200078e021b */
[----:B------:R-:W-:Y:S01]  /*0260*/  @!P1 IADD3 R15, R5, R11, RZ ;  /* 0x0000000b050f9210 */ /* 0x000fe20007ffe0ff */
[----:B-1----:R-:W-:Y:S01]  /*0270*/  IMAD R0, R23, R17, RZ ;  /* 0x0000001117007224 */ /* 0x002fe200078e02ff */
[----:B------:R-:W-:Y:S01]  /*0280*/  SHF.R.S32.HI R5, RZ, 0x1f, R17 ;  /* 0x0000001fff057819 */ /* 0x000fe20000011411 */
[----:B0-----:R-:W-:Y:S01]  /*0290*/  @P1 IMAD.WIDE.U32 R10, R12, R18, RZ ;  /* 0x000000120c0a1225 */ /* 0x001fe200078e00ff */
[----:B------:R-:W-:Y:S02]  /*02a0*/  SEL R9, R6, RZ, P0 ;  /* 0x000000ff06097207 */ /* 0x000fe40000000000 */
[----:B------:R-:W-:Y:S01]  /*02b0*/  SHF.R.S32.HI R18, RZ, 0x1f, R20 ;  /* 0x0000001fff127819 */ /* 0x000fe20000011414 */
[----:B------:R-:W-:Y:S01]  /*02c0*/  IMAD R5, R22, R5, R0 ;  /* 0x0000000516057224 */ /* 0x000fe200078e0200 */
[----:B------:R-:W-:Y:S01]  /*02d0*/  IADD3 R27, P0, R20, R9, RZ ;  /* 0x00000009141b7210 */ /* 0x000fe20007f1e0ff */
[----:B------:R-:W-:Y:S01]  /*02e0*/  IMAD.WIDE.U32 R22, R22, R17, RZ ;  /* 0x0000001116167225 */ /* 0x000fe200078e00ff */
[----:B---3--:R-:W-:-:S02]  /*02f0*/  SHF.R.S32.HI R29, RZ, 0x1f, R14 ;  /* 0x0000001fff1d7819 */ /* 0x008fc4000001140e */
[----:B------:R-:W-:Y:S01]  /*0300*/  IADD3.X R25, R18, R25, RZ, P0, !PT ;  /* 0x0000001912197210 */ /* 0x000fe200007fe4ff */
[----:B------:R-:W-:Y:S01]  /*0310*/  @P1 IMAD R19, R12, R19, R11 ;  /* 0x000000130c131224 */ /* 0x000fe200078e020b */
[----:B------:R-:W-:Y:S01]  /*0320*/  IADD3 R5, R23, R5, RZ ;  /* 0x0000000517057210 */ /* 0x000fe20007ffe0ff */
[----:B------:R-:W-:-:S04]  /*0330*/  IMAD.WIDE R8, R17, R14, RZ ;  /* 0x0000000e11087225 */ /* 0x000fc800078e02ff */
[----:B------:R-:W-:Y:S01]  /*0340*/  IMAD R0, R5, R14, RZ ;  /* 0x0000000e05007224 */ /* 0x000fe200078e02ff */
[----:B--2---:R-:W-:Y:S06]  /*0350*/  @P1 BRA `(.L_x_2451) ;  /* 0x00000000001c1947 */ /* 0x004fec0003800000 */
[----:B------:R-:W0:Y:S01]  /*0360*/  LDC.64 R4, c[0x0][0x290] ;  /* 0x0000a400ff047b82 */ /* 0x000e220000000a00 */
[----:B------:R-:W-:Y:S02]  /*0370*/  SHF.R.S32.HI R11, RZ, 0x1f, R21 ;  /* 0x0000001fff0b7819 */ /* 0x000fe40000011415 */
[----:B------:R-:W-:-:S03]  /*0380*/  MOV R31, 0xffffffff ;  /* 0xffffffff001f7802 */ /* 0x000fc60000000f00 */
[-C--:B0-----:R-:W-:Y:S02]  /*0390*/  IMAD R6, R11, R4.reuse, RZ ;  /* 0x000000040b067224 */ /* 0x081fe400078e02ff */
[----:B------:R-:W-:-:S04]  /*03a0*/  IMAD.WIDE.U32 R10, R21, R4, RZ ;  /* 0x00000004150a7225 */ /* 0x000fc800078e00ff */
[----:B------:R-:W-:-:S05]  /*03b0*/  IMAD R5, R21, R5, R6 ;  /* 0x0000000515057224 */ /* 0x000fca00078e0206 */
[----:B------:R-:W-:-:S07]  /*03c0*/  IADD3 R19, R11, R5, RZ ;  /* 0x000000050b137210 */ /* 0x000fce0007ffe0ff */
.L_x_2451:
[----:B------:R-:W-:Y:S01]  /*03d0*/  ULDC.U8 UR6, c[0x0][0x3d8] ;  /* 0x0000f60000067ab9 */ /* 0x000fe20000000000 */
[----:B------:R-:W-:Y:S01]  /*03e0*/  IMAD R11, R9, R31, RZ ;  /* 0x0000001f090b7224 */ /* 0x000fe200078e02ff */
[----:B------:R-:W-:Y:S01]  /*03f0*/  ISETP.NE.AND P0, PT, RZ, UR6, PT ;  /* 0x00000006ff007c0c */ /* 0x000fe2000bf05270 */
[----:B------:R-:W-:Y:S01]  /*0400*/  IMAD R29, R29, R22, R0 ;  /* 0x000000161d1d7224 */ /* 0x000fe200078e0200 */
[----:B------:R-:W-:Y:S01]  /*0410*/  SHF.R.S32.HI R6, RZ, 0x1f, R7 ;  /* 0x0000001fff067819 */ /* 0x000fe20000011407 */
[----:B------:R-:W-:Y:S02]  /*0420*/  IMAD R25, R25, R8, RZ ;  /* 0x0000000819197224 */ /* 0x000fe400078e02ff */
[----:B------:R-:W-:-:S04]  /*0430*/  IMAD.WIDE.U32 R4, R22, R14, RZ ;  /* 0x0000000e16047225 */ /* 0x000fc800078e00ff */
[----:B------:R-:W-:Y:S01]  /*0440*/  IMAD R11, R8, R33, R11 ;  /* 0x00000021080b7224 */ /* 0x000fe200078e020b */
[----:B------:R-:W-:Y:S01]  /*0450*/  IADD3 R0, R5, R29, RZ ;  /* 0x0000001d05007210 */ /* 0x000fe20007ffe0ff */
[----:B------:R-:W-:Y:S02]  /*0460*/  IMAD R25, R9, R27, R25 ;  /* 0x0000001b09197224 */ /* 0x000fe400078e0219 */
[----:B------:R-:W-:-:S04]  /*0470*/  IMAD.WIDE.U32 R22, R27, R8, RZ ;  /* 0x000000081b167225 */ /* 0x000fc800078e00ff */
[----:B------:R-:W-:-:S04]  /*0480*/  IMAD.WIDE.U32 R8, R8, R31, RZ ;  /* 0x0000001f08087225 */ /* 0x000fc800078e00ff */
[----:B------:R-:W-:Y:S01]  /*0490*/  IMAD R5, R7, R14, RZ ;  /* 0x0000000e07057224 */ /* 0x000fe200078e02ff */
[----:B------:R-:W-:Y:S02]  /*04a0*/  SEL R16, R4, R8, !P1 ;  /* 0x0000000804107207 */ /* 0x000fe40004800000 */
[----:B------:R-:W-:Y:S02]  /*04b0*/  @P1 IADD3 R0, R9, R11, RZ ;  /* 0x0000000b09001210 */ /* 0x000fe40007ffe0ff */
[----:B------:R-:W-:Y:S02]  /*04c0*/  SHF.R.S32.HI R8, RZ, 0x1f, R5 ;  /* 0x0000001fff087819 */ /* 0x000fe40000011405 */
[----:B------:R-:W-:Y:S01]  /*04d0*/  IADD3 R11, R23, R25, RZ ;  /* 0x00000019170b7210 */ /* 0x000fe20007ffe0ff */
        /* <DEDUP_REMOVED lines=8> */
.L_x_2452:
[----:B------:R-:W-:-:S04]  /*0560*/  IMAD R9, R21, R17, R7 ;  /* 0x0000001115097224 */ /* 0x000fc800078e0207 */
[----:B------:R-:W-:-:S07]  /*0570*/  IMAD R9, R9, R2, RZ ;  /* 0x0000000209097224 */ /* 0x000fce00078e02ff */
.L_x_2453:
[----:B------:R-:W-:Y:S01]  /*0580*/  SHF.R.S32.HI R12, RZ, 0x1f, R3 ;  /* 0x0000001fff0c7819 */ /* 0x000fe20000011403 */
[----:B------:R-:W-:Y:S01]  /*0590*/  ULDC UR6, c[0x0][0x2d0] ;  /* 0x0000b40000067ab9 */ /* 0x000fe20000000800 */
[----:B------:R-:W-:Y:S01]  /*05a0*/  ULDC.64 UR8, c[0x0][0x420] ;  /* 0x0001080000087ab9 */ /* 0x000fe20000000a00 */
[----:B------:R-:W-:Y:S01]  /*05b0*/  ULDC.64 UR10, c[0x0][0x298] ;  /* 0x0000a600000a7ab9 */ /* 0x000fe20000000a00 */
[----:B------:R-:W-:Y:S01]  /*05c0*/  LEA.HI R21, R12, R3, RZ, 0x3 ;  /* 0x000000030c157211 */ /* 0x000fe200078f18ff */
[----:B------:R-:W-:-:S03]  /*05d0*/  IMAD R25, R18, UR8, RZ ;  /* 0x0000000812197c24 */ /* 0x000fc6000f8e02ff */
[----:B------:R-:W-:Y:S01]  /*05e0*/  LOP3.LUT R2, R21, 0x1ffffff8, RZ, 0xc0, !PT ;  /* 0x1ffffff815027812 */ /* 0x000fe200078ec0ff */
[----:B------:R-:W-:-:S03]  /*05f0*/  IMAD R25, R20, UR9, R25 ;  /* 0x0000000914197c24 */ /* 0x000fc6000f8e0219 */
[----:B------:R-:W-:-:S04]  /*0600*/  IADD3 R2, -R2, R3, RZ ;  /* 0x0000000302027210 */ /* 0x000fc80007ffe1ff */
[----:B------:R-:W-:Y:S02]  /*0610*/  SHF.L.U32 R4, R2, 0x3, RZ ;  /* 0x0000000302047819 */ /* 0x000fe400000006ff */
[----:B------:R-:W-:Y:S02]  /*0620*/  IADD3 R2, P2, P3, R22, R16, R5 ;  /* 0x0000001016027210 */ /* 0x000fe40007b5e005 */
[----:B------:R-:W-:Y:S02]  /*0630*/  IADD3 R16, -R20, R13, RZ ;  /* 0x0000000d14107210 */ /* 0x000fe40007ffe1ff */
[----:B------:R-:W-:Y:S02]  /*0640*/  SHF.R.S32.HI R13, RZ, 0x3, R21 ;  /* 0x00000003ff0d7819 */ /* 0x000fe40000011415 */
[----:B------:R-:W-:Y:S01]  /*0650*/  ISETP.GE.AND P0, PT, R4, UR6, PT ;  /* 0x0000000604007c0c */ /* 0x000fe2000bf06270 */
[----:B------:R-:W-:Y:S01]  /*0660*/  ULDC.64 UR6, c[0x0][0x428] ;  /* 0x00010a0000067ab9 */ /* 0x000fe20000000a00 */
[----:B------:R-:W-:-:S02]  /*0670*/  SHF.R.S32.HI R5, RZ, 0x1f, R4 ;  /* 0x0000001fff057819 */ /* 0x000fc40000011404 */
[----:B------:R-:W-:Y:S02]  /*0680*/  ISETP.LT.AND P1, PT, R13, R16, !P0 ;  /* 0x000000100d00720c */ /* 0x000fe40004721270 */
[----:B------:R-:W-:Y:S01]  /*0690*/  IADD3.X R0, R11, R0, R8, P2, P3 ;  /* 0x000000000b007210 */ /* 0x000fe200017e6408 */
[----:B------:R-:W-:-:S04]  /*06a0*/  IMAD.WIDE.U32 R22, R20, UR8, R4 ;  /* 0x0000000814167c25 */ /* 0x000fc8000f8e0004 */
[----:B------:R-:W-:Y:S01]  /*06b0*/  IMAD.WIDE.U32 R4, R20, UR10, R4 ;  /* 0x0000000a14047c25 */ /* 0x000fe2000f8e0004 */
[----:B------:R-:W-:-:S03]  /*06c0*/  IADD3 R26, P4, R26, R22, RZ ;  /* 0x000000161a1a7210 */ /* 0x000fc60007f9e0ff */
[----:B------:R-:W-:Y:S01]  /*06d0*/  IMAD R22, R6, UR6, RZ ;  /* 0x0000000606167c24 */ /* 0x000fe2000f8e02ff */
[----:B------:R-:W-:Y:S01]  /*06e0*/  IADD3.X R27, R15, R23, R25, P4, !PT ;  /* 0x000000170f1b7210 */ /* 0x000fe200027fe419 */
[----:B------:R-:W-:Y:S01]  /*06f0*/  IMAD R15, R18, UR10, RZ ;  /* 0x0000000a120f7c24 */ /* 0x000fe2000f8e02ff */
[----:B------:R-:W0:Y:S01]  /*0700*/  @P1 LDC.64 R24, c[0x0][0x3e0] ;  /* 0x0000f800ff181b82 */ /* 0x000e220000000a00 */
[C---:B------:R-:W-:Y:S01]  /*0710*/  IMAD R21, R7.reuse, UR7, R22 ;  /* 0x0000000707157c24 */ /* 0x040fe2000f8e0216 */
[----:B------:R-:W-:Y:S01]  /*0720*/  IADD3 R22, P4, R10, R4, RZ ;  /* 0x000000040a167210 */ /* 0x000fe20007f9e0ff */
[C---:B------:R-:W-:Y:S01]  /*0730*/  IMAD R18, R20.reuse, UR11, R15 ;  /* 0x0000000b14127c24 */ /* 0x040fe2000f8e020f */
[----:B------:R-:W-:Y:S01]  /*0740*/  SHF.R.S32.HI R15, RZ, 0x1f, R13 ;  /* 0x0000001fff0f7819 */ /* 0x000fe2000001140d */
[----:B------:R-:W-:Y:S01]  /*0750*/  IMAD.WIDE.U32 R26, R7, UR6, R26 ;  /* 0x00000006071a7c25 */ /* 0x000fe2000f8e001a */
[----:B------:R-:W-:Y:S01]  /*0760*/  ULDC.64 UR6, c[0x0][0x2a0] ;  /* 0x0000a80000067ab9 */ /* 0x000fe20000000a00 */
[----:B------:R-:W-:-:S02]  /*0770*/  IADD3 R20, R20, R9, RZ ;  /* 0x0000000914147210 */ /* 0x000fc40007ffe0ff */
[----:B------:R-:W-:Y:S01]  /*0780*/  @P1 IMAD R4, R15, UR8, RZ ;  /* 0x000000080f041c24 */ /* 0x000fe2000f8e02ff */
[----:B------:R-:W-:Y:S01]  /*0790*/  IADD3 R27, R27, R21, RZ ;  /* 0x000000151b1b7210 */ /* 0x000fe20007ffe0ff */
[----:B------:R-:W-:Y:S01]  /*07a0*/  IMAD R6, R6, UR6, RZ ;  /* 0x0000000606067c24 */ /* 0x000fe2000f8e02ff */
[----:B------:R-:W-:Y:S01]  /*07b0*/  IADD3.X R23, R19, R5, R18, P4, !PT ;  /* 0x0000000513177210 */ /* 0x000fe200027fe412 */
[C---:B------:R-:W-:Y:S02]  /*07c0*/  @P1 IMAD R19, R13.reuse, UR9, R4 ;  /* 0x000000090d131c24 */ /* 0x040fe4000f8e0204 */
[----:B------:R-:W-:-:S04]  /*07d0*/  @P1 IMAD.WIDE.U32 R4, R13, UR8, R26 ;  /* 0x000000080d041c25 */ /* 0x000fc8000f8e001a */
[----:B------:R-:W-:Y:S01]  /*07e0*/  IMAD.WIDE.U32 R22, R7, UR6, R22 ;  /* 0x0000000607167c25 */ /* 0x000fe2000f8e0016 */
[----:B------:R-:W-:-:S03]  /*07f0*/  @P1 IADD3 R5, R5, R19, RZ ;  /* 0x0000001305051210 */ /* 0x000fc60007ffe0ff */
[----:B------:R-:W-:Y:S01]  /*0800*/  IMAD R19, R7, UR7, R6 ;  /* 0x0000000707137c24 */ /* 0x000fe2000f8e0206 */
[C---:B0-----:R-:W-:Y:S01]  /*0810*/  @P1 LEA R24, P4, R4.reuse, R24, 0x1 ;  /* 0x0000001804181211 */ /* 0x041fe200078808ff */
[----:B------:R-:W-:Y:S01]  /*0820*/  @P1 IMAD R6, R15, UR10, RZ ;  /* 0x0000000a0f061c24 */ /* 0x000fe2000f8e02ff */
[----:B------:R-:W-:Y:S02]  /*0830*/  CS2R R8, SRZ ;  /* 0x0000000000087805 */ /* 0x000fe4000001ff00 */
[----:B------:R-:W-:Y:S02]  /*0840*/  CS2R R10, SRZ ;  /* 0x00000000000a7805 */ /* 0x000fe4000001ff00 */
[----:B------:R-:W-:Y:S01]  /*0850*/  @P1 LEA.HI.X R25, R4, R25, R5, 0x1, P4 ;  /* 0x0000001904191211 */ /* 0x000fe200020f0c05 */
[----:B------:R-:W-:Y:S01]  /*0860*/  ULDC.64 UR6, c[0x0][0x478] ;  /* 0x00011e0000067ab9 */ /* 0x000fe20000000a00 */
[----:B------:R-:W0:Y:S01]  /*0870*/  @P1 LDC.64 R4, c[0x0][0x280] ;  /* 0x0000a000ff041b82 */ /* 0x000e220000000a00 */
[----:B------:R-:W-:Y:S01]  /*0880*/  IADD3 R23, R23, R19, RZ ;  /* 0x0000001317177210 */ /* 0x000fe20007ffe0ff */
[----:B------:R-:W-:-:S02]  /*0890*/  @P1 IMAD R19, R13, UR11, R6 ;  /* 0x0000000b0d131c24 */ /* 0x000fc4000f8e0206 */
[----:B------:R-:W-:-:S05]  /*08a0*/  @P1 IMAD.WIDE.U32 R6, R13, UR10, R22 ;  /* 0x0000000a0d061c25 */ /* 0x000fca000f8e0016 */
[----:B------:R-:W-:Y:S02]  /*08b0*/  @P1 IADD3 R7, R7, R19, RZ ;  /* 0x0000001307071210 */ /* 0x000fe40007ffe0ff */
[----:B0-----:R-:W-:-:S04]  /*08c0*/  @P1 LEA R18, P2, R6, R4, 0x1 ;  /* 0x0000000406121211 */ /* 0x001fc800078408ff */
[----:B------:R-:W-:Y:S02]  /*08d0*/  @P1 LEA.HI.X R19, R6, R5, R7, 0x1, P2 ;  /* 0x0000000506131211 */ /* 0x000fe400010f0c07 */
[----:B------:R-:W-:Y:S02]  /*08e0*/  CS2R R4, SRZ ;  /* 0x0000000000047805 */ /* 0x000fe4000001ff00 */
[----:B------:R-:W-:Y:S01]  /*08f0*/  CS2R R6, SRZ ;  /* 0x0000000000067805 */ /* 0x000fe2000001ff00 */
[----:B------:R0:W2:Y:S05]  /*0900*/  @P1 LDG.E.128 R8, desc[UR4][R18.64] ;  /* 0x0000000412081981 */ /* 0x0000aa000c1e1d00 */
[----:B------:R-:W3:Y:S01]  /*0910*/  @P1 LDG.E.128 R4, desc[UR4][R24.64] ;  /* 0x0000000418041981 */ /* 0x000ee2000c1e1d00 */
[----:B0-----:R-:W-:Y:S01]  /*0920*/  IADD3 R19, R13, 0x60, RZ ;  /* 0x000000600d137810 */ /* 0x001fe20007ffe0ff */
[----:B--2---:R-:W-:-:S02]  /*0930*/  HADD2.F32 R28, -RZ, R8.H1_H1 ;  /* 0x30000008ff1c7230 */ /* 0x004fc40000004100 */
[--C-:B---3--:R-:W-:Y:S02]  /*0940*/  HADD2.F32 R21, -RZ, R4.reuse.H1_H1 ;  /* 0x30000004ff157230 */ /* 0x108fe40000004100 */
[----:B------:R-:W-:-:S03]  /*0950*/  HADD2.F32 R4, -RZ, R4.H0_H0 ;  /* 0x20000004ff047230 */ /* 0x000fc60000004100 */
[----:B------:R-:W-:Y:S01]  /*0960*/  FMUL.FTZ R29, R21, R28 ;  /* 0x0000001c151d7220 */ /* 0x000fe20000410000 */
[----:B------:R-:W-:-:S05]  /*0970*/  HADD2.F32 R21, -RZ, R8.H0_H0 ;  /* 0x20000008ff157230 */ /* 0x000fca0000004100 */
[----:B------:R-:W-:Y:S01]  /*0980*/  FFMA.FTZ R4, R4, R21, R29 ;  /* 0x0000001504047223 */ /* 0x000fe2000001001d */
[----:B------:R-:W-:-:S04]  /*0990*/  IADD3 R21, R13, 0x20, RZ ;  /* 0x000000200d157810 */ /* 0x000fc80007ffe0ff */
[----:B------:R-:W-:Y:S02]  /*09a0*/  ISETP.LT.AND P2, PT, R21, R16, !P0 ;  /* 0x000000101500720c */ /* 0x000fe40004741270 */
[----:B------:R-:W-:Y:S01]  /*09b0*/  IADD3 R21, R13, 0x40, RZ ;  /* 0x000000400d157810 */ /* 0x000fe20007ffe0ff */
[----:B------:R-:W-:-:S03]  /*09c0*/  HADD2.F32 R8, -RZ, R9.H0_H0 ;  /* 0x20000009ff087230 */ /* 0x000fc60000004100 */
[-C--:B------:R-:W-:Y:S01]  /*09d0*/  ISETP.LT.AND P1, PT, R21, R16.reuse, !P0 ;  /* 0x000000101500720c */ /* 0x080fe20004721270 */
[--C-:B------:R-:W-:Y:S01]  /*09e0*/  HADD2.F32 R21, -RZ, R5.reuse.H0_H0 ;  /* 0x20000005ff157230 */ /* 0x100fe20000004100 */
[----:B------:R-:W-:Y:S01]  /*09f0*/  ISETP.LT.AND P0, PT, R19, R16, !P0 ;  /* 0x000000101300720c */ /* 0x000fe20004701270 */
[----:B------:R-:W-:-:S03]  /*0a00*/  HADD2.F32 R5, -RZ, R5.H1_H1 ;  /* 0x30000005ff057230 */ /* 0x000fc60000004100 */
[----:B------:R-:W-:Y:S01]  /*0a10*/  FFMA.FTZ R8, R21, R8, R4 ;  /* 0x0000000815087223 */ /* 0x000fe20000010004 */
[----:B------:R-:W-:Y:S01]  /*0a20*/  HADD2.F32 R4, -RZ, R9.H1_H1 ;  /* 0x30000009ff047230 */ /* 0x000fe20000004100 */
[----:B------:R-:W0:Y:S01]  /*0a30*/  @P2 LDC.64 R18, c[0x0][0x3e0] ;  /* 0x0000f800ff122b82 */ /* 0x000e220000000a00 */
[----:B------:R-:W-:-:S03]  /*0a40*/  @P2 IADD3 R21, P3, R13, 0x20, RZ ;  /* 0x000000200d152810 */ /* 0x000fc60007f7e0ff */
[----:B------:R-:W-:Y:S01]  /*0a50*/  FFMA.FTZ R9, R5, R4, R8 ;  /* 0x0000000405097223 */ /* 0x000fe20000010008 */
[----:B------:R-:W-:Y:S01]  /*0a60*/  @P2 IADD3.X R4, RZ, R15, RZ, P3, !PT ;  /* 0x0000000fff042210 */ /* 0x000fe20001ffe4ff */
[----:B------:R-:W-:Y:S02]  /*0a70*/  HADD2.F32 R8, -RZ, R6.H0_H0 ;  /* 0x20000006ff087230 */ /* 0x000fe40000004100 */
[----:B------:R-:W-:Y:S02]  /*0a80*/  HADD2.F32 R5, -RZ, R10.H0_H0 ;  /* 0x2000000aff057230 */ /* 0x000fe40000004100 */
[----:B------:R-:W-:-:S03]  /*0a90*/  @P2 IMAD R4, R4, UR8, RZ ;  /* 0x0000000804042c24 */ /* 0x000fc6000f8e02ff */
[----:B------:R-:W-:Y:S01]  /*0aa0*/  FFMA.FTZ R8, R8, R5, R9 ;  /* 0x0000000508087223 */ /* 0x000fe20000010009 */
[----:B------:R-:W-:Y:S01]  /*0ab0*/  @P2 IMAD R9, R21, UR9, R4 ;  /* 0x0000000915092c24 */ /* 0x000fe2000f8e0204 */
[----:B------:R-:W-:Y:S02]  /*0ac0*/  @P2 MOV R4, R26 ;  /* 0x0000001a00042202 */ /* 0x000fe40000000f00 */
[----:B------:R-:W-:-:S03]  /*0ad0*/  @P2 MOV R5, R27 ;  /* 0x0000001b00052202 */ /* 0x000fc60000000f00 */
[----:B------:R-:W-:-:S05]  /*0ae0*/  @P2 IMAD.WIDE.U32 R4, R21, UR8, R4 ;  /* 0x0000000815042c25 */ /* 0x000fca000f8e0004 */
[----:B------:R-:W-:Y:S02]  /*0af0*/  @P2 IADD3 R9, R5, R9, RZ ;  /* 0x0000000905092210 */ /* 0x000fe40007ffe0ff */
[----:B0-----:R-:W-:-:S04]  /*0b00*/  @P2 LEA R18, P3, R4, R18, 0x1 ;  /* 0x0000001204122211 */ /* 0x001fc800078608ff */
[----:B------:R-:W-:Y:S02]  /*0b10*/  @P2 LEA.HI.X R19, R4, R19, R9, 0x1, P3 ;  /* 0x0000001304132211 */ /* 0x000fe400018f0c09 */
[----:B------:R-:W0:Y:S01]  /*0b20*/  @P2 LDC.64 R4, c[0x0][0x280] ;  /* 0x0000a000ff042b82 */ /* 0x000e220000000a00 */
[----:B------:R-:W-:Y:S02]  /*0b30*/  HADD2.F32 R9, -RZ, R6.H1_H1 ;  /* 0x30000006ff097230 */ /* 0x000fe40000004100 */
[----:B------:R-:W-:Y:S01]  /*0b40*/  HADD2.F32 R10, -RZ, R10.H1_H1 ;  /* 0x3000000aff0a7230 */ /* 0x000fe20000004100 */
[----:B------:R-:W-:Y:S01]  /*0b50*/  @P2 IADD3 R29, P3, R13, 0x20, RZ ;  /* 0x000000200d1d2810 */ /* 0x000fe20007f7e0ff */
[----:B------:R-:W-:Y:S02]  /*0b60*/  HADD2.F32 R21, -RZ, R7.H0_H0 ;  /* 0x20000007ff157230 */ /* 0x000fe40000004100 */
[----:B------:R-:W-:Y:S02]  /*0b70*/  HADD2.F32 R6, -RZ, R11.H0_H0 ;  /* 0x2000000bff067230 */ /* 0x000fe40000004100 */
[----:B------:R-:W-:Y:S01]  /*0b80*/  FFMA.FTZ R8, R9, R10, R8 ;  /* 0x0000000a09087223 */ /* 0x000fe20000010008 */
[----:B------:R-:W-:-:S02]  /*0b90*/  @P2 IADD3.X R10, RZ, R15, RZ, P3, !PT ;  /* 0x0000000fff0a2210 */ /* 0x000fc40001ffe4ff */
[----:B------:R-:W-:Y:S01]  /*0ba0*/  @P2 MOV R9, R23 ;  /* 0x0000001700092202 */ /* 0x000fe20000000f00 */
[----:B------:R-:W-:Y:S01]  /*0bb0*/  FFMA.FTZ R21, R21, R6, R8 ;  /* 0x0000000615157223 */ /* 0x000fe20000010008 */
[----:B------:R-:W-:Y:S01]  /*0bc0*/  @P2 MOV R8, R22 ;  /* 0x0000001600082202 */ /* 0x000fe20000000f00 */
[----:B------:R-:W-:-:S04]  /*0bd0*/  @P2 IMAD R10, R10, UR10, RZ ;  /* 0x0000000a0a0a2c24 */ /* 0x000fc8000f8e02ff */
[C---:B------:R-:W-:Y:S02]  /*0be0*/  @P2 IMAD R25, R29.reuse, UR11, R10 ;  /* 0x0000000b1d192c24 */ /* 0x040fe4000f8e020a */
[----:B------:R-:W-:-:S04]  /*0bf0*/  @P2 IMAD.WIDE.U32 R8, R29, UR10, R8 ;  /* 0x0000000a1d082c25 */ /* 0x000fc8000f8e0008 */
[----:B------:R-:W-:Y:S01]  /*0c00*/  HADD2.F32 R6, -RZ, R7.H1_H1 ;  /* 0x30000007ff067230 */ /* 0x000fe20000004100 */
[----:B------:R-:W-:Y:S01]  /*0c10*/  @P2 IADD3 R7, R9, R25, RZ ;  /* 0x0000001909072210 */ /* 0x000fe20007ffe0ff */
[----:B------:R-:W-:Y:S01]  /*0c20*/  HADD2.F32 R11, -RZ, R11.H1_H1 ;  /* 0x3000000bff0b7230 */ /* 0x000fe20000004100 */
[----:B0-----:R-:W-:-:S04]  /*0c30*/  @P2 LEA R24, P3, R8, R4, 0x1 ;  /* 0x0000000408182211 */ /* 0x001fc800078608ff */
[----:B------:R-:W-:Y:S01]  /*0c40*/  FFMA.FTZ R21, R6, R11, R21 ;  /* 0x0000000b06157223 */ /* 0x000fe20000010015 */
[----:B------:R-:W-:Y:S02]  /*0c50*/  @P2 LEA.HI.X R25, R8, R5, R7, 0x1, P3 ;  /* 0x0000000508192211 */ /* 0x000fe400018f0c07 */
[----:B------:R-:W-:Y:S02]  /*0c60*/  CS2R R4, SRZ ;  /* 0x0000000000047805 */ /* 0x000fe4000001ff00 */
[----:B------:R-:W-:Y:S02]  /*0c70*/  CS2R R6, SRZ ;  /* 0x0000000000067805 */ /* 0x000fe4000001ff00 */
[----:B------:R-:W-:Y:S02]  /*0c80*/  CS2R R8, SRZ ;  /* 0x0000000000087805 */ /* 0x000fe4000001ff00 */
[----:B------:R-:W-:Y:S02]  /*0c90*/  CS2R R10, SRZ ;  /* 0x00000000000a7805 */ /* 0x000fe4000001ff00 */
[----:B------:R-:W2:Y:S04]  /*0ca0*/  @P2 LDG.E.128 R4, desc[UR4][R18.64] ;  /* 0x0000000412042981 */ /* 0x000ea8000c1e1d00 */
[----:B------:R0:W3:Y:S02]  /*0cb0*/  @P2 LDG.E.128 R8, desc[UR4][R24.64] ;  /* 0x0000000418082981 */ /* 0x0000e4000c1e1d00 */
[----:B0-----:R-:W-:-:S02]  /*0cc0*/  @P1 MOV R24, R26 ;  /* 0x0000001a00181202 */ /* 0x001fc40000000f00 */
[----:B------:R-:W-:Y:S02]  /*0cd0*/  @P1 MOV R25, R27 ;  /* 0x0000001b00191202 */ /* 0x000fe40000000f00 */
[----:B------:R-:W-:Y:S02]  /*0ce0*/  @P0 MOV R31, R23 ;  /* 0x00000017001f0202 */ /* 0x000fe40000000f00 */
[-C--:B------:R-:W-:Y:S02]  /*0cf0*/  @P1 MOV R28, R22.reuse ;  /* 0x00000016001c1202 */ /* 0x080fe40000000f00 */
[----:B------:R-:W-:Y:S01]  /*0d00*/  @P0 MOV R30, R22 ;  /* 0x00000016001e0202 */ /* 0x000fe20000000f00 */
[----:B------:R-:W-:Y:S01]  /*0d10*/  IMAD R22, R17, R14, RZ ;  /* 0x0000000e11167224 */ /* 0x000fe200078e02ff */
[----:B------:R-:W-:-:S04]  /*0d20*/  LEA.HI R14, R12, R3, RZ, 0x4 ;  /* 0x000000030c0e7211 */ /* 0x000fc800078f20ff */
[----:B------:R-:W-:Y:S01]  /*0d30*/  LOP3.LUT R12, R14, 0x3ffffff0, RZ, 0xc0, !PT ;  /* 0x3ffffff00e0c7812 */ /* 0x000fe200078ec0ff */
[----:B--2---:R-:W-:Y:S02]  /*0d40*/  HADD2.F32 R16, -RZ, R4.H1_H1 ;  /* 0x30000004ff107230 */ /* 0x004fe40000004100 */
[--C-:B---3--:R-:W-:Y:S02]  /*0d50*/  HADD2.F32 R29, -RZ, R8.reuse.H1_H1 ;  /* 0x30000008ff1d7230 */ /* 0x108fe40000004100 */
[----:B------:R-:W-:-:S03]  /*0d60*/  HADD2.F32 R8, -RZ, R8.H0_H0 ;  /* 0x20000008ff087230 */ /* 0x000fc60000004100 */
[----:B------:R-:W-:Y:S01]  /*0d70*/  FMUL.FTZ R16, R16, R29 ;  /* 0x0000001d10107220 */ /* 0x000fe20000410000 */
[----:B------:R-:W-:Y:S02]  /*0d80*/  HADD2.F32 R29, -RZ, R4.H0_H0 ;  /* 0x20000004ff1d7230 */ /* 0x000fe40000004100 */
[----:B------:R-:W-:Y:S02]  /*0d90*/  HADD2.F32 R19, -RZ, R5.H0_H0 ;  /* 0x20000005ff137230 */ /* 0x000fe40000004100 */
[----:B------:R-:W-:Y:S02]  /*0da0*/  HADD2.F32 R4, -RZ, R9.H0_H0 ;  /* 0x20000009ff047230 */ /* 0x000fe40000004100 */
[----:B------:R-:W-:Y:S01]  /*0db0*/  FFMA.FTZ R16, R29, R8, R16 ;  /* 0x000000081d107223 */ /* 0x000fe20000010010 */
[----:B------:R-:W-:-:S03]  /*0dc0*/  HADD2.F32 R5, -RZ, R5.H1_H1 ;  /* 0x30000005ff057230 */ /* 0x000fc60000004100 */
[----:B------:R-:W-:Y:S01]  /*0dd0*/  FFMA.FTZ R16, R19, R4, R16 ;  /* 0x0000000413107223 */ /* 0x000fe20000010010 */
[----:B------:R-:W-:Y:S02]  /*0de0*/  HADD2.F32 R4, -RZ, R9.H1_H1 ;  /* 0x30000009ff047230 */ /* 0x000fe40000004100 */
[----:B------:R-:W-:-:S03]  /*0df0*/  HADD2.F32 R19, -RZ, R6.H0_H0 ;  /* 0x20000006ff137230 */ /* 0x000fc60000004100 */
[----:B------:R-:W-:Y:S01]  /*0e00*/  FFMA.FTZ R4, R5, R4, R16 ;  /* 0x0000000405047223 */ /* 0x000fe20000010010 */
[----:B------:R-:W-:-:S05]  /*0e10*/  HADD2.F32 R16, -RZ, R10.H0_H0 ;  /* 0x2000000aff107230 */ /* 0x000fca0000004100 */
[----:B------:R-:W-:Y:S02]  /*0e20*/  FFMA.FTZ R4, R19, R16, R4 ;  /* 0x0000001013047223 */ /* 0x000fe40000010004 */
[----:B------:R-:W0:Y:S01]  /*0e30*/  @P1 LDC.64 R18, c[0x0][0x3e0] ;  /* 0x0000f800ff121b82 */ /* 0x000e220000000a00 */
[----:B------:R-:W-:-:S04]  /*0e40*/  @P1 IADD3 R9, P2, R13, 0x40, RZ ;  /* 0x000000400d091810 */ /* 0x000fc80007f5e0ff */
[----:B------:R-:W-:Y:S01]  /*0e50*/  @P1 IADD3.X R5, RZ, R15, RZ, P2, !PT ;  /* 0x0000000fff051210 */ /* 0x000fe200017fe4ff */
[----:B------:R-:W-:-:S04]  /*0e60*/  @P1 IMAD.WIDE.U32 R24, R9, UR8, R24 ;  /* 0x0000000809181c25 */ /* 0x000fc8000f8e0018 */
[----:B------:R-:W-:-:S04]  /*0e70*/  @P1 IMAD R8, R5, UR8, RZ ;  /* 0x0000000805081c24 */ /* 0x000fc8000f8e02ff */
[----:B------:R-:W-:-:S05]  /*0e80*/  @P1 IMAD R5, R9, UR9, R8 ;  /* 0x0000000909051c24 */ /* 0x000fca000f8e0208 */
[----:B------:R-:W-:Y:S02]  /*0e90*/  @P1 IADD3 R8, R25, R5, RZ ;  /* 0x0000000519081210 */ /* 0x000fe40007ffe0ff */
[----:B0-----:R-:W-:-:S04]  /*0ea0*/  @P1 LEA R18, P2, R24, R18, 0x1 ;  /* 0x0000001218121211 */ /* 0x001fc800078408ff */
[----:B------:R-:W-:Y:S02]  /*0eb0*/  @P1 LEA.HI.X R19, R24, R19, R8, 0x1, P2 ;  /* 0x0000001318131211 */ /* 0x000fe400010f0c08 */
[----:B------:R-:W0:Y:S01]  /*0ec0*/  @P0 LDC.64 R24, c[0x0][0x3e0] ;  /* 0x0000f800ff180b82 */ /* 0x000e220000000a00 */
[----:B------:R-:W-:-:S04]  /*0ed0*/  @P0 IADD3 R5, P2, R13, 0x60, RZ ;  /* 0x000000600d050810 */ /* 0x000fc80007f5e0ff */
[----:B------:R-:W-:Y:S02]  /*0ee0*/  @P0 IADD3.X R16, RZ, R15, RZ, P2, !PT ;  /* 0x0000000fff100210 */ /* 0x000fe400017fe4ff */
[----:B------:R-:W-:Y:S02]  /*0ef0*/  @P0 MOV R8, R26 ;  /* 0x0000001a00080202 */ /* 0x000fe40000000f00 */
[----:B------:R-:W-:Y:S01]  /*0f00*/  @P0 MOV R9, R27 ;  /* 0x0000001b00090202 */ /* 0x000fe20000000f00 */
[----:B------:R-:W-:-:S04]  /*0f10*/  @P0 IMAD R16, R16, UR8, RZ ;  /* 0x0000000810100c24 */ /* 0x000fc8000f8e02ff */
[C---:B------:R-:W-:Y:S02]  /*0f20*/  @P0 IMAD R27, R5.reuse, UR9, R16 ;  /* 0x00000009051b0c24 */ /* 0x040fe4000f8e0210 */
[----:B------:R-:W-:-:S05]  /*0f30*/  @P0 IMAD.WIDE.U32 R8, R5, UR8, R8 ;  /* 0x0000000805080c25 */ /* 0x000fca000f8e0008 */
[----:B------:R-:W-:Y:S02]  /*0f40*/  @P0 IADD3 R5, R9, R27, RZ ;  /* 0x0000001b09050210 */ /* 0x000fe40007ffe0ff */
[----:B0-----:R-:W-:-:S04]  /*0f50*/  @P0 LEA R24, P2, R8, R24, 0x1 ;  /* 0x0000001808180211 */ /* 0x001fc800078408ff */
[----:B------:R-:W-:Y:S02]  /*0f60*/  @P0 LEA.HI.X R25, R8, R25, R5, 0x1, P2 ;  /* 0x0000001908190211 */ /* 0x000fe400010f0c05 */
[----:B------:R-:W-:Y:S01]  /*0f70*/  @P1 IADD3 R5, P2, R13, 0x40, RZ ;  /* 0x000000400d051810 */ /* 0x000fe20007f5e0ff */
[----:B------:R-:W-:Y:S02]  /*0f80*/  HADD2.F32 R9, -RZ, R6.H1_H1 ;  /* 0x30000006ff097230 */ /* 0x000fe40000004100 */
[----:B------:R-:W-:Y:S01]  /*0f90*/  HADD2.F32 R10, -RZ, R10.H1_H1 ;  /* 0x3000000aff0a7230 */ /* 0x000fe20000004100 */
[----:B------:R-:W-:Y:S01]  /*0fa0*/  @P1 IADD3.X R6, RZ, R15, RZ, P2, !PT ;  /* 0x0000000fff061210 */ /* 0x000fe200017fe4ff */
[----:B------:R-:W-:Y:S01]  /*0fb0*/  HADD2.F32 R8, -RZ, R11.H0_H0 ;  /* 0x2000000bff087230 */ /* 0x000fe20000004100 */
[----:B------:R-:W-:Y:S01]  /*0fc0*/  @P1 MOV R29, R23 ;  /* 0x00000017001d1202 */ /* 0x000fe20000000f00 */
[----:B------:R-:W-:Y:S02]  /*0fd0*/  HADD2.F32 R23, -RZ, R7.H0_H0 ;  /* 0x20000007ff177230 */ /* 0x000fe40000004100 */
[----:B------:R-:W-:Y:S01]  /*0fe0*/  FFMA.FTZ R4, R9, R10, R4 ;  /* 0x0000000a09047223 */ /* 0x000fe20000010004 */
[----:B------:R-:W-:-:S02]  /*0ff0*/  @P1 IMAD R6, R6, UR10, RZ ;  /* 0x0000000a06061c24 */ /* 0x000fc4000f8e02ff */
[----:B------:R-:W-:-:S04]  /*1000*/  @P1 IMAD.WIDE.U32 R28, R5, UR10, R28 ;  /* 0x0000000a051c1c25 */ /* 0x000fc8000f8e001c */
[----:B------:R-:W-:Y:S02]  /*1010*/  FFMA.FTZ R23, R23, R8, R4 ;  /* 0x0000000817177223 */ /* 0x000fe40000010004 */
[----:B------:R-:W0:Y:S01]  /*1020*/  @P1 LDC.64 R8, c[0x0][0x280] ;  /* 0x0000a000ff081b82 */ /* 0x000e220000000a00 */
[----:B------:R-:W-:Y:S01]  /*1030*/  @P1 IMAD R27, R5, UR11, R6 ;  /* 0x0000000b051b1c24 */ /* 0x000fe2000f8e0206 */
[----:B------:R-:W-:-:S06]  /*1040*/  @P0 IADD3 R6, P2, R13, 0x60, RZ ;  /* 0x000000600d060810 */ /* 0x000fcc0007f5e0ff */
[----:B------:R-:W1:Y:S01]  /*1050*/  @P0 LDC.64 R4, c[0x0][0x280] ;  /* 0x0000a000ff040b82 */ /* 0x000e620000000a00 */
[----:B------:R-:W-:Y:S01]  /*1060*/  @P0 IADD3.X R13, RZ, R15, RZ, P2, !PT ;  /* 0x0000000fff0d0210 */ /* 0x000fe200017fe4ff */
[----:B------:R-:W-:-:S04]  /*1070*/  @P0 IMAD.WIDE.U32 R30, R6, UR10, R30 ;  /* 0x0000000a061e0c25 */ /* 0x000fc8000f8e001e */
[----:B------:R-:W-:-:S04]  /*1080*/  @P0 IMAD R13, R13, UR10, RZ ;  /* 0x0000000a0d0d0c24 */ /* 0x000fc8000f8e02ff */
[----:B------:R-:W-:Y:S01]  /*1090*/  @P0 IMAD R13, R6, UR11, R13 ;  /* 0x0000000b060d0c24 */ /* 0x000fe2000f8e020d */
[----:B------:R-:W-:Y:S01]  /*10a0*/  @P1 IADD3 R27, R29, R27, RZ ;  /* 0x0000001b1d1b1210 */ /* 0x000fe20007ffe0ff */
[----:B------:R-:W-:Y:S02]  /*10b0*/  HADD2.F32 R6, -RZ, R7.H1_H1 ;  /* 0x30000007ff067230 */ /* 0x000fe40000004100 */
[----:B------:R-:W-:Y:S01]  /*10c0*/  HADD2.F32 R11, -RZ, R11.H1_H1 ;  /* 0x3000000bff0b7230 */ /* 0x000fe20000004100 */
[----:B------:R-:W-:Y:S02]  /*10d0*/  @P0 IADD3 R13, R31, R13, RZ ;  /* 0x0000000d1f0d0210 */ /* 0x000fe40007ffe0ff */
[----:B0-----:R-:W-:Y:S02]  /*10e0*/  @P1 LEA R32, P2, R28, R8, 0x1 ;  /* 0x000000081c201211 */ /* 0x001fe400078408ff */
[----:B------:R-:W-:Y:S02]  /*10f0*/  FFMA.FTZ R23, R6, R11, R23 ;  /* 0x0000000b06177223 */ /* 0x000fe40000010017 */
[----:B------:R-:W-:-:S02]  /*1100*/  @P1 LEA.HI.X R33, R28, R9, R27, 0x1, P2 ;  /* 0x000000091c211211 */ /* 0x000fc400010f0c1b */
[C---:B-1----:R-:W-:Y:S02]  /*1110*/  @P0 LEA R26, P3, R30.reuse, R4, 0x1 ;  /* 0x000000041e1a0211 */ /* 0x042fe400078608ff */
[----:B------:R-:W-:Y:S02]  /*1120*/  CS2R R6, SRZ ;  /* 0x0000000000067805 */ /* 0x000fe4000001ff00 */
[----:B------:R-:W-:Y:S02]  /*1130*/  CS2R R8, SRZ ;  /* 0x0000000000087805 */ /* 0x000fe4000001ff00 */
[----:B------:R-:W-:Y:S02]  /*1140*/  CS2R R10, SRZ ;  /* 0x00000000000a7805 */ /* 0x000fe4000001ff00 */
[----:B------:R-:W-:Y:S02]  /*1150*/  @P0 LEA.HI.X R27, R30, R5, R13, 0x1, P3 ;  /* 0x000000051e1b0211 */ /* 0x000fe400018f0c0d */
[----:B------:R-:W-:-:S02]  /*1160*/  CS2R R4, SRZ ;  /* 0x0000000000047805 */ /* 0x000fc4000001ff00 */
[----:B------:R-:W-:Y:S01]  /*1170*/  IADD3 R15, -R12, R3, RZ ;  /* 0x000000030c0f7210 */ /* 0x000fe20007ffe1ff */
[----:B------:R-:W2:Y:S04]  /*1180*/  @P1 LDG.E.128 R8, desc[UR4][R32.64] ;  /* 0x0000000420081981 */ /* 0x000ea8000c1e1d00 */
[----:B------:R0:W3:Y:S01]  /*1190*/  @P1 LDG.E.128 R4, desc[UR4][R18.64] ;  /* 0x0000000412041981 */ /* 0x0000e2000c1e1d00 */
[----:B------:R-:W-:Y:S02]  /*11a0*/  SHF.R.S32.HI R16, RZ, 0x4, R14 ;  /* 0x00000004ff107819 */ /* 0x000fe4000001140e */
[----:B------:R-:W-:Y:S02]  /*11b0*/  SHF.L.U32 R29, R15, 0x2, RZ ;  /* 0x000000020f1d7819 */ /* 0x000fe400000006ff */
[----:B------:R-:W-:-:S02]  /*11c0*/  CS2R R12, SRZ ;  /* 0x00000000000c7805 */ /* 0x000fc4000001ff00 */
[----:B------:R-:W-:Y:S01]  /*11d0*/  CS2R R14, SRZ ;  /* 0x00000000000e7805 */ /* 0x000fe2000001ff00 */
[----:B------:R-:W-:Y:S01]  /*11e0*/  IMAD R29, R16, R22, R29 ;  /* 0x00000016101d7224 */ /* 0x000fe200078e021d */
[----:B------:R-:W-:Y:S02]  /*11f0*/  CS2R R16, SRZ ;  /* 0x0000000000107805 */ /* 0x000fe4000001ff00 */
[----:B0-----:R-:W-:Y:S02]  /*1200*/  CS2R R18, SRZ ;  /* 0x0000000000127805 */ /* 0x001fe4000001ff00 */
[----:B------:R2:W4:Y:S04]  /*1210*/  @P0 LDG.E.128 R12, desc[UR4][R24.64] ;  /* 0x00000004180c0981 */ /* 0x000528000c1e1d00 */
[----:B------:R-:W5:Y:S01]  /*1220*/  @P0 LDG.E.128 R16, desc[UR4][R26.64] ;  /* 0x000000041a100981 */ /* 0x000f62000c1e1d00 */
[----:B------:R-:W-:-:S02]  /*1230*/  IADD3 R28, P1, R29, R2, RZ ;  /* 0x000000021d1c7210 */ /* 0x000fc40007f3e0ff */
[C---:B------:R-:W-:Y:S02]  /*1240*/  LOP3.LUT P0, RZ, R3.reuse, 0x7, RZ, 0xc0, !PT ;  /* 0x0000000703ff7812 */ /* 0x040fe4000780c0ff */
[----:B------:R-:W-:Y:S02]  /*1250*/  LEA.HI R3, P2, R3, R20, RZ, 0x1d ;  /* 0x0000001403037211 */ /* 0x000fe4000785e8ff */
[----:B------:R-:W-:Y:S02]  /*1260*/  LEA.HI.X.SX32 R29, R29, R0, 0x1, P1 ;  /* 0x000000001d1d7211 */ /* 0x000fe400008f0eff */
[----:B------:R-:W-:Y:S02]  /*1270*/  LEA.HI.X.SX32 R20, R20, RZ, 0x1, P2 ;  /* 0x000000ff14147211 */ /* 0x000fe400010f0eff */
[----:B------:R-:W-:-:S04]  /*1280*/  LEA R2, P1, R3, UR6, 0x2 ;  /* 0x0000000603027c11 */ /* 0x000fc8000f8210ff */
[----:B------:R-:W-:Y:S01]  /*1290*/  LEA.HI.X R3, R3, UR7, R20, 0x2, P1 ;  /* 0x0000000703037c11 */ /* 0x000fe200088f1414 */
[----:B------:R-:W0:Y:S01]  /*12a0*/  SHFL.BFLY PT, R0, R23, 0x4, 0x1f ;  /* 0x0c801f0017007f89 */ /* 0x000e2200000e0000 */
[----:B------:R-:W-:-:S03]  /*12b0*/  ULDC.64 UR6, c[0x0][0x400] ;  /* 0x0001000000067ab9 */ /* 0x000fc60000000a00 */
[----:B------:R-:W1:Y:S01]  /*12c0*/  SHFL.BFLY PT, R30, R21, 0x4, 0x1f ;  /* 0x0c801f00151e7f89 */ /* 0x000e6200000e0000 */
[----:B0-----:R-:W-:Y:S01]  /*12d0*/  FADD.FTZ R23, R23, R0 ;  /* 0x0000000017177221 */ /* 0x001fe20000010000 */
[----:B-1----:R-:W-:Y:S01]  /*12e0*/  FADD.FTZ R21, R21, R30 ;  /* 0x0000001e15157221 */ /* 0x002fe20000010000 */
[----:B--2---:R-:W-:Y:S02]  /*12f0*/  HADD2.F32 R25, -RZ, R8.H1_H1 ;  /* 0x30000008ff197230 */ /* 0x004fe40000004100 */
[----:B---3--:R-:W-:-:S05]  /*1300*/  HADD2.F32 R20, -RZ, R4.H1_H1 ;  /* 0x30000004ff147230 */ /* 0x008fca0000004100 */
[----:B------:R-:W-:Y:S01]  /*1310*/  FMUL.FTZ R20, R20, R25 ;  /* 0x0000001914147220 */ /* 0x000fe20000410000 */
[----:B------:R-:W-:Y:S02]  /*1320*/  HADD2.F32 R25, -RZ, R4.H0_H0 ;  /* 0x20000004ff197230 */ /* 0x000fe40000004100 */
[----:B------:R-:W-:Y:S02]  /*1330*/  HADD2.F32 R4, -RZ, R8.H0_H0 ;  /* 0x20000008ff047230 */ /* 0x000fe40000004100 */
[----:B------:R-:W-:-:S03]  /*1340*/  HADD2.F32 R8, -RZ, R9.H0_H0 ;  /* 0x20000009ff087230 */ /* 0x000fc60000004100 */
[----:B------:R-:W-:Y:S01]  /*1350*/  FFMA.FTZ R4, R25, R4, R20 ;  /* 0x0000000419047223 */ /* 0x000fe20000010014 */
[--C-:B------:R-:W-:Y:S02]  /*1360*/  HADD2.F32 R25, -RZ, R5.reuse.H0_H0 ;  /* 0x20000005ff197230 */ /* 0x100fe40000004100 */
        /* <DEDUP_REMOVED lines=15> */
[----:B------:R-:W-:-:S02]  /*1460*/  HADD2.F32 R25, -RZ, R6.H0_H0 ;  /* 0x20000006ff197230 */ /* 0x000fc40000004100 */
[--C-:B------:R-:W-:Y:S02]  /*1470*/  HADD2.F32 R16, -RZ, R10.reuse.H0_H0 ;  /* 0x2000000aff107230 */ /* 0x100fe40000004100 */
[----:B------:R-:W-:Y:S02]  /*1480*/  HADD2.F32 R9, -RZ, R10.H1_H1 ;  /* 0x3000000aff097230 */ /* 0x000fe40000004100 */
[--C-:B------:R-:W-:Y:S02]  /*1490*/  HADD2.F32 R5, -RZ, R11.reuse.H0_H0 ;  /* 0x2000000bff057230 */ /* 0x100fe40000004100 */
[----:B------:R-:W-:Y:S02]  /*14a0*/  HADD2.F32 R8, -RZ, R11.H1_H1 ;  /* 0x3000000bff087230 */ /* 0x000fe40000004100 */
        /* <DEDUP_REMOVED lines=8> */
[----:B------:R-:W-:Y:S01]  /*1530*/  FFMA.FTZ R9, R6, R9, R25 ;  /* 0x0000000906097223 */ /* 0x000fe20000010019 */
[----:B------:R-:W-:Y:S02]  /*1540*/  HADD2.F32 R0, -RZ, R7.H0_H0 ;  /* 0x20000007ff007230 */ /* 0x000fe40000004100 */
[----:B------:R-:W-:-:S02]  /*1550*/  HADD2.F32 R11, -RZ, R15.H0_H0 ;  /* 0x2000000fff0b7230 */ /* 0x000fc40000004100 */
[----:B------:R-:W-:Y:S01]  /*1560*/  FFMA.FTZ R12, R13, R18, R12 ;  /* 0x000000120d0c7223 */ /* 0x000fe2000001000c */
        /* <DEDUP_REMOVED lines=9> */
[----:B------:R-:W1:Y:S04]  /*1600*/  SHFL.BFLY PT, R5, R12, 0x4, 0x1f ;  /* 0x0c801f000c057f89 */ /* 0x000e6800000e0000 */
[----:B------:R-:W2:Y:S04]  /*1610*/  SHFL.BFLY PT, R4, R21, 0x2, 0x1f ;  /* 0x0c401f0015047f89 */ /* 0x000ea800000e0000 */
[----:B------:R-:W3:Y:S01]  /*1620*/  SHFL.BFLY PT, R0, R23, 0x2, 0x1f ;  /* 0x0c401f0017007f89 */ /* 0x000ee200000e0000 */
[----:B0-----:R-:W-:Y:S01]  /*1630*/  FADD.FTZ R9, R7, R6 ;  /* 0x0000000607097221 */ /* 0x001fe20000010000 */
[----:B-1----:R-:W-:-:S04]  /*1640*/  FADD.FTZ R10, R12, R5 ;  /* 0x000000050c0a7221 */ /* 0x002fc80000010000 */
[----:B------:R-:W0:Y:S01]  /*1650*/  SHFL.BFLY PT, R6, R9, 0x2, 0x1f ;  /* 0x0c401f0009067f89 */ /* 0x000e2200000e0000 */
[----:B--2---:R-:W-:-:S03]  /*1660*/  FADD.FTZ R21, R21, R4 ;  /* 0x0000000415157221 */ /* 0x004fc60000010000 */
[----:B------:R-:W1:Y:S04]  /*1670*/  SHFL.BFLY PT, R11, R10, 0x2, 0x1f ;  /* 0x0c401f000a0b7f89 */ /* 0x000e6800000e0000 */
[----:B------:R-:W2:Y:S01]  /*1680*/  SHFL.BFLY PT, R8, R21, 0x1, 0x1f ;  /* 0x0c201f0015087f89 */ /* 0x000ea200000e0000 */
[----:B------:R-:W-:Y:S01]  /*1690*/  LEA R4, P1, R28, UR6, 0x2 ;  /* 0x000000061c047c11 */ /* 0x000fe2000f8210ff */
[----:B---3--:R-:W-:Y:S01]  /*16a0*/  FADD.FTZ R0, R23, R0 ;  /* 0x0000000017007221 */ /* 0x008fe20000010000 */
[----:B------:R-:W-:Y:S01]  /*16b0*/  SHF.L.U32 R7, R22, 0x2, RZ ;  /* 0x0000000216077819 */ /* 0x000fe200000006ff */
[----:B------:R-:W-:Y:S01]  /*16c0*/  ULDC UR6, c[0x0][0x384] ;  /* 0x0000e10000067ab9 */ /* 0x000fe20000000800 */
[----:B------:R-:W-:Y:S02]  /*16d0*/  LEA.HI.X R5, R28, UR7, R29, 0x2, P1 ;  /* 0x000000071c057c11 */ /* 0x000fe400088f141d */
[----:B------:R-:W3:Y:S01]  /*16e0*/  SHFL.BFLY PT, R17, R0, 0x1, 0x1f ;  /* 0x0c201f0000117f89 */ /* 0x000ee200000e0000 */
[----:B0-----:R-:W-:Y:S01]  /*16f0*/  FADD.FTZ R20, R9, R6 ;  /* 0x0000000609147221 */ /* 0x001fe20000010000 */
[----:B-1----:R-:W-:Y:S01]  /*1700*/  FADD.FTZ R24, R10, R11 ;  /* 0x0000000b0a187221 */ /* 0x002fe20000010000 */
[----:B------:R-:W-:-:S03]  /*1710*/  IMAD.WIDE R6, R7, 0x10, R4 ;  /* 0x0000001007067825 */ /* 0x000fc600078e0204 */
[----:B------:R-:W0:Y:S01]  /*1720*/  SHFL.BFLY PT, R23, R20, 0x1, 0x1f ;  /* 0x0c201f0014177f89 */ /* 0x000e2200000e0000 */
[----:B--2---:R-:W-:-:S03]  /*1730*/  FADD.FTZ R18, R21, R8 ;  /* 0x0000000815127221 */ /* 0x004fc60000010000 */
[----:B------:R-:W1:Y:S01]  /*1740*/  SHFL.BFLY PT, R21, R24, 0x1, 0x1f ;  /* 0x0c201f0018157f89 */ /* 0x000e6200000e0000 */
[----:B------:R-:W-:-:S04]  /*1750*/  IMAD.WIDE R8, R22, 0x40, R6 ;  /* 0x0000004016087825 */ /* 0x000fc800078e0206 */
[----:B------:R-:W-:-:S04]  /*1760*/  IMAD.WIDE R10, R22, 0x40, R8 ;  /* 0x00000040160a7825 */ /* 0x000fc800078e0208 */
[----:B------:R-:W-:-:S04]  /*1770*/  IMAD.WIDE R12, R22, 0x40, R10 ;  /* 0x00000040160c7825 */ /* 0x000fc800078e020a */
[----:B---3--:R-:W-:Y:S01]  /*1780*/  FADD.FTZ R19, R0, R17 ;  /* 0x0000001100137221 */ /* 0x008fe20000010000 */
[----:B------:R-:W-:Y:S01]  /*1790*/  FMUL.FTZ R25, R18, UR6 ;  /* 0x0000000612197c20 */ /* 0x000fe20008410000 */
[----:B------:R-:W-:-:S04]  /*17a0*/  IMAD.WIDE R14, R22, 0x40, R12 ;  /* 0x00000040160e7825 */ /* 0x000fc800078e020c */
[----:B0-----:R-:W-:Y:S01]  /*17b0*/  FADD.FTZ R23, R20, R23 ;  /* 0x0000001714177221 */ /* 0x001fe20000010000 */
[----:B-1----:R-:W-:Y:S01]  /*17c0*/  FADD.FTZ R21, R24, R21 ;  /* 0x0000001518157221 */ /* 0x002fe20000010000 */
[----:B------:R-:W-:Y:S02]  /*17d0*/  FMUL.FTZ R19, R19, UR6 ;  /* 0x0000000613137c20 */ /* 0x000fe40008410000 */
[----:B------:R-:W-:Y:S01]  /*17e0*/  FMUL.FTZ R27, R23, UR6 ;  /* 0x00000006171b7c20 */ /* 0x000fe20008410000 */
[----:B------:R-:W-:Y:S01]  /*17f0*/  FMUL.FTZ R21, R21, UR6 ;  /* 0x0000000615157c20 */ /* 0x000fe20008410000 */
[C---:B------:R-:W-:Y:S01]  /*1800*/  IMAD.WIDE R16, R22.reuse, 0x40, R14 ;  /* 0x0000004016107825 */ /* 0x040fe200078e020e */
[----:B------:R-:W-:Y:S04]  /*1810*/  @!P0 STG.E desc[UR4][R2.64], R25 ;  /* 0x0000001902008986 */ /* 0x000fe8000c101904 */
[----:B------:R-:W-:Y:S01]  /*1820*/  @!P0 STG.E desc[UR4][R2.64+0x80], R19 ;  /* 0x0000801302008986 */ /* 0x000fe2000c101904 */
[----:B------:R-:W-:-:S03]  /*1830*/  IMAD.WIDE R22, R22, 0x40, R16 ;  /* 0x0000004016167825 */ /* 0x000fc600078e0210 */
[----:B------:R-:W-:Y:S04]  /*1840*/  @!P0 STG.E desc[UR4][R2.64+0x100], R27 ;  /* 0x0001001b02008986 */ /* 0x000fe8000c101904 */
[----:B------:R-:W-:Y:S04]  /*1850*/  @!P0 STG.E desc[UR4][R2.64+0x180], R21 ;  /* 0x0001801502008986 */ /* 0x000fe8000c101904 */
[----:B------:R-:W-:Y:S04]  /*1860*/  STG.E.128 desc[UR4][R4.64], RZ ;  /* 0x000000ff04007986 */ /* 0x000fe8000c101d04 */
[----:B------:R-:W-:Y:S04]  /*1870*/  STG.E.128 desc[UR4][R6.64], RZ ;  /* 0x000000ff06007986 */ /* 0x000fe8000c101d04 */
[----:B------:R-:W-:Y:S04]  /*1880*/  STG.E.128 desc[UR4][R8.64], RZ ;  /* 0x000000ff08007986 */ /* 0x000fe8000c101d04 */
[----:B------:R-:W-:Y:S04]  /*1890*/  STG.E.128 desc[UR4][R10.64], RZ ;  /* 0x000000ff0a007986 */ /* 0x000fe8000c101d04 */
[----:B------:R-:W-:Y:S04]  /*18a0*/  STG.E.128 desc[UR4][R12.64], RZ ;  /* 0x000000ff0c007986 */ /* 0x000fe8000c101d04 */
[----:B------:R-:W-:Y:S04]  /*18b0*/  STG.E.128 desc[UR4][R14.64], RZ ;  /* 0x000000ff0e007986 */ /* 0x000fe8000c101d04 */
[----:B------:R-:W-:Y:S04]  /*18c0*/  STG.E.128 desc[UR4][R16.64], RZ ;  /* 0x000000ff10007986 */ /* 0x000fe8000c101d04 */
[----:B------:R-:W-:Y:S01]  /*18d0*/  STG.E.128 desc[UR4][R22.64], RZ ;  /* 0x000000ff16007986 */ /* 0x000fe2000c101d04 */
[----:B------:R-:W-:Y:S05]  /*18e0*/  EXIT ;  /* 0x000000000000794d */ /* 0x000fea0003800000 */
.L_x_2454:
        /* <DEDUP_REMOVED lines=9> */
.L_x_2502:


//--------------------- .nv.shared._ZN5flash44flash_bwd_dq_dk_dv_loop_seqk_parallel_kernelI23Flash_bwd_kernel_traitsILi64ELi64ELi128ELi8ELi2ELi4ELi4ELb1ELb0EN7cutlass6half_tE19Flash_kernel_traitsILi64ELi64ELi128ELi8ES3_EELb0ELb0ELb0ELb0ELb0ELb1ELb0EEEvNS_16Flash_bwd_paramsE --------------------------
	.section	.nv.shared._ZN5flash44flash_bwd_dq_dk_dv_loop_seqk_parallel_kernelI23Flash_bwd_kernel_traitsILi64ELi64ELi128ELi8ELi2ELi4ELi4ELb1ELb0EN7cutlass6half_tE19Flash_kernel_traitsILi64ELi64ELi128ELi8ES3_EELb0ELb0ELb0ELb0ELb0ELb1ELb0EEEvNS_16Flash_bwd_paramsE,"aw",@nobits
	.sectionflags	@""
	.align	16
	.zero		1024


//--------------------- .nv.shared.reserved.0     --------------------------
	.section	.nv.shared.reserved.0,"aw",@nobits
	.weak		__nv_reservedSMEM_offset_0_alias
	.size		__nv_reservedSMEM_offset_0_alias, 0, 0
	.other		__nv_reservedSMEM_offset_0_alias,@"STO_CUDA_RESERVED_SHARED STV_DEFAULT"
__nv_reservedSMEM_offset_0_alias:
	.zero		0


//--------------------- .nv.global                --------------------------
	.section	.nv.global,"aw",@nobits
.nv.global:
	.type		_ZN65_INTERNAL_66a1502c_29_flash_bwd_hdim64_fp16_sm80_cu_21e1f8cb_31534cute1_E,@object
	.size		_ZN65_INTERNAL_66a1502c_29_flash_bwd_hdim64_fp16_sm80_cu_21e1f8cb_31534cute1_E,(_ZN65_INTERNAL_66a1502c_29_flash_bwd_hdim64_fp16_sm80_cu_21e1f8cb_31534cuda3std3__45__cpo6cbeginE - _ZN65_INTERNAL_66a1502c_29_flash_bwd_hdim64_fp16_sm80_cu_21e1f8cb_31534cute1_E)
_ZN65_INTERNAL_66a1502c_29_flash_bwd_hdim64_fp16_sm80_cu_21e1f8cb_31534cute1_E:
	.zero		1
	.type		_ZN65_INTERNAL_66a1502c_29_flash_bwd_hdim64_fp16_sm80_cu_21e1f8cb_31534cuda3std3__45__cpo6cbeginE,@object
	.size		_ZN65_INTERNAL_66a1502c_29_flash_bwd_hdim64_fp16_sm80_cu_21e1f8cb_31534cuda3std3__45__cpo6cbeginE,(_ZN65_INTERNAL_66a1502c_29_flash_bwd_hdim64_fp16_sm80_cu_21e1f8cb_31534cuda3std3__48in_placeE - _ZN65_INTERNAL_66a1502c_29_flash_bwd_hdim64_fp16_sm80_cu_21e1f8cb_31534cuda3std3__45__cpo6cbeginE)
_ZN65_INTERNAL_66a1502c_29_flash_bwd_hdim64_fp16_sm80_cu_21e1f8cb_31534cuda3std3__45__cpo6cbeginE:
	.zero		1
	.type		_ZN65_INTERNAL_66a1502c_29_flash_bwd_hdim64_fp16_sm80_cu_21e1f8cb_31534cuda3std3__48in_placeE,@object
	.size		_ZN65_INTERNAL_66a1502c_29_flash_bwd_hdim64_fp16_sm80_cu_21e1f8cb_31534cuda3std3__48in_placeE,(_ZN65_INTERNAL_66a1502c_29_flash_bwd_hdim64_fp16_sm80_cu_21e1f8cb_31534cuda3std6ranges3__45__cpo9iter_moveE - _ZN65_INTERNAL_66a1502c_29_flash_bwd_hdim64_fp16_sm80_cu_21e1f8cb_31534cuda3std3__48in_placeE)
_ZN65_INTERNAL_66a1502c_29_flash_bwd_hdim64_fp16_sm80_cu_21e1f8cb_31534cuda3std3__48in_placeE:
	.zero		1
	.type		_ZN65_INTERNAL_66a1502c_29_flash_bwd_hdim64_fp16_sm80_cu_21e1f8cb_31534cuda3std6ranges3__45__cpo9iter_moveE,@object
	.size		_ZN65_INTERNAL_66a1502c_29_flash_bwd_hdim64_fp16_sm80_cu_21e1f8cb_31534cuda3std6ranges3__45__cpo9iter_moveE,(_ZN65_INTERNAL_66a1502c_29_flash_bwd_hdim64_fp16_sm80_cu_21e1f8cb_31534cuda3std3__45__cpo5beginE - _ZN65_INTERNAL_66a1502c_29_flash_bwd_hdim64_fp16_sm80_cu_21e1f8cb_31534cuda3std6ranges3__45__cpo9iter_moveE)
_ZN65_INTERNAL_66a1502c_29_flash_bwd_hdim64_fp16_sm80_cu_21e1f8cb_31534cuda3std6ranges3__45__cpo9iter_moveE:
	.zero		1
	.type		_ZN65_INTERNAL_66a1502c_29_flash_bwd_hdim64_fp16_sm80_cu_21e1f8cb_31534cuda3std3__45__cpo5beginE,@object
	.size		_ZN65_INTERNAL_66a1502c_29_flash_bwd_hdim64_fp16_sm80_cu_21e1f8cb_31534cuda3std3__45__cpo5beginE,(_ZN65_INTERNAL_66a1502c_29_flash_bwd_hdim64_fp16_sm80_cu_21e1f8cb_31534cuda3std3__467_GLOBAL__N__66a1502c_29_flash_bwd_hdim64_fp16_sm80_cu_21e1f8cb_31536ignoreE - _ZN65_INTERNAL_66a1502c_29_flash_bwd_hdim64_fp16_sm80_cu_21e1f8cb_31534cuda3std3__45__cpo5beginE)
_ZN65_INTERNAL_66a1502c_29_flash_bwd_hdim64_fp16_sm80_cu_21e1f8cb_31534cuda3std3__45__cpo5beginE:
	.zero		1
	.type		_ZN65_INTERNAL_66a1502c_29_flash_bwd_hdim64_fp16_sm80_cu_21e1f8cb_31534cuda3std3__467_GLOBAL__N__66a1502c_29_flash_bwd_hdim64_fp16_sm80_cu_21e1f8cb_31536ignoreE,@object
	.size		_ZN65_INTERNAL_66a1502c_29_flash_bwd_hdim64_fp16_sm80_cu_21e1f8cb_31534cuda3std3__467_GLOBAL__N__66a1502c_29_flash_bwd_hdim64_fp16_sm80_cu_21e1f8cb_31536ignoreE,(_ZN65_INTERNAL_66a1502c_29_flash_bwd_hdim64_fp16_sm80_cu_21e1f8cb_31534cute7productE - _ZN65_INTERNAL_66a1502c_29_flash_bwd_hdim64_fp16_sm80_cu_21e1f8cb_31534cuda3std3__467_GLOBAL__N__66a1502c_29_flash_bwd_hdim64_fp16_sm80_cu_21e1f8cb_31536ignoreE)
_ZN65_INTERNAL_66a1502c_29_flash_bwd_hdim64_fp16_sm80_cu_21e1f8cb_31534cuda3std3__467_GLOBAL__N__66a1502c_29_flash_bwd_hdim64_fp16_sm80_cu_21e1f8cb_31536ignoreE:
	.zero		1
	.type		_ZN65_INTERNAL_66a1502c_29_flash_bwd_hdim64_fp16_sm80_cu_21e1f8cb_31534cute7productE,@object
	.size		_ZN65_INTERNAL_66a1502c_29_flash_bwd_hdim64_fp16_sm80_cu_21e1f8cb_31534cute7productE,(_ZN65_INTERNAL_66a1502c_29_flash_bwd_hdim64_fp16_sm80_cu_21e1f8cb_31534cuda3std3__45__cpo3endE - _ZN65_INTERNAL_66a1502c_29_flash_bwd_hdim64_fp16_sm80_cu_21e1f8cb_31534cute7productE)
_ZN65_INTERNAL_66a1502c_29_flash_bwd_hdim64_fp16_sm80_cu_21e1f8cb_31534cute7productE:
	.zero		1
	.type		_ZN65_INTERNAL_66a1502c_29_flash_bwd_hdim64_fp16_sm80_cu_21e1f8cb_31534cuda3std3__45__cpo3endE,@object
	.size		_ZN65_INTERNAL_66a1502c_29_flash_bwd_hdim64_fp16_sm80_cu_21e1f8cb_31534cuda3std3__45__cpo3endE,(_ZN65_INTERNAL_66a1502c_29_flash_bwd_hdim64_fp16_sm80_cu_21e1f8cb_31534cuda3std3__419piecewise_constructE - _ZN65_INTERNAL_66a1502c_29_flash_bwd_hdim64_fp16_sm80_cu_21e1f8cb_31534cuda3std3__45__cpo3endE)
_ZN65_INTERNAL_66a1502c_29_flash_bwd_hdim64_fp16_sm80_cu_21e1f8cb_31534cuda3std3__45__cpo3endE:
	.zero		1
	.type		_ZN65_INTERNAL_66a1502c_29_flash_bwd_hdim64_fp16_sm80_cu_21e1f8cb_31534cuda3std3__419piecewise_constructE,@object
	.size		_ZN65_INTERNAL_66a1502c_29_flash_bwd_hdim64_fp16_sm80_cu_21e1f8cb_31534cuda3std3__419piecewise_constructE,(_ZN65_INTERNAL_66a1502c_29_flash_bwd_hdim64_fp16_sm80_cu_21e1f8cb_31534cuda3std3__45__cpo4cendE - _ZN65_INTERNAL_66a1502c_29_flash_bwd_hdim64_fp16_sm80_cu_21e1f8cb_31534cuda3std3__419piecewise_constructE)
_ZN65_INTERNAL_66a1502c_29_flash_bwd_hdim64_fp16_sm80_cu_21e1f8cb_31534cuda3std3__419piecewise_constructE:
	.zero		1
	.type		_ZN65_INTERNAL_66a1502c_29_flash_bwd_hdim64_fp16_sm80_cu_21e1f8cb_31534cuda3std3__45__cpo4cendE,@object
	.size		_ZN65_INTERNAL_66a1502c_29_flash_bwd_hdim64_fp16_sm80_cu_21e1f8cb_31534cuda3std3__45__cpo4cendE,(_ZN65_INTERNAL_66a1502c_29_flash_bwd_hdim64_fp16_sm80_cu_21e1f8cb_31534cuda3std6ranges3__45__cpo4swapE - _ZN65_INTERNAL_66a1502c_29_flash_bwd_hdim64_fp16_sm80_cu_21e1f8cb_31534cuda3std3__45__cpo4cendE)
_ZN65_INTERNAL_66a1502c_29_flash_bwd_hdim64_fp16_sm80_cu_21e1f8cb_31534cuda3std3__45__cpo4cendE:
	.zero		1
	.type		_ZN65_INTERNAL_66a1502c_29_flash_bwd_hdim64_fp16_sm80_cu_21e1f8cb_31534cuda3std6ranges3__45__cpo4swapE,@object
	.size		_ZN65_INTERNAL_66a1502c_29_flash_bwd_hdim64_fp16_sm80_cu_21e1f8cb_31534cuda3std6ranges3__45__cpo4swapE,(.L_7 - _ZN65_INTERNAL_66a1502c_29_flash_bwd_hdim64_fp16_sm80_cu_21e1f8cb_31534cuda3std6ranges3__45__cpo4swapE)
_ZN65_INTERNAL_66a1502c_29_flash_bwd_hdim64_fp16_sm80_cu_21e1f8cb_31534cuda3std6ranges3__45__cpo4swapE:
	.zero		1
.L_7:


//--------------------- .nv.shared._ZN5flash44flash_bwd_dq_dk_dv_loop_seqk_parallel_kernelI23Flash_bwd_kernel_traitsILi64ELi64ELi128ELi8ELi2ELi4ELi4ELb1ELb0EN7cutlass6half_tE19Flash_kernel_traitsILi64ELi64ELi128ELi8ES3_EELb0ELb0ELb0ELb0ELb0ELb0ELb0EEEvNS_16Flash_bwd_paramsE --------------------------
	.section	.nv.shared._ZN5flash44flash_bwd_dq_dk_dv_loop_seqk_parallel_kernelI23Flash_bwd_kernel_traitsILi64ELi64ELi128ELi8ELi2ELi4ELi4ELb1ELb0EN7cutlass6half_tE19Flash_kernel_traitsILi64ELi64ELi128ELi8ES3_EELb0ELb0ELb0ELb0ELb0ELb0ELb0EEEvNS_16Flash_bwd_paramsE,"aw",@nobits
	.sectionflags	@""
	.align	16
	.zero		1024


//--------------------- .nv.shared._ZN5flash44flash_bwd_dq_dk_dv_loop_seqk_parallel_kernelI23Flash_bwd_kernel_traitsILi64ELi64ELi128ELi8ELi2ELi4ELi4ELb1ELb0EN7cutlass6half_tE19Flash_kernel_traitsILi64ELi64ELi128ELi8ES3_EELb0ELb0ELb1ELb0ELb0ELb0ELb0EEEvNS_16Flash_bwd_paramsE --------------------------
	.section	.nv.shared._ZN5flash44flash_bwd_dq_dk_dv_loop_seqk_parallel_kernelI23Flash_bwd_kernel_traitsILi64ELi64ELi128ELi8ELi2ELi4ELi4ELb1ELb0EN7cutlass6half_tE19Flash_kernel_traitsILi64ELi64ELi128ELi8ES3_EELb0ELb0ELb1ELb0ELb0ELb0ELb0EEEvNS_16Flash_bwd_paramsE,"aw",@nobits
	.sectionflags	@""
	.align	16
	.zero		1024


//--------------------- .nv.shared._ZN5flash44flash_bwd_dq_dk_dv_loop_seqk_parallel_kernelI23Flash_bwd_kernel_traitsILi64ELi64ELi128ELi8ELi2ELi4ELi4ELb1ELb0EN7cutlass6half_tE19Flash_kernel_traitsILi64ELi64ELi128ELi8ES3_EELb0ELb0ELb0ELb0ELb1ELb1ELb0EEEvNS_16Flash_bwd_paramsE --------------------------
	.section	.nv.shared._ZN5flash44flash_bwd_dq_dk_dv_loop_seqk_parallel_kernelI23Flash_bwd_kernel_traitsILi64ELi64ELi128ELi8ELi2ELi4ELi4ELb1ELb0EN7cutlass6half_tE19Flash_kernel_traitsILi64ELi64ELi128ELi8ES3_EELb0ELb0ELb0ELb0ELb1ELb1ELb0EEEvNS_16Flash_bwd_paramsE,"aw",@nobits
	.sectionflags	@""
	.align	16
	.zero		1024


//--------------------- .nv.shared._ZN5flash44flash_bwd_dq_dk_dv_loop_seqk_parallel_kernelI23Flash_bwd_kernel_traitsILi64ELi64ELi128ELi8ELi2ELi4ELi4ELb1ELb0EN7cutlass6half_tE19Flash_kernel_traitsILi64ELi64ELi128ELi8ES3_EELb0ELb0ELb0ELb1ELb0ELb0ELb0EEEvNS_16Flash_bwd_paramsE --------------------------
	.section	.nv.shared._ZN5flash44flash_bwd_dq_dk_dv_loop_seqk_parallel_kernelI23Flash_bwd_kernel_traitsILi64ELi64ELi128ELi8ELi2ELi4ELi4ELb1ELb0EN7cutlass6half_tE19Flash_kernel_traitsILi64ELi64ELi128ELi8ES3_EELb0ELb0ELb0ELb1ELb0ELb0ELb0EEEvNS_16Flash_bwd_paramsE,"aw",@nobits
	.sectionflags	@""
	.align	16
	.zero		1024


//--------------------- .nv.shared._ZN5flash44flash_bwd_dq_dk_dv_loop_seqk_parallel_kernelI23Flash_bwd_kernel_traitsILi64ELi64ELi128ELi8ELi2ELi4ELi4ELb1ELb0EN7cutlass6half_tE19Flash_kernel_traitsILi64ELi64ELi128ELi8ES3_EELb0ELb0ELb1ELb0ELb0ELb1ELb0EEEvNS_16Flash_bwd_paramsE --------------------------
	.section	.nv.shared._ZN5flash44flash_bwd_dq_dk_dv_loop_seqk_parallel_kernelI23Flash_bwd_kernel_traitsILi64ELi64ELi128ELi8ELi2ELi4ELi4ELb1ELb0EN7cutlass6half_tE19Flash_kernel_traitsILi64ELi64ELi128ELi8ES3_EELb0ELb0ELb1ELb0ELb0ELb1ELb0EEEvNS_16Flash_bwd_paramsE,"aw",@nobits
	.sectionflags	@""
	.align	16
	.zero		1024


//--------------------- .nv.shared._ZN5flash44flash_bwd_dq_dk_dv_loop_seqk_parallel_kernelI23Flash_bwd_kernel_traitsILi64ELi64ELi128ELi8ELi2ELi4ELi4ELb1ELb0EN7cutlass6half_tE19Flash_kernel_traitsILi64ELi64ELi128ELi8ES3_EELb0ELb0ELb1ELb1ELb0ELb0ELb0EEEvNS_16Flash_bwd_paramsE --------------------------
	.section	.nv.shared._ZN5flash44flash_bwd_dq_dk_dv_loop_seqk_parallel_kernelI23Flash_bwd_kernel_traitsILi64ELi64ELi128ELi8ELi2ELi4ELi4ELb1ELb0EN7cutlass6half_tE19Flash_kernel_traitsILi64ELi64ELi128ELi8ES3_EELb0ELb0ELb1ELb1ELb0ELb0ELb0EEEvNS_16Flash_bwd_paramsE,"aw",@nobits
	.sectionflags	@""
	.align	16
	.zero		1024


//--------------------- .nv.shared._ZN5flash44flash_bwd_dq_dk_dv_loop_seqk_parallel_kernelI23Flash_bwd_kernel_traitsILi64ELi128ELi128ELi8ELi4ELi4ELi4ELb0ELb0EN7cutlass6half_tE19Flash_kernel_traitsILi64ELi128ELi128ELi8ES3_EELb0ELb0ELb0ELb0ELb0ELb1ELb0EEEvNS_16Flash_bwd_paramsE --------------------------
	.section	.nv.shared._ZN5flash44flash_bwd_dq_dk_dv_loop_seqk_parallel_kernelI23Flash_bwd_kernel_traitsILi64ELi128ELi128ELi8ELi4ELi4ELi4ELb0ELb0EN7cutlass6half_tE19Flash_kernel_traitsILi64ELi128ELi128ELi8ES3_EELb0ELb0ELb0ELb0ELb0ELb1ELb0EEEvNS_16Flash_bwd_paramsE,"aw",@nobits
	.sectionflags	@""
	.align	16
	.zero		1024


//--------------------- .nv.shared._ZN5flash44flash_bwd_dq_dk_dv_loop_seqk_parallel_kernelI23Flash_bwd_kernel_traitsILi64ELi128ELi128ELi8ELi4ELi4ELi4ELb0ELb0EN7cutlass6half_tE19Flash_kernel_traitsILi64ELi128ELi128ELi8ES3_EELb0ELb0ELb0ELb0ELb0ELb0ELb0EEEvNS_16Flash_bwd_paramsE --------------------------
	.section	.nv.shared._ZN5flash44flash_bwd_dq_dk_dv_loop_seqk_parallel_kernelI23Flash_bwd_kernel_traitsILi64ELi128ELi128ELi8ELi4ELi4ELi4ELb0ELb0EN7cutlass6half_tE19Flash_kernel_traitsILi64ELi128ELi128ELi8ES3_EELb0ELb0ELb0ELb0ELb0ELb0ELb0EEEvNS_16Flash_bwd_paramsE,"aw",@nobits
	.sectionflags	@""
	.align	16
	.zero		1024


//--------------------- .nv.shared._ZN5flash44flash_bwd_dq_dk_dv_loop_seqk_parallel_kernelI23Flash_bwd_kernel_traitsILi64ELi128ELi128ELi8ELi4ELi4ELi4ELb0ELb0EN7cutlass6half_tE19Flash_kernel_traitsILi64ELi128ELi128ELi8ES3_EELb0ELb0ELb1ELb0ELb0ELb0ELb0EEEvNS_16Flash_bwd_paramsE --------------------------
	.section	.nv.shared._ZN5flash44flash_bwd_dq_dk_dv_loop_seqk_parallel_kernelI23Flash_bwd_kernel_traitsILi64ELi128ELi128ELi8ELi4ELi4ELi4ELb0ELb0EN7cutlass6half_tE19Flash_kernel_traitsILi64ELi128ELi128ELi8ES3_EELb0ELb0ELb1ELb0ELb0ELb0ELb0EEEvNS_16Flash_bwd_paramsE,"aw",@nobits
	.sectionflags	@""
	.align	16
	.zero		1024


//--------------------- .nv.shared._ZN5flash44flash_bwd_dq_dk_dv_loop_seqk_parallel_kernelI23Flash_bwd_kernel_traitsILi64ELi128ELi128ELi8ELi4ELi4ELi4ELb0ELb0EN7cutlass6half_tE19Flash_kernel_traitsILi64ELi128ELi128ELi8ES3_EELb0ELb0ELb0ELb0ELb1ELb1ELb0EEEvNS_16Flash_bwd_paramsE --------------------------
	.section	.nv.shared._ZN5flash44flash_bwd_dq_dk_dv_loop_seqk_parallel_kernelI23Flash_bwd_kernel_traitsILi64ELi128ELi128ELi8ELi4ELi4ELi4ELb0ELb0EN7cutlass6half_tE19Flash_kernel_traitsILi64ELi128ELi128ELi8ES3_EELb0ELb0ELb0ELb0ELb1ELb1ELb0EEEvNS_16Flash_bwd_paramsE,"aw",@nobits
	.sectionflags	@""
	.align	16
	.zero		1024


//--------------------- .nv.shared._ZN5flash44flash_bwd_dq_dk_dv_loop_seqk_parallel_kernelI23Flash_bwd_kernel_traitsILi64ELi128ELi128ELi8ELi4ELi4ELi4ELb0ELb0EN7cutlass6half_tE19Flash_kernel_traitsILi64ELi128ELi128ELi8ES3_EELb0ELb0ELb0ELb1ELb0ELb0ELb0EEEvNS_16Flash_bwd_paramsE --------------------------
	.section	.nv.shared._ZN5flash44flash_bwd_dq_dk_dv_loop_seqk_parallel_kernelI23Flash_bwd_kernel_traitsILi64ELi128ELi128ELi8ELi4ELi4ELi4ELb0ELb0EN7cutlass6half_tE19Flash_kernel_traitsILi64ELi128ELi128ELi8ES3_EELb0ELb0ELb0ELb1ELb0ELb0ELb0EEEvNS_16Flash_bwd_paramsE,"aw",@nobits
	.sectionflags	@""
	.align	16
	.zero		1024


//--------------------- .nv.shared._ZN5flash44flash_bwd_dq_dk_dv_loop_seqk_parallel_kernelI23Flash_bwd_kernel_traitsILi64ELi128ELi128ELi8ELi4ELi4ELi4ELb0ELb0EN7cutlass6half_tE19Flash_kernel_traitsILi64ELi128ELi128ELi8ES3_EELb0ELb0ELb1ELb0ELb0ELb1ELb0EEEvNS_16Flash_bwd_paramsE --------------------------
	.section	.nv.shared._ZN5flash44flash_bwd_dq_dk_dv_loop_seqk_parallel_kernelI23Flash_bwd_kernel_traitsILi64ELi128ELi128ELi8ELi4ELi4ELi4ELb0ELb0EN7cutlass6half_tE19Flash_kernel_traitsILi64ELi128ELi128ELi8ES3_EELb0ELb0ELb1ELb0ELb0ELb1ELb0EEEvNS_16Flash_bwd_paramsE,"aw",@nobits
	.sectionflags	@""
	.align	16
	.zero		1024


//--------------------- .nv.shared._ZN5flash44flash_bwd_dq_dk_dv_loop_seqk_parallel_kernelI23Flash_bwd_kernel_traitsILi64ELi128ELi128ELi8ELi4ELi4ELi4ELb0ELb0EN7cutlass6half_tE19Flash_kernel_traitsILi64ELi128ELi128ELi8ES3_EELb0ELb0ELb1ELb1ELb0ELb0ELb0EEEvNS_16Flash_bwd_paramsE --------------------------
	.section	.nv.shared._ZN5flash44flash_bwd_dq_dk_dv_loop_seqk_parallel_kernelI23Flash_bwd_kernel_traitsILi64ELi128ELi128ELi8ELi4ELi4ELi4ELb0ELb0EN7cutlass6half_tE19Flash_kernel_traitsILi64ELi128ELi128ELi8ES3_EELb0ELb0ELb1ELb1ELb0ELb0ELb0EEEvNS_16Flash_bwd_paramsE,"aw",@nobits
	.sectionflags	@""
	.align	16
	.zero		1024


//--------------------- .nv.shared._ZN5flash27flash_bwd_convert_dq_kernelI23Flash_bwd_kernel_traitsILi64ELi64ELi128ELi8ELi2ELi4ELi4ELb1ELb0EN7cutlass6half_tE19Flash_kernel_traitsILi64ELi64ELi128ELi8ES3_EEEEvNS_16Flash_bwd_paramsEi --------------------------
	.section	.nv.shared._ZN5flash27flash_bwd_convert_dq_kernelI23Flash_bwd_kernel_traitsILi64ELi64ELi128ELi8ELi2ELi4ELi4ELb1ELb0EN7cutlass6half_tE19Flash_kernel_traitsILi64ELi64ELi128ELi8ES3_EEEEvNS_16Flash_bwd_paramsEi,"aw",@nobits
	.sectionflags	@""
	.align	16
	.zero		1024


//--------------------- .nv.shared._ZN5flash44flash_bwd_dq_dk_dv_loop_seqk_parallel_kernelI23Flash_bwd_kernel_traitsILi64ELi64ELi128ELi8ELi2ELi4ELi4ELb1ELb0EN7cutlass6half_tE19Flash_kernel_traitsILi64ELi64ELi128ELi8ES3_EELb1ELb0ELb0ELb0ELb0ELb1ELb0EEEvNS_16Flash_bwd_paramsE --------------------------
	.section	.nv.shared._ZN5flash44flash_bwd_dq_dk_dv_loop_seqk_parallel_kernelI23Flash_bwd_kernel_traitsILi64ELi64ELi128ELi8ELi2ELi4ELi4ELb1ELb0EN7cutlass6half_tE19Flash_kernel_traitsILi64ELi64ELi128ELi8ES3_EELb1ELb0ELb0ELb0ELb0ELb1ELb0EEEvNS_16Flash_bwd_paramsE,"aw",@nobits
	.sectionflags	@""
	.align	16
	.zero		1024


//--------------------- .nv.shared._ZN5flash44flash_bwd_dq_dk_dv_loop_seqk_parallel_kernelI23Flash_bwd_kernel_traitsILi64ELi64ELi128ELi8ELi2ELi4ELi4ELb1ELb0EN7cutlass6half_tE19Flash_kernel_traitsILi64ELi64ELi128ELi8ES3_EELb0ELb0ELb0ELb0ELb0ELb1ELb1EEEvNS_16Flash_bwd_paramsE --------------------------
	.section	.nv.shared._ZN5flash44flash_bwd_dq_dk_dv_loop_seqk_parallel_kernelI23Flash_bwd_kernel_traitsILi64ELi64ELi128ELi8ELi2ELi4ELi4ELb1ELb0EN7cutlass6half_tE19Flash_kernel_traitsILi64ELi64ELi128ELi8ES3_EELb0ELb0ELb0ELb0ELb0ELb1ELb1EEEvNS_16Flash_bwd_paramsE,"aw",@nobits
	.sectionflags	@""
	.align	16
	.zero		1024


//--------------------- .nv.shared._ZN5flash44flash_bwd_dq_dk_dv_loop_seqk_parallel_kernelI23Flash_bwd_kernel_traitsILi64ELi64ELi128ELi8ELi2ELi4ELi4ELb1ELb0EN7cutlass6half_tE19Flash_kernel_traitsILi64ELi64ELi128ELi8ES3_EELb1ELb0ELb0ELb0ELb0ELb0ELb0EEEvNS_16Flash_bwd_paramsE --------------------------
	.section	.nv.shared._ZN5flash44flash_bwd_dq_dk_dv_loop_seqk_parallel_kernelI23Flash_bwd_kernel_traitsILi64ELi64ELi128ELi8ELi2ELi4ELi4ELb1ELb0EN7cutlass6half_tE19Flash_kernel_traitsILi64ELi64ELi128ELi8ES3_EELb1ELb0ELb0ELb0ELb0ELb0ELb0EEEvNS_16Flash_bwd_paramsE,"aw",@nobits
	.sectionflags	@""
	.align	16
	.zero		1024


//--------------------- .nv.shared._ZN5flash44flash_bwd_dq_dk_dv_loop_seqk_parallel_kernelI23Flash_bwd_kernel_traitsILi64ELi64ELi128ELi8ELi2ELi4ELi4ELb1ELb0EN7cutlass6half_tE19Flash_kernel_traitsILi64ELi64ELi128ELi8ES3_EELb0ELb0ELb0ELb0ELb0ELb0ELb1EEEvNS_16Flash_bwd_paramsE --------------------------
	.section	.nv.shared._ZN5flash44flash_bwd_dq_dk_dv_loop_seqk_parallel_kernelI23Flash_bwd_kernel_traitsILi64ELi64ELi128ELi8ELi2ELi4ELi4ELb1ELb0EN7cutlass6half_tE19Flash_kernel_traitsILi64ELi64ELi128ELi8ES3_EELb0ELb0ELb0ELb0ELb0ELb0ELb1EEEvNS_16Flash_bwd_paramsE,"aw",@nobits
	.sectionflags	@""
	.align	16
	.zero		1024


//--------------------- .nv.shared._ZN5flash44flash_bwd_dq_dk_dv_loop_seqk_parallel_kernelI23Flash_bwd_kernel_traitsILi64ELi64ELi128ELi8ELi2ELi4ELi4ELb1ELb0EN7cutlass6half_tE19Flash_kernel_traitsILi64ELi64ELi128ELi8ES3_EELb1ELb0ELb1ELb0ELb0ELb0ELb0EEEvNS_16Flash_bwd_paramsE --------------------------
	.section	.nv.shared._ZN5flash44flash_bwd_dq_dk_dv_loop_seqk_parallel_kernelI23Flash_bwd_kernel_traitsILi64ELi64ELi128ELi8ELi2ELi4ELi4ELb1ELb0EN7cutlass6half_tE19Flash_kernel_traitsILi64ELi64ELi128ELi8ES3_EELb1ELb0ELb1ELb0ELb0ELb0ELb0EEEvNS_16Flash_bwd_paramsE,"aw",@nobits
	.sectionflags	@""
	.align	16
	.zero		1024


//--------------------- .nv.shared._ZN5flash44flash_bwd_dq_dk_dv_loop_seqk_parallel_kernelI23Flash_bwd_kernel_traitsILi64ELi64ELi128ELi8ELi2ELi4ELi4ELb1ELb0EN7cutlass6half_tE19Flash_kernel_traitsILi64ELi64ELi128ELi8ES3_EELb0ELb0ELb1ELb0ELb0ELb0ELb1EEEvNS_16Flash_bwd_paramsE --------------------------
	.section	.nv.shared._ZN5flash44flash_bwd_dq_dk_dv_loop_seqk_parallel_kernelI23Flash_bwd_kernel_traitsILi64ELi64ELi128ELi8ELi2ELi4ELi4ELb1ELb0EN7cutlass6half_tE19Flash_kernel_traitsILi64ELi64ELi128ELi8ES3_EELb0ELb0ELb1ELb0ELb0ELb0ELb1EEEvNS_16Flash_bwd_paramsE,"aw",@nobits
	.sectionflags	@""
	.align	16
	.zero		1024


//--------------------- .nv.shared._ZN5flash44flash_bwd_dq_dk_dv_loop_seqk_parallel_kernelI23Flash_bwd_kernel_traitsILi64ELi64ELi128ELi8ELi2ELi4ELi4ELb1ELb0EN7cutlass6half_tE19Flash_kernel_traitsILi64ELi64ELi128ELi8ES3_EELb1ELb0ELb0ELb0ELb1ELb1ELb0EEEvNS_16Flash_bwd_paramsE --------------------------
	.section	.nv.shared._ZN5flash44flash_bwd_dq_dk_dv_loop_seqk_parallel_kernelI23Flash_bwd_kernel_traitsILi64ELi64ELi128ELi8ELi2ELi4ELi4ELb1ELb0EN7cutlass6half_tE19Flash_kernel_traitsILi64ELi64ELi128ELi8ES3_EELb1ELb0ELb0ELb0ELb1ELb1ELb0EEEvNS_16Flash_bwd_paramsE,"aw",@nobits
	.sectionflags	@""
	.align	16
	.zero		1024


//--------------------- .nv.shared._ZN5flash44flash_bwd_dq_dk_dv_loop_seqk_parallel_kernelI23Flash_bwd_kernel_traitsILi64ELi64ELi128ELi8ELi2ELi4ELi4ELb1ELb0EN7cutlass6half_tE19Flash_kernel_traitsILi64ELi64ELi128ELi8ES3_EELb0ELb0ELb0ELb0ELb1ELb1ELb1EEEvNS_16Flash_bwd_paramsE --------------------------
	.section	.nv.shared._ZN5flash44flash_bwd_dq_dk_dv_loop_seqk_parallel_kernelI23Flash_bwd_kernel_traitsILi64ELi64ELi128ELi8ELi2ELi4ELi4ELb1ELb0EN7cutlass6half_tE19Flash_kernel_traitsILi64ELi64ELi128ELi8ES3_EELb0ELb0ELb0ELb0ELb1ELb1ELb1EEEvNS_16Flash_bwd_paramsE,"aw",@nobits
	.sectionflags	@""
	.align	16
	.zero		1024


//--------------------- .nv.shared._ZN5flash44flash_bwd_dq_dk_dv_loop_seqk_parallel_kernelI23Flash_bwd_kernel_traitsILi64ELi64ELi128ELi8ELi2ELi4ELi4ELb1ELb0EN7cutlass6half_tE19Flash_kernel_traitsILi64ELi64ELi128ELi8ES3_EELb1ELb0ELb0ELb1ELb0ELb0ELb0EEEvNS_16Flash_bwd_paramsE --------------------------
	.section	.nv.shared._ZN5flash44flash_bwd_dq_dk_dv_loop_seqk_parallel_kernelI23Flash_bwd_kernel_traitsILi64ELi64ELi128ELi8ELi2ELi4ELi4ELb1ELb0EN7cutlass6half_tE19Flash_kernel_traitsILi64ELi64ELi128ELi8ES3_EELb1ELb0ELb0ELb1ELb0ELb0ELb0EEEvNS_16Flash_bwd_paramsE,"aw",@nobits
	.sectionflags	@""
	.align	16
	.zero		1024


//--------------------- .nv.shared._ZN5flash44flash_bwd_dq_dk_dv_loop_seqk_parallel_kernelI23Flash_bwd_kernel_traitsILi64ELi64ELi128ELi8ELi2ELi4ELi4ELb1ELb0EN7cutlass6half_tE19Flash_kernel_traitsILi64ELi64ELi128ELi8ES3_EELb0ELb0ELb0ELb1ELb0ELb0ELb1EEEvNS_16Flash_bwd_paramsE --------------------------
	.section	.nv.shared._ZN5flash44flash_bwd_dq_dk_dv_loop_seqk_parallel_kernelI23Flash_bwd_kernel_traitsILi64ELi64ELi128ELi8ELi2ELi4ELi4ELb1ELb0EN7cutlass6half_tE19Flash_kernel_traitsILi64ELi64ELi128ELi8ES3_EELb0ELb0ELb0ELb1ELb0ELb0ELb1EEEvNS_16Flash_bwd_paramsE,"aw",@nobits
	.sectionflags	@""
	.align	16
	.zero		1024


//--------------------- .nv.shared._ZN5flash44flash_bwd_dq_dk_dv_loop_seqk_parallel_kernelI23Flash_bwd_kernel_traitsILi64ELi64ELi128ELi8ELi2ELi4ELi4ELb1ELb0EN7cutlass6half_tE19Flash_kernel_traitsILi64ELi64ELi128ELi8ES3_EELb1ELb0ELb1ELb0ELb0ELb1ELb0EEEvNS_16Flash_bwd_paramsE --------------------------
	.section	.nv.shared._ZN5flash44flash_bwd_dq_dk_dv_loop_seqk_parallel_kernelI23Flash_bwd_kernel_traitsILi64ELi64ELi128ELi8ELi2ELi4ELi4ELb1ELb0EN7cutlass6half_tE19Flash_kernel_traitsILi64ELi64ELi128ELi8ES3_EELb1ELb0ELb1ELb0ELb0ELb1ELb0EEEvNS_16Flash_bwd_paramsE,"aw",@nobits
	.sectionflags	@""
	.align	16
	.zero		1024


//--------------------- .nv.shared._ZN5flash44flash_bwd_dq_dk_dv_loop_seqk_parallel_kernelI23Flash_bwd_kernel_traitsILi64ELi64ELi128ELi8ELi2ELi4ELi4ELb1ELb0EN7cutlass6half_tE19Flash_kernel_traitsILi64ELi64ELi128ELi8ES3_EELb0ELb0ELb1ELb0ELb0ELb1ELb1EEEvNS_16Flash_bwd_paramsE --------------------------
	.section	.nv.shared._ZN5flash44flash_bwd_dq_dk_dv_loop_seqk_parallel_kernelI23Flash_bwd_kernel_traitsILi64ELi64ELi128ELi8ELi2ELi4ELi4ELb1ELb0EN7cutlass6half_tE19Flash_kernel_traitsILi64ELi64ELi128ELi8ES3_EELb0ELb0ELb1ELb0ELb0ELb1ELb1EEEvNS_16Flash_bwd_paramsE,"aw",@nobits
	.sectionflags	@""
	.align	16
	.zero		1024


//--------------------- .nv.shared._ZN5flash44flash_bwd_dq_dk_dv_loop_seqk_parallel_kernelI23Flash_bwd_kernel_traitsILi64ELi64ELi128ELi8ELi2ELi4ELi4ELb1ELb0EN7cutlass6half_tE19Flash_kernel_traitsILi64ELi64ELi128ELi8ES3_EELb1ELb0ELb1ELb1ELb0ELb0ELb0EEEvNS_16Flash_bwd_paramsE --------------------------
	.section	.nv.shared._ZN5flash44flash_bwd_dq_dk_dv_loop_seqk_parallel_kernelI23Flash_bwd_kernel_traitsILi64ELi64ELi128ELi8ELi2ELi4ELi4ELb1ELb0EN7cutlass6half_tE19Flash_kernel_traitsILi64ELi64ELi128ELi8ES3_EELb1ELb0ELb1ELb1ELb0ELb0ELb0EEEvNS_16Flash_bwd_paramsE,"aw",@nobits
	.sectionflags	@""
	.align	16
	.zero		1024


//--------------------- .nv.shared._ZN5flash44flash_bwd_dq_dk_dv_loop_seqk_parallel_kernelI23Flash_bwd_kernel_traitsILi64ELi64ELi128ELi8ELi2ELi4ELi4ELb1ELb0EN7cutlass6half_tE19Flash_kernel_traitsILi64ELi64ELi128ELi8ES3_EELb0ELb0ELb1ELb1ELb0ELb0ELb1EEEvNS_16Flash_bwd_paramsE --------------------------
	.section	.nv.shared._ZN5flash44flash_bwd_dq_dk_dv_loop_seqk_parallel_kernelI23Flash_bwd_kernel_traitsILi64ELi64ELi128ELi8ELi2ELi4ELi4ELb1ELb0EN7cutlass6half_tE19Flash_kernel_traitsILi64ELi64ELi128ELi8ES3_EELb0ELb0ELb1ELb1ELb0ELb0ELb1EEEvNS_16Flash_bwd_paramsE,"aw",@nobits
	.sectionflags	@""
	.align	16
	.zero		1024


//--------------------- .nv.shared._ZN5flash25flash_bwd_dot_do_o_kernelILb0E23Flash_bwd_kernel_traitsILi64ELi64ELi128ELi8ELi2ELi4ELi4ELb1ELb0EN7cutlass6half_tE19Flash_kernel_traitsILi64ELi64ELi128ELi8ES3_EEEEvNS_16Flash_bwd_paramsE --------------------------
	.section	.nv.shared._ZN5flash25flash_bwd_dot_do_o_kernelILb0E23Flash_bwd_kernel_traitsILi64ELi64ELi128ELi8ELi2ELi4ELi4ELb1ELb0EN7cutlass6half_tE19Flash_kernel_traitsILi64ELi64ELi128ELi8ES3_EEEEvNS_16Flash_bwd_paramsE,"aw",@nobits
	.sectionflags	@""
	.align	16
	.zero		1024


//--------------------- .nv.shared._ZN5flash25flash_bwd_dot_do_o_kernelILb1E23Flash_bwd_kernel_traitsILi64ELi64ELi128ELi8ELi2ELi4ELi4ELb1ELb0EN7cutlass6half_tE19Flash_kernel_traitsILi64ELi64ELi128ELi8ES3_EEEEvNS_16Flash_bwd_paramsE --------------------------
	.section	.nv.shared._ZN5flash25flash_bwd_dot_do_o_kernelILb1E23Flash_bwd_kernel_traitsILi64ELi64ELi128ELi8ELi2ELi4ELi4ELb1ELb0EN7cutlass6half_tE19Flash_kernel_traitsILi64ELi64ELi128ELi8ES3_EEEEvNS_16Flash_bwd_paramsE,"aw",@nobits
	.sectionflags	@""
	.align	16
	.zero		1024


//--------------------- .nv.shared._ZN5flash27flash_bwd_convert_dq_kernelI23Flash_bwd_kernel_traitsILi64ELi128ELi128ELi8ELi4ELi4ELi4ELb0ELb0EN7cutlass6half_tE19Flash_kernel_traitsILi64ELi128ELi128ELi8ES3_EEEEvNS_16Flash_bwd_paramsEi --------------------------
	.section	.nv.shared._ZN5flash27flash_bwd_convert_dq_kernelI23Flash_bwd_kernel_traitsILi64ELi128ELi128ELi8ELi4ELi4ELi4ELb0ELb0EN7cutlass6half_tE19Flash_kernel_traitsILi64ELi128ELi128ELi8ES3_EEEEvNS_16Flash_bwd_paramsEi,"aw",@nobits
	.sectionflags	@""
	.align	16
	.zero		1024


//--------------------- .nv.shared._ZN5flash44flash_bwd_dq_dk_dv_loop_seqk_parallel_kernelI23Flash_bwd_kernel_traitsILi64ELi128ELi128ELi8ELi4ELi4ELi4ELb0ELb0EN7cutlass6half_tE19Flash_kernel_traitsILi64ELi128ELi128ELi8ES3_EELb1ELb0ELb0ELb0ELb0ELb1ELb0EEEvNS_16Flash_bwd_paramsE --------------------------
	.section	.nv.shared._ZN5flash44flash_bwd_dq_dk_dv_loop_seqk_parallel_kernelI23Flash_bwd_kernel_traitsILi64ELi128ELi128ELi8ELi4ELi4ELi4ELb0ELb0EN7cutlass6half_tE19Flash_kernel_traitsILi64ELi128ELi128ELi8ES3_EELb1ELb0ELb0ELb0ELb0ELb1ELb0EEEvNS_16Flash_bwd_paramsE,"aw",@nobits
	.sectionflags	@""
	.align	16
	.zero		1024


//--------------------- .nv.shared._ZN5flash44flash_bwd_dq_dk_dv_loop_seqk_parallel_kernelI23Flash_bwd_kernel_traitsILi64ELi128ELi128ELi8ELi4ELi4ELi4ELb0ELb0EN7cutlass6half_tE19Flash_kernel_traitsILi64ELi128ELi128ELi8ES3_EELb0ELb0ELb0ELb0ELb0ELb1ELb1EEEvNS_16Flash_bwd_paramsE --------------------------
	.section	.nv.shared._ZN5flash44flash_bwd_dq_dk_dv_loop_seqk_parallel_kernelI23Flash_bwd_kernel_traitsILi64ELi128ELi128ELi8ELi4ELi4ELi4ELb0ELb0EN7cutlass6half_tE19Flash_kernel_traitsILi64ELi128ELi128ELi8ES3_EELb0ELb0ELb0ELb0ELb0ELb1ELb1EEEvNS_16Flash_bwd_paramsE,"aw",@nobits
	.sectionflags	@""
	.align	16
	.zero		1024


//--------------------- .nv.shared._ZN5flash44flash_bwd_dq_dk_dv_loop_seqk_parallel_kernelI23Flash_bwd_kernel_traitsILi64ELi128ELi128ELi8ELi4ELi4ELi4ELb0ELb0EN7cutlass6half_tE19Flash_kernel_traitsILi64ELi128ELi128ELi8ES3_EELb1ELb0ELb0ELb0ELb0ELb0ELb0EEEvNS_16Flash_bwd_paramsE --------------------------
	.section	.nv.shared._ZN5flash44flash_bwd_dq_dk_dv_loop_seqk_parallel_kernelI23Flash_bwd_kernel_traitsILi64ELi128ELi128ELi8ELi4ELi4ELi4ELb0ELb0EN7cutlass6half_tE19Flash_kernel_traitsILi64ELi128ELi128ELi8ES3_EELb1ELb0ELb0ELb0ELb0ELb0ELb0EEEvNS_16Flash_bwd_paramsE,"aw",@nobits
	.sectionflags	@""
	.align	16
	.zero		1024


//--------------------- .nv.shared._ZN5flash44flash_bwd_dq_dk_dv_loop_seqk_parallel_kernelI23Flash_bwd_kernel_traitsILi64ELi128ELi128ELi8ELi4ELi4ELi4ELb0ELb0EN7cutlass6half_tE19Flash_kernel_traitsILi64ELi128ELi128ELi8ES3_EELb0ELb0ELb0ELb0ELb0ELb0ELb1EEEvNS_16Flash_bwd_paramsE --------------------------
	.section	.nv.shared._ZN5flash44flash_bwd_dq_dk_dv_loop_seqk_parallel_kernelI23Flash_bwd_kernel_traitsILi64ELi128ELi128ELi8ELi4ELi4ELi4ELb0ELb0EN7cutlass6half_tE19Flash_kernel_traitsILi64ELi128ELi128ELi8ES3_EELb0ELb0ELb0ELb0ELb0ELb0ELb1EEEvNS_16Flash_bwd_paramsE,"aw",@nobits
	.sectionflags	@""
	.align	16
	.zero		1024


//--------------------- .nv.shared._ZN5flash44flash_bwd_dq_dk_dv_loop_seqk_parallel_kernelI23Flash_bwd_kernel_traitsILi64ELi128ELi128ELi8ELi4ELi4ELi4ELb0ELb0EN7cutlass6half_tE19Flash_kernel_traitsILi64ELi128ELi128ELi8ES3_EELb1ELb0ELb1ELb0ELb0ELb0ELb0EEEvNS_16Flash_bwd_paramsE --------------------------
	.section	.nv.shared._ZN5flash44flash_bwd_dq_dk_dv_loop_seqk_parallel_kernelI23Flash_bwd_kernel_traitsILi64ELi128ELi128ELi8ELi4ELi4ELi4ELb0ELb0EN7cutlass6half_tE19Flash_kernel_traitsILi64ELi128ELi128ELi8ES3_EELb1ELb0ELb1ELb0ELb0ELb0ELb0EEEvNS_16Flash_bwd_paramsE,"aw",@nobits
	.sectionflags	@""
	.align	16
	.zero		1024


//--------------------- .nv.shared._ZN5flash44flash_bwd_dq_dk_dv_loop_seqk_parallel_kernelI23Flash_bwd_kernel_traitsILi64ELi128ELi128ELi8ELi4ELi4ELi4ELb0ELb0EN7cutlass6half_tE19Flash_kernel_traitsILi64ELi128ELi128ELi8ES3_EELb0ELb0ELb1ELb0ELb0ELb0ELb1EEEvNS_16Flash_bwd_paramsE --------------------------
	.section	.nv.shared._ZN5flash44flash_bwd_dq_dk_dv_loop_seqk_parallel_kernelI23Flash_bwd_kernel_traitsILi64ELi128ELi128ELi8ELi4ELi4ELi4ELb0ELb0EN7cutlass6half_tE19Flash_kernel_traitsILi64ELi128ELi128ELi8ES3_EELb0ELb0ELb1ELb0ELb0ELb0ELb1EEEvNS_16Flash_bwd_paramsE,"aw",@nobits
	.sectionflags	@""
	.align	16
	.zero		1024


//--------------------- .nv.shared._ZN5flash44flash_bwd_dq_dk_dv_loop_seqk_parallel_kernelI23Flash_bwd_kernel_traitsILi64ELi128ELi128ELi8ELi4ELi4ELi4ELb0ELb0EN7cutlass6half_tE19Flash_kernel_traitsILi64ELi128ELi128ELi8ES3_EELb1ELb0ELb0ELb0ELb1ELb1ELb0EEEvNS_16Flash_bwd_paramsE --------------------------
	.section	.nv.shared._ZN5flash44flash_bwd_dq_dk_dv_loop_seqk_parallel_kernelI23Flash_bwd_kernel_traitsILi64ELi128ELi128ELi8ELi4ELi4ELi4ELb0ELb0EN7cutlass6half_tE19Flash_kernel_traitsILi64ELi128ELi128ELi8ES3_EELb1ELb0ELb0ELb0ELb1ELb1ELb0EEEvNS_16Flash_bwd_paramsE,"aw",@nobits
	.sectionflags	@""
	.align	16
	.zero		1024


//--------------------- .nv.shared._ZN5flash44flash_bwd_dq_dk_dv_loop_seqk_parallel_kernelI23Flash_bwd_kernel_traitsILi64ELi128ELi128ELi8ELi4ELi4ELi4ELb0ELb0EN7cutlass6half_tE19Flash_kernel_traitsILi64ELi128ELi128ELi8ES3_EELb0ELb0ELb0ELb0ELb1ELb1ELb1EEEvNS_16Flash_bwd_paramsE --------------------------
	.section	.nv.shared._ZN5flash44flash_bwd_dq_dk_dv_loop_seqk_parallel_kernelI23Flash_bwd_kernel_traitsILi64ELi128ELi128ELi8ELi4ELi4ELi4ELb0ELb0EN7cutlass6half_tE19Flash_kernel_traitsILi64ELi128ELi128ELi8ES3_EELb0ELb0ELb0ELb0ELb1ELb1ELb1EEEvNS_16Flash_bwd_paramsE,"aw",@nobits
	.sectionflags	@""
	.align	16
	.zero		1024


//--------------------- .nv.shared._ZN5flash44flash_bwd_dq_dk_dv_loop_seqk_parallel_kernelI23Flash_bwd_kernel_traitsILi64ELi128ELi128ELi8ELi4ELi4ELi4ELb0ELb0EN7cutlass6half_tE19Flash_kernel_traitsILi64ELi128ELi128ELi8ES3_EELb1ELb0ELb0ELb1ELb0ELb0ELb0EEEvNS_16Flash_bwd_paramsE --------------------------
	.section	.nv.shared._ZN5flash44flash_bwd_dq_dk_dv_loop_seqk_parallel_kernelI23Flash_bwd_kernel_traitsILi64ELi128ELi128ELi8ELi4ELi4ELi4ELb0ELb0EN7cutlass6half_tE19Flash_kernel_traitsILi64ELi128ELi128ELi8ES3_EELb1ELb0ELb0ELb1ELb0ELb0ELb0EEEvNS_16Flash_bwd_paramsE,"aw",@nobits
	.sectionflags	@""
	.align	16
	.zero		1024


//--------------------- .nv.shared._ZN5flash44flash_bwd_dq_dk_dv_loop_seqk_parallel_kernelI23Flash_bwd_kernel_traitsILi64ELi128ELi128ELi8ELi4ELi4ELi4ELb0ELb0EN7cutlass6half_tE19Flash_kernel_traitsILi64ELi128ELi128ELi8ES3_EELb0ELb0ELb0ELb1ELb0ELb0ELb1EEEvNS_16Flash_bwd_paramsE --------------------------
	.section	.nv.shared._ZN5flash44flash_bwd_dq_dk_dv_loop_seqk_parallel_kernelI23Flash_bwd_kernel_traitsILi64ELi128ELi128ELi8ELi4ELi4ELi4ELb0ELb0EN7cutlass6half_tE19Flash_kernel_traitsILi64ELi128ELi128ELi8ES3_EELb0ELb0ELb0ELb1ELb0ELb0ELb1EEEvNS_16Flash_bwd_paramsE,"aw",@nobits
	.sectionflags	@""
	.align	16
	.zero		1024


//--------------------- .nv.shared._ZN5flash44flash_bwd_dq_dk_dv_loop_seqk_parallel_kernelI23Flash_bwd_kernel_traitsILi64ELi128ELi128ELi8ELi4ELi4ELi4ELb0ELb0EN7cutlass6half_tE19Flash_kernel_traitsILi64ELi128ELi128ELi8ES3_EELb1ELb0ELb1ELb0ELb0ELb1ELb0EEEvNS_16Flash_bwd_paramsE --------------------------
	.section	.nv.shared._ZN5flash44flash_bwd_dq_dk_dv_loop_seqk_parallel_kernelI23Flash_bwd_kernel_traitsILi64ELi128ELi128ELi8ELi4ELi4ELi4ELb0ELb0EN7cutlass6half_tE19Flash_kernel_traitsILi64ELi128ELi128ELi8ES3_EELb1ELb0ELb1ELb0ELb0ELb1ELb0EEEvNS_16Flash_bwd_paramsE,"aw",@nobits
	.sectionflags	@""
	.align	16
	.zero		1024


//--------------------- .nv.shared._ZN5flash44flash_bwd_dq_dk_dv_loop_seqk_parallel_kernelI23Flash_bwd_kernel_traitsILi64ELi128ELi128ELi8ELi4ELi4ELi4ELb0ELb0EN7cutlass6half_tE19Flash_kernel_traitsILi64ELi128ELi128ELi8ES3_EELb0ELb0ELb1ELb0ELb0ELb1ELb1EEEvNS_16Flash_bwd_paramsE --------------------------
	.section	.nv.shared._ZN5flash44flash_bwd_dq_dk_dv_loop_seqk_parallel_kernelI23Flash_bwd_kernel_traitsILi64ELi128ELi128ELi8ELi4ELi4ELi4ELb0ELb0EN7cutlass6half_tE19Flash_kernel_traitsILi64ELi128ELi128ELi8ES3_EELb0ELb0ELb1ELb0ELb0ELb1ELb1EEEvNS_16Flash_bwd_paramsE,"aw",@nobits
	.sectionflags	@""
	.align	16
	.zero		1024


//--------------------- .nv.shared._ZN5flash44flash_bwd_dq_dk_dv_loop_seqk_parallel_kernelI23Flash_bwd_kernel_traitsILi64ELi128ELi128ELi8ELi4ELi4ELi4ELb0ELb0EN7cutlass6half_tE19Flash_kernel_traitsILi64ELi128ELi128ELi8ES3_EELb1ELb0ELb1ELb1ELb0ELb0ELb0EEEvNS_16Flash_bwd_paramsE --------------------------
	.section	.nv.shared._ZN5flash44flash_bwd_dq_dk_dv_loop_seqk_parallel_kernelI23Flash_bwd_kernel_traitsILi64ELi128ELi128ELi8ELi4ELi4ELi4ELb0ELb0EN7cutlass6half_tE19Flash_kernel_traitsILi64ELi128ELi128ELi8ES3_EELb1ELb0ELb1ELb1ELb0ELb0ELb0EEEvNS_16Flash_bwd_paramsE,"aw",@nobits
	.sectionflags	@""
	.align	16
	.zero		1024


//--------------------- .nv.shared._ZN5flash44flash_bwd_dq_dk_dv_loop_seqk_parallel_kernelI23Flash_bwd_kernel_traitsILi64ELi128ELi128ELi8ELi4ELi4ELi4ELb0ELb0EN7cutlass6half_tE19Flash_kernel_traitsILi64ELi128ELi128ELi8ES3_EELb0ELb0ELb1ELb1ELb0ELb0ELb1EEEvNS_16Flash_bwd_paramsE --------------------------
	.section	.nv.shared._ZN5flash44flash_bwd_dq_dk_dv_loop_seqk_parallel_kernelI23Flash_bwd_kernel_traitsILi64ELi128ELi128ELi8ELi4ELi4ELi4ELb0ELb0EN7cutlass6half_tE19Flash_kernel_traitsILi64ELi128ELi128ELi8ES3_EELb0ELb0ELb1ELb1ELb0ELb0ELb1EEEvNS_16Flash_bwd_paramsE,"aw",@nobits
	.sectionflags	@""
	.align	16
	.zero		1024


//--------------------- .nv.shared._ZN5flash25flash_bwd_dot_do_o_kernelILb0E23Flash_bwd_kernel_traitsILi64ELi128ELi128ELi8ELi4ELi4ELi4ELb0ELb0EN7cutlass6half_tE19Flash_kernel_traitsILi64ELi128ELi128ELi8ES3_EEEEvNS_16Flash_bwd_paramsE --------------------------
	.section	.nv.shared._ZN5flash25flash_bwd_dot_do_o_kernelILb0E23Flash_bwd_kernel_traitsILi64ELi128ELi128ELi8ELi4ELi4ELi4ELb0ELb0EN7cutlass6half_tE19Flash_kernel_traitsILi64ELi128ELi128ELi8ES3_EEEEvNS_16Flash_bwd_paramsE,"aw",@nobits
	.sectionflags	@""
	.align	16
	.zero		1024


//--------------------- .nv.shared._ZN5flash25flash_bwd_dot_do_o_kernelILb1E23Flash_bwd_kernel_traitsILi64ELi128ELi128ELi8ELi4ELi4ELi4ELb0ELb0EN7cutlass6half_tE19Flash_kernel_traitsILi64ELi128ELi128ELi8ES3_EEEEvNS_16Flash_bwd_paramsE --------------------------
	.section	.nv.shared._ZN5flash25flash_bwd_dot_do_o_kernelILb1E23Flash_bwd_kernel_traitsILi64ELi128ELi128ELi8ELi4ELi4ELi4ELb0ELb0EN7cutlass6half_tE19Flash_kernel_traitsILi64ELi128ELi128ELi8ES3_EEEEvNS_16Flash_bwd_paramsE,"aw",@nobits
	.sectionflags	@""
	.align	16
	.zero		1024


//--------------------- .nv.constant0._ZN5flash44flash_bwd_dq_dk_dv_loop_seqk_parallel_kernelI23Flash_bwd_kernel_traitsILi64ELi64ELi128ELi8ELi2ELi4ELi4ELb1ELb0EN7cutlass6half_tE19Flash_kernel_traitsILi64ELi64ELi128ELi8ES3_EELb0ELb0ELb0ELb0ELb0ELb1ELb0EEEvNS_16Flash_bwd_paramsE --------------------------
	.section	.nv.constant0._ZN5flash44flash_bwd_dq_dk_dv_loop_seqk_parallel_kernelI23Flash_bwd_kernel_traitsILi64ELi64ELi128ELi8ELi2ELi4ELi4ELb1ELb0EN7cutlass6half_tE19Flash_kernel_traitsILi64ELi64ELi128ELi8ES3_EELb0ELb0ELb0ELb0ELb0ELb1ELb0EEEvNS_16Flash_bwd_paramsE,"a",@progbits
	.sectionflags	@""
	.align	4
.nv.constant0._ZN5flash44flash_bwd_dq_dk_dv_loop_seqk_parallel_kernelI23Flash_bwd_kernel_traitsILi64ELi64ELi128ELi8ELi2ELi4ELi4ELb1ELb0EN7cutlass6half_tE19Flash_kernel_traitsILi64ELi64ELi128ELi8ES3_EELb0ELb0ELb0ELb0ELb0ELb1ELb0EEEvNS_16Flash_bwd_paramsE:
	.zero		1168


//--------------------- .nv.constant0._ZN5flash44flash_bwd_dq_dk_dv_loop_seqk_parallel_kernelI23Flash_bwd_kernel_traitsILi64ELi64ELi128ELi8ELi2ELi4ELi4ELb1ELb0EN7cutlass6half_tE19Flash_kernel_traitsILi64ELi64ELi128ELi8ES3_EELb0ELb0ELb0ELb0ELb0ELb0ELb0EEEvNS_16Flash_bwd_paramsE --------------------------
	.section	.nv.constant0._ZN5flash44flash_bwd_dq_dk_dv_loop_seqk_parallel_kernelI23Flash_bwd_kernel_traitsILi64ELi64ELi128ELi8ELi2ELi4ELi4ELb1ELb0EN7cutlass6half_tE19Flash_kernel_traitsILi64ELi64ELi128ELi8ES3_EELb0ELb0ELb0ELb0ELb0ELb0ELb0EEEvNS_16Flash_bwd_paramsE,"a",@progbits
	.sectionflags	@""
	.align	4
.nv.constant0._ZN5flash44flash_bwd_dq_dk_dv_loop_seqk_parallel_kernelI23Flash_bwd_kernel_traitsILi64ELi64ELi128ELi8ELi2ELi4ELi4ELb1ELb0EN7cutlass6half_tE19Flash_kernel_traitsILi64ELi64ELi128ELi8ES3_EELb0ELb0ELb0ELb0ELb0ELb0ELb0EEEvNS_16Flash_bwd_paramsE:
	.zero		1168


//--------------------- .nv.constant0._ZN5flash44flash_bwd_dq_dk_dv_loop_seqk_parallel_kernelI23Flash_bwd_kernel_traitsILi64ELi64ELi128ELi8ELi2ELi4ELi4ELb1ELb0EN7cutlass6half_tE19Flash_kernel_traitsILi64ELi64ELi128ELi8ES3_EELb0ELb0ELb1ELb0ELb0ELb0ELb0EEEvNS_16Flash_bwd_paramsE --------------------------
	.section	.nv.constant0._ZN5flash44flash_bwd_dq_dk_dv_loop_seqk_parallel_kernelI23Flash_bwd_kernel_traitsILi64ELi64ELi128ELi8ELi2ELi4ELi4ELb1ELb0EN7cutlass6half_tE19Flash_kernel_traitsILi64ELi64ELi128ELi8ES3_EELb0ELb0ELb1ELb0ELb0ELb0ELb0EEEvNS_16Flash_bwd_paramsE,"a",@progbits
	.sectionflags	@""
	.align	4
.nv.constant0._ZN5flash44flash_bwd_dq_dk_dv_loop_seqk_parallel_kernelI23Flash_bwd_kernel_traitsILi64ELi64ELi128ELi8ELi2ELi4ELi4ELb1ELb0EN7cutlass6half_tE19Flash_kernel_traitsILi64ELi64ELi128ELi8ES3_EELb0ELb0ELb1ELb0ELb0ELb0ELb0EEEvNS_16Flash_bwd_paramsE:
	.zero		1168


//--------------------- .nv.constant0._ZN5flash44flash_bwd_dq_dk_dv_loop_seqk_parallel_kernelI23Flash_bwd_kernel_traitsILi64ELi64ELi128ELi8ELi2ELi4ELi4ELb1ELb0EN7cutlass6half_tE19Flash_kernel_traitsILi64ELi64ELi128ELi8ES3_EELb0ELb0ELb0ELb0ELb1ELb1ELb0EEEvNS_16Flash_bwd_paramsE --------------------------
	.section	.nv.constant0._ZN5flash44flash_bwd_dq_dk_dv_loop_seqk_parallel_kernelI23Flash_bwd_kernel_traitsILi64ELi64ELi128ELi8ELi2ELi4ELi4ELb1ELb0EN7cutlass6half_tE19Flash_kernel_traitsILi64ELi64ELi128ELi8ES3_EELb0ELb0ELb0ELb0ELb1ELb1ELb0EEEvNS_16Flash_bwd_paramsE,"a",@progbits
	.sectionflags	@""
	.align	4
.nv.constant0._ZN5flash44flash_bwd_dq_dk_dv_loop_seqk_parallel_kernelI23Flash_bwd_kernel_traitsILi64ELi64ELi128ELi8ELi2ELi4ELi4ELb1ELb0EN7cutlass6half_tE19Flash_kernel_traitsILi64ELi64ELi128ELi8ES3_EELb0ELb0ELb0ELb0ELb1ELb1ELb0EEEvNS_16Flash_bwd_paramsE:
	.zero		1168


//--------------------- .nv.constant0._ZN5flash44flash_bwd_dq_dk_dv_loop_seqk_parallel_kernelI23Flash_bwd_kernel_traitsILi64ELi64ELi128ELi8ELi2ELi4ELi4ELb1ELb0EN7cutlass6half_tE19Flash_kernel_traitsILi64ELi64ELi128ELi8ES3_EELb0ELb0ELb0ELb1ELb0ELb0ELb0EEEvNS_16Flash_bwd_paramsE --------------------------
	.section	.nv.constant0._ZN5flash44flash_bwd_dq_dk_dv_loop_seqk_parallel_kernelI23Flash_bwd_kernel_traitsILi64ELi64ELi128ELi8ELi2ELi4ELi4ELb1ELb0EN7cutlass6half_tE19Flash_kernel_traitsILi64ELi64ELi128ELi8ES3_EELb0ELb0ELb0ELb1ELb0ELb0ELb0EEEvNS_16Flash_bwd_paramsE,"a",@progbits
	.sectionflags	@""
	.align	4
.nv.constant0._ZN5flash44flash_bwd_dq_dk_dv_loop_seqk_parallel_kernelI23Flash_bwd_kernel_traitsILi64ELi64ELi128ELi8ELi2ELi4ELi4ELb1ELb0EN7cutlass6half_tE19Flash_kernel_traitsILi64ELi64ELi128ELi8ES3_EELb0ELb0ELb0ELb1ELb0ELb0ELb0EEEvNS_16Flash_bwd_paramsE:
	.zero		1168


//--------------------- .nv.constant0._ZN5flash44flash_bwd_dq_dk_dv_loop_seqk_parallel_kernelI23Flash_bwd_kernel_traitsILi64ELi64ELi128ELi8ELi2ELi4ELi4ELb1ELb0EN7cutlass6half_tE19Flash_kernel_traitsILi64ELi64ELi128ELi8ES3_EELb0ELb0ELb1ELb0ELb0ELb1ELb0EEEvNS_16Flash_bwd_paramsE --------------------------
	.section	.nv.constant0._ZN5flash44flash_bwd_dq_dk_dv_loop_seqk_parallel_kernelI23Flash_bwd_kernel_traitsILi64ELi64ELi128ELi8ELi2ELi4ELi4ELb1ELb0EN7cutlass6half_tE19Flash_kernel_traitsILi64ELi64ELi128ELi8ES3_EELb0ELb0ELb1ELb0ELb0ELb1ELb0EEEvNS_16Flash_bwd_paramsE,"a",@progbits
	.sectionflags	@""
	.align	4
.nv.constant0._ZN5flash44flash_bwd_dq_dk_dv_loop_seqk_parallel_kernelI23Flash_bwd_kernel_traitsILi64ELi64ELi128ELi8ELi2ELi4ELi4ELb1ELb0EN7cutlass6half_tE19Flash_kernel_traitsILi64ELi64ELi128ELi8ES3_EELb0ELb0ELb1ELb0ELb0ELb1ELb0EEEvNS_16Flash_bwd_paramsE:
	.zero		1168


//--------------------- .nv.constant0._ZN5flash44flash_bwd_dq_dk_dv_loop_seqk_parallel_kernelI23Flash_bwd_kernel_traitsILi64ELi64ELi128ELi8ELi2ELi4ELi4ELb1ELb0EN7cutlass6half_tE19Flash_kernel_traitsILi64ELi64ELi128ELi8ES3_EELb0ELb0ELb1ELb1ELb0ELb0ELb0EEEvNS_16Flash_bwd_paramsE --------------------------
	.section	.nv.constant0._ZN5flash44flash_bwd_dq_dk_dv_loop_seqk_parallel_kernelI23Flash_bwd_kernel_traitsILi64ELi64ELi128ELi8ELi2ELi4ELi4ELb1ELb0EN7cutlass6half_tE19Flash_kernel_traitsILi64ELi64ELi128ELi8ES3_EELb0ELb0ELb1ELb1ELb0ELb0ELb0EEEvNS_16Flash_bwd_paramsE,"a",@progbits
	.sectionflags	@""
	.align	4
.nv.constant0._ZN5flash44flash_bwd_dq_dk_dv_loop_seqk_parallel_kernelI23Flash_bwd_kernel_traitsILi64ELi64ELi128ELi8ELi2ELi4ELi4ELb1ELb0EN7cutlass6half_tE19Flash_kernel_traitsILi64ELi64ELi128ELi8ES3_EELb0ELb0ELb1ELb1ELb0ELb0ELb0EEEvNS_16Flash_bwd_paramsE:
	.zero		1168


//--------------------- .nv.constant0._ZN5flash44flash_bwd_dq_dk_dv_loop_seqk_parallel_kernelI23Flash_bwd_kernel_traitsILi64ELi128ELi128ELi8ELi4ELi4ELi4ELb0ELb0EN7cutlass6half_tE19Flash_kernel_traitsILi64ELi128ELi128ELi8ES3_EELb0ELb0ELb0ELb0ELb0ELb1ELb0EEEvNS_16Flash_bwd_paramsE --------------------------
	.section	.nv.constant0._ZN5flash44flash_bwd_dq_dk_dv_loop_seqk_parallel_kernelI23Flash_bwd_kernel_traitsILi64ELi128ELi128ELi8ELi4ELi4ELi4ELb0ELb0EN7cutlass6half_tE19Flash_kernel_traitsILi64ELi128ELi128ELi8ES3_EELb0ELb0ELb0ELb0ELb0ELb1ELb0EEEvNS_16Flash_bwd_paramsE,"a",@progbits
	.sectionflags	@""
	.align	4
.nv.constant0._ZN5flash44flash_bwd_dq_dk_dv_loop_seqk_parallel_kernelI23Flash_bwd_kernel_traitsILi64ELi128ELi128ELi8ELi4ELi4ELi4ELb0ELb0EN7cutlass6half_tE19Flash_kernel_traitsILi64ELi128ELi128ELi8ES3_EELb0ELb0ELb0ELb0ELb0ELb1ELb0EEEvNS_16Flash_bwd_paramsE:
	.zero		1168


//--------------------- .nv.constant0._ZN5flash44flash_bwd_dq_dk_dv_loop_seqk_parallel_kernelI23Flash_bwd_kernel_traitsILi64ELi128ELi128ELi8ELi4ELi4ELi4ELb0ELb0EN7cutlass6half_tE19Flash_kernel_traitsILi64ELi128ELi128ELi8ES3_EELb0ELb0ELb0ELb0ELb0ELb0ELb0EEEvNS_16Flash_bwd_paramsE --------------------------
	.section	.nv.constant0._ZN5flash44flash_bwd_dq_dk_dv_loop_seqk_parallel_kernelI23Flash_bwd_kernel_traitsILi64ELi128ELi128ELi8ELi4ELi4ELi4ELb0ELb0EN7cutlass6half_tE19Flash_kernel_traitsILi64ELi128ELi128ELi8ES3_EELb0ELb0ELb0ELb0ELb0ELb0ELb0EEEvNS_16Flash_bwd_paramsE,"a",@progbits
	.sectionflags	@""
	.align	4
.nv.constant0._ZN5flash44flash_bwd_dq_dk_dv_loop_seqk_parallel_kernelI23Flash_bwd_kernel_traitsILi64ELi128ELi128ELi8ELi4ELi4ELi4ELb0ELb0EN7cutlass6half_tE19Flash_kernel_traitsILi64ELi128ELi128ELi8ES3_EELb0ELb0ELb0ELb0ELb0ELb0ELb0EEEvNS_16Flash_bwd_paramsE:
	.zero		1168


//--------------------- .nv.constant0._ZN5flash44flash_bwd_dq_dk_dv_loop_seqk_parallel_kernelI23Flash_bwd_kernel_traitsILi64ELi128ELi128ELi8ELi4ELi4ELi4ELb0ELb0EN7cutlass6half_tE19Flash_kernel_traitsILi64ELi128ELi128ELi8ES3_EELb0ELb0ELb1ELb0ELb0ELb0ELb0EEEvNS_16Flash_bwd_paramsE --------------------------
	.section	.nv.constant0._ZN5flash44flash_bwd_dq_dk_dv_loop_seqk_parallel_kernelI23Flash_bwd_kernel_traitsILi64ELi128ELi128ELi8ELi4ELi4ELi4ELb0ELb0EN7cutlass6half_tE19Flash_kernel_traitsILi64ELi128ELi128ELi8ES3_EELb0ELb0ELb1ELb0ELb0ELb0ELb0EEEvNS_16Flash_bwd_paramsE,"a",@progbits
	.sectionflags	@""
	.align	4
.nv.constant0._ZN5flash44flash_bwd_dq_dk_dv_loop_seqk_parallel_kernelI23Flash_bwd_kernel_traitsILi64ELi128ELi128ELi8ELi4ELi4ELi4ELb0ELb0EN7cutlass6half_tE19Flash_kernel_traitsILi64ELi128ELi128ELi8ES3_EELb0ELb0ELb1ELb0ELb0ELb0ELb0EEEvNS_16Flash_bwd_paramsE:
	.zero		1168


//--------------------- .nv.constant0._ZN5flash44flash_bwd_dq_dk_dv_loop_seqk_parallel_kernelI23Flash_bwd_kernel_traitsILi64ELi128ELi128ELi8ELi4ELi4ELi4ELb0ELb0EN7cutlass6half_tE19Flash_kernel_traitsILi64ELi128ELi128ELi8ES3_EELb0ELb0ELb0ELb0ELb1ELb1ELb0EEEvNS_16Flash_bwd_paramsE --------------------------
	.section	.nv.constant0._ZN5flash44flash_bwd_dq_dk_dv_loop_seqk_parallel_kernelI23Flash_bwd_kernel_traitsILi64ELi128ELi128ELi8ELi4ELi4ELi4ELb0ELb0EN7cutlass6half_tE19Flash_kernel_traitsILi64ELi128ELi128ELi8ES3_EELb0ELb0ELb0ELb0ELb1ELb1ELb0EEEvNS_16Flash_bwd_paramsE,"a",@progbits
	.sectionflags	@""
	.align	4
.nv.constant0._ZN5flash44flash_bwd_dq_dk_dv_loop_seqk_parallel_kernelI23Flash_bwd_kernel_traitsILi64ELi128ELi128ELi8ELi4ELi4ELi4ELb0ELb0EN7cutlass6half_tE19Flash_kernel_traitsILi64ELi128ELi128ELi8ES3_EELb0ELb0ELb0ELb0ELb1ELb1ELb0EEEvNS_16Flash_bwd_paramsE:
	.zero		1168


//--------------------- .nv.constant0._ZN5flash44flash_bwd_dq_dk_dv_loop_seqk_parallel_kernelI23Flash_bwd_kernel_traitsILi64ELi128ELi128ELi8ELi4ELi4ELi4ELb0ELb0EN7cutlass6half_tE19Flash_kernel_traitsILi64ELi128ELi128ELi8ES3_EELb0ELb0ELb0ELb1ELb0ELb0ELb0EEEvNS_16Flash_bwd_paramsE --------------------------
	.section	.nv.constant0._ZN5flash44flash_bwd_dq_dk_dv_loop_seqk_parallel_kernelI23Flash_bwd_kernel_traitsILi64ELi128ELi128ELi8ELi4ELi4ELi4ELb0ELb0EN7cutlass6half_tE19Flash_kernel_traitsILi64ELi128ELi128ELi8ES3_EELb0ELb0ELb0ELb1ELb0ELb0ELb0EEEvNS_16Flash_bwd_paramsE,"a",@progbits
	.sectionflags	@""
	.align	4
.nv.constant0._ZN5flash44flash_bwd_dq_dk_dv_loop_seqk_parallel_kernelI23Flash_bwd_kernel_traitsILi64ELi128ELi128ELi8ELi4ELi4ELi4ELb0ELb0EN7cutlass6half_tE19Flash_kernel_traitsILi64ELi128ELi128ELi8ES3_EELb0ELb0ELb0ELb1ELb0ELb0ELb0EEEvNS_16Flash_bwd_paramsE:
	.zero		1168


//--------------------- .nv.constant0._ZN5flash44flash_bwd_dq_dk_dv_loop_seqk_parallel_kernelI23Flash_bwd_kernel_traitsILi64ELi128ELi128ELi8ELi4ELi4ELi4ELb0ELb0EN7cutlass6half_tE19Flash_kernel_traitsILi64ELi128ELi128ELi8ES3_EELb0ELb0ELb1ELb0ELb0ELb1ELb0EEEvNS_16Flash_bwd_paramsE --------------------------
	.section	.nv.constant0._ZN5flash44flash_bwd_dq_dk_dv_loop_seqk_parallel_kernelI23Flash_bwd_kernel_traitsILi64ELi128ELi128ELi8ELi4ELi4ELi4ELb0ELb0EN7cutlass6half_tE19Flash_kernel_traitsILi64ELi128ELi128ELi8ES3_EELb0ELb0ELb1ELb0ELb0ELb1ELb0EEEvNS_16Flash_bwd_paramsE,"a",@progbits
	.sectionflags	@""
	.align	4
.nv.constant0._ZN5flash44flash_bwd_dq_dk_dv_loop_seqk_parallel_kernelI23Flash_bwd_kernel_traitsILi64ELi128ELi128ELi8ELi4ELi4ELi4ELb0ELb0EN7cutlass6half_tE19Flash_kernel_traitsILi64ELi128ELi128ELi8ES3_EELb0ELb0ELb1ELb0ELb0ELb1ELb0EEEvNS_16Flash_bwd_paramsE:
	.zero		1168


//--------------------- .nv.constant0._ZN5flash44flash_bwd_dq_dk_dv_loop_seqk_parallel_kernelI23Flash_bwd_kernel_traitsILi64ELi128ELi128ELi8ELi4ELi4ELi4ELb0ELb0EN7cutlass6half_tE19Flash_kernel_traitsILi64ELi128ELi128ELi8ES3_EELb0ELb0ELb1ELb1ELb0ELb0ELb0EEEvNS_16Flash_bwd_paramsE --------------------------
	.section	.nv.constant0._ZN5flash44flash_bwd_dq_dk_dv_loop_seqk_parallel_kernelI23Flash_bwd_kernel_traitsILi64ELi128ELi128ELi8ELi4ELi4ELi4ELb0ELb0EN7cutlass6half_tE19Flash_kernel_traitsILi64ELi128ELi128ELi8ES3_EELb0ELb0ELb1ELb1ELb0ELb0ELb0EEEvNS_16Flash_bwd_paramsE,"a",@progbits
	.sectionflags	@""
	.align	4
.nv.constant0._ZN5flash44flash_bwd_dq_dk_dv_loop_seqk_parallel_kernelI23Flash_bwd_kernel_traitsILi64ELi128ELi128ELi8ELi4ELi4ELi4ELb0ELb0EN7cutlass6half_tE19Flash_kernel_traitsILi64ELi128ELi128ELi8ES3_EELb0ELb0ELb1ELb1ELb0ELb0ELb0EEEvNS_16Flash_bwd_paramsE:
	.zero		1168


//--------------------- .nv.constant0._ZN5flash27flash_bwd_convert_dq_kernelI23Flash_bwd_kernel_traitsILi64ELi64ELi128ELi8ELi2ELi4ELi4ELb1ELb0EN7cutlass6half_tE19Flash_kernel_traitsILi64ELi64ELi128ELi8ES3_EEEEvNS_16Flash_bwd_paramsEi --------------------------
	.section	.nv.constant0._ZN5flash27flash_bwd_convert_dq_kernelI23Flash_bwd_kernel_traitsILi64ELi64ELi128ELi8ELi2ELi4ELi4ELb1ELb0EN7cutlass6half_tE19Flash_kernel_traitsILi64ELi64ELi128ELi8ES3_EEEEvNS_16Flash_bwd_paramsEi,"a",@progbits
	.sectionflags	@""
	.align	4
.nv.constant0._ZN5flash27flash_bwd_convert_dq_kernelI23Flash_bwd_kernel_traitsILi64ELi64ELi128ELi8ELi2ELi4ELi4ELb1ELb0EN7cutlass6half_tE19Flash_kernel_traitsILi64ELi64ELi128ELi8ES3_EEEEvNS_16Flash_bwd_paramsEi:
	.zero		1172


//--------------------- .nv.constant0._ZN5flash44flash_bwd_dq_dk_dv_loop_seqk_parallel_kernelI23Flash_bwd_kernel_traitsILi64ELi64ELi128ELi8ELi2ELi4ELi4ELb1ELb0EN7cutlass6half_tE19Flash_kernel_traitsILi64ELi64ELi128ELi8ES3_EELb1ELb0ELb0ELb0ELb0ELb1ELb0EEEvNS_16Flash_bwd_paramsE --------------------------
	.section	.nv.constant0._ZN5flash44flash_bwd_dq_dk_dv_loop_seqk_parallel_kernelI23Flash_bwd_kernel_traitsILi64ELi64ELi128ELi8ELi2ELi4ELi4ELb1ELb0EN7cutlass6half_tE19Flash_kernel_traitsILi64ELi64ELi128ELi8ES3_EELb1ELb0ELb0ELb0ELb0ELb1ELb0EEEvNS_16Flash_bwd_paramsE,"a",@progbits
	.sectionflags	@""
	.align	4
.nv.constant0._ZN5flash44flash_bwd_dq_dk_dv_loop_seqk_parallel_kernelI23Flash_bwd_kernel_traitsILi64ELi64ELi128ELi8ELi2ELi4ELi4ELb1ELb0EN7cutlass6half_tE19Flash_kernel_traitsILi64ELi64ELi128ELi8ES3_EELb1ELb0ELb0ELb0ELb0ELb1ELb0EEEvNS_16Flash_bwd_paramsE:
	.zero		1168


//--------------------- .nv.constant0._ZN5flash44flash_bwd_dq_dk_dv_loop_seqk_parallel_kernelI23Flash_bwd_kernel_traitsILi64ELi64ELi128ELi8ELi2ELi4ELi4ELb1ELb0EN7cutlass6half_tE19Flash_kernel_traitsILi64ELi64ELi128ELi8ES3_EELb0ELb0ELb0ELb0ELb0ELb1ELb1EEEvNS_16Flash_bwd_paramsE --------------------------
	.section	.nv.constant0._ZN5flash44flash_bwd_dq_dk_dv_loop_seqk_parallel_kernelI23Flash_bwd_kernel_traitsILi64ELi64ELi128ELi8ELi2ELi4ELi4ELb1ELb0EN7cutlass6half_tE19Flash_kernel_traitsILi64ELi64ELi128ELi8ES3_EELb0ELb0ELb0ELb0ELb0ELb1ELb1EEEvNS_16Flash_bwd_paramsE,"a",@progbits
	.sectionflags	@""
	.align	4
.nv.constant0._ZN5flash44flash_bwd_dq_dk_dv_loop_seqk_parallel_kernelI23Flash_bwd_kernel_traitsILi64ELi64ELi128ELi8ELi2ELi4ELi4ELb1ELb0EN7cutlass6half_tE19Flash_kernel_traitsILi64ELi64ELi128ELi8ES3_EELb0ELb0ELb0ELb0ELb0ELb1ELb1EEEvNS_16Flash_bwd_paramsE:
	.zero		1168


//--------------------- .nv.constant0._ZN5flash44flash_bwd_dq_dk_dv_loop_seqk_parallel_kernelI23Flash_bwd_kernel_traitsILi64ELi64ELi128ELi8ELi2ELi4ELi4ELb1ELb0EN7cutlass6half_tE19Flash_kernel_traitsILi64ELi64ELi128ELi8ES3_EELb1ELb0ELb0ELb0ELb0ELb0ELb0EEEvNS_16Flash_bwd_paramsE --------------------------
	.section	.nv.constant0._ZN5flash44flash_bwd_dq_dk_dv_loop_seqk_parallel_kernelI23Flash_bwd_kernel_traitsILi64ELi64ELi128ELi8ELi2ELi4ELi4ELb1ELb0EN7cutlass6half_tE19Flash_kernel_traitsILi64ELi64ELi128ELi8ES3_EELb1ELb0ELb0ELb0ELb0ELb0ELb0EEEvNS_16Flash_bwd_paramsE,"a",@progbits
	.sectionflags	@""
	.align	4
.nv.constant0._ZN5flash44flash_bwd_dq_dk_dv_loop_seqk_parallel_kernelI23Flash_bwd_kernel_traitsILi64ELi64ELi128ELi8ELi2ELi4ELi4ELb1ELb0EN7cutlass6half_tE19Flash_kernel_traitsILi64ELi64ELi128ELi8ES3_EELb1ELb0ELb0ELb0ELb0ELb0ELb0EEEvNS_16Flash_bwd_paramsE:
	.zero		1168


//--------------------- .nv.constant0._ZN5flash44flash_bwd_dq_dk_dv_loop_seqk_parallel_kernelI23Flash_bwd_kernel_traitsILi64ELi64ELi128ELi8ELi2ELi4ELi4ELb1ELb0EN7cutlass6half_tE19Flash_kernel_traitsILi64ELi64ELi128ELi8ES3_EELb0ELb0ELb0ELb0ELb0ELb0ELb1EEEvNS_16Flash_bwd_paramsE --------------------------
	.section	.nv.constant0._ZN5flash44flash_bwd_dq_dk_dv_loop_seqk_parallel_kernelI23Flash_bwd_kernel_traitsILi64ELi64ELi128ELi8ELi2ELi4ELi4ELb1ELb0EN7cutlass6half_tE19Flash_kernel_traitsILi64ELi64ELi128ELi8ES3_EELb0ELb0ELb0ELb0ELb0ELb0ELb1EEEvNS_16Flash_bwd_paramsE,"a",@progbits
	.sectionflags	@""
	.align	4
.nv.constant0._ZN5flash44flash_bwd_dq_dk_dv_loop_seqk_parallel_kernelI23Flash_bwd_kernel_traitsILi64ELi64ELi128ELi8ELi2ELi4ELi4ELb1ELb0EN7cutlass6half_tE19Flash_kernel_traitsILi64ELi64ELi128ELi8ES3_EELb0ELb0ELb0ELb0ELb0ELb0ELb1EEEvNS_16Flash_bwd_paramsE:
	.zero		1168


//--------------------- .nv.constant0._ZN5flash44flash_bwd_dq_dk_dv_loop_seqk_parallel_kernelI23Flash_bwd_kernel_traitsILi64ELi64ELi128ELi8ELi2ELi4ELi4ELb1ELb0EN7cutlass6half_tE19Flash_kernel_traitsILi64ELi64ELi128ELi8ES3_EELb1ELb0ELb1ELb0ELb0ELb0ELb0EEEvNS_16Flash_bwd_paramsE --------------------------
	.section	.nv.constant0._ZN5flash44flash_bwd_dq_dk_dv_loop_seqk_parallel_kernelI23Flash_bwd_kernel_traitsILi64ELi64ELi128ELi8ELi2ELi4ELi4ELb1ELb0EN7cutlass6half_tE19Flash_kernel_traitsILi64ELi64ELi128ELi8ES3_EELb1ELb0ELb1ELb0ELb0ELb0ELb0EEEvNS_16Flash_bwd_paramsE,"a",@progbits
	.sectionflags	@""
	.align	4
.nv.constant0._ZN5flash44flash_bwd_dq_dk_dv_loop_seqk_parallel_kernelI23Flash_bwd_kernel_traitsILi64ELi64ELi128ELi8ELi2ELi4ELi4ELb1ELb0EN7cutlass6half_tE19Flash_kernel_traitsILi64ELi64ELi128ELi8ES3_EELb1ELb0ELb1ELb0ELb0ELb0ELb0EEEvNS_16Flash_bwd_paramsE:
	.zero		1168


//--------------------- .nv.constant0._ZN5flash44flash_bwd_dq_dk_dv_loop_seqk_parallel_kernelI23Flash_bwd_kernel_traitsILi64ELi64ELi128ELi8ELi2ELi4ELi4ELb1ELb0EN7cutlass6half_tE19Flash_kernel_traitsILi64ELi64ELi128ELi8ES3_EELb0ELb0ELb1ELb0ELb0ELb0ELb1EEEvNS_16Flash_bwd_paramsE --------------------------
	.section	.nv.constant0._ZN5flash44flash_bwd_dq_dk_dv_loop_seqk_parallel_kernelI23Flash_bwd_kernel_traitsILi64ELi64ELi128ELi8ELi2ELi4ELi4ELb1ELb0EN7cutlass6half_tE19Flash_kernel_traitsILi64ELi64ELi128ELi8ES3_EELb0ELb0ELb1ELb0ELb0ELb0ELb1EEEvNS_16Flash_bwd_paramsE,"a",@progbits
	.sectionflags	@""
	.align	4
.nv.constant0._ZN5flash44flash_bwd_dq_dk_dv_loop_seqk_parallel_kernelI23Flash_bwd_kernel_traitsILi64ELi64ELi128ELi8ELi2ELi4ELi4ELb1ELb0EN7cutlass6half_tE19Flash_kernel_traitsILi64ELi64ELi128ELi8ES3_EELb0ELb0ELb1ELb0ELb0ELb0ELb1EEEvNS_16Flash_bwd_paramsE:
	.zero		1168


//--------------------- .nv.constant0._ZN5flash44flash_bwd_dq_dk_dv_loop_seqk_parallel_kernelI23Flash_bwd_kernel_traitsILi64ELi64ELi128ELi8ELi2ELi4ELi4ELb1ELb0EN7cutlass6half_tE19Flash_kernel_traitsILi64ELi64ELi128ELi8ES3_EELb1ELb0ELb0ELb0ELb1ELb1ELb0EEEvNS_16Flash_bwd_paramsE --------------------------
	.section	.nv.constant0._ZN5flash44flash_bwd_dq_dk_dv_loop_seqk_parallel_kernelI23Flash_bwd_kernel_traitsILi64ELi64ELi128ELi8ELi2ELi4ELi4ELb1ELb0EN7cutlass6half_tE19Flash_kernel_traitsILi64ELi64ELi128ELi8ES3_EELb1ELb0ELb0ELb0ELb1ELb1ELb0EEEvNS_16Flash_bwd_paramsE,"a",@progbits
	.sectionflags	@""
	.align	4
.nv.constant0._ZN5flash44flash_bwd_dq_dk_dv_loop_seqk_parallel_kernelI23Flash_bwd_kernel_traitsILi64ELi64ELi128ELi8ELi2ELi4ELi4ELb1ELb0EN7cutlass6half_tE19Flash_kernel_traitsILi64ELi64ELi128ELi8ES3_EELb1ELb0ELb0ELb0ELb1ELb1ELb0EEEvNS_16Flash_bwd_paramsE:
	.zero		1168


//--------------------- .nv.constant0._ZN5flash44flash_bwd_dq_dk_dv_loop_seqk_parallel_kernelI23Flash_bwd_kernel_traitsILi64ELi64ELi128ELi8ELi2ELi4ELi4ELb1ELb0EN7cutlass6half_tE19Flash_kernel_traitsILi64ELi64ELi128ELi8ES3_EELb0ELb0ELb0ELb0ELb1ELb1ELb1EEEvNS_16Flash_bwd_paramsE --------------------------
	.section	.nv.constant0._ZN5flash44flash_bwd_dq_dk_dv_loop_seqk_parallel_kernelI23Flash_bwd_kernel_traitsILi64ELi64ELi128ELi8ELi2ELi4ELi4ELb1ELb0EN7cutlass6half_tE19Flash_kernel_traitsILi64ELi64ELi128ELi8ES3_EELb0ELb0ELb0ELb0ELb1ELb1ELb1EEEvNS_16Flash_bwd_paramsE,"a",@progbits
	.sectionflags	@""
	.align	4
.nv.constant0._ZN5flash44flash_bwd_dq_dk_dv_loop_seqk_parallel_kernelI23Flash_bwd_kernel_traitsILi64ELi64ELi128ELi8ELi2ELi4ELi4ELb1ELb0EN7cutlass6half_tE19Flash_kernel_traitsILi64ELi64ELi128ELi8ES3_EELb0ELb0ELb0ELb0ELb1ELb1ELb1EEEvNS_16Flash_bwd_paramsE:
	.zero		1168


//--------------------- .nv.constant0._ZN5flash44flash_bwd_dq_dk_dv_loop_seqk_parallel_kernelI23Flash_bwd_kernel_traitsILi64ELi64ELi128ELi8ELi2ELi4ELi4ELb1ELb0EN7cutlass6half_tE19Flash_kernel_traitsILi64ELi64ELi128ELi8ES3_EELb1ELb0ELb0ELb1ELb0ELb0ELb0EEEvNS_16Flash_bwd_paramsE --------------------------
	.section	.nv.constant0._ZN5flash44flash_bwd_dq_dk_dv_loop_seqk_parallel_kernelI23Flash_bwd_kernel_traitsILi64ELi64ELi128ELi8ELi2ELi4ELi4ELb1ELb0EN7cutlass6half_tE19Flash_kernel_traitsILi64ELi64ELi128ELi8ES3_EELb1ELb0ELb0ELb1ELb0ELb0ELb0EEEvNS_16Flash_bwd_paramsE,"a",@progbits
	.sectionflags	@""
	.align	4
.nv.constant0._ZN5flash44flash_bwd_dq_dk_dv_loop_seqk_parallel_kernelI23Flash_bwd_kernel_traitsILi64ELi64ELi128ELi8ELi2ELi4ELi4ELb1ELb0EN7cutlass6half_tE19Flash_kernel_traitsILi64ELi64ELi128ELi8ES3_EELb1ELb0ELb0ELb1ELb0ELb0ELb0EEEvNS_16Flash_bwd_paramsE:
	.zero		1168


//--------------------- .nv.constant0._ZN5flash44flash_bwd_dq_dk_dv_loop_seqk_parallel_kernelI23Flash_bwd_kernel_traitsILi64ELi64ELi128ELi8ELi2ELi4ELi4ELb1ELb0EN7cutlass6half_tE19Flash_kernel_traitsILi64ELi64ELi128ELi8ES3_EELb0ELb0ELb0ELb1ELb0ELb0ELb1EEEvNS_16Flash_bwd_paramsE --------------------------
	.section	.nv.constant0._ZN5flash44flash_bwd_dq_dk_dv_loop_seqk_parallel_kernelI23Flash_bwd_kernel_traitsILi64ELi64ELi128ELi8ELi2ELi4ELi4ELb1ELb0EN7cutlass6half_tE19Flash_kernel_traitsILi64ELi64ELi128ELi8ES3_EELb0ELb0ELb0ELb1ELb0ELb0ELb1EEEvNS_16Flash_bwd_paramsE,"a",@progbits
	.sectionflags	@""
	.align	4
.nv.constant0._ZN5flash44flash_bwd_dq_dk_dv_loop_seqk_parallel_kernelI23Flash_bwd_kernel_traitsILi64ELi64ELi128ELi8ELi2ELi4ELi4ELb1ELb0EN7cutlass6half_tE19Flash_kernel_traitsILi64ELi64ELi128ELi8ES3_EELb0ELb0ELb0ELb1ELb0ELb0ELb1EEEvNS_16Flash_bwd_paramsE:
	.zero		1168


//--------------------- .nv.constant0._ZN5flash44flash_bwd_dq_dk_dv_loop_seqk_parallel_kernelI23Flash_bwd_kernel_traitsILi64ELi64ELi128ELi8ELi2ELi4ELi4ELb1ELb0EN7cutlass6half_tE19Flash_kernel_traitsILi64ELi64ELi128ELi8ES3_EELb1ELb0ELb1ELb0ELb0ELb1ELb0EEEvNS_16Flash_bwd_paramsE --------------------------
	.section	.nv.constant0._ZN5flash44flash_bwd_dq_dk_dv_loop_seqk_parallel_kernelI23Flash_bwd_kernel_traitsILi64ELi64ELi128ELi8ELi2ELi4ELi4ELb1ELb0EN7cutlass6half_tE19Flash_kernel_traitsILi64ELi64ELi128ELi8ES3_EELb1ELb0ELb1ELb0ELb0ELb1ELb0EEEvNS_16Flash_bwd_paramsE,"a",@progbits
	.sectionflags	@""
	.align	4
.nv.constant0._ZN5flash44flash_bwd_dq_dk_dv_loop_seqk_parallel_kernelI23Flash_bwd_kernel_traitsILi64ELi64ELi128ELi8ELi2ELi4ELi4ELb1ELb0EN7cutlass6half_tE19Flash_kernel_traitsILi64ELi64ELi128ELi8ES3_EELb1ELb0ELb1ELb0ELb0ELb1ELb0EEEvNS_16Flash_bwd_paramsE:
	.zero		1168


//--------------------- .nv.constant0._ZN5flash44flash_bwd_dq_dk_dv_loop_seqk_parallel_kernelI23Flash_bwd_kernel_traitsILi64ELi64ELi128ELi8ELi2ELi4ELi4ELb1ELb0EN7cutlass6half_tE19Flash_kernel_traitsILi64ELi64ELi128ELi8ES3_EELb0ELb0ELb1ELb0ELb0ELb1ELb1EEEvNS_16Flash_bwd_paramsE --------------------------
	.section	.nv.constant0._ZN5flash44flash_bwd_dq_dk_dv_loop_seqk_parallel_kernelI23Flash_bwd_kernel_traitsILi64ELi64ELi128ELi8ELi2ELi4ELi4ELb1ELb0EN7cutlass6half_tE19Flash_kernel_traitsILi64ELi64ELi128ELi8ES3_EELb0ELb0ELb1ELb0ELb0ELb1ELb1EEEvNS_16Flash_bwd_paramsE,"a",@progbits
	.sectionflags	@""
	.align	4
.nv.constant0._ZN5flash44flash_bwd_dq_dk_dv_loop_seqk_parallel_kernelI23Flash_bwd_kernel_traitsILi64ELi64ELi128ELi8ELi2ELi4ELi4ELb1ELb0EN7cutlass6half_tE19Flash_kernel_traitsILi64ELi64ELi128ELi8ES3_EELb0ELb0ELb1ELb0ELb0ELb1ELb1EEEvNS_16Flash_bwd_paramsE:
	.zero		1168


//--------------------- .nv.constant0._ZN5flash44flash_bwd_dq_dk_dv_loop_seqk_parallel_kernelI23Flash_bwd_kernel_traitsILi64ELi64ELi128ELi8ELi2ELi4ELi4ELb1ELb0EN7cutlass6half_tE19Flash_kernel_traitsILi64ELi64ELi128ELi8ES3_EELb1ELb0ELb1ELb1ELb0ELb0ELb0EEEvNS_16Flash_bwd_paramsE --------------------------
	.section	.nv.constant0._ZN5flash44flash_bwd_dq_dk_dv_loop_seqk_parallel_kernelI23Flash_bwd_kernel_traitsILi64ELi64ELi128ELi8ELi2ELi4ELi4ELb1ELb0EN7cutlass6half_tE19Flash_kernel_traitsILi64ELi64ELi128ELi8ES3_EELb1ELb0ELb1ELb1ELb0ELb0ELb0EEEvNS_16Flash_bwd_paramsE,"a",@progbits
	.sectionflags	@""
	.align	4
.nv.constant0._ZN5flash44flash_bwd_dq_dk_dv_loop_seqk_parallel_kernelI23Flash_bwd_kernel_traitsILi64ELi64ELi128ELi8ELi2ELi4ELi4ELb1ELb0EN7cutlass6half_tE19Flash_kernel_traitsILi64ELi64ELi128ELi8ES3_EELb1ELb0ELb1ELb1ELb0ELb0ELb0EEEvNS_16Flash_bwd_paramsE:
	.zero		1168


//--------------------- .nv.constant0._ZN5flash44flash_bwd_dq_dk_dv_loop_seqk_parallel_kernelI23Flash_bwd_kernel_traitsILi64ELi64ELi128ELi8ELi2ELi4ELi4ELb1ELb0EN7cutlass6half_tE19Flash_kernel_traitsILi64ELi64ELi128ELi8ES3_EELb0ELb0ELb1ELb1ELb0ELb0ELb1EEEvNS_16Flash_bwd_paramsE --------------------------
	.section	.nv.constant0._ZN5flash44flash_bwd_dq_dk_dv_loop_seqk_parallel_kernelI23Flash_bwd_kernel_traitsILi64ELi64ELi128ELi8ELi2ELi4ELi4ELb1ELb0EN7cutlass6half_tE19Flash_kernel_traitsILi64ELi64ELi128ELi8ES3_EELb0ELb0ELb1ELb1ELb0ELb0ELb1EEEvNS_16Flash_bwd_paramsE,"a",@progbits
	.sectionflags	@""
	.align	4
.nv.constant0._ZN5flash44flash_bwd_dq_dk_dv_loop_seqk_parallel_kernelI23Flash_bwd_kernel_traitsILi64ELi64ELi128ELi8ELi2ELi4ELi4ELb1ELb0EN7cutlass6half_tE19Flash_kernel_traitsILi64ELi64ELi128ELi8ES3_EELb0ELb0ELb1ELb1ELb0ELb0ELb1EEEvNS_16Flash_bwd_paramsE:
	.zero		1168


//--------------------- .nv.constant0._ZN5flash25flash_bwd_dot_do_o_kernelILb0E23Flash_bwd_kernel_traitsILi64ELi64ELi128ELi8ELi2ELi4ELi4ELb1ELb0EN7cutlass6half_tE19Flash_kernel_traitsILi64ELi64ELi128ELi8ES3_EEEEvNS_16Flash_bwd_paramsE --------------------------
	.section	.nv.constant0._ZN5flash25flash_bwd_dot_do_o_kernelILb0E23Flash_bwd_kernel_traitsILi64ELi64ELi128ELi8ELi2ELi4ELi4ELb1ELb0EN7cutlass6half_tE19Flash_kernel_traitsILi64ELi64ELi128ELi8ES3_EEEEvNS_16Flash_bwd_paramsE,"a",@progbits
	.sectionflags	@""
	.align	4
.nv.constant0._ZN5flash25flash_bwd_dot_do_o_kernelILb0E23Flash_bwd_kernel_traitsILi64ELi64ELi128ELi8ELi2ELi4ELi4ELb1ELb0EN7cutlass6half_tE19Flash_kernel_traitsILi64ELi64ELi128ELi8ES3_EEEEvNS_16Flash_bwd_paramsE:
	.zero		1168


//--------------------- .nv.constant0._ZN5flash25flash_bwd_dot_do_o_kernelILb1E23Flash_bwd_kernel_traitsILi64ELi64ELi128ELi8ELi2ELi4ELi4ELb1ELb0EN7cutlass6half_tE19Flash_kernel_traitsILi64ELi64ELi128ELi8ES3_EEEEvNS_16Flash_bwd_paramsE --------------------------
	.section	.nv.constant0._ZN5flash25flash_bwd_dot_do_o_kernelILb1E23Flash_bwd_kernel_traitsILi64ELi64ELi128ELi8ELi2ELi4ELi4ELb1ELb0EN7cutlass6half_tE19Flash_kernel_traitsILi64ELi64ELi128ELi8ES3_EEEEvNS_16Flash_bwd_paramsE,"a",@progbits
	.sectionflags	@""
	.align	4
.nv.constant0._ZN5flash25flash_bwd_dot_do_o_kernelILb1E23Flash_bwd_kernel_traitsILi64ELi64ELi128ELi8ELi2ELi4ELi4ELb1ELb0EN7cutlass6half_tE19Flash_kernel_traitsILi64ELi64ELi128ELi8ES3_EEEEvNS_16Flash_bwd_paramsE:
	.zero		1168


//--------------------- .nv.constant0._ZN5flash27flash_bwd_convert_dq_kernelI23Flash_bwd_kernel_traitsILi64ELi128ELi128ELi8ELi4ELi4ELi4ELb0ELb0EN7cutlass6half_tE19Flash_kernel_traitsILi64ELi128ELi128ELi8ES3_EEEEvNS_16Flash_bwd_paramsEi --------------------------
	.section	.nv.constant0._ZN5flash27flash_bwd_convert_dq_kernelI23Flash_bwd_kernel_traitsILi64ELi128ELi128ELi8ELi4ELi4ELi4ELb0ELb0EN7cutlass6half_tE19Flash_kernel_traitsILi64ELi128ELi128ELi8ES3_EEEEvNS_16Flash_bwd_paramsEi,"a",@progbits
	.sectionflags	@""
	.align	4
.nv.constant0._ZN5flash27flash_bwd_convert_dq_kernelI23Flash_bwd_kernel_traitsILi64ELi128ELi128ELi8ELi4ELi4ELi4ELb0ELb0EN7cutlass6half_tE19Flash_kernel_traitsILi64ELi128ELi128ELi8ES3_EEEEvNS_16Flash_bwd_paramsEi:
	.zero		1172


//--------------------- .nv.constant0._ZN5flash44flash_bwd_dq_dk_dv_loop_seqk_parallel_kernelI23Flash_bwd_kernel_traitsILi64ELi128ELi128ELi8ELi4ELi4ELi4ELb0ELb0EN7cutlass6half_tE19Flash_kernel_traitsILi64ELi128ELi128ELi8ES3_EELb1ELb0ELb0ELb0ELb0ELb1ELb0EEEvNS_16Flash_bwd_paramsE --------------------------
	.section	.nv.constant0._ZN5flash44flash_bwd_dq_dk_dv_loop_seqk_parallel_kernelI23Flash_bwd_kernel_traitsILi64ELi128ELi128ELi8ELi4ELi4ELi4ELb0ELb0EN7cutlass6half_tE19Flash_kernel_traitsILi64ELi128ELi128ELi8ES3_EELb1ELb0ELb0ELb0ELb0ELb1ELb0EEEvNS_16Flash_bwd_paramsE,"a",@progbits
	.sectionflags	@""
	.align	4
.nv.constant0._ZN5flash44flash_bwd_dq_dk_dv_loop_seqk_parallel_kernelI23Flash_bwd_kernel_traitsILi64ELi128ELi128ELi8ELi4ELi4ELi4ELb0ELb0EN7cutlass6half_tE19Flash_kernel_traitsILi64ELi128ELi128ELi8ES3_EELb1ELb0ELb0ELb0ELb0ELb1ELb0EEEvNS_16Flash_bwd_paramsE:
	.zero		1168


//--------------------- .nv.constant0._ZN5flash44flash_bwd_dq_dk_dv_loop_seqk_parallel_kernelI23Flash_bwd_kernel_traitsILi64ELi128ELi128ELi8ELi4ELi4ELi4ELb0ELb0EN7cutlass6half_tE19Flash_kernel_traitsILi64ELi128ELi128ELi8ES3_EELb0ELb0ELb0ELb0ELb0ELb1ELb1EEEvNS_16Flash_bwd_paramsE --------------------------
	.section	.nv.constant0._ZN5flash44flash_bwd_dq_dk_dv_loop_seqk_parallel_kernelI23Flash_bwd_kernel_traitsILi64ELi128ELi128ELi8ELi4ELi4ELi4ELb0ELb0EN7cutlass6half_tE19Flash_kernel_traitsILi64ELi128ELi128ELi8ES3_EELb0ELb0ELb0ELb0ELb0ELb1ELb1EEEvNS_16Flash_bwd_paramsE,"a",@progbits
	.sectionflags	@""
	.align	4
.nv.constant0._ZN5flash44flash_bwd_dq_dk_dv_loop_seqk_parallel_kernelI23Flash_bwd_kernel_traitsILi64ELi128ELi128ELi8ELi4ELi4ELi4ELb0ELb0EN7cutlass6half_tE19Flash_kernel_traitsILi64ELi128ELi128ELi8ES3_EELb0ELb0ELb0ELb0ELb0ELb1ELb1EEEvNS_16Flash_bwd_paramsE:
	.zero		1168


//--------------------- .nv.constant0._ZN5flash44flash_bwd_dq_dk_dv_loop_seqk_parallel_kernelI23Flash_bwd_kernel_traitsILi64ELi128ELi128ELi8ELi4ELi4ELi4ELb0ELb0EN7cutlass6half_tE19Flash_kernel_traitsILi64ELi128ELi128ELi8ES3_EELb1ELb0ELb0ELb0ELb0ELb0ELb0EEEvNS_16Flash_bwd_paramsE --------------------------
	.section	.nv.constant0._ZN5flash44flash_bwd_dq_dk_dv_loop_seqk_parallel_kernelI23Flash_bwd_kernel_traitsILi64ELi128ELi128ELi8ELi4ELi4ELi4ELb0ELb0EN7cutlass6half_tE19Flash_kernel_traitsILi64ELi128ELi128ELi8ES3_EELb1ELb0ELb0ELb0ELb0ELb0ELb0EEEvNS_16Flash_bwd_paramsE,"a",@progbits
	.sectionflags	@""
	.align	4
.nv.constant0._ZN5flash44flash_bwd_dq_dk_dv_loop_seqk_parallel_kernelI23Flash_bwd_kernel_traitsILi64ELi128ELi128ELi8ELi4ELi4ELi4ELb0ELb0EN7cutlass6half_tE19Flash_kernel_traitsILi64ELi128ELi128ELi8ES3_EELb1ELb0ELb0ELb0ELb0ELb0ELb0EEEvNS_16Flash_bwd_paramsE:
	.zero		1168


//--------------------- .nv.constant0._ZN5flash44flash_bwd_dq_dk_dv_loop_seqk_parallel_kernelI23Flash_bwd_kernel_traitsILi64ELi128ELi128ELi8ELi4ELi4ELi4ELb0ELb0EN7cutlass6half_tE19Flash_kernel_traitsILi64ELi128ELi128ELi8ES3_EELb0ELb0ELb0ELb0ELb0ELb0ELb1EEEvNS_16Flash_bwd_paramsE --------------------------
	.section	.nv.constant0._ZN5flash44flash_bwd_dq_dk_dv_loop_seqk_parallel_kernelI23Flash_bwd_kernel_traitsILi64ELi128ELi128ELi8ELi4ELi4ELi4ELb0ELb0EN7cutlass6half_tE19Flash_kernel_traitsILi64ELi128ELi128ELi8ES3_EELb0ELb0ELb0ELb0ELb0ELb0ELb1EEEvNS_16Flash_bwd_paramsE,"a",@progbits
	.sectionflags	@""
	.align	4
.nv.constant0._ZN5flash44flash_bwd_dq_dk_dv_loop_seqk_parallel_kernelI23Flash_bwd_kernel_traitsILi64ELi128ELi128ELi8ELi4ELi4ELi4ELb0ELb0EN7cutlass6half_tE19Flash_kernel_traitsILi64ELi128ELi128ELi8ES3_EELb0ELb0ELb0ELb0ELb0ELb0ELb1EEEvNS_16Flash_bwd_paramsE:
	.zero		1168


//--------------------- .nv.constant0._ZN5flash44flash_bwd_dq_dk_dv_loop_seqk_parallel_kernelI23Flash_bwd_kernel_traitsILi64ELi128ELi128ELi8ELi4ELi4ELi4ELb0ELb0EN7cutlass6half_tE19Flash_kernel_traitsILi64ELi128ELi128ELi8ES3_EELb1ELb0ELb1ELb0ELb0ELb0ELb0EEEvNS_16Flash_bwd_paramsE --------------------------
	.section	.nv.constant0._ZN5flash44flash_bwd_dq_dk_dv_loop_seqk_parallel_kernelI23Flash_bwd_kernel_traitsILi64ELi128ELi128ELi8ELi4ELi4ELi4ELb0ELb0EN7cutlass6half_tE19Flash_kernel_traitsILi64ELi128ELi128ELi8ES3_EELb1ELb0ELb1ELb0ELb0ELb0ELb0EEEvNS_16Flash_bwd_paramsE,"a",@progbits
	.sectionflags	@""
	.align	4
.nv.constant0._ZN5flash44flash_bwd_dq_dk_dv_loop_seqk_parallel_kernelI23Flash_bwd_kernel_traitsILi64ELi128ELi128ELi8ELi4ELi4ELi4ELb0ELb0EN7cutlass6half_tE19Flash_kernel_traitsILi64ELi128ELi128ELi8ES3_EELb1ELb0ELb1ELb0ELb0ELb0ELb0EEEvNS_16Flash_bwd_paramsE:
	.zero		1168


//--------------------- .nv.constant0._ZN5flash44flash_bwd_dq_dk_dv_loop_seqk_parallel_kernelI23Flash_bwd_kernel_traitsILi64ELi128ELi128ELi8ELi4ELi4ELi4ELb0ELb0EN7cutlass6half_tE19Flash_kernel_traitsILi64ELi128ELi128ELi8ES3_EELb0ELb0ELb1ELb0ELb0ELb0ELb1EEEvNS_16Flash_bwd_paramsE --------------------------
	.section	.nv.constant0._ZN5flash44flash_bwd_dq_dk_dv_loop_seqk_parallel_kernelI23Flash_bwd_kernel_traitsILi64ELi128ELi128ELi8ELi4ELi4ELi4ELb0ELb0EN7cutlass6half_tE19Flash_kernel_traitsILi64ELi128ELi128ELi8ES3_EELb0ELb0ELb1ELb0ELb0ELb0ELb1EEEvNS_16Flash_bwd_paramsE,"a",@progbits
	.sectionflags	@""
	.align	4
.nv.constant0._ZN5flash44flash_bwd_dq_dk_dv_loop_seqk_parallel_kernelI23Flash_bwd_kernel_traitsILi64ELi128ELi128ELi8ELi4ELi4ELi4ELb0ELb0EN7cutlass6half_tE19Flash_kernel_traitsILi64ELi128ELi128ELi8ES3_EELb0ELb0ELb1ELb0ELb0ELb0ELb1EEEvNS_16Flash_bwd_paramsE:
	.zero		1168


//--------------------- .nv.constant0._ZN5flash44flash_bwd_dq_dk_dv_loop_seqk_parallel_kernelI23Flash_bwd_kernel_traitsILi64ELi128ELi128ELi8ELi4ELi4ELi4ELb0ELb0EN7cutlass6half_tE19Flash_kernel_traitsILi64ELi128ELi128ELi8ES3_EELb1ELb0ELb0ELb0ELb1ELb1ELb0EEEvNS_16Flash_bwd_paramsE --------------------------
	.section	.nv.constant0._ZN5flash44flash_bwd_dq_dk_dv_loop_seqk_parallel_kernelI23Flash_bwd_kernel_traitsILi64ELi128ELi128ELi8ELi4ELi4ELi4ELb0ELb0EN7cutlass6half_tE19Flash_kernel_traitsILi64ELi128ELi128ELi8ES3_EELb1ELb0ELb0ELb0ELb1ELb1ELb0EEEvNS_16Flash_bwd_paramsE,"a",@progbits
	.sectionflags	@""
	.align	4
.nv.constant0._ZN5flash44flash_bwd_dq_dk_dv_loop_seqk_parallel_kernelI23Flash_bwd_kernel_traitsILi64ELi128ELi128ELi8ELi4ELi4ELi4ELb0ELb0EN7cutlass6half_tE19Flash_kernel_traitsILi64ELi128ELi128ELi8ES3_EELb1ELb0ELb0ELb0ELb1ELb1ELb0EEEvNS_16Flash_bwd_paramsE:
	.zero		1168


//--------------------- .nv.constant0._ZN5flash44flash_bwd_dq_dk_dv_loop_seqk_parallel_kernelI23Flash_bwd_kernel_traitsILi64ELi128ELi128ELi8ELi4ELi4ELi4ELb0ELb0EN7cutlass6half_tE19Flash_kernel_traitsILi64ELi128ELi128ELi8ES3_EELb0ELb0ELb0ELb0ELb1ELb1ELb1EEEvNS_16Flash_bwd_paramsE --------------------------
	.section	.nv.constant0._ZN5flash44flash_bwd_dq_dk_dv_loop_seqk_parallel_kernelI23Flash_bwd_kernel_traitsILi64ELi128ELi128ELi8ELi4ELi4ELi4ELb0ELb0EN7cutlass6half_tE19Flash_kernel_traitsILi64ELi128ELi128ELi8ES3_EELb0ELb0ELb0ELb0ELb1ELb1ELb1EEEvNS_16Flash_bwd_paramsE,"a",@progbits
	.sectionflags	@""
	.align	4
.nv.constant0._ZN5flash44flash_bwd_dq_dk_dv_loop_seqk_parallel_kernelI23Flash_bwd_kernel_traitsILi64ELi128ELi128ELi8ELi4ELi4ELi4ELb0ELb0EN7cutlass6half_tE19Flash_kernel_traitsILi64ELi128ELi128ELi8ES3_EELb0ELb0ELb0ELb0ELb1ELb1ELb1EEEvNS_16Flash_bwd_paramsE:
	.zero		1168


//--------------------- .nv.constant0._ZN5flash44flash_bwd_dq_dk_dv_loop_seqk_parallel_kernelI23Flash_bwd_kernel_traitsILi64ELi128ELi128ELi8ELi4ELi4ELi4ELb0ELb0EN7cutlass6half_tE19Flash_kernel_traitsILi64ELi128ELi128ELi8ES3_EELb1ELb0ELb0ELb1ELb0ELb0ELb0EEEvNS_16Flash_bwd_paramsE --------------------------
	.section	.nv.constant0._ZN5flash44flash_bwd_dq_dk_dv_loop_seqk_parallel_kernelI23Flash_bwd_kernel_traitsILi64ELi128ELi128ELi8ELi4ELi4ELi4ELb0ELb0EN7cutlass6half_tE19Flash_kernel_traitsILi64ELi128ELi128ELi8ES3_EELb1ELb0ELb0ELb1ELb0ELb0ELb0EEEvNS_16Flash_bwd_paramsE,"a",@progbits
	.sectionflags	@""
	.align	4
.nv.constant0._ZN5flash44flash_bwd_dq_dk_dv_loop_seqk_parallel_kernelI23Flash_bwd_kernel_traitsILi64ELi128ELi128ELi8ELi4ELi4ELi4ELb0ELb0EN7cutlass6half_tE19Flash_kernel_traitsILi64ELi128ELi128ELi8ES3_EELb1ELb0ELb0ELb1ELb0ELb0ELb0EEEvNS_16Flash_bwd_paramsE:
	.zero		1168


//--------------------- .nv.constant0._ZN5flash44flash_bwd_dq_dk_dv_loop_seqk_parallel_kernelI23Flash_bwd_kernel_traitsILi64ELi128ELi128ELi8ELi4ELi4ELi4ELb0ELb0EN7cutlass6half_tE19Flash_kernel_traitsILi64ELi128ELi128ELi8ES3_EELb0ELb0ELb0ELb1ELb0ELb0ELb1EEEvNS_16Flash_bwd_paramsE --------------------------
	.section	.nv.constant0._ZN5flash44flash_bwd_dq_dk_dv_loop_seqk_parallel_kernelI23Flash_bwd_kernel_traitsILi64ELi128ELi128ELi8ELi4ELi4ELi4ELb0ELb0EN7cutlass6half_tE19Flash_kernel_traitsILi64ELi128ELi128ELi8ES3_EELb0ELb0ELb0ELb1ELb0ELb0ELb1EEEvNS_16Flash_bwd_paramsE,"a",@progbits
	.sectionflags	@""
	.align	4
.nv.constant0._ZN5flash44flash_bwd_dq_dk_dv_loop_seqk_parallel_kernelI23Flash_bwd_kernel_traitsILi64ELi128ELi128ELi8ELi4ELi4ELi4ELb0ELb0EN7cutlass6half_tE19Flash_kernel_traitsILi64ELi128ELi128ELi8ES3_EELb0ELb0ELb0ELb1ELb0ELb0ELb1EEEvNS_16Flash_bwd_paramsE:
	.zero		1168


//--------------------- .nv.constant0._ZN5flash44flash_bwd_dq_dk_dv_loop_seqk_parallel_kernelI23Flash_bwd_kernel_traitsILi64ELi128ELi128ELi8ELi4ELi4ELi4ELb0ELb0EN7cutlass6half_tE19Flash_kernel_traitsILi64ELi128ELi128ELi8ES3_EELb1ELb0ELb1ELb0ELb0ELb1ELb0EEEvNS_16Flash_bwd_paramsE --------------------------
	.section	.nv.constant0._ZN5flash44flash_bwd_dq_dk_dv_loop_seqk_parallel_kernelI23Flash_bwd_kernel_traitsILi64ELi128ELi128ELi8ELi4ELi4ELi4ELb0ELb0EN7cutlass6half_tE19Flash_kernel_traitsILi64ELi128ELi128ELi8ES3_EELb1ELb0ELb1ELb0ELb0ELb1ELb0EEEvNS_16Flash_bwd_paramsE,"a",@progbits
	.sectionflags	@""
	.align	4
.nv.constant0._ZN5flash44flash_bwd_dq_dk_dv_loop_seqk_parallel_kernelI23Flash_bwd_kernel_traitsILi64ELi128ELi128ELi8ELi4ELi4ELi4ELb0ELb0EN7cutlass6half_tE19Flash_kernel_traitsILi64ELi128ELi128ELi8ES3_EELb1ELb0ELb1ELb0ELb0ELb1ELb0EEEvNS_16Flash_bwd_paramsE:
	.zero		1168


//--------------------- .nv.constant0._ZN5flash44flash_bwd_dq_dk_dv_loop_seqk_parallel_kernelI23Flash_bwd_kernel_traitsILi64ELi128ELi128ELi8ELi4ELi4ELi4ELb0ELb0EN7cutlass6half_tE19Flash_kernel_traitsILi64ELi128ELi128ELi8ES3_EELb0ELb0ELb1ELb0ELb0ELb1ELb1EEEvNS_16Flash_bwd_paramsE --------------------------
	.section	.nv.constant0._ZN5flash44flash_bwd_dq_dk_dv_loop_seqk_parallel_kernelI23Flash_bwd_kernel_traitsILi64ELi128ELi128ELi8ELi4ELi4ELi4ELb0ELb0EN7cutlass6half_tE19Flash_kernel_traitsILi64ELi128ELi128ELi8ES3_EELb0ELb0ELb1ELb0ELb0ELb1ELb1EEEvNS_16Flash_bwd_paramsE,"a",@progbits
	.sectionflags	@""
	.align	4
.nv.constant0._ZN5flash44flash_bwd_dq_dk_dv_loop_seqk_parallel_kernelI23Flash_bwd_kernel_traitsILi64ELi128ELi128ELi8ELi4ELi4ELi4ELb0ELb0EN7cutlass6half_tE19Flash_kernel_traitsILi64ELi128ELi128ELi8ES3_EELb0ELb0ELb1ELb0ELb0ELb1ELb1EEEvNS_16Flash_bwd_paramsE:
	.zero		1168


//--------------------- .nv.constant0._ZN5flash44flash_bwd_dq_dk_dv_loop_seqk_parallel_kernelI23Flash_bwd_kernel_traitsILi64ELi128ELi128ELi8ELi4ELi4ELi4ELb0ELb0EN7cutlass6half_tE19Flash_kernel_traitsILi64ELi128ELi128ELi8ES3_EELb1ELb0ELb1ELb1ELb0ELb0ELb0EEEvNS_16Flash_bwd_paramsE --------------------------
	.section	.nv.constant0._ZN5flash44flash_bwd_dq_dk_dv_loop_seqk_parallel_kernelI23Flash_bwd_kernel_traitsILi64ELi128ELi128ELi8ELi4ELi4ELi4ELb0ELb0EN7cutlass6half_tE19Flash_kernel_traitsILi64ELi128ELi128ELi8ES3_EELb1ELb0ELb1ELb1ELb0ELb0ELb0EEEvNS_16Flash_bwd_paramsE,"a",@progbits
	.sectionflags	@""
	.align	4
.nv.constant0._ZN5flash44flash_bwd_dq_dk_dv_loop_seqk_parallel_kernelI23Flash_bwd_kernel_traitsILi64ELi128ELi128ELi8ELi4ELi4ELi4ELb0ELb0EN7cutlass6half_tE19Flash_kernel_traitsILi64ELi128ELi128ELi8ES3_EELb1ELb0ELb1ELb1ELb0ELb0ELb0EEEvNS_16Flash_bwd_paramsE:
	.zero		1168


//--------------------- .nv.constant0._ZN5flash44flash_bwd_dq_dk_dv_loop_seqk_parallel_kernelI23Flash_bwd_kernel_traitsILi64ELi128ELi128ELi8ELi4ELi4ELi4ELb0ELb0EN7cutlass6half_tE19Flash_kernel_traitsILi64ELi128ELi128ELi8ES3_EELb0ELb0ELb1ELb1ELb0ELb0ELb1EEEvNS_16Flash_bwd_paramsE --------------------------
	.section	.nv.constant0._ZN5flash44flash_bwd_dq_dk_dv_loop_seqk_parallel_kernelI23Flash_bwd_kernel_traitsILi64ELi128ELi128ELi8ELi4ELi4ELi4ELb0ELb0EN7cutlass6half_tE19Flash_kernel_traitsILi64ELi128ELi128ELi8ES3_EELb0ELb0ELb1ELb1ELb0ELb0ELb1EEEvNS_16Flash_bwd_paramsE,"a",@progbits
	.sectionflags	@""
	.align	4
.nv.constant0._ZN5flash44flash_bwd_dq_dk_dv_loop_seqk_parallel_kernelI23Flash_bwd_kernel_traitsILi64ELi128ELi128ELi8ELi4ELi4ELi4ELb0ELb0EN7cutlass6half_tE19Flash_kernel_traitsILi64ELi128ELi128ELi8ES3_EELb0ELb0ELb1ELb1ELb0ELb0ELb1EEEvNS_16Flash_bwd_paramsE:
	.zero		1168


//--------------------- .nv.constant0._ZN5flash25flash_bwd_dot_do_o_kernelILb0E23Flash_bwd_kernel_traitsILi64ELi128ELi128ELi8ELi4ELi4ELi4ELb0ELb0EN7cutlass6half_tE19Flash_kernel_traitsILi64ELi128ELi128ELi8ES3_EEEEvNS_16Flash_bwd_paramsE --------------------------
	.section	.nv.constant0._ZN5flash25flash_bwd_dot_do_o_kernelILb0E23Flash_bwd_kernel_traitsILi64ELi128ELi128ELi8ELi4ELi4ELi4ELb0ELb0EN7cutlass6half_tE19Flash_kernel_traitsILi64ELi128ELi128ELi8ES3_EEEEvNS_16Flash_bwd_paramsE,"a",@progbits
	.sectionflags	@""
	.align	4
.nv.constant0._ZN5flash25flash_bwd_dot_do_o_kernelILb0E23Flash_bwd_kernel_traitsILi64ELi128ELi128ELi8ELi4ELi4ELi4ELb0ELb0EN7cutlass6half_tE19Flash_kernel_traitsILi64ELi128ELi128ELi8ES3_EEEEvNS_16Flash_bwd_paramsE:
	.zero		1168


//--------------------- .nv.constant0._ZN5flash25flash_bwd_dot_do_o_kernelILb1E23Flash_bwd_kernel_traitsILi64ELi128ELi128ELi8ELi4ELi4ELi4ELb0ELb0EN7cutlass6half_tE19Flash_kernel_traitsILi64ELi128ELi128ELi8ES3_EEEEvNS_16Flash_bwd_paramsE --------------------------
	.section	.nv.constant0._ZN5flash25flash_bwd_dot_do_o_kernelILb1E23Flash_bwd_kernel_traitsILi64ELi128ELi128ELi8ELi4ELi4ELi4ELb0ELb0EN7cutlass6half_tE19Flash_kernel_traitsILi64ELi128ELi128ELi8ES3_EEEEvNS_16Flash_bwd_paramsE,"a",@progbits
	.sectionflags	@""
	.align	4
.nv.constant0._ZN5flash25flash_bwd_dot_do_o_kernelILb1E23Flash_bwd_kernel_traitsILi64ELi128ELi128ELi8ELi4ELi4ELi4ELb0ELb0EN7cutlass6half_tE19Flash_kernel_traitsILi64ELi128ELi128ELi8ES3_EEEEvNS_16Flash_bwd_paramsE:
	.zero		1168


//--------------------- SYMBOLS --------------------------

	.type		.nv.reservedSmem.offset0,@object
	.size		.nv.reservedSmem.offset0,0x4
